	.target	sm_80

	.elftype	@"ET_EXEC"


//--------------------- .note.nv.tkinfo           --------------------------
	.section	.note.nv.tkinfo,"",@"SHT_NOTE"
	.sectionflags	@"SHF_NOTE_NV_TKINFO"
	.tkinfo
        /*0018*/ 	.word	0x00000002
        /*0030*/ 	.string	""
        /*0030*/ 	.string	"ptxas"
        /*0030*/ 	.string	"Cuda compilation tools, release 13.0, V13.0.88"
        /*0030*/ 	.string	"Build cuda_13.0.r13.0/compiler.36424714_0"
        /*0030*/ 	.string	"-arch sm_80 -m 64 "



//--------------------- .note.nv.cuinfo           --------------------------
	.section	.note.nv.cuinfo,"",@"SHT_NOTE"
	.sectionflags	@"SHF_NOTE_NV_CUINFO"
        /*0018*/ 	.short	0x0002
        /*001a*/ 	.short	0x0050
        /*001c*/ 	.short	0x0082
	.zero		2


//--------------------- .nv.info                  --------------------------
	.section	.nv.info,"",@"SHT_CUDA_INFO"
	.align	4


	//----- nvinfo : EIATTR_REGCOUNT
	.align		4
        /*0000*/ 	.byte	0x04, 0x2f
        /*0002*/ 	.short	(.L_12 - .L_11)
	.align		4
.L_11:
        /*0004*/ 	.word	index@(_ZN7cutlass13device_kernelIN5flash19enable_sm80_to_sm89INS1_16FlashAttnFwdSm80INS1_25CollectiveMainloopFwdSm80ILi8ELi1ELb1EN4cute5tupleIJNS5_1CILi128EEENS7_ILi112EEES8_EEELi128ENS_6half_tEfNS_4arch4Sm80ELb1ELb0ELb0ELb1ELb1ELb1ELb1ELb1EEENS1_21CollectiveEpilogueFwdINS6_IJS8_S8_S9_EEENS6_IJNS7_ILi1EEESH_SH_EEESB_SD_Li256ELb1ELb1ELb1ELb0EEENS1_36VarlenDynamicPersistentTileSchedulerILi128ELi112ELi256ELi256ELb1ELb1ELb0ELb1ELb1ELb1EEEEEEEEEvNT_6ParamsE)
        /*0008*/ 	.word	0x000000ff


	//----- nvinfo : EIATTR_FRAME_SIZE
	.align		4
.L_12:
        /*000c*/ 	.byte	0x04, 0x11
        /*000e*/ 	.short	(.L_14 - .L_13)
	.align		4
.L_13:
        /*0010*/ 	.word	index@($__internal_55_$__cuda_sm70_votesync_ballot)
        /*0014*/ 	.word	0x00000000


	//----- nvinfo : EIATTR_FRAME_SIZE
	.align		4
.L_14:
        /*0018*/ 	.byte	0x04, 0x11
        /*001a*/ 	.short	(.L_16 - .L_15)
	.align		4
.L_15:
        /*001c*/ 	.word	index@($__internal_54_$__cuda_sm70_shflsync_up_p)
        /*0020*/ 	.word	0x00000000


	//----- nvinfo : EIATTR_FRAME_SIZE
	.align		4
.L_16:
        /*0024*/ 	.byte	0x04, 0x11
        /*0026*/ 	.short	(.L_18 - .L_17)
	.align		4
.L_17:
        /*0028*/ 	.word	index@($__internal_53_$__cuda_sm70_shflsync_idx_p)
        /*002c*/ 	.word	0x00000000


	//----- nvinfo : EIATTR_FRAME_SIZE
	.align		4
.L_18:
        /*0030*/ 	.byte	0x04, 0x11
        /*0032*/ 	.short	(.L_20 - .L_19)
	.align		4
.L_19:
        /*0034*/ 	.word	index@($__internal_52_$__cuda_sm70_shflsync_bfly_p)
        /*0038*/ 	.word	0x00000000


	//----- nvinfo : EIATTR_FRAME_SIZE
	.align		4
.L_20:
        /*003c*/ 	.byte	0x04, 0x11
        /*003e*/ 	.short	(.L_22 - .L_21)
	.align		4
.L_21:
        /*0040*/ 	.word	index@(_ZN7cutlass13device_kernelIN5flash19enable_sm80_to_sm89INS1_16FlashAttnFwdSm80INS1_25CollectiveMainloopFwdSm80ILi8ELi1ELb1EN4cute5tupleIJNS5_1CILi128EEENS7_ILi112EEES8_EEELi128ENS_6half_tEfNS_4arch4Sm80ELb1ELb0ELb0ELb1ELb1ELb1ELb1ELb1EEENS1_21CollectiveEpilogueFwdINS6_IJS8_S8_S9_EEENS6_IJNS7_ILi1EEESH_SH_EEESB_SD_Li256ELb1ELb1ELb1ELb0EEENS1_36VarlenDynamicPersistentTileSchedulerILi128ELi112ELi256ELi256ELb1ELb1ELb0ELb1ELb1ELb1EEEEEEEEEvNT_6ParamsE)
        /*0044*/ 	.word	0x00000130


	//----- nvinfo : EIATTR_REGCOUNT
	.align		4
.L_22:
        /*0048*/ 	.byte	0x04, 0x2f
        /*004a*/ 	.short	(.L_24 - .L_23)
	.align		4
.L_23:
        /*004c*/ 	.word	index@(_ZN7cutlass13device_kernelIN5flash19enable_sm80_to_sm89INS1_16FlashAttnFwdSm80INS1_25CollectiveMainloopFwdSm80ILi8ELi1ELb1EN4cute5tupleIJNS5_1CILi128EEENS7_ILi112EEES8_EEELi128ENS_6half_tEfNS_4arch4Sm80ELb1ELb0ELb0ELb1ELb1ELb0ELb1ELb1EEENS1_21CollectiveEpilogueFwdINS6_IJS8_S8_S9_EEENS6_IJNS7_ILi1EEESH_SH_EEESB_SD_Li256ELb1ELb1ELb1ELb0EEENS1_36VarlenDynamicPersistentTileSchedulerILi128ELi112ELi256ELi256ELb1ELb1ELb0ELb1ELb1ELb1EEEEEEEEEvNT_6ParamsE)
        /*0050*/ 	.word	0x000000ff


	//----- nvinfo : EIATTR_FRAME_SIZE
	.align		4
.L_24:
        /*0054*/ 	.byte	0x04, 0x11
        /*0056*/ 	.short	(.L_26 - .L_25)
	.align		4
.L_25:
        /*0058*/ 	.word	index@($__internal_51_$__cuda_sm70_votesync_ballot)
        /*005c*/ 	.word	0x00000000


	//----- nvinfo : EIATTR_FRAME_SIZE
	.align		4
.L_26:
        /*0060*/ 	.byte	0x04, 0x11
        /*0062*/ 	.short	(.L_28 - .L_27)
	.align		4
.L_27:
        /*0064*/ 	.word	index@($__internal_50_$__cuda_sm70_shflsync_up_p)
        /*0068*/ 	.word	0x00000000


	//----- nvinfo : EIATTR_FRAME_SIZE
	.align		4
.L_28:
        /*006c*/ 	.byte	0x04, 0x11
        /*006e*/ 	.short	(.L_30 - .L_29)
	.align		4
.L_29:
        /*0070*/ 	.word	index@($__internal_49_$__cuda_sm70_shflsync_idx_p)
        /*0074*/ 	.word	0x00000000


	//----- nvinfo : EIATTR_FRAME_SIZE
	.align		4
.L_30:
        /*0078*/ 	.byte	0x04, 0x11
        /*007a*/ 	.short	(.L_32 - .L_31)
	.align		4
.L_31:
        /*007c*/ 	.word	index@($__internal_48_$__cuda_sm70_shflsync_bfly_p)
        /*0080*/ 	.word	0x00000000


	//----- nvinfo : EIATTR_FRAME_SIZE
	.align		4
.L_32:
        /*0084*/ 	.byte	0x04, 0x11
        /*0086*/ 	.short	(.L_34 - .L_33)
	.align		4
.L_33:
        /*0088*/ 	.word	index@(_ZN7cutlass13device_kernelIN5flash19enable_sm80_to_sm89INS1_16FlashAttnFwdSm80INS1_25CollectiveMainloopFwdSm80ILi8ELi1ELb1EN4cute5tupleIJNS5_1CILi128EEENS7_ILi112EEES8_EEELi128ENS_6half_tEfNS_4arch4Sm80ELb1ELb0ELb0ELb1ELb1ELb0ELb1ELb1EEENS1_21CollectiveEpilogueFwdINS6_IJS8_S8_S9_EEENS6_IJNS7_ILi1EEESH_SH_EEESB_SD_Li256ELb1ELb1ELb1ELb0EEENS1_36VarlenDynamicPersistentTileSchedulerILi128ELi112ELi256ELi256ELb1ELb1ELb0ELb1ELb1ELb1EEEEEEEEEvNT_6ParamsE)
        /*008c*/ 	.word	0x00000118


	//----- nvinfo : EIATTR_REGCOUNT
	.align		4
.L_34:
        /*0090*/ 	.byte	0x04, 0x2f
        /*0092*/ 	.short	(.L_36 - .L_35)
	.align		4
.L_35:
        /*0094*/ 	.word	index@(_ZN7cutlass13device_kernelIN5flash19enable_sm80_to_sm89INS1_16FlashAttnFwdSm80INS1_25CollectiveMainloopFwdSm80ILi4ELi1ELb0EN4cute5tupleIJNS5_1CILi128EEENS7_ILi64EEES8_EEELi128ENS_6half_tEfNS_4arch4Sm80ELb1ELb0ELb0ELb0ELb1ELb0ELb1ELb1EEENS1_21CollectiveEpilogueFwdINS6_IJS8_S8_S9_EEENS6_IJNS7_ILi1EEESH_SH_EEESB_SD_Li128ELb0ELb1ELb1ELb0EEENS1_30DynamicPersistentTileSchedulerILi128ELi128ELb1ELb1ELb0EEEEEEEEEvNT_6ParamsE)
        /*0098*/ 	.word	0x000000ff


	//----- nvinfo : EIATTR_FRAME_SIZE
	.align		4
.L_36:
        /*009c*/ 	.byte	0x04, 0x11
        /*009e*/ 	.short	(.L_38 - .L_37)
	.align		4
.L_37:
        /*00a0*/ 	.word	index@($__internal_47_$__cuda_sm70_shflsync_idx_p)
        /*00a4*/ 	.word	0x00000000


	//----- nvinfo : EIATTR_FRAME_SIZE
	.align		4
.L_38:
        /*00a8*/ 	.byte	0x04, 0x11
        /*00aa*/ 	.short	(.L_40 - .L_39)
	.align		4
.L_39:
        /*00ac*/ 	.word	index@($__internal_46_$__cuda_sm70_shflsync_bfly_p)
        /*00b0*/ 	.word	0x00000000


	//----- nvinfo : EIATTR_FRAME_SIZE
	.align		4
.L_40:
        /*00b4*/ 	.byte	0x04, 0x11
        /*00b6*/ 	.short	(.L_42 - .L_41)
	.align		4
.L_41:
        /*00b8*/ 	.word	index@(_ZN7cutlass13device_kernelIN5flash19enable_sm80_to_sm89INS1_16FlashAttnFwdSm80INS1_25CollectiveMainloopFwdSm80ILi4ELi1ELb0EN4cute5tupleIJNS5_1CILi128EEENS7_ILi64EEES8_EEELi128ENS_6half_tEfNS_4arch4Sm80ELb1ELb0ELb0ELb0ELb1ELb0ELb1ELb1EEENS1_21CollectiveEpilogueFwdINS6_IJS8_S8_S9_EEENS6_IJNS7_ILi1EEESH_SH_EEESB_SD_Li128ELb0ELb1ELb1ELb0EEENS1_30DynamicPersistentTileSchedulerILi128ELi128ELb1ELb1ELb0EEEEEEEEEvNT_6ParamsE)
        /*00bc*/ 	.word	0x00000110


	//----- nvinfo : EIATTR_REGCOUNT
	.align		4
.L_42:
        /*00c0*/ 	.byte	0x04, 0x2f
        /*00c2*/ 	.short	(.L_44 - .L_43)
	.align		4
.L_43:
        /*00c4*/ 	.word	index@(_ZN7cutlass13device_kernelIN5flash19enable_sm80_to_sm89INS1_16FlashAttnFwdSm80INS1_25CollectiveMainloopFwdSm80ILi8ELi1ELb1EN4cute5tupleIJNS5_1CILi128EEENS7_ILi96EEES8_EEELi128ENS_6half_tEfNS_4arch4Sm80ELb0ELb1ELb0ELb1ELb1ELb1ELb1ELb1EEENS1_21CollectiveEpilogueFwdINS6_IJS8_S8_S9_EEENS6_IJNS7_ILi1EEESH_SH_EEESB_SD_Li256ELb1ELb1ELb1ELb0EEENS1_36VarlenDynamicPersistentTileSchedulerILi128ELi96ELi256ELi256ELb1ELb1ELb0ELb1ELb0ELb1EEEEEEEEEvNT_6ParamsE)
        /*00c8*/ 	.word	0x000000ff


	//----- nvinfo : EIATTR_FRAME_SIZE
	.align		4
.L_44:
        /*00cc*/ 	.byte	0x04, 0x11
        /*00ce*/ 	.short	(.L_46 - .L_45)
	.align		4
.L_45:
        /*00d0*/ 	.word	index@($__internal_45_$__cuda_sm70_votesync_ballot)
        /*00d4*/ 	.word	0x00000000


	//----- nvinfo : EIATTR_FRAME_SIZE
	.align		4
.L_46:
        /*00d8*/ 	.byte	0x04, 0x11
        /*00da*/ 	.short	(.L_48 - .L_47)
	.align		4
.L_47:
        /*00dc*/ 	.word	index@($__internal_44_$__cuda_sm70_shflsync_up_p)
        /*00e0*/ 	.word	0x00000000


	//----- nvinfo : EIATTR_FRAME_SIZE
	.align		4
.L_48:
        /*00e4*/ 	.byte	0x04, 0x11
        /*00e6*/ 	.short	(.L_50 - .L_49)
	.align		4
.L_49:
        /*00e8*/ 	.word	index@($__internal_43_$__cuda_sm70_shflsync_idx_p)
        /*00ec*/ 	.word	0x00000000


	//----- nvinfo : EIATTR_FRAME_SIZE
	.align		4
.L_50:
        /*00f0*/ 	.byte	0x04, 0x11
        /*00f2*/ 	.short	(.L_52 - .L_51)
	.align		4
.L_51:
        /*00f4*/ 	.word	index@($__internal_42_$__cuda_sm70_shflsync_bfly_p)
        /*00f8*/ 	.word	0x00000000


	//----- nvinfo : EIATTR_FRAME_SIZE
	.align		4
.L_52:
        /*00fc*/ 	.byte	0x04, 0x11
        /*00fe*/ 	.short	(.L_54 - .L_53)
	.align		4
.L_53:
        /*0100*/ 	.word	index@(_ZN7cutlass13device_kernelIN5flash19enable_sm80_to_sm89INS1_16FlashAttnFwdSm80INS1_25CollectiveMainloopFwdSm80ILi8ELi1ELb1EN4cute5tupleIJNS5_1CILi128EEENS7_ILi96EEES8_EEELi128ENS_6half_tEfNS_4arch4Sm80ELb0ELb1ELb0ELb1ELb1ELb1ELb1ELb1EEENS1_21CollectiveEpilogueFwdINS6_IJS8_S8_S9_EEENS6_IJNS7_ILi1EEESH_SH_EEESB_SD_Li256ELb1ELb1ELb1ELb0EEENS1_36VarlenDynamicPersistentTileSchedulerILi128ELi96ELi256ELi256ELb1ELb1ELb0ELb1ELb0ELb1EEEEEEEEEvNT_6ParamsE)
        /*0104*/ 	.word	0x00000070


	//----- nvinfo : EIATTR_REGCOUNT
	.align		4
.L_54:
        /*0108*/ 	.byte	0x04, 0x2f
        /*010a*/ 	.short	(.L_56 - .L_55)
	.align		4
.L_55:
        /*010c*/ 	.word	index@(_ZN7cutlass13device_kernelIN5flash19enable_sm80_to_sm89INS1_16FlashAttnFwdSm80INS1_25CollectiveMainloopFwdSm80ILi8ELi1ELb1EN4cute5tupleIJNS5_1CILi128EEENS7_ILi96EEES8_EEELi128ENS_6half_tEfNS_4arch4Sm80ELb0ELb1ELb0ELb1ELb1ELb0ELb1ELb1EEENS1_21CollectiveEpilogueFwdINS6_IJS8_S8_S9_EEENS6_IJNS7_ILi1EEESH_SH_EEESB_SD_Li256ELb1ELb1ELb1ELb0EEENS1_36VarlenDynamicPersistentTileSchedulerILi128ELi96ELi256ELi256ELb1ELb1ELb0ELb1ELb0ELb1EEEEEEEEEvNT_6ParamsE)
        /*0110*/ 	.word	0x000000ff


	//----- nvinfo : EIATTR_FRAME_SIZE
	.align		4
.L_56:
        /*0114*/ 	.byte	0x04, 0x11
        /*0116*/ 	.short	(.L_58 - .L_57)
	.align		4
.L_57:
        /*0118*/ 	.word	index@($__internal_41_$__cuda_sm70_votesync_ballot)
        /*011c*/ 	.word	0x00000000


	//----- nvinfo : EIATTR_FRAME_SIZE
	.align		4
.L_58:
        /*0120*/ 	.byte	0x04, 0x11
        /*0122*/ 	.short	(.L_60 - .L_59)
	.align		4
.L_59:
        /*0124*/ 	.word	index@($__internal_40_$__cuda_sm70_shflsync_up_p)
        /*0128*/ 	.word	0x00000000


	//----- nvinfo : EIATTR_FRAME_SIZE
	.align		4
.L_60:
        /*012c*/ 	.byte	0x04, 0x11
        /*012e*/ 	.short	(.L_62 - .L_61)
	.align		4
.L_61:
        /*0130*/ 	.word	index@($__internal_39_$__cuda_sm70_shflsync_idx_p)
        /*0134*/ 	.word	0x00000000


	//----- nvinfo : EIATTR_FRAME_SIZE
	.align		4
.L_62:
        /*0138*/ 	.byte	0x04, 0x11
        /*013a*/ 	.short	(.L_64 - .L_63)
	.align		4
.L_63:
        /*013c*/ 	.word	index@($__internal_38_$__cuda_sm70_shflsync_bfly_p)
        /*0140*/ 	.word	0x00000000


	//----- nvinfo : EIATTR_FRAME_SIZE
	.align		4
.L_64:
        /*0144*/ 	.byte	0x04, 0x11
        /*0146*/ 	.short	(.L_66 - .L_65)
	.align		4
.L_65:
        /*0148*/ 	.word	index@(_ZN7cutlass13device_kernelIN5flash19enable_sm80_to_sm89INS1_16FlashAttnFwdSm80INS1_25CollectiveMainloopFwdSm80ILi8ELi1ELb1EN4cute5tupleIJNS5_1CILi128EEENS7_ILi96EEES8_EEELi128ENS_6half_tEfNS_4arch4Sm80ELb0ELb1ELb0ELb1ELb1ELb0ELb1ELb1EEENS1_21CollectiveEpilogueFwdINS6_IJS8_S8_S9_EEENS6_IJNS7_ILi1EEESH_SH_EEESB_SD_Li256ELb1ELb1ELb1ELb0EEENS1_36VarlenDynamicPersistentTileSchedulerILi128ELi96ELi256ELi256ELb1ELb1ELb0ELb1ELb0ELb1EEEEEEEEEvNT_6ParamsE)
        /*014c*/ 	.word	0x00000028


	//----- nvinfo : EIATTR_REGCOUNT
	.align		4
.L_66:
        /*0150*/ 	.byte	0x04, 0x2f
        /*0152*/ 	.short	(.L_68 - .L_67)
	.align		4
.L_67:
        /*0154*/ 	.word	index@(_ZN7cutlass13device_kernelIN5flash19enable_sm80_to_sm89INS1_16FlashAttnFwdSm80INS1_25CollectiveMainloopFwdSm80ILi4ELi1ELb0EN4cute5tupleIJNS5_1CILi128EEENS7_ILi48EEES8_EEELi128ENS_6half_tEfNS_4arch4Sm80ELb0ELb1ELb0ELb0ELb1ELb0ELb1ELb1EEENS1_21CollectiveEpilogueFwdINS6_IJS8_S8_S9_EEENS6_IJNS7_ILi1EEESH_SH_EEESB_SD_Li128ELb0ELb1ELb1ELb0EEENS1_19SingleTileSchedulerILb0ELb1ELb1ELi128EEEEEEEEEvNT_6ParamsE)
        /*0158*/ 	.word	0x000000ff


	//----- nvinfo : EIATTR_FRAME_SIZE
	.align		4
.L_68:
        /*015c*/ 	.byte	0x04, 0x11
        /*015e*/ 	.short	(.L_70 - .L_69)
	.align		4
.L_69:
        /*0160*/ 	.word	index@(_ZN7cutlass13device_kernelIN5flash19enable_sm80_to_sm89INS1_16FlashAttnFwdSm80INS1_25CollectiveMainloopFwdSm80ILi4ELi1ELb0EN4cute5tupleIJNS5_1CILi128EEENS7_ILi48EEES8_EEELi128ENS_6half_tEfNS_4arch4Sm80ELb0ELb1ELb0ELb0ELb1ELb0ELb1ELb1EEENS1_21CollectiveEpilogueFwdINS6_IJS8_S8_S9_EEENS6_IJNS7_ILi1EEESH_SH_EEESB_SD_Li128ELb0ELb1ELb1ELb0EEENS1_19SingleTileSchedulerILb0ELb1ELb1ELi128EEEEEEEEEvNT_6ParamsE)
        /*0164*/ 	.word	0x00000070


	//----- nvinfo : EIATTR_REGCOUNT
	.align		4
.L_70:
        /*0168*/ 	.byte	0x04, 0x2f
        /*016a*/ 	.short	(.L_72 - .L_71)
	.align		4
.L_71:
        /*016c*/ 	.word	index@(_ZN7cutlass13device_kernelIN5flash19enable_sm80_to_sm89INS1_16FlashAttnFwdSm80INS1_25CollectiveMainloopFwdSm80ILi8ELi1ELb1EN4cute5tupleIJNS5_1CILi128EEENS7_ILi112EEES8_EEELi128ENS_6half_tEfNS_4arch4Sm80ELb0ELb0ELb0ELb1ELb1ELb1ELb1ELb1EEENS1_21CollectiveEpilogueFwdINS6_IJS8_S8_S9_EEENS6_IJNS7_ILi1EEESH_SH_EEESB_SD_Li256ELb1ELb1ELb1ELb0EEENS1_36VarlenDynamicPersistentTileSchedulerILi128ELi112ELi256ELi256ELb1ELb1ELb0ELb0ELb1ELb1EEEEEEEEEvNT_6ParamsE)
        /*0170*/ 	.word	0x000000ff


	//----- nvinfo : EIATTR_FRAME_SIZE
	.align		4
.L_72:
        /*0174*/ 	.byte	0x04, 0x11
        /*0176*/ 	.short	(.L_74 - .L_73)
	.align		4
.L_73:
        /*0178*/ 	.word	index@($__internal_37_$__cuda_sm70_votesync_ballot)
        /*017c*/ 	.word	0x00000000


	//----- nvinfo : EIATTR_FRAME_SIZE
	.align		4
.L_74:
        /*0180*/ 	.byte	0x04, 0x11
        /*0182*/ 	.short	(.L_76 - .L_75)
	.align		4
.L_75:
        /*0184*/ 	.word	index@($__internal_36_$__cuda_sm70_shflsync_up_p)
        /*0188*/ 	.word	0x00000000


	//----- nvinfo : EIATTR_FRAME_SIZE
	.align		4
.L_76:
        /*018c*/ 	.byte	0x04, 0x11
        /*018e*/ 	.short	(.L_78 - .L_77)
	.align		4
.L_77:
        /*0190*/ 	.word	index@($__internal_35_$__cuda_sm70_shflsync_idx_p)
        /*0194*/ 	.word	0x00000000


	//----- nvinfo : EIATTR_FRAME_SIZE
	.align		4
.L_78:
        /*0198*/ 	.byte	0x04, 0x11
        /*019a*/ 	.short	(.L_80 - .L_79)
	.align		4
.L_79:
        /*019c*/ 	.word	index@($__internal_34_$__cuda_sm70_shflsync_bfly_p)
        /*01a0*/ 	.word	0x00000000


	//----- nvinfo : EIATTR_FRAME_SIZE
	.align		4
.L_80:
        /*01a4*/ 	.byte	0x04, 0x11
        /*01a6*/ 	.short	(.L_82 - .L_81)
	.align		4
.L_81:
        /*01a8*/ 	.word	index@(_ZN7cutlass13device_kernelIN5flash19enable_sm80_to_sm89INS1_16FlashAttnFwdSm80INS1_25CollectiveMainloopFwdSm80ILi8ELi1ELb1EN4cute5tupleIJNS5_1CILi128EEENS7_ILi112EEES8_EEELi128ENS_6half_tEfNS_4arch4Sm80ELb0ELb0ELb0ELb1ELb1ELb1ELb1ELb1EEENS1_21CollectiveEpilogueFwdINS6_IJS8_S8_S9_EEENS6_IJNS7_ILi1EEESH_SH_EEESB_SD_Li256ELb1ELb1ELb1ELb0EEENS1_36VarlenDynamicPersistentTileSchedulerILi128ELi112ELi256ELi256ELb1ELb1ELb0ELb0ELb1ELb1EEEEEEEEEvNT_6ParamsE)
        /*01ac*/ 	.word	0x00000110


	//----- nvinfo : EIATTR_REGCOUNT
	.align		4
.L_82:
        /*01b0*/ 	.byte	0x04, 0x2f
        /*01b2*/ 	.short	(.L_84 - .L_83)
	.align		4
.L_83:
        /*01b4*/ 	.word	index@(_ZN7cutlass13device_kernelIN5flash19enable_sm80_to_sm89INS1_16FlashAttnFwdSm80INS1_25CollectiveMainloopFwdSm80ILi8ELi1ELb1EN4cute5tupleIJNS5_1CILi128EEENS7_ILi112EEES8_EEELi128ENS_6half_tEfNS_4arch4Sm80ELb0ELb0ELb0ELb1ELb1ELb0ELb1ELb1EEENS1_21CollectiveEpilogueFwdINS6_IJS8_S8_S9_EEENS6_IJNS7_ILi1EEESH_SH_EEESB_SD_Li256ELb1ELb1ELb1ELb0EEENS1_36VarlenDynamicPersistentTileSchedulerILi128ELi112ELi256ELi256ELb1ELb1ELb0ELb0ELb1ELb1EEEEEEEEEvNT_6ParamsE)
        /*01b8*/ 	.word	0x000000ff


	//----- nvinfo : EIATTR_FRAME_SIZE
	.align		4
.L_84:
        /*01bc*/ 	.byte	0x04, 0x11
        /*01be*/ 	.short	(.L_86 - .L_85)
	.align		4
.L_85:
        /*01c0*/ 	.word	index@($__internal_33_$__cuda_sm70_votesync_ballot)
        /*01c4*/ 	.word	0x00000000


	//----- nvinfo : EIATTR_FRAME_SIZE
	.align		4
.L_86:
        /*01c8*/ 	.byte	0x04, 0x11
        /*01ca*/ 	.short	(.L_88 - .L_87)
	.align		4
.L_87:
        /*01cc*/ 	.word	index@($__internal_32_$__cuda_sm70_shflsync_up_p)
        /*01d0*/ 	.word	0x00000000


	//----- nvinfo : EIATTR_FRAME_SIZE
	.align		4
.L_88:
        /*01d4*/ 	.byte	0x04, 0x11
        /*01d6*/ 	.short	(.L_90 - .L_89)
	.align		4
.L_89:
        /*01d8*/ 	.word	index@($__internal_31_$__cuda_sm70_shflsync_idx_p)
        /*01dc*/ 	.word	0x00000000


	//----- nvinfo : EIATTR_FRAME_SIZE
	.align		4
.L_90:
        /*01e0*/ 	.byte	0x04, 0x11
        /*01e2*/ 	.short	(.L_92 - .L_91)
	.align		4
.L_91:
        /*01e4*/ 	.word	index@($__internal_30_$__cuda_sm70_shflsync_bfly_p)
        /*01e8*/ 	.word	0x00000000


	//----- nvinfo : EIATTR_FRAME_SIZE
	.align		4
.L_92:
        /*01ec*/ 	.byte	0x04, 0x11
        /*01ee*/ 	.short	(.L_94 - .L_93)
	.align		4
.L_93:
        /*01f0*/ 	.word	index@(_ZN7cutlass13device_kernelIN5flash19enable_sm80_to_sm89INS1_16FlashAttnFwdSm80INS1_25CollectiveMainloopFwdSm80ILi8ELi1ELb1EN4cute5tupleIJNS5_1CILi128EEENS7_ILi112EEES8_EEELi128ENS_6half_tEfNS_4arch4Sm80ELb0ELb0ELb0ELb1ELb1ELb0ELb1ELb1EEENS1_21CollectiveEpilogueFwdINS6_IJS8_S8_S9_EEENS6_IJNS7_ILi1EEESH_SH_EEESB_SD_Li256ELb1ELb1ELb1ELb0EEENS1_36VarlenDynamicPersistentTileSchedulerILi128ELi112ELi256ELi256ELb1ELb1ELb0ELb0ELb1ELb1EEEEEEEEEvNT_6ParamsE)
        /*01f4*/ 	.word	0x000000c0


	//----- nvinfo : EIATTR_REGCOUNT
	.align		4
.L_94:
        /*01f8*/ 	.byte	0x04, 0x2f
        /*01fa*/ 	.short	(.L_96 - .L_95)
	.align		4
.L_95:
        /*01fc*/ 	.word	index@(_ZN7cutlass13device_kernelIN5flash19enable_sm80_to_sm89INS1_16FlashAttnFwdSm80INS1_25CollectiveMainloopFwdSm80ILi4ELi1ELb0EN4cute5tupleIJNS5_1CILi128EEENS7_ILi64EEES8_EEELi128ENS_6half_tEfNS_4arch4Sm80ELb0ELb0ELb0ELb0ELb1ELb0ELb1ELb1EEENS1_21CollectiveEpilogueFwdINS6_IJS8_S8_S9_EEENS6_IJNS7_ILi1EEESH_SH_EEESB_SD_Li128ELb0ELb1ELb1ELb0EEENS1_19SingleTileSchedulerILb0ELb1ELb1ELi128EEEEEEEEEvNT_6ParamsE)
        /*0200*/ 	.word	0x000000ff


	//----- nvinfo : EIATTR_FRAME_SIZE
	.align		4
.L_96:
        /*0204*/ 	.byte	0x04, 0x11
        /*0206*/ 	.short	(.L_98 - .L_97)
	.align		4
.L_97:
        /*0208*/ 	.word	index@(_ZN7cutlass13device_kernelIN5flash19enable_sm80_to_sm89INS1_16FlashAttnFwdSm80INS1_25CollectiveMainloopFwdSm80ILi4ELi1ELb0EN4cute5tupleIJNS5_1CILi128EEENS7_ILi64EEES8_EEELi128ENS_6half_tEfNS_4arch4Sm80ELb0ELb0ELb0ELb0ELb1ELb0ELb1ELb1EEENS1_21CollectiveEpilogueFwdINS6_IJS8_S8_S9_EEENS6_IJNS7_ILi1EEESH_SH_EEESB_SD_Li128ELb0ELb1ELb1ELb0EEENS1_19SingleTileSchedulerILb0ELb1ELb1ELi128EEEEEEEEEvNT_6ParamsE)
        /*020c*/ 	.word	0x00000028


	//----- nvinfo : EIATTR_REGCOUNT
	.align		4
.L_98:
        /*0210*/ 	.byte	0x04, 0x2f
        /*0212*/ 	.short	(.L_100 - .L_99)
	.align		4
.L_99:
        /*0214*/ 	.word	index@(_ZN7cutlass13device_kernelIN5flash19enable_sm80_to_sm89INS1_16FlashAttnFwdSm80INS1_25CollectiveMainloopFwdSm80ILi8ELi1ELb1EN4cute5tupleIJNS5_1CILi128EEES8_S8_EEELi128ENS_6half_tEfNS_4arch4Sm80ELb1ELb0ELb0ELb0ELb1ELb0ELb1ELb1EEENS1_21CollectiveEpilogueFwdIS9_NS6_IJNS7_ILi1EEESF_SF_EEESA_SC_Li256ELb0ELb1ELb1ELb0EEENS1_30DynamicPersistentTileSchedulerILi256ELi256ELb1ELb1ELb0EEEEEEEEEvNT_6ParamsE)
        /*0218*/ 	.word	0x000000ff


	//----- nvinfo : EIATTR_FRAME_SIZE
	.align		4
.L_100:
        /*021c*/ 	.byte	0x04, 0x11
        /*021e*/ 	.short	(.L_102 - .L_101)
	.align		4
.L_101:
        /*0220*/ 	.word	index@($__internal_29_$__cuda_sm70_shflsync_idx_p)
        /*0224*/ 	.word	0x00000000


	//----- nvinfo : EIATTR_FRAME_SIZE
	.align		4
.L_102:
        /*0228*/ 	.byte	0x04, 0x11
        /*022a*/ 	.short	(.L_104 - .L_103)
	.align		4
.L_103:
        /*022c*/ 	.word	index@($__internal_28_$__cuda_sm70_shflsync_bfly_p)
        /*0230*/ 	.word	0x00000000


	//----- nvinfo : EIATTR_FRAME_SIZE
	.align		4
.L_104:
        /*0234*/ 	.byte	0x04, 0x11
        /*0236*/ 	.short	(.L_106 - .L_105)
	.align		4
.L_105:
        /*0238*/ 	.word	index@(_ZN7cutlass13device_kernelIN5flash19enable_sm80_to_sm89INS1_16FlashAttnFwdSm80INS1_25CollectiveMainloopFwdSm80ILi8ELi1ELb1EN4cute5tupleIJNS5_1CILi128EEES8_S8_EEELi128ENS_6half_tEfNS_4arch4Sm80ELb1ELb0ELb0ELb0ELb1ELb0ELb1ELb1EEENS1_21CollectiveEpilogueFwdIS9_NS6_IJNS7_ILi1EEESF_SF_EEESA_SC_Li256ELb0ELb1ELb1ELb0EEENS1_30DynamicPersistentTileSchedulerILi256ELi256ELb1ELb1ELb0EEEEEEEEEvNT_6ParamsE)
        /*023c*/ 	.word	0x000000d8


	//----- nvinfo : EIATTR_REGCOUNT
	.align		4
.L_106:
        /*0240*/ 	.byte	0x04, 0x2f
        /*0242*/ 	.short	(.L_108 - .L_107)
	.align		4
.L_107:
        /*0244*/ 	.word	index@(_ZN7cutlass13device_kernelIN5flash19enable_sm80_to_sm89INS1_16FlashAttnFwdSm80INS1_25CollectiveMainloopFwdSm80ILi8ELi1ELb1EN4cute5tupleIJNS5_1CILi128EEENS7_ILi96EEES8_EEELi128ENS_6half_tEfNS_4arch4Sm80ELb0ELb1ELb0ELb0ELb1ELb0ELb1ELb1EEENS1_21CollectiveEpilogueFwdINS6_IJS8_S8_S9_EEENS6_IJNS7_ILi1EEESH_SH_EEESB_SD_Li256ELb0ELb1ELb1ELb0EEENS1_19SingleTileSchedulerILb0ELb1ELb1ELi128EEEEEEEEEvNT_6ParamsE)
        /*0248*/ 	.word	0x000000fe


	//----- nvinfo : EIATTR_FRAME_SIZE
	.align		4
.L_108:
        /*024c*/ 	.byte	0x04, 0x11
        /*024e*/ 	.short	(.L_110 - .L_109)
	.align		4
.L_109:
        /*0250*/ 	.word	index@(_ZN7cutlass13device_kernelIN5flash19enable_sm80_to_sm89INS1_16FlashAttnFwdSm80INS1_25CollectiveMainloopFwdSm80ILi8ELi1ELb1EN4cute5tupleIJNS5_1CILi128EEENS7_ILi96EEES8_EEELi128ENS_6half_tEfNS_4arch4Sm80ELb0ELb1ELb0ELb0ELb1ELb0ELb1ELb1EEENS1_21CollectiveEpilogueFwdINS6_IJS8_S8_S9_EEENS6_IJNS7_ILi1EEESH_SH_EEESB_SD_Li256ELb0ELb1ELb1ELb0EEENS1_19SingleTileSchedulerILb0ELb1ELb1ELi128EEEEEEEEEvNT_6ParamsE)
        /*0254*/ 	.word	0x00000000


	//----- nvinfo : EIATTR_REGCOUNT
	.align		4
.L_110:
        /*0258*/ 	.byte	0x04, 0x2f
        /*025a*/ 	.short	(.L_112 - .L_111)
	.align		4
.L_111:
        /*025c*/ 	.word	index@(_ZN7cutlass13device_kernelIN5flash19enable_sm80_to_sm89INS1_16FlashAttnFwdSm80INS1_25CollectiveMainloopFwdSm80ILi8ELi1ELb1EN4cute5tupleIJNS5_1CILi128EEES8_S8_EEELi128ENS_6half_tEfNS_4arch4Sm80ELb0ELb0ELb0ELb0ELb1ELb0ELb1ELb1EEENS1_21CollectiveEpilogueFwdIS9_NS6_IJNS7_ILi1EEESF_SF_EEESA_SC_Li256ELb0ELb1ELb1ELb0EEENS1_19SingleTileSchedulerILb0ELb1ELb1ELi128EEEEEEEEEvNT_6ParamsE)
        /*0260*/ 	.word	0x000000fc


	//----- nvinfo : EIATTR_FRAME_SIZE
	.align		4
.L_112:
        /*0264*/ 	.byte	0x04, 0x11
        /*0266*/ 	.short	(.L_114 - .L_113)
	.align		4
.L_113:
        /*0268*/ 	.word	index@(_ZN7cutlass13device_kernelIN5flash19enable_sm80_to_sm89INS1_16FlashAttnFwdSm80INS1_25CollectiveMainloopFwdSm80ILi8ELi1ELb1EN4cute5tupleIJNS5_1CILi128EEES8_S8_EEELi128ENS_6half_tEfNS_4arch4Sm80ELb0ELb0ELb0ELb0ELb1ELb0ELb1ELb1EEENS1_21CollectiveEpilogueFwdIS9_NS6_IJNS7_ILi1EEESF_SF_EEESA_SC_Li256ELb0ELb1ELb1ELb0EEENS1_19SingleTileSchedulerILb0ELb1ELb1ELi128EEEEEEEEEvNT_6ParamsE)
        /*026c*/ 	.word	0x00000000


	//----- nvinfo : EIATTR_REGCOUNT
	.align		4
.L_114:
        /*0270*/ 	.byte	0x04, 0x2f
        /*0272*/ 	.short	(.L_116 - .L_115)
	.align		4
.L_115:
        /*0274*/ 	.word	index@(_ZN7cutlass13device_kernelIN5flash19enable_sm80_to_sm89INS1_16FlashAttnFwdSm80INS1_25CollectiveMainloopFwdSm80ILi8ELi1ELb1EN4cute5tupleIJNS5_1CILi128EEENS7_ILi112EEES8_EEELi128ENS_6half_tEfNS_4arch4Sm80ELb1ELb0ELb1ELb1ELb1ELb1ELb1ELb1EEENS1_21CollectiveEpilogueFwdINS6_IJS8_S8_S9_EEENS6_IJNS7_ILi1EEESH_SH_EEESB_SD_Li256ELb1ELb1ELb1ELb0EEENS1_36VarlenDynamicPersistentTileSchedulerILi128ELi112ELi256ELi256ELb1ELb1ELb0ELb1ELb1ELb1EEEEEEEEEvNT_6ParamsE)
        /*0278*/ 	.word	0x000000ff


	//----- nvinfo : EIATTR_FRAME_SIZE
	.align		4
.L_116:
        /*027c*/ 	.byte	0x04, 0x11
        /*027e*/ 	.short	(.L_118 - .L_117)
	.align		4
.L_117:
        /*0280*/ 	.word	index@($__internal_27_$__cuda_sm70_votesync_ballot)
        /*0284*/ 	.word	0x00000000


	//----- nvinfo : EIATTR_FRAME_SIZE
	.align		4
.L_118:
        /*0288*/ 	.byte	0x04, 0x11
        /*028a*/ 	.short	(.L_120 - .L_119)
	.align		4
.L_119:
        /*028c*/ 	.word	index@($__internal_26_$__cuda_sm70_shflsync_up_p)
        /*0290*/ 	.word	0x00000000


	//----- nvinfo : EIATTR_FRAME_SIZE
	.align		4
.L_120:
        /*0294*/ 	.byte	0x04, 0x11
        /*0296*/ 	.short	(.L_122 - .L_121)
	.align		4
.L_121:
        /*0298*/ 	.word	index@($__internal_25_$__cuda_sm70_shflsync_idx_p)
        /*029c*/ 	.word	0x00000000


	//----- nvinfo : EIATTR_FRAME_SIZE
	.align		4
.L_122:
        /*02a0*/ 	.byte	0x04, 0x11
        /*02a2*/ 	.short	(.L_124 - .L_123)
	.align		4
.L_123:
        /*02a4*/ 	.word	index@($__internal_24_$__cuda_sm70_shflsync_bfly_p)
        /*02a8*/ 	.word	0x00000000


	//----- nvinfo : EIATTR_FRAME_SIZE
	.align		4
.L_124:
        /*02ac*/ 	.byte	0x04, 0x11
        /*02ae*/ 	.short	(.L_126 - .L_125)
	.align		4
.L_125:
        /*02b0*/ 	.word	index@(_ZN7cutlass13device_kernelIN5flash19enable_sm80_to_sm89INS1_16FlashAttnFwdSm80INS1_25CollectiveMainloopFwdSm80ILi8ELi1ELb1EN4cute5tupleIJNS5_1CILi128EEENS7_ILi112EEES8_EEELi128ENS_6half_tEfNS_4arch4Sm80ELb1ELb0ELb1ELb1ELb1ELb1ELb1ELb1EEENS1_21CollectiveEpilogueFwdINS6_IJS8_S8_S9_EEENS6_IJNS7_ILi1EEESH_SH_EEESB_SD_Li256ELb1ELb1ELb1ELb0EEENS1_36VarlenDynamicPersistentTileSchedulerILi128ELi112ELi256ELi256ELb1ELb1ELb0ELb1ELb1ELb1EEEEEEEEEvNT_6ParamsE)
        /*02b4*/ 	.word	0x00000130


	//----- nvinfo : EIATTR_REGCOUNT
	.align		4
.L_126:
        /*02b8*/ 	.byte	0x04, 0x2f
        /*02ba*/ 	.short	(.L_128 - .L_127)
	.align		4
.L_127:
        /*02bc*/ 	.word	index@(_ZN7cutlass13device_kernelIN5flash19enable_sm80_to_sm89INS1_16FlashAttnFwdSm80INS1_25CollectiveMainloopFwdSm80ILi8ELi1ELb1EN4cute5tupleIJNS5_1CILi128EEENS7_ILi112EEES8_EEELi128ENS_6half_tEfNS_4arch4Sm80ELb1ELb0ELb1ELb1ELb1ELb0ELb1ELb1EEENS1_21CollectiveEpilogueFwdINS6_IJS8_S8_S9_EEENS6_IJNS7_ILi1EEESH_SH_EEESB_SD_Li256ELb1ELb1ELb1ELb0EEENS1_36VarlenDynamicPersistentTileSchedulerILi128ELi112ELi256ELi256ELb1ELb1ELb0ELb1ELb1ELb1EEEEEEEEEvNT_6ParamsE)
        /*02c0*/ 	.word	0x000000ff


	//----- nvinfo : EIATTR_FRAME_SIZE
	.align		4
.L_128:
        /*02c4*/ 	.byte	0x04, 0x11
        /*02c6*/ 	.short	(.L_130 - .L_129)
	.align		4
.L_129:
        /*02c8*/ 	.word	index@($__internal_23_$__cuda_sm70_votesync_ballot)
        /*02cc*/ 	.word	0x00000000


	//----- nvinfo : EIATTR_FRAME_SIZE
	.align		4
.L_130:
        /*02d0*/ 	.byte	0x04, 0x11
        /*02d2*/ 	.short	(.L_132 - .L_131)
	.align		4
.L_131:
        /*02d4*/ 	.word	index@($__internal_22_$__cuda_sm70_shflsync_up_p)
        /*02d8*/ 	.word	0x00000000


	//----- nvinfo : EIATTR_FRAME_SIZE
	.align		4
.L_132:
        /*02dc*/ 	.byte	0x04, 0x11
        /*02de*/ 	.short	(.L_134 - .L_133)
	.align		4
.L_133:
        /*02e0*/ 	.word	index@($__internal_21_$__cuda_sm70_shflsync_idx_p)
        /*02e4*/ 	.word	0x00000000


	//----- nvinfo : EIATTR_FRAME_SIZE
	.align		4
.L_134:
        /*02e8*/ 	.byte	0x04, 0x11
        /*02ea*/ 	.short	(.L_136 - .L_135)
	.align		4
.L_135:
        /*02ec*/ 	.word	index@($__internal_20_$__cuda_sm70_shflsync_bfly_p)
        /*02f0*/ 	.word	0x00000000


	//----- nvinfo : EIATTR_FRAME_SIZE
	.align		4
.L_136:
        /*02f4*/ 	.byte	0x04, 0x11
        /*02f6*/ 	.short	(.L_138 - .L_137)
	.align		4
.L_137:
        /*02f8*/ 	.word	index@(_ZN7cutlass13device_kernelIN5flash19enable_sm80_to_sm89INS1_16FlashAttnFwdSm80INS1_25CollectiveMainloopFwdSm80ILi8ELi1ELb1EN4cute5tupleIJNS5_1CILi128EEENS7_ILi112EEES8_EEELi128ENS_6half_tEfNS_4arch4Sm80ELb1ELb0ELb1ELb1ELb1ELb0ELb1ELb1EEENS1_21CollectiveEpilogueFwdINS6_IJS8_S8_S9_EEENS6_IJNS7_ILi1EEESH_SH_EEESB_SD_Li256ELb1ELb1ELb1ELb0EEENS1_36VarlenDynamicPersistentTileSchedulerILi128ELi112ELi256ELi256ELb1ELb1ELb0ELb1ELb1ELb1EEEEEEEEEvNT_6ParamsE)
        /*02fc*/ 	.word	0x00000118


	//----- nvinfo : EIATTR_REGCOUNT
	.align		4
.L_138:
        /*0300*/ 	.byte	0x04, 0x2f
        /*0302*/ 	.short	(.L_140 - .L_139)
	.align		4
.L_139:
        /*0304*/ 	.word	index@(_ZN7cutlass13device_kernelIN5flash19enable_sm80_to_sm89INS1_16FlashAttnFwdSm80INS1_25CollectiveMainloopFwdSm80ILi4ELi1ELb0EN4cute5tupleIJNS5_1CILi128EEENS7_ILi64EEES8_EEELi128ENS_6half_tEfNS_4arch4Sm80ELb1ELb0ELb1ELb0ELb1ELb0ELb1ELb1EEENS1_21CollectiveEpilogueFwdINS6_IJS8_S8_S9_EEENS6_IJNS7_ILi1EEESH_SH_EEESB_SD_Li128ELb0ELb1ELb1ELb0EEENS1_30DynamicPersistentTileSchedulerILi128ELi128ELb1ELb1ELb0EEEEEEEEEvNT_6ParamsE)
        /*0308*/ 	.word	0x000000ff


	//----- nvinfo : EIATTR_FRAME_SIZE
	.align		4
.L_140:
        /*030c*/ 	.byte	0x04, 0x11
        /*030e*/ 	.short	(.L_142 - .L_141)
	.align		4
.L_141:
        /*0310*/ 	.word	index@($__internal_19_$__cuda_sm70_shflsync_idx_p)
        /*0314*/ 	.word	0x00000000


	//----- nvinfo : EIATTR_FRAME_SIZE
	.align		4
.L_142:
        /*0318*/ 	.byte	0x04, 0x11
        /*031a*/ 	.short	(.L_144 - .L_143)
	.align		4
.L_143:
        /*031c*/ 	.word	index@($__internal_18_$__cuda_sm70_shflsync_bfly_p)
        /*0320*/ 	.word	0x00000000


	//----- nvinfo : EIATTR_FRAME_SIZE
	.align		4
.L_144:
        /*0324*/ 	.byte	0x04, 0x11
        /*0326*/ 	.short	(.L_146 - .L_145)
	.align		4
.L_145:
        /*0328*/ 	.word	index@(_ZN7cutlass13device_kernelIN5flash19enable_sm80_to_sm89INS1_16FlashAttnFwdSm80INS1_25CollectiveMainloopFwdSm80ILi4ELi1ELb0EN4cute5tupleIJNS5_1CILi128EEENS7_ILi64EEES8_EEELi128ENS_6half_tEfNS_4arch4Sm80ELb1ELb0ELb1ELb0ELb1ELb0ELb1ELb1EEENS1_21CollectiveEpilogueFwdINS6_IJS8_S8_S9_EEENS6_IJNS7_ILi1EEESH_SH_EEESB_SD_Li128ELb0ELb1ELb1ELb0EEENS1_30DynamicPersistentTileSchedulerILi128ELi128ELb1ELb1ELb0EEEEEEEEEvNT_6ParamsE)
        /*032c*/ 	.word	0x000000f8


	//----- nvinfo : EIATTR_REGCOUNT
	.align		4
.L_146:
        /*0330*/ 	.byte	0x04, 0x2f
        /*0332*/ 	.short	(.L_148 - .L_147)
	.align		4
.L_147:
        /*0334*/ 	.word	index@(_ZN7cutlass13device_kernelIN5flash19enable_sm80_to_sm89INS1_16FlashAttnFwdSm80INS1_25CollectiveMainloopFwdSm80ILi8ELi1ELb1EN4cute5tupleIJNS5_1CILi128EEENS7_ILi96EEES8_EEELi128ENS_6half_tEfNS_4arch4Sm80ELb0ELb1ELb1ELb1ELb1ELb1ELb1ELb1EEENS1_21CollectiveEpilogueFwdINS6_IJS8_S8_S9_EEENS6_IJNS7_ILi1EEESH_SH_EEESB_SD_Li256ELb1ELb1ELb1ELb0EEENS1_36VarlenDynamicPersistentTileSchedulerILi128ELi96ELi256ELi256ELb1ELb1ELb0ELb1ELb0ELb1EEEEEEEEEvNT_6ParamsE)
        /*0338*/ 	.word	0x000000ff


	//----- nvinfo : EIATTR_FRAME_SIZE
	.align		4
.L_148:
        /*033c*/ 	.byte	0x04, 0x11
        /*033e*/ 	.short	(.L_150 - .L_149)
	.align		4
.L_149:
        /*0340*/ 	.word	index@($__internal_17_$__cuda_sm70_votesync_ballot)
        /*0344*/ 	.word	0x00000000


	//----- nvinfo : EIATTR_FRAME_SIZE
	.align		4
.L_150:
        /*0348*/ 	.byte	0x04, 0x11
        /*034a*/ 	.short	(.L_152 - .L_151)
	.align		4
.L_151:
        /*034c*/ 	.word	index@($__internal_16_$__cuda_sm70_shflsync_up_p)
        /*0350*/ 	.word	0x00000000


	//----- nvinfo : EIATTR_FRAME_SIZE
	.align		4
.L_152:
        /*0354*/ 	.byte	0x04, 0x11
        /*0356*/ 	.short	(.L_154 - .L_153)
	.align		4
.L_153:
        /*0358*/ 	.word	index@($__internal_15_$__cuda_sm70_shflsync_idx_p)
        /*035c*/ 	.word	0x00000000


	//----- nvinfo : EIATTR_FRAME_SIZE
	.align		4
.L_154:
        /*0360*/ 	.byte	0x04, 0x11
        /*0362*/ 	.short	(.L_156 - .L_155)
	.align		4
.L_155:
        /*0364*/ 	.word	index@($__internal_14_$__cuda_sm70_shflsync_bfly_p)
        /*0368*/ 	.word	0x00000000


	//----- nvinfo : EIATTR_FRAME_SIZE
	.align		4
.L_156:
        /*036c*/ 	.byte	0x04, 0x11
        /*036e*/ 	.short	(.L_158 - .L_157)
	.align		4
.L_157:
        /*0370*/ 	.word	index@(_ZN7cutlass13device_kernelIN5flash19enable_sm80_to_sm89INS1_16FlashAttnFwdSm80INS1_25CollectiveMainloopFwdSm80ILi8ELi1ELb1EN4cute5tupleIJNS5_1CILi128EEENS7_ILi96EEES8_EEELi128ENS_6half_tEfNS_4arch4Sm80ELb0ELb1ELb1ELb1ELb1ELb1ELb1ELb1EEENS1_21CollectiveEpilogueFwdINS6_IJS8_S8_S9_EEENS6_IJNS7_ILi1EEESH_SH_EEESB_SD_Li256ELb1ELb1ELb1ELb0EEENS1_36VarlenDynamicPersistentTileSchedulerILi128ELi96ELi256ELi256ELb1ELb1ELb0ELb1ELb0ELb1EEEEEEEEEvNT_6ParamsE)
        /*0374*/ 	.word	0x00000070


	//----- nvinfo : EIATTR_REGCOUNT
	.align		4
.L_158:
        /*0378*/ 	.byte	0x04, 0x2f
        /*037a*/ 	.short	(.L_160 - .L_159)
	.align		4
.L_159:
        /*037c*/ 	.word	index@(_ZN7cutlass13device_kernelIN5flash19enable_sm80_to_sm89INS1_16FlashAttnFwdSm80INS1_25CollectiveMainloopFwdSm80ILi8ELi1ELb1EN4cute5tupleIJNS5_1CILi128EEENS7_ILi96EEES8_EEELi128ENS_6half_tEfNS_4arch4Sm80ELb0ELb1ELb1ELb1ELb1ELb0ELb1ELb1EEENS1_21CollectiveEpilogueFwdINS6_IJS8_S8_S9_EEENS6_IJNS7_ILi1EEESH_SH_EEESB_SD_Li256ELb1ELb1ELb1ELb0EEENS1_36VarlenDynamicPersistentTileSchedulerILi128ELi96ELi256ELi256ELb1ELb1ELb0ELb1ELb0ELb1EEEEEEEEEvNT_6ParamsE)
        /*0380*/ 	.word	0x000000ff


	//----- nvinfo : EIATTR_FRAME_SIZE
	.align		4
.L_160:
        /*0384*/ 	.byte	0x04, 0x11
        /*0386*/ 	.short	(.L_162 - .L_161)
	.align		4
.L_161:
        /*0388*/ 	.word	index@($__internal_13_$__cuda_sm70_votesync_ballot)
        /*038c*/ 	.word	0x00000000


	//----- nvinfo : EIATTR_FRAME_SIZE
	.align		4
.L_162:
        /*0390*/ 	.byte	0x04, 0x11
        /*0392*/ 	.short	(.L_164 - .L_163)
	.align		4
.L_163:
        /*0394*/ 	.word	index@($__internal_12_$__cuda_sm70_shflsync_up_p)
        /*0398*/ 	.word	0x00000000


	//----- nvinfo : EIATTR_FRAME_SIZE
	.align		4
.L_164:
        /*039c*/ 	.byte	0x04, 0x11
        /*039e*/ 	.short	(.L_166 - .L_165)
	.align		4
.L_165:
        /*03a0*/ 	.word	index@($__internal_11_$__cuda_sm70_shflsync_idx_p)
        /*03a4*/ 	.word	0x00000000


	//----- nvinfo : EIATTR_FRAME_SIZE
	.align		4
.L_166:
        /*03a8*/ 	.byte	0x04, 0x11
        /*03aa*/ 	.short	(.L_168 - .L_167)
	.align		4
.L_167:
        /*03ac*/ 	.word	index@($__internal_10_$__cuda_sm70_shflsync_bfly_p)
        /*03b0*/ 	.word	0x00000000


	//----- nvinfo : EIATTR_FRAME_SIZE
	.align		4
.L_168:
        /*03b4*/ 	.byte	0x04, 0x11
        /*03b6*/ 	.short	(.L_170 - .L_169)
	.align		4
.L_169:
        /*03b8*/ 	.word	index@(_ZN7cutlass13device_kernelIN5flash19enable_sm80_to_sm89INS1_16FlashAttnFwdSm80INS1_25CollectiveMainloopFwdSm80ILi8ELi1ELb1EN4cute5tupleIJNS5_1CILi128EEENS7_ILi96EEES8_EEELi128ENS_6half_tEfNS_4arch4Sm80ELb0ELb1ELb1ELb1ELb1ELb0ELb1ELb1EEENS1_21CollectiveEpilogueFwdINS6_IJS8_S8_S9_EEENS6_IJNS7_ILi1EEESH_SH_EEESB_SD_Li256ELb1ELb1ELb1ELb0EEENS1_36VarlenDynamicPersistentTileSchedulerILi128ELi96ELi256ELi256ELb1ELb1ELb0ELb1ELb0ELb1EEEEEEEEEvNT_6ParamsE)
        /*03bc*/ 	.word	0x00000028


	//----- nvinfo : EIATTR_REGCOUNT
	.align		4
.L_170:
        /*03c0*/ 	.byte	0x04, 0x2f
        /*03c2*/ 	.short	(.L_172 - .L_171)
	.align		4
.L_171:
        /*03c4*/ 	.word	index@(_ZN7cutlass13device_kernelIN5flash19enable_sm80_to_sm89INS1_16FlashAttnFwdSm80INS1_25CollectiveMainloopFwdSm80ILi4ELi1ELb0EN4cute5tupleIJNS5_1CILi128EEENS7_ILi48EEES8_EEELi128ENS_6half_tEfNS_4arch4Sm80ELb0ELb1ELb1ELb0ELb1ELb0ELb1ELb1EEENS1_21CollectiveEpilogueFwdINS6_IJS8_S8_S9_EEENS6_IJNS7_ILi1EEESH_SH_EEESB_SD_Li128ELb0ELb1ELb1ELb0EEENS1_19SingleTileSchedulerILb0ELb1ELb1ELi128EEEEEEEEEvNT_6ParamsE)
        /*03c8*/ 	.word	0x000000ff


	//----- nvinfo : EIATTR_FRAME_SIZE
	.align		4
.L_172:
        /*03cc*/ 	.byte	0x04, 0x11
        /*03ce*/ 	.short	(.L_174 - .L_173)
	.align		4
.L_173:
        /*03d0*/ 	.word	index@(_ZN7cutlass13device_kernelIN5flash19enable_sm80_to_sm89INS1_16FlashAttnFwdSm80INS1_25CollectiveMainloopFwdSm80ILi4ELi1ELb0EN4cute5tupleIJNS5_1CILi128EEENS7_ILi48EEES8_EEELi128ENS_6half_tEfNS_4arch4Sm80ELb0ELb1ELb1ELb0ELb1ELb0ELb1ELb1EEENS1_21CollectiveEpilogueFwdINS6_IJS8_S8_S9_EEENS6_IJNS7_ILi1EEESH_SH_EEESB_SD_Li128ELb0ELb1ELb1ELb0EEENS1_19SingleTileSchedulerILb0ELb1ELb1ELi128EEEEEEEEEvNT_6ParamsE)
        /*03d4*/ 	.word	0x00000078


	//----- nvinfo : EIATTR_REGCOUNT
	.align		4
.L_174:
        /*03d8*/ 	.byte	0x04, 0x2f
        /*03da*/ 	.short	(.L_176 - .L_175)
	.align		4
.L_175:
        /*03dc*/ 	.word	index@(_ZN7cutlass13device_kernelIN5flash19enable_sm80_to_sm89INS1_16FlashAttnFwdSm80INS1_25CollectiveMainloopFwdSm80ILi8ELi1ELb1EN4cute5tupleIJNS5_1CILi128EEENS7_ILi112EEES8_EEELi128ENS_6half_tEfNS_4arch4Sm80ELb0ELb0ELb1ELb1ELb1ELb1ELb1ELb1EEENS1_21CollectiveEpilogueFwdINS6_IJS8_S8_S9_EEENS6_IJNS7_ILi1EEESH_SH_EEESB_SD_Li256ELb1ELb1ELb1ELb0EEENS1_36VarlenDynamicPersistentTileSchedulerILi128ELi112ELi256ELi256ELb1ELb1ELb0ELb0ELb1ELb1EEEEEEEEEvNT_6ParamsE)
        /*03e0*/ 	.word	0x000000ff


	//----- nvinfo : EIATTR_FRAME_SIZE
	.align		4
.L_176:
        /*03e4*/ 	.byte	0x04, 0x11
        /*03e6*/ 	.short	(.L_178 - .L_177)
	.align		4
.L_177:
        /*03e8*/ 	.word	index@($__internal_9_$__cuda_sm70_votesync_ballot)
        /*03ec*/ 	.word	0x00000000


	//----- nvinfo : EIATTR_FRAME_SIZE
	.align		4
.L_178:
        /*03f0*/ 	.byte	0x04, 0x11
        /*03f2*/ 	.short	(.L_180 - .L_179)
	.align		4
.L_179:
        /*03f4*/ 	.word	index@($__internal_8_$__cuda_sm70_shflsync_up_p)
        /*03f8*/ 	.word	0x00000000


	//----- nvinfo : EIATTR_FRAME_SIZE
	.align		4
.L_180:
        /*03fc*/ 	.byte	0x04, 0x11
        /*03fe*/ 	.short	(.L_182 - .L_181)
	.align		4
.L_181:
        /*0400*/ 	.word	index@($__internal_7_$__cuda_sm70_shflsync_idx_p)
        /*0404*/ 	.word	0x00000000


	//----- nvinfo : EIATTR_FRAME_SIZE
	.align		4
.L_182:
        /*0408*/ 	.byte	0x04, 0x11
        /*040a*/ 	.short	(.L_184 - .L_183)
	.align		4
.L_183:
        /*040c*/ 	.word	index@($__internal_6_$__cuda_sm70_shflsync_bfly_p)
        /*0410*/ 	.word	0x00000000


	//----- nvinfo : EIATTR_FRAME_SIZE
	.align		4
.L_184:
        /*0414*/ 	.byte	0x04, 0x11
        /*0416*/ 	.short	(.L_186 - .L_185)
	.align		4
.L_185:
        /*0418*/ 	.word	index@(_ZN7cutlass13device_kernelIN5flash19enable_sm80_to_sm89INS1_16FlashAttnFwdSm80INS1_25CollectiveMainloopFwdSm80ILi8ELi1ELb1EN4cute5tupleIJNS5_1CILi128EEENS7_ILi112EEES8_EEELi128ENS_6half_tEfNS_4arch4Sm80ELb0ELb0ELb1ELb1ELb1ELb1ELb1ELb1EEENS1_21CollectiveEpilogueFwdINS6_IJS8_S8_S9_EEENS6_IJNS7_ILi1EEESH_SH_EEESB_SD_Li256ELb1ELb1ELb1ELb0EEENS1_36VarlenDynamicPersistentTileSchedulerILi128ELi112ELi256ELi256ELb1ELb1ELb0ELb0ELb1ELb1EEEEEEEEEvNT_6ParamsE)
        /*041c*/ 	.word	0x00000108


	//----- nvinfo : EIATTR_REGCOUNT
	.align		4
.L_186:
        /*0420*/ 	.byte	0x04, 0x2f
        /*0422*/ 	.short	(.L_188 - .L_187)
	.align		4
.L_187:
        /*0424*/ 	.word	index@(_ZN7cutlass13device_kernelIN5flash19enable_sm80_to_sm89INS1_16FlashAttnFwdSm80INS1_25CollectiveMainloopFwdSm80ILi8ELi1ELb1EN4cute5tupleIJNS5_1CILi128EEENS7_ILi112EEES8_EEELi128ENS_6half_tEfNS_4arch4Sm80ELb0ELb0ELb1ELb1ELb1ELb0ELb1ELb1EEENS1_21CollectiveEpilogueFwdINS6_IJS8_S8_S9_EEENS6_IJNS7_ILi1EEESH_SH_EEESB_SD_Li256ELb1ELb1ELb1ELb0EEENS1_36VarlenDynamicPersistentTileSchedulerILi128ELi112ELi256ELi256ELb1ELb1ELb0ELb0ELb1ELb1EEEEEEEEEvNT_6ParamsE)
        /*0428*/ 	.word	0x000000ff


	//----- nvinfo : EIATTR_FRAME_SIZE
	.align		4
.L_188:
        /*042c*/ 	.byte	0x04, 0x11
        /*042e*/ 	.short	(.L_190 - .L_189)
	.align		4
.L_189:
        /*0430*/ 	.word	index@($__internal_5_$__cuda_sm70_votesync_ballot)
        /*0434*/ 	.word	0x00000000


	//----- nvinfo : EIATTR_FRAME_SIZE
	.align		4
.L_190:
        /*0438*/ 	.byte	0x04, 0x11
        /*043a*/ 	.short	(.L_192 - .L_191)
	.align		4
.L_191:
        /*043c*/ 	.word	index@($__internal_4_$__cuda_sm70_shflsync_up_p)
        /*0440*/ 	.word	0x00000000


	//----- nvinfo : EIATTR_FRAME_SIZE
	.align		4
.L_192:
        /*0444*/ 	.byte	0x04, 0x11
        /*0446*/ 	.short	(.L_194 - .L_193)
	.align		4
.L_193:
        /*0448*/ 	.word	index@($__internal_3_$__cuda_sm70_shflsync_idx_p)
        /*044c*/ 	.word	0x00000000


	//----- nvinfo : EIATTR_FRAME_SIZE
	.align		4
.L_194:
        /*0450*/ 	.byte	0x04, 0x11
        /*0452*/ 	.short	(.L_196 - .L_195)
	.align		4
.L_195:
        /*0454*/ 	.word	index@($__internal_2_$__cuda_sm70_shflsync_bfly_p)
        /*0458*/ 	.word	0x00000000


	//----- nvinfo : EIATTR_FRAME_SIZE
	.align		4
.L_196:
        /*045c*/ 	.byte	0x04, 0x11
        /*045e*/ 	.short	(.L_198 - .L_197)
	.align		4
.L_197:
        /*0460*/ 	.word	index@(_ZN7cutlass13device_kernelIN5flash19enable_sm80_to_sm89INS1_16FlashAttnFwdSm80INS1_25CollectiveMainloopFwdSm80ILi8ELi1ELb1EN4cute5tupleIJNS5_1CILi128EEENS7_ILi112EEES8_EEELi128ENS_6half_tEfNS_4arch4Sm80ELb0ELb0ELb1ELb1ELb1ELb0ELb1ELb1EEENS1_21CollectiveEpilogueFwdINS6_IJS8_S8_S9_EEENS6_IJNS7_ILi1EEESH_SH_EEESB_SD_Li256ELb1ELb1ELb1ELb0EEENS1_36VarlenDynamicPersistentTileSchedulerILi128ELi112ELi256ELi256ELb1ELb1ELb0ELb0ELb1ELb1EEEEEEEEEvNT_6ParamsE)
        /*0464*/ 	.word	0x000000b8


	//----- nvinfo : EIATTR_REGCOUNT
	.align		4
.L_198:
        /*0468*/ 	.byte	0x04, 0x2f
        /*046a*/ 	.short	(.L_200 - .L_199)
	.align		4
.L_199:
        /*046c*/ 	.word	index@(_ZN7cutlass13device_kernelIN5flash19enable_sm80_to_sm89INS1_16FlashAttnFwdSm80INS1_25CollectiveMainloopFwdSm80ILi4ELi1ELb0EN4cute5tupleIJNS5_1CILi128EEENS7_ILi64EEES8_EEELi128ENS_6half_tEfNS_4arch4Sm80ELb0ELb0ELb1ELb0ELb1ELb0ELb1ELb1EEENS1_21CollectiveEpilogueFwdINS6_IJS8_S8_S9_EEENS6_IJNS7_ILi1EEESH_SH_EEESB_SD_Li128ELb0ELb1ELb1ELb0EEENS1_19SingleTileSchedulerILb0ELb1ELb1ELi128EEEEEEEEEvNT_6ParamsE)
        /*0470*/ 	.word	0x000000ff


	//----- nvinfo : EIATTR_FRAME_SIZE
	.align		4
.L_200:
        /*0474*/ 	.byte	0x04, 0x11
        /*0476*/ 	.short	(.L_202 - .L_201)
	.align		4
.L_201:
        /*0478*/ 	.word	index@(_ZN7cutlass13device_kernelIN5flash19enable_sm80_to_sm89INS1_16FlashAttnFwdSm80INS1_25CollectiveMainloopFwdSm80ILi4ELi1ELb0EN4cute5tupleIJNS5_1CILi128EEENS7_ILi64EEES8_EEELi128ENS_6half_tEfNS_4arch4Sm80ELb0ELb0ELb1ELb0ELb1ELb0ELb1ELb1EEENS1_21CollectiveEpilogueFwdINS6_IJS8_S8_S9_EEENS6_IJNS7_ILi1EEESH_SH_EEESB_SD_Li128ELb0ELb1ELb1ELb0EEENS1_19SingleTileSchedulerILb0ELb1ELb1ELi128EEEEEEEEEvNT_6ParamsE)
        /*047c*/ 	.word	0x00000098


	//----- nvinfo : EIATTR_REGCOUNT
	.align		4
.L_202:
        /*0480*/ 	.byte	0x04, 0x2f
        /*0482*/ 	.short	(.L_204 - .L_203)
	.align		4
.L_203:
        /*0484*/ 	.word	index@(_ZN7cutlass13device_kernelIN5flash19enable_sm80_to_sm89INS1_16FlashAttnFwdSm80INS1_25CollectiveMainloopFwdSm80ILi8ELi1ELb1EN4cute5tupleIJNS5_1CILi128EEES8_S8_EEELi128ENS_6half_tEfNS_4arch4Sm80ELb1ELb0ELb1ELb0ELb1ELb0ELb1ELb1EEENS1_21CollectiveEpilogueFwdIS9_NS6_IJNS7_ILi1EEESF_SF_EEESA_SC_Li256ELb0ELb1ELb1ELb0EEENS1_30DynamicPersistentTileSchedulerILi256ELi256ELb1ELb1ELb0EEEEEEEEEvNT_6ParamsE)
        /*0488*/ 	.word	0x000000ff


	//----- nvinfo : EIATTR_FRAME_SIZE
	.align		4
.L_204:
        /*048c*/ 	.byte	0x04, 0x11
        /*048e*/ 	.short	(.L_206 - .L_205)
	.align		4
.L_205:
        /*0490*/ 	.word	index@($__internal_1_$__cuda_sm70_shflsync_idx_p)
        /*0494*/ 	.word	0x00000000


	//----- nvinfo : EIATTR_FRAME_SIZE
	.align		4
.L_206:
        /*0498*/ 	.byte	0x04, 0x11
        /*049a*/ 	.short	(.L_208 - .L_207)
	.align		4
.L_207:
        /*049c*/ 	.word	index@($__internal_0_$__cuda_sm70_shflsync_bfly_p)
        /*04a0*/ 	.word	0x00000000


	//----- nvinfo : EIATTR_FRAME_SIZE
	.align		4
.L_208:
        /*04a4*/ 	.byte	0x04, 0x11
        /*04a6*/ 	.short	(.L_210 - .L_209)
	.align		4
.L_209:
        /*04a8*/ 	.word	index@(_ZN7cutlass13device_kernelIN5flash19enable_sm80_to_sm89INS1_16FlashAttnFwdSm80INS1_25CollectiveMainloopFwdSm80ILi8ELi1ELb1EN4cute5tupleIJNS5_1CILi128EEES8_S8_EEELi128ENS_6half_tEfNS_4arch4Sm80ELb1ELb0ELb1ELb0ELb1ELb0ELb1ELb1EEENS1_21CollectiveEpilogueFwdIS9_NS6_IJNS7_ILi1EEESF_SF_EEESA_SC_Li256ELb0ELb1ELb1ELb0EEENS1_30DynamicPersistentTileSchedulerILi256ELi256ELb1ELb1ELb0EEEEEEEEEvNT_6ParamsE)
        /*04ac*/ 	.word	0x000000d8


	//----- nvinfo : EIATTR_REGCOUNT
	.align		4
.L_210:
        /*04b0*/ 	.byte	0x04, 0x2f
        /*04b2*/ 	.short	(.L_212 - .L_211)
	.align		4
.L_211:
        /*04b4*/ 	.word	index@(_ZN7cutlass13device_kernelIN5flash19enable_sm80_to_sm89INS1_16FlashAttnFwdSm80INS1_25CollectiveMainloopFwdSm80ILi8ELi1ELb1EN4cute5tupleIJNS5_1CILi128EEENS7_ILi96EEES8_EEELi128ENS_6half_tEfNS_4arch4Sm80ELb0ELb1ELb1ELb0ELb1ELb0ELb1ELb1EEENS1_21CollectiveEpilogueFwdINS6_IJS8_S8_S9_EEENS6_IJNS7_ILi1EEESH_SH_EEESB_SD_Li256ELb0ELb1ELb1ELb0EEENS1_19SingleTileSchedulerILb0ELb1ELb1ELi128EEEEEEEEEvNT_6ParamsE)
        /*04b8*/ 	.word	0x000000ff


	//----- nvinfo : EIATTR_FRAME_SIZE
	.align		4
.L_212:
        /*04bc*/ 	.byte	0x04, 0x11
        /*04be*/ 	.short	(.L_214 - .L_213)
	.align		4
.L_213:
        /*04c0*/ 	.word	index@(_ZN7cutlass13device_kernelIN5flash19enable_sm80_to_sm89INS1_16FlashAttnFwdSm80INS1_25CollectiveMainloopFwdSm80ILi8ELi1ELb1EN4cute5tupleIJNS5_1CILi128EEENS7_ILi96EEES8_EEELi128ENS_6half_tEfNS_4arch4Sm80ELb0ELb1ELb1ELb0ELb1ELb0ELb1ELb1EEENS1_21CollectiveEpilogueFwdINS6_IJS8_S8_S9_EEENS6_IJNS7_ILi1EEESH_SH_EEESB_SD_Li256ELb0ELb1ELb1ELb0EEENS1_19SingleTileSchedulerILb0ELb1ELb1ELi128EEEEEEEEEvNT_6ParamsE)
        /*04c4*/ 	.word	0x00000000


	//----- nvinfo : EIATTR_REGCOUNT
	.align		4
.L_214:
        /*04c8*/ 	.byte	0x04, 0x2f
        /*04ca*/ 	.short	(.L_216 - .L_215)
	.align		4
.L_215:
        /*04cc*/ 	.word	index@(_ZN7cutlass13device_kernelIN5flash19enable_sm80_to_sm89INS1_16FlashAttnFwdSm80INS1_25CollectiveMainloopFwdSm80ILi8ELi1ELb1EN4cute5tupleIJNS5_1CILi128EEES8_S8_EEELi128ENS_6half_tEfNS_4arch4Sm80ELb0ELb0ELb1ELb0ELb1ELb0ELb1ELb1EEENS1_21CollectiveEpilogueFwdIS9_NS6_IJNS7_ILi1EEESF_SF_EEESA_SC_Li256ELb0ELb1ELb1ELb0EEENS1_19SingleTileSchedulerILb0ELb1ELb1ELi128EEEEEEEEEvNT_6ParamsE)
        /*04d0*/ 	.word	0x000000ff


	//----- nvinfo : EIATTR_FRAME_SIZE
	.align		4
.L_216:
        /*04d4*/ 	.byte	0x04, 0x11
        /*04d6*/ 	.short	(.L_218 - .L_217)
	.align		4
.L_217:
        /*04d8*/ 	.word	index@(_ZN7cutlass13device_kernelIN5flash19enable_sm80_to_sm89INS1_16FlashAttnFwdSm80INS1_25CollectiveMainloopFwdSm80ILi8ELi1ELb1EN4cute5tupleIJNS5_1CILi128EEES8_S8_EEELi128ENS_6half_tEfNS_4arch4Sm80ELb0ELb0ELb1ELb0ELb1ELb0ELb1ELb1EEENS1_21CollectiveEpilogueFwdIS9_NS6_IJNS7_ILi1EEESF_SF_EEESA_SC_Li256ELb0ELb1ELb1ELb0EEENS1_19SingleTileSchedulerILb0ELb1ELb1ELi128EEEEEEEEEvNT_6ParamsE)
        /*04dc*/ 	.word	0x00000020


	//----- nvinfo : EIATTR_MIN_STACK_SIZE
	.align		4
.L_218:
        /*04e0*/ 	.byte	0x04, 0x12
        /*04e2*/ 	.short	(.L_220 - .L_219)
	.align		4
.L_219:
        /*04e4*/ 	.word	index@(_ZN7cutlass13device_kernelIN5flash19enable_sm80_to_sm89INS1_16FlashAttnFwdSm80INS1_25CollectiveMainloopFwdSm80ILi8ELi1ELb1EN4cute5tupleIJNS5_1CILi128EEES8_S8_EEELi128ENS_6half_tEfNS_4arch4Sm80ELb0ELb0ELb1ELb0ELb1ELb0ELb1ELb1EEENS1_21CollectiveEpilogueFwdIS9_NS6_IJNS7_ILi1EEESF_SF_EEESA_SC_Li256ELb0ELb1ELb1ELb0EEENS1_19SingleTileSchedulerILb0ELb1ELb1ELi128EEEEEEEEEvNT_6ParamsE)
        /*04e8*/ 	.word	0x00000020


	//----- nvinfo : EIATTR_MIN_STACK_SIZE
	.align		4
.L_220:
        /*04ec*/ 	.byte	0x04, 0x12
        /*04ee*/ 	.short	(.L_222 - .L_221)
	.align		4
.L_221:
        /*04f0*/ 	.word	index@(_ZN7cutlass13device_kernelIN5flash19enable_sm80_to_sm89INS1_16FlashAttnFwdSm80INS1_25CollectiveMainloopFwdSm80ILi8ELi1ELb1EN4cute5tupleIJNS5_1CILi128EEENS7_ILi96EEES8_EEELi128ENS_6half_tEfNS_4arch4Sm80ELb0ELb1ELb1ELb0ELb1ELb0ELb1ELb1EEENS1_21CollectiveEpilogueFwdINS6_IJS8_S8_S9_EEENS6_IJNS7_ILi1EEESH_SH_EEESB_SD_Li256ELb0ELb1ELb1ELb0EEENS1_19SingleTileSchedulerILb0ELb1ELb1ELi128EEEEEEEEEvNT_6ParamsE)
        /*04f4*/ 	.word	0x00000000


	//----- nvinfo : EIATTR_MIN_STACK_SIZE
	.align		4
.L_222:
        /*04f8*/ 	.byte	0x04, 0x12
        /*04fa*/ 	.short	(.L_224 - .L_223)
	.align		4
.L_223:
        /*04fc*/ 	.word	index@(_ZN7cutlass13device_kernelIN5flash19enable_sm80_to_sm89INS1_16FlashAttnFwdSm80INS1_25CollectiveMainloopFwdSm80ILi8ELi1ELb1EN4cute5tupleIJNS5_1CILi128EEES8_S8_EEELi128ENS_6half_tEfNS_4arch4Sm80ELb1ELb0ELb1ELb0ELb1ELb0ELb1ELb1EEENS1_21CollectiveEpilogueFwdIS9_NS6_IJNS7_ILi1EEESF_SF_EEESA_SC_Li256ELb0ELb1ELb1ELb0EEENS1_30DynamicPersistentTileSchedulerILi256ELi256ELb1ELb1ELb0EEEEEEEEEvNT_6ParamsE)
        /*0500*/ 	.word	0x000000d8


	//----- nvinfo : EIATTR_MIN_STACK_SIZE
	.align		4
.L_224:
        /*0504*/ 	.byte	0x04, 0x12
        /*0506*/ 	.short	(.L_226 - .L_225)
	.align		4
.L_225:
        /*0508*/ 	.word	index@(_ZN7cutlass13device_kernelIN5flash19enable_sm80_to_sm89INS1_16FlashAttnFwdSm80INS1_25CollectiveMainloopFwdSm80ILi4ELi1ELb0EN4cute5tupleIJNS5_1CILi128EEENS7_ILi64EEES8_EEELi128ENS_6half_tEfNS_4arch4Sm80ELb0ELb0ELb1ELb0ELb1ELb0ELb1ELb1EEENS1_21CollectiveEpilogueFwdINS6_IJS8_S8_S9_EEENS6_IJNS7_ILi1EEESH_SH_EEESB_SD_Li128ELb0ELb1ELb1ELb0EEENS1_19SingleTileSchedulerILb0ELb1ELb1ELi128EEEEEEEEEvNT_6ParamsE)
        /*050c*/ 	.word	0x00000098


	//----- nvinfo : EIATTR_MIN_STACK_SIZE
	.align		4
.L_226:
        /*0510*/ 	.byte	0x04, 0x12
        /*0512*/ 	.short	(.L_228 - .L_227)
	.align		4
.L_227:
        /*0514*/ 	.word	index@(_ZN7cutlass13device_kernelIN5flash19enable_sm80_to_sm89INS1_16FlashAttnFwdSm80INS1_25CollectiveMainloopFwdSm80ILi8ELi1ELb1EN4cute5tupleIJNS5_1CILi128EEENS7_ILi112EEES8_EEELi128ENS_6half_tEfNS_4arch4Sm80ELb0ELb0ELb1ELb1ELb1ELb0ELb1ELb1EEENS1_21CollectiveEpilogueFwdINS6_IJS8_S8_S9_EEENS6_IJNS7_ILi1EEESH_SH_EEESB_SD_Li256ELb1ELb1ELb1ELb0EEENS1_36VarlenDynamicPersistentTileSchedulerILi128ELi112ELi256ELi256ELb1ELb1ELb0ELb0ELb1ELb1EEEEEEEEEvNT_6ParamsE)
        /*0518*/ 	.word	0x000000b8


	//----- nvinfo : EIATTR_MIN_STACK_SIZE
	.align		4
.L_228:
        /*051c*/ 	.byte	0x04, 0x12
        /*051e*/ 	.short	(.L_230 - .L_229)
	.align		4
.L_229:
        /*0520*/ 	.word	index@(_ZN7cutlass13device_kernelIN5flash19enable_sm80_to_sm89INS1_16FlashAttnFwdSm80INS1_25CollectiveMainloopFwdSm80ILi8ELi1ELb1EN4cute5tupleIJNS5_1CILi128EEENS7_ILi112EEES8_EEELi128ENS_6half_tEfNS_4arch4Sm80ELb0ELb0ELb1ELb1ELb1ELb1ELb1ELb1EEENS1_21CollectiveEpilogueFwdINS6_IJS8_S8_S9_EEENS6_IJNS7_ILi1EEESH_SH_EEESB_SD_Li256ELb1ELb1ELb1ELb0EEENS1_36VarlenDynamicPersistentTileSchedulerILi128ELi112ELi256ELi256ELb1ELb1ELb0ELb0ELb1ELb1EEEEEEEEEvNT_6ParamsE)
        /*0524*/ 	.word	0x00000108


	//----- nvinfo : EIATTR_MIN_STACK_SIZE
	.align		4
.L_230:
        /*0528*/ 	.byte	0x04, 0x12
        /*052a*/ 	.short	(.L_232 - .L_231)
	.align		4
.L_231:
        /*052c*/ 	.word	index@(_ZN7cutlass13device_kernelIN5flash19enable_sm80_to_sm89INS1_16FlashAttnFwdSm80INS1_25CollectiveMainloopFwdSm80ILi4ELi1ELb0EN4cute5tupleIJNS5_1CILi128EEENS7_ILi48EEES8_EEELi128ENS_6half_tEfNS_4arch4Sm80ELb0ELb1ELb1ELb0ELb1ELb0ELb1ELb1EEENS1_21CollectiveEpilogueFwdINS6_IJS8_S8_S9_EEENS6_IJNS7_ILi1EEESH_SH_EEESB_SD_Li128ELb0ELb1ELb1ELb0EEENS1_19SingleTileSchedulerILb0ELb1ELb1ELi128EEEEEEEEEvNT_6ParamsE)
        /*0530*/ 	.word	0x00000078


	//----- nvinfo : EIATTR_MIN_STACK_SIZE
	.align		4
.L_232:
        /*0534*/ 	.byte	0x04, 0x12
        /*0536*/ 	.short	(.L_234 - .L_233)
	.align		4
.L_233:
        /*0538*/ 	.word	index@(_ZN7cutlass13device_kernelIN5flash19enable_sm80_to_sm89INS1_16FlashAttnFwdSm80INS1_25CollectiveMainloopFwdSm80ILi8ELi1ELb1EN4cute5tupleIJNS5_1CILi128EEENS7_ILi96EEES8_EEELi128ENS_6half_tEfNS_4arch4Sm80ELb0ELb1ELb1ELb1ELb1ELb0ELb1ELb1EEENS1_21CollectiveEpilogueFwdINS6_IJS8_S8_S9_EEENS6_IJNS7_ILi1EEESH_SH_EEESB_SD_Li256ELb1ELb1ELb1ELb0EEENS1_36VarlenDynamicPersistentTileSchedulerILi128ELi96ELi256ELi256ELb1ELb1ELb0ELb1ELb0ELb1EEEEEEEEEvNT_6ParamsE)
        /*053c*/ 	.word	0x00000028


	//----- nvinfo : EIATTR_MIN_STACK_SIZE
	.align		4
.L_234:
        /*0540*/ 	.byte	0x04, 0x12
        /*0542*/ 	.short	(.L_236 - .L_235)
	.align		4
.L_235:
        /*0544*/ 	.word	index@(_ZN7cutlass13device_kernelIN5flash19enable_sm80_to_sm89INS1_16FlashAttnFwdSm80INS1_25CollectiveMainloopFwdSm80ILi8ELi1ELb1EN4cute5tupleIJNS5_1CILi128EEENS7_ILi96EEES8_EEELi128ENS_6half_tEfNS_4arch4Sm80ELb0ELb1ELb1ELb1ELb1ELb1ELb1ELb1EEENS1_21CollectiveEpilogueFwdINS6_IJS8_S8_S9_EEENS6_IJNS7_ILi1EEESH_SH_EEESB_SD_Li256ELb1ELb1ELb1ELb0EEENS1_36VarlenDynamicPersistentTileSchedulerILi128ELi96ELi256ELi256ELb1ELb1ELb0ELb1ELb0ELb1EEEEEEEEEvNT_6ParamsE)
        /*0548*/ 	.word	0x00000070


	//----- nvinfo : EIATTR_MIN_STACK_SIZE
	.align		4
.L_236:
        /*054c*/ 	.byte	0x04, 0x12
        /*054e*/ 	.short	(.L_238 - .L_237)
	.align		4
.L_237:
        /*0550*/ 	.word	index@(_ZN7cutlass13device_kernelIN5flash19enable_sm80_to_sm89INS1_16FlashAttnFwdSm80INS1_25CollectiveMainloopFwdSm80ILi4ELi1ELb0EN4cute5tupleIJNS5_1CILi128EEENS7_ILi64EEES8_EEELi128ENS_6half_tEfNS_4arch4Sm80ELb1ELb0ELb1ELb0ELb1ELb0ELb1ELb1EEENS1_21CollectiveEpilogueFwdINS6_IJS8_S8_S9_EEENS6_IJNS7_ILi1EEESH_SH_EEESB_SD_Li128ELb0ELb1ELb1ELb0EEENS1_30DynamicPersistentTileSchedulerILi128ELi128ELb1ELb1ELb0EEEEEEEEEvNT_6ParamsE)
        /*0554*/ 	.word	0x000000f8


	//----- nvinfo : EIATTR_MIN_STACK_SIZE
	.align		4
.L_238:
        /*0558*/ 	.byte	0x04, 0x12
        /*055a*/ 	.short	(.L_240 - .L_239)
	.align		4
.L_239:
        /*055c*/ 	.word	index@(_ZN7cutlass13device_kernelIN5flash19enable_sm80_to_sm89INS1_16FlashAttnFwdSm80INS1_25CollectiveMainloopFwdSm80ILi8ELi1ELb1EN4cute5tupleIJNS5_1CILi128EEENS7_ILi112EEES8_EEELi128ENS_6half_tEfNS_4arch4Sm80ELb1ELb0ELb1ELb1ELb1ELb0ELb1ELb1EEENS1_21CollectiveEpilogueFwdINS6_IJS8_S8_S9_EEENS6_IJNS7_ILi1EEESH_SH_EEESB_SD_Li256ELb1ELb1ELb1ELb0EEENS1_36VarlenDynamicPersistentTileSchedulerILi128ELi112ELi256ELi256ELb1ELb1ELb0ELb1ELb1ELb1EEEEEEEEEvNT_6ParamsE)
        /*0560*/ 	.word	0x00000118


	//----- nvinfo : EIATTR_MIN_STACK_SIZE
	.align		4
.L_240:
        /*0564*/ 	.byte	0x04, 0x12
        /*0566*/ 	.short	(.L_242 - .L_241)
	.align		4
.L_241:
        /*0568*/ 	.word	index@(_ZN7cutlass13device_kernelIN5flash19enable_sm80_to_sm89INS1_16FlashAttnFwdSm80INS1_25CollectiveMainloopFwdSm80ILi8ELi1ELb1EN4cute5tupleIJNS5_1CILi128EEENS7_ILi112EEES8_EEELi128ENS_6half_tEfNS_4arch4Sm80ELb1ELb0ELb1ELb1ELb1ELb1ELb1ELb1EEENS1_21CollectiveEpilogueFwdINS6_IJS8_S8_S9_EEENS6_IJNS7_ILi1EEESH_SH_EEESB_SD_Li256ELb1ELb1ELb1ELb0EEENS1_36VarlenDynamicPersistentTileSchedulerILi128ELi112ELi256ELi256ELb1ELb1ELb0ELb1ELb1ELb1EEEEEEEEEvNT_6ParamsE)
        /*056c*/ 	.word	0x00000130


	//----- nvinfo : EIATTR_MIN_STACK_SIZE
	.align		4
.L_242:
        /*0570*/ 	.byte	0x04, 0x12
        /*0572*/ 	.short	(.L_244 - .L_243)
	.align		4
.L_243:
        /*0574*/ 	.word	index@(_ZN7cutlass13device_kernelIN5flash19enable_sm80_to_sm89INS1_16FlashAttnFwdSm80INS1_25CollectiveMainloopFwdSm80ILi8ELi1ELb1EN4cute5tupleIJNS5_1CILi128EEES8_S8_EEELi128ENS_6half_tEfNS_4arch4Sm80ELb0ELb0ELb0ELb0ELb1ELb0ELb1ELb1EEENS1_21CollectiveEpilogueFwdIS9_NS6_IJNS7_ILi1EEESF_SF_EEESA_SC_Li256ELb0ELb1ELb1ELb0EEENS1_19SingleTileSchedulerILb0ELb1ELb1ELi128EEEEEEEEEvNT_6ParamsE)
        /*0578*/ 	.word	0x00000000


	//----- nvinfo : EIATTR_MIN_STACK_SIZE
	.align		4
.L_244:
        /*057c*/ 	.byte	0x04, 0x12
        /*057e*/ 	.short	(.L_246 - .L_245)
	.align		4
.L_245:
        /*0580*/ 	.word	index@(_ZN7cutlass13device_kernelIN5flash19enable_sm80_to_sm89INS1_16FlashAttnFwdSm80INS1_25CollectiveMainloopFwdSm80ILi8ELi1ELb1EN4cute5tupleIJNS5_1CILi128EEENS7_ILi96EEES8_EEELi128ENS_6half_tEfNS_4arch4Sm80ELb0ELb1ELb0ELb0ELb1ELb0ELb1ELb1EEENS1_21CollectiveEpilogueFwdINS6_IJS8_S8_S9_EEENS6_IJNS7_ILi1EEESH_SH_EEESB_SD_Li256ELb0ELb1ELb1ELb0EEENS1_19SingleTileSchedulerILb0ELb1ELb1ELi128EEEEEEEEEvNT_6ParamsE)
        /*0584*/ 	.word	0x00000000


	//----- nvinfo : EIATTR_MIN_STACK_SIZE
	.align		4
.L_246:
        /*0588*/ 	.byte	0x04, 0x12
        /*058a*/ 	.short	(.L_248 - .L_247)
	.align		4
.L_247:
        /*058c*/ 	.word	index@(_ZN7cutlass13device_kernelIN5flash19enable_sm80_to_sm89INS1_16FlashAttnFwdSm80INS1_25CollectiveMainloopFwdSm80ILi8ELi1ELb1EN4cute5tupleIJNS5_1CILi128EEES8_S8_EEELi128ENS_6half_tEfNS_4arch4Sm80ELb1ELb0ELb0ELb0ELb1ELb0ELb1ELb1EEENS1_21CollectiveEpilogueFwdIS9_NS6_IJNS7_ILi1EEESF_SF_EEESA_SC_Li256ELb0ELb1ELb1ELb0EEENS1_30DynamicPersistentTileSchedulerILi256ELi256ELb1ELb1ELb0EEEEEEEEEvNT_6ParamsE)
        /*0590*/ 	.word	0x000000d8


	//----- nvinfo : EIATTR_MIN_STACK_SIZE
	.align		4
.L_248:
        /*0594*/ 	.byte	0x04, 0x12
        /*0596*/ 	.short	(.L_250 - .L_249)
	.align		4
.L_249:
        /*0598*/ 	.word	index@(_ZN7cutlass13device_kernelIN5flash19enable_sm80_to_sm89INS1_16FlashAttnFwdSm80INS1_25CollectiveMainloopFwdSm80ILi4ELi1ELb0EN4cute5tupleIJNS5_1CILi128EEENS7_ILi64EEES8_EEELi128ENS_6half_tEfNS_4arch4Sm80ELb0ELb0ELb0ELb0ELb1ELb0ELb1ELb1EEENS1_21CollectiveEpilogueFwdINS6_IJS8_S8_S9_EEENS6_IJNS7_ILi1EEESH_SH_EEESB_SD_Li128ELb0ELb1ELb1ELb0EEENS1_19SingleTileSchedulerILb0ELb1ELb1ELi128EEEEEEEEEvNT_6ParamsE)
        /*059c*/ 	.word	0x00000028


	//----- nvinfo : EIATTR_MIN_STACK_SIZE
	.align		4
.L_250:
        /*05a0*/ 	.byte	0x04, 0x12
        /*05a2*/ 	.short	(.L_252 - .L_251)
	.align		4
.L_251:
        /*05a4*/ 	.word	index@(_ZN7cutlass13device_kernelIN5flash19enable_sm80_to_sm89INS1_16FlashAttnFwdSm80INS1_25CollectiveMainloopFwdSm80ILi8ELi1ELb1EN4cute5tupleIJNS5_1CILi128EEENS7_ILi112EEES8_EEELi128ENS_6half_tEfNS_4arch4Sm80ELb0ELb0ELb0ELb1ELb1ELb0ELb1ELb1EEENS1_21CollectiveEpilogueFwdINS6_IJS8_S8_S9_EEENS6_IJNS7_ILi1EEESH_SH_EEESB_SD_Li256ELb1ELb1ELb1ELb0EEENS1_36VarlenDynamicPersistentTileSchedulerILi128ELi112ELi256ELi256ELb1ELb1ELb0ELb0ELb1ELb1EEEEEEEEEvNT_6ParamsE)
        /*05a8*/ 	.word	0x000000c0


	//----- nvinfo : EIATTR_MIN_STACK_SIZE
	.align		4
.L_252:
        /*05ac*/ 	.byte	0x04, 0x12
        /*05ae*/ 	.short	(.L_254 - .L_253)
	.align		4
.L_253:
        /*05b0*/ 	.word	index@(_ZN7cutlass13device_kernelIN5flash19enable_sm80_to_sm89INS1_16FlashAttnFwdSm80INS1_25CollectiveMainloopFwdSm80ILi8ELi1ELb1EN4cute5tupleIJNS5_1CILi128EEENS7_ILi112EEES8_EEELi128ENS_6half_tEfNS_4arch4Sm80ELb0ELb0ELb0ELb1ELb1ELb1ELb1ELb1EEENS1_21CollectiveEpilogueFwdINS6_IJS8_S8_S9_EEENS6_IJNS7_ILi1EEESH_SH_EEESB_SD_Li256ELb1ELb1ELb1ELb0EEENS1_36VarlenDynamicPersistentTileSchedulerILi128ELi112ELi256ELi256ELb1ELb1ELb0ELb0ELb1ELb1EEEEEEEEEvNT_6ParamsE)
        /*05b4*/ 	.word	0x00000110


	//----- nvinfo : EIATTR_MIN_STACK_SIZE
	.align		4
.L_254:
        /*05b8*/ 	.byte	0x04, 0x12
        /*05ba*/ 	.short	(.L_256 - .L_255)
	.align		4
.L_255:
        /*05bc*/ 	.word	index@(_ZN7cutlass13device_kernelIN5flash19enable_sm80_to_sm89INS1_16FlashAttnFwdSm80INS1_25CollectiveMainloopFwdSm80ILi4ELi1ELb0EN4cute5tupleIJNS5_1CILi128EEENS7_ILi48EEES8_EEELi128ENS_6half_tEfNS_4arch4Sm80ELb0ELb1ELb0ELb0ELb1ELb0ELb1ELb1EEENS1_21CollectiveEpilogueFwdINS6_IJS8_S8_S9_EEENS6_IJNS7_ILi1EEESH_SH_EEESB_SD_Li128ELb0ELb1ELb1ELb0EEENS1_19SingleTileSchedulerILb0ELb1ELb1ELi128EEEEEEEEEvNT_6ParamsE)
        /*05c0*/ 	.word	0x00000070


	//----- nvinfo : EIATTR_MIN_STACK_SIZE
	.align		4
.L_256:
        /*05c4*/ 	.byte	0x04, 0x12
        /*05c6*/ 	.short	(.L_258 - .L_257)
	.align		4
.L_257:
        /*05c8*/ 	.word	index@(_ZN7cutlass13device_kernelIN5flash19enable_sm80_to_sm89INS1_16FlashAttnFwdSm80INS1_25CollectiveMainloopFwdSm80ILi8ELi1ELb1EN4cute5tupleIJNS5_1CILi128EEENS7_ILi96EEES8_EEELi128ENS_6half_tEfNS_4arch4Sm80ELb0ELb1ELb0ELb1ELb1ELb0ELb1ELb1EEENS1_21CollectiveEpilogueFwdINS6_IJS8_S8_S9_EEENS6_IJNS7_ILi1EEESH_SH_EEESB_SD_Li256ELb1ELb1ELb1ELb0EEENS1_36VarlenDynamicPersistentTileSchedulerILi128ELi96ELi256ELi256ELb1ELb1ELb0ELb1ELb0ELb1EEEEEEEEEvNT_6ParamsE)
        /*05cc*/ 	.word	0x00000028


	//----- nvinfo : EIATTR_MIN_STACK_SIZE
	.align		4
.L_258:
        /*05d0*/ 	.byte	0x04, 0x12
        /*05d2*/ 	.short	(.L_260 - .L_259)
	.align		4
.L_259:
        /*05d4*/ 	.word	index@(_ZN7cutlass13device_kernelIN5flash19enable_sm80_to_sm89INS1_16FlashAttnFwdSm80INS1_25CollectiveMainloopFwdSm80ILi8ELi1ELb1EN4cute5tupleIJNS5_1CILi128EEENS7_ILi96EEES8_EEELi128ENS_6half_tEfNS_4arch4Sm80ELb0ELb1ELb0ELb1ELb1ELb1ELb1ELb1EEENS1_21CollectiveEpilogueFwdINS6_IJS8_S8_S9_EEENS6_IJNS7_ILi1EEESH_SH_EEESB_SD_Li256ELb1ELb1ELb1ELb0EEENS1_36VarlenDynamicPersistentTileSchedulerILi128ELi96ELi256ELi256ELb1ELb1ELb0ELb1ELb0ELb1EEEEEEEEEvNT_6ParamsE)
        /*05d8*/ 	.word	0x00000070


	//----- nvinfo : EIATTR_MIN_STACK_SIZE
	.align		4
.L_260:
        /*05dc*/ 	.byte	0x04, 0x12
        /*05de*/ 	.short	(.L_262 - .L_261)
	.align		4
.L_261:
        /*05e0*/ 	.word	index@(_ZN7cutlass13device_kernelIN5flash19enable_sm80_to_sm89INS1_16FlashAttnFwdSm80INS1_25CollectiveMainloopFwdSm80ILi4ELi1ELb0EN4cute5tupleIJNS5_1CILi128EEENS7_ILi64EEES8_EEELi128ENS_6half_tEfNS_4arch4Sm80ELb1ELb0ELb0ELb0ELb1ELb0ELb1ELb1EEENS1_21CollectiveEpilogueFwdINS6_IJS8_S8_S9_EEENS6_IJNS7_ILi1EEESH_SH_EEESB_SD_Li128ELb0ELb1ELb1ELb0EEENS1_30DynamicPersistentTileSchedulerILi128ELi128ELb1ELb1ELb0EEEEEEEEEvNT_6ParamsE)
        /*05e4*/ 	.word	0x00000110


	//----- nvinfo : EIATTR_MIN_STACK_SIZE
	.align		4
.L_262:
        /*05e8*/ 	.byte	0x04, 0x12
        /*05ea*/ 	.short	(.L_264 - .L_263)
	.align		4
.L_263:
        /*05ec*/ 	.word	index@(_ZN7cutlass13device_kernelIN5flash19enable_sm80_to_sm89INS1_16FlashAttnFwdSm80INS1_25CollectiveMainloopFwdSm80ILi8ELi1ELb1EN4cute5tupleIJNS5_1CILi128EEENS7_ILi112EEES8_EEELi128ENS_6half_tEfNS_4arch4Sm80ELb1ELb0ELb0ELb1ELb1ELb0ELb1ELb1EEENS1_21CollectiveEpilogueFwdINS6_IJS8_S8_S9_EEENS6_IJNS7_ILi1EEESH_SH_EEESB_SD_Li256ELb1ELb1ELb1ELb0EEENS1_36VarlenDynamicPersistentTileSchedulerILi128ELi112ELi256ELi256ELb1ELb1ELb0ELb1ELb1ELb1EEEEEEEEEvNT_6ParamsE)
        /*05f0*/ 	.word	0x00000118


	//----- nvinfo : EIATTR_MIN_STACK_SIZE
	.align		4
.L_264:
        /*05f4*/ 	.byte	0x04, 0x12
        /*05f6*/ 	.short	(.L_266 - .L_265)
	.align		4
.L_265:
        /*05f8*/ 	.word	index@(_ZN7cutlass13device_kernelIN5flash19enable_sm80_to_sm89INS1_16FlashAttnFwdSm80INS1_25CollectiveMainloopFwdSm80ILi8ELi1ELb1EN4cute5tupleIJNS5_1CILi128EEENS7_ILi112EEES8_EEELi128ENS_6half_tEfNS_4arch4Sm80ELb1ELb0ELb0ELb1ELb1ELb1ELb1ELb1EEENS1_21CollectiveEpilogueFwdINS6_IJS8_S8_S9_EEENS6_IJNS7_ILi1EEESH_SH_EEESB_SD_Li256ELb1ELb1ELb1ELb0EEENS1_36VarlenDynamicPersistentTileSchedulerILi128ELi112ELi256ELi256ELb1ELb1ELb0ELb1ELb1ELb1EEEEEEEEEvNT_6ParamsE)
        /*05fc*/ 	.word	0x00000130
.L_266:


//--------------------- .nv.info._ZN7cutlass13device_kernelIN5flash19enable_sm80_to_sm89INS1_16FlashAttnFwdSm80INS1_25CollectiveMainloopFwdSm80ILi8ELi1ELb1EN4cute5tupleIJNS5_1CILi128EEES8_S8_EEELi128ENS_6half_tEfNS_4arch4Sm80ELb0ELb0ELb1ELb0ELb1ELb0ELb1ELb1EEENS1_21CollectiveEpilogueFwdIS9_NS6_IJNS7_ILi1EEESF_SF_EEESA_SC_Li256ELb0ELb1ELb1ELb0EEENS1_19SingleTileSchedulerILb0ELb1ELb1ELi128EEEEEEEEEvNT_6ParamsE --------------------------
	.section	.nv.info._ZN7cutlass13device_kernelIN5flash19enable_sm80_to_sm89INS1_16FlashAttnFwdSm80INS1_25CollectiveMainloopFwdSm80ILi8ELi1ELb1EN4cute5tupleIJNS5_1CILi128EEES8_S8_EEELi128ENS_6half_tEfNS_4arch4Sm80ELb0ELb0ELb1ELb0ELb1ELb0ELb1ELb1EEENS1_21CollectiveEpilogueFwdIS9_NS6_IJNS7_ILi1EEESF_SF_EEESA_SC_Li256ELb0ELb1ELb1ELb0EEENS1_19SingleTileSchedulerILb0ELb1ELb1ELi128EEEEEEEEEvNT_6ParamsE,"",@"SHT_CUDA_INFO"
	.sectionflags	@""
	.align	4


	//----- nvinfo : EIATTR_CUDA_API_VERSION
	.align		4
        /*0000*/ 	.byte	0x04, 0x37
        /*0002*/ 	.short	(.L_268 - .L_267)
.L_267:
        /*0004*/ 	.word	0x00000082


	//----- nvinfo : EIATTR_SW2861232_WAR
	.align		4
.L_268:
        /*0008*/ 	.byte	0x01, 0x35
	.zero		2


	//----- nvinfo : EIATTR_PARAM_CBANK
	.align		4
        /*000c*/ 	.byte	0x04, 0x0a
        /*000e*/ 	.short	(.L_270 - .L_269)
	.align		4
.L_269:
        /*0010*/ 	.word	index@(.nv.constant0._ZN7cutlass13device_kernelIN5flash19enable_sm80_to_sm89INS1_16FlashAttnFwdSm80INS1_25CollectiveMainloopFwdSm80ILi8ELi1ELb1EN4cute5tupleIJNS5_1CILi128EEES8_S8_EEELi128ENS_6half_tEfNS_4arch4Sm80ELb0ELb0ELb1ELb0ELb1ELb0ELb1ELb1EEENS1_21CollectiveEpilogueFwdIS9_NS6_IJNS7_ILi1EEESF_SF_EEESA_SC_Li256ELb0ELb1ELb1ELb0EEENS1_19SingleTileSchedulerILb0ELb1ELb1ELi128EEEEEEEEEvNT_6ParamsE)
        /*0014*/ 	.short	0x0160
        /*0016*/ 	.short	0x0418


	//----- nvinfo : EIATTR_CBANK_PARAM_SIZE
	.align		4
.L_270:
        /*0018*/ 	.byte	0x03, 0x19
        /*001a*/ 	.short	0x0418


	//----- nvinfo : EIATTR_KPARAM_INFO
	.align		4
        /*001c*/ 	.byte	0x04, 0x17
        /*001e*/ 	.short	(.L_272 - .L_271)
.L_271:
        /*0020*/ 	.word	0x00000000
        /*0024*/ 	.short	0x0000
        /*0026*/ 	.short	0x0000
        /*0028*/ 	.byte	0x00, 0xf0, 0x61, 0x10


	//----- nvinfo : EIATTR_MAXREG_COUNT
	.align		4
.L_272:
        /*002c*/ 	.byte	0x03, 0x1b
        /*002e*/ 	.short	0x00ff


	//----- nvinfo : EIATTR_NUM_BARRIERS
	.align		4
        /*0030*/ 	.byte	0x02, 0x4c
        /*0032*/ 	.byte	0x02
	.zero		1


	//----- nvinfo : EIATTR_ANNOTATIONS
	.align		4
        /*0034*/ 	.byte	0x04, 0x55
        /*0036*/ 	.short	(.L_274 - .L_273)


	//   ....[0]....
.L_273:
        /*0038*/ 	.word	0x00000001
        /*003c*/ 	.byte	0x00, 0x6f, 0x00, 0x00, 0x01, 0x00, 0x00, 0x00, 0x20, 0x6f, 0x00, 0x00, 0x01, 0x00, 0x00, 0x00
        /*004c*/ 	.byte	0xa0, 0x6f, 0x00, 0x00, 0x01, 0x00, 0x00, 0x00, 0xc0, 0x6f, 0x00, 0x00, 0x01, 0x00, 0x00, 0x00
        /*005c*/ 	.byte	0xb0, 0x70, 0x00, 0x00, 0x01, 0x00, 0x00, 0x00, 0xd0, 0x70, 0x00, 0x00, 0x01, 0x00, 0x00, 0x00
        /*006c*/ 	.byte	0x30, 0x71, 0x00, 0x00, 0x01, 0x00, 0x00, 0x00, 0x70, 0x77, 0x00, 0x00, 0x01, 0x00, 0x00, 0x00
        /*007c*/ 	.byte	0xb0, 0x77, 0x00, 0x00, 0x01, 0x00, 0x00, 0x00, 0xf0, 0x77, 0x00, 0x00, 0x01, 0x00, 0x00, 0x00
        /*008c*/ 	.byte	0x20, 0x78, 0x00, 0x00, 0x01, 0x00, 0x00, 0x00, 0x50, 0x78, 0x00, 0x00, 0x01, 0x00, 0x00, 0x00
        /*009c*/ 	.byte	0x80, 0x78, 0x00, 0x00, 0x01, 0x00, 0x00, 0x00, 0xb0, 0x78, 0x00, 0x00


	//----- nvinfo : EIATTR_MERCURY_ISA_VERSION
	.align		4
.L_274:
        /*00a8*/ 	.byte	0x03, 0x5f
        /*00aa*/ 	.short	0x0000


	//----- nvinfo : EIATTR_COOP_GROUP_MASK_REGIDS
	.align		4
        /*00ac*/ 	.byte	0x04, 0x29
        /*00ae*/ 	.short	(.L_276 - .L_275)


	//   ....[0]....
.L_275:
        /*00b0*/ 	.word	0xffffffff


	//   ....[1]....
        /*00b4*/ 	.word	0xffffffff


	//   ....[2]....
        /*00b8*/ 	.word	0xffffffff


	//   ....[3]....
        /*00bc*/ 	.word	0xffffffff


	//   ....[4]....
        /*00c0*/ 	.word	0xffffffff


	//   ....[5]....
        /*00c4*/ 	.word	0xffffffff


	//   ....[6]....
        /*00c8*/ 	.word	0xffffffff


	//   ....[7]....
        /*00cc*/ 	.word	0xffffffff


	//   ....[8]....
        /*00d0*/ 	.word	0xffffffff


	//   ....[9]....
        /*00d4*/ 	.word	0xffffffff


	//   ....[10]....
        /*00d8*/ 	.word	0xffffffff


	//   ....[11]....
        /*00dc*/ 	.word	0xffffffff


	//   ....[12]....
        /*00e0*/ 	.word	0xffffffff


	//   ....[13]....
        /*00e4*/ 	.word	0xffffffff


	//   ....[14]....
        /*00e8*/ 	.word	0xffffffff


	//   ....[15]....
        /*00ec*/ 	.word	0xffffffff


	//   ....[16]....
        /*00f0*/ 	.word	0xffffffff


	//   ....[17]....
        /*00f4*/ 	.word	0xffffffff


	//   ....[18]....
        /*00f8*/ 	.word	0xffffffff


	//   ....[19]....
        /*00fc*/ 	.word	0xffffffff


	//   ....[20]....
        /*0100*/ 	.word	0xffffffff


	//   ....[21]....
        /*0104*/ 	.word	0xffffffff


	//   ....[22]....
        /*0108*/ 	.word	0xffffffff


	//   ....[23]....
        /*010c*/ 	.word	0xffffffff


	//   ....[24]....
        /*0110*/ 	.word	0xffffffff


	//   ....[25]....
        /*0114*/ 	.word	0xffffffff


	//   ....[26]....
        /*0118*/ 	.word	0xffffffff


	//   ....[27]....
        /*011c*/ 	.word	0xffffffff


	//   ....[28]....
        /*0120*/ 	.word	0xffffffff


	//   ....[29]....
        /*0124*/ 	.word	0xffffffff


	//   ....[30]....
        /*0128*/ 	.word	0xffffffff


	//   ....[31]....
        /*012c*/ 	.word	0xffffffff


	//   ....[32]....
        /*0130*/ 	.word	0xffffffff


	//   ....[33]....
        /*0134*/ 	.word	0xffffffff


	//   ....[34]....
        /*0138*/ 	.word	0xffffffff


	//   ....[35]....
        /*013c*/ 	.word	0xffffffff


	//   ....[36]....
        /*0140*/ 	.word	0xffffffff


	//   ....[37]....
        /*0144*/ 	.word	0xffffffff


	//   ....[38]....
        /*0148*/ 	.word	0xffffffff


	//   ....[39]....
        /*014c*/ 	.word	0xffffffff


	//   ....[40]....
        /*0150*/ 	.word	0xffffffff


	//   ....[41]....
        /*0154*/ 	.word	0xffffffff


	//   ....[42]....
        /*0158*/ 	.word	0xffffffff


	//   ....[43]....
        /*015c*/ 	.word	0xffffffff


	//   ....[44]....
        /*0160*/ 	.word	0xffffffff


	//   ....[45]....
        /*0164*/ 	.word	0xffffffff


	//   ....[46]....
        /*0168*/ 	.word	0xffffffff


	//   ....[47]....
        /*016c*/ 	.word	0xffffffff


	//   ....[48]....
        /*0170*/ 	.word	0xffffffff


	//   ....[49]....
        /*0174*/ 	.word	0xffffffff


	//   ....[50]....
        /*0178*/ 	.word	0xffffffff


	//   ....[51]....
        /*017c*/ 	.word	0xffffffff


	//   ....[52]....
        /*0180*/ 	.word	0xffffffff


	//   ....[53]....
        /*0184*/ 	.word	0xffffffff


	//   ....[54]....
        /*0188*/ 	.word	0xffffffff


	//   ....[55]....
        /*018c*/ 	.word	0xffffffff


	//   ....[56]....
        /*0190*/ 	.word	0xffffffff


	//   ....[57]....
        /*0194*/ 	.word	0xffffffff


	//   ....[58]....
        /*0198*/ 	.word	0xffffffff


	//   ....[59]....
        /*019c*/ 	.word	0xffffffff


	//   ....[60]....
        /*01a0*/ 	.word	0xffffffff


	//   ....[61]....
        /*01a4*/ 	.word	0xffffffff


	//   ....[62]....
        /*01a8*/ 	.word	0xffffffff


	//   ....[63]....
        /*01ac*/ 	.word	0xffffffff


	//   ....[64]....
        /*01b0*/ 	.word	0xffffffff


	//   ....[65]....
        /*01b4*/ 	.word	0xffffffff


	//   ....[66]....
        /*01b8*/ 	.word	0xffffffff


	//   ....[67]....
        /*01bc*/ 	.word	0xffffffff


	//   ....[68]....
        /*01c0*/ 	.word	0xffffffff


	//----- nvinfo : EIATTR_COOP_GROUP_INSTR_OFFSETS
	.align		4
.L_276:
        /*01c4*/ 	.byte	0x04, 0x28
        /*01c6*/ 	.short	(.L_278 - .L_277)


	//   ....[0]....
.L_277:
        /*01c8*/ 	.word	0x00000060


	//   ....[1]....
        /*01cc*/ 	.word	0x00000fb0


	//   ....[2]....
        /*01d0*/ 	.word	0x00000fe0


	//   ....[3]....
        /*01d4*/ 	.word	0x00001010


	//   ....[4]....
        /*01d8*/ 	.word	0x00001040


	//   ....[5]....
        /*01dc*/ 	.word	0x00001070


	//   ....[6]....
        /*01e0*/ 	.word	0x00001120


	//   ....[7]....
        /*01e4*/ 	.word	0x00001150


	//   ....[8]....
        /*01e8*/ 	.word	0x000011c0


	//   ....[9]....
        /*01ec*/ 	.word	0x00001360


	//   ....[10]....
        /*01f0*/ 	.word	0x000013a0


	//   ....[11]....
        /*01f4*/ 	.word	0x000013d0


	//   ....[12]....
        /*01f8*/ 	.word	0x00001400


	//   ....[13]....
        /*01fc*/ 	.word	0x00001410


	//   ....[14]....
        /*0200*/ 	.word	0x00001420


	//   ....[15]....
        /*0204*/ 	.word	0x00001430


	//   ....[16]....
        /*0208*/ 	.word	0x00001440


	//   ....[17]....
        /*020c*/ 	.word	0x00001b10


	//   ....[18]....
        /*0210*/ 	.word	0x00001b20


	//   ....[19]....
        /*0214*/ 	.word	0x00001b40


	//   ....[20]....
        /*0218*/ 	.word	0x00001b50


	//   ....[21]....
        /*021c*/ 	.word	0x00001b70


	//   ....[22]....
        /*0220*/ 	.word	0x00001b80


	//   ....[23]....
        /*0224*/ 	.word	0x00001ba0


	//   ....[24]....
        /*0228*/ 	.word	0x00001bc0


	//   ....[25]....
        /*022c*/ 	.word	0x00003360


	//   ....[26]....
        /*0230*/ 	.word	0x00003380


	//   ....[27]....
        /*0234*/ 	.word	0x00003390


	//   ....[28]....
        /*0238*/ 	.word	0x000033a0


	//   ....[29]....
        /*023c*/ 	.word	0x000033b0


	//   ....[30]....
        /*0240*/ 	.word	0x000033c0


	//   ....[31]....
        /*0244*/ 	.word	0x000033d0


	//   ....[32]....
        /*0248*/ 	.word	0x000033f0


	//   ....[33]....
        /*024c*/ 	.word	0x00004090


	//   ....[34]....
        /*0250*/ 	.word	0x00004100


	//   ....[35]....
        /*0254*/ 	.word	0x00004120


	//   ....[36]....
        /*0258*/ 	.word	0x00004140


	//   ....[37]....
        /*025c*/ 	.word	0x00005d60


	//   ....[38]....
        /*0260*/ 	.word	0x00005d70


	//   ....[39]....
        /*0264*/ 	.word	0x00005d80


	//   ....[40]....
        /*0268*/ 	.word	0x00005d90


	//   ....[41]....
        /*026c*/ 	.word	0x00005da0


	//   ....[42]....
        /*0270*/ 	.word	0x00005db0


	//   ....[43]....
        /*0274*/ 	.word	0x00005dc0


	//   ....[44]....
        /*0278*/ 	.word	0x00005df0


	//   ....[45]....
        /*027c*/ 	.word	0x000061f0


	//   ....[46]....
        /*0280*/ 	.word	0x00006210


	//   ....[47]....
        /*0284*/ 	.word	0x00006230


	//   ....[48]....
        /*0288*/ 	.word	0x00006250


	//   ....[49]....
        /*028c*/ 	.word	0x000063a0


	//   ....[50]....
        /*0290*/ 	.word	0x000063c0


	//   ....[51]....
        /*0294*/ 	.word	0x00006400


	//   ....[52]....
        /*0298*/ 	.word	0x00006430


	//   ....[53]....
        /*029c*/ 	.word	0x00007d00


	//   ....[54]....
        /*02a0*/ 	.word	0x00007d10


	//   ....[55]....
        /*02a4*/ 	.word	0x00007d30


	//   ....[56]....
        /*02a8*/ 	.word	0x00007d50


	//   ....[57]....
        /*02ac*/ 	.word	0x00009ca0


	//   ....[58]....
        /*02b0*/ 	.word	0x00009cd0


	//   ....[59]....
        /*02b4*/ 	.word	0x00009d10


	//   ....[60]....
        /*02b8*/ 	.word	0x00009d20


	//   ....[61]....
        /*02bc*/ 	.word	0x0000a830


	//   ....[62]....
        /*02c0*/ 	.word	0x0000a870


	//   ....[63]....
        /*02c4*/ 	.word	0x0000a8a0


	//   ....[64]....
        /*02c8*/ 	.word	0x0000a8c0


	//   ....[65]....
        /*02cc*/ 	.word	0x0000a930


	//   ....[66]....
        /*02d0*/ 	.word	0x0000a950


	//   ....[67]....
        /*02d4*/ 	.word	0x0000af90


	//   ....[68]....
        /*02d8*/ 	.word	0x0000afa0


	//----- nvinfo : EIATTR_EXIT_INSTR_OFFSETS
	.align		4
.L_278:
        /*02dc*/ 	.byte	0x04, 0x1c
        /*02de*/ 	.short	(.L_280 - .L_279)


	//   ....[0]....
.L_279:
        /*02e0*/ 	.word	0x000001c0


	//   ....[1]....
        /*02e4*/ 	.word	0x0000afb0


	//   ....[2]....
        /*02e8*/ 	.word	0x0000b550


	//   ....[3]....
        /*02ec*/ 	.word	0x0000b5a0


	//   ....[4]....
        /*02f0*/ 	.word	0x0000b5d0


	//   ....[5]....
        /*02f4*/ 	.word	0x0000b630


	//   ....[6]....
        /*02f8*/ 	.word	0x0000b8c0


	//----- nvinfo : EIATTR_CTAIDZ_USED
	.align		4
.L_280:
        /*02fc*/ 	.byte	0x01, 0x04
	.zero		2


	//----- nvinfo : EIATTR_MAX_THREADS
	.align		4
        /*0300*/ 	.byte	0x04, 0x05
        /*0302*/ 	.short	(.L_282 - .L_281)
.L_281:
        /*0304*/ 	.word	0x00000100
        /*0308*/ 	.word	0x00000001
        /*030c*/ 	.word	0x00000001


	//----- nvinfo : EIATTR_CRS_STACK_SIZE
	.align		4
.L_282:
        /*0310*/ 	.byte	0x04, 0x1e
        /*0312*/ 	.short	(.L_284 - .L_283)
.L_283:
        /*0314*/ 	.word	0x00000000
.L_284:


//--------------------- .nv.info._ZN7cutlass13device_kernelIN5flash19enable_sm80_to_sm89INS1_16FlashAttnFwdSm80INS1_25CollectiveMainloopFwdSm80ILi8ELi1ELb1EN4cute5tupleIJNS5_1CILi128EEENS7_ILi96EEES8_EEELi128ENS_6half_tEfNS_4arch4Sm80ELb0ELb1ELb1ELb0ELb1ELb0ELb1ELb1EEENS1_21CollectiveEpilogueFwdINS6_IJS8_S8_S9_EEENS6_IJNS7_ILi1EEESH_SH_EEESB_SD_Li256ELb0ELb1ELb1ELb0EEENS1_19SingleTileSchedulerILb0ELb1ELb1ELi128EEEEEEEEEvNT_6ParamsE --------------------------
	.section	.nv.info._ZN7cutlass13device_kernelIN5flash19enable_sm80_to_sm89INS1_16FlashAttnFwdSm80INS1_25CollectiveMainloopFwdSm80ILi8ELi1ELb1EN4cute5tupleIJNS5_1CILi128EEENS7_ILi96EEES8_EEELi128ENS_6half_tEfNS_4arch4Sm80ELb0ELb1ELb1ELb0ELb1ELb0ELb1ELb1EEENS1_21CollectiveEpilogueFwdINS6_IJS8_S8_S9_EEENS6_IJNS7_ILi1EEESH_SH_EEESB_SD_Li256ELb0ELb1ELb1ELb0EEENS1_19SingleTileSchedulerILb0ELb1ELb1ELi128EEEEEEEEEvNT_6ParamsE,"",@"SHT_CUDA_INFO"
	.sectionflags	@""
	.align	4


	//----- nvinfo : EIATTR_CUDA_API_VERSION
	.align		4
        /*0000*/ 	.byte	0x04, 0x37
        /*0002*/ 	.short	(.L_286 - .L_285)
.L_285:
        /*0004*/ 	.word	0x00000082


	//----- nvinfo : EIATTR_SW2861232_WAR
	.align		4
.L_286:
        /*0008*/ 	.byte	0x01, 0x35
	.zero		2


	//----- nvinfo : EIATTR_PARAM_CBANK
	.align		4
        /*000c*/ 	.byte	0x04, 0x0a
        /*000e*/ 	.short	(.L_288 - .L_287)
	.align		4
.L_287:
        /*0010*/ 	.word	index@(.nv.constant0._ZN7cutlass13device_kernelIN5flash19enable_sm80_to_sm89INS1_16FlashAttnFwdSm80INS1_25CollectiveMainloopFwdSm80ILi8ELi1ELb1EN4cute5tupleIJNS5_1CILi128EEENS7_ILi96EEES8_EEELi128ENS_6half_tEfNS_4arch4Sm80ELb0ELb1ELb1ELb0ELb1ELb0ELb1ELb1EEENS1_21CollectiveEpilogueFwdINS6_IJS8_S8_S9_EEENS6_IJNS7_ILi1EEESH_SH_EEESB_SD_Li256ELb0ELb1ELb1ELb0EEENS1_19SingleTileSchedulerILb0ELb1ELb1ELi128EEEEEEEEEvNT_6ParamsE)
        /*0014*/ 	.short	0x0160
        /*0016*/ 	.short	0x0418


	//----- nvinfo : EIATTR_CBANK_PARAM_SIZE
	.align		4
.L_288:
        /*0018*/ 	.byte	0x03, 0x19
        /*001a*/ 	.short	0x0418


	//----- nvinfo : EIATTR_KPARAM_INFO
	.align		4
        /*001c*/ 	.byte	0x04, 0x17
        /*001e*/ 	.short	(.L_290 - .L_289)
.L_289:
        /*0020*/ 	.word	0x00000000
        /*0024*/ 	.short	0x0000
        /*0026*/ 	.short	0x0000
        /*0028*/ 	.byte	0x00, 0xf0, 0x61, 0x10


	//----- nvinfo : EIATTR_MAXREG_COUNT
	.align		4
.L_290:
        /*002c*/ 	.byte	0x03, 0x1b
        /*002e*/ 	.short	0x00ff


	//----- nvinfo : EIATTR_NUM_BARRIERS
	.align		4
        /*0030*/ 	.byte	0x02, 0x4c
        /*0032*/ 	.byte	0x02
	.zero		1


	//----- nvinfo : EIATTR_MERCURY_ISA_VERSION
	.align		4
        /*0034*/ 	.byte	0x03, 0x5f
        /*0036*/ 	.short	0x0000


	//----- nvinfo : EIATTR_COOP_GROUP_MASK_REGIDS
	.align		4
        /*0038*/ 	.byte	0x04, 0x29
        /*003a*/ 	.short	(.L_292 - .L_291)


	//   ....[0]....
.L_291:
        /*003c*/ 	.word	0xffffffff


	//   ....[1]....
        /*0040*/ 	.word	0xffffffff


	//   ....[2]....
        /*0044*/ 	.word	0xffffffff


	//   ....[3]....
        /*0048*/ 	.word	0xffffffff


	//   ....[4]....
        /*004c*/ 	.word	0xffffffff


	//   ....[5]....
        /*0050*/ 	.word	0xffffffff


	//   ....[6]....
        /*0054*/ 	.word	0xffffffff


	//   ....[7]....
        /*0058*/ 	.word	0xffffffff


	//   ....[8]....
        /*005c*/ 	.word	0xffffffff


	//   ....[9]....
        /*0060*/ 	.word	0xffffffff


	//   ....[10]....
        /*0064*/ 	.word	0xffffffff


	//   ....[11]....
        /*0068*/ 	.word	0xffffffff


	//   ....[12]....
        /*006c*/ 	.word	0xffffffff


	//   ....[13]....
        /*0070*/ 	.word	0xffffffff


	//   ....[14]....
        /*0074*/ 	.word	0xffffffff


	//   ....[15]....
        /*0078*/ 	.word	0xffffffff


	//   ....[16]....
        /*007c*/ 	.word	0xffffffff


	//   ....[17]....
        /*0080*/ 	.word	0xffffffff


	//   ....[18]....
        /*0084*/ 	.word	0xffffffff


	//   ....[19]....
        /*0088*/ 	.word	0xffffffff


	//   ....[20]....
        /*008c*/ 	.word	0xffffffff


	//   ....[21]....
        /*0090*/ 	.word	0xffffffff


	//   ....[22]....
        /*0094*/ 	.word	0xffffffff


	//   ....[23]....
        /*0098*/ 	.word	0xffffffff


	//   ....[24]....
        /*009c*/ 	.word	0xffffffff


	//   ....[25]....
        /*00a0*/ 	.word	0xffffffff


	//   ....[26]....
        /*00a4*/ 	.word	0xffffffff


	//   ....[27]....
        /*00a8*/ 	.word	0xffffffff


	//   ....[28]....
        /*00ac*/ 	.word	0xffffffff


	//   ....[29]....
        /*00b0*/ 	.word	0xffffffff


	//   ....[30]....
        /*00b4*/ 	.word	0xffffffff


	//   ....[31]....
        /*00b8*/ 	.word	0xffffffff


	//   ....[32]....
        /*00bc*/ 	.word	0xffffffff


	//   ....[33]....
        /*00c0*/ 	.word	0xffffffff


	//   ....[34]....
        /*00c4*/ 	.word	0xffffffff


	//   ....[35]....
        /*00c8*/ 	.word	0xffffffff


	//   ....[36]....
        /*00cc*/ 	.word	0xffffffff


	//   ....[37]....
        /*00d0*/ 	.word	0xffffffff


	//   ....[38]....
        /*00d4*/ 	.word	0xffffffff


	//   ....[39]....
        /*00d8*/ 	.word	0xffffffff


	//   ....[40]....
        /*00dc*/ 	.word	0xffffffff


	//   ....[41]....
        /*00e0*/ 	.word	0xffffffff


	//   ....[42]....
        /*00e4*/ 	.word	0xffffffff


	//   ....[43]....
        /*00e8*/ 	.word	0xffffffff


	//   ....[44]....
        /*00ec*/ 	.word	0xffffffff


	//   ....[45]....
        /*00f0*/ 	.word	0xffffffff


	//   ....[46]....
        /*00f4*/ 	.word	0xffffffff


	//   ....[47]....
        /*00f8*/ 	.word	0xffffffff


	//   ....[48]....
        /*00fc*/ 	.word	0xffffffff


	//   ....[49]....
        /*0100*/ 	.word	0xffffffff


	//   ....[50]....
        /*0104*/ 	.word	0xffffffff


	//   ....[51]....
        /*0108*/ 	.word	0xffffffff


	//   ....[52]....
        /*010c*/ 	.word	0xffffffff


	//   ....[53]....
        /*0110*/ 	.word	0xffffffff


	//   ....[54]....
        /*0114*/ 	.word	0xffffffff


	//   ....[55]....
        /*0118*/ 	.word	0xffffffff


	//   ....[56]....
        /*011c*/ 	.word	0xffffffff


	//   ....[57]....
        /*0120*/ 	.word	0xffffffff


	//   ....[58]....
        /*0124*/ 	.word	0xffffffff


	//   ....[59]....
        /*0128*/ 	.word	0xffffffff


	//   ....[60]....
        /*012c*/ 	.word	0xffffffff


	//   ....[61]....
        /*0130*/ 	.word	0xffffffff


	//   ....[62]....
        /*0134*/ 	.word	0xffffffff


	//   ....[63]....
        /*0138*/ 	.word	0xffffffff


	//   ....[64]....
        /*013c*/ 	.word	0xffffffff


	//   ....[65]....
        /*0140*/ 	.word	0xffffffff


	//   ....[66]....
        /*0144*/ 	.word	0xffffffff


	//   ....[67]....
        /*0148*/ 	.word	0xffffffff


	//   ....[68]....
        /*014c*/ 	.word	0xffffffff


	//   ....[69]....
        /*0150*/ 	.word	0xffffffff


	//   ....[70]....
        /*0154*/ 	.word	0xffffffff


	//   ....[71]....
        /*0158*/ 	.word	0xffffffff


	//   ....[72]....
        /*015c*/ 	.word	0xffffffff


	//   ....[73]....
        /*0160*/ 	.word	0xffffffff


	//   ....[74]....
        /*0164*/ 	.word	0xffffffff


	//   ....[75]....
        /*0168*/ 	.word	0xffffffff


	//   ....[76]....
        /*016c*/ 	.word	0xffffffff


	//   ....[77]....
        /*0170*/ 	.word	0xffffffff


	//   ....[78]....
        /*0174*/ 	.word	0xffffffff


	//   ....[79]....
        /*0178*/ 	.word	0xffffffff


	//   ....[80]....
        /*017c*/ 	.word	0xffffffff


	//   ....[81]....
        /*0180*/ 	.word	0xffffffff


	//   ....[82]....
        /*0184*/ 	.word	0xffffffff


	//   ....[83]....
        /*0188*/ 	.word	0xffffffff


	//   ....[84]....
        /*018c*/ 	.word	0xffffffff


	//   ....[85]....
        /*0190*/ 	.word	0xffffffff


	//   ....[86]....
        /*0194*/ 	.word	0xffffffff


	//   ....[87]....
        /*0198*/ 	.word	0xffffffff


	//   ....[88]....
        /*019c*/ 	.word	0xffffffff


	//   ....[89]....
        /*01a0*/ 	.word	0xffffffff


	//   ....[90]....
        /*01a4*/ 	.word	0xffffffff


	//   ....[91]....
        /*01a8*/ 	.word	0xffffffff


	//   ....[92]....
        /*01ac*/ 	.word	0xffffffff


	//   ....[93]....
        /*01b0*/ 	.word	0xffffffff


	//   ....[94]....
        /*01b4*/ 	.word	0xffffffff


	//   ....[95]....
        /*01b8*/ 	.word	0xffffffff


	//   ....[96]....
        /*01bc*/ 	.word	0xffffffff


	//----- nvinfo : EIATTR_COOP_GROUP_INSTR_OFFSETS
	.align		4
.L_292:
        /*01c0*/ 	.byte	0x04, 0x28
        /*01c2*/ 	.short	(.L_294 - .L_293)


	//   ....[0]....
.L_293:
        /*01c4*/ 	.word	0x00000050


	//   ....[1]....
        /*01c8*/ 	.word	0x00001410


	//   ....[2]....
        /*01cc*/ 	.word	0x00001450


	//   ....[3]....
        /*01d0*/ 	.word	0x00001490


	//   ....[4]....
        /*01d4*/ 	.word	0x000014e0


	//   ....[5]....
        /*01d8*/ 	.word	0x00001530


	//   ....[6]....
        /*01dc*/ 	.word	0x00001570


	//   ....[7]....
        /*01e0*/ 	.word	0x000015b0


	//   ....[8]....
        /*01e4*/ 	.word	0x000015f0


	//   ....[9]....
        /*01e8*/ 	.word	0x00001860


	//   ....[10]....
        /*01ec*/ 	.word	0x00001890


	//   ....[11]....
        /*01f0*/ 	.word	0x000018c0


	//   ....[12]....
        /*01f4*/ 	.word	0x000018e0


	//   ....[13]....
        /*01f8*/ 	.word	0x00001900


	//   ....[14]....
        /*01fc*/ 	.word	0x00001920


	//   ....[15]....
        /*0200*/ 	.word	0x00001ec0


	//   ....[16]....
        /*0204*/ 	.word	0x00001ee0


	//   ....[17]....
        /*0208*/ 	.word	0x00001ef0


	//   ....[18]....
        /*020c*/ 	.word	0x00001f10


	//   ....[19]....
        /*0210*/ 	.word	0x00001f20


	//   ....[20]....
        /*0214*/ 	.word	0x00001f50


	//   ....[21]....
        /*0218*/ 	.word	0x00002be0


	//   ....[22]....
        /*021c*/ 	.word	0x00002c10


	//   ....[23]....
        /*0220*/ 	.word	0x00002c20


	//   ....[24]....
        /*0224*/ 	.word	0x00002c30


	//   ....[25]....
        /*0228*/ 	.word	0x00002c40


	//   ....[26]....
        /*022c*/ 	.word	0x00002c50


	//   ....[27]....
        /*0230*/ 	.word	0x00003150


	//   ....[28]....
        /*0234*/ 	.word	0x000034a0


	//   ....[29]....
        /*0238*/ 	.word	0x00004a00


	//   ....[30]....
        /*023c*/ 	.word	0x00004a80


	//   ....[31]....
        /*0240*/ 	.word	0x00004a90


	//   ....[32]....
        /*0244*/ 	.word	0x00004ac0


	//   ....[33]....
        /*0248*/ 	.word	0x000062a0


	//   ....[34]....
        /*024c*/ 	.word	0x000062b0


	//   ....[35]....
        /*0250*/ 	.word	0x000062c0


	//   ....[36]....
        /*0254*/ 	.word	0x000062d0


	//   ....[37]....
        /*0258*/ 	.word	0x000062e0


	//   ....[38]....
        /*025c*/ 	.word	0x000062f0


	//   ....[39]....
        /*0260*/ 	.word	0x00007480


	//   ....[40]....
        /*0264*/ 	.word	0x000074a0


	//   ....[41]....
        /*0268*/ 	.word	0x000074c0


	//   ....[42]....
        /*026c*/ 	.word	0x000074d0


	//   ....[43]....
        /*0270*/ 	.word	0x000074e0


	//   ....[44]....
        /*0274*/ 	.word	0x000074f0


	//   ....[45]....
        /*0278*/ 	.word	0x000076c0


	//   ....[46]....
        /*027c*/ 	.word	0x000078f0


	//   ....[47]....
        /*0280*/ 	.word	0x000088f0


	//   ....[48]....
        /*0284*/ 	.word	0x00008b20


	//   ....[49]....
        /*0288*/ 	.word	0x00008cd0


	//   ....[50]....
        /*028c*/ 	.word	0x00008dc0


	//   ....[51]....
        /*0290*/ 	.word	0x0000aa10


	//   ....[52]....
        /*0294*/ 	.word	0x0000aa30


	//   ....[53]....
        /*0298*/ 	.word	0x0000aa50


	//   ....[54]....
        /*029c*/ 	.word	0x0000aa60


	//   ....[55]....
        /*02a0*/ 	.word	0x0000aa70


	//   ....[56]....
        /*02a4*/ 	.word	0x0000aa80


	//   ....[57]....
        /*02a8*/ 	.word	0x0000bc10


	//   ....[58]....
        /*02ac*/ 	.word	0x0000bc30


	//   ....[59]....
        /*02b0*/ 	.word	0x0000bc50


	//   ....[60]....
        /*02b4*/ 	.word	0x0000bc60


	//   ....[61]....
        /*02b8*/ 	.word	0x0000bc70


	//   ....[62]....
        /*02bc*/ 	.word	0x0000bc80


	//   ....[63]....
        /*02c0*/ 	.word	0x0000c120


	//   ....[64]....
        /*02c4*/ 	.word	0x0000c130


	//   ....[65]....
        /*02c8*/ 	.word	0x0000c160


	//   ....[66]....
        /*02cc*/ 	.word	0x0000c170


	//   ....[67]....
        /*02d0*/ 	.word	0x0000dc40


	//   ....[68]....
        /*02d4*/ 	.word	0x0000dc60


	//   ....[69]....
        /*02d8*/ 	.word	0x0000dc80


	//   ....[70]....
        /*02dc*/ 	.word	0x0000dca0


	//   ....[71]....
        /*02e0*/ 	.word	0x0000dce0


	//   ....[72]....
        /*02e4*/ 	.word	0x0000de10


	//   ....[73]....
        /*02e8*/ 	.word	0x0000ede0


	//   ....[74]....
        /*02ec*/ 	.word	0x0000edf0


	//   ....[75]....
        /*02f0*/ 	.word	0x0000ee00


	//   ....[76]....
        /*02f4*/ 	.word	0x0000ee10


	//   ....[77]....
        /*02f8*/ 	.word	0x0000ee20


	//   ....[78]....
        /*02fc*/ 	.word	0x0000ee30


	//   ....[79]....
        /*0300*/ 	.word	0x0000f000


	//   ....[80]....
        /*0304*/ 	.word	0x0000f220


	//   ....[81]....
        /*0308*/ 	.word	0x000103d0


	//   ....[82]....
        /*030c*/ 	.word	0x00010490


	//   ....[83]....
        /*0310*/ 	.word	0x000105f0


	//   ....[84]....
        /*0314*/ 	.word	0x00010700


	//   ....[85]....
        /*0318*/ 	.word	0x00011eb0


	//   ....[86]....
        /*031c*/ 	.word	0x00011ee0


	//   ....[87]....
        /*0320*/ 	.word	0x00011f20


	//   ....[88]....
        /*0324*/ 	.word	0x00011f30


	//   ....[89]....
        /*0328*/ 	.word	0x00012a40


	//   ....[90]....
        /*032c*/ 	.word	0x00012a80


	//   ....[91]....
        /*0330*/ 	.word	0x00012aa0


	//   ....[92]....
        /*0334*/ 	.word	0x00012ad0


	//   ....[93]....
        /*0338*/ 	.word	0x00012b40


	//   ....[94]....
        /*033c*/ 	.word	0x00012bb0


	//   ....[95]....
        /*0340*/ 	.word	0x000131c0


	//   ....[96]....
        /*0344*/ 	.word	0x000131d0


	//----- nvinfo : EIATTR_EXIT_INSTR_OFFSETS
	.align		4
.L_294:
        /*0348*/ 	.byte	0x04, 0x1c
        /*034a*/ 	.short	(.L_296 - .L_295)


	//   ....[0]....
.L_295:
        /*034c*/ 	.word	0x000001b0


	//   ....[1]....
        /*0350*/ 	.word	0x000131e0


	//   ....[2]....
        /*0354*/ 	.word	0x00013780


	//   ....[3]....
        /*0358*/ 	.word	0x000137d0


	//   ....[4]....
        /*035c*/ 	.word	0x00013800


	//   ....[5]....
        /*0360*/ 	.word	0x00013860


	//   ....[6]....
        /*0364*/ 	.word	0x00013af0


	//----- nvinfo : EIATTR_CTAIDZ_USED
	.align		4
.L_296:
        /*0368*/ 	.byte	0x01, 0x04
	.zero		2


	//----- nvinfo : EIATTR_MAX_THREADS
	.align		4
        /*036c*/ 	.byte	0x04, 0x05
        /*036e*/ 	.short	(.L_298 - .L_297)
.L_297:
        /*0370*/ 	.word	0x00000100
        /*0374*/ 	.word	0x00000001
        /*0378*/ 	.word	0x00000001


	//----- nvinfo : EIATTR_CRS_STACK_SIZE
	.align		4
.L_298:
        /*037c*/ 	.byte	0x04, 0x1e
        /*037e*/ 	.short	(.L_300 - .L_299)
.L_299:
        /*0380*/ 	.word	0x00000000
.L_300:


//--------------------- .nv.info._ZN7cutlass13device_kernelIN5flash19enable_sm80_to_sm89INS1_16FlashAttnFwdSm80INS1_25CollectiveMainloopFwdSm80ILi8ELi1ELb1EN4cute5tupleIJNS5_1CILi128EEES8_S8_EEELi128ENS_6half_tEfNS_4arch4Sm80ELb1ELb0ELb1ELb0ELb1ELb0ELb1ELb1EEENS1_21CollectiveEpilogueFwdIS9_NS6_IJNS7_ILi1EEESF_SF_EEESA_SC_Li256ELb0ELb1ELb1ELb0EEENS1_30DynamicPersistentTileSchedulerILi256ELi256ELb1ELb1ELb0EEEEEEEEEvNT_6ParamsE --------------------------
	.section	.nv.info._ZN7cutlass13device_kernelIN5flash19enable_sm80_to_sm89INS1_16FlashAttnFwdSm80INS1_25CollectiveMainloopFwdSm80ILi8ELi1ELb1EN4cute5tupleIJNS5_1CILi128EEES8_S8_EEELi128ENS_6half_tEfNS_4arch4Sm80ELb1ELb0ELb1ELb0ELb1ELb0ELb1ELb1EEENS1_21CollectiveEpilogueFwdIS9_NS6_IJNS7_ILi1EEESF_SF_EEESA_SC_Li256ELb0ELb1ELb1ELb0EEENS1_30DynamicPersistentTileSchedulerILi256ELi256ELb1ELb1ELb0EEEEEEEEEvNT_6ParamsE,"",@"SHT_CUDA_INFO"
	.sectionflags	@""
	.align	4


	//----- nvinfo : EIATTR_CUDA_API_VERSION
	.align		4
        /*0000*/ 	.byte	0x04, 0x37
        /*0002*/ 	.short	(.L_302 - .L_301)
.L_301:
        /*0004*/ 	.word	0x00000082


	//----- nvinfo : EIATTR_SW2861232_WAR
	.align		4
.L_302:
        /*0008*/ 	.byte	0x01, 0x35
	.zero		2


	//----- nvinfo : EIATTR_PARAM_CBANK
	.align		4
        /*000c*/ 	.byte	0x04, 0x0a
        /*000e*/ 	.short	(.L_304 - .L_303)
	.align		4
.L_303:
        /*0010*/ 	.word	index@(.nv.constant0._ZN7cutlass13device_kernelIN5flash19enable_sm80_to_sm89INS1_16FlashAttnFwdSm80INS1_25CollectiveMainloopFwdSm80ILi8ELi1ELb1EN4cute5tupleIJNS5_1CILi128EEES8_S8_EEELi128ENS_6half_tEfNS_4arch4Sm80ELb1ELb0ELb1ELb0ELb1ELb0ELb1ELb1EEENS1_21CollectiveEpilogueFwdIS9_NS6_IJNS7_ILi1EEESF_SF_EEESA_SC_Li256ELb0ELb1ELb1ELb0EEENS1_30DynamicPersistentTileSchedulerILi256ELi256ELb1ELb1ELb0EEEEEEEEEvNT_6ParamsE)
        /*0014*/ 	.short	0x0160
        /*0016*/ 	.short	0x0428


	//----- nvinfo : EIATTR_CBANK_PARAM_SIZE
	.align		4
.L_304:
        /*0018*/ 	.byte	0x03, 0x19
        /*001a*/ 	.short	0x0428


	//----- nvinfo : EIATTR_KPARAM_INFO
	.align		4
        /*001c*/ 	.byte	0x04, 0x17
        /*001e*/ 	.short	(.L_306 - .L_305)
.L_305:
        /*0020*/ 	.word	0x00000000
        /*0024*/ 	.short	0x0000
        /*0026*/ 	.short	0x0000
        /*0028*/ 	.byte	0x00, 0xf0, 0xa1, 0x10


	//----- nvinfo : EIATTR_MAXREG_COUNT
	.align		4
.L_306:
        /*002c*/ 	.byte	0x03, 0x1b
        /*002e*/ 	.short	0x00ff


	//----- nvinfo : EIATTR_NUM_BARRIERS
	.align		4
        /*0030*/ 	.byte	0x02, 0x4c
        /*0032*/ 	.byte	0x06
	.zero		1


	//----- nvinfo : EIATTR_ANNOTATIONS
	.align		4
        /*0034*/ 	.byte	0x04, 0x55
        /*0036*/ 	.short	(.L_308 - .L_307)


	//   ....[0]....
.L_307:
        /*0038*/ 	.word	0x00000001
        /*003c*/ 	.byte	0x70, 0x00, 0x00, 0x00, 0x01, 0x00, 0x00, 0x00, 0x40, 0x05, 0x00, 0x00, 0x01, 0x00, 0x00, 0x00
        /* <DEDUP_REMOVED lines=64> */
        /*044c*/ 	.byte	0xa0, 0x40, 0x01, 0x00, 0x01, 0x00, 0x00, 0x00, 0xf0, 0x40, 0x01, 0x00


	//----- nvinfo : EIATTR_MERCURY_ISA_VERSION
	.align		4
.L_308:
        /*0458*/ 	.byte	0x03, 0x5f
        /*045a*/ 	.short	0x0000


	//----- nvinfo : EIATTR_INT_WARP_WIDE_INSTR_OFFSETS
	.align		4
        /*045c*/ 	.byte	0x04, 0x31
        /*045e*/ 	.short	(.L_310 - .L_309)


	//   ....[0]....
.L_309:
        /*0460*/ 	.word	0x0000feb0


	//   ....[1]....
        /*0464*/ 	.word	0x0000ff30


	//----- nvinfo : EIATTR_COOP_GROUP_MASK_REGIDS
	.align		4
.L_310:
        /*0468*/ 	.byte	0x04, 0x29
        /*046a*/ 	.short	(.L_312 - .L_311)


	//   ....[0]....
.L_311:
        /*046c*/ 	.word	0xffffffff


	//   ....[1]....
        /*0470*/ 	.word	0xffffffff


	//   ....[2]....
        /*0474*/ 	.word	0xffffffff


	//   ....[3]....
        /*0478*/ 	.word	0xffffffff


	//   ....[4]....
        /*047c*/ 	.word	0xffffffff


	//   ....[5]....
        /*0480*/ 	.word	0xffffffff


	//   ....[6]....
        /*0484*/ 	.word	0xffffffff


	//   ....[7]....
        /*0488*/ 	.word	0xffffffff


	//   ....[8]....
        /*048c*/ 	.word	0xffffffff


	//   ....[9]....
        /*0490*/ 	.word	0xffffffff


	//   ....[10]....
        /*0494*/ 	.word	0xffffffff


	//   ....[11]....
        /*0498*/ 	.word	0xffffffff


	//   ....[12]....
        /*049c*/ 	.word	0xffffffff


	//   ....[13]....
        /*04a0*/ 	.word	0xffffffff


	//   ....[14]....
        /*04a4*/ 	.word	0xffffffff


	//   ....[15]....
        /*04a8*/ 	.word	0xffffffff


	//   ....[16]....
        /*04ac*/ 	.word	0xffffffff


	//   ....[17]....
        /*04b0*/ 	.word	0xffffffff


	//   ....[18]....
        /*04b4*/ 	.word	0xffffffff


	//   ....[19]....
        /*04b8*/ 	.word	0xffffffff


	//   ....[20]....
        /*04bc*/ 	.word	0xffffffff


	//   ....[21]....
        /*04c0*/ 	.word	0xffffffff


	//   ....[22]....
        /*04c4*/ 	.word	0xffffffff


	//   ....[23]....
        /*04c8*/ 	.word	0xffffffff


	//   ....[24]....
        /*04cc*/ 	.word	0xffffffff


	//   ....[25]....
        /*04d0*/ 	.word	0xffffffff


	//   ....[26]....
        /*04d4*/ 	.word	0xffffffff


	//   ....[27]....
        /*04d8*/ 	.word	0xffffffff


	//   ....[28]....
        /*04dc*/ 	.word	0xffffffff


	//   ....[29]....
        /*04e0*/ 	.word	0xffffffff


	//   ....[30]....
        /*04e4*/ 	.word	0xffffffff


	//   ....[31]....
        /*04e8*/ 	.word	0xffffffff


	//   ....[32]....
        /*04ec*/ 	.word	0xffffffff


	//   ....[33]....
        /*04f0*/ 	.word	0xffffffff


	//   ....[34]....
        /*04f4*/ 	.word	0xffffffff


	//   ....[35]....
        /*04f8*/ 	.word	0xffffffff


	//   ....[36]....
        /*04fc*/ 	.word	0xffffffff


	//   ....[37]....
        /*0500*/ 	.word	0xffffffff


	//   ....[38]....
        /*0504*/ 	.word	0xffffffff


	//   ....[39]....
        /*0508*/ 	.word	0xffffffff


	//   ....[40]....
        /*050c*/ 	.word	0xffffffff


	//   ....[41]....
        /*0510*/ 	.word	0xffffffff


	//   ....[42]....
        /*0514*/ 	.word	0xffffffff


	//   ....[43]....
        /*0518*/ 	.word	0xffffffff


	//   ....[44]....
        /*051c*/ 	.word	0xffffffff


	//   ....[45]....
        /*0520*/ 	.word	0xffffffff


	//   ....[46]....
        /*0524*/ 	.word	0xffffffff


	//   ....[47]....
        /*0528*/ 	.word	0xffffffff


	//   ....[48]....
        /*052c*/ 	.word	0xffffffff


	//   ....[49]....
        /*0530*/ 	.word	0xffffffff


	//   ....[50]....
        /*0534*/ 	.word	0xffffffff


	//   ....[51]....
        /*0538*/ 	.word	0xffffffff


	//   ....[52]....
        /*053c*/ 	.word	0xffffffff


	//   ....[53]....
        /*0540*/ 	.word	0xffffffff


	//   ....[54]....
        /*0544*/ 	.word	0xffffffff


	//   ....[55]....
        /*0548*/ 	.word	0xffffffff


	//   ....[56]....
        /*054c*/ 	.word	0xffffffff


	//   ....[57]....
        /*0550*/ 	.word	0xffffffff


	//   ....[58]....
        /*0554*/ 	.word	0xffffffff


	//   ....[59]....
        /*0558*/ 	.word	0xffffffff


	//   ....[60]....
        /*055c*/ 	.word	0xffffffff


	//   ....[61]....
        /*0560*/ 	.word	0xffffffff


	//   ....[62]....
        /*0564*/ 	.word	0xffffffff


	//   ....[63]....
        /*0568*/ 	.word	0xffffffff


	//   ....[64]....
        /*056c*/ 	.word	0xffffffff


	//   ....[65]....
        /*0570*/ 	.word	0xffffffff


	//   ....[66]....
        /*0574*/ 	.word	0xffffffff


	//   ....[67]....
        /*0578*/ 	.word	0xffffffff


	//   ....[68]....
        /*057c*/ 	.word	0xffffffff


	//   ....[69]....
        /*0580*/ 	.word	0xffffffff


	//   ....[70]....
        /*0584*/ 	.word	0xffffffff


	//   ....[71]....
        /*0588*/ 	.word	0xffffffff


	//   ....[72]....
        /*058c*/ 	.word	0xffffffff


	//   ....[73]....
        /*0590*/ 	.word	0xffffffff


	//   ....[74]....
        /*0594*/ 	.word	0xffffffff


	//   ....[75]....
        /*0598*/ 	.word	0xffffffff


	//   ....[76]....
        /*059c*/ 	.word	0xffffffff


	//   ....[77]....
        /*05a0*/ 	.word	0xffffffff


	//   ....[78]....
        /*05a4*/ 	.word	0xffffffff


	//   ....[79]....
        /*05a8*/ 	.word	0xffffffff


	//   ....[80]....
        /*05ac*/ 	.word	0xffffffff


	//   ....[81]....
        /*05b0*/ 	.word	0xffffffff


	//   ....[82]....
        /*05b4*/ 	.word	0xffffffff


	//   ....[83]....
        /*05b8*/ 	.word	0xffffffff


	//   ....[84]....
        /*05bc*/ 	.word	0xffffffff


	//   ....[85]....
        /*05c0*/ 	.word	0xffffffff


	//   ....[86]....
        /*05c4*/ 	.word	0xffffffff


	//   ....[87]....
        /*05c8*/ 	.word	0xffffffff


	//   ....[88]....
        /*05cc*/ 	.word	0xffffffff


	//   ....[89]....
        /*05d0*/ 	.word	0xffffffff


	//   ....[90]....
        /*05d4*/ 	.word	0xffffffff


	//   ....[91]....
        /*05d8*/ 	.word	0xffffffff


	//   ....[92]....
        /*05dc*/ 	.word	0xffffffff


	//   ....[93]....
        /*05e0*/ 	.word	0xffffffff


	//   ....[94]....
        /*05e4*/ 	.word	0xffffffff


	//   ....[95]....
        /*05e8*/ 	.word	0xffffffff


	//   ....[96]....
        /*05ec*/ 	.word	0xffffffff


	//   ....[97]....
        /*05f0*/ 	.word	0xffffffff


	//   ....[98]....
        /*05f4*/ 	.word	0xffffffff


	//   ....[99]....
        /*05f8*/ 	.word	0xffffffff


	//   ....[100]....
        /*05fc*/ 	.word	0xffffffff


	//   ....[101]....
        /*0600*/ 	.word	0xffffffff


	//   ....[102]....
        /*0604*/ 	.word	0xffffffff


	//   ....[103]....
        /*0608*/ 	.word	0xffffffff


	//   ....[104]....
        /*060c*/ 	.word	0xffffffff


	//   ....[105]....
        /*0610*/ 	.word	0xffffffff


	//   ....[106]....
        /*0614*/ 	.word	0xffffffff


	//   ....[107]....
        /*0618*/ 	.word	0xffffffff


	//   ....[108]....
        /*061c*/ 	.word	0xffffffff


	//   ....[109]....
        /*0620*/ 	.word	0xffffffff


	//   ....[110]....
        /*0624*/ 	.word	0xffffffff


	//   ....[111]....
        /*0628*/ 	.word	0xffffffff


	//   ....[112]....
        /*062c*/ 	.word	0xffffffff


	//   ....[113]....
        /*0630*/ 	.word	0xffffffff


	//   ....[114]....
        /*0634*/ 	.word	0xffffffff


	//   ....[115]....
        /*0638*/ 	.word	0xffffffff


	//   ....[116]....
        /*063c*/ 	.word	0xffffffff


	//   ....[117]....
        /*0640*/ 	.word	0xffffffff


	//   ....[118]....
        /*0644*/ 	.word	0xffffffff


	//   ....[119]....
        /*0648*/ 	.word	0xffffffff


	//   ....[120]....
        /*064c*/ 	.word	0xffffffff


	//   ....[121]....
        /*0650*/ 	.word	0xffffffff


	//   ....[122]....
        /*0654*/ 	.word	0xffffffff


	//   ....[123]....
        /*0658*/ 	.word	0xffffffff


	//   ....[124]....
        /*065c*/ 	.word	0xffffffff


	//   ....[125]....
        /*0660*/ 	.word	0xffffffff


	//   ....[126]....
        /*0664*/ 	.word	0xffffffff


	//   ....[127]....
        /*0668*/ 	.word	0xffffffff


	//   ....[128]....
        /*066c*/ 	.word	0xffffffff


	//   ....[129]....
        /*0670*/ 	.word	0xffffffff


	//   ....[130]....
        /*0674*/ 	.word	0xffffffff


	//   ....[131]....
        /*0678*/ 	.word	0xffffffff


	//   ....[132]....
        /*067c*/ 	.word	0xffffffff


	//   ....[133]....
        /*0680*/ 	.word	0xffffffff


	//   ....[134]....
        /*0684*/ 	.word	0xffffffff


	//   ....[135]....
        /*0688*/ 	.word	0xffffffff


	//   ....[136]....
        /*068c*/ 	.word	0xffffffff


	//   ....[137]....
        /*0690*/ 	.word	0xffffffff


	//   ....[138]....
        /*0694*/ 	.word	0xffffffff


	//   ....[139]....
        /*0698*/ 	.word	0xffffffff


	//   ....[140]....
        /*069c*/ 	.word	0xffffffff


	//   ....[141]....
        /*06a0*/ 	.word	0xffffffff


	//   ....[142]....
        /*06a4*/ 	.word	0xffffffff


	//   ....[143]....
        /*06a8*/ 	.word	0xffffffff


	//   ....[144]....
        /*06ac*/ 	.word	0xffffffff


	//   ....[145]....
        /*06b0*/ 	.word	0xffffffff


	//   ....[146]....
        /*06b4*/ 	.word	0xffffffff


	//   ....[147]....
        /*06b8*/ 	.word	0xffffffff


	//   ....[148]....
        /*06bc*/ 	.word	0xffffffff


	//----- nvinfo : EIATTR_COOP_GROUP_INSTR_OFFSETS
	.align		4
.L_312:
        /*06c0*/ 	.byte	0x04, 0x28
        /*06c2*/ 	.short	(.L_314 - .L_313)


	//   ....[0]....
.L_313:
        /*06c4*/ 	.word	0x00000050


	//   ....[1]....
        /*06c8*/ 	.word	0x000018d0


	//   ....[2]....
        /*06cc*/ 	.word	0x000018f0


	//   ....[3]....
        /*06d0*/ 	.word	0x00001920


	//   ....[4]....
        /*06d4*/ 	.word	0x00001930


	//   ....[5]....
        /*06d8*/ 	.word	0x00001950


	//   ....[6]....
        /*06dc*/ 	.word	0x00001970


	//   ....[7]....
        /*06e0*/ 	.word	0x00001990


	//   ....[8]....
        /*06e4*/ 	.word	0x000019c0


	//   ....[9]....
        /*06e8*/ 	.word	0x00001c10


	//   ....[10]....
        /*06ec*/ 	.word	0x00001c30


	//   ....[11]....
        /*06f0*/ 	.word	0x00001c40


	//   ....[12]....
        /*06f4*/ 	.word	0x00001c70


	//   ....[13]....
        /*06f8*/ 	.word	0x00001c80


	//   ....[14]....
        /*06fc*/ 	.word	0x00001cc0


	//   ....[15]....
        /*0700*/ 	.word	0x00001d00


	//   ....[16]....
        /*0704*/ 	.word	0x00001d30


	//   ....[17]....
        /*0708*/ 	.word	0x00002420


	//   ....[18]....
        /*070c*/ 	.word	0x00002440


	//   ....[19]....
        /*0710*/ 	.word	0x00002450


	//   ....[20]....
        /*0714*/ 	.word	0x00002470


	//   ....[21]....
        /*0718*/ 	.word	0x00002480


	//   ....[22]....
        /*071c*/ 	.word	0x000024a0


	//   ....[23]....
        /*0720*/ 	.word	0x000024b0


	//   ....[24]....
        /*0724*/ 	.word	0x000024d0


	//   ....[25]....
        /*0728*/ 	.word	0x00003b80


	//   ....[26]....
        /*072c*/ 	.word	0x00003ba0


	//   ....[27]....
        /*0730*/ 	.word	0x00003bd0


	//   ....[28]....
        /*0734*/ 	.word	0x00003be0


	//   ....[29]....
        /*0738*/ 	.word	0x00003bf0


	//   ....[30]....
        /*073c*/ 	.word	0x00003c00


	//   ....[31]....
        /*0740*/ 	.word	0x00003c10


	//   ....[32]....
        /*0744*/ 	.word	0x00003c30


	//   ....[33]....
        /*0748*/ 	.word	0x00003f60


	//   ....[34]....
        /*074c*/ 	.word	0x000043a0


	//   ....[35]....
        /*0750*/ 	.word	0x00004ba0


	//   ....[36]....
        /*0754*/ 	.word	0x00004bc0


	//   ....[37]....
        /*0758*/ 	.word	0x00004be0


	//   ....[38]....
        /*075c*/ 	.word	0x00004c00


	//   ....[39]....
        /*0760*/ 	.word	0x00006b10


	//   ....[40]....
        /*0764*/ 	.word	0x00006b30


	//   ....[41]....
        /*0768*/ 	.word	0x00006ba0


	//   ....[42]....
        /*076c*/ 	.word	0x00006be0


	//   ....[43]....
        /*0770*/ 	.word	0x00006bf0


	//   ....[44]....
        /*0774*/ 	.word	0x00006c00


	//   ....[45]....
        /*0778*/ 	.word	0x00006c70


	//   ....[46]....
        /*077c*/ 	.word	0x00006c80


	//   ....[47]....
        /*0780*/ 	.word	0x00008480


	//   ....[48]....
        /*0784*/ 	.word	0x000084a0


	//   ....[49]....
        /*0788*/ 	.word	0x00008510


	//   ....[50]....
        /*078c*/ 	.word	0x00008550


	//   ....[51]....
        /*0790*/ 	.word	0x00008560


	//   ....[52]....
        /*0794*/ 	.word	0x00008570


	//   ....[53]....
        /*0798*/ 	.word	0x000085e0


	//   ....[54]....
        /*079c*/ 	.word	0x000085f0


	//   ....[55]....
        /*07a0*/ 	.word	0x00008850


	//   ....[56]....
        /*07a4*/ 	.word	0x00008c80


	//   ....[57]....
        /*07a8*/ 	.word	0x000092a0


	//   ....[58]....
        /*07ac*/ 	.word	0x000092c0


	//   ....[59]....
        /*07b0*/ 	.word	0x000094e0


	//   ....[60]....
        /*07b4*/ 	.word	0x00009500


	//   ....[61]....
        /*07b8*/ 	.word	0x0000b830


	//   ....[62]....
        /*07bc*/ 	.word	0x0000b850


	//   ....[63]....
        /*07c0*/ 	.word	0x0000b8b0


	//   ....[64]....
        /*07c4*/ 	.word	0x0000b8f0


	//   ....[65]....
        /*07c8*/ 	.word	0x0000b910


	//   ....[66]....
        /*07cc*/ 	.word	0x0000b930


	//   ....[67]....
        /*07d0*/ 	.word	0x0000b950


	//   ....[68]....
        /*07d4*/ 	.word	0x0000b960


	//   ....[69]....
        /*07d8*/ 	.word	0x0000d130


	//   ....[70]....
        /*07dc*/ 	.word	0x0000d150


	//   ....[71]....
        /*07e0*/ 	.word	0x0000d180


	//   ....[72]....
        /*07e4*/ 	.word	0x0000d200


	//   ....[73]....
        /*07e8*/ 	.word	0x0000d270


	//   ....[74]....
        /*07ec*/ 	.word	0x0000d290


	//   ....[75]....
        /*07f0*/ 	.word	0x0000d2b0


	//   ....[76]....
        /*07f4*/ 	.word	0x0000d2c0


	//   ....[77]....
        /*07f8*/ 	.word	0x0000d810


	//   ....[78]....
        /*07fc*/ 	.word	0x0000d830


	//   ....[79]....
        /*0800*/ 	.word	0x0000d850


	//   ....[80]....
        /*0804*/ 	.word	0x0000d870


	//   ....[81]....
        /*0808*/ 	.word	0x0000f870


	//   ....[82]....
        /*080c*/ 	.word	0x0000f8b0


	//   ....[83]....
        /*0810*/ 	.word	0x0000f8d0


	//   ....[84]....
        /*0814*/ 	.word	0x0000f8f0


	//   ....[85]....
        /*0818*/ 	.word	0x00010080


	//   ....[86]....
        /*081c*/ 	.word	0x000106c0


	//   ....[87]....
        /*0820*/ 	.word	0x000106e0


	//   ....[88]....
        /*0824*/ 	.word	0x00010700


	//   ....[89]....
        /*0828*/ 	.word	0x00010710


	//   ....[90]....
        /*082c*/ 	.word	0x00010810


	//   ....[91]....
        /*0830*/ 	.word	0x00010830


	//   ....[92]....
        /*0834*/ 	.word	0x00010c50


	//   ....[93]....
        /*0838*/ 	.word	0x00010c60


	//   ....[94]....
        /*083c*/ 	.word	0x000113f0


	//   ....[95]....
        /*0840*/ 	.word	0x000114e0


	//   ....[96]....
        /*0844*/ 	.word	0x00011550


	//   ....[97]....
        /*0848*/ 	.word	0x00011670


	//   ....[98]....
        /*084c*/ 	.word	0x000116d0


	//   ....[99]....
        /*0850*/ 	.word	0x00011810


	//   ....[100]....
        /*0854*/ 	.word	0x00011870


	//   ....[101]....
        /*0858*/ 	.word	0x000119b0


	//   ....[102]....
        /*085c*/ 	.word	0x00011a10


	//   ....[103]....
        /*0860*/ 	.word	0x00011a80


	//   ....[104]....
        /*0864*/ 	.word	0x00011ae0


	//   ....[105]....
        /*0868*/ 	.word	0x00012320


	//   ....[106]....
        /*086c*/ 	.word	0x00012370


	//   ....[107]....
        /*0870*/ 	.word	0x000123c0


	//   ....[108]....
        /*0874*/ 	.word	0x00012410


	//   ....[109]....
        /*0878*/ 	.word	0x00012480


	//   ....[110]....
        /*087c*/ 	.word	0x000124f0


	//   ....[111]....
        /*0880*/ 	.word	0x00012610


	//   ....[112]....
        /*0884*/ 	.word	0x00012670


	//   ....[113]....
        /*0888*/ 	.word	0x000127b0


	//   ....[114]....
        /*088c*/ 	.word	0x00012810


	//   ....[115]....
        /*0890*/ 	.word	0x00012950


	//   ....[116]....
        /*0894*/ 	.word	0x000129b0


	//   ....[117]....
        /*0898*/ 	.word	0x00012a20


	//   ....[118]....
        /*089c*/ 	.word	0x00012a90


	//   ....[119]....
        /*08a0*/ 	.word	0x00012bb0


	//   ....[120]....
        /*08a4*/ 	.word	0x00012c10


	//   ....[121]....
        /*08a8*/ 	.word	0x00012d50


	//   ....[122]....
        /*08ac*/ 	.word	0x00012db0


	//   ....[123]....
        /*08b0*/ 	.word	0x00012ef0


	//   ....[124]....
        /*08b4*/ 	.word	0x00012f50


	//   ....[125]....
        /*08b8*/ 	.word	0x00012fc0


	//   ....[126]....
        /*08bc*/ 	.word	0x00013030


	//   ....[127]....
        /*08c0*/ 	.word	0x00013870


	//   ....[128]....
        /*08c4*/ 	.word	0x000138b0


	//   ....[129]....
        /*08c8*/ 	.word	0x00013900


	//   ....[130]....
        /*08cc*/ 	.word	0x00013940


	//   ....[131]....
        /*08d0*/ 	.word	0x00013990


	//   ....[132]....
        /*08d4*/ 	.word	0x00013a00


	//   ....[133]....
        /*08d8*/ 	.word	0x00013a70


	//   ....[134]....
        /*08dc*/ 	.word	0x00013b80


	//   ....[135]....
        /*08e0*/ 	.word	0x00013be0


	//   ....[136]....
        /*08e4*/ 	.word	0x00013cf0


	//   ....[137]....
        /*08e8*/ 	.word	0x00013d50


	//   ....[138]....
        /*08ec*/ 	.word	0x00013e60


	//   ....[139]....
        /*08f0*/ 	.word	0x00013ec0


	//   ....[140]....
        /*08f4*/ 	.word	0x00013f10


	//   ....[141]....
        /*08f8*/ 	.word	0x00013f50


	//   ....[142]....
        /*08fc*/ 	.word	0x00013fa0


	//   ....[143]....
        /*0900*/ 	.word	0x00013fe0


	//   ....[144]....
        /*0904*/ 	.word	0x00014030


	//   ....[145]....
        /*0908*/ 	.word	0x00014090


	//   ....[146]....
        /*090c*/ 	.word	0x000140e0


	//   ....[147]....
        /*0910*/ 	.word	0x00014130


	//   ....[148]....
        /*0914*/ 	.word	0x000141a0


	//----- nvinfo : EIATTR_EXIT_INSTR_OFFSETS
	.align		4
.L_314:
        /*0918*/ 	.byte	0x04, 0x1c
        /*091a*/ 	.short	(.L_316 - .L_315)


	//   ....[0]....
.L_315:
        /*091c*/ 	.word	0x000000a0


	//   ....[1]....
        /*0920*/ 	.word	0x00011490


	//----- nvinfo : EIATTR_MAX_THREADS
	.align		4
.L_316:
        /*0924*/ 	.byte	0x04, 0x05
        /*0926*/ 	.short	(.L_318 - .L_317)
.L_317:
        /*0928*/ 	.word	0x00000100
        /*092c*/ 	.word	0x00000001
        /*0930*/ 	.word	0x00000001


	//----- nvinfo : EIATTR_CRS_STACK_SIZE
	.align		4
.L_318:
        /*0934*/ 	.byte	0x04, 0x1e
        /*0936*/ 	.short	(.L_320 - .L_319)
.L_319:
        /*0938*/ 	.word	0x00000000
.L_320:


//--------------------- .nv.info._ZN7cutlass13device_kernelIN5flash19enable_sm80_to_sm89INS1_16FlashAttnFwdSm80INS1_25CollectiveMainloopFwdSm80ILi4ELi1ELb0EN4cute5tupleIJNS5_1CILi128EEENS7_ILi64EEES8_EEELi128ENS_6half_tEfNS_4arch4Sm80ELb0ELb0ELb1ELb0ELb1ELb0ELb1ELb1EEENS1_21CollectiveEpilogueFwdINS6_IJS8_S8_S9_EEENS6_IJNS7_ILi1EEESH_SH_EEESB_SD_Li128ELb0ELb1ELb1ELb0EEENS1_19SingleTileSchedulerILb0ELb1ELb1ELi128EEEEEEEEEvNT_6ParamsE --------------------------
	.section	.nv.info._ZN7cutlass13device_kernelIN5flash19enable_sm80_to_sm89INS1_16FlashAttnFwdSm80INS1_25CollectiveMainloopFwdSm80ILi4ELi1ELb0EN4cute5tupleIJNS5_1CILi128EEENS7_ILi64EEES8_EEELi128ENS_6half_tEfNS_4arch4Sm80ELb0ELb0ELb1ELb0ELb1ELb0ELb1ELb1EEENS1_21CollectiveEpilogueFwdINS6_IJS8_S8_S9_EEENS6_IJNS7_ILi1EEESH_SH_EEESB_SD_Li128ELb0ELb1ELb1ELb0EEENS1_19SingleTileSchedulerILb0ELb1ELb1ELi128EEEEEEEEEvNT_6ParamsE,"",@"SHT_CUDA_INFO"
	.sectionflags	@""
	.align	4


	//----- nvinfo : EIATTR_CUDA_API_VERSION
	.align		4
        /*0000*/ 	.byte	0x04, 0x37
        /*0002*/ 	.short	(.L_322 - .L_321)
.L_321:
        /*0004*/ 	.word	0x00000082


	//----- nvinfo : EIATTR_SW2861232_WAR
	.align		4
.L_322:
        /*0008*/ 	.byte	0x01, 0x35
	.zero		2


	//----- nvinfo : EIATTR_PARAM_CBANK
	.align		4
        /*000c*/ 	.byte	0x04, 0x0a
        /*000e*/ 	.short	(.L_324 - .L_323)
	.align		4
.L_323:
        /*0010*/ 	.word	index@(.nv.constant0._ZN7cutlass13device_kernelIN5flash19enable_sm80_to_sm89INS1_16FlashAttnFwdSm80INS1_25CollectiveMainloopFwdSm80ILi4ELi1ELb0EN4cute5tupleIJNS5_1CILi128EEENS7_ILi64EEES8_EEELi128ENS_6half_tEfNS_4arch4Sm80ELb0ELb0ELb1ELb0ELb1ELb0ELb1ELb1EEENS1_21CollectiveEpilogueFwdINS6_IJS8_S8_S9_EEENS6_IJNS7_ILi1EEESH_SH_EEESB_SD_Li128ELb0ELb1ELb1ELb0EEENS1_19SingleTileSchedulerILb0ELb1ELb1ELi128EEEEEEEEEvNT_6ParamsE)
        /*0014*/ 	.short	0x0160
        /*0016*/ 	.short	0x0418


	//----- nvinfo : EIATTR_CBANK_PARAM_SIZE
	.align		4
.L_324:
        /*0018*/ 	.byte	0x03, 0x19
        /*001a*/ 	.short	0x0418


	//----- nvinfo : EIATTR_KPARAM_INFO
	.align		4
        /*001c*/ 	.byte	0x04, 0x17
        /*001e*/ 	.short	(.L_326 - .L_325)
.L_325:
        /*0020*/ 	.word	0x00000000
        /*0024*/ 	.short	0x0000
        /*0026*/ 	.short	0x0000
        /*0028*/ 	.byte	0x00, 0xf0, 0x61, 0x10


	//----- nvinfo : EIATTR_MAXREG_COUNT
	.align		4
.L_326:
        /*002c*/ 	.byte	0x03, 0x1b
        /*002e*/ 	.short	0x00ff


	//----- nvinfo : EIATTR_NUM_BARRIERS
	.align		4
        /*0030*/ 	.byte	0x02, 0x4c
        /*0032*/ 	.byte	0x02
	.zero		1


	//----- nvinfo : EIATTR_ANNOTATIONS
	.align		4
        /*0034*/ 	.byte	0x04, 0x55
        /*0036*/ 	.short	(.L_328 - .L_327)


	//   ....[0]....
.L_327:
        /* <DEDUP_REMOVED lines=59> */


	//----- nvinfo : EIATTR_MERCURY_ISA_VERSION
	.align		4
.L_328:
        /*03d8*/ 	.byte	0x03, 0x5f
        /*03da*/ 	.short	0x0000


	//----- nvinfo : EIATTR_COOP_GROUP_MASK_REGIDS
	.align		4
        /*03dc*/ 	.byte	0x04, 0x29
        /*03de*/ 	.short	(.L_330 - .L_329)


	//   ....[0]....
.L_329:
        /*03e0*/ 	.word	0xffffffff


	//   ....[1]....
        /*03e4*/ 	.word	0xffffffff


	//   ....[2]....
        /*03e8*/ 	.word	0xffffffff


	//   ....[3]....
        /*03ec*/ 	.word	0xffffffff


	//   ....[4]....
        /*03f0*/ 	.word	0xffffffff


	//   ....[5]....
        /*03f4*/ 	.word	0xffffffff


	//   ....[6]....
        /*03f8*/ 	.word	0xffffffff


	//   ....[7]....
        /*03fc*/ 	.word	0xffffffff


	//   ....[8]....
        /*0400*/ 	.word	0xffffffff


	//   ....[9]....
        /*0404*/ 	.word	0xffffffff


	//   ....[10]....
        /*0408*/ 	.word	0xffffffff


	//   ....[11]....
        /*040c*/ 	.word	0xffffffff


	//   ....[12]....
        /*0410*/ 	.word	0xffffffff


	//   ....[13]....
        /*0414*/ 	.word	0xffffffff


	//   ....[14]....
        /*0418*/ 	.word	0xffffffff


	//   ....[15]....
        /*041c*/ 	.word	0xffffffff


	//   ....[16]....
        /*0420*/ 	.word	0xffffffff


	//   ....[17]....
        /*0424*/ 	.word	0xffffffff


	//   ....[18]....
        /*0428*/ 	.word	0xffffffff


	//   ....[19]....
        /*042c*/ 	.word	0xffffffff


	//   ....[20]....
        /*0430*/ 	.word	0xffffffff


	//   ....[21]....
        /*0434*/ 	.word	0xffffffff


	//   ....[22]....
        /*0438*/ 	.word	0xffffffff


	//   ....[23]....
        /*043c*/ 	.word	0xffffffff


	//   ....[24]....
        /*0440*/ 	.word	0xffffffff


	//   ....[25]....
        /*0444*/ 	.word	0xffffffff


	//   ....[26]....
        /*0448*/ 	.word	0xffffffff


	//   ....[27]....
        /*044c*/ 	.word	0xffffffff


	//   ....[28]....
        /*0450*/ 	.word	0xffffffff


	//   ....[29]....
        /*0454*/ 	.word	0xffffffff


	//   ....[30]....
        /*0458*/ 	.word	0xffffffff


	//   ....[31]....
        /*045c*/ 	.word	0xffffffff


	//   ....[32]....
        /*0460*/ 	.word	0xffffffff


	//   ....[33]....
        /*0464*/ 	.word	0xffffffff


	//   ....[34]....
        /*0468*/ 	.word	0xffffffff


	//   ....[35]....
        /*046c*/ 	.word	0xffffffff


	//   ....[36]....
        /*0470*/ 	.word	0xffffffff


	//   ....[37]....
        /*0474*/ 	.word	0xffffffff


	//   ....[38]....
        /*0478*/ 	.word	0xffffffff


	//   ....[39]....
        /*047c*/ 	.word	0xffffffff


	//   ....[40]....
        /*0480*/ 	.word	0xffffffff


	//   ....[41]....
        /*0484*/ 	.word	0xffffffff


	//   ....[42]....
        /*0488*/ 	.word	0xffffffff


	//   ....[43]....
        /*048c*/ 	.word	0xffffffff


	//   ....[44]....
        /*0490*/ 	.word	0xffffffff


	//   ....[45]....
        /*0494*/ 	.word	0xffffffff


	//   ....[46]....
        /*0498*/ 	.word	0xffffffff


	//   ....[47]....
        /*049c*/ 	.word	0xffffffff


	//   ....[48]....
        /*04a0*/ 	.word	0xffffffff


	//   ....[49]....
        /*04a4*/ 	.word	0xffffffff


	//   ....[50]....
        /*04a8*/ 	.word	0xffffffff


	//   ....[51]....
        /*04ac*/ 	.word	0xffffffff


	//   ....[52]....
        /*04b0*/ 	.word	0xffffffff


	//   ....[53]....
        /*04b4*/ 	.word	0xffffffff


	//   ....[54]....
        /*04b8*/ 	.word	0xffffffff


	//   ....[55]....
        /*04bc*/ 	.word	0xffffffff


	//   ....[56]....
        /*04c0*/ 	.word	0xffffffff


	//   ....[57]....
        /*04c4*/ 	.word	0xffffffff


	//   ....[58]....
        /*04c8*/ 	.word	0xffffffff


	//   ....[59]....
        /*04cc*/ 	.word	0xffffffff


	//   ....[60]....
        /*04d0*/ 	.word	0xffffffff


	//   ....[61]....
        /*04d4*/ 	.word	0xffffffff


	//   ....[62]....
        /*04d8*/ 	.word	0xffffffff


	//   ....[63]....
        /*04dc*/ 	.word	0xffffffff


	//   ....[64]....
        /*04e0*/ 	.word	0xffffffff


	//   ....[65]....
        /*04e4*/ 	.word	0xffffffff


	//   ....[66]....
        /*04e8*/ 	.word	0xffffffff


	//   ....[67]....
        /*04ec*/ 	.word	0xffffffff


	//   ....[68]....
        /*04f0*/ 	.word	0xffffffff


	//   ....[69]....
        /*04f4*/ 	.word	0xffffffff


	//   ....[70]....
        /*04f8*/ 	.word	0xffffffff


	//   ....[71]....
        /*04fc*/ 	.word	0xffffffff


	//   ....[72]....
        /*0500*/ 	.word	0xffffffff


	//   ....[73]....
        /*0504*/ 	.word	0xffffffff


	//   ....[74]....
        /*0508*/ 	.word	0xffffffff


	//   ....[75]....
        /*050c*/ 	.word	0xffffffff


	//   ....[76]....
        /*0510*/ 	.word	0xffffffff


	//   ....[77]....
        /*0514*/ 	.word	0xffffffff


	//   ....[78]....
        /*0518*/ 	.word	0xffffffff


	//   ....[79]....
        /*051c*/ 	.word	0xffffffff


	//   ....[80]....
        /*0520*/ 	.word	0xffffffff


	//   ....[81]....
        /*0524*/ 	.word	0xffffffff


	//   ....[82]....
        /*0528*/ 	.word	0xffffffff


	//   ....[83]....
        /*052c*/ 	.word	0xffffffff


	//   ....[84]....
        /*0530*/ 	.word	0xffffffff


	//   ....[85]....
        /*0534*/ 	.word	0xffffffff


	//   ....[86]....
        /*0538*/ 	.word	0xffffffff


	//   ....[87]....
        /*053c*/ 	.word	0xffffffff


	//   ....[88]....
        /*0540*/ 	.word	0xffffffff


	//   ....[89]....
        /*0544*/ 	.word	0xffffffff


	//   ....[90]....
        /*0548*/ 	.word	0xffffffff


	//   ....[91]....
        /*054c*/ 	.word	0xffffffff


	//   ....[92]....
        /*0550*/ 	.word	0xffffffff


	//   ....[93]....
        /*0554*/ 	.word	0xffffffff


	//   ....[94]....
        /*0558*/ 	.word	0xffffffff


	//   ....[95]....
        /*055c*/ 	.word	0xffffffff


	//   ....[96]....
        /*0560*/ 	.word	0xffffffff


	//----- nvinfo : EIATTR_COOP_GROUP_INSTR_OFFSETS
	.align		4
.L_330:
        /*0564*/ 	.byte	0x04, 0x28
        /*0566*/ 	.short	(.L_332 - .L_331)


	//   ....[0]....
.L_331:
        /*0568*/ 	.word	0x00000060


	//   ....[1]....
        /*056c*/ 	.word	0x00000e60


	//   ....[2]....
        /*0570*/ 	.word	0x00000e90


	//   ....[3]....
        /*0574*/ 	.word	0x00001060


	//   ....[4]....
        /*0578*/ 	.word	0x00001090


	//   ....[5]....
        /*057c*/ 	.word	0x00001160


	//   ....[6]....
        /*0580*/ 	.word	0x00001190


	//   ....[7]....
        /*0584*/ 	.word	0x00001260


	//   ....[8]....
        /*0588*/ 	.word	0x00001290


	//   ....[9]....
        /*058c*/ 	.word	0x00001360


	//   ....[10]....
        /*0590*/ 	.word	0x00001390


	//   ....[11]....
        /*0594*/ 	.word	0x00001460


	//   ....[12]....
        /*0598*/ 	.word	0x00001490


	//   ....[13]....
        /*059c*/ 	.word	0x00001560


	//   ....[14]....
        /*05a0*/ 	.word	0x00001590


	//   ....[15]....
        /*05a4*/ 	.word	0x00001670


	//   ....[16]....
        /*05a8*/ 	.word	0x000016c0


	//   ....[17]....
        /*05ac*/ 	.word	0x00001b30


	//   ....[18]....
        /*05b0*/ 	.word	0x00001b50


	//   ....[19]....
        /*05b4*/ 	.word	0x00001b60


	//   ....[20]....
        /*05b8*/ 	.word	0x00001b70


	//   ....[21]....
        /*05bc*/ 	.word	0x00001b80


	//   ....[22]....
        /*05c0*/ 	.word	0x00001b90


	//   ....[23]....
        /*05c4*/ 	.word	0x00001ba0


	//   ....[24]....
        /*05c8*/ 	.word	0x00001bb0


	//   ....[25]....
        /*05cc*/ 	.word	0x00001ff0


	//   ....[26]....
        /*05d0*/ 	.word	0x00002000


	//   ....[27]....
        /*05d4*/ 	.word	0x00002010


	//   ....[28]....
        /*05d8*/ 	.word	0x00002020


	//   ....[29]....
        /*05dc*/ 	.word	0x00002030


	//   ....[30]....
        /*05e0*/ 	.word	0x00002040


	//   ....[31]....
        /*05e4*/ 	.word	0x00002100


	//   ....[32]....
        /*05e8*/ 	.word	0x00002110


	//   ....[33]....
        /*05ec*/ 	.word	0x000039a0


	//   ....[34]....
        /*05f0*/ 	.word	0x000039c0


	//   ....[35]....
        /*05f4*/ 	.word	0x000039d0


	//   ....[36]....
        /*05f8*/ 	.word	0x000039e0


	//   ....[37]....
        /*05fc*/ 	.word	0x000039f0


	//   ....[38]....
        /*0600*/ 	.word	0x00003a00


	//   ....[39]....
        /*0604*/ 	.word	0x00003a10


	//   ....[40]....
        /*0608*/ 	.word	0x00003a30


	//   ....[41]....
        /*060c*/ 	.word	0x00004420


	//   ....[42]....
        /*0610*/ 	.word	0x00004500


	//   ....[43]....
        /*0614*/ 	.word	0x000046c0


	//   ....[44]....
        /*0618*/ 	.word	0x000046e0


	//   ....[45]....
        /*061c*/ 	.word	0x00004870


	//   ....[46]....
        /*0620*/ 	.word	0x00004900


	//   ....[47]....
        /*0624*/ 	.word	0x00004bf0


	//   ....[48]....
        /*0628*/ 	.word	0x00004d40


	//   ....[49]....
        /*062c*/ 	.word	0x00007800


	//   ....[50]....
        /*0630*/ 	.word	0x00007810


	//   ....[51]....
        /*0634*/ 	.word	0x00007820


	//   ....[52]....
        /*0638*/ 	.word	0x00007830


	//   ....[53]....
        /*063c*/ 	.word	0x00007840


	//   ....[54]....
        /*0640*/ 	.word	0x00007850


	//   ....[55]....
        /*0644*/ 	.word	0x00007860


	//   ....[56]....
        /*0648*/ 	.word	0x00007890


	//   ....[57]....
        /*064c*/ 	.word	0x00007c70


	//   ....[58]....
        /*0650*/ 	.word	0x00007c90


	//   ....[59]....
        /*0654*/ 	.word	0x00007cb0


	//   ....[60]....
        /*0658*/ 	.word	0x00007cd0


	//   ....[61]....
        /*065c*/ 	.word	0x00007d20


	//   ....[62]....
        /*0660*/ 	.word	0x00007d90


	//   ....[63]....
        /*0664*/ 	.word	0x00007e40


	//   ....[64]....
        /*0668*/ 	.word	0x00007e60


	//   ....[65]....
        /*066c*/ 	.word	0x00009660


	//   ....[66]....
        /*0670*/ 	.word	0x00009690


	//   ....[67]....
        /*0674*/ 	.word	0x00009700


	//   ....[68]....
        /*0678*/ 	.word	0x00009750


	//   ....[69]....
        /*067c*/ 	.word	0x00009790


	//   ....[70]....
        /*0680*/ 	.word	0x00009880


	//   ....[71]....
        /*0684*/ 	.word	0x00009890


	//   ....[72]....
        /*0688*/ 	.word	0x00009e70


	//   ....[73]....
        /*068c*/ 	.word	0x0000c760


	//   ....[74]....
        /*0690*/ 	.word	0x0000c770


	//   ....[75]....
        /*0694*/ 	.word	0x0000c780


	//   ....[76]....
        /*0698*/ 	.word	0x0000c790


	//   ....[77]....
        /*069c*/ 	.word	0x0000c7c0


	//   ....[78]....
        /*06a0*/ 	.word	0x0000c7e0


	//   ....[79]....
        /*06a4*/ 	.word	0x0000c800


	//   ....[80]....
        /*06a8*/ 	.word	0x0000c810


	//   ....[81]....
        /*06ac*/ 	.word	0x0000d890


	//   ....[82]....
        /*06b0*/ 	.word	0x0000d8c0


	//   ....[83]....
        /*06b4*/ 	.word	0x0000d8f0


	//   ....[84]....
        /*06b8*/ 	.word	0x0000d920


	//   ....[85]....
        /*06bc*/ 	.word	0x0000d960


	//   ....[86]....
        /*06c0*/ 	.word	0x0000d990


	//   ....[87]....
        /*06c4*/ 	.word	0x0000d9b0


	//   ....[88]....
        /*06c8*/ 	.word	0x0000d9c0


	//   ....[89]....
        /*06cc*/ 	.word	0x0000d9e0


	//   ....[90]....
        /*06d0*/ 	.word	0x0000d9f0


	//   ....[91]....
        /*06d4*/ 	.word	0x0000e0a0


	//   ....[92]....
        /*06d8*/ 	.word	0x0000e0c0


	//   ....[93]....
        /*06dc*/ 	.word	0x0000e6c0


	//   ....[94]....
        /*06e0*/ 	.word	0x0000e6e0


	//   ....[95]....
        /*06e4*/ 	.word	0x0000ece0


	//   ....[96]....
        /*06e8*/ 	.word	0x0000ecf0


	//----- nvinfo : EIATTR_EXIT_INSTR_OFFSETS
	.align		4
.L_332:
        /*06ec*/ 	.byte	0x04, 0x1c
        /*06ee*/ 	.short	(.L_334 - .L_333)


	//   ....[0]....
.L_333:
        /*06f0*/ 	.word	0x000001c0


	//   ....[1]....
        /*06f4*/ 	.word	0x0000ed00


	//   ....[2]....
        /*06f8*/ 	.word	0x0000f2a0


	//   ....[3]....
        /*06fc*/ 	.word	0x0000f2f0


	//   ....[4]....
        /*0700*/ 	.word	0x0000f320


	//   ....[5]....
        /*0704*/ 	.word	0x0000f380


	//   ....[6]....
        /*0708*/ 	.word	0x0000f610


	//----- nvinfo : EIATTR_CTAIDZ_USED
	.align		4
.L_334:
        /*070c*/ 	.byte	0x01, 0x04
	.zero		2


	//----- nvinfo : EIATTR_MAX_THREADS
	.align		4
        /*0710*/ 	.byte	0x04, 0x05
        /*0712*/ 	.short	(.L_336 - .L_335)
.L_335:
        /*0714*/ 	.word	0x00000080
        /*0718*/ 	.word	0x00000001
        /*071c*/ 	.word	0x00000001


	//----- nvinfo : EIATTR_CRS_STACK_SIZE
	.align		4
.L_336:
        /*0720*/ 	.byte	0x04, 0x1e
        /*0722*/ 	.short	(.L_338 - .L_337)
.L_337:
        /*0724*/ 	.word	0x00000000
.L_338:


//--------------------- .nv.info._ZN7cutlass13device_kernelIN5flash19enable_sm80_to_sm89INS1_16FlashAttnFwdSm80INS1_25CollectiveMainloopFwdSm80ILi8ELi1ELb1EN4cute5tupleIJNS5_1CILi128EEENS7_ILi112EEES8_EEELi128ENS_6half_tEfNS_4arch4Sm80ELb0ELb0ELb1ELb1ELb1ELb0ELb1ELb1EEENS1_21CollectiveEpilogueFwdINS6_IJS8_S8_S9_EEENS6_IJNS7_ILi1EEESH_SH_EEESB_SD_Li256ELb1ELb1ELb1ELb0EEENS1_36VarlenDynamicPersistentTileSchedulerILi128ELi112ELi256ELi256ELb1ELb1ELb0ELb0ELb1ELb1EEEEEEEEEvNT_6ParamsE --------------------------
	.section	.nv.info._ZN7cutlass13device_kernelIN5flash19enable_sm80_to_sm89INS1_16FlashAttnFwdSm80INS1_25CollectiveMainloopFwdSm80ILi8ELi1ELb1EN4cute5tupleIJNS5_1CILi128EEENS7_ILi112EEES8_EEELi128ENS_6half_tEfNS_4arch4Sm80ELb0ELb0ELb1ELb1ELb1ELb0ELb1ELb1EEENS1_21CollectiveEpilogueFwdINS6_IJS8_S8_S9_EEENS6_IJNS7_ILi1EEESH_SH_EEESB_SD_Li256ELb1ELb1ELb1ELb0EEENS1_36VarlenDynamicPersistentTileSchedulerILi128ELi112ELi256ELi256ELb1ELb1ELb0ELb0ELb1ELb1EEEEEEEEEvNT_6ParamsE,"",@"SHT_CUDA_INFO"
	.sectionflags	@""
	.align	4


	//----- nvinfo : EIATTR_CUDA_API_VERSION
	.align		4
        /*0000*/ 	.byte	0x04, 0x37
        /*0002*/ 	.short	(.L_340 - .L_339)
.L_339:
        /*0004*/ 	.word	0x00000082


	//----- nvinfo : EIATTR_SW2861232_WAR
	.align		4
.L_340:
        /*0008*/ 	.byte	0x01, 0x35
	.zero		2


	//----- nvinfo : EIATTR_PARAM_CBANK
	.align		4
        /*000c*/ 	.byte	0x04, 0x0a
        /*000e*/ 	.short	(.L_342 - .L_341)
	.align		4
.L_341:
        /*0010*/ 	.word	index@(.nv.constant0._ZN7cutlass13device_kernelIN5flash19enable_sm80_to_sm89INS1_16FlashAttnFwdSm80INS1_25CollectiveMainloopFwdSm80ILi8ELi1ELb1EN4cute5tupleIJNS5_1CILi128EEENS7_ILi112EEES8_EEELi128ENS_6half_tEfNS_4arch4Sm80ELb0ELb0ELb1ELb1ELb1ELb0ELb1ELb1EEENS1_21CollectiveEpilogueFwdINS6_IJS8_S8_S9_EEENS6_IJNS7_ILi1EEESH_SH_EEESB_SD_Li256ELb1ELb1ELb1ELb0EEENS1_36VarlenDynamicPersistentTileSchedulerILi128ELi112ELi256ELi256ELb1ELb1ELb0ELb0ELb1ELb1EEEEEEEEEvNT_6ParamsE)
        /*0014*/ 	.short	0x0160
        /*0016*/ 	.short	0x0438


	//----- nvinfo : EIATTR_CBANK_PARAM_SIZE
	.align		4
.L_342:
        /*0018*/ 	.byte	0x03, 0x19
        /*001a*/ 	.short	0x0438


	//----- nvinfo : EIATTR_KPARAM_INFO
	.align		4
        /*001c*/ 	.byte	0x04, 0x17
        /*001e*/ 	.short	(.L_344 - .L_343)
.L_343:
        /*0020*/ 	.word	0x00000000
        /*0024*/ 	.short	0x0000
        /*0026*/ 	.short	0x0000
        /*0028*/ 	.byte	0x00, 0xf0, 0xe1, 0x10


	//----- nvinfo : EIATTR_MAXREG_COUNT
	.align		4
.L_344:
        /*002c*/ 	.byte	0x03, 0x1b
        /*002e*/ 	.short	0x00ff


	//----- nvinfo : EIATTR_NUM_BARRIERS
	.align		4
        /*0030*/ 	.byte	0x02, 0x4c
        /*0032*/ 	.byte	0x06
	.zero		1


	//----- nvinfo : EIATTR_ANNOTATIONS
	.align		4
        /*0034*/ 	.byte	0x04, 0x55
        /*0036*/ 	.short	(.L_346 - .L_345)


	//   ....[0]....
.L_345:
        /* <DEDUP_REMOVED lines=64> */
        /*042c*/ 	.byte	0xf0, 0xd1, 0x00, 0x00


	//----- nvinfo : EIATTR_MERCURY_ISA_VERSION
	.align		4
.L_346:
        /*0430*/ 	.byte	0x03, 0x5f
        /*0432*/ 	.short	0x0000


	//----- nvinfo : EIATTR_INT_WARP_WIDE_INSTR_OFFSETS
	.align		4
        /*0434*/ 	.byte	0x04, 0x31
        /*0436*/ 	.short	(.L_348 - .L_347)


	//   ....[0]....
.L_347:
        /*0438*/ 	.word	0x0000ae70


	//   ....[1]....
        /*043c*/ 	.word	0x0000aef0


	//----- nvinfo : EIATTR_COOP_GROUP_MASK_REGIDS
	.align		4
.L_348:
        /*0440*/ 	.byte	0x04, 0x29
        /*0442*/ 	.short	(.L_350 - .L_349)


	//   ....[0]....
.L_349:
        /*0444*/ 	.word	0xffffffff


	//   ....[1]....
        /*0448*/ 	.word	0xffffffff


	//   ....[2]....
        /*044c*/ 	.word	0xffffffff


	//   ....[3]....
        /*0450*/ 	.word	0xffffffff


	//   ....[4]....
        /*0454*/ 	.word	0xffffffff


	//   ....[5]....
        /*0458*/ 	.word	0xffffffff


	//   ....[6]....
        /*045c*/ 	.word	0xffffffff


	//   ....[7]....
        /*0460*/ 	.word	0xffffffff


	//   ....[8]....
        /*0464*/ 	.word	0xffffffff


	//   ....[9]....
        /*0468*/ 	.word	0xffffffff


	//   ....[10]....
        /*046c*/ 	.word	0xffffffff


	//   ....[11]....
        /*0470*/ 	.word	0xffffffff


	//   ....[12]....
        /*0474*/ 	.word	0xffffffff


	//   ....[13]....
        /*0478*/ 	.word	0xffffffff


	//   ....[14]....
        /*047c*/ 	.word	0xffffffff


	//   ....[15]....
        /*0480*/ 	.word	0xffffffff


	//   ....[16]....
        /*0484*/ 	.word	0xffffffff


	//   ....[17]....
        /*0488*/ 	.word	0xffffffff


	//   ....[18]....
        /*048c*/ 	.word	0xffffffff


	//   ....[19]....
        /*0490*/ 	.word	0xffffffff


	//   ....[20]....
        /*0494*/ 	.word	0xffffffff


	//   ....[21]....
        /*0498*/ 	.word	0xffffffff


	//   ....[22]....
        /*049c*/ 	.word	0xffffffff


	//   ....[23]....
        /*04a0*/ 	.word	0xffffffff


	//   ....[24]....
        /*04a4*/ 	.word	0xffffffff


	//   ....[25]....
        /*04a8*/ 	.word	0xffffffff


	//   ....[26]....
        /*04ac*/ 	.word	0xffffffff


	//   ....[27]....
        /*04b0*/ 	.word	0xffffffff


	//   ....[28]....
        /*04b4*/ 	.word	0xffffffff


	//   ....[29]....
        /*04b8*/ 	.word	0xffffffff


	//   ....[30]....
        /*04bc*/ 	.word	0xffffffff


	//   ....[31]....
        /*04c0*/ 	.word	0xffffffff


	//   ....[32]....
        /*04c4*/ 	.word	0xffffffff


	//   ....[33]....
        /*04c8*/ 	.word	0xffffffff


	//   ....[34]....
        /*04cc*/ 	.word	0xffffffff


	//   ....[35]....
        /*04d0*/ 	.word	0xffffffff


	//   ....[36]....
        /*04d4*/ 	.word	0xffffffff


	//   ....[37]....
        /*04d8*/ 	.word	0xffffffff


	//   ....[38]....
        /*04dc*/ 	.word	0xffffffff


	//   ....[39]....
        /*04e0*/ 	.word	0xffffffff


	//   ....[40]....
        /*04e4*/ 	.word	0xffffffff


	//   ....[41]....
        /*04e8*/ 	.word	0xffffffff


	//   ....[42]....
        /*04ec*/ 	.word	0xffffffff


	//   ....[43]....
        /*04f0*/ 	.word	0xffffffff


	//   ....[44]....
        /*04f4*/ 	.word	0xffffffff


	//   ....[45]....
        /*04f8*/ 	.word	0xffffffff


	//   ....[46]....
        /*04fc*/ 	.word	0xffffffff


	//   ....[47]....
        /*0500*/ 	.word	0xffffffff


	//   ....[48]....
        /*0504*/ 	.word	0xffffffff


	//   ....[49]....
        /*0508*/ 	.word	0xffffffff


	//   ....[50]....
        /*050c*/ 	.word	0xffffffff


	//   ....[51]....
        /*0510*/ 	.word	0xffffffff


	//   ....[52]....
        /*0514*/ 	.word	0xffffffff


	//   ....[53]....
        /*0518*/ 	.word	0xffffffff


	//   ....[54]....
        /*051c*/ 	.word	0xffffffff


	//   ....[55]....
        /*0520*/ 	.word	0xffffffff


	//   ....[56]....
        /*0524*/ 	.word	0xffffffff


	//   ....[57]....
        /*0528*/ 	.word	0xffffffff


	//   ....[58]....
        /*052c*/ 	.word	0xffffffff


	//   ....[59]....
        /*0530*/ 	.word	0xffffffff


	//   ....[60]....
        /*0534*/ 	.word	0xffffffff


	//   ....[61]....
        /*0538*/ 	.word	0xffffffff


	//   ....[62]....
        /*053c*/ 	.word	0xffffffff


	//   ....[63]....
        /*0540*/ 	.word	0xffffffff


	//   ....[64]....
        /*0544*/ 	.word	0xffffffff


	//   ....[65]....
        /*0548*/ 	.word	0xffffffff


	//   ....[66]....
        /*054c*/ 	.word	0xffffffff


	//   ....[67]....
        /*0550*/ 	.word	0xffffffff


	//   ....[68]....
        /*0554*/ 	.word	0xffffffff


	//   ....[69]....
        /*0558*/ 	.word	0xffffffff


	//   ....[70]....
        /*055c*/ 	.word	0xffffffff


	//   ....[71]....
        /*0560*/ 	.word	0xffffffff


	//   ....[72]....
        /*0564*/ 	.word	0xffffffff


	//   ....[73]....
        /*0568*/ 	.word	0xffffffff


	//   ....[74]....
        /*056c*/ 	.word	0xffffffff


	//   ....[75]....
        /*0570*/ 	.word	0xffffffff


	//   ....[76]....
        /*0574*/ 	.word	0xffffffff


	//   ....[77]....
        /*0578*/ 	.word	0xffffffff


	//   ....[78]....
        /*057c*/ 	.word	0xffffffff


	//   ....[79]....
        /*0580*/ 	.word	0xffffffff


	//   ....[80]....
        /*0584*/ 	.word	0xffffffff


	//   ....[81]....
        /*0588*/ 	.word	0xffffffff


	//   ....[82]....
        /*058c*/ 	.word	0xffffffff


	//   ....[83]....
        /*0590*/ 	.word	0xffffffff


	//   ....[84]....
        /*0594*/ 	.word	0xffffffff


	//   ....[85]....
        /*0598*/ 	.word	0xffffffff


	//   ....[86]....
        /*059c*/ 	.word	0xffffffff


	//   ....[87]....
        /*05a0*/ 	.word	0xffffffff


	//   ....[88]....
        /*05a4*/ 	.word	0xffffffff


	//   ....[89]....
        /*05a8*/ 	.word	0xffffffff


	//   ....[90]....
        /*05ac*/ 	.word	0xffffffff


	//   ....[91]....
        /*05b0*/ 	.word	0xffffffff


	//   ....[92]....
        /*05b4*/ 	.word	0xffffffff


	//   ....[93]....
        /*05b8*/ 	.word	0xffffffff


	//   ....[94]....
        /*05bc*/ 	.word	0xffffffff


	//   ....[95]....
        /*05c0*/ 	.word	0xffffffff


	//   ....[96]....
        /*05c4*/ 	.word	0xffffffff


	//   ....[97]....
        /*05c8*/ 	.word	0xffffffff


	//   ....[98]....
        /*05cc*/ 	.word	0xffffffff


	//   ....[99]....
        /*05d0*/ 	.word	0xffffffff


	//   ....[100]....
        /*05d4*/ 	.word	0xffffffff


	//   ....[101]....
        /*05d8*/ 	.word	0xffffffff


	//   ....[102]....
        /*05dc*/ 	.word	0xffffffff


	//   ....[103]....
        /*05e0*/ 	.word	0xffffffff


	//   ....[104]....
        /*05e4*/ 	.word	0xffffffff


	//   ....[105]....
        /*05e8*/ 	.word	0xffffffff


	//   ....[106]....
        /*05ec*/ 	.word	0xffffffff


	//   ....[107]....
        /*05f0*/ 	.word	0xffffffff


	//   ....[108]....
        /*05f4*/ 	.word	0xffffffff


	//   ....[109]....
        /*05f8*/ 	.word	0xffffffff


	//   ....[110]....
        /*05fc*/ 	.word	0xffffffff


	//   ....[111]....
        /*0600*/ 	.word	0xffffffff


	//   ....[112]....
        /*0604*/ 	.word	0xffffffff


	//   ....[113]....
        /*0608*/ 	.word	0xffffffff


	//   ....[114]....
        /*060c*/ 	.word	0xffffffff


	//   ....[115]....
        /*0610*/ 	.word	0xffffffff


	//   ....[116]....
        /*0614*/ 	.word	0xffffffff


	//   ....[117]....
        /*0618*/ 	.word	0xffffffff


	//   ....[118]....
        /*061c*/ 	.word	0xffffffff


	//   ....[119]....
        /*0620*/ 	.word	0xffffffff


	//   ....[120]....
        /*0624*/ 	.word	0xffffffff


	//   ....[121]....
        /*0628*/ 	.word	0xffffffff


	//   ....[122]....
        /*062c*/ 	.word	0xffffffff


	//   ....[123]....
        /*0630*/ 	.word	0xffffffff


	//   ....[124]....
        /*0634*/ 	.word	0xffffffff


	//   ....[125]....
        /*0638*/ 	.word	0xffffffff


	//   ....[126]....
        /*063c*/ 	.word	0xffffffff


	//   ....[127]....
        /*0640*/ 	.word	0xffffffff


	//   ....[128]....
        /*0644*/ 	.word	0xffffffff


	//   ....[129]....
        /*0648*/ 	.word	0xffffffff


	//   ....[130]....
        /*064c*/ 	.word	0xffffffff


	//   ....[131]....
        /*0650*/ 	.word	0xffffffff


	//   ....[132]....
        /*0654*/ 	.word	0xffffffff


	//   ....[133]....
        /*0658*/ 	.word	0xffffffff


	//   ....[134]....
        /*065c*/ 	.word	0xffffffff


	//   ....[135]....
        /*0660*/ 	.word	0xffffffff


	//   ....[136]....
        /*0664*/ 	.word	0xffffffff


	//   ....[137]....
        /*0668*/ 	.word	0xffffffff


	//   ....[138]....
        /*066c*/ 	.word	0xffffffff


	//   ....[139]....
        /*0670*/ 	.word	0xffffffff


	//   ....[140]....
        /*0674*/ 	.word	0xffffffff


	//   ....[141]....
        /*0678*/ 	.word	0xffffffff


	//   ....[142]....
        /*067c*/ 	.word	0xffffffff


	//   ....[143]....
        /*0680*/ 	.word	0xffffffff


	//   ....[144]....
        /*0684*/ 	.word	0xffffffff


	//   ....[145]....
        /*0688*/ 	.word	0xffffffff


	//   ....[146]....
        /*068c*/ 	.word	0xffffffff


	//   ....[147]....
        /*0690*/ 	.word	0xffffffff


	//   ....[148]....
        /*0694*/ 	.word	0xffffffff


	//   ....[149]....
        /*0698*/ 	.word	0xffffffff


	//   ....[150]....
        /*069c*/ 	.word	0xffffffff


	//   ....[151]....
        /*06a0*/ 	.word	0xffffffff


	//   ....[152]....
        /*06a4*/ 	.word	0xffffffff


	//   ....[153]....
        /*06a8*/ 	.word	0xffffffff


	//   ....[154]....
        /*06ac*/ 	.word	0xffffffff


	//   ....[155]....
        /*06b0*/ 	.word	0xffffffff


	//   ....[156]....
        /*06b4*/ 	.word	0xffffffff


	//   ....[157]....
        /*06b8*/ 	.word	0xffffffff


	//   ....[158]....
        /*06bc*/ 	.word	0xffffffff


	//   ....[159]....
        /*06c0*/ 	.word	0xffffffff


	//   ....[160]....
        /*06c4*/ 	.word	0xffffffff


	//   ....[161]....
        /*06c8*/ 	.word	0xffffffff


	//   ....[162]....
        /*06cc*/ 	.word	0xffffffff


	//   ....[163]....
        /*06d0*/ 	.word	0xffffffff


	//   ....[164]....
        /*06d4*/ 	.word	0xffffffff


	//   ....[165]....
        /*06d8*/ 	.word	0xffffffff


	//   ....[166]....
        /*06dc*/ 	.word	0xffffffff


	//   ....[167]....
        /*06e0*/ 	.word	0xffffffff


	//   ....[168]....
        /*06e4*/ 	.word	0xffffffff


	//   ....[169]....
        /*06e8*/ 	.word	0xffffffff


	//   ....[170]....
        /*06ec*/ 	.word	0xffffffff


	//   ....[171]....
        /*06f0*/ 	.word	0xffffffff


	//   ....[172]....
        /*06f4*/ 	.word	0xffffffff


	//   ....[173]....
        /*06f8*/ 	.word	0xffffffff


	//   ....[174]....
        /*06fc*/ 	.word	0xffffffff


	//   ....[175]....
        /*0700*/ 	.word	0xffffffff


	//   ....[176]....
        /*0704*/ 	.word	0xffffffff


	//   ....[177]....
        /*0708*/ 	.word	0xffffffff


	//   ....[178]....
        /*070c*/ 	.word	0xffffffff


	//   ....[179]....
        /*0710*/ 	.word	0xffffffff


	//   ....[180]....
        /*0714*/ 	.word	0xffffffff


	//   ....[181]....
        /*0718*/ 	.word	0xffffffff


	//   ....[182]....
        /*071c*/ 	.word	0xffffffff


	//   ....[183]....
        /*0720*/ 	.word	0xffffffff


	//   ....[184]....
        /*0724*/ 	.word	0xffffffff


	//   ....[185]....
        /*0728*/ 	.word	0xffffffff


	//   ....[186]....
        /*072c*/ 	.word	0xffffffff


	//   ....[187]....
        /*0730*/ 	.word	0xffffffff


	//   ....[188]....
        /*0734*/ 	.word	0xffffffff


	//   ....[189]....
        /*0738*/ 	.word	0xffffffff


	//   ....[190]....
        /*073c*/ 	.word	0xffffffff


	//   ....[191]....
        /*0740*/ 	.word	0xffffffff


	//   ....[192]....
        /*0744*/ 	.word	0xffffffff


	//   ....[193]....
        /*0748*/ 	.word	0xffffffff


	//   ....[194]....
        /*074c*/ 	.word	0xffffffff


	//   ....[195]....
        /*0750*/ 	.word	0xffffffff


	//   ....[196]....
        /*0754*/ 	.word	0xffffffff


	//   ....[197]....
        /*0758*/ 	.word	0xffffffff


	//   ....[198]....
        /*075c*/ 	.word	0xffffffff


	//   ....[199]....
        /*0760*/ 	.word	0xffffffff


	//----- nvinfo : EIATTR_COOP_GROUP_INSTR_OFFSETS
	.align		4
.L_350:
        /*0764*/ 	.byte	0x04, 0x28
        /*0766*/ 	.short	(.L_352 - .L_351)


	//   ....[0]....
.L_351:
        /*0768*/ 	.word	0x00000050


	//   ....[1]....
        /*076c*/ 	.word	0x000001e0


	//   ....[2]....
        /*0770*/ 	.word	0x00000210


	//   ....[3]....
        /*0774*/ 	.word	0x00000240


	//   ....[4]....
        /*0778*/ 	.word	0x00000270


	//   ....[5]....
        /*077c*/ 	.word	0x000002a0


	//   ....[6]....
        /*0780*/ 	.word	0x000002d0


	//   ....[7]....
        /*0784*/ 	.word	0x00000440


	//   ....[8]....
        /*0788*/ 	.word	0x00000480


	//   ....[9]....
        /*078c*/ 	.word	0x000004b0


	//   ....[10]....
        /*0790*/ 	.word	0x000004e0


	//   ....[11]....
        /*0794*/ 	.word	0x00000510


	//   ....[12]....
        /*0798*/ 	.word	0x00000540


	//   ....[13]....
        /*079c*/ 	.word	0x000005d0


	//   ....[14]....
        /*07a0*/ 	.word	0x00000600


	//   ....[15]....
        /*07a4*/ 	.word	0x00000620


	//   ....[16]....
        /*07a8*/ 	.word	0x00000680


	//   ....[17]....
        /*07ac*/ 	.word	0x00002420


	//   ....[18]....
        /*07b0*/ 	.word	0x00002450


	//   ....[19]....
        /*07b4*/ 	.word	0x00002480


	//   ....[20]....
        /*07b8*/ 	.word	0x000024b0


	//   ....[21]....
        /*07bc*/ 	.word	0x00002500


	//   ....[22]....
        /*07c0*/ 	.word	0x000025c0


	//   ....[23]....
        /*07c4*/ 	.word	0x000026b0


	//   ....[24]....
        /*07c8*/ 	.word	0x000026c0


	//   ....[25]....
        /*07cc*/ 	.word	0x000027c0


	//   ....[26]....
        /*07d0*/ 	.word	0x000027f0


	//   ....[27]....
        /*07d4*/ 	.word	0x00002820


	//   ....[28]....
        /*07d8*/ 	.word	0x00002850


	//   ....[29]....
        /*07dc*/ 	.word	0x000028d0


	//   ....[30]....
        /*07e0*/ 	.word	0x00002900


	//   ....[31]....
        /*07e4*/ 	.word	0x00002920


	//   ....[32]....
        /*07e8*/ 	.word	0x000029c0


	//   ....[33]....
        /*07ec*/ 	.word	0x00002b10


	//   ....[34]....
        /*07f0*/ 	.word	0x00002b90


	//   ....[35]....
        /*07f4*/ 	.word	0x00002ba0


	//   ....[36]....
        /*07f8*/ 	.word	0x00002bb0


	//   ....[37]....
        /*07fc*/ 	.word	0x00002bc0


	//   ....[38]....
        /*0800*/ 	.word	0x00002c50


	//   ....[39]....
        /*0804*/ 	.word	0x00002fa0


	//   ....[40]....
        /*0808*/ 	.word	0x00002fb0


	//   ....[41]....
        /*080c*/ 	.word	0x00004440


	//   ....[42]....
        /*0810*/ 	.word	0x00004460


	//   ....[43]....
        /*0814*/ 	.word	0x00004570


	//   ....[44]....
        /*0818*/ 	.word	0x00004580


	//   ....[45]....
        /*081c*/ 	.word	0x000046a0


	//   ....[46]....
        /*0820*/ 	.word	0x000046c0


	//   ....[47]....
        /*0824*/ 	.word	0x000047d0


	//   ....[48]....
        /*0828*/ 	.word	0x000047e0


	//   ....[49]....
        /*082c*/ 	.word	0x000051a0


	//   ....[50]....
        /*0830*/ 	.word	0x000051d0


	//   ....[51]....
        /*0834*/ 	.word	0x000051e0


	//   ....[52]....
        /*0838*/ 	.word	0x00005210


	//   ....[53]....
        /*083c*/ 	.word	0x00006be0


	//   ....[54]....
        /*0840*/ 	.word	0x00006bf0


	//   ....[55]....
        /*0844*/ 	.word	0x00006cd0


	//   ....[56]....
        /*0848*/ 	.word	0x00006cf0


	//   ....[57]....
        /*084c*/ 	.word	0x00006d40


	//   ....[58]....
        /*0850*/ 	.word	0x00006d60


	//   ....[59]....
        /*0854*/ 	.word	0x00006e80


	//   ....[60]....
        /*0858*/ 	.word	0x00006e90


	//   ....[61]....
        /*085c*/ 	.word	0x00008310


	//   ....[62]....
        /*0860*/ 	.word	0x00008330


	//   ....[63]....
        /*0864*/ 	.word	0x00008470


	//   ....[64]....
        /*0868*/ 	.word	0x00008480


	//   ....[65]....
        /*086c*/ 	.word	0x000085d0


	//   ....[66]....
        /*0870*/ 	.word	0x000085f0


	//   ....[67]....
        /*0874*/ 	.word	0x00008730


	//   ....[68]....
        /*0878*/ 	.word	0x00008740


	//   ....[69]....
        /*087c*/ 	.word	0x00008c10


	//   ....[70]....
        /*0880*/ 	.word	0x00008c40


	//   ....[71]....
        /*0884*/ 	.word	0x00008c60


	//   ....[72]....
        /*0888*/ 	.word	0x00008c80


	//   ....[73]....
        /*088c*/ 	.word	0x0000a860


	//   ....[74]....
        /*0890*/ 	.word	0x0000a870


	//   ....[75]....
        /*0894*/ 	.word	0x0000a8a0


	//   ....[76]....
        /*0898*/ 	.word	0x0000a8b0


	//   ....[77]....
        /*089c*/ 	.word	0x0000b910


	//   ....[78]....
        /*08a0*/ 	.word	0x0000b920


	//   ....[79]....
        /*08a4*/ 	.word	0x0000b940


	//   ....[80]....
        /*08a8*/ 	.word	0x0000b950


	//   ....[81]....
        /*08ac*/ 	.word	0x0000bc80


	//   ....[82]....
        /*08b0*/ 	.word	0x0000bca0


	//   ....[83]....
        /*08b4*/ 	.word	0x0000bdb0


	//   ....[84]....
        /*08b8*/ 	.word	0x0000bdc0


	//   ....[85]....
        /*08bc*/ 	.word	0x0000bed0


	//   ....[86]....
        /*08c0*/ 	.word	0x0000bef0


	//   ....[87]....
        /*08c4*/ 	.word	0x0000c000


	//   ....[88]....
        /*08c8*/ 	.word	0x0000c010


	//   ....[89]....
        /*08cc*/ 	.word	0x0000c310


	//   ....[90]....
        /*08d0*/ 	.word	0x0000c330


	//   ....[91]....
        /*08d4*/ 	.word	0x0000c980


	//   ....[92]....
        /*08d8*/ 	.word	0x0000c990


	//   ....[93]....
        /*08dc*/ 	.word	0x0000d6e0


	//   ....[94]....
        /*08e0*/ 	.word	0x0000d700


	//   ....[95]....
        /*08e4*/ 	.word	0x0000d820


	//   ....[96]....
        /*08e8*/ 	.word	0x0000d830


	//   ....[97]....
        /*08ec*/ 	.word	0x0000d940


	//   ....[98]....
        /*08f0*/ 	.word	0x0000d960


	//   ....[99]....
        /*08f4*/ 	.word	0x0000da70


	//   ....[100]....
        /*08f8*/ 	.word	0x0000da80


	//   ....[101]....
        /*08fc*/ 	.word	0x0000dc20


	//   ....[102]....
        /*0900*/ 	.word	0x0000dc40


	//   ....[103]....
        /*0904*/ 	.word	0x0000dd60


	//   ....[104]....
        /*0908*/ 	.word	0x0000dda0


	//   ....[105]....
        /*090c*/ 	.word	0x0000ddd0


	//   ....[106]....
        /*0910*/ 	.word	0x0000de00


	//   ....[107]....
        /*0914*/ 	.word	0x0000de30


	//   ....[108]....
        /*0918*/ 	.word	0x0000de60


	//   ....[109]....
        /*091c*/ 	.word	0x0000dfb0


	//   ....[110]....
        /*0920*/ 	.word	0x0000dff0


	//   ....[111]....
        /*0924*/ 	.word	0x0000e020


	//   ....[112]....
        /*0928*/ 	.word	0x0000e050


	//   ....[113]....
        /*092c*/ 	.word	0x0000e080


	//   ....[114]....
        /*0930*/ 	.word	0x0000e0b0


	//   ....[115]....
        /*0934*/ 	.word	0x0000e140


	//   ....[116]....
        /*0938*/ 	.word	0x0000e170


	//   ....[117]....
        /*093c*/ 	.word	0x0000e180


	//   ....[118]....
        /*0940*/ 	.word	0x0000e1e0


	//   ....[119]....
        /*0944*/ 	.word	0x0000e710


	//   ....[120]....
        /*0948*/ 	.word	0x0000e770


	//   ....[121]....
        /*094c*/ 	.word	0x0000e7c0


	//   ....[122]....
        /*0950*/ 	.word	0x0000e810


	//   ....[123]....
        /*0954*/ 	.word	0x0000e860


	//   ....[124]....
        /*0958*/ 	.word	0x0000e8d0


	//   ....[125]....
        /*095c*/ 	.word	0x0000e920


	//   ....[126]....
        /*0960*/ 	.word	0x0000e980


	//   ....[127]....
        /*0964*/ 	.word	0x0000e9f0


	//   ....[128]....
        /*0968*/ 	.word	0x0000ea50


	//   ....[129]....
        /*096c*/ 	.word	0x0000eac0


	//   ....[130]....
        /*0970*/ 	.word	0x0000eb20


	//   ....[131]....
        /*0974*/ 	.word	0x0000eb90


	//   ....[132]....
        /*0978*/ 	.word	0x0000ec00


	//   ....[133]....
        /*097c*/ 	.word	0x0000ec70


	//   ....[134]....
        /*0980*/ 	.word	0x0000ecd0


	//   ....[135]....
        /*0984*/ 	.word	0x0000ed40


	//   ....[136]....
        /*0988*/ 	.word	0x0000edb0


	//   ....[137]....
        /*098c*/ 	.word	0x0000ee20


	//   ....[138]....
        /*0990*/ 	.word	0x0000ee80


	//   ....[139]....
        /*0994*/ 	.word	0x0000eed0


	//   ....[140]....
        /*0998*/ 	.word	0x0000ef10


	//   ....[141]....
        /*099c*/ 	.word	0x0000ef60


	//   ....[142]....
        /*09a0*/ 	.word	0x0000efb0


	//   ....[143]....
        /*09a4*/ 	.word	0x0000f020


	//   ....[144]....
        /*09a8*/ 	.word	0x0000f090


	//   ....[145]....
        /*09ac*/ 	.word	0x0000f0f0


	//   ....[146]....
        /*09b0*/ 	.word	0x0000f160


	//   ....[147]....
        /*09b4*/ 	.word	0x0000f1d0


	//   ....[148]....
        /*09b8*/ 	.word	0x0000f240


	//   ....[149]....
        /*09bc*/ 	.word	0x0000f2a0


	//   ....[150]....
        /*09c0*/ 	.word	0x0000f310


	//   ....[151]....
        /*09c4*/ 	.word	0x0000f380


	//   ....[152]....
        /*09c8*/ 	.word	0x0000f3f0


	//   ....[153]....
        /*09cc*/ 	.word	0x0000f450


	//   ....[154]....
        /*09d0*/ 	.word	0x0000f4a0


	//   ....[155]....
        /*09d4*/ 	.word	0x0000f4e0


	//   ....[156]....
        /*09d8*/ 	.word	0x0000f530


	//   ....[157]....
        /*09dc*/ 	.word	0x0000f570


	//   ....[158]....
        /*09e0*/ 	.word	0x0000f5c0


	//   ....[159]....
        /*09e4*/ 	.word	0x0000f600


	//   ....[160]....
        /*09e8*/ 	.word	0x0000f650


	//   ....[161]....
        /*09ec*/ 	.word	0x0000f690


	//   ....[162]....
        /*09f0*/ 	.word	0x0000f700


	//   ....[163]....
        /*09f4*/ 	.word	0x0000f770


	//   ....[164]....
        /*09f8*/ 	.word	0x0000f7e0


	//   ....[165]....
        /*09fc*/ 	.word	0x0000f840


	//   ....[166]....
        /*0a00*/ 	.word	0x0000f8b0


	//   ....[167]....
        /*0a04*/ 	.word	0x0000f920


	//   ....[168]....
        /*0a08*/ 	.word	0x0000f990


	//   ....[169]....
        /*0a0c*/ 	.word	0x0000f9f0


	//   ....[170]....
        /*0a10*/ 	.word	0x0000fa60


	//   ....[171]....
        /*0a14*/ 	.word	0x0000fad0


	//   ....[172]....
        /*0a18*/ 	.word	0x0000fb40


	//   ....[173]....
        /*0a1c*/ 	.word	0x0000fba0


	//   ....[174]....
        /*0a20*/ 	.word	0x0000fc10


	//   ....[175]....
        /*0a24*/ 	.word	0x0000fc80


	//   ....[176]....
        /*0a28*/ 	.word	0x0000fcf0


	//   ....[177]....
        /*0a2c*/ 	.word	0x0000fd50


	//   ....[178]....
        /*0a30*/ 	.word	0x0000fdc0


	//   ....[179]....
        /*0a34*/ 	.word	0x0000fe30


	//   ....[180]....
        /*0a38*/ 	.word	0x0000fea0


	//   ....[181]....
        /*0a3c*/ 	.word	0x0000ff00


	//   ....[182]....
        /*0a40*/ 	.word	0x0000ff70


	//   ....[183]....
        /*0a44*/ 	.word	0x0000ffe0


	//   ....[184]....
        /*0a48*/ 	.word	0x00010030


	//   ....[185]....
        /*0a4c*/ 	.word	0x00010070


	//   ....[186]....
        /*0a50*/ 	.word	0x000100c0


	//   ....[187]....
        /*0a54*/ 	.word	0x00010110


	//   ....[188]....
        /*0a58*/ 	.word	0x00010160


	//   ....[189]....
        /*0a5c*/ 	.word	0x000101d0


	//   ....[190]....
        /*0a60*/ 	.word	0x00010220


	//   ....[191]....
        /*0a64*/ 	.word	0x00010270


	//   ....[192]....
        /*0a68*/ 	.word	0x000102c0


	//   ....[193]....
        /*0a6c*/ 	.word	0x00010310


	//   ....[194]....
        /*0a70*/ 	.word	0x00010360


	//   ....[195]....
        /*0a74*/ 	.word	0x000103d0


	//   ....[196]....
        /*0a78*/ 	.word	0x00010420


	//   ....[197]....
        /*0a7c*/ 	.word	0x00010480


	//   ....[198]....
        /*0a80*/ 	.word	0x000104e0


	//   ....[199]....
        /*0a84*/ 	.word	0x00010550


	//----- nvinfo : EIATTR_EXIT_INSTR_OFFSETS
	.align		4
.L_352:
        /*0a88*/ 	.byte	0x04, 0x1c
        /*0a8a*/ 	.short	(.L_354 - .L_353)


	//   ....[0]....
.L_353:
        /*0a8c*/ 	.word	0x00000b40


	//   ....[1]....
        /*0a90*/ 	.word	0x0000e6d0


	//----- nvinfo : EIATTR_MAX_THREADS
	.align		4
.L_354:
        /*0a94*/ 	.byte	0x04, 0x05
        /*0a96*/ 	.short	(.L_356 - .L_355)
.L_355:
        /*0a98*/ 	.word	0x00000100
        /*0a9c*/ 	.word	0x00000001
        /*0aa0*/ 	.word	0x00000001


	//----- nvinfo : EIATTR_CRS_STACK_SIZE
	.align		4
.L_356:
        /*0aa4*/ 	.byte	0x04, 0x1e
        /*0aa6*/ 	.short	(.L_358 - .L_357)
.L_357:
        /*0aa8*/ 	.word	0x00000000
.L_358:


//--------------------- .nv.info._ZN7cutlass13device_kernelIN5flash19enable_sm80_to_sm89INS1_16FlashAttnFwdSm80INS1_25CollectiveMainloopFwdSm80ILi8ELi1ELb1EN4cute5tupleIJNS5_1CILi128EEENS7_ILi112EEES8_EEELi128ENS_6half_tEfNS_4arch4Sm80ELb0ELb0ELb1ELb1ELb1ELb1ELb1ELb1EEENS1_21CollectiveEpilogueFwdINS6_IJS8_S8_S9_EEENS6_IJNS7_ILi1EEESH_SH_EEESB_SD_Li256ELb1ELb1ELb1ELb0EEENS1_36VarlenDynamicPersistentTileSchedulerILi128ELi112ELi256ELi256ELb1ELb1ELb0ELb0ELb1ELb1EEEEEEEEEvNT_6ParamsE --------------------------
	.section	.nv.info._ZN7cutlass13device_kernelIN5flash19enable_sm80_to_sm89INS1_16FlashAttnFwdSm80INS1_25CollectiveMainloopFwdSm80ILi8ELi1ELb1EN4cute5tupleIJNS5_1CILi128EEENS7_ILi112EEES8_EEELi128ENS_6half_tEfNS_4arch4Sm80ELb0ELb0ELb1ELb1ELb1ELb1ELb1ELb1EEENS1_21CollectiveEpilogueFwdINS6_IJS8_S8_S9_EEENS6_IJNS7_ILi1EEESH_SH_EEESB_SD_Li256ELb1ELb1ELb1ELb0EEENS1_36VarlenDynamicPersistentTileSchedulerILi128ELi112ELi256ELi256ELb1ELb1ELb0ELb0ELb1ELb1EEEEEEEEEvNT_6ParamsE,"",@"SHT_CUDA_INFO"
	.sectionflags	@""
	.align	4


	//----- nvinfo : EIATTR_CUDA_API_VERSION
	.align		4
        /*0000*/ 	.byte	0x04, 0x37
        /*0002*/ 	.short	(.L_360 - .L_359)
.L_359:
        /*0004*/ 	.word	0x00000082


	//----- nvinfo : EIATTR_SW2861232_WAR
	.align		4
.L_360:
        /*0008*/ 	.byte	0x01, 0x35
	.zero		2


	//----- nvinfo : EIATTR_PARAM_CBANK
	.align		4
        /*000c*/ 	.byte	0x04, 0x0a
        /*000e*/ 	.short	(.L_362 - .L_361)
	.align		4
.L_361:
        /*0010*/ 	.word	index@(.nv.constant0._ZN7cutlass13device_kernelIN5flash19enable_sm80_to_sm89INS1_16FlashAttnFwdSm80INS1_25CollectiveMainloopFwdSm80ILi8ELi1ELb1EN4cute5tupleIJNS5_1CILi128EEENS7_ILi112EEES8_EEELi128ENS_6half_tEfNS_4arch4Sm80ELb0ELb0ELb1ELb1ELb1ELb1ELb1ELb1EEENS1_21CollectiveEpilogueFwdINS6_IJS8_S8_S9_EEENS6_IJNS7_ILi1EEESH_SH_EEESB_SD_Li256ELb1ELb1ELb1ELb0EEENS1_36VarlenDynamicPersistentTileSchedulerILi128ELi112ELi256ELi256ELb1ELb1ELb0ELb0ELb1ELb1EEEEEEEEEvNT_6ParamsE)
        /*0014*/ 	.short	0x0160
        /*0016*/ 	.short	0x0438


	//----- nvinfo : EIATTR_CBANK_PARAM_SIZE
	.align		4
.L_362:
        /*0018*/ 	.byte	0x03, 0x19
        /*001a*/ 	.short	0x0438


	//----- nvinfo : EIATTR_KPARAM_INFO
	.align		4
        /*001c*/ 	.byte	0x04, 0x17
        /*001e*/ 	.short	(.L_364 - .L_363)
.L_363:
        /*0020*/ 	.word	0x00000000
        /*0024*/ 	.short	0x0000
        /*0026*/ 	.short	0x0000
        /*0028*/ 	.byte	0x00, 0xf0, 0xe1, 0x10


	//----- nvinfo : EIATTR_MAXREG_COUNT
	.align		4
.L_364:
        /*002c*/ 	.byte	0x03, 0x1b
        /*002e*/ 	.short	0x00ff


	//----- nvinfo : EIATTR_NUM_BARRIERS
	.align		4
        /*0030*/ 	.byte	0x02, 0x4c
        /*0032*/ 	.byte	0x06
	.zero		1


	//----- nvinfo : EIATTR_ANNOTATIONS
	.align		4
        /*0034*/ 	.byte	0x04, 0x55
        /*0036*/ 	.short	(.L_366 - .L_365)


	//   ....[0]....
.L_365:
        /* <DEDUP_REMOVED lines=106> */


	//----- nvinfo : EIATTR_MERCURY_ISA_VERSION
	.align		4
.L_366:
        /*06c8*/ 	.byte	0x03, 0x5f
        /*06ca*/ 	.short	0x0000


	//----- nvinfo : EIATTR_INT_WARP_WIDE_INSTR_OFFSETS
	.align		4
        /*06cc*/ 	.byte	0x04, 0x31
        /*06ce*/ 	.short	(.L_368 - .L_367)


	//   ....[0]....
.L_367:
        /*06d0*/ 	.word	0x00015f50


	//   ....[1]....
        /*06d4*/ 	.word	0x00015fd0


	//----- nvinfo : EIATTR_COOP_GROUP_MASK_REGIDS
	.align		4
.L_368:
        /*06d8*/ 	.byte	0x04, 0x29
        /*06da*/ 	.short	(.L_370 - .L_369)


	//   ....[0]....
.L_369:
        /*06dc*/ 	.word	0xffffffff


	//   ....[1]....
        /*06e0*/ 	.word	0xffffffff


	//   ....[2]....
        /*06e4*/ 	.word	0xffffffff


	//   ....[3]....
        /*06e8*/ 	.word	0xffffffff


	//   ....[4]....
        /*06ec*/ 	.word	0xffffffff


	//   ....[5]....
        /*06f0*/ 	.word	0xffffffff


	//   ....[6]....
        /*06f4*/ 	.word	0xffffffff


	//   ....[7]....
        /*06f8*/ 	.word	0xffffffff


	//   ....[8]....
        /*06fc*/ 	.word	0xffffffff


	//   ....[9]....
        /*0700*/ 	.word	0xffffffff


	//   ....[10]....
        /*0704*/ 	.word	0xffffffff


	//   ....[11]....
        /*0708*/ 	.word	0xffffffff


	//   ....[12]....
        /*070c*/ 	.word	0xffffffff


	//   ....[13]....
        /*0710*/ 	.word	0xffffffff


	//   ....[14]....
        /*0714*/ 	.word	0xffffffff


	//   ....[15]....
        /*0718*/ 	.word	0xffffffff


	//   ....[16]....
        /*071c*/ 	.word	0xffffffff


	//   ....[17]....
        /*0720*/ 	.word	0xffffffff


	//   ....[18]....
        /*0724*/ 	.word	0xffffffff


	//   ....[19]....
        /*0728*/ 	.word	0xffffffff


	//   ....[20]....
        /*072c*/ 	.word	0xffffffff


	//   ....[21]....
        /*0730*/ 	.word	0xffffffff


	//   ....[22]....
        /*0734*/ 	.word	0xffffffff


	//   ....[23]....
        /*0738*/ 	.word	0xffffffff


	//   ....[24]....
        /*073c*/ 	.word	0xffffffff


	//   ....[25]....
        /*0740*/ 	.word	0xffffffff


	//   ....[26]....
        /*0744*/ 	.word	0xffffffff


	//   ....[27]....
        /*0748*/ 	.word	0xffffffff


	//   ....[28]....
        /*074c*/ 	.word	0xffffffff


	//   ....[29]....
        /*0750*/ 	.word	0xffffffff


	//   ....[30]....
        /*0754*/ 	.word	0xffffffff


	//   ....[31]....
        /*0758*/ 	.word	0xffffffff


	//   ....[32]....
        /*075c*/ 	.word	0xffffffff


	//   ....[33]....
        /*0760*/ 	.word	0xffffffff


	//   ....[34]....
        /*0764*/ 	.word	0xffffffff


	//   ....[35]....
        /*0768*/ 	.word	0xffffffff


	//   ....[36]....
        /*076c*/ 	.word	0xffffffff


	//   ....[37]....
        /*0770*/ 	.word	0xffffffff


	//   ....[38]....
        /*0774*/ 	.word	0xffffffff


	//   ....[39]....
        /*0778*/ 	.word	0xffffffff


	//   ....[40]....
        /*077c*/ 	.word	0xffffffff


	//   ....[41]....
        /*0780*/ 	.word	0xffffffff


	//   ....[42]....
        /*0784*/ 	.word	0xffffffff


	//   ....[43]....
        /*0788*/ 	.word	0xffffffff


	//   ....[44]....
        /*078c*/ 	.word	0xffffffff


	//   ....[45]....
        /*0790*/ 	.word	0xffffffff


	//   ....[46]....
        /*0794*/ 	.word	0xffffffff


	//   ....[47]....
        /*0798*/ 	.word	0xffffffff


	//   ....[48]....
        /*079c*/ 	.word	0xffffffff


	//   ....[49]....
        /*07a0*/ 	.word	0xffffffff


	//   ....[50]....
        /*07a4*/ 	.word	0xffffffff


	//   ....[51]....
        /*07a8*/ 	.word	0xffffffff


	//   ....[52]....
        /*07ac*/ 	.word	0xffffffff


	//   ....[53]....
        /*07b0*/ 	.word	0xffffffff


	//   ....[54]....
        /*07b4*/ 	.word	0xffffffff


	//   ....[55]....
        /*07b8*/ 	.word	0xffffffff


	//   ....[56]....
        /*07bc*/ 	.word	0xffffffff


	//   ....[57]....
        /*07c0*/ 	.word	0xffffffff


	//   ....[58]....
        /*07c4*/ 	.word	0xffffffff


	//   ....[59]....
        /*07c8*/ 	.word	0xffffffff


	//   ....[60]....
        /*07cc*/ 	.word	0xffffffff


	//   ....[61]....
        /*07d0*/ 	.word	0xffffffff


	//   ....[62]....
        /*07d4*/ 	.word	0xffffffff


	//   ....[63]....
        /*07d8*/ 	.word	0xffffffff


	//   ....[64]....
        /*07dc*/ 	.word	0xffffffff


	//   ....[65]....
        /*07e0*/ 	.word	0xffffffff


	//   ....[66]....
        /*07e4*/ 	.word	0xffffffff


	//   ....[67]....
        /*07e8*/ 	.word	0xffffffff


	//   ....[68]....
        /*07ec*/ 	.word	0xffffffff


	//   ....[69]....
        /*07f0*/ 	.word	0xffffffff


	//   ....[70]....
        /*07f4*/ 	.word	0xffffffff


	//   ....[71]....
        /*07f8*/ 	.word	0xffffffff


	//   ....[72]....
        /*07fc*/ 	.word	0xffffffff


	//   ....[73]....
        /*0800*/ 	.word	0xffffffff


	//   ....[74]....
        /*0804*/ 	.word	0xffffffff


	//   ....[75]....
        /*0808*/ 	.word	0xffffffff


	//   ....[76]....
        /*080c*/ 	.word	0xffffffff


	//   ....[77]....
        /*0810*/ 	.word	0xffffffff


	//   ....[78]....
        /*0814*/ 	.word	0xffffffff


	//   ....[79]....
        /*0818*/ 	.word	0xffffffff


	//   ....[80]....
        /*081c*/ 	.word	0xffffffff


	//   ....[81]....
        /*0820*/ 	.word	0xffffffff


	//   ....[82]....
        /*0824*/ 	.word	0xffffffff


	//   ....[83]....
        /*0828*/ 	.word	0xffffffff


	//   ....[84]....
        /*082c*/ 	.word	0xffffffff


	//   ....[85]....
        /*0830*/ 	.word	0xffffffff


	//   ....[86]....
        /*0834*/ 	.word	0xffffffff


	//   ....[87]....
        /*0838*/ 	.word	0xffffffff


	//   ....[88]....
        /*083c*/ 	.word	0xffffffff


	//   ....[89]....
        /*0840*/ 	.word	0xffffffff


	//   ....[90]....
        /*0844*/ 	.word	0xffffffff


	//   ....[91]....
        /*0848*/ 	.word	0xffffffff


	//   ....[92]....
        /*084c*/ 	.word	0xffffffff


	//   ....[93]....
        /*0850*/ 	.word	0xffffffff


	//   ....[94]....
        /*0854*/ 	.word	0xffffffff


	//   ....[95]....
        /*0858*/ 	.word	0xffffffff


	//   ....[96]....
        /*085c*/ 	.word	0xffffffff


	//   ....[97]....
        /*0860*/ 	.word	0xffffffff


	//   ....[98]....
        /*0864*/ 	.word	0xffffffff


	//   ....[99]....
        /*0868*/ 	.word	0xffffffff


	//   ....[100]....
        /*086c*/ 	.word	0xffffffff


	//   ....[101]....
        /*0870*/ 	.word	0xffffffff


	//   ....[102]....
        /*0874*/ 	.word	0xffffffff


	//   ....[103]....
        /*0878*/ 	.word	0xffffffff


	//   ....[104]....
        /*087c*/ 	.word	0xffffffff


	//   ....[105]....
        /*0880*/ 	.word	0xffffffff


	//   ....[106]....
        /*0884*/ 	.word	0xffffffff


	//   ....[107]....
        /*0888*/ 	.word	0xffffffff


	//   ....[108]....
        /*088c*/ 	.word	0xffffffff


	//   ....[109]....
        /*0890*/ 	.word	0xffffffff


	//   ....[110]....
        /*0894*/ 	.word	0xffffffff


	//   ....[111]....
        /*0898*/ 	.word	0xffffffff


	//   ....[112]....
        /*089c*/ 	.word	0xffffffff


	//   ....[113]....
        /*08a0*/ 	.word	0xffffffff


	//   ....[114]....
        /*08a4*/ 	.word	0xffffffff


	//   ....[115]....
        /*08a8*/ 	.word	0xffffffff


	//   ....[116]....
        /*08ac*/ 	.word	0xffffffff


	//   ....[117]....
        /*08b0*/ 	.word	0xffffffff


	//   ....[118]....
        /*08b4*/ 	.word	0xffffffff


	//   ....[119]....
        /*08b8*/ 	.word	0xffffffff


	//   ....[120]....
        /*08bc*/ 	.word	0xffffffff


	//   ....[121]....
        /*08c0*/ 	.word	0xffffffff


	//   ....[122]....
        /*08c4*/ 	.word	0xffffffff


	//   ....[123]....
        /*08c8*/ 	.word	0xffffffff


	//   ....[124]....
        /*08cc*/ 	.word	0xffffffff


	//   ....[125]....
        /*08d0*/ 	.word	0xffffffff


	//   ....[126]....
        /*08d4*/ 	.word	0xffffffff


	//   ....[127]....
        /*08d8*/ 	.word	0xffffffff


	//   ....[128]....
        /*08dc*/ 	.word	0xffffffff


	//   ....[129]....
        /*08e0*/ 	.word	0xffffffff


	//   ....[130]....
        /*08e4*/ 	.word	0xffffffff


	//   ....[131]....
        /*08e8*/ 	.word	0xffffffff


	//   ....[132]....
        /*08ec*/ 	.word	0xffffffff


	//   ....[133]....
        /*08f0*/ 	.word	0xffffffff


	//   ....[134]....
        /*08f4*/ 	.word	0xffffffff


	//   ....[135]....
        /*08f8*/ 	.word	0xffffffff


	//   ....[136]....
        /*08fc*/ 	.word	0xffffffff


	//   ....[137]....
        /*0900*/ 	.word	0xffffffff


	//   ....[138]....
        /*0904*/ 	.word	0xffffffff


	//   ....[139]....
        /*0908*/ 	.word	0xffffffff


	//   ....[140]....
        /*090c*/ 	.word	0xffffffff


	//   ....[141]....
        /*0910*/ 	.word	0xffffffff


	//   ....[142]....
        /*0914*/ 	.word	0xffffffff


	//   ....[143]....
        /*0918*/ 	.word	0xffffffff


	//   ....[144]....
        /*091c*/ 	.word	0xffffffff


	//   ....[145]....
        /*0920*/ 	.word	0xffffffff


	//   ....[146]....
        /*0924*/ 	.word	0xffffffff


	//   ....[147]....
        /*0928*/ 	.word	0xffffffff


	//   ....[148]....
        /*092c*/ 	.word	0xffffffff


	//   ....[149]....
        /*0930*/ 	.word	0xffffffff


	//   ....[150]....
        /*0934*/ 	.word	0xffffffff


	//   ....[151]....
        /*0938*/ 	.word	0xffffffff


	//   ....[152]....
        /*093c*/ 	.word	0xffffffff


	//   ....[153]....
        /*0940*/ 	.word	0xffffffff


	//   ....[154]....
        /*0944*/ 	.word	0xffffffff


	//   ....[155]....
        /*0948*/ 	.word	0xffffffff


	//   ....[156]....
        /*094c*/ 	.word	0xffffffff


	//   ....[157]....
        /*0950*/ 	.word	0xffffffff


	//   ....[158]....
        /*0954*/ 	.word	0xffffffff


	//   ....[159]....
        /*0958*/ 	.word	0xffffffff


	//   ....[160]....
        /*095c*/ 	.word	0xffffffff


	//   ....[161]....
        /*0960*/ 	.word	0xffffffff


	//   ....[162]....
        /*0964*/ 	.word	0xffffffff


	//   ....[163]....
        /*0968*/ 	.word	0xffffffff


	//   ....[164]....
        /*096c*/ 	.word	0xffffffff


	//   ....[165]....
        /*0970*/ 	.word	0xffffffff


	//   ....[166]....
        /*0974*/ 	.word	0xffffffff


	//   ....[167]....
        /*0978*/ 	.word	0xffffffff


	//   ....[168]....
        /*097c*/ 	.word	0xffffffff


	//   ....[169]....
        /*0980*/ 	.word	0xffffffff


	//   ....[170]....
        /*0984*/ 	.word	0xffffffff


	//   ....[171]....
        /*0988*/ 	.word	0xffffffff


	//   ....[172]....
        /*098c*/ 	.word	0xffffffff


	//   ....[173]....
        /*0990*/ 	.word	0xffffffff


	//   ....[174]....
        /*0994*/ 	.word	0xffffffff


	//   ....[175]....
        /*0998*/ 	.word	0xffffffff


	//   ....[176]....
        /*099c*/ 	.word	0xffffffff


	//   ....[177]....
        /*09a0*/ 	.word	0xffffffff


	//   ....[178]....
        /*09a4*/ 	.word	0xffffffff


	//   ....[179]....
        /*09a8*/ 	.word	0xffffffff


	//   ....[180]....
        /*09ac*/ 	.word	0xffffffff


	//   ....[181]....
        /*09b0*/ 	.word	0xffffffff


	//   ....[182]....
        /*09b4*/ 	.word	0xffffffff


	//   ....[183]....
        /*09b8*/ 	.word	0xffffffff


	//   ....[184]....
        /*09bc*/ 	.word	0xffffffff


	//   ....[185]....
        /*09c0*/ 	.word	0xffffffff


	//   ....[186]....
        /*09c4*/ 	.word	0xffffffff


	//   ....[187]....
        /*09c8*/ 	.word	0xffffffff


	//   ....[188]....
        /*09cc*/ 	.word	0xffffffff


	//   ....[189]....
        /*09d0*/ 	.word	0xffffffff


	//   ....[190]....
        /*09d4*/ 	.word	0xffffffff


	//   ....[191]....
        /*09d8*/ 	.word	0xffffffff


	//   ....[192]....
        /*09dc*/ 	.word	0xffffffff


	//   ....[193]....
        /*09e0*/ 	.word	0xffffffff


	//   ....[194]....
        /*09e4*/ 	.word	0xffffffff


	//   ....[195]....
        /*09e8*/ 	.word	0xffffffff


	//   ....[196]....
        /*09ec*/ 	.word	0xffffffff


	//   ....[197]....
        /*09f0*/ 	.word	0xffffffff


	//   ....[198]....
        /*09f4*/ 	.word	0xffffffff


	//   ....[199]....
        /*09f8*/ 	.word	0xffffffff


	//   ....[200]....
        /*09fc*/ 	.word	0xffffffff


	//   ....[201]....
        /*0a00*/ 	.word	0xffffffff


	//   ....[202]....
        /*0a04*/ 	.word	0xffffffff


	//   ....[203]....
        /*0a08*/ 	.word	0xffffffff


	//   ....[204]....
        /*0a0c*/ 	.word	0xffffffff


	//   ....[205]....
        /*0a10*/ 	.word	0xffffffff


	//   ....[206]....
        /*0a14*/ 	.word	0xffffffff


	//   ....[207]....
        /*0a18*/ 	.word	0xffffffff


	//   ....[208]....
        /*0a1c*/ 	.word	0xffffffff


	//   ....[209]....
        /*0a20*/ 	.word	0xffffffff


	//   ....[210]....
        /*0a24*/ 	.word	0xffffffff


	//   ....[211]....
        /*0a28*/ 	.word	0xffffffff


	//   ....[212]....
        /*0a2c*/ 	.word	0xffffffff


	//   ....[213]....
        /*0a30*/ 	.word	0xffffffff


	//   ....[214]....
        /*0a34*/ 	.word	0xffffffff


	//   ....[215]....
        /*0a38*/ 	.word	0xffffffff


	//   ....[216]....
        /*0a3c*/ 	.word	0xffffffff


	//   ....[217]....
        /*0a40*/ 	.word	0xffffffff


	//   ....[218]....
        /*0a44*/ 	.word	0xffffffff


	//   ....[219]....
        /*0a48*/ 	.word	0xffffffff


	//   ....[220]....
        /*0a4c*/ 	.word	0xffffffff


	//   ....[221]....
        /*0a50*/ 	.word	0xffffffff


	//   ....[222]....
        /*0a54*/ 	.word	0xffffffff


	//   ....[223]....
        /*0a58*/ 	.word	0xffffffff


	//   ....[224]....
        /*0a5c*/ 	.word	0xffffffff


	//   ....[225]....
        /*0a60*/ 	.word	0xffffffff


	//   ....[226]....
        /*0a64*/ 	.word	0xffffffff


	//   ....[227]....
        /*0a68*/ 	.word	0xffffffff


	//   ....[228]....
        /*0a6c*/ 	.word	0xffffffff


	//   ....[229]....
        /*0a70*/ 	.word	0xffffffff


	//   ....[230]....
        /*0a74*/ 	.word	0xffffffff


	//   ....[231]....
        /*0a78*/ 	.word	0xffffffff


	//   ....[232]....
        /*0a7c*/ 	.word	0xffffffff


	//   ....[233]....
        /*0a80*/ 	.word	0xffffffff


	//   ....[234]....
        /*0a84*/ 	.word	0xffffffff


	//   ....[235]....
        /*0a88*/ 	.word	0xffffffff


	//   ....[236]....
        /*0a8c*/ 	.word	0xffffffff


	//   ....[237]....
        /*0a90*/ 	.word	0xffffffff


	//   ....[238]....
        /*0a94*/ 	.word	0xffffffff


	//   ....[239]....
        /*0a98*/ 	.word	0xffffffff


	//----- nvinfo : EIATTR_COOP_GROUP_INSTR_OFFSETS
	.align		4
.L_370:
        /*0a9c*/ 	.byte	0x04, 0x28
        /*0a9e*/ 	.short	(.L_372 - .L_371)


	//   ....[0]....
.L_371:
        /*0aa0*/ 	.word	0x00000050


	//   ....[1]....
        /*0aa4*/ 	.word	0x00000200


	//   ....[2]....
        /*0aa8*/ 	.word	0x00000230


	//   ....[3]....
        /*0aac*/ 	.word	0x00000260


	//   ....[4]....
        /*0ab0*/ 	.word	0x00000290


	//   ....[5]....
        /*0ab4*/ 	.word	0x000002c0


	//   ....[6]....
        /*0ab8*/ 	.word	0x000002f0


	//   ....[7]....
        /*0abc*/ 	.word	0x00000460


	//   ....[8]....
        /*0ac0*/ 	.word	0x000004a0


	//   ....[9]....
        /*0ac4*/ 	.word	0x000004d0


	//   ....[10]....
        /*0ac8*/ 	.word	0x00000500


	//   ....[11]....
        /*0acc*/ 	.word	0x00000530


	//   ....[12]....
        /*0ad0*/ 	.word	0x00000560


	//   ....[13]....
        /*0ad4*/ 	.word	0x000005f0


	//   ....[14]....
        /*0ad8*/ 	.word	0x00000620


	//   ....[15]....
        /*0adc*/ 	.word	0x00000640


	//   ....[16]....
        /*0ae0*/ 	.word	0x000006a0


	//   ....[17]....
        /*0ae4*/ 	.word	0x00003eb0


	//   ....[18]....
        /*0ae8*/ 	.word	0x00003f00


	//   ....[19]....
        /*0aec*/ 	.word	0x000046e0


	//   ....[20]....
        /*0af0*/ 	.word	0x00004710


	//   ....[21]....
        /*0af4*/ 	.word	0x00004e60


	//   ....[22]....
        /*0af8*/ 	.word	0x00004e80


	//   ....[23]....
        /*0afc*/ 	.word	0x000055d0


	//   ....[24]....
        /*0b00*/ 	.word	0x000055e0


	//   ....[25]....
        /*0b04*/ 	.word	0x00005e40


	//   ....[26]....
        /*0b08*/ 	.word	0x00005e80


	//   ....[27]....
        /*0b0c*/ 	.word	0x00006c70


	//   ....[28]....
        /*0b10*/ 	.word	0x00006ca0


	//   ....[29]....
        /*0b14*/ 	.word	0x00007490


	//   ....[30]....
        /*0b18*/ 	.word	0x000074c0


	//   ....[31]....
        /*0b1c*/ 	.word	0x00007cb0


	//   ....[32]....
        /*0b20*/ 	.word	0x00007cd0


	//   ....[33]....
        /*0b24*/ 	.word	0x000084e0


	//   ....[34]....
        /*0b28*/ 	.word	0x00008510


	//   ....[35]....
        /*0b2c*/ 	.word	0x00008620


	//   ....[36]....
        /*0b30*/ 	.word	0x00008650


	//   ....[37]....
        /*0b34*/ 	.word	0x00008720


	//   ....[38]....
        /*0b38*/ 	.word	0x00008750


	//   ....[39]....
        /*0b3c*/ 	.word	0x00008820


	//   ....[40]....
        /*0b40*/ 	.word	0x00008840


	//   ....[41]....
        /*0b44*/ 	.word	0x00008d00


	//   ....[42]....
        /*0b48*/ 	.word	0x00008d20


	//   ....[43]....
        /*0b4c*/ 	.word	0x00008ea0


	//   ....[44]....
        /*0b50*/ 	.word	0x00008ec0


	//   ....[45]....
        /*0b54*/ 	.word	0x00008f90


	//   ....[46]....
        /*0b58*/ 	.word	0x00008fb0


	//   ....[47]....
        /*0b5c*/ 	.word	0x00009080


	//   ....[48]....
        /*0b60*/ 	.word	0x000090a0


	//   ....[49]....
        /*0b64*/ 	.word	0x00009e30


	//   ....[50]....
        /*0b68*/ 	.word	0x00009e50


	//   ....[51]....
        /*0b6c*/ 	.word	0x00009e80


	//   ....[52]....
        /*0b70*/ 	.word	0x00009eb0


	//   ....[53]....
        /*0b74*/ 	.word	0x00009f80


	//   ....[54]....
        /*0b78*/ 	.word	0x0000a020


	//   ....[55]....
        /*0b7c*/ 	.word	0x0000a030


	//   ....[56]....
        /*0b80*/ 	.word	0x0000a070


	//   ....[57]....
        /*0b84*/ 	.word	0x0000a1d0


	//   ....[58]....
        /*0b88*/ 	.word	0x0000a1f0


	//   ....[59]....
        /*0b8c*/ 	.word	0x0000a250


	//   ....[60]....
        /*0b90*/ 	.word	0x0000a290


	//   ....[61]....
        /*0b94*/ 	.word	0x0000a2a0


	//   ....[62]....
        /*0b98*/ 	.word	0x0000a2c0


	//   ....[63]....
        /*0b9c*/ 	.word	0x0000a450


	//   ....[64]....
        /*0ba0*/ 	.word	0x0000a470


	//   ....[65]....
        /*0ba4*/ 	.word	0x0000a660


	//   ....[66]....
        /*0ba8*/ 	.word	0x0000a6a0


	//   ....[67]....
        /*0bac*/ 	.word	0x0000a6b0


	//   ....[68]....
        /*0bb0*/ 	.word	0x0000a6c0


	//   ....[69]....
        /*0bb4*/ 	.word	0x0000bf70


	//   ....[70]....
        /*0bb8*/ 	.word	0x0000bfb0


	//   ....[71]....
        /*0bbc*/ 	.word	0x0000bfd0


	//   ....[72]....
        /*0bc0*/ 	.word	0x0000bfe0


	//   ....[73]....
        /*0bc4*/ 	.word	0x0000ddb0


	//   ....[74]....
        /*0bc8*/ 	.word	0x0000ddc0


	//   ....[75]....
        /*0bcc*/ 	.word	0x0000ddd0


	//   ....[76]....
        /*0bd0*/ 	.word	0x0000dde0


	//   ....[77]....
        /*0bd4*/ 	.word	0x0000de40


	//   ....[78]....
        /*0bd8*/ 	.word	0x0000ded0


	//   ....[79]....
        /*0bdc*/ 	.word	0x0000e0d0


	//   ....[80]....
        /*0be0*/ 	.word	0x0000e0e0


	//   ....[81]....
        /*0be4*/ 	.word	0x0000f570


	//   ....[82]....
        /*0be8*/ 	.word	0x0000f590


	//   ....[83]....
        /*0bec*/ 	.word	0x0000f690


	//   ....[84]....
        /*0bf0*/ 	.word	0x0000f6a0


	//   ....[85]....
        /*0bf4*/ 	.word	0x0000f7a0


	//   ....[86]....
        /*0bf8*/ 	.word	0x0000f7c0


	//   ....[87]....
        /*0bfc*/ 	.word	0x0000f8c0


	//   ....[88]....
        /*0c00*/ 	.word	0x0000f8d0


	//   ....[89]....
        /*0c04*/ 	.word	0x00010290


	//   ....[90]....
        /*0c08*/ 	.word	0x000102c0


	//   ....[91]....
        /*0c0c*/ 	.word	0x000102d0


	//   ....[92]....
        /*0c10*/ 	.word	0x00010300


	//   ....[93]....
        /*0c14*/ 	.word	0x00011d30


	//   ....[94]....
        /*0c18*/ 	.word	0x00011d40


	//   ....[95]....
        /*0c1c*/ 	.word	0x00011d80


	//   ....[96]....
        /*0c20*/ 	.word	0x00011e30


	//   ....[97]....
        /*0c24*/ 	.word	0x00011e80


	//   ....[98]....
        /*0c28*/ 	.word	0x00011ea0


	//   ....[99]....
        /*0c2c*/ 	.word	0x00011fa0


	//   ....[100]....
        /*0c30*/ 	.word	0x00011fb0


	//   ....[101]....
        /*0c34*/ 	.word	0x00013430


	//   ....[102]....
        /*0c38*/ 	.word	0x00013450


	//   ....[103]....
        /*0c3c*/ 	.word	0x00013580


	//   ....[104]....
        /*0c40*/ 	.word	0x00013590


	//   ....[105]....
        /*0c44*/ 	.word	0x000136c0


	//   ....[106]....
        /*0c48*/ 	.word	0x000136e0


	//   ....[107]....
        /*0c4c*/ 	.word	0x00013810


	//   ....[108]....
        /*0c50*/ 	.word	0x00013820


	//   ....[109]....
        /*0c54*/ 	.word	0x00013cf0


	//   ....[110]....
        /*0c58*/ 	.word	0x00013d20


	//   ....[111]....
        /*0c5c*/ 	.word	0x00013d40


	//   ....[112]....
        /*0c60*/ 	.word	0x00013d60


	//   ....[113]....
        /*0c64*/ 	.word	0x00015940


	//   ....[114]....
        /*0c68*/ 	.word	0x00015950


	//   ....[115]....
        /*0c6c*/ 	.word	0x00015980


	//   ....[116]....
        /*0c70*/ 	.word	0x00015990


	//   ....[117]....
        /*0c74*/ 	.word	0x00016a40


	//   ....[118]....
        /*0c78*/ 	.word	0x00016a50


	//   ....[119]....
        /*0c7c*/ 	.word	0x00016a70


	//   ....[120]....
        /*0c80*/ 	.word	0x00016a90


	//   ....[121]....
        /*0c84*/ 	.word	0x00016dc0


	//   ....[122]....
        /*0c88*/ 	.word	0x00016de0


	//   ....[123]....
        /*0c8c*/ 	.word	0x00016ec0


	//   ....[124]....
        /*0c90*/ 	.word	0x00016ed0


	//   ....[125]....
        /*0c94*/ 	.word	0x00016fc0


	//   ....[126]....
        /*0c98*/ 	.word	0x00016fe0


	//   ....[127]....
        /*0c9c*/ 	.word	0x000170d0


	//   ....[128]....
        /*0ca0*/ 	.word	0x000170e0


	//   ....[129]....
        /*0ca4*/ 	.word	0x000173d0


	//   ....[130]....
        /*0ca8*/ 	.word	0x000173f0


	//   ....[131]....
        /*0cac*/ 	.word	0x00017a30


	//   ....[132]....
        /*0cb0*/ 	.word	0x00017a40


	//   ....[133]....
        /*0cb4*/ 	.word	0x00018840


	//   ....[134]....
        /*0cb8*/ 	.word	0x00018860


	//   ....[135]....
        /*0cbc*/ 	.word	0x00018950


	//   ....[136]....
        /*0cc0*/ 	.word	0x00018960


	//   ....[137]....
        /*0cc4*/ 	.word	0x00018a50


	//   ....[138]....
        /*0cc8*/ 	.word	0x00018a70


	//   ....[139]....
        /*0ccc*/ 	.word	0x00018b60


	//   ....[140]....
        /*0cd0*/ 	.word	0x00018b70


	//   ....[141]....
        /*0cd4*/ 	.word	0x00018d10


	//   ....[142]....
        /*0cd8*/ 	.word	0x00018d30


	//   ....[143]....
        /*0cdc*/ 	.word	0x00018e60


	//   ....[144]....
        /*0ce0*/ 	.word	0x00018ea0


	//   ....[145]....
        /*0ce4*/ 	.word	0x00018ed0


	//   ....[146]....
        /*0ce8*/ 	.word	0x00018f00


	//   ....[147]....
        /*0cec*/ 	.word	0x00018f30


	//   ....[148]....
        /*0cf0*/ 	.word	0x00018f60


	//   ....[149]....
        /*0cf4*/ 	.word	0x000190d0


	//   ....[150]....
        /*0cf8*/ 	.word	0x00019110


	//   ....[151]....
        /*0cfc*/ 	.word	0x00019140


	//   ....[152]....
        /*0d00*/ 	.word	0x00019170


	//   ....[153]....
        /*0d04*/ 	.word	0x000191a0


	//   ....[154]....
        /*0d08*/ 	.word	0x000191d0


	//   ....[155]....
        /*0d0c*/ 	.word	0x00019260


	//   ....[156]....
        /*0d10*/ 	.word	0x00019290


	//   ....[157]....
        /*0d14*/ 	.word	0x000192a0


	//   ....[158]....
        /*0d18*/ 	.word	0x00019300


	//   ....[159]....
        /*0d1c*/ 	.word	0x000198d0


	//   ....[160]....
        /*0d20*/ 	.word	0x00019920


	//   ....[161]....
        /*0d24*/ 	.word	0x00019980


	//   ....[162]....
        /*0d28*/ 	.word	0x000199e0


	//   ....[163]....
        /*0d2c*/ 	.word	0x00019a40


	//   ....[164]....
        /*0d30*/ 	.word	0x00019ab0


	//   ....[165]....
        /*0d34*/ 	.word	0x00019b00


	//   ....[166]....
        /*0d38*/ 	.word	0x00019b60


	//   ....[167]....
        /*0d3c*/ 	.word	0x00019bd0


	//   ....[168]....
        /*0d40*/ 	.word	0x00019c30


	//   ....[169]....
        /*0d44*/ 	.word	0x00019ca0


	//   ....[170]....
        /*0d48*/ 	.word	0x00019d00


	//   ....[171]....
        /*0d4c*/ 	.word	0x00019d70


	//   ....[172]....
        /*0d50*/ 	.word	0x00019de0


	//   ....[173]....
        /*0d54*/ 	.word	0x00019e50


	//   ....[174]....
        /*0d58*/ 	.word	0x00019eb0


	//   ....[175]....
        /*0d5c*/ 	.word	0x00019f20


	//   ....[176]....
        /*0d60*/ 	.word	0x00019f90


	//   ....[177]....
        /*0d64*/ 	.word	0x0001a000


	//   ....[178]....
        /*0d68*/ 	.word	0x0001a060


	//   ....[179]....
        /*0d6c*/ 	.word	0x0001a0c0


	//   ....[180]....
        /*0d70*/ 	.word	0x0001a120


	//   ....[181]....
        /*0d74*/ 	.word	0x0001a170


	//   ....[182]....
        /*0d78*/ 	.word	0x0001a1c0


	//   ....[183]....
        /*0d7c*/ 	.word	0x0001a230


	//   ....[184]....
        /*0d80*/ 	.word	0x0001a2a0


	//   ....[185]....
        /*0d84*/ 	.word	0x0001a300


	//   ....[186]....
        /*0d88*/ 	.word	0x0001a370


	//   ....[187]....
        /*0d8c*/ 	.word	0x0001a3e0


	//   ....[188]....
        /*0d90*/ 	.word	0x0001a450


	//   ....[189]....
        /*0d94*/ 	.word	0x0001a4b0


	//   ....[190]....
        /*0d98*/ 	.word	0x0001a520


	//   ....[191]....
        /*0d9c*/ 	.word	0x0001a590


	//   ....[192]....
        /*0da0*/ 	.word	0x0001a600


	//   ....[193]....
        /*0da4*/ 	.word	0x0001a660


	//   ....[194]....
        /*0da8*/ 	.word	0x0001a6b0


	//   ....[195]....
        /*0dac*/ 	.word	0x0001a700


	//   ....[196]....
        /*0db0*/ 	.word	0x0001a750


	//   ....[197]....
        /*0db4*/ 	.word	0x0001a790


	//   ....[198]....
        /*0db8*/ 	.word	0x0001a7f0


	//   ....[199]....
        /*0dbc*/ 	.word	0x0001a830


	//   ....[200]....
        /*0dc0*/ 	.word	0x0001a880


	//   ....[201]....
        /*0dc4*/ 	.word	0x0001a8c0


	//   ....[202]....
        /*0dc8*/ 	.word	0x0001a920


	//   ....[203]....
        /*0dcc*/ 	.word	0x0001a990


	//   ....[204]....
        /*0dd0*/ 	.word	0x0001aa00


	//   ....[205]....
        /*0dd4*/ 	.word	0x0001aa60


	//   ....[206]....
        /*0dd8*/ 	.word	0x0001aad0


	//   ....[207]....
        /*0ddc*/ 	.word	0x0001ab40


	//   ....[208]....
        /*0de0*/ 	.word	0x0001abb0


	//   ....[209]....
        /*0de4*/ 	.word	0x0001ac10


	//   ....[210]....
        /*0de8*/ 	.word	0x0001ac80


	//   ....[211]....
        /*0dec*/ 	.word	0x0001acf0


	//   ....[212]....
        /*0df0*/ 	.word	0x0001ad60


	//   ....[213]....
        /*0df4*/ 	.word	0x0001adc0


	//   ....[214]....
        /*0df8*/ 	.word	0x0001ae30


	//   ....[215]....
        /*0dfc*/ 	.word	0x0001aea0


	//   ....[216]....
        /*0e00*/ 	.word	0x0001af10


	//   ....[217]....
        /*0e04*/ 	.word	0x0001af70


	//   ....[218]....
        /*0e08*/ 	.word	0x0001afe0


	//   ....[219]....
        /*0e0c*/ 	.word	0x0001b050


	//   ....[220]....
        /*0e10*/ 	.word	0x0001b0c0


	//   ....[221]....
        /*0e14*/ 	.word	0x0001b120


	//   ....[222]....
        /*0e18*/ 	.word	0x0001b190


	//   ....[223]....
        /*0e1c*/ 	.word	0x0001b200


	//   ....[224]....
        /*0e20*/ 	.word	0x0001b250


	//   ....[225]....
        /*0e24*/ 	.word	0x0001b290


	//   ....[226]....
        /*0e28*/ 	.word	0x0001b2e0


	//   ....[227]....
        /*0e2c*/ 	.word	0x0001b330


	//   ....[228]....
        /*0e30*/ 	.word	0x0001b380


	//   ....[229]....
        /*0e34*/ 	.word	0x0001b3f0


	//   ....[230]....
        /*0e38*/ 	.word	0x0001b440


	//   ....[231]....
        /*0e3c*/ 	.word	0x0001b480


	//   ....[232]....
        /*0e40*/ 	.word	0x0001b4d0


	//   ....[233]....
        /*0e44*/ 	.word	0x0001b520


	//   ....[234]....
        /*0e48*/ 	.word	0x0001b570


	//   ....[235]....
        /*0e4c*/ 	.word	0x0001b5e0


	//   ....[236]....
        /*0e50*/ 	.word	0x0001b630


	//   ....[237]....
        /*0e54*/ 	.word	0x0001b6a0


	//   ....[238]....
        /*0e58*/ 	.word	0x0001b700


	//   ....[239]....
        /*0e5c*/ 	.word	0x0001b770


	//----- nvinfo : EIATTR_EXIT_INSTR_OFFSETS
	.align		4
.L_372:
        /*0e60*/ 	.byte	0x04, 0x1c
        /*0e62*/ 	.short	(.L_374 - .L_373)


	//   ....[0]....
.L_373:
        /*0e64*/ 	.word	0x00000c10


	//   ....[1]....
        /*0e68*/ 	.word	0x000198a0


	//----- nvinfo : EIATTR_MAX_THREADS
	.align		4
.L_374:
        /*0e6c*/ 	.byte	0x04, 0x05
        /*0e6e*/ 	.short	(.L_376 - .L_375)
.L_375:
        /*0e70*/ 	.word	0x00000100
        /*0e74*/ 	.word	0x00000001
        /*0e78*/ 	.word	0x00000001


	//----- nvinfo : EIATTR_CRS_STACK_SIZE
	.align		4
.L_376:
        /*0e7c*/ 	.byte	0x04, 0x1e
        /*0e7e*/ 	.short	(.L_378 - .L_377)
.L_377:
        /*0e80*/ 	.word	0x00000000
.L_378:


//--------------------- .nv.info._ZN7cutlass13device_kernelIN5flash19enable_sm80_to_sm89INS1_16FlashAttnFwdSm80INS1_25CollectiveMainloopFwdSm80ILi4ELi1ELb0EN4cute5tupleIJNS5_1CILi128EEENS7_ILi48EEES8_EEELi128ENS_6half_tEfNS_4arch4Sm80ELb0ELb1ELb1ELb0ELb1ELb0ELb1ELb1EEENS1_21CollectiveEpilogueFwdINS6_IJS8_S8_S9_EEENS6_IJNS7_ILi1EEESH_SH_EEESB_SD_Li128ELb0ELb1ELb1ELb0EEENS1_19SingleTileSchedulerILb0ELb1ELb1ELi128EEEEEEEEEvNT_6ParamsE --------------------------
	.section	.nv.info._ZN7cutlass13device_kernelIN5flash19enable_sm80_to_sm89INS1_16FlashAttnFwdSm80INS1_25CollectiveMainloopFwdSm80ILi4ELi1ELb0EN4cute5tupleIJNS5_1CILi128EEENS7_ILi48EEES8_EEELi128ENS_6half_tEfNS_4arch4Sm80ELb0ELb1ELb1ELb0ELb1ELb0ELb1ELb1EEENS1_21CollectiveEpilogueFwdINS6_IJS8_S8_S9_EEENS6_IJNS7_ILi1EEESH_SH_EEESB_SD_Li128ELb0ELb1ELb1ELb0EEENS1_19SingleTileSchedulerILb0ELb1ELb1ELi128EEEEEEEEEvNT_6ParamsE,"",@"SHT_CUDA_INFO"
	.sectionflags	@""
	.align	4


	//----- nvinfo : EIATTR_CUDA_API_VERSION
	.align		4
        /*0000*/ 	.byte	0x04, 0x37
        /*0002*/ 	.short	(.L_380 - .L_379)
.L_379:
        /*0004*/ 	.word	0x00000082


	//----- nvinfo : EIATTR_SW2861232_WAR
	.align		4
.L_380:
        /*0008*/ 	.byte	0x01, 0x35
	.zero		2


	//----- nvinfo : EIATTR_PARAM_CBANK
	.align		4
        /*000c*/ 	.byte	0x04, 0x0a
        /*000e*/ 	.short	(.L_382 - .L_381)
	.align		4
.L_381:
        /*0010*/ 	.word	index@(.nv.constant0._ZN7cutlass13device_kernelIN5flash19enable_sm80_to_sm89INS1_16FlashAttnFwdSm80INS1_25CollectiveMainloopFwdSm80ILi4ELi1ELb0EN4cute5tupleIJNS5_1CILi128EEENS7_ILi48EEES8_EEELi128ENS_6half_tEfNS_4arch4Sm80ELb0ELb1ELb1ELb0ELb1ELb0ELb1ELb1EEENS1_21CollectiveEpilogueFwdINS6_IJS8_S8_S9_EEENS6_IJNS7_ILi1EEESH_SH_EEESB_SD_Li128ELb0ELb1ELb1ELb0EEENS1_19SingleTileSchedulerILb0ELb1ELb1ELi128EEEEEEEEEvNT_6ParamsE)
        /*0014*/ 	.short	0x0160
        /*0016*/ 	.short	0x0418


	//----- nvinfo : EIATTR_CBANK_PARAM_SIZE
	.align		4
.L_382:
        /*0018*/ 	.byte	0x03, 0x19
        /*001a*/ 	.short	0x0418


	//----- nvinfo : EIATTR_KPARAM_INFO
	.align		4
        /*001c*/ 	.byte	0x04, 0x17
        /*001e*/ 	.short	(.L_384 - .L_383)
.L_383:
        /*0020*/ 	.word	0x00000000
        /*0024*/ 	.short	0x0000
        /*0026*/ 	.short	0x0000
        /*0028*/ 	.byte	0x00, 0xf0, 0x61, 0x10


	//----- nvinfo : EIATTR_MAXREG_COUNT
	.align		4
.L_384:
        /*002c*/ 	.byte	0x03, 0x1b
        /*002e*/ 	.short	0x00ff


	//----- nvinfo : EIATTR_NUM_BARRIERS
	.align		4
        /*0030*/ 	.byte	0x02, 0x4c
        /*0032*/ 	.byte	0x02
	.zero		1


	//----- nvinfo : EIATTR_ANNOTATIONS
	.align		4
        /*0034*/ 	.byte	0x04, 0x55
        /*0036*/ 	.short	(.L_386 - .L_385)


	//   ....[0]....
.L_385:
        /* <DEDUP_REMOVED lines=50> */


	//----- nvinfo : EIATTR_MERCURY_ISA_VERSION
	.align		4
.L_386:
        /*0348*/ 	.byte	0x03, 0x5f
        /*034a*/ 	.short	0x0000


	//----- nvinfo : EIATTR_COOP_GROUP_MASK_REGIDS
	.align		4
        /*034c*/ 	.byte	0x04, 0x29
        /*034e*/ 	.short	(.L_388 - .L_387)


	//   ....[0]....
.L_387:
        /*0350*/ 	.word	0xffffffff


	//   ....[1]....
        /*0354*/ 	.word	0xffffffff


	//   ....[2]....
        /*0358*/ 	.word	0xffffffff


	//   ....[3]....
        /*035c*/ 	.word	0xffffffff


	//   ....[4]....
        /*0360*/ 	.word	0xffffffff


	//   ....[5]....
        /*0364*/ 	.word	0xffffffff


	//   ....[6]....
        /*0368*/ 	.word	0xffffffff


	//   ....[7]....
        /*036c*/ 	.word	0xffffffff


	//   ....[8]....
        /*0370*/ 	.word	0xffffffff


	//   ....[9]....
        /*0374*/ 	.word	0xffffffff


	//   ....[10]....
        /*0378*/ 	.word	0xffffffff


	//   ....[11]....
        /*037c*/ 	.word	0xffffffff


	//   ....[12]....
        /*0380*/ 	.word	0xffffffff


	//   ....[13]....
        /*0384*/ 	.word	0xffffffff


	//   ....[14]....
        /*0388*/ 	.word	0xffffffff


	//   ....[15]....
        /*038c*/ 	.word	0xffffffff


	//   ....[16]....
        /*0390*/ 	.word	0xffffffff


	//   ....[17]....
        /*0394*/ 	.word	0xffffffff


	//   ....[18]....
        /*0398*/ 	.word	0xffffffff


	//   ....[19]....
        /*039c*/ 	.word	0xffffffff


	//   ....[20]....
        /*03a0*/ 	.word	0xffffffff


	//   ....[21]....
        /*03a4*/ 	.word	0xffffffff


	//   ....[22]....
        /*03a8*/ 	.word	0xffffffff


	//   ....[23]....
        /*03ac*/ 	.word	0xffffffff


	//   ....[24]....
        /*03b0*/ 	.word	0xffffffff


	//   ....[25]....
        /*03b4*/ 	.word	0xffffffff


	//   ....[26]....
        /*03b8*/ 	.word	0xffffffff


	//   ....[27]....
        /*03bc*/ 	.word	0xffffffff


	//   ....[28]....
        /*03c0*/ 	.word	0xffffffff


	//   ....[29]....
        /*03c4*/ 	.word	0xffffffff


	//   ....[30]....
        /*03c8*/ 	.word	0xffffffff


	//   ....[31]....
        /*03cc*/ 	.word	0xffffffff


	//   ....[32]....
        /*03d0*/ 	.word	0xffffffff


	//   ....[33]....
        /*03d4*/ 	.word	0xffffffff


	//   ....[34]....
        /*03d8*/ 	.word	0xffffffff


	//   ....[35]....
        /*03dc*/ 	.word	0xffffffff


	//   ....[36]....
        /*03e0*/ 	.word	0xffffffff


	//   ....[37]....
        /*03e4*/ 	.word	0xffffffff


	//   ....[38]....
        /*03e8*/ 	.word	0xffffffff


	//   ....[39]....
        /*03ec*/ 	.word	0xffffffff


	//   ....[40]....
        /*03f0*/ 	.word	0xffffffff


	//   ....[41]....
        /*03f4*/ 	.word	0xffffffff


	//   ....[42]....
        /*03f8*/ 	.word	0xffffffff


	//   ....[43]....
        /*03fc*/ 	.word	0xffffffff


	//   ....[44]....
        /*0400*/ 	.word	0xffffffff


	//   ....[45]....
        /*0404*/ 	.word	0xffffffff


	//   ....[46]....
        /*0408*/ 	.word	0xffffffff


	//   ....[47]....
        /*040c*/ 	.word	0xffffffff


	//   ....[48]....
        /*0410*/ 	.word	0xffffffff


	//   ....[49]....
        /*0414*/ 	.word	0xffffffff


	//   ....[50]....
        /*0418*/ 	.word	0xffffffff


	//   ....[51]....
        /*041c*/ 	.word	0xffffffff


	//   ....[52]....
        /*0420*/ 	.word	0xffffffff


	//   ....[53]....
        /*0424*/ 	.word	0xffffffff


	//   ....[54]....
        /*0428*/ 	.word	0xffffffff


	//   ....[55]....
        /*042c*/ 	.word	0xffffffff


	//   ....[56]....
        /*0430*/ 	.word	0xffffffff


	//   ....[57]....
        /*0434*/ 	.word	0xffffffff


	//   ....[58]....
        /*0438*/ 	.word	0xffffffff


	//   ....[59]....
        /*043c*/ 	.word	0xffffffff


	//   ....[60]....
        /*0440*/ 	.word	0xffffffff


	//   ....[61]....
        /*0444*/ 	.word	0xffffffff


	//   ....[62]....
        /*0448*/ 	.word	0xffffffff


	//   ....[63]....
        /*044c*/ 	.word	0xffffffff


	//   ....[64]....
        /*0450*/ 	.word	0xffffffff


	//   ....[65]....
        /*0454*/ 	.word	0xffffffff


	//   ....[66]....
        /*0458*/ 	.word	0xffffffff


	//   ....[67]....
        /*045c*/ 	.word	0xffffffff


	//   ....[68]....
        /*0460*/ 	.word	0xffffffff


	//   ....[69]....
        /*0464*/ 	.word	0xffffffff


	//   ....[70]....
        /*0468*/ 	.word	0xffffffff


	//   ....[71]....
        /*046c*/ 	.word	0xffffffff


	//   ....[72]....
        /*0470*/ 	.word	0xffffffff


	//   ....[73]....
        /*0474*/ 	.word	0xffffffff


	//   ....[74]....
        /*0478*/ 	.word	0xffffffff


	//   ....[75]....
        /*047c*/ 	.word	0xffffffff


	//   ....[76]....
        /*0480*/ 	.word	0xffffffff


	//   ....[77]....
        /*0484*/ 	.word	0xffffffff


	//   ....[78]....
        /*0488*/ 	.word	0xffffffff


	//   ....[79]....
        /*048c*/ 	.word	0xffffffff


	//   ....[80]....
        /*0490*/ 	.word	0xffffffff


	//   ....[81]....
        /*0494*/ 	.word	0xffffffff


	//   ....[82]....
        /*0498*/ 	.word	0xffffffff


	//   ....[83]....
        /*049c*/ 	.word	0xffffffff


	//   ....[84]....
        /*04a0*/ 	.word	0xffffffff


	//   ....[85]....
        /*04a4*/ 	.word	0xffffffff


	//   ....[86]....
        /*04a8*/ 	.word	0xffffffff


	//   ....[87]....
        /*04ac*/ 	.word	0xffffffff


	//   ....[88]....
        /*04b0*/ 	.word	0xffffffff


	//   ....[89]....
        /*04b4*/ 	.word	0xffffffff


	//   ....[90]....
        /*04b8*/ 	.word	0xffffffff


	//   ....[91]....
        /*04bc*/ 	.word	0xffffffff


	//   ....[92]....
        /*04c0*/ 	.word	0xffffffff


	//   ....[93]....
        /*04c4*/ 	.word	0xffffffff


	//   ....[94]....
        /*04c8*/ 	.word	0xffffffff


	//   ....[95]....
        /*04cc*/ 	.word	0xffffffff


	//   ....[96]....
        /*04d0*/ 	.word	0xffffffff


	//   ....[97]....
        /*04d4*/ 	.word	0xffffffff


	//   ....[98]....
        /*04d8*/ 	.word	0xffffffff


	//   ....[99]....
        /*04dc*/ 	.word	0xffffffff


	//   ....[100]....
        /*04e0*/ 	.word	0xffffffff


	//   ....[101]....
        /*04e4*/ 	.word	0xffffffff


	//   ....[102]....
        /*04e8*/ 	.word	0xffffffff


	//   ....[103]....
        /*04ec*/ 	.word	0xffffffff


	//   ....[104]....
        /*04f0*/ 	.word	0xffffffff


	//   ....[105]....
        /*04f4*/ 	.word	0xffffffff


	//   ....[106]....
        /*04f8*/ 	.word	0xffffffff


	//   ....[107]....
        /*04fc*/ 	.word	0xffffffff


	//   ....[108]....
        /*0500*/ 	.word	0xffffffff


	//   ....[109]....
        /*0504*/ 	.word	0xffffffff


	//   ....[110]....
        /*0508*/ 	.word	0xffffffff


	//   ....[111]....
        /*050c*/ 	.word	0xffffffff


	//   ....[112]....
        /*0510*/ 	.word	0xffffffff


	//   ....[113]....
        /*0514*/ 	.word	0xffffffff


	//   ....[114]....
        /*0518*/ 	.word	0xffffffff


	//   ....[115]....
        /*051c*/ 	.word	0xffffffff


	//   ....[116]....
        /*0520*/ 	.word	0xffffffff


	//   ....[117]....
        /*0524*/ 	.word	0xffffffff


	//   ....[118]....
        /*0528*/ 	.word	0xffffffff


	//   ....[119]....
        /*052c*/ 	.word	0xffffffff


	//   ....[120]....
        /*0530*/ 	.word	0xffffffff


	//   ....[121]....
        /*0534*/ 	.word	0xffffffff


	//   ....[122]....
        /*0538*/ 	.word	0xffffffff


	//   ....[123]....
        /*053c*/ 	.word	0xffffffff


	//   ....[124]....
        /*0540*/ 	.word	0xffffffff


	//   ....[125]....
        /*0544*/ 	.word	0xffffffff


	//   ....[126]....
        /*0548*/ 	.word	0xffffffff


	//   ....[127]....
        /*054c*/ 	.word	0xffffffff


	//   ....[128]....
        /*0550*/ 	.word	0xffffffff


	//   ....[129]....
        /*0554*/ 	.word	0xffffffff


	//   ....[130]....
        /*0558*/ 	.word	0xffffffff


	//   ....[131]....
        /*055c*/ 	.word	0xffffffff


	//   ....[132]....
        /*0560*/ 	.word	0xffffffff


	//   ....[133]....
        /*0564*/ 	.word	0xffffffff


	//   ....[134]....
        /*0568*/ 	.word	0xffffffff


	//   ....[135]....
        /*056c*/ 	.word	0xffffffff


	//   ....[136]....
        /*0570*/ 	.word	0xffffffff


	//   ....[137]....
        /*0574*/ 	.word	0xffffffff


	//   ....[138]....
        /*0578*/ 	.word	0xffffffff


	//----- nvinfo : EIATTR_COOP_GROUP_INSTR_OFFSETS
	.align		4
.L_388:
        /*057c*/ 	.byte	0x04, 0x28
        /*057e*/ 	.short	(.L_390 - .L_389)


	//   ....[0]....
.L_389:
        /*0580*/ 	.word	0x00000060


	//   ....[1]....
        /*0584*/ 	.word	0x00001440


	//   ....[2]....
        /*0588*/ 	.word	0x00001470


	//   ....[3]....
        /*058c*/ 	.word	0x00001630


	//   ....[4]....
        /*0590*/ 	.word	0x00001660


	//   ....[5]....
        /*0594*/ 	.word	0x00001730


	//   ....[6]....
        /*0598*/ 	.word	0x00001760


	//   ....[7]....
        /*059c*/ 	.word	0x00001830


	//   ....[8]....
        /*05a0*/ 	.word	0x00001860


	//   ....[9]....
        /*05a4*/ 	.word	0x00001930


	//   ....[10]....
        /*05a8*/ 	.word	0x00001960


	//   ....[11]....
        /*05ac*/ 	.word	0x00001a30


	//   ....[12]....
        /*05b0*/ 	.word	0x00001a60


	//   ....[13]....
        /*05b4*/ 	.word	0x00001b30


	//   ....[14]....
        /*05b8*/ 	.word	0x00001b60


	//   ....[15]....
        /*05bc*/ 	.word	0x00001c40


	//   ....[16]....
        /*05c0*/ 	.word	0x00001c90


	//   ....[17]....
        /*05c4*/ 	.word	0x00002160


	//   ....[18]....
        /*05c8*/ 	.word	0x00002180


	//   ....[19]....
        /*05cc*/ 	.word	0x000021a0


	//   ....[20]....
        /*05d0*/ 	.word	0x000021b0


	//   ....[21]....
        /*05d4*/ 	.word	0x000021c0


	//   ....[22]....
        /*05d8*/ 	.word	0x000021d0


	//   ....[23]....
        /*05dc*/ 	.word	0x00002640


	//   ....[24]....
        /*05e0*/ 	.word	0x00002670


	//   ....[25]....
        /*05e4*/ 	.word	0x000026b0


	//   ....[26]....
        /*05e8*/ 	.word	0x000026e0


	//   ....[27]....
        /*05ec*/ 	.word	0x00002700


	//   ....[28]....
        /*05f0*/ 	.word	0x00002710


	//   ....[29]....
        /*05f4*/ 	.word	0x00003360


	//   ....[30]....
        /*05f8*/ 	.word	0x00003380


	//   ....[31]....
        /*05fc*/ 	.word	0x00003390


	//   ....[32]....
        /*0600*/ 	.word	0x000033a0


	//   ....[33]....
        /*0604*/ 	.word	0x000033b0


	//   ....[34]....
        /*0608*/ 	.word	0x000033c0


	//   ....[35]....
        /*060c*/ 	.word	0x00003950


	//   ....[36]....
        /*0610*/ 	.word	0x00004120


	//   ....[37]....
        /*0614*/ 	.word	0x00004850


	//   ....[38]....
        /*0618*/ 	.word	0x00004f80


	//   ....[39]....
        /*061c*/ 	.word	0x000053c0


	//   ....[40]....
        /*0620*/ 	.word	0x00005400


	//   ....[41]....
        /*0624*/ 	.word	0x00005560


	//   ....[42]....
        /*0628*/ 	.word	0x00005590


	//   ....[43]....
        /*062c*/ 	.word	0x000059b0


	//   ....[44]....
        /*0630*/ 	.word	0x00005b30


	//   ....[45]....
        /*0634*/ 	.word	0x00005b40


	//   ....[46]....
        /*0638*/ 	.word	0x00005be0


	//   ....[47]....
        /*063c*/ 	.word	0x00007dd0


	//   ....[48]....
        /*0640*/ 	.word	0x00007de0


	//   ....[49]....
        /*0644*/ 	.word	0x00007df0


	//   ....[50]....
        /*0648*/ 	.word	0x00007e00


	//   ....[51]....
        /*064c*/ 	.word	0x00007e10


	//   ....[52]....
        /*0650*/ 	.word	0x00007e20


	//   ....[53]....
        /*0654*/ 	.word	0x00008f80


	//   ....[54]....
        /*0658*/ 	.word	0x00008f90


	//   ....[55]....
        /*065c*/ 	.word	0x00008fa0


	//   ....[56]....
        /*0660*/ 	.word	0x00008fb0


	//   ....[57]....
        /*0664*/ 	.word	0x00008fc0


	//   ....[58]....
        /*0668*/ 	.word	0x00008fd0


	//   ....[59]....
        /*066c*/ 	.word	0x000091f0


	//   ....[60]....
        /*0670*/ 	.word	0x00009430


	//   ....[61]....
        /*0674*/ 	.word	0x00009a60


	//   ....[62]....
        /*0678*/ 	.word	0x0000a070


	//   ....[63]....
        /*067c*/ 	.word	0x0000a8b0


	//   ....[64]....
        /*0680*/ 	.word	0x0000a920


	//   ....[65]....
        /*0684*/ 	.word	0x0000aa40


	//   ....[66]....
        /*0688*/ 	.word	0x0000aa90


	//   ....[67]....
        /*068c*/ 	.word	0x0000ae90


	//   ....[68]....
        /*0690*/ 	.word	0x0000aed0


	//   ....[69]....
        /*0694*/ 	.word	0x0000af50


	//   ....[70]....
        /*0698*/ 	.word	0x0000b010


	//   ....[71]....
        /*069c*/ 	.word	0x0000d400


	//   ....[72]....
        /*06a0*/ 	.word	0x0000d410


	//   ....[73]....
        /*06a4*/ 	.word	0x0000d420


	//   ....[74]....
        /*06a8*/ 	.word	0x0000d430


	//   ....[75]....
        /*06ac*/ 	.word	0x0000d440


	//   ....[76]....
        /*06b0*/ 	.word	0x0000d450


	//   ....[77]....
        /*06b4*/ 	.word	0x0000e5b0


	//   ....[78]....
        /*06b8*/ 	.word	0x0000e5c0


	//   ....[79]....
        /*06bc*/ 	.word	0x0000e5d0


	//   ....[80]....
        /*06c0*/ 	.word	0x0000e5e0


	//   ....[81]....
        /*06c4*/ 	.word	0x0000e5f0


	//   ....[82]....
        /*06c8*/ 	.word	0x0000e600


	//   ....[83]....
        /*06cc*/ 	.word	0x0000e920


	//   ....[84]....
        /*06d0*/ 	.word	0x0000e9e0


	//   ....[85]....
        /*06d4*/ 	.word	0x0000ea00


	//   ....[86]....
        /*06d8*/ 	.word	0x0000ea40


	//   ....[87]....
        /*06dc*/ 	.word	0x0000ea80


	//   ....[88]....
        /*06e0*/ 	.word	0x0000eab0


	//   ....[89]....
        /*06e4*/ 	.word	0x0000ebc0


	//   ....[90]....
        /*06e8*/ 	.word	0x0000f020


	//   ....[91]....
        /*06ec*/ 	.word	0x00010e80


	//   ....[92]....
        /*06f0*/ 	.word	0x00010e90


	//   ....[93]....
        /*06f4*/ 	.word	0x00010eb0


	//   ....[94]....
        /*06f8*/ 	.word	0x00010ed0


	//   ....[95]....
        /*06fc*/ 	.word	0x00010f80


	//   ....[96]....
        /*0700*/ 	.word	0x00010f90


	//   ....[97]....
        /*0704*/ 	.word	0x00012080


	//   ....[98]....
        /*0708*/ 	.word	0x00012090


	//   ....[99]....
        /*070c*/ 	.word	0x000120a0


	//   ....[100]....
        /*0710*/ 	.word	0x000120b0


	//   ....[101]....
        /*0714*/ 	.word	0x000120c0


	//   ....[102]....
        /*0718*/ 	.word	0x000120d0


	//   ....[103]....
        /*071c*/ 	.word	0x000122f0


	//   ....[104]....
        /*0720*/ 	.word	0x00012510


	//   ....[105]....
        /*0724*/ 	.word	0x00012b30


	//   ....[106]....
        /*0728*/ 	.word	0x00013130


	//   ....[107]....
        /*072c*/ 	.word	0x00013a00


	//   ....[108]....
        /*0730*/ 	.word	0x00013a80


	//   ....[109]....
        /*0734*/ 	.word	0x00013b90


	//   ....[110]....
        /*0738*/ 	.word	0x00013be0


	//   ....[111]....
        /*073c*/ 	.word	0x00013f10


	//   ....[112]....
        /*0740*/ 	.word	0x00013f50


	//   ....[113]....
        /*0744*/ 	.word	0x00014010


	//   ....[114]....
        /*0748*/ 	.word	0x00014110


	//   ....[115]....
        /*074c*/ 	.word	0x00015f50


	//   ....[116]....
        /*0750*/ 	.word	0x00015f60


	//   ....[117]....
        /*0754*/ 	.word	0x00015f70


	//   ....[118]....
        /*0758*/ 	.word	0x00015f80


	//   ....[119]....
        /*075c*/ 	.word	0x00015fb0


	//   ....[120]....
        /*0760*/ 	.word	0x00015fd0


	//   ....[121]....
        /*0764*/ 	.word	0x00015ff0


	//   ....[122]....
        /*0768*/ 	.word	0x00016000


	//   ....[123]....
        /*076c*/ 	.word	0x00017080


	//   ....[124]....
        /*0770*/ 	.word	0x000170b0


	//   ....[125]....
        /*0774*/ 	.word	0x000170e0


	//   ....[126]....
        /*0778*/ 	.word	0x00017110


	//   ....[127]....
        /*077c*/ 	.word	0x00017150


	//   ....[128]....
        /*0780*/ 	.word	0x00017180


	//   ....[129]....
        /*0784*/ 	.word	0x000171a0


	//   ....[130]....
        /*0788*/ 	.word	0x000171b0


	//   ....[131]....
        /*078c*/ 	.word	0x000171d0


	//   ....[132]....
        /*0790*/ 	.word	0x000171e0


	//   ....[133]....
        /*0794*/ 	.word	0x00017890


	//   ....[134]....
        /*0798*/ 	.word	0x000178b0


	//   ....[135]....
        /*079c*/ 	.word	0x00017eb0


	//   ....[136]....
        /*07a0*/ 	.word	0x00017ed0


	//   ....[137]....
        /*07a4*/ 	.word	0x000184d0


	//   ....[138]....
        /*07a8*/ 	.word	0x000184e0


	//----- nvinfo : EIATTR_EXIT_INSTR_OFFSETS
	.align		4
.L_390:
        /*07ac*/ 	.byte	0x04, 0x1c
        /*07ae*/ 	.short	(.L_392 - .L_391)


	//   ....[0]....
.L_391:
        /*07b0*/ 	.word	0x000001c0


	//   ....[1]....
        /*07b4*/ 	.word	0x000184f0


	//   ....[2]....
        /*07b8*/ 	.word	0x00018a90


	//   ....[3]....
        /*07bc*/ 	.word	0x00018ae0


	//   ....[4]....
        /*07c0*/ 	.word	0x00018b10


	//   ....[5]....
        /*07c4*/ 	.word	0x00018b70


	//   ....[6]....
        /*07c8*/ 	.word	0x00018e00


	//----- nvinfo : EIATTR_CTAIDZ_USED
	.align		4
.L_392:
        /*07cc*/ 	.byte	0x01, 0x04
	.zero		2


	//----- nvinfo : EIATTR_MAX_THREADS
	.align		4
        /*07d0*/ 	.byte	0x04, 0x05
        /*07d2*/ 	.short	(.L_394 - .L_393)
.L_393:
        /*07d4*/ 	.word	0x00000080
        /*07d8*/ 	.word	0x00000001
        /*07dc*/ 	.word	0x00000001


	//----- nvinfo : EIATTR_CRS_STACK_SIZE
	.align		4
.L_394:
        /*07e0*/ 	.byte	0x04, 0x1e
        /*07e2*/ 	.short	(.L_396 - .L_395)
.L_395:
        /*07e4*/ 	.word	0x00000000
.L_396:


//--------------------- .nv.info._ZN7cutlass13device_kernelIN5flash19enable_sm80_to_sm89INS1_16FlashAttnFwdSm80INS1_25CollectiveMainloopFwdSm80ILi8ELi1ELb1EN4cute5tupleIJNS5_1CILi128EEENS7_ILi96EEES8_EEELi128ENS_6half_tEfNS_4arch4Sm80ELb0ELb1ELb1ELb1ELb1ELb0ELb1ELb1EEENS1_21CollectiveEpilogueFwdINS6_IJS8_S8_S9_EEENS6_IJNS7_ILi1EEESH_SH_EEESB_SD_Li256ELb1ELb1ELb1ELb0EEENS1_36VarlenDynamicPersistentTileSchedulerILi128ELi96ELi256ELi256ELb1ELb1ELb0ELb1ELb0ELb1EEEEEEEEEvNT_6ParamsE --------------------------
	.section	.nv.info._ZN7cutlass13device_kernelIN5flash19enable_sm80_to_sm89INS1_16FlashAttnFwdSm80INS1_25CollectiveMainloopFwdSm80ILi8ELi1ELb1EN4cute5tupleIJNS5_1CILi128EEENS7_ILi96EEES8_EEELi128ENS_6half_tEfNS_4arch4Sm80ELb0ELb1ELb1ELb1ELb1ELb0ELb1ELb1EEENS1_21CollectiveEpilogueFwdINS6_IJS8_S8_S9_EEENS6_IJNS7_ILi1EEESH_SH_EEESB_SD_Li256ELb1ELb1ELb1ELb0EEENS1_36VarlenDynamicPersistentTileSchedulerILi128ELi96ELi256ELi256ELb1ELb1ELb0ELb1ELb0ELb1EEEEEEEEEvNT_6ParamsE,"",@"SHT_CUDA_INFO"
	.sectionflags	@""
	.align	4


	//----- nvinfo : EIATTR_CUDA_API_VERSION
	.align		4
        /*0000*/ 	.byte	0x04, 0x37
        /*0002*/ 	.short	(.L_398 - .L_397)
.L_397:
        /*0004*/ 	.word	0x00000082


	//----- nvinfo : EIATTR_SW2861232_WAR
	.align		4
.L_398:
        /*0008*/ 	.byte	0x01, 0x35
	.zero		2


	//----- nvinfo : EIATTR_PARAM_CBANK
	.align		4
        /*000c*/ 	.byte	0x04, 0x0a
        /*000e*/ 	.short	(.L_400 - .L_399)
	.align		4
.L_399:
        /*0010*/ 	.word	index@(.nv.constant0._ZN7cutlass13device_kernelIN5flash19enable_sm80_to_sm89INS1_16FlashAttnFwdSm80INS1_25CollectiveMainloopFwdSm80ILi8ELi1ELb1EN4cute5tupleIJNS5_1CILi128EEENS7_ILi96EEES8_EEELi128ENS_6half_tEfNS_4arch4Sm80ELb0ELb1ELb1ELb1ELb1ELb0ELb1ELb1EEENS1_21CollectiveEpilogueFwdINS6_IJS8_S8_S9_EEENS6_IJNS7_ILi1EEESH_SH_EEESB_SD_Li256ELb1ELb1ELb1ELb0EEENS1_36VarlenDynamicPersistentTileSchedulerILi128ELi96ELi256ELi256ELb1ELb1ELb0ELb1ELb0ELb1EEEEEEEEEvNT_6ParamsE)
        /*0014*/ 	.short	0x0160
        /*0016*/ 	.short	0x0438


	//----- nvinfo : EIATTR_CBANK_PARAM_SIZE
	.align		4
.L_400:
        /*0018*/ 	.byte	0x03, 0x19
        /*001a*/ 	.short	0x0438


	//----- nvinfo : EIATTR_KPARAM_INFO
	.align		4
        /*001c*/ 	.byte	0x04, 0x17
        /*001e*/ 	.short	(.L_402 - .L_401)
.L_401:
        /*0020*/ 	.word	0x00000000
        /*0024*/ 	.short	0x0000
        /*0026*/ 	.short	0x0000
        /*0028*/ 	.byte	0x00, 0xf0, 0xe1, 0x10


	//----- nvinfo : EIATTR_MAXREG_COUNT
	.align		4
.L_402:
        /*002c*/ 	.byte	0x03, 0x1b
        /*002e*/ 	.short	0x00ff


	//----- nvinfo : EIATTR_NUM_BARRIERS
	.align		4
        /*0030*/ 	.byte	0x02, 0x4c
        /*0032*/ 	.byte	0x06
	.zero		1


	//----- nvinfo : EIATTR_ANNOTATIONS
	.align		4
        /*0034*/ 	.byte	0x04, 0x55
        /*0036*/ 	.short	(.L_404 - .L_403)


	//   ....[0]....
.L_403:
        /* <DEDUP_REMOVED lines=11> */


	//----- nvinfo : EIATTR_MERCURY_ISA_VERSION
	.align		4
.L_404:
        /*00d8*/ 	.byte	0x03, 0x5f
        /*00da*/ 	.short	0x0000


	//----- nvinfo : EIATTR_INT_WARP_WIDE_INSTR_OFFSETS
	.align		4
        /*00dc*/ 	.byte	0x04, 0x31
        /*00de*/ 	.short	(.L_406 - .L_405)


	//   ....[0]....
.L_405:
        /*00e0*/ 	.word	0x00014050


	//   ....[1]....
        /*00e4*/ 	.word	0x000140d0


	//----- nvinfo : EIATTR_COOP_GROUP_MASK_REGIDS
	.align		4
.L_406:
        /*00e8*/ 	.byte	0x04, 0x29
        /*00ea*/ 	.short	(.L_408 - .L_407)


	//   ....[0]....
.L_407:
        /*00ec*/ 	.word	0xffffffff


	//   ....[1]....
        /*00f0*/ 	.word	0xffffffff


	//   ....[2]....
        /*00f4*/ 	.word	0xffffffff


	//   ....[3]....
        /*00f8*/ 	.word	0xffffffff


	//   ....[4]....
        /*00fc*/ 	.word	0xffffffff


	//   ....[5]....
        /*0100*/ 	.word	0xffffffff


	//   ....[6]....
        /*0104*/ 	.word	0xffffffff


	//   ....[7]....
        /*0108*/ 	.word	0xffffffff


	//   ....[8]....
        /*010c*/ 	.word	0xffffffff


	//   ....[9]....
        /*0110*/ 	.word	0xffffffff


	//   ....[10]....
        /*0114*/ 	.word	0xffffffff


	//   ....[11]....
        /*0118*/ 	.word	0xffffffff


	//   ....[12]....
        /*011c*/ 	.word	0xffffffff


	//   ....[13]....
        /*0120*/ 	.word	0xffffffff


	//   ....[14]....
        /*0124*/ 	.word	0xffffffff


	//   ....[15]....
        /*0128*/ 	.word	0xffffffff


	//   ....[16]....
        /*012c*/ 	.word	0xffffffff


	//   ....[17]....
        /*0130*/ 	.word	0xffffffff


	//   ....[18]....
        /*0134*/ 	.word	0xffffffff


	//   ....[19]....
        /*0138*/ 	.word	0xffffffff


	//   ....[20]....
        /*013c*/ 	.word	0xffffffff


	//   ....[21]....
        /*0140*/ 	.word	0xffffffff


	//   ....[22]....
        /*0144*/ 	.word	0xffffffff


	//   ....[23]....
        /*0148*/ 	.word	0xffffffff


	//   ....[24]....
        /*014c*/ 	.word	0xffffffff


	//   ....[25]....
        /*0150*/ 	.word	0xffffffff


	//   ....[26]....
        /*0154*/ 	.word	0xffffffff


	//   ....[27]....
        /*0158*/ 	.word	0xffffffff


	//   ....[28]....
        /*015c*/ 	.word	0xffffffff


	//   ....[29]....
        /*0160*/ 	.word	0xffffffff


	//   ....[30]....
        /*0164*/ 	.word	0xffffffff


	//   ....[31]....
        /*0168*/ 	.word	0xffffffff


	//   ....[32]....
        /*016c*/ 	.word	0xffffffff


	//   ....[33]....
        /*0170*/ 	.word	0xffffffff


	//   ....[34]....
        /*0174*/ 	.word	0xffffffff


	//   ....[35]....
        /*0178*/ 	.word	0xffffffff


	//   ....[36]....
        /*017c*/ 	.word	0xffffffff


	//   ....[37]....
        /*0180*/ 	.word	0xffffffff


	//   ....[38]....
        /*0184*/ 	.word	0xffffffff


	//   ....[39]....
        /*0188*/ 	.word	0xffffffff


	//   ....[40]....
        /*018c*/ 	.word	0xffffffff


	//   ....[41]....
        /*0190*/ 	.word	0xffffffff


	//   ....[42]....
        /*0194*/ 	.word	0xffffffff


	//   ....[43]....
        /*0198*/ 	.word	0xffffffff


	//   ....[44]....
        /*019c*/ 	.word	0xffffffff


	//   ....[45]....
        /*01a0*/ 	.word	0xffffffff


	//   ....[46]....
        /*01a4*/ 	.word	0xffffffff


	//   ....[47]....
        /*01a8*/ 	.word	0xffffffff


	//   ....[48]....
        /*01ac*/ 	.word	0xffffffff


	//   ....[49]....
        /*01b0*/ 	.word	0xffffffff


	//   ....[50]....
        /*01b4*/ 	.word	0xffffffff


	//   ....[51]....
        /*01b8*/ 	.word	0xffffffff


	//   ....[52]....
        /*01bc*/ 	.word	0xffffffff


	//   ....[53]....
        /*01c0*/ 	.word	0xffffffff


	//   ....[54]....
        /*01c4*/ 	.word	0xffffffff


	//   ....[55]....
        /*01c8*/ 	.word	0xffffffff


	//   ....[56]....
        /*01cc*/ 	.word	0xffffffff


	//   ....[57]....
        /*01d0*/ 	.word	0xffffffff


	//   ....[58]....
        /*01d4*/ 	.word	0xffffffff


	//   ....[59]....
        /*01d8*/ 	.word	0xffffffff


	//   ....[60]....
        /*01dc*/ 	.word	0xffffffff


	//   ....[61]....
        /*01e0*/ 	.word	0xffffffff


	//   ....[62]....
        /*01e4*/ 	.word	0xffffffff


	//   ....[63]....
        /*01e8*/ 	.word	0xffffffff


	//   ....[64]....
        /*01ec*/ 	.word	0xffffffff


	//   ....[65]....
        /*01f0*/ 	.word	0xffffffff


	//   ....[66]....
        /*01f4*/ 	.word	0xffffffff


	//   ....[67]....
        /*01f8*/ 	.word	0xffffffff


	//   ....[68]....
        /*01fc*/ 	.word	0xffffffff


	//   ....[69]....
        /*0200*/ 	.word	0xffffffff


	//   ....[70]....
        /*0204*/ 	.word	0xffffffff


	//   ....[71]....
        /*0208*/ 	.word	0xffffffff


	//   ....[72]....
        /*020c*/ 	.word	0xffffffff


	//   ....[73]....
        /*0210*/ 	.word	0xffffffff


	//   ....[74]....
        /*0214*/ 	.word	0xffffffff


	//   ....[75]....
        /*0218*/ 	.word	0xffffffff


	//   ....[76]....
        /*021c*/ 	.word	0xffffffff


	//   ....[77]....
        /*0220*/ 	.word	0xffffffff


	//   ....[78]....
        /*0224*/ 	.word	0xffffffff


	//   ....[79]....
        /*0228*/ 	.word	0xffffffff


	//   ....[80]....
        /*022c*/ 	.word	0xffffffff


	//   ....[81]....
        /*0230*/ 	.word	0xffffffff


	//   ....[82]....
        /*0234*/ 	.word	0xffffffff


	//   ....[83]....
        /*0238*/ 	.word	0xffffffff


	//   ....[84]....
        /*023c*/ 	.word	0xffffffff


	//   ....[85]....
        /*0240*/ 	.word	0xffffffff


	//   ....[86]....
        /*0244*/ 	.word	0xffffffff


	//   ....[87]....
        /*0248*/ 	.word	0xffffffff


	//   ....[88]....
        /*024c*/ 	.word	0xffffffff


	//   ....[89]....
        /*0250*/ 	.word	0xffffffff


	//   ....[90]....
        /*0254*/ 	.word	0xffffffff


	//   ....[91]....
        /*0258*/ 	.word	0xffffffff


	//   ....[92]....
        /*025c*/ 	.word	0xffffffff


	//   ....[93]....
        /*0260*/ 	.word	0xffffffff


	//   ....[94]....
        /*0264*/ 	.word	0xffffffff


	//   ....[95]....
        /*0268*/ 	.word	0xffffffff


	//   ....[96]....
        /*026c*/ 	.word	0xffffffff


	//   ....[97]....
        /*0270*/ 	.word	0xffffffff


	//   ....[98]....
        /*0274*/ 	.word	0xffffffff


	//   ....[99]....
        /*0278*/ 	.word	0xffffffff


	//   ....[100]....
        /*027c*/ 	.word	0xffffffff


	//   ....[101]....
        /*0280*/ 	.word	0xffffffff


	//   ....[102]....
        /*0284*/ 	.word	0xffffffff


	//   ....[103]....
        /*0288*/ 	.word	0xffffffff


	//   ....[104]....
        /*028c*/ 	.word	0xffffffff


	//   ....[105]....
        /*0290*/ 	.word	0xffffffff


	//   ....[106]....
        /*0294*/ 	.word	0xffffffff


	//   ....[107]....
        /*0298*/ 	.word	0xffffffff


	//   ....[108]....
        /*029c*/ 	.word	0xffffffff


	//   ....[109]....
        /*02a0*/ 	.word	0xffffffff


	//   ....[110]....
        /*02a4*/ 	.word	0xffffffff


	//   ....[111]....
        /*02a8*/ 	.word	0xffffffff


	//   ....[112]....
        /*02ac*/ 	.word	0xffffffff


	//   ....[113]....
        /*02b0*/ 	.word	0xffffffff


	//   ....[114]....
        /*02b4*/ 	.word	0xffffffff


	//   ....[115]....
        /*02b8*/ 	.word	0xffffffff


	//   ....[116]....
        /*02bc*/ 	.word	0xffffffff


	//   ....[117]....
        /*02c0*/ 	.word	0xffffffff


	//   ....[118]....
        /*02c4*/ 	.word	0xffffffff


	//   ....[119]....
        /*02c8*/ 	.word	0xffffffff


	//   ....[120]....
        /*02cc*/ 	.word	0xffffffff


	//   ....[121]....
        /*02d0*/ 	.word	0xffffffff


	//   ....[122]....
        /*02d4*/ 	.word	0xffffffff


	//   ....[123]....
        /*02d8*/ 	.word	0xffffffff


	//   ....[124]....
        /*02dc*/ 	.word	0xffffffff


	//   ....[125]....
        /*02e0*/ 	.word	0xffffffff


	//   ....[126]....
        /*02e4*/ 	.word	0xffffffff


	//   ....[127]....
        /*02e8*/ 	.word	0xffffffff


	//   ....[128]....
        /*02ec*/ 	.word	0xffffffff


	//   ....[129]....
        /*02f0*/ 	.word	0xffffffff


	//   ....[130]....
        /*02f4*/ 	.word	0xffffffff


	//   ....[131]....
        /*02f8*/ 	.word	0xffffffff


	//   ....[132]....
        /*02fc*/ 	.word	0xffffffff


	//   ....[133]....
        /*0300*/ 	.word	0xffffffff


	//   ....[134]....
        /*0304*/ 	.word	0xffffffff


	//   ....[135]....
        /*0308*/ 	.word	0xffffffff


	//   ....[136]....
        /*030c*/ 	.word	0xffffffff


	//   ....[137]....
        /*0310*/ 	.word	0xffffffff


	//   ....[138]....
        /*0314*/ 	.word	0xffffffff


	//   ....[139]....
        /*0318*/ 	.word	0xffffffff


	//   ....[140]....
        /*031c*/ 	.word	0xffffffff


	//   ....[141]....
        /*0320*/ 	.word	0xffffffff


	//   ....[142]....
        /*0324*/ 	.word	0xffffffff


	//   ....[143]....
        /*0328*/ 	.word	0xffffffff


	//   ....[144]....
        /*032c*/ 	.word	0xffffffff


	//   ....[145]....
        /*0330*/ 	.word	0xffffffff


	//   ....[146]....
        /*0334*/ 	.word	0xffffffff


	//   ....[147]....
        /*0338*/ 	.word	0xffffffff


	//   ....[148]....
        /*033c*/ 	.word	0xffffffff


	//   ....[149]....
        /*0340*/ 	.word	0xffffffff


	//   ....[150]....
        /*0344*/ 	.word	0xffffffff


	//   ....[151]....
        /*0348*/ 	.word	0xffffffff


	//   ....[152]....
        /*034c*/ 	.word	0xffffffff


	//   ....[153]....
        /*0350*/ 	.word	0xffffffff


	//   ....[154]....
        /*0354*/ 	.word	0xffffffff


	//   ....[155]....
        /*0358*/ 	.word	0xffffffff


	//   ....[156]....
        /*035c*/ 	.word	0xffffffff


	//   ....[157]....
        /*0360*/ 	.word	0xffffffff


	//   ....[158]....
        /*0364*/ 	.word	0xffffffff


	//   ....[159]....
        /*0368*/ 	.word	0xffffffff


	//   ....[160]....
        /*036c*/ 	.word	0xffffffff


	//   ....[161]....
        /*0370*/ 	.word	0xffffffff


	//   ....[162]....
        /*0374*/ 	.word	0xffffffff


	//   ....[163]....
        /*0378*/ 	.word	0xffffffff


	//   ....[164]....
        /*037c*/ 	.word	0xffffffff


	//   ....[165]....
        /*0380*/ 	.word	0xffffffff


	//   ....[166]....
        /*0384*/ 	.word	0xffffffff


	//   ....[167]....
        /*0388*/ 	.word	0xffffffff


	//   ....[168]....
        /*038c*/ 	.word	0xffffffff


	//   ....[169]....
        /*0390*/ 	.word	0xffffffff


	//   ....[170]....
        /*0394*/ 	.word	0xffffffff


	//   ....[171]....
        /*0398*/ 	.word	0xffffffff


	//   ....[172]....
        /*039c*/ 	.word	0xffffffff


	//   ....[173]....
        /*03a0*/ 	.word	0xffffffff


	//   ....[174]....
        /*03a4*/ 	.word	0xffffffff


	//   ....[175]....
        /*03a8*/ 	.word	0xffffffff


	//   ....[176]....
        /*03ac*/ 	.word	0xffffffff


	//   ....[177]....
        /*03b0*/ 	.word	0xffffffff


	//   ....[178]....
        /*03b4*/ 	.word	0xffffffff


	//   ....[179]....
        /*03b8*/ 	.word	0xffffffff


	//   ....[180]....
        /*03bc*/ 	.word	0xffffffff


	//   ....[181]....
        /*03c0*/ 	.word	0xffffffff


	//   ....[182]....
        /*03c4*/ 	.word	0xffffffff


	//   ....[183]....
        /*03c8*/ 	.word	0xffffffff


	//   ....[184]....
        /*03cc*/ 	.word	0xffffffff


	//   ....[185]....
        /*03d0*/ 	.word	0xffffffff


	//   ....[186]....
        /*03d4*/ 	.word	0xffffffff


	//   ....[187]....
        /*03d8*/ 	.word	0xffffffff


	//   ....[188]....
        /*03dc*/ 	.word	0xffffffff


	//   ....[189]....
        /*03e0*/ 	.word	0xffffffff


	//   ....[190]....
        /*03e4*/ 	.word	0xffffffff


	//   ....[191]....
        /*03e8*/ 	.word	0xffffffff


	//   ....[192]....
        /*03ec*/ 	.word	0xffffffff


	//   ....[193]....
        /*03f0*/ 	.word	0xffffffff


	//   ....[194]....
        /*03f4*/ 	.word	0xffffffff


	//   ....[195]....
        /*03f8*/ 	.word	0xffffffff


	//   ....[196]....
        /*03fc*/ 	.word	0xffffffff


	//   ....[197]....
        /*0400*/ 	.word	0xffffffff


	//   ....[198]....
        /*0404*/ 	.word	0xffffffff


	//   ....[199]....
        /*0408*/ 	.word	0xffffffff


	//   ....[200]....
        /*040c*/ 	.word	0xffffffff


	//   ....[201]....
        /*0410*/ 	.word	0xffffffff


	//   ....[202]....
        /*0414*/ 	.word	0xffffffff


	//   ....[203]....
        /*0418*/ 	.word	0xffffffff


	//   ....[204]....
        /*041c*/ 	.word	0xffffffff


	//   ....[205]....
        /*0420*/ 	.word	0xffffffff


	//   ....[206]....
        /*0424*/ 	.word	0xffffffff


	//   ....[207]....
        /*0428*/ 	.word	0xffffffff


	//   ....[208]....
        /*042c*/ 	.word	0xffffffff


	//   ....[209]....
        /*0430*/ 	.word	0xffffffff


	//   ....[210]....
        /*0434*/ 	.word	0xffffffff


	//   ....[211]....
        /*0438*/ 	.word	0xffffffff


	//   ....[212]....
        /*043c*/ 	.word	0xffffffff


	//   ....[213]....
        /*0440*/ 	.word	0xffffffff


	//   ....[214]....
        /*0444*/ 	.word	0xffffffff


	//   ....[215]....
        /*0448*/ 	.word	0xffffffff


	//   ....[216]....
        /*044c*/ 	.word	0xffffffff


	//   ....[217]....
        /*0450*/ 	.word	0xffffffff


	//   ....[218]....
        /*0454*/ 	.word	0xffffffff


	//   ....[219]....
        /*0458*/ 	.word	0xffffffff


	//   ....[220]....
        /*045c*/ 	.word	0xffffffff


	//   ....[221]....
        /*0460*/ 	.word	0xffffffff


	//   ....[222]....
        /*0464*/ 	.word	0xffffffff


	//   ....[223]....
        /*0468*/ 	.word	0xffffffff


	//   ....[224]....
        /*046c*/ 	.word	0xffffffff


	//   ....[225]....
        /*0470*/ 	.word	0xffffffff


	//   ....[226]....
        /*0474*/ 	.word	0xffffffff


	//   ....[227]....
        /*0478*/ 	.word	0xffffffff


	//   ....[228]....
        /*047c*/ 	.word	0xffffffff


	//   ....[229]....
        /*0480*/ 	.word	0xffffffff


	//   ....[230]....
        /*0484*/ 	.word	0xffffffff


	//   ....[231]....
        /*0488*/ 	.word	0xffffffff


	//   ....[232]....
        /*048c*/ 	.word	0xffffffff


	//   ....[233]....
        /*0490*/ 	.word	0xffffffff


	//   ....[234]....
        /*0494*/ 	.word	0xffffffff


	//   ....[235]....
        /*0498*/ 	.word	0xffffffff


	//   ....[236]....
        /*049c*/ 	.word	0xffffffff


	//   ....[237]....
        /*04a0*/ 	.word	0xffffffff


	//   ....[238]....
        /*04a4*/ 	.word	0xffffffff


	//   ....[239]....
        /*04a8*/ 	.word	0xffffffff


	//   ....[240]....
        /*04ac*/ 	.word	0xffffffff


	//   ....[241]....
        /*04b0*/ 	.word	0xffffffff


	//   ....[242]....
        /*04b4*/ 	.word	0xffffffff


	//   ....[243]....
        /*04b8*/ 	.word	0xffffffff


	//   ....[244]....
        /*04bc*/ 	.word	0xffffffff


	//   ....[245]....
        /*04c0*/ 	.word	0xffffffff


	//   ....[246]....
        /*04c4*/ 	.word	0xffffffff


	//   ....[247]....
        /*04c8*/ 	.word	0xffffffff


	//   ....[248]....
        /*04cc*/ 	.word	0xffffffff


	//   ....[249]....
        /*04d0*/ 	.word	0xffffffff


	//   ....[250]....
        /*04d4*/ 	.word	0xffffffff


	//   ....[251]....
        /*04d8*/ 	.word	0xffffffff


	//   ....[252]....
        /*04dc*/ 	.word	0xffffffff


	//   ....[253]....
        /*04e0*/ 	.word	0xffffffff


	//   ....[254]....
        /*04e4*/ 	.word	0xffffffff


	//   ....[255]....
        /*04e8*/ 	.word	0xffffffff


	//   ....[0]....
        /*04ec*/ 	.word	0xffffffff


	//   ....[1]....
        /*04f0*/ 	.word	0xffffffff


	//----- nvinfo : EIATTR_COOP_GROUP_INSTR_OFFSETS
	.align		4
.L_408:
        /*04f4*/ 	.byte	0x04, 0x28
        /*04f6*/ 	.short	(.L_410 - .L_409)


	//   ....[0]....
.L_409:
        /*04f8*/ 	.word	0x00000050


	//   ....[1]....
        /*04fc*/ 	.word	0x000001e0


	//   ....[2]....
        /*0500*/ 	.word	0x00000210


	//   ....[3]....
        /*0504*/ 	.word	0x00000240


	//   ....[4]....
        /*0508*/ 	.word	0x00000270


	//   ....[5]....
        /*050c*/ 	.word	0x000002a0


	//   ....[6]....
        /*0510*/ 	.word	0x000002d0


	//   ....[7]....
        /*0514*/ 	.word	0x00000430


	//   ....[8]....
        /*0518*/ 	.word	0x00000470


	//   ....[9]....
        /*051c*/ 	.word	0x000004a0


	//   ....[10]....
        /*0520*/ 	.word	0x000004d0


	//   ....[11]....
        /*0524*/ 	.word	0x00000500


	//   ....[12]....
        /*0528*/ 	.word	0x00000530


	//   ....[13]....
        /*052c*/ 	.word	0x000005c0


	//   ....[14]....
        /*0530*/ 	.word	0x00000600


	//   ....[15]....
        /*0534*/ 	.word	0x00000620


	//   ....[16]....
        /*0538*/ 	.word	0x00000680


	//   ....[17]....
        /*053c*/ 	.word	0x00002860


	//   ....[18]....
        /*0540*/ 	.word	0x000028a0


	//   ....[19]....
        /*0544*/ 	.word	0x000028e0


	//   ....[20]....
        /*0548*/ 	.word	0x00002910


	//   ....[21]....
        /*054c*/ 	.word	0x00002ad0


	//   ....[22]....
        /*0550*/ 	.word	0x00002af0


	//   ....[23]....
        /*0554*/ 	.word	0x00002b20


	//   ....[24]....
        /*0558*/ 	.word	0x00002be0


	//   ....[25]....
        /*055c*/ 	.word	0x00002d80


	//   ....[26]....
        /*0560*/ 	.word	0x00002da0


	//   ....[27]....
        /*0564*/ 	.word	0x00002dc0


	//   ....[28]....
        /*0568*/ 	.word	0x00002de0


	//   ....[29]....
        /*056c*/ 	.word	0x00002ef0


	//   ....[30]....
        /*0570*/ 	.word	0x00002f10


	//   ....[31]....
        /*0574*/ 	.word	0x000030d0


	//   ....[32]....
        /*0578*/ 	.word	0x000030e0


	//   ....[33]....
        /*057c*/ 	.word	0x00003180


	//   ....[34]....
        /*0580*/ 	.word	0x00003190


	//   ....[35]....
        /*0584*/ 	.word	0x000031b0


	//   ....[36]....
        /*0588*/ 	.word	0x000031c0


	//   ....[37]....
        /*058c*/ 	.word	0x00004570


	//   ....[38]....
        /*0590*/ 	.word	0x00004590


	//   ....[39]....
        /*0594*/ 	.word	0x000045b0


	//   ....[40]....
        /*0598*/ 	.word	0x000045c0


	//   ....[41]....
        /*059c*/ 	.word	0x000046a0


	//   ....[42]....
        /*05a0*/ 	.word	0x000046b0


	//   ....[43]....
        /*05a4*/ 	.word	0x000048e0


	//   ....[44]....
        /*05a8*/ 	.word	0x000052e0


	//   ....[45]....
        /*05ac*/ 	.word	0x00005d20


	//   ....[46]....
        /*05b0*/ 	.word	0x00005d50


	//   ....[47]....
        /*05b4*/ 	.word	0x00005d60


	//   ....[48]....
        /*05b8*/ 	.word	0x00005d90


	//   ....[49]....
        /*05bc*/ 	.word	0x00007640


	//   ....[50]....
        /*05c0*/ 	.word	0x00007660


	//   ....[51]....
        /*05c4*/ 	.word	0x00007720


	//   ....[52]....
        /*05c8*/ 	.word	0x00007730


	//   ....[53]....
        /*05cc*/ 	.word	0x000077a0


	//   ....[54]....
        /*05d0*/ 	.word	0x000077c0


	//   ....[55]....
        /*05d4*/ 	.word	0x000089f0


	//   ....[56]....
        /*05d8*/ 	.word	0x00008a10


	//   ....[57]....
        /*05dc*/ 	.word	0x00008ad0


	//   ....[58]....
        /*05e0*/ 	.word	0x00008ae0


	//   ....[59]....
        /*05e4*/ 	.word	0x00008b50


	//   ....[60]....
        /*05e8*/ 	.word	0x00008b70


	//   ....[61]....
        /*05ec*/ 	.word	0x00008d50


	//   ....[62]....
        /*05f0*/ 	.word	0x000097a0


	//   ....[63]....
        /*05f4*/ 	.word	0x0000a240


	//   ....[64]....
        /*05f8*/ 	.word	0x0000a270


	//   ....[65]....
        /*05fc*/ 	.word	0x0000a280


	//   ....[66]....
        /*0600*/ 	.word	0x0000a2b0


	//   ....[67]....
        /*0604*/ 	.word	0x0000c050


	//   ....[68]....
        /*0608*/ 	.word	0x0000c070


	//   ....[69]....
        /*060c*/ 	.word	0x0000c130


	//   ....[70]....
        /*0610*/ 	.word	0x0000c140


	//   ....[71]....
        /*0614*/ 	.word	0x0000c1b0


	//   ....[72]....
        /*0618*/ 	.word	0x0000c1d0


	//   ....[73]....
        /*061c*/ 	.word	0x0000d400


	//   ....[74]....
        /*0620*/ 	.word	0x0000d420


	//   ....[75]....
        /*0624*/ 	.word	0x0000d4e0


	//   ....[76]....
        /*0628*/ 	.word	0x0000d4f0


	//   ....[77]....
        /*062c*/ 	.word	0x0000d560


	//   ....[78]....
        /*0630*/ 	.word	0x0000d580


	//   ....[79]....
        /*0634*/ 	.word	0x0000d9c0


	//   ....[80]....
        /*0638*/ 	.word	0x0000d9f0


	//   ....[81]....
        /*063c*/ 	.word	0x0000da00


	//   ....[82]....
        /*0640*/ 	.word	0x0000da30


	//   ....[83]....
        /*0644*/ 	.word	0x0000f590


	//   ....[84]....
        /*0648*/ 	.word	0x0000f5a0


	//   ....[85]....
        /*064c*/ 	.word	0x0000f600


	//   ....[86]....
        /*0650*/ 	.word	0x0000f630


	//   ....[87]....
        /*0654*/ 	.word	0x0000f690


	//   ....[88]....
        /*0658*/ 	.word	0x0000f6c0


	//   ....[89]....
        /*065c*/ 	.word	0x000108b0


	//   ....[90]....
        /*0660*/ 	.word	0x000108d0


	//   ....[91]....
        /*0664*/ 	.word	0x00010980


	//   ....[92]....
        /*0668*/ 	.word	0x000109a0


	//   ....[93]....
        /*066c*/ 	.word	0x000109b0


	//   ....[94]....
        /*0670*/ 	.word	0x00010a20


	//   ....[95]....
        /*0674*/ 	.word	0x00010bc0


	//   ....[96]....
        /*0678*/ 	.word	0x00011610


	//   ....[97]....
        /*067c*/ 	.word	0x000120b0


	//   ....[98]....
        /*0680*/ 	.word	0x000120e0


	//   ....[99]....
        /*0684*/ 	.word	0x000120f0


	//   ....[100]....
        /*0688*/ 	.word	0x00012120


	//   ....[101]....
        /*068c*/ 	.word	0x00013a30


	//   ....[102]....
        /*0690*/ 	.word	0x00013a60


	//   ....[103]....
        /*0694*/ 	.word	0x00013a70


	//   ....[104]....
        /*0698*/ 	.word	0x00013aa0


	//   ....[105]....
        /*069c*/ 	.word	0x00014ab0


	//   ....[106]....
        /*06a0*/ 	.word	0x00014ae0


	//   ....[107]....
        /*06a4*/ 	.word	0x00014af0


	//   ....[108]....
        /*06a8*/ 	.word	0x00014b00


	//   ....[109]....
        /*06ac*/ 	.word	0x00014e30


	//   ....[110]....
        /*06b0*/ 	.word	0x00014e50


	//   ....[111]....
        /*06b4*/ 	.word	0x00014f60


	//   ....[112]....
        /*06b8*/ 	.word	0x00014f70


	//   ....[113]....
        /*06bc*/ 	.word	0x00015080


	//   ....[114]....
        /*06c0*/ 	.word	0x000150a0


	//   ....[115]....
        /*06c4*/ 	.word	0x000151b0


	//   ....[116]....
        /*06c8*/ 	.word	0x000151c0


	//   ....[117]....
        /*06cc*/ 	.word	0x000154c0


	//   ....[118]....
        /*06d0*/ 	.word	0x000154e0


	//   ....[119]....
        /*06d4*/ 	.word	0x00015bf0


	//   ....[120]....
        /*06d8*/ 	.word	0x00015c00


	//   ....[121]....
        /*06dc*/ 	.word	0x00016a40


	//   ....[122]....
        /*06e0*/ 	.word	0x00016a60


	//   ....[123]....
        /*06e4*/ 	.word	0x00016b80


	//   ....[124]....
        /*06e8*/ 	.word	0x00016b90


	//   ....[125]....
        /*06ec*/ 	.word	0x00016ca0


	//   ....[126]....
        /*06f0*/ 	.word	0x00016cc0


	//   ....[127]....
        /*06f4*/ 	.word	0x00016dd0


	//   ....[128]....
        /*06f8*/ 	.word	0x00016de0


	//   ....[129]....
        /*06fc*/ 	.word	0x00016f90


	//   ....[130]....
        /*0700*/ 	.word	0x00016fb0


	//   ....[131]....
        /*0704*/ 	.word	0x000170d0


	//   ....[132]....
        /*0708*/ 	.word	0x00017110


	//   ....[133]....
        /*070c*/ 	.word	0x00017140


	//   ....[134]....
        /*0710*/ 	.word	0x00017170


	//   ....[135]....
        /*0714*/ 	.word	0x000171a0


	//   ....[136]....
        /*0718*/ 	.word	0x000171d0


	//   ....[137]....
        /*071c*/ 	.word	0x00017320


	//   ....[138]....
        /*0720*/ 	.word	0x00017360


	//   ....[139]....
        /*0724*/ 	.word	0x00017390


	//   ....[140]....
        /*0728*/ 	.word	0x000173c0


	//   ....[141]....
        /*072c*/ 	.word	0x000173f0


	//   ....[142]....
        /*0730*/ 	.word	0x00017420


	//   ....[143]....
        /*0734*/ 	.word	0x000174b0


	//   ....[144]....
        /*0738*/ 	.word	0x000174f0


	//   ....[145]....
        /*073c*/ 	.word	0x00017500


	//   ....[146]....
        /*0740*/ 	.word	0x00017560


	//   ....[147]....
        /*0744*/ 	.word	0x00017f10


	//   ....[148]....
        /*0748*/ 	.word	0x00017f70


	//   ....[149]....
        /*074c*/ 	.word	0x00017fc0


	//   ....[150]....
        /*0750*/ 	.word	0x00018010


	//   ....[151]....
        /*0754*/ 	.word	0x00018060


	//   ....[152]....
        /*0758*/ 	.word	0x000180d0


	//   ....[153]....
        /*075c*/ 	.word	0x00018120


	//   ....[154]....
        /*0760*/ 	.word	0x00018190


	//   ....[155]....
        /*0764*/ 	.word	0x00018200


	//   ....[156]....
        /*0768*/ 	.word	0x00018270


	//   ....[157]....
        /*076c*/ 	.word	0x000182e0


	//   ....[158]....
        /*0770*/ 	.word	0x00018350


	//   ....[159]....
        /*0774*/ 	.word	0x00018470


	//   ....[160]....
        /*0778*/ 	.word	0x000184d0


	//   ....[161]....
        /*077c*/ 	.word	0x00018610


	//   ....[162]....
        /*0780*/ 	.word	0x00018670


	//   ....[163]....
        /*0784*/ 	.word	0x000186e0


	//   ....[164]....
        /*0788*/ 	.word	0x00018750


	//   ....[165]....
        /*078c*/ 	.word	0x000187a0


	//   ....[166]....
        /*0790*/ 	.word	0x000187e0


	//   ....[167]....
        /*0794*/ 	.word	0x00018830


	//   ....[168]....
        /*0798*/ 	.word	0x00018880


	//   ....[169]....
        /*079c*/ 	.word	0x000188f0


	//   ....[170]....
        /*07a0*/ 	.word	0x00018960


	//   ....[171]....
        /*07a4*/ 	.word	0x00018a80


	//   ....[172]....
        /*07a8*/ 	.word	0x00018ae0


	//   ....[173]....
        /*07ac*/ 	.word	0x00018c20


	//   ....[174]....
        /*07b0*/ 	.word	0x00018c80


	//   ....[175]....
        /*07b4*/ 	.word	0x00018cf0


	//   ....[176]....
        /*07b8*/ 	.word	0x00018d60


	//   ....[177]....
        /*07bc*/ 	.word	0x00018e80


	//   ....[178]....
        /*07c0*/ 	.word	0x00018ee0


	//   ....[179]....
        /*07c4*/ 	.word	0x00019020


	//   ....[180]....
        /*07c8*/ 	.word	0x00019080


	//   ....[181]....
        /*07cc*/ 	.word	0x000190f0


	//   ....[182]....
        /*07d0*/ 	.word	0x00019160


	//   ....[183]....
        /*07d4*/ 	.word	0x000191b0


	//   ....[184]....
        /*07d8*/ 	.word	0x00019200


	//   ....[185]....
        /*07dc*/ 	.word	0x00019250


	//   ....[186]....
        /*07e0*/ 	.word	0x00019290


	//   ....[187]....
        /*07e4*/ 	.word	0x000192f0


	//   ....[188]....
        /*07e8*/ 	.word	0x00019360


	//   ....[189]....
        /*07ec*/ 	.word	0x00019480


	//   ....[190]....
        /*07f0*/ 	.word	0x000194e0


	//   ....[191]....
        /*07f4*/ 	.word	0x00019620


	//   ....[192]....
        /*07f8*/ 	.word	0x00019680


	//   ....[193]....
        /*07fc*/ 	.word	0x000196f0


	//   ....[194]....
        /*0800*/ 	.word	0x00019760


	//   ....[195]....
        /*0804*/ 	.word	0x00019880


	//   ....[196]....
        /*0808*/ 	.word	0x000198e0


	//   ....[197]....
        /*080c*/ 	.word	0x00019a20


	//   ....[198]....
        /*0810*/ 	.word	0x00019a80


	//   ....[199]....
        /*0814*/ 	.word	0x00019ad0


	//   ....[200]....
        /*0818*/ 	.word	0x00019b20


	//   ....[201]....
        /*081c*/ 	.word	0x00019b70


	//   ....[202]....
        /*0820*/ 	.word	0x00019bb0


	//   ....[203]....
        /*0824*/ 	.word	0x00019c10


	//   ....[204]....
        /*0828*/ 	.word	0x00019c80


	//   ....[205]....
        /*082c*/ 	.word	0x00019cf0


	//   ....[206]....
        /*0830*/ 	.word	0x00019e00


	//   ....[207]....
        /*0834*/ 	.word	0x00019e60


	//   ....[208]....
        /*0838*/ 	.word	0x00019f70


	//   ....[209]....
        /*083c*/ 	.word	0x00019fd0


	//   ....[210]....
        /*0840*/ 	.word	0x0001a040


	//   ....[211]....
        /*0844*/ 	.word	0x0001a0b0


	//   ....[212]....
        /*0848*/ 	.word	0x0001a100


	//   ....[213]....
        /*084c*/ 	.word	0x0001a150


	//   ....[214]....
        /*0850*/ 	.word	0x0001a1a0


	//   ....[215]....
        /*0854*/ 	.word	0x0001a1e0


	//   ....[216]....
        /*0858*/ 	.word	0x0001a230


	//   ....[217]....
        /*085c*/ 	.word	0x0001a280


	//   ....[218]....
        /*0860*/ 	.word	0x0001a2d0


	//   ....[219]....
        /*0864*/ 	.word	0x0001a310


	//   ....[220]....
        /*0868*/ 	.word	0x0001a380


	//   ....[221]....
        /*086c*/ 	.word	0x0001a3f0


	//   ....[222]....
        /*0870*/ 	.word	0x0001a460


	//   ....[223]....
        /*0874*/ 	.word	0x0001a4c0


	//   ....[224]....
        /*0878*/ 	.word	0x0001a530


	//   ....[225]....
        /*087c*/ 	.word	0x0001a5a0


	//   ....[226]....
        /*0880*/ 	.word	0x0001a610


	//   ....[227]....
        /*0884*/ 	.word	0x0001a670


	//   ....[228]....
        /*0888*/ 	.word	0x0001a6e0


	//   ....[229]....
        /*088c*/ 	.word	0x0001a750


	//   ....[230]....
        /*0890*/ 	.word	0x0001a7c0


	//   ....[231]....
        /*0894*/ 	.word	0x0001a820


	//   ....[232]....
        /*0898*/ 	.word	0x0001a890


	//   ....[233]....
        /*089c*/ 	.word	0x0001a900


	//   ....[234]....
        /*08a0*/ 	.word	0x0001a970


	//   ....[235]....
        /*08a4*/ 	.word	0x0001a9d0


	//   ....[236]....
        /*08a8*/ 	.word	0x0001aa40


	//   ....[237]....
        /*08ac*/ 	.word	0x0001aab0


	//   ....[238]....
        /*08b0*/ 	.word	0x0001ab20


	//   ....[239]....
        /*08b4*/ 	.word	0x0001ab80


	//   ....[240]....
        /*08b8*/ 	.word	0x0001abf0


	//   ....[241]....
        /*08bc*/ 	.word	0x0001ac60


	//   ....[242]....
        /*08c0*/ 	.word	0x0001acb0


	//   ....[243]....
        /*08c4*/ 	.word	0x0001acf0


	//   ....[244]....
        /*08c8*/ 	.word	0x0001ad40


	//   ....[245]....
        /*08cc*/ 	.word	0x0001ad90


	//   ....[246]....
        /*08d0*/ 	.word	0x0001ade0


	//   ....[247]....
        /*08d4*/ 	.word	0x0001ae50


	//   ....[248]....
        /*08d8*/ 	.word	0x0001aea0


	//   ....[249]....
        /*08dc*/ 	.word	0x0001aef0


	//   ....[250]....
        /*08e0*/ 	.word	0x0001af40


	//   ....[251]....
        /*08e4*/ 	.word	0x0001af90


	//   ....[252]....
        /*08e8*/ 	.word	0x0001afe0


	//   ....[253]....
        /*08ec*/ 	.word	0x0001b050


	//   ....[254]....
        /*08f0*/ 	.word	0x0001b0a0


	//   ....[255]....
        /*08f4*/ 	.word	0x0001b110


	//   ....[0]....
        /*08f8*/ 	.word	0x0001b170


	//   ....[1]....
        /*08fc*/ 	.word	0x0001b1e0


	//----- nvinfo : EIATTR_EXIT_INSTR_OFFSETS
	.align		4
.L_410:
        /*0900*/ 	.byte	0x04, 0x1c
        /*0902*/ 	.short	(.L_412 - .L_411)


	//   ....[0]....
.L_411:
        /*0904*/ 	.word	0x00000fe0


	//   ....[1]....
        /*0908*/ 	.word	0x00017ed0


	//----- nvinfo : EIATTR_MAX_THREADS
	.align		4
.L_412:
        /*090c*/ 	.byte	0x04, 0x05
        /*090e*/ 	.short	(.L_414 - .L_413)
.L_413:
        /*0910*/ 	.word	0x00000100
        /*0914*/ 	.word	0x00000001
        /*0918*/ 	.word	0x00000001


	//----- nvinfo : EIATTR_CRS_STACK_SIZE
	.align		4
.L_414:
        /*091c*/ 	.byte	0x04, 0x1e
        /*091e*/ 	.short	(.L_416 - .L_415)
.L_415:
        /*0920*/ 	.word	0x00000000
.L_416:


//--------------------- .nv.info._ZN7cutlass13device_kernelIN5flash19enable_sm80_to_sm89INS1_16FlashAttnFwdSm80INS1_25CollectiveMainloopFwdSm80ILi8ELi1ELb1EN4cute5tupleIJNS5_1CILi128EEENS7_ILi96EEES8_EEELi128ENS_6half_tEfNS_4arch4Sm80ELb0ELb1ELb1ELb1ELb1ELb1ELb1ELb1EEENS1_21CollectiveEpilogueFwdINS6_IJS8_S8_S9_EEENS6_IJNS7_ILi1EEESH_SH_EEESB_SD_Li256ELb1ELb1ELb1ELb0EEENS1_36VarlenDynamicPersistentTileSchedulerILi128ELi96ELi256ELi256ELb1ELb1ELb0ELb1ELb0ELb1EEEEEEEEEvNT_6ParamsE --------------------------
	.section	.nv.info._ZN7cutlass13device_kernelIN5flash19enable_sm80_to_sm89INS1_16FlashAttnFwdSm80INS1_25CollectiveMainloopFwdSm80ILi8ELi1ELb1EN4cute5tupleIJNS5_1CILi128EEENS7_ILi96EEES8_EEELi128ENS_6half_tEfNS_4arch4Sm80ELb0ELb1ELb1ELb1ELb1ELb1ELb1ELb1EEENS1_21CollectiveEpilogueFwdINS6_IJS8_S8_S9_EEENS6_IJNS7_ILi1EEESH_SH_EEESB_SD_Li256ELb1ELb1ELb1ELb0EEENS1_36VarlenDynamicPersistentTileSchedulerILi128ELi96ELi256ELi256ELb1ELb1ELb0ELb1ELb0ELb1EEEEEEEEEvNT_6ParamsE,"",@"SHT_CUDA_INFO"
	.sectionflags	@""
	.align	4


	//----- nvinfo : EIATTR_CUDA_API_VERSION
	.align		4
        /*0000*/ 	.byte	0x04, 0x37
        /*0002*/ 	.short	(.L_418 - .L_417)
.L_417:
        /*0004*/ 	.word	0x00000082


	//----- nvinfo : EIATTR_SW2861232_WAR
	.align		4
.L_418:
        /*0008*/ 	.byte	0x01, 0x35
	.zero		2


	//----- nvinfo : EIATTR_PARAM_CBANK
	.align		4
        /*000c*/ 	.byte	0x04, 0x0a
        /*000e*/ 	.short	(.L_420 - .L_419)
	.align		4
.L_419:
        /*0010*/ 	.word	index@(.nv.constant0._ZN7cutlass13device_kernelIN5flash19enable_sm80_to_sm89INS1_16FlashAttnFwdSm80INS1_25CollectiveMainloopFwdSm80ILi8ELi1ELb1EN4cute5tupleIJNS5_1CILi128EEENS7_ILi96EEES8_EEELi128ENS_6half_tEfNS_4arch4Sm80ELb0ELb1ELb1ELb1ELb1ELb1ELb1ELb1EEENS1_21CollectiveEpilogueFwdINS6_IJS8_S8_S9_EEENS6_IJNS7_ILi1EEESH_SH_EEESB_SD_Li256ELb1ELb1ELb1ELb0EEENS1_36VarlenDynamicPersistentTileSchedulerILi128ELi96ELi256ELi256ELb1ELb1ELb0ELb1ELb0ELb1EEEEEEEEEvNT_6ParamsE)
        /*0014*/ 	.short	0x0160
        /*0016*/ 	.short	0x0438


	//----- nvinfo : EIATTR_CBANK_PARAM_SIZE
	.align		4
.L_420:
        /*0018*/ 	.byte	0x03, 0x19
        /*001a*/ 	.short	0x0438


	//----- nvinfo : EIATTR_KPARAM_INFO
	.align		4
        /*001c*/ 	.byte	0x04, 0x17
        /*001e*/ 	.short	(.L_422 - .L_421)
.L_421:
        /*0020*/ 	.word	0x00000000
        /*0024*/ 	.short	0x0000
        /*0026*/ 	.short	0x0000
        /*0028*/ 	.byte	0x00, 0xf0, 0xe1, 0x10


	//----- nvinfo : EIATTR_MAXREG_COUNT
	.align		4
.L_422:
        /*002c*/ 	.byte	0x03, 0x1b
        /*002e*/ 	.short	0x00ff


	//----- nvinfo : EIATTR_NUM_BARRIERS
	.align		4
        /*0030*/ 	.byte	0x02, 0x4c
        /*0032*/ 	.byte	0x06
	.zero		1


	//----- nvinfo : EIATTR_ANNOTATIONS
	.align		4
        /*0034*/ 	.byte	0x04, 0x55
        /*0036*/ 	.short	(.L_424 - .L_423)


	//   ....[0]....
.L_423:
        /* <DEDUP_REMOVED lines=60> */


	//----- nvinfo : EIATTR_MERCURY_ISA_VERSION
	.align		4
.L_424:
        /*03e0*/ 	.byte	0x03, 0x5f
        /*03e2*/ 	.short	0x0000


	//----- nvinfo : EIATTR_INT_WARP_WIDE_INSTR_OFFSETS
	.align		4
        /*03e4*/ 	.byte	0x04, 0x31
        /*03e6*/ 	.short	(.L_426 - .L_425)


	//   ....[0]....
.L_425:
        /*03e8*/ 	.word	0x0001ee30


	//   ....[1]....
        /*03ec*/ 	.word	0x0001eeb0


	//----- nvinfo : EIATTR_COOP_GROUP_MASK_REGIDS
	.align		4
.L_426:
        /*03f0*/ 	.byte	0x04, 0x29
        /*03f2*/ 	.short	(.L_428 - .L_427)


	//   ....[0]....
.L_427:
        /*03f4*/ 	.word	0xffffffff


	//   ....[1]....
        /*03f8*/ 	.word	0xffffffff


	//   ....[2]....
        /*03fc*/ 	.word	0xffffffff


	//   ....[3]....
        /*0400*/ 	.word	0xffffffff


	//   ....[4]....
        /*0404*/ 	.word	0xffffffff


	//   ....[5]....
        /*0408*/ 	.word	0xffffffff


	//   ....[6]....
        /*040c*/ 	.word	0xffffffff


	//   ....[7]....
        /*0410*/ 	.word	0xffffffff


	//   ....[8]....
        /*0414*/ 	.word	0xffffffff


	//   ....[9]....
        /*0418*/ 	.word	0xffffffff


	//   ....[10]....
        /*041c*/ 	.word	0xffffffff


	//   ....[11]....
        /*0420*/ 	.word	0xffffffff


	//   ....[12]....
        /*0424*/ 	.word	0xffffffff


	//   ....[13]....
        /*0428*/ 	.word	0xffffffff


	//   ....[14]....
        /*042c*/ 	.word	0xffffffff


	//   ....[15]....
        /*0430*/ 	.word	0xffffffff


	//   ....[16]....
        /*0434*/ 	.word	0xffffffff


	//   ....[17]....
        /*0438*/ 	.word	0xffffffff


	//   ....[18]....
        /*043c*/ 	.word	0xffffffff


	//   ....[19]....
        /*0440*/ 	.word	0xffffffff


	//   ....[20]....
        /*0444*/ 	.word	0xffffffff


	//   ....[21]....
        /*0448*/ 	.word	0xffffffff


	//   ....[22]....
        /*044c*/ 	.word	0xffffffff


	//   ....[23]....
        /*0450*/ 	.word	0xffffffff


	//   ....[24]....
        /*0454*/ 	.word	0xffffffff


	//   ....[25]....
        /*0458*/ 	.word	0xffffffff


	//   ....[26]....
        /*045c*/ 	.word	0xffffffff


	//   ....[27]....
        /*0460*/ 	.word	0xffffffff


	//   ....[28]....
        /*0464*/ 	.word	0xffffffff


	//   ....[29]....
        /*0468*/ 	.word	0xffffffff


	//   ....[30]....
        /*046c*/ 	.word	0xffffffff


	//   ....[31]....
        /*0470*/ 	.word	0xffffffff


	//   ....[32]....
        /*0474*/ 	.word	0xffffffff


	//   ....[33]....
        /*0478*/ 	.word	0xffffffff


	//   ....[34]....
        /*047c*/ 	.word	0xffffffff


	//   ....[35]....
        /*0480*/ 	.word	0xffffffff


	//   ....[36]....
        /*0484*/ 	.word	0xffffffff


	//   ....[37]....
        /*0488*/ 	.word	0xffffffff


	//   ....[38]....
        /*048c*/ 	.word	0xffffffff


	//   ....[39]....
        /*0490*/ 	.word	0xffffffff


	//   ....[40]....
        /*0494*/ 	.word	0xffffffff


	//   ....[41]....
        /*0498*/ 	.word	0xffffffff


	//   ....[42]....
        /*049c*/ 	.word	0xffffffff


	//   ....[43]....
        /*04a0*/ 	.word	0xffffffff


	//   ....[44]....
        /*04a4*/ 	.word	0xffffffff


	//   ....[45]....
        /*04a8*/ 	.word	0xffffffff


	//   ....[46]....
        /*04ac*/ 	.word	0xffffffff


	//   ....[47]....
        /*04b0*/ 	.word	0xffffffff


	//   ....[48]....
        /*04b4*/ 	.word	0xffffffff


	//   ....[49]....
        /*04b8*/ 	.word	0xffffffff


	//   ....[50]....
        /*04bc*/ 	.word	0xffffffff


	//   ....[51]....
        /*04c0*/ 	.word	0xffffffff


	//   ....[52]....
        /*04c4*/ 	.word	0xffffffff


	//   ....[53]....
        /*04c8*/ 	.word	0xffffffff


	//   ....[54]....
        /*04cc*/ 	.word	0xffffffff


	//   ....[55]....
        /*04d0*/ 	.word	0xffffffff


	//   ....[56]....
        /*04d4*/ 	.word	0xffffffff


	//   ....[57]....
        /*04d8*/ 	.word	0xffffffff


	//   ....[58]....
        /*04dc*/ 	.word	0xffffffff


	//   ....[59]....
        /*04e0*/ 	.word	0xffffffff


	//   ....[60]....
        /*04e4*/ 	.word	0xffffffff


	//   ....[61]....
        /*04e8*/ 	.word	0xffffffff


	//   ....[62]....
        /*04ec*/ 	.word	0xffffffff


	//   ....[63]....
        /*04f0*/ 	.word	0xffffffff


	//   ....[64]....
        /*04f4*/ 	.word	0xffffffff


	//   ....[65]....
        /*04f8*/ 	.word	0xffffffff


	//   ....[66]....
        /*04fc*/ 	.word	0xffffffff


	//   ....[67]....
        /*0500*/ 	.word	0xffffffff


	//   ....[68]....
        /*0504*/ 	.word	0xffffffff


	//   ....[69]....
        /*0508*/ 	.word	0xffffffff


	//   ....[70]....
        /*050c*/ 	.word	0xffffffff


	//   ....[71]....
        /*0510*/ 	.word	0xffffffff


	//   ....[72]....
        /*0514*/ 	.word	0xffffffff


	//   ....[73]....
        /*0518*/ 	.word	0xffffffff


	//   ....[74]....
        /*051c*/ 	.word	0xffffffff


	//   ....[75]....
        /*0520*/ 	.word	0xffffffff


	//   ....[76]....
        /*0524*/ 	.word	0xffffffff


	//   ....[77]....
        /*0528*/ 	.word	0xffffffff


	//   ....[78]....
        /*052c*/ 	.word	0xffffffff


	//   ....[79]....
        /*0530*/ 	.word	0xffffffff


	//   ....[80]....
        /*0534*/ 	.word	0xffffffff


	//   ....[81]....
        /*0538*/ 	.word	0xffffffff


	//   ....[82]....
        /*053c*/ 	.word	0xffffffff


	//   ....[83]....
        /*0540*/ 	.word	0xffffffff


	//   ....[84]....
        /*0544*/ 	.word	0xffffffff


	//   ....[85]....
        /*0548*/ 	.word	0xffffffff


	//   ....[86]....
        /*054c*/ 	.word	0xffffffff


	//   ....[87]....
        /*0550*/ 	.word	0xffffffff


	//   ....[88]....
        /*0554*/ 	.word	0xffffffff


	//   ....[89]....
        /*0558*/ 	.word	0xffffffff


	//   ....[90]....
        /*055c*/ 	.word	0xffffffff


	//   ....[91]....
        /*0560*/ 	.word	0xffffffff


	//   ....[92]....
        /*0564*/ 	.word	0xffffffff


	//   ....[93]....
        /*0568*/ 	.word	0xffffffff


	//   ....[94]....
        /*056c*/ 	.word	0xffffffff


	//   ....[95]....
        /*0570*/ 	.word	0xffffffff


	//   ....[96]....
        /*0574*/ 	.word	0xffffffff


	//   ....[97]....
        /*0578*/ 	.word	0xffffffff


	//   ....[98]....
        /*057c*/ 	.word	0xffffffff


	//   ....[99]....
        /*0580*/ 	.word	0xffffffff


	//   ....[100]....
        /*0584*/ 	.word	0xffffffff


	//   ....[101]....
        /*0588*/ 	.word	0xffffffff


	//   ....[102]....
        /*058c*/ 	.word	0xffffffff


	//   ....[103]....
        /*0590*/ 	.word	0xffffffff


	//   ....[104]....
        /*0594*/ 	.word	0xffffffff


	//   ....[105]....
        /*0598*/ 	.word	0xffffffff


	//   ....[106]....
        /*059c*/ 	.word	0xffffffff


	//   ....[107]....
        /*05a0*/ 	.word	0xffffffff


	//   ....[108]....
        /*05a4*/ 	.word	0xffffffff


	//   ....[109]....
        /*05a8*/ 	.word	0xffffffff


	//   ....[110]....
        /*05ac*/ 	.word	0xffffffff


	//   ....[111]....
        /*05b0*/ 	.word	0xffffffff


	//   ....[112]....
        /*05b4*/ 	.word	0xffffffff


	//   ....[113]....
        /*05b8*/ 	.word	0xffffffff


	//   ....[114]....
        /*05bc*/ 	.word	0xffffffff


	//   ....[115]....
        /*05c0*/ 	.word	0xffffffff


	//   ....[116]....
        /*05c4*/ 	.word	0xffffffff


	//   ....[117]....
        /*05c8*/ 	.word	0xffffffff


	//   ....[118]....
        /*05cc*/ 	.word	0xffffffff


	//   ....[119]....
        /*05d0*/ 	.word	0xffffffff


	//   ....[120]....
        /*05d4*/ 	.word	0xffffffff


	//   ....[121]....
        /*05d8*/ 	.word	0xffffffff


	//   ....[122]....
        /*05dc*/ 	.word	0xffffffff


	//   ....[123]....
        /*05e0*/ 	.word	0xffffffff


	//   ....[124]....
        /*05e4*/ 	.word	0xffffffff


	//   ....[125]....
        /*05e8*/ 	.word	0xffffffff


	//   ....[126]....
        /*05ec*/ 	.word	0xffffffff


	//   ....[127]....
        /*05f0*/ 	.word	0xffffffff


	//   ....[128]....
        /*05f4*/ 	.word	0xffffffff


	//   ....[129]....
        /*05f8*/ 	.word	0xffffffff


	//   ....[130]....
        /*05fc*/ 	.word	0xffffffff


	//   ....[131]....
        /*0600*/ 	.word	0xffffffff


	//   ....[132]....
        /*0604*/ 	.word	0xffffffff


	//   ....[133]....
        /*0608*/ 	.word	0xffffffff


	//   ....[134]....
        /*060c*/ 	.word	0xffffffff


	//   ....[135]....
        /*0610*/ 	.word	0xffffffff


	//   ....[136]....
        /*0614*/ 	.word	0xffffffff


	//   ....[137]....
        /*0618*/ 	.word	0xffffffff


	//   ....[138]....
        /*061c*/ 	.word	0xffffffff


	//   ....[139]....
        /*0620*/ 	.word	0xffffffff


	//   ....[140]....
        /*0624*/ 	.word	0xffffffff


	//   ....[141]....
        /*0628*/ 	.word	0xffffffff


	//   ....[142]....
        /*062c*/ 	.word	0xffffffff


	//   ....[143]....
        /*0630*/ 	.word	0xffffffff


	//   ....[144]....
        /*0634*/ 	.word	0xffffffff


	//   ....[145]....
        /*0638*/ 	.word	0xffffffff


	//   ....[146]....
        /*063c*/ 	.word	0xffffffff


	//   ....[147]....
        /*0640*/ 	.word	0xffffffff


	//   ....[148]....
        /*0644*/ 	.word	0xffffffff


	//   ....[149]....
        /*0648*/ 	.word	0xffffffff


	//   ....[150]....
        /*064c*/ 	.word	0xffffffff


	//   ....[151]....
        /*0650*/ 	.word	0xffffffff


	//   ....[152]....
        /*0654*/ 	.word	0xffffffff


	//   ....[153]....
        /*0658*/ 	.word	0xffffffff


	//   ....[154]....
        /*065c*/ 	.word	0xffffffff


	//   ....[155]....
        /*0660*/ 	.word	0xffffffff


	//   ....[156]....
        /*0664*/ 	.word	0xffffffff


	//   ....[157]....
        /*0668*/ 	.word	0xffffffff


	//   ....[158]....
        /*066c*/ 	.word	0xffffffff


	//   ....[159]....
        /*0670*/ 	.word	0xffffffff


	//   ....[160]....
        /*0674*/ 	.word	0xffffffff


	//   ....[161]....
        /*0678*/ 	.word	0xffffffff


	//   ....[162]....
        /*067c*/ 	.word	0xffffffff


	//   ....[163]....
        /*0680*/ 	.word	0xffffffff


	//   ....[164]....
        /*0684*/ 	.word	0xffffffff


	//   ....[165]....
        /*0688*/ 	.word	0xffffffff


	//   ....[166]....
        /*068c*/ 	.word	0xffffffff


	//   ....[167]....
        /*0690*/ 	.word	0xffffffff


	//   ....[168]....
        /*0694*/ 	.word	0xffffffff


	//   ....[169]....
        /*0698*/ 	.word	0xffffffff


	//   ....[170]....
        /*069c*/ 	.word	0xffffffff


	//   ....[171]....
        /*06a0*/ 	.word	0xffffffff


	//   ....[172]....
        /*06a4*/ 	.word	0xffffffff


	//   ....[173]....
        /*06a8*/ 	.word	0xffffffff


	//   ....[174]....
        /*06ac*/ 	.word	0xffffffff


	//   ....[175]....
        /*06b0*/ 	.word	0xffffffff


	//   ....[176]....
        /*06b4*/ 	.word	0xffffffff


	//   ....[177]....
        /*06b8*/ 	.word	0xffffffff


	//   ....[178]....
        /*06bc*/ 	.word	0xffffffff


	//   ....[179]....
        /*06c0*/ 	.word	0xffffffff


	//   ....[180]....
        /*06c4*/ 	.word	0xffffffff


	//   ....[181]....
        /*06c8*/ 	.word	0xffffffff


	//   ....[182]....
        /*06cc*/ 	.word	0xffffffff


	//   ....[183]....
        /*06d0*/ 	.word	0xffffffff


	//   ....[184]....
        /*06d4*/ 	.word	0xffffffff


	//   ....[185]....
        /*06d8*/ 	.word	0xffffffff


	//   ....[186]....
        /*06dc*/ 	.word	0xffffffff


	//   ....[187]....
        /*06e0*/ 	.word	0xffffffff


	//   ....[188]....
        /*06e4*/ 	.word	0xffffffff


	//   ....[189]....
        /*06e8*/ 	.word	0xffffffff


	//   ....[190]....
        /*06ec*/ 	.word	0xffffffff


	//   ....[191]....
        /*06f0*/ 	.word	0xffffffff


	//   ....[192]....
        /*06f4*/ 	.word	0xffffffff


	//   ....[193]....
        /*06f8*/ 	.word	0xffffffff


	//   ....[194]....
        /*06fc*/ 	.word	0xffffffff


	//   ....[195]....
        /*0700*/ 	.word	0xffffffff


	//   ....[196]....
        /*0704*/ 	.word	0xffffffff


	//   ....[197]....
        /*0708*/ 	.word	0xffffffff


	//   ....[198]....
        /*070c*/ 	.word	0xffffffff


	//   ....[199]....
        /*0710*/ 	.word	0xffffffff


	//   ....[200]....
        /*0714*/ 	.word	0xffffffff


	//   ....[201]....
        /*0718*/ 	.word	0xffffffff


	//   ....[202]....
        /*071c*/ 	.word	0xffffffff


	//   ....[203]....
        /*0720*/ 	.word	0xffffffff


	//   ....[204]....
        /*0724*/ 	.word	0xffffffff


	//   ....[205]....
        /*0728*/ 	.word	0xffffffff


	//   ....[206]....
        /*072c*/ 	.word	0xffffffff


	//   ....[207]....
        /*0730*/ 	.word	0xffffffff


	//   ....[208]....
        /*0734*/ 	.word	0xffffffff


	//   ....[209]....
        /*0738*/ 	.word	0xffffffff


	//   ....[210]....
        /*073c*/ 	.word	0xffffffff


	//   ....[211]....
        /*0740*/ 	.word	0xffffffff


	//   ....[212]....
        /*0744*/ 	.word	0xffffffff


	//   ....[213]....
        /*0748*/ 	.word	0xffffffff


	//   ....[214]....
        /*074c*/ 	.word	0xffffffff


	//   ....[215]....
        /*0750*/ 	.word	0xffffffff


	//   ....[216]....
        /*0754*/ 	.word	0xffffffff


	//   ....[217]....
        /*0758*/ 	.word	0xffffffff


	//   ....[218]....
        /*075c*/ 	.word	0xffffffff


	//   ....[219]....
        /*0760*/ 	.word	0xffffffff


	//   ....[220]....
        /*0764*/ 	.word	0xffffffff


	//   ....[221]....
        /*0768*/ 	.word	0xffffffff


	//   ....[222]....
        /*076c*/ 	.word	0xffffffff


	//   ....[223]....
        /*0770*/ 	.word	0xffffffff


	//   ....[224]....
        /*0774*/ 	.word	0xffffffff


	//   ....[225]....
        /*0778*/ 	.word	0xffffffff


	//   ....[226]....
        /*077c*/ 	.word	0xffffffff


	//   ....[227]....
        /*0780*/ 	.word	0xffffffff


	//   ....[228]....
        /*0784*/ 	.word	0xffffffff


	//   ....[229]....
        /*0788*/ 	.word	0xffffffff


	//   ....[230]....
        /*078c*/ 	.word	0xffffffff


	//   ....[231]....
        /*0790*/ 	.word	0xffffffff


	//   ....[232]....
        /*0794*/ 	.word	0xffffffff


	//   ....[233]....
        /*0798*/ 	.word	0xffffffff


	//   ....[234]....
        /*079c*/ 	.word	0xffffffff


	//   ....[235]....
        /*07a0*/ 	.word	0xffffffff


	//   ....[236]....
        /*07a4*/ 	.word	0xffffffff


	//   ....[237]....
        /*07a8*/ 	.word	0xffffffff


	//   ....[238]....
        /*07ac*/ 	.word	0xffffffff


	//   ....[239]....
        /*07b0*/ 	.word	0xffffffff


	//   ....[240]....
        /*07b4*/ 	.word	0xffffffff


	//   ....[241]....
        /*07b8*/ 	.word	0xffffffff


	//   ....[242]....
        /*07bc*/ 	.word	0xffffffff


	//   ....[243]....
        /*07c0*/ 	.word	0xffffffff


	//   ....[244]....
        /*07c4*/ 	.word	0xffffffff


	//   ....[245]....
        /*07c8*/ 	.word	0xffffffff


	//   ....[246]....
        /*07cc*/ 	.word	0xffffffff


	//   ....[247]....
        /*07d0*/ 	.word	0xffffffff


	//   ....[248]....
        /*07d4*/ 	.word	0xffffffff


	//   ....[249]....
        /*07d8*/ 	.word	0xffffffff


	//   ....[250]....
        /*07dc*/ 	.word	0xffffffff


	//   ....[251]....
        /*07e0*/ 	.word	0xffffffff


	//   ....[252]....
        /*07e4*/ 	.word	0xffffffff


	//   ....[253]....
        /*07e8*/ 	.word	0xffffffff


	//   ....[254]....
        /*07ec*/ 	.word	0xffffffff


	//   ....[255]....
        /*07f0*/ 	.word	0xffffffff


	//   ....[0]....
        /*07f4*/ 	.word	0xffffffff


	//   ....[1]....
        /*07f8*/ 	.word	0xffffffff


	//   ....[2]....
        /*07fc*/ 	.word	0xffffffff


	//   ....[3]....
        /*0800*/ 	.word	0xffffffff


	//   ....[4]....
        /*0804*/ 	.word	0xffffffff


	//   ....[5]....
        /*0808*/ 	.word	0xffffffff


	//   ....[6]....
        /*080c*/ 	.word	0xffffffff


	//   ....[7]....
        /*0810*/ 	.word	0xffffffff


	//   ....[8]....
        /*0814*/ 	.word	0xffffffff


	//   ....[9]....
        /*0818*/ 	.word	0xffffffff


	//   ....[10]....
        /*081c*/ 	.word	0xffffffff


	//   ....[11]....
        /*0820*/ 	.word	0xffffffff


	//   ....[12]....
        /*0824*/ 	.word	0xffffffff


	//   ....[13]....
        /*0828*/ 	.word	0xffffffff


	//   ....[14]....
        /*082c*/ 	.word	0xffffffff


	//   ....[15]....
        /*0830*/ 	.word	0xffffffff


	//   ....[16]....
        /*0834*/ 	.word	0xffffffff


	//   ....[17]....
        /*0838*/ 	.word	0xffffffff


	//   ....[18]....
        /*083c*/ 	.word	0xffffffff


	//   ....[19]....
        /*0840*/ 	.word	0xffffffff


	//   ....[20]....
        /*0844*/ 	.word	0xffffffff


	//   ....[21]....
        /*0848*/ 	.word	0xffffffff


	//   ....[22]....
        /*084c*/ 	.word	0xffffffff


	//   ....[23]....
        /*0850*/ 	.word	0xffffffff


	//   ....[24]....
        /*0854*/ 	.word	0xffffffff


	//   ....[25]....
        /*0858*/ 	.word	0xffffffff


	//   ....[26]....
        /*085c*/ 	.word	0xffffffff


	//   ....[27]....
        /*0860*/ 	.word	0xffffffff


	//   ....[28]....
        /*0864*/ 	.word	0xffffffff


	//   ....[29]....
        /*0868*/ 	.word	0xffffffff


	//   ....[30]....
        /*086c*/ 	.word	0xffffffff


	//   ....[31]....
        /*0870*/ 	.word	0xffffffff


	//   ....[32]....
        /*0874*/ 	.word	0xffffffff


	//   ....[33]....
        /*0878*/ 	.word	0xffffffff


	//   ....[34]....
        /*087c*/ 	.word	0xffffffff


	//   ....[35]....
        /*0880*/ 	.word	0xffffffff


	//   ....[36]....
        /*0884*/ 	.word	0xffffffff


	//   ....[37]....
        /*0888*/ 	.word	0xffffffff


	//   ....[38]....
        /*088c*/ 	.word	0xffffffff


	//   ....[39]....
        /*0890*/ 	.word	0xffffffff


	//   ....[40]....
        /*0894*/ 	.word	0xffffffff


	//   ....[41]....
        /*0898*/ 	.word	0xffffffff


	//   ....[42]....
        /*089c*/ 	.word	0xffffffff


	//   ....[43]....
        /*08a0*/ 	.word	0xffffffff


	//   ....[44]....
        /*08a4*/ 	.word	0xffffffff


	//   ....[45]....
        /*08a8*/ 	.word	0xffffffff


	//   ....[46]....
        /*08ac*/ 	.word	0xffffffff


	//   ....[47]....
        /*08b0*/ 	.word	0xffffffff


	//   ....[48]....
        /*08b4*/ 	.word	0xffffffff


	//   ....[49]....
        /*08b8*/ 	.word	0xffffffff


	//   ....[50]....
        /*08bc*/ 	.word	0xffffffff


	//   ....[51]....
        /*08c0*/ 	.word	0xffffffff


	//   ....[52]....
        /*08c4*/ 	.word	0xffffffff


	//   ....[53]....
        /*08c8*/ 	.word	0xffffffff


	//   ....[54]....
        /*08cc*/ 	.word	0xffffffff


	//   ....[55]....
        /*08d0*/ 	.word	0xffffffff


	//   ....[56]....
        /*08d4*/ 	.word	0xffffffff


	//   ....[57]....
        /*08d8*/ 	.word	0xffffffff


	//----- nvinfo : EIATTR_COOP_GROUP_INSTR_OFFSETS
	.align		4
.L_428:
        /*08dc*/ 	.byte	0x04, 0x28
        /*08de*/ 	.short	(.L_430 - .L_429)


	//   ....[0]....
.L_429:
        /*08e0*/ 	.word	0x00000050


	//   ....[1]....
        /*08e4*/ 	.word	0x00000200


	//   ....[2]....
        /*08e8*/ 	.word	0x00000230


	//   ....[3]....
        /*08ec*/ 	.word	0x00000260


	//   ....[4]....
        /*08f0*/ 	.word	0x00000290


	//   ....[5]....
        /*08f4*/ 	.word	0x000002c0


	//   ....[6]....
        /*08f8*/ 	.word	0x000002f0


	//   ....[7]....
        /*08fc*/ 	.word	0x00000450


	//   ....[8]....
        /*0900*/ 	.word	0x00000490


	//   ....[9]....
        /*0904*/ 	.word	0x000004c0


	//   ....[10]....
        /*0908*/ 	.word	0x000004f0


	//   ....[11]....
        /*090c*/ 	.word	0x00000520


	//   ....[12]....
        /*0910*/ 	.word	0x00000550


	//   ....[13]....
        /*0914*/ 	.word	0x000005e0


	//   ....[14]....
        /*0918*/ 	.word	0x00000630


	//   ....[15]....
        /*091c*/ 	.word	0x00000650


	//   ....[16]....
        /*0920*/ 	.word	0x000006b0


	//   ....[17]....
        /*0924*/ 	.word	0x00003e80


	//   ....[18]....
        /*0928*/ 	.word	0x00003ed0


	//   ....[19]....
        /*092c*/ 	.word	0x000046a0


	//   ....[20]....
        /*0930*/ 	.word	0x000046c0


	//   ....[21]....
        /*0934*/ 	.word	0x00004e10


	//   ....[22]....
        /*0938*/ 	.word	0x00004e20


	//   ....[23]....
        /*093c*/ 	.word	0x00005630


	//   ....[24]....
        /*0940*/ 	.word	0x00005650


	//   ....[25]....
        /*0944*/ 	.word	0x000062c0


	//   ....[26]....
        /*0948*/ 	.word	0x000062f0


	//   ....[27]....
        /*094c*/ 	.word	0x00006ae0


	//   ....[28]....
        /*0950*/ 	.word	0x00006b00


	//   ....[29]....
        /*0954*/ 	.word	0x00007310


	//   ....[30]....
        /*0958*/ 	.word	0x00007340


	//   ....[31]....
        /*095c*/ 	.word	0x00007450


	//   ....[32]....
        /*0960*/ 	.word	0x00007480


	//   ....[33]....
        /*0964*/ 	.word	0x00007550


	//   ....[34]....
        /*0968*/ 	.word	0x00007570


	//   ....[35]....
        /*096c*/ 	.word	0x00007940


	//   ....[36]....
        /*0970*/ 	.word	0x00007960


	//   ....[37]....
        /*0974*/ 	.word	0x00007b20


	//   ....[38]....
        /*0978*/ 	.word	0x00007b50


	//   ....[39]....
        /*097c*/ 	.word	0x00007c20


	//   ....[40]....
        /*0980*/ 	.word	0x00007c50


	//   ....[41]....
        /*0984*/ 	.word	0x00008cb0


	//   ....[42]....
        /*0988*/ 	.word	0x00008ce0


	//   ....[43]....
        /*098c*/ 	.word	0x00008d00


	//   ....[44]....
        /*0990*/ 	.word	0x00008d20


	//   ....[45]....
        /*0994*/ 	.word	0x00008d40


	//   ....[46]....
        /*0998*/ 	.word	0x00008d60


	//   ....[47]....
        /*099c*/ 	.word	0x00008e90


	//   ....[48]....
        /*09a0*/ 	.word	0x00008ef0


	//   ....[49]....
        /*09a4*/ 	.word	0x00008f50


	//   ....[50]....
        /*09a8*/ 	.word	0x00008f70


	//   ....[51]....
        /*09ac*/ 	.word	0x000090e0


	//   ....[52]....
        /*09b0*/ 	.word	0x000090f0


	//   ....[53]....
        /*09b4*/ 	.word	0x00009190


	//   ....[54]....
        /*09b8*/ 	.word	0x000091a0


	//   ....[55]....
        /*09bc*/ 	.word	0x00009460


	//   ....[56]....
        /*09c0*/ 	.word	0x000094d0


	//   ....[57]....
        /*09c4*/ 	.word	0x00009520


	//   ....[58]....
        /*09c8*/ 	.word	0x00009540


	//   ....[59]....
        /*09cc*/ 	.word	0x000096e0


	//   ....[60]....
        /*09d0*/ 	.word	0x000097a0


	//   ....[61]....
        /*09d4*/ 	.word	0x000097e0


	//   ....[62]....
        /*09d8*/ 	.word	0x00009810


	//   ....[63]....
        /*09dc*/ 	.word	0x000099e0


	//   ....[64]....
        /*09e0*/ 	.word	0x00009aa0


	//   ....[65]....
        /*09e4*/ 	.word	0x00009ae0


	//   ....[66]....
        /*09e8*/ 	.word	0x00009b20


	//   ....[67]....
        /*09ec*/ 	.word	0x00009d00


	//   ....[68]....
        /*09f0*/ 	.word	0x00009dc0


	//   ....[69]....
        /*09f4*/ 	.word	0x00009e00


	//   ....[70]....
        /*09f8*/ 	.word	0x00009e30


	//   ....[71]....
        /*09fc*/ 	.word	0x0000b9d0


	//   ....[72]....
        /*0a00*/ 	.word	0x0000b9f0


	//   ....[73]....
        /*0a04*/ 	.word	0x0000ba10


	//   ....[74]....
        /*0a08*/ 	.word	0x0000ba30


	//   ....[75]....
        /*0a0c*/ 	.word	0x0000baf0


	//   ....[76]....
        /*0a10*/ 	.word	0x0000bb10


	//   ....[77]....
        /*0a14*/ 	.word	0x0000bb30


	//   ....[78]....
        /*0a18*/ 	.word	0x0000bb50


	//   ....[79]....
        /*0a1c*/ 	.word	0x0000bd50


	//   ....[80]....
        /*0a20*/ 	.word	0x0000bd90


	//   ....[81]....
        /*0a24*/ 	.word	0x0000bda0


	//   ....[82]....
        /*0a28*/ 	.word	0x0000bdb0


	//   ....[83]....
        /*0a2c*/ 	.word	0x0000bf20


	//   ....[84]....
        /*0a30*/ 	.word	0x0000bf40


	//   ....[85]....
        /*0a34*/ 	.word	0x0000bf60


	//   ....[86]....
        /*0a38*/ 	.word	0x0000bf80


	//   ....[87]....
        /*0a3c*/ 	.word	0x0000df70


	//   ....[88]....
        /*0a40*/ 	.word	0x0000dfa0


	//   ....[89]....
        /*0a44*/ 	.word	0x0000dfd0


	//   ....[90]....
        /*0a48*/ 	.word	0x0000dfe0


	//   ....[91]....
        /*0a4c*/ 	.word	0x0000e240


	//   ....[92]....
        /*0a50*/ 	.word	0x0000e260


	//   ....[93]....
        /*0a54*/ 	.word	0x0000f3d0


	//   ....[94]....
        /*0a58*/ 	.word	0x0000f3f0


	//   ....[95]....
        /*0a5c*/ 	.word	0x0000f420


	//   ....[96]....
        /*0a60*/ 	.word	0x0000f430


	//   ....[97]....
        /*0a64*/ 	.word	0x0000f510


	//   ....[98]....
        /*0a68*/ 	.word	0x0000f530


	//   ....[99]....
        /*0a6c*/ 	.word	0x0000f760


	//   ....[100]....
        /*0a70*/ 	.word	0x00010160


	//   ....[101]....
        /*0a74*/ 	.word	0x00010ba0


	//   ....[102]....
        /*0a78*/ 	.word	0x00010bd0


	//   ....[103]....
        /*0a7c*/ 	.word	0x00010be0


	//   ....[104]....
        /*0a80*/ 	.word	0x00010c10


	//   ....[105]....
        /*0a84*/ 	.word	0x000124e0


	//   ....[106]....
        /*0a88*/ 	.word	0x00012500


	//   ....[107]....
        /*0a8c*/ 	.word	0x000125b0


	//   ....[108]....
        /*0a90*/ 	.word	0x000125c0


	//   ....[109]....
        /*0a94*/ 	.word	0x000125d0


	//   ....[110]....
        /*0a98*/ 	.word	0x000125e0


	//   ....[111]....
        /*0a9c*/ 	.word	0x00013880


	//   ....[112]....
        /*0aa0*/ 	.word	0x000138a0


	//   ....[113]....
        /*0aa4*/ 	.word	0x00013950


	//   ....[114]....
        /*0aa8*/ 	.word	0x00013960


	//   ....[115]....
        /*0aac*/ 	.word	0x00013970


	//   ....[116]....
        /*0ab0*/ 	.word	0x00013980


	//   ....[117]....
        /*0ab4*/ 	.word	0x00013bf0


	//   ....[118]....
        /*0ab8*/ 	.word	0x00014640


	//   ....[119]....
        /*0abc*/ 	.word	0x000150e0


	//   ....[120]....
        /*0ac0*/ 	.word	0x00015110


	//   ....[121]....
        /*0ac4*/ 	.word	0x00015130


	//   ....[122]....
        /*0ac8*/ 	.word	0x00015150


	//   ....[123]....
        /*0acc*/ 	.word	0x00016ef0


	//   ....[124]....
        /*0ad0*/ 	.word	0x00016f10


	//   ....[125]....
        /*0ad4*/ 	.word	0x00016fc0


	//   ....[126]....
        /*0ad8*/ 	.word	0x00016fd0


	//   ....[127]....
        /*0adc*/ 	.word	0x00016fe0


	//   ....[128]....
        /*0ae0*/ 	.word	0x00016ff0


	//   ....[129]....
        /*0ae4*/ 	.word	0x00018280


	//   ....[130]....
        /*0ae8*/ 	.word	0x000182a0


	//   ....[131]....
        /*0aec*/ 	.word	0x00018350


	//   ....[132]....
        /*0af0*/ 	.word	0x00018360


	//   ....[133]....
        /*0af4*/ 	.word	0x00018370


	//   ....[134]....
        /*0af8*/ 	.word	0x00018380


	//   ....[135]....
        /*0afc*/ 	.word	0x00018830


	//   ....[136]....
        /*0b00*/ 	.word	0x00018860


	//   ....[137]....
        /*0b04*/ 	.word	0x00018880


	//   ....[138]....
        /*0b08*/ 	.word	0x000188a0


	//   ....[139]....
        /*0b0c*/ 	.word	0x0001a390


	//   ....[140]....
        /*0b10*/ 	.word	0x0001a3a0


	//   ....[141]....
        /*0b14*/ 	.word	0x0001a400


	//   ....[142]....
        /*0b18*/ 	.word	0x0001a430


	//   ....[143]....
        /*0b1c*/ 	.word	0x0001a4a0


	//   ....[144]....
        /*0b20*/ 	.word	0x0001a4d0


	//   ....[145]....
        /*0b24*/ 	.word	0x0001b6b0


	//   ....[146]....
        /*0b28*/ 	.word	0x0001b6d0


	//   ....[147]....
        /*0b2c*/ 	.word	0x0001b760


	//   ....[148]....
        /*0b30*/ 	.word	0x0001b770


	//   ....[149]....
        /*0b34*/ 	.word	0x0001b780


	//   ....[150]....
        /*0b38*/ 	.word	0x0001b790


	//   ....[151]....
        /*0b3c*/ 	.word	0x0001b980


	//   ....[152]....
        /*0b40*/ 	.word	0x0001c3d0


	//   ....[153]....
        /*0b44*/ 	.word	0x0001ce70


	//   ....[154]....
        /*0b48*/ 	.word	0x0001cea0


	//   ....[155]....
        /*0b4c*/ 	.word	0x0001cec0


	//   ....[156]....
        /*0b50*/ 	.word	0x0001cee0


	//   ....[157]....
        /*0b54*/ 	.word	0x0001e800


	//   ....[158]....
        /*0b58*/ 	.word	0x0001e830


	//   ....[159]....
        /*0b5c*/ 	.word	0x0001e840


	//   ....[160]....
        /*0b60*/ 	.word	0x0001e870


	//   ....[161]....
        /*0b64*/ 	.word	0x0001f8f0


	//   ....[162]....
        /*0b68*/ 	.word	0x0001f900


	//   ....[163]....
        /*0b6c*/ 	.word	0x0001f920


	//   ....[164]....
        /*0b70*/ 	.word	0x0001f940


	//   ....[165]....
        /*0b74*/ 	.word	0x0001fc70


	//   ....[166]....
        /*0b78*/ 	.word	0x0001fc90


	//   ....[167]....
        /*0b7c*/ 	.word	0x0001fd70


	//   ....[168]....
        /*0b80*/ 	.word	0x0001fd80


	//   ....[169]....
        /*0b84*/ 	.word	0x0001fe70


	//   ....[170]....
        /*0b88*/ 	.word	0x0001fe90


	//   ....[171]....
        /*0b8c*/ 	.word	0x0001ff80


	//   ....[172]....
        /*0b90*/ 	.word	0x0001ff90


	//   ....[173]....
        /*0b94*/ 	.word	0x00020280


	//   ....[174]....
        /*0b98*/ 	.word	0x000202a0


	//   ....[175]....
        /*0b9c*/ 	.word	0x000209c0


	//   ....[176]....
        /*0ba0*/ 	.word	0x000209d0


	//   ....[177]....
        /*0ba4*/ 	.word	0x00021880


	//   ....[178]....
        /*0ba8*/ 	.word	0x000218a0


	//   ....[179]....
        /*0bac*/ 	.word	0x00021990


	//   ....[180]....
        /*0bb0*/ 	.word	0x000219a0


	//   ....[181]....
        /*0bb4*/ 	.word	0x00021a90


	//   ....[182]....
        /*0bb8*/ 	.word	0x00021ab0


	//   ....[183]....
        /*0bbc*/ 	.word	0x00021ba0


	//   ....[184]....
        /*0bc0*/ 	.word	0x00021bb0


	//   ....[185]....
        /*0bc4*/ 	.word	0x00021d60


	//   ....[186]....
        /*0bc8*/ 	.word	0x00021d80


	//   ....[187]....
        /*0bcc*/ 	.word	0x00021eb0


	//   ....[188]....
        /*0bd0*/ 	.word	0x00021ef0


	//   ....[189]....
        /*0bd4*/ 	.word	0x00021f20


	//   ....[190]....
        /*0bd8*/ 	.word	0x00021f50


	//   ....[191]....
        /*0bdc*/ 	.word	0x00021f80


	//   ....[192]....
        /*0be0*/ 	.word	0x00021fb0


	//   ....[193]....
        /*0be4*/ 	.word	0x00022120


	//   ....[194]....
        /*0be8*/ 	.word	0x00022160


	//   ....[195]....
        /*0bec*/ 	.word	0x00022190


	//   ....[196]....
        /*0bf0*/ 	.word	0x000221c0


	//   ....[197]....
        /*0bf4*/ 	.word	0x000221f0


	//   ....[198]....
        /*0bf8*/ 	.word	0x00022220


	//   ....[199]....
        /*0bfc*/ 	.word	0x000222b0


	//   ....[200]....
        /*0c00*/ 	.word	0x00022310


	//   ....[201]....
        /*0c04*/ 	.word	0x00022320


	//   ....[202]....
        /*0c08*/ 	.word	0x00022380


	//   ....[203]....
        /*0c0c*/ 	.word	0x00022dd0


	//   ....[204]....
        /*0c10*/ 	.word	0x00022e20


	//   ....[205]....
        /*0c14*/ 	.word	0x00022e80


	//   ....[206]....
        /*0c18*/ 	.word	0x00022ee0


	//   ....[207]....
        /*0c1c*/ 	.word	0x00022f40


	//   ....[208]....
        /*0c20*/ 	.word	0x00022fb0


	//   ....[209]....
        /*0c24*/ 	.word	0x00023000


	//   ....[210]....
        /*0c28*/ 	.word	0x00023060


	//   ....[211]....
        /*0c2c*/ 	.word	0x000230d0


	//   ....[212]....
        /*0c30*/ 	.word	0x00023140


	//   ....[213]....
        /*0c34*/ 	.word	0x000231b0


	//   ....[214]....
        /*0c38*/ 	.word	0x00023220


	//   ....[215]....
        /*0c3c*/ 	.word	0x00023340


	//   ....[216]....
        /*0c40*/ 	.word	0x000233a0


	//   ....[217]....
        /*0c44*/ 	.word	0x000234e0


	//   ....[218]....
        /*0c48*/ 	.word	0x00023540


	//   ....[219]....
        /*0c4c*/ 	.word	0x000235b0


	//   ....[220]....
        /*0c50*/ 	.word	0x00023620


	//   ....[221]....
        /*0c54*/ 	.word	0x00023680


	//   ....[222]....
        /*0c58*/ 	.word	0x000236e0


	//   ....[223]....
        /*0c5c*/ 	.word	0x00023730


	//   ....[224]....
        /*0c60*/ 	.word	0x00023770


	//   ....[225]....
        /*0c64*/ 	.word	0x000237e0


	//   ....[226]....
        /*0c68*/ 	.word	0x00023850


	//   ....[227]....
        /*0c6c*/ 	.word	0x00023970


	//   ....[228]....
        /*0c70*/ 	.word	0x000239d0


	//   ....[229]....
        /*0c74*/ 	.word	0x00023b10


	//   ....[230]....
        /*0c78*/ 	.word	0x00023b70


	//   ....[231]....
        /*0c7c*/ 	.word	0x00023be0


	//   ....[232]....
        /*0c80*/ 	.word	0x00023c50


	//   ....[233]....
        /*0c84*/ 	.word	0x00023d70


	//   ....[234]....
        /*0c88*/ 	.word	0x00023dd0


	//   ....[235]....
        /*0c8c*/ 	.word	0x00023f10


	//   ....[236]....
        /*0c90*/ 	.word	0x00023f70


	//   ....[237]....
        /*0c94*/ 	.word	0x00023fe0


	//   ....[238]....
        /*0c98*/ 	.word	0x00024050


	//   ....[239]....
        /*0c9c*/ 	.word	0x000240a0


	//   ....[240]....
        /*0ca0*/ 	.word	0x000240f0


	//   ....[241]....
        /*0ca4*/ 	.word	0x00024140


	//   ....[242]....
        /*0ca8*/ 	.word	0x00024180


	//   ....[243]....
        /*0cac*/ 	.word	0x000241f0


	//   ....[244]....
        /*0cb0*/ 	.word	0x00024260


	//   ....[245]....
        /*0cb4*/ 	.word	0x00024380


	//   ....[246]....
        /*0cb8*/ 	.word	0x000243e0


	//   ....[247]....
        /*0cbc*/ 	.word	0x00024520


	//   ....[248]....
        /*0cc0*/ 	.word	0x00024580


	//   ....[249]....
        /*0cc4*/ 	.word	0x000245f0


	//   ....[250]....
        /*0cc8*/ 	.word	0x00024660


	//   ....[251]....
        /*0ccc*/ 	.word	0x00024780


	//   ....[252]....
        /*0cd0*/ 	.word	0x000247e0


	//   ....[253]....
        /*0cd4*/ 	.word	0x00024920


	//   ....[254]....
        /*0cd8*/ 	.word	0x00024980


	//   ....[255]....
        /*0cdc*/ 	.word	0x000249d0


	//   ....[0]....
        /*0ce0*/ 	.word	0x00024a20


	//   ....[1]....
        /*0ce4*/ 	.word	0x00024a70


	//   ....[2]....
        /*0ce8*/ 	.word	0x00024ab0


	//   ....[3]....
        /*0cec*/ 	.word	0x00024b20


	//   ....[4]....
        /*0cf0*/ 	.word	0x00024b80


	//   ....[5]....
        /*0cf4*/ 	.word	0x00024bf0


	//   ....[6]....
        /*0cf8*/ 	.word	0x00024cd0


	//   ....[7]....
        /*0cfc*/ 	.word	0x00024d30


	//   ....[8]....
        /*0d00*/ 	.word	0x00024e10


	//   ....[9]....
        /*0d04*/ 	.word	0x00024e70


	//   ....[10]....
        /*0d08*/ 	.word	0x00024ee0


	//   ....[11]....
        /*0d0c*/ 	.word	0x00024f50


	//   ....[12]....
        /*0d10*/ 	.word	0x00024fa0


	//   ....[13]....
        /*0d14*/ 	.word	0x00024ff0


	//   ....[14]....
        /*0d18*/ 	.word	0x00025040


	//   ....[15]....
        /*0d1c*/ 	.word	0x00025080


	//   ....[16]....
        /*0d20*/ 	.word	0x000250e0


	//   ....[17]....
        /*0d24*/ 	.word	0x00025140


	//   ....[18]....
        /*0d28*/ 	.word	0x00025190


	//   ....[19]....
        /*0d2c*/ 	.word	0x000251d0


	//   ....[20]....
        /*0d30*/ 	.word	0x00025240


	//   ....[21]....
        /*0d34*/ 	.word	0x000252b0


	//   ....[22]....
        /*0d38*/ 	.word	0x00025320


	//   ....[23]....
        /*0d3c*/ 	.word	0x00025380


	//   ....[24]....
        /*0d40*/ 	.word	0x000253f0


	//   ....[25]....
        /*0d44*/ 	.word	0x00025460


	//   ....[26]....
        /*0d48*/ 	.word	0x000254d0


	//   ....[27]....
        /*0d4c*/ 	.word	0x00025530


	//   ....[28]....
        /*0d50*/ 	.word	0x000255a0


	//   ....[29]....
        /*0d54*/ 	.word	0x00025610


	//   ....[30]....
        /*0d58*/ 	.word	0x00025680


	//   ....[31]....
        /*0d5c*/ 	.word	0x000256e0


	//   ....[32]....
        /*0d60*/ 	.word	0x00025750


	//   ....[33]....
        /*0d64*/ 	.word	0x000257c0


	//   ....[34]....
        /*0d68*/ 	.word	0x00025830


	//   ....[35]....
        /*0d6c*/ 	.word	0x00025890


	//   ....[36]....
        /*0d70*/ 	.word	0x00025900


	//   ....[37]....
        /*0d74*/ 	.word	0x00025970


	//   ....[38]....
        /*0d78*/ 	.word	0x000259e0


	//   ....[39]....
        /*0d7c*/ 	.word	0x00025a40


	//   ....[40]....
        /*0d80*/ 	.word	0x00025ab0


	//   ....[41]....
        /*0d84*/ 	.word	0x00025b20


	//   ....[42]....
        /*0d88*/ 	.word	0x00025b70


	//   ....[43]....
        /*0d8c*/ 	.word	0x00025bb0


	//   ....[44]....
        /*0d90*/ 	.word	0x00025c00


	//   ....[45]....
        /*0d94*/ 	.word	0x00025c50


	//   ....[46]....
        /*0d98*/ 	.word	0x00025ca0


	//   ....[47]....
        /*0d9c*/ 	.word	0x00025d10


	//   ....[48]....
        /*0da0*/ 	.word	0x00025d60


	//   ....[49]....
        /*0da4*/ 	.word	0x00025da0


	//   ....[50]....
        /*0da8*/ 	.word	0x00025df0


	//   ....[51]....
        /*0dac*/ 	.word	0x00025e40


	//   ....[52]....
        /*0db0*/ 	.word	0x00025e90


	//   ....[53]....
        /*0db4*/ 	.word	0x00025f00


	//   ....[54]....
        /*0db8*/ 	.word	0x00025f50


	//   ....[55]....
        /*0dbc*/ 	.word	0x00025fb0


	//   ....[56]....
        /*0dc0*/ 	.word	0x00026010


	//   ....[57]....
        /*0dc4*/ 	.word	0x00026080


	//----- nvinfo : EIATTR_EXIT_INSTR_OFFSETS
	.align		4
.L_430:
        /*0dc8*/ 	.byte	0x04, 0x1c
        /*0dca*/ 	.short	(.L_432 - .L_431)


	//   ....[0]....
.L_431:
        /*0dcc*/ 	.word	0x000010d0


	//   ....[1]....
        /*0dd0*/ 	.word	0x00022da0


	//----- nvinfo : EIATTR_MAX_THREADS
	.align		4
.L_432:
        /*0dd4*/ 	.byte	0x04, 0x05
        /*0dd6*/ 	.short	(.L_434 - .L_433)
.L_433:
        /*0dd8*/ 	.word	0x00000100
        /*0ddc*/ 	.word	0x00000001
        /*0de0*/ 	.word	0x00000001


	//----- nvinfo : EIATTR_CRS_STACK_SIZE
	.align		4
.L_434:
        /*0de4*/ 	.byte	0x04, 0x1e
        /*0de6*/ 	.short	(.L_436 - .L_435)
.L_435:
        /*0de8*/ 	.word	0x00000000
.L_436:


//--------------------- .nv.info._ZN7cutlass13device_kernelIN5flash19enable_sm80_to_sm89INS1_16FlashAttnFwdSm80INS1_25CollectiveMainloopFwdSm80ILi4ELi1ELb0EN4cute5tupleIJNS5_1CILi128EEENS7_ILi64EEES8_EEELi128ENS_6half_tEfNS_4arch4Sm80ELb1ELb0ELb1ELb0ELb1ELb0ELb1ELb1EEENS1_21CollectiveEpilogueFwdINS6_IJS8_S8_S9_EEENS6_IJNS7_ILi1EEESH_SH_EEESB_SD_Li128ELb0ELb1ELb1ELb0EEENS1_30DynamicPersistentTileSchedulerILi128ELi128ELb1ELb1ELb0EEEEEEEEEvNT_6ParamsE --------------------------
	.section	.nv.info._ZN7cutlass13device_kernelIN5flash19enable_sm80_to_sm89INS1_16FlashAttnFwdSm80INS1_25CollectiveMainloopFwdSm80ILi4ELi1ELb0EN4cute5tupleIJNS5_1CILi128EEENS7_ILi64EEES8_EEELi128ENS_6half_tEfNS_4arch4Sm80ELb1ELb0ELb1ELb0ELb1ELb0ELb1ELb1EEENS1_21CollectiveEpilogueFwdINS6_IJS8_S8_S9_EEENS6_IJNS7_ILi1EEESH_SH_EEESB_SD_Li128ELb0ELb1ELb1ELb0EEENS1_30DynamicPersistentTileSchedulerILi128ELi128ELb1ELb1ELb0EEEEEEEEEvNT_6ParamsE,"",@"SHT_CUDA_INFO"
	.sectionflags	@""
	.align	4


	//----- nvinfo : EIATTR_CUDA_API_VERSION
	.align		4
        /*0000*/ 	.byte	0x04, 0x37
        /*0002*/ 	.short	(.L_438 - .L_437)
.L_437:
        /*0004*/ 	.word	0x00000082


	//----- nvinfo : EIATTR_SW2861232_WAR
	.align		4
.L_438:
        /*0008*/ 	.byte	0x01, 0x35
	.zero		2


	//----- nvinfo : EIATTR_PARAM_CBANK
	.align		4
        /*000c*/ 	.byte	0x04, 0x0a
        /*000e*/ 	.short	(.L_440 - .L_439)
	.align		4
.L_439:
        /*0010*/ 	.word	index@(.nv.constant0._ZN7cutlass13device_kernelIN5flash19enable_sm80_to_sm89INS1_16FlashAttnFwdSm80INS1_25CollectiveMainloopFwdSm80ILi4ELi1ELb0EN4cute5tupleIJNS5_1CILi128EEENS7_ILi64EEES8_EEELi128ENS_6half_tEfNS_4arch4Sm80ELb1ELb0ELb1ELb0ELb1ELb0ELb1ELb1EEENS1_21CollectiveEpilogueFwdINS6_IJS8_S8_S9_EEENS6_IJNS7_ILi1EEESH_SH_EEESB_SD_Li128ELb0ELb1ELb1ELb0EEENS1_30DynamicPersistentTileSchedulerILi128ELi128ELb1ELb1ELb0EEEEEEEEEvNT_6ParamsE)
        /*0014*/ 	.short	0x0160
        /*0016*/ 	.short	0x0428


	//----- nvinfo : EIATTR_CBANK_PARAM_SIZE
	.align		4
.L_440:
        /*0018*/ 	.byte	0x03, 0x19
        /*001a*/ 	.short	0x0428


	//----- nvinfo : EIATTR_KPARAM_INFO
	.align		4
        /*001c*/ 	.byte	0x04, 0x17
        /*001e*/ 	.short	(.L_442 - .L_441)
.L_441:
        /*0020*/ 	.word	0x00000000
        /*0024*/ 	.short	0x0000
        /*0026*/ 	.short	0x0000
        /*0028*/ 	.byte	0x00, 0xf0, 0xa1, 0x10


	//----- nvinfo : EIATTR_MAXREG_COUNT
	.align		4
.L_442:
        /*002c*/ 	.byte	0x03, 0x1b
        /*002e*/ 	.short	0x00ff


	//----- nvinfo : EIATTR_NUM_BARRIERS
	.align		4
        /*0030*/ 	.byte	0x02, 0x4c
        /*0032*/ 	.byte	0x06
	.zero		1


	//----- nvinfo : EIATTR_ANNOTATIONS
	.align		4
        /*0034*/ 	.byte	0x04, 0x55
        /*0036*/ 	.short	(.L_444 - .L_443)


	//   ....[0]....
.L_443:
        /* <DEDUP_REMOVED lines=127> */


	//----- nvinfo : EIATTR_MERCURY_ISA_VERSION
	.align		4
.L_444:
        /*0810*/ 	.byte	0x03, 0x5f
        /*0812*/ 	.short	0x0000


	//----- nvinfo : EIATTR_INT_WARP_WIDE_INSTR_OFFSETS
	.align		4
        /*0814*/ 	.byte	0x04, 0x31
        /*0816*/ 	.short	(.L_446 - .L_445)


	//   ....[0]....
.L_445:
        /*0818*/ 	.word	0x000117d0


	//   ....[1]....
        /*081c*/ 	.word	0x00011870


	//----- nvinfo : EIATTR_COOP_GROUP_MASK_REGIDS
	.align		4
.L_446:
        /*0820*/ 	.byte	0x04, 0x29
        /*0822*/ 	.short	(.L_448 - .L_447)


	//   ....[0]....
.L_447:
        /*0824*/ 	.word	0xffffffff


	//   ....[1]....
        /*0828*/ 	.word	0xffffffff


	//   ....[2]....
        /*082c*/ 	.word	0xffffffff


	//   ....[3]....
        /*0830*/ 	.word	0xffffffff


	//   ....[4]....
        /*0834*/ 	.word	0xffffffff


	//   ....[5]....
        /*0838*/ 	.word	0xffffffff


	//   ....[6]....
        /*083c*/ 	.word	0xffffffff


	//   ....[7]....
        /*0840*/ 	.word	0xffffffff


	//   ....[8]....
        /*0844*/ 	.word	0xffffffff


	//   ....[9]....
        /*0848*/ 	.word	0xffffffff


	//   ....[10]....
        /*084c*/ 	.word	0xffffffff


	//   ....[11]....
        /*0850*/ 	.word	0xffffffff


	//   ....[12]....
        /*0854*/ 	.word	0xffffffff


	//   ....[13]....
        /*0858*/ 	.word	0xffffffff


	//   ....[14]....
        /*085c*/ 	.word	0xffffffff


	//   ....[15]....
        /*0860*/ 	.word	0xffffffff


	//   ....[16]....
        /*0864*/ 	.word	0xffffffff


	//   ....[17]....
        /*0868*/ 	.word	0xffffffff


	//   ....[18]....
        /*086c*/ 	.word	0xffffffff


	//   ....[19]....
        /*0870*/ 	.word	0xffffffff


	//   ....[20]....
        /*0874*/ 	.word	0xffffffff


	//   ....[21]....
        /*0878*/ 	.word	0xffffffff


	//   ....[22]....
        /*087c*/ 	.word	0xffffffff


	//   ....[23]....
        /*0880*/ 	.word	0xffffffff


	//   ....[24]....
        /*0884*/ 	.word	0xffffffff


	//   ....[25]....
        /*0888*/ 	.word	0xffffffff


	//   ....[26]....
        /*088c*/ 	.word	0xffffffff


	//   ....[27]....
        /*0890*/ 	.word	0xffffffff


	//   ....[28]....
        /*0894*/ 	.word	0xffffffff


	//   ....[29]....
        /*0898*/ 	.word	0xffffffff


	//   ....[30]....
        /*089c*/ 	.word	0xffffffff


	//   ....[31]....
        /*08a0*/ 	.word	0xffffffff


	//   ....[32]....
        /*08a4*/ 	.word	0xffffffff


	//   ....[33]....
        /*08a8*/ 	.word	0xffffffff


	//   ....[34]....
        /*08ac*/ 	.word	0xffffffff


	//   ....[35]....
        /*08b0*/ 	.word	0xffffffff


	//   ....[36]....
        /*08b4*/ 	.word	0xffffffff


	//   ....[37]....
        /*08b8*/ 	.word	0xffffffff


	//   ....[38]....
        /*08bc*/ 	.word	0xffffffff


	//   ....[39]....
        /*08c0*/ 	.word	0xffffffff


	//   ....[40]....
        /*08c4*/ 	.word	0xffffffff


	//   ....[41]....
        /*08c8*/ 	.word	0xffffffff


	//   ....[42]....
        /*08cc*/ 	.word	0xffffffff


	//   ....[43]....
        /*08d0*/ 	.word	0xffffffff


	//   ....[44]....
        /*08d4*/ 	.word	0xffffffff


	//   ....[45]....
        /*08d8*/ 	.word	0xffffffff


	//   ....[46]....
        /*08dc*/ 	.word	0xffffffff


	//   ....[47]....
        /*08e0*/ 	.word	0xffffffff


	//   ....[48]....
        /*08e4*/ 	.word	0xffffffff


	//   ....[49]....
        /*08e8*/ 	.word	0xffffffff


	//   ....[50]....
        /*08ec*/ 	.word	0xffffffff


	//   ....[51]....
        /*08f0*/ 	.word	0xffffffff


	//   ....[52]....
        /*08f4*/ 	.word	0xffffffff


	//   ....[53]....
        /*08f8*/ 	.word	0xffffffff


	//   ....[54]....
        /*08fc*/ 	.word	0xffffffff


	//   ....[55]....
        /*0900*/ 	.word	0xffffffff


	//   ....[56]....
        /*0904*/ 	.word	0xffffffff


	//   ....[57]....
        /*0908*/ 	.word	0xffffffff


	//   ....[58]....
        /*090c*/ 	.word	0xffffffff


	//   ....[59]....
        /*0910*/ 	.word	0xffffffff


	//   ....[60]....
        /*0914*/ 	.word	0xffffffff


	//   ....[61]....
        /*0918*/ 	.word	0xffffffff


	//   ....[62]....
        /*091c*/ 	.word	0xffffffff


	//   ....[63]....
        /*0920*/ 	.word	0xffffffff


	//   ....[64]....
        /*0924*/ 	.word	0xffffffff


	//   ....[65]....
        /*0928*/ 	.word	0xffffffff


	//   ....[66]....
        /*092c*/ 	.word	0xffffffff


	//   ....[67]....
        /*0930*/ 	.word	0xffffffff


	//   ....[68]....
        /*0934*/ 	.word	0xffffffff


	//   ....[69]....
        /*0938*/ 	.word	0xffffffff


	//   ....[70]....
        /*093c*/ 	.word	0xffffffff


	//   ....[71]....
        /*0940*/ 	.word	0xffffffff


	//   ....[72]....
        /*0944*/ 	.word	0xffffffff


	//   ....[73]....
        /*0948*/ 	.word	0xffffffff


	//   ....[74]....
        /*094c*/ 	.word	0xffffffff


	//   ....[75]....
        /*0950*/ 	.word	0xffffffff


	//   ....[76]....
        /*0954*/ 	.word	0xffffffff


	//   ....[77]....
        /*0958*/ 	.word	0xffffffff


	//   ....[78]....
        /*095c*/ 	.word	0xffffffff


	//   ....[79]....
        /*0960*/ 	.word	0xffffffff


	//   ....[80]....
        /*0964*/ 	.word	0xffffffff


	//   ....[81]....
        /*0968*/ 	.word	0xffffffff


	//   ....[82]....
        /*096c*/ 	.word	0xffffffff


	//   ....[83]....
        /*0970*/ 	.word	0xffffffff


	//   ....[84]....
        /*0974*/ 	.word	0xffffffff


	//   ....[85]....
        /*0978*/ 	.word	0xffffffff


	//   ....[86]....
        /*097c*/ 	.word	0xffffffff


	//   ....[87]....
        /*0980*/ 	.word	0xffffffff


	//   ....[88]....
        /*0984*/ 	.word	0xffffffff


	//   ....[89]....
        /*0988*/ 	.word	0xffffffff


	//   ....[90]....
        /*098c*/ 	.word	0xffffffff


	//   ....[91]....
        /*0990*/ 	.word	0xffffffff


	//   ....[92]....
        /*0994*/ 	.word	0xffffffff


	//   ....[93]....
        /*0998*/ 	.word	0xffffffff


	//   ....[94]....
        /*099c*/ 	.word	0xffffffff


	//   ....[95]....
        /*09a0*/ 	.word	0xffffffff


	//   ....[96]....
        /*09a4*/ 	.word	0xffffffff


	//   ....[97]....
        /*09a8*/ 	.word	0xffffffff


	//   ....[98]....
        /*09ac*/ 	.word	0xffffffff


	//   ....[99]....
        /*09b0*/ 	.word	0xffffffff


	//   ....[100]....
        /*09b4*/ 	.word	0xffffffff


	//   ....[101]....
        /*09b8*/ 	.word	0xffffffff


	//   ....[102]....
        /*09bc*/ 	.word	0xffffffff


	//   ....[103]....
        /*09c0*/ 	.word	0xffffffff


	//   ....[104]....
        /*09c4*/ 	.word	0xffffffff


	//   ....[105]....
        /*09c8*/ 	.word	0xffffffff


	//   ....[106]....
        /*09cc*/ 	.word	0xffffffff


	//   ....[107]....
        /*09d0*/ 	.word	0xffffffff


	//   ....[108]....
        /*09d4*/ 	.word	0xffffffff


	//   ....[109]....
        /*09d8*/ 	.word	0xffffffff


	//   ....[110]....
        /*09dc*/ 	.word	0xffffffff


	//   ....[111]....
        /*09e0*/ 	.word	0xffffffff


	//   ....[112]....
        /*09e4*/ 	.word	0xffffffff


	//   ....[113]....
        /*09e8*/ 	.word	0xffffffff


	//   ....[114]....
        /*09ec*/ 	.word	0xffffffff


	//   ....[115]....
        /*09f0*/ 	.word	0xffffffff


	//   ....[116]....
        /*09f4*/ 	.word	0xffffffff


	//   ....[117]....
        /*09f8*/ 	.word	0xffffffff


	//   ....[118]....
        /*09fc*/ 	.word	0xffffffff


	//   ....[119]....
        /*0a00*/ 	.word	0xffffffff


	//   ....[120]....
        /*0a04*/ 	.word	0xffffffff


	//   ....[121]....
        /*0a08*/ 	.word	0xffffffff


	//   ....[122]....
        /*0a0c*/ 	.word	0xffffffff


	//   ....[123]....
        /*0a10*/ 	.word	0xffffffff


	//   ....[124]....
        /*0a14*/ 	.word	0xffffffff


	//   ....[125]....
        /*0a18*/ 	.word	0xffffffff


	//   ....[126]....
        /*0a1c*/ 	.word	0xffffffff


	//   ....[127]....
        /*0a20*/ 	.word	0xffffffff


	//   ....[128]....
        /*0a24*/ 	.word	0xffffffff


	//   ....[129]....
        /*0a28*/ 	.word	0xffffffff


	//   ....[130]....
        /*0a2c*/ 	.word	0xffffffff


	//   ....[131]....
        /*0a30*/ 	.word	0xffffffff


	//   ....[132]....
        /*0a34*/ 	.word	0xffffffff


	//   ....[133]....
        /*0a38*/ 	.word	0xffffffff


	//   ....[134]....
        /*0a3c*/ 	.word	0xffffffff


	//   ....[135]....
        /*0a40*/ 	.word	0xffffffff


	//   ....[136]....
        /*0a44*/ 	.word	0xffffffff


	//   ....[137]....
        /*0a48*/ 	.word	0xffffffff


	//   ....[138]....
        /*0a4c*/ 	.word	0xffffffff


	//   ....[139]....
        /*0a50*/ 	.word	0xffffffff


	//   ....[140]....
        /*0a54*/ 	.word	0xffffffff


	//   ....[141]....
        /*0a58*/ 	.word	0xffffffff


	//   ....[142]....
        /*0a5c*/ 	.word	0xffffffff


	//   ....[143]....
        /*0a60*/ 	.word	0xffffffff


	//   ....[144]....
        /*0a64*/ 	.word	0xffffffff


	//   ....[145]....
        /*0a68*/ 	.word	0xffffffff


	//   ....[146]....
        /*0a6c*/ 	.word	0xffffffff


	//   ....[147]....
        /*0a70*/ 	.word	0xffffffff


	//   ....[148]....
        /*0a74*/ 	.word	0xffffffff


	//   ....[149]....
        /*0a78*/ 	.word	0xffffffff


	//   ....[150]....
        /*0a7c*/ 	.word	0xffffffff


	//   ....[151]....
        /*0a80*/ 	.word	0xffffffff


	//   ....[152]....
        /*0a84*/ 	.word	0xffffffff


	//   ....[153]....
        /*0a88*/ 	.word	0xffffffff


	//   ....[154]....
        /*0a8c*/ 	.word	0xffffffff


	//   ....[155]....
        /*0a90*/ 	.word	0xffffffff


	//   ....[156]....
        /*0a94*/ 	.word	0xffffffff


	//   ....[157]....
        /*0a98*/ 	.word	0xffffffff


	//   ....[158]....
        /*0a9c*/ 	.word	0xffffffff


	//   ....[159]....
        /*0aa0*/ 	.word	0xffffffff


	//   ....[160]....
        /*0aa4*/ 	.word	0xffffffff


	//   ....[161]....
        /*0aa8*/ 	.word	0xffffffff


	//   ....[162]....
        /*0aac*/ 	.word	0xffffffff


	//   ....[163]....
        /*0ab0*/ 	.word	0xffffffff


	//   ....[164]....
        /*0ab4*/ 	.word	0xffffffff


	//   ....[165]....
        /*0ab8*/ 	.word	0xffffffff


	//   ....[166]....
        /*0abc*/ 	.word	0xffffffff


	//   ....[167]....
        /*0ac0*/ 	.word	0xffffffff


	//   ....[168]....
        /*0ac4*/ 	.word	0xffffffff


	//   ....[169]....
        /*0ac8*/ 	.word	0xffffffff


	//   ....[170]....
        /*0acc*/ 	.word	0xffffffff


	//   ....[171]....
        /*0ad0*/ 	.word	0xffffffff


	//   ....[172]....
        /*0ad4*/ 	.word	0xffffffff


	//   ....[173]....
        /*0ad8*/ 	.word	0xffffffff


	//   ....[174]....
        /*0adc*/ 	.word	0xffffffff


	//   ....[175]....
        /*0ae0*/ 	.word	0xffffffff


	//   ....[176]....
        /*0ae4*/ 	.word	0xffffffff


	//   ....[177]....
        /*0ae8*/ 	.word	0xffffffff


	//   ....[178]....
        /*0aec*/ 	.word	0xffffffff


	//   ....[179]....
        /*0af0*/ 	.word	0xffffffff


	//   ....[180]....
        /*0af4*/ 	.word	0xffffffff


	//   ....[181]....
        /*0af8*/ 	.word	0xffffffff


	//   ....[182]....
        /*0afc*/ 	.word	0xffffffff


	//   ....[183]....
        /*0b00*/ 	.word	0xffffffff


	//   ....[184]....
        /*0b04*/ 	.word	0xffffffff


	//   ....[185]....
        /*0b08*/ 	.word	0xffffffff


	//   ....[186]....
        /*0b0c*/ 	.word	0xffffffff


	//   ....[187]....
        /*0b10*/ 	.word	0xffffffff


	//   ....[188]....
        /*0b14*/ 	.word	0xffffffff


	//   ....[189]....
        /*0b18*/ 	.word	0xffffffff


	//   ....[190]....
        /*0b1c*/ 	.word	0xffffffff


	//   ....[191]....
        /*0b20*/ 	.word	0xffffffff


	//   ....[192]....
        /*0b24*/ 	.word	0xffffffff


	//   ....[193]....
        /*0b28*/ 	.word	0xffffffff


	//   ....[194]....
        /*0b2c*/ 	.word	0xffffffff


	//   ....[195]....
        /*0b30*/ 	.word	0xffffffff


	//   ....[196]....
        /*0b34*/ 	.word	0xffffffff


	//   ....[197]....
        /*0b38*/ 	.word	0xffffffff


	//   ....[198]....
        /*0b3c*/ 	.word	0xffffffff


	//   ....[199]....
        /*0b40*/ 	.word	0xffffffff


	//   ....[200]....
        /*0b44*/ 	.word	0xffffffff


	//   ....[201]....
        /*0b48*/ 	.word	0xffffffff


	//   ....[202]....
        /*0b4c*/ 	.word	0xffffffff


	//   ....[203]....
        /*0b50*/ 	.word	0xffffffff


	//   ....[204]....
        /*0b54*/ 	.word	0xffffffff


	//   ....[205]....
        /*0b58*/ 	.word	0xffffffff


	//   ....[206]....
        /*0b5c*/ 	.word	0xffffffff


	//   ....[207]....
        /*0b60*/ 	.word	0xffffffff


	//   ....[208]....
        /*0b64*/ 	.word	0xffffffff


	//   ....[209]....
        /*0b68*/ 	.word	0xffffffff


	//   ....[210]....
        /*0b6c*/ 	.word	0xffffffff


	//   ....[211]....
        /*0b70*/ 	.word	0xffffffff


	//   ....[212]....
        /*0b74*/ 	.word	0xffffffff


	//   ....[213]....
        /*0b78*/ 	.word	0xffffffff


	//   ....[214]....
        /*0b7c*/ 	.word	0xffffffff


	//   ....[215]....
        /*0b80*/ 	.word	0xffffffff


	//   ....[216]....
        /*0b84*/ 	.word	0xffffffff


	//   ....[217]....
        /*0b88*/ 	.word	0xffffffff


	//   ....[218]....
        /*0b8c*/ 	.word	0xffffffff


	//   ....[219]....
        /*0b90*/ 	.word	0xffffffff


	//   ....[220]....
        /*0b94*/ 	.word	0xffffffff


	//   ....[221]....
        /*0b98*/ 	.word	0xffffffff


	//----- nvinfo : EIATTR_COOP_GROUP_INSTR_OFFSETS
	.align		4
.L_448:
        /*0b9c*/ 	.byte	0x04, 0x28
        /*0b9e*/ 	.short	(.L_450 - .L_449)


	//   ....[0]....
.L_449:
        /*0ba0*/ 	.word	0x00000050


	//   ....[1]....
        /*0ba4*/ 	.word	0x00000060


	//   ....[2]....
        /*0ba8*/ 	.word	0x00001950


	//   ....[3]....
        /*0bac*/ 	.word	0x00001970


	//   ....[4]....
        /*0bb0*/ 	.word	0x00001b20


	//   ....[5]....
        /*0bb4*/ 	.word	0x00001b30


	//   ....[6]....
        /*0bb8*/ 	.word	0x00001c70


	//   ....[7]....
        /*0bbc*/ 	.word	0x00001c90


	//   ....[8]....
        /*0bc0*/ 	.word	0x00001dd0


	//   ....[9]....
        /*0bc4*/ 	.word	0x00001de0


	//   ....[10]....
        /*0bc8*/ 	.word	0x00001f20


	//   ....[11]....
        /*0bcc*/ 	.word	0x00001f40


	//   ....[12]....
        /*0bd0*/ 	.word	0x00002080


	//   ....[13]....
        /*0bd4*/ 	.word	0x00002090


	//   ....[14]....
        /*0bd8*/ 	.word	0x000021d0


	//   ....[15]....
        /*0bdc*/ 	.word	0x000021f0


	//   ....[16]....
        /*0be0*/ 	.word	0x00002330


	//   ....[17]....
        /*0be4*/ 	.word	0x00002340


	//   ....[18]....
        /*0be8*/ 	.word	0x00002870


	//   ....[19]....
        /*0bec*/ 	.word	0x00002890


	//   ....[20]....
        /*0bf0*/ 	.word	0x000028b0


	//   ....[21]....
        /*0bf4*/ 	.word	0x000028c0


	//   ....[22]....
        /*0bf8*/ 	.word	0x000028f0


	//   ....[23]....
        /*0bfc*/ 	.word	0x00002920


	//   ....[24]....
        /*0c00*/ 	.word	0x00002980


	//   ....[25]....
        /*0c04*/ 	.word	0x00002990


	//   ....[26]....
        /*0c08*/ 	.word	0x00002ca0


	//   ....[27]....
        /*0c0c*/ 	.word	0x00002cb0


	//   ....[28]....
        /*0c10*/ 	.word	0x00002cc0


	//   ....[29]....
        /*0c14*/ 	.word	0x00002cd0


	//   ....[30]....
        /*0c18*/ 	.word	0x00002ce0


	//   ....[31]....
        /*0c1c*/ 	.word	0x00002d00


	//   ....[32]....
        /*0c20*/ 	.word	0x00002d20


	//   ....[33]....
        /*0c24*/ 	.word	0x00002d30


	//   ....[34]....
        /*0c28*/ 	.word	0x00004570


	//   ....[35]....
        /*0c2c*/ 	.word	0x000045c0


	//   ....[36]....
        /*0c30*/ 	.word	0x000045d0


	//   ....[37]....
        /*0c34*/ 	.word	0x000045e0


	//   ....[38]....
        /*0c38*/ 	.word	0x000045f0


	//   ....[39]....
        /*0c3c*/ 	.word	0x00004600


	//   ....[40]....
        /*0c40*/ 	.word	0x00004610


	//   ....[41]....
        /*0c44*/ 	.word	0x00004630


	//   ....[42]....
        /*0c48*/ 	.word	0x00004990


	//   ....[43]....
        /*0c4c*/ 	.word	0x00004bd0


	//   ....[44]....
        /*0c50*/ 	.word	0x00004be0


	//   ....[45]....
        /*0c54*/ 	.word	0x00004bf0


	//   ....[46]....
        /*0c58*/ 	.word	0x000055f0


	//   ....[47]....
        /*0c5c*/ 	.word	0x00005620


	//   ....[48]....
        /*0c60*/ 	.word	0x00005640


	//   ....[49]....
        /*0c64*/ 	.word	0x00005650


	//   ....[50]....
        /*0c68*/ 	.word	0x00005680


	//   ....[51]....
        /*0c6c*/ 	.word	0x000056a0


	//   ....[52]....
        /*0c70*/ 	.word	0x000056c0


	//   ....[53]....
        /*0c74*/ 	.word	0x000056d0


	//   ....[54]....
        /*0c78*/ 	.word	0x00007410


	//   ....[55]....
        /*0c7c*/ 	.word	0x00007460


	//   ....[56]....
        /*0c80*/ 	.word	0x00007510


	//   ....[57]....
        /*0c84*/ 	.word	0x00007520


	//   ....[58]....
        /*0c88*/ 	.word	0x00007550


	//   ....[59]....
        /*0c8c*/ 	.word	0x00007580


	//   ....[60]....
        /*0c90*/ 	.word	0x000075b0


	//   ....[61]....
        /*0c94*/ 	.word	0x00007630


	//   ....[62]....
        /*0c98*/ 	.word	0x00008d60


	//   ....[63]....
        /*0c9c*/ 	.word	0x00008db0


	//   ....[64]....
        /*0ca0*/ 	.word	0x00008e60


	//   ....[65]....
        /*0ca4*/ 	.word	0x00008e70


	//   ....[66]....
        /*0ca8*/ 	.word	0x00008ea0


	//   ....[67]....
        /*0cac*/ 	.word	0x00008ed0


	//   ....[68]....
        /*0cb0*/ 	.word	0x00008f00


	//   ....[69]....
        /*0cb4*/ 	.word	0x00008f80


	//   ....[70]....
        /*0cb8*/ 	.word	0x000091a0


	//   ....[71]....
        /*0cbc*/ 	.word	0x000093d0


	//   ....[72]....
        /*0cc0*/ 	.word	0x000093e0


	//   ....[73]....
        /*0cc4*/ 	.word	0x000093f0


	//   ....[74]....
        /*0cc8*/ 	.word	0x00009a00


	//   ....[75]....
        /*0ccc*/ 	.word	0x00009b00


	//   ....[76]....
        /*0cd0*/ 	.word	0x00009c70


	//   ....[77]....
        /*0cd4*/ 	.word	0x00009c90


	//   ....[78]....
        /*0cd8*/ 	.word	0x00009db0


	//   ....[79]....
        /*0cdc*/ 	.word	0x00009dd0


	//   ....[80]....
        /*0ce0*/ 	.word	0x00009ef0


	//   ....[81]....
        /*0ce4*/ 	.word	0x00009f10


	//   ....[82]....
        /*0ce8*/ 	.word	0x0000c700


	//   ....[83]....
        /*0cec*/ 	.word	0x0000c770


	//   ....[84]....
        /*0cf0*/ 	.word	0x0000c790


	//   ....[85]....
        /*0cf4*/ 	.word	0x0000c7b0


	//   ....[86]....
        /*0cf8*/ 	.word	0x0000c7d0


	//   ....[87]....
        /*0cfc*/ 	.word	0x0000c7f0


	//   ....[88]....
        /*0d00*/ 	.word	0x0000c800


	//   ....[89]....
        /*0d04*/ 	.word	0x0000c810


	//   ....[90]....
        /*0d08*/ 	.word	0x0000df90


	//   ....[91]....
        /*0d0c*/ 	.word	0x0000dfe0


	//   ....[92]....
        /*0d10*/ 	.word	0x0000e060


	//   ....[93]....
        /*0d14*/ 	.word	0x0000e0a0


	//   ....[94]....
        /*0d18*/ 	.word	0x0000e0d0


	//   ....[95]....
        /*0d1c*/ 	.word	0x0000e100


	//   ....[96]....
        /*0d20*/ 	.word	0x0000e120


	//   ....[97]....
        /*0d24*/ 	.word	0x0000e170


	//   ....[98]....
        /*0d28*/ 	.word	0x0000e6a0


	//   ....[99]....
        /*0d2c*/ 	.word	0x0000e6c0


	//   ....[100]....
        /*0d30*/ 	.word	0x0000e6e0


	//   ....[101]....
        /*0d34*/ 	.word	0x0000e700


	//   ....[102]....
        /*0d38*/ 	.word	0x0000e720


	//   ....[103]....
        /*0d3c*/ 	.word	0x0000e740


	//   ....[104]....
        /*0d40*/ 	.word	0x0000e760


	//   ....[105]....
        /*0d44*/ 	.word	0x0000e780


	//   ....[106]....
        /*0d48*/ 	.word	0x00010bf0


	//   ....[107]....
        /*0d4c*/ 	.word	0x00010c40


	//   ....[108]....
        /*0d50*/ 	.word	0x00010c50


	//   ....[109]....
        /*0d54*/ 	.word	0x00010c80


	//   ....[110]....
        /*0d58*/ 	.word	0x00010c90


	//   ....[111]....
        /*0d5c*/ 	.word	0x00010cb0


	//   ....[112]....
        /*0d60*/ 	.word	0x00010cd0


	//   ....[113]....
        /*0d64*/ 	.word	0x00010ce0


	//   ....[114]....
        /*0d68*/ 	.word	0x000119a0


	//   ....[115]....
        /*0d6c*/ 	.word	0x00012040


	//   ....[116]....
        /*0d70*/ 	.word	0x00012060


	//   ....[117]....
        /*0d74*/ 	.word	0x00012070


	//   ....[118]....
        /*0d78*/ 	.word	0x00012080


	//   ....[119]....
        /*0d7c*/ 	.word	0x000120b0


	//   ....[120]....
        /*0d80*/ 	.word	0x000120d0


	//   ....[121]....
        /*0d84*/ 	.word	0x000120f0


	//   ....[122]....
        /*0d88*/ 	.word	0x00012100


	//   ....[123]....
        /*0d8c*/ 	.word	0x000121f0


	//   ....[124]....
        /*0d90*/ 	.word	0x00012240


	//   ....[125]....
        /*0d94*/ 	.word	0x00012680


	//   ....[126]....
        /*0d98*/ 	.word	0x000126a0


	//   ....[127]....
        /*0d9c*/ 	.word	0x00012ad0


	//   ....[128]....
        /*0da0*/ 	.word	0x00012af0


	//   ....[129]....
        /*0da4*/ 	.word	0x00012f20


	//   ....[130]....
        /*0da8*/ 	.word	0x00012f30


	//   ....[131]....
        /*0dac*/ 	.word	0x000136c0


	//   ....[132]....
        /*0db0*/ 	.word	0x000137d0


	//   ....[133]....
        /*0db4*/ 	.word	0x00013840


	//   ....[134]....
        /*0db8*/ 	.word	0x000138b0


	//   ....[135]....
        /*0dbc*/ 	.word	0x00013910


	//   ....[136]....
        /*0dc0*/ 	.word	0x00013980


	//   ....[137]....
        /*0dc4*/ 	.word	0x000139f0


	//   ....[138]....
        /*0dc8*/ 	.word	0x00013a60


	//   ....[139]....
        /*0dcc*/ 	.word	0x00013ac0


	//   ....[140]....
        /*0dd0*/ 	.word	0x00013b30


	//   ....[141]....
        /*0dd4*/ 	.word	0x00013ba0


	//   ....[142]....
        /*0dd8*/ 	.word	0x00013c10


	//   ....[143]....
        /*0ddc*/ 	.word	0x00013c70


	//   ....[144]....
        /*0de0*/ 	.word	0x00013ce0


	//   ....[145]....
        /*0de4*/ 	.word	0x00013d50


	//   ....[146]....
        /*0de8*/ 	.word	0x00013dc0


	//   ....[147]....
        /*0dec*/ 	.word	0x00013e20


	//   ....[148]....
        /*0df0*/ 	.word	0x00013e90


	//   ....[149]....
        /*0df4*/ 	.word	0x00013f00


	//   ....[150]....
        /*0df8*/ 	.word	0x00014050


	//   ....[151]....
        /*0dfc*/ 	.word	0x000140b0


	//   ....[152]....
        /*0e00*/ 	.word	0x00014200


	//   ....[153]....
        /*0e04*/ 	.word	0x00014260


	//   ....[154]....
        /*0e08*/ 	.word	0x000143b0


	//   ....[155]....
        /*0e0c*/ 	.word	0x00014410


	//   ....[156]....
        /*0e10*/ 	.word	0x00014470


	//   ....[157]....
        /*0e14*/ 	.word	0x000144d0


	//   ....[158]....
        /*0e18*/ 	.word	0x00014730


	//   ....[159]....
        /*0e1c*/ 	.word	0x00014990


	//   ....[160]....
        /*0e20*/ 	.word	0x00014fb0


	//   ....[161]....
        /*0e24*/ 	.word	0x00015000


	//   ....[162]....
        /*0e28*/ 	.word	0x00015050


	//   ....[163]....
        /*0e2c*/ 	.word	0x000150a0


	//   ....[164]....
        /*0e30*/ 	.word	0x000150f0


	//   ....[165]....
        /*0e34*/ 	.word	0x00015140


	//   ....[166]....
        /*0e38*/ 	.word	0x00015190


	//   ....[167]....
        /*0e3c*/ 	.word	0x000151e0


	//   ....[168]....
        /*0e40*/ 	.word	0x00015240


	//   ....[169]....
        /*0e44*/ 	.word	0x000152b0


	//   ....[170]....
        /*0e48*/ 	.word	0x00015400


	//   ....[171]....
        /*0e4c*/ 	.word	0x00015460


	//   ....[172]....
        /*0e50*/ 	.word	0x000155c0


	//   ....[173]....
        /*0e54*/ 	.word	0x00015620


	//   ....[174]....
        /*0e58*/ 	.word	0x00015780


	//   ....[175]....
        /*0e5c*/ 	.word	0x000157e0


	//   ....[176]....
        /*0e60*/ 	.word	0x00015840


	//   ....[177]....
        /*0e64*/ 	.word	0x000158b0


	//   ....[178]....
        /*0e68*/ 	.word	0x00015a00


	//   ....[179]....
        /*0e6c*/ 	.word	0x00015a60


	//   ....[180]....
        /*0e70*/ 	.word	0x00015bc0


	//   ....[181]....
        /*0e74*/ 	.word	0x00015c20


	//   ....[182]....
        /*0e78*/ 	.word	0x00015d80


	//   ....[183]....
        /*0e7c*/ 	.word	0x00015de0


	//   ....[184]....
        /*0e80*/ 	.word	0x00015e30


	//   ....[185]....
        /*0e84*/ 	.word	0x00015e80


	//   ....[186]....
        /*0e88*/ 	.word	0x000160d0


	//   ....[187]....
        /*0e8c*/ 	.word	0x00016320


	//   ....[188]....
        /*0e90*/ 	.word	0x00016960


	//   ....[189]....
        /*0e94*/ 	.word	0x000169a0


	//   ....[190]....
        /*0e98*/ 	.word	0x000169f0


	//   ....[191]....
        /*0e9c*/ 	.word	0x00016a30


	//   ....[192]....
        /*0ea0*/ 	.word	0x00016a80


	//   ....[193]....
        /*0ea4*/ 	.word	0x00016ac0


	//   ....[194]....
        /*0ea8*/ 	.word	0x00016b10


	//   ....[195]....
        /*0eac*/ 	.word	0x00016b50


	//   ....[196]....
        /*0eb0*/ 	.word	0x00016bc0


	//   ....[197]....
        /*0eb4*/ 	.word	0x00016c30


	//   ....[198]....
        /*0eb8*/ 	.word	0x00016ca0


	//   ....[199]....
        /*0ebc*/ 	.word	0x00016dc0


	//   ....[200]....
        /*0ec0*/ 	.word	0x00016e20


	//   ....[201]....
        /*0ec4*/ 	.word	0x00016f40


	//   ....[202]....
        /*0ec8*/ 	.word	0x00016fa0


	//   ....[203]....
        /*0ecc*/ 	.word	0x000170c0


	//   ....[204]....
        /*0ed0*/ 	.word	0x00017120


	//   ....[205]....
        /*0ed4*/ 	.word	0x00017160


	//   ....[206]....
        /*0ed8*/ 	.word	0x000171a0


	//   ....[207]....
        /*0edc*/ 	.word	0x000171f0


	//   ....[208]....
        /*0ee0*/ 	.word	0x00017230


	//   ....[209]....
        /*0ee4*/ 	.word	0x00017280


	//   ....[210]....
        /*0ee8*/ 	.word	0x000172c0


	//   ....[211]....
        /*0eec*/ 	.word	0x00017310


	//   ....[212]....
        /*0ef0*/ 	.word	0x00017350


	//   ....[213]....
        /*0ef4*/ 	.word	0x000173b0


	//   ....[214]....
        /*0ef8*/ 	.word	0x00017410


	//   ....[215]....
        /*0efc*/ 	.word	0x00017460


	//   ....[216]....
        /*0f00*/ 	.word	0x000174c0


	//   ....[217]....
        /*0f04*/ 	.word	0x00017510


	//   ....[218]....
        /*0f08*/ 	.word	0x00017560


	//   ....[219]....
        /*0f0c*/ 	.word	0x000175b0


	//   ....[220]....
        /*0f10*/ 	.word	0x00017600


	//   ....[221]....
        /*0f14*/ 	.word	0x00017670


	//----- nvinfo : EIATTR_EXIT_INSTR_OFFSETS
	.align		4
.L_450:
        /*0f18*/ 	.byte	0x04, 0x1c
        /*0f1a*/ 	.short	(.L_452 - .L_451)


	//   ....[0]....
.L_451:
        /*0f1c*/ 	.word	0x000000b0


	//   ....[1]....
        /*0f20*/ 	.word	0x00013780


	//----- nvinfo : EIATTR_MAX_THREADS
	.align		4
.L_452:
        /*0f24*/ 	.byte	0x04, 0x05
        /*0f26*/ 	.short	(.L_454 - .L_453)
.L_453:
        /*0f28*/ 	.word	0x00000080
        /*0f2c*/ 	.word	0x00000001
        /*0f30*/ 	.word	0x00000001


	//----- nvinfo : EIATTR_CRS_STACK_SIZE
	.align		4
.L_454:
        /*0f34*/ 	.byte	0x04, 0x1e
        /*0f36*/ 	.short	(.L_456 - .L_455)
.L_455:
        /*0f38*/ 	.word	0x00000000
.L_456:


//--------------------- .nv.info._ZN7cutlass13device_kernelIN5flash19enable_sm80_to_sm89INS1_16FlashAttnFwdSm80INS1_25CollectiveMainloopFwdSm80ILi8ELi1ELb1EN4cute5tupleIJNS5_1CILi128EEENS7_ILi112EEES8_EEELi128ENS_6half_tEfNS_4arch4Sm80ELb1ELb0ELb1ELb1ELb1ELb0ELb1ELb1EEENS1_21CollectiveEpilogueFwdINS6_IJS8_S8_S9_EEENS6_IJNS7_ILi1EEESH_SH_EEESB_SD_Li256ELb1ELb1ELb1ELb0EEENS1_36VarlenDynamicPersistentTileSchedulerILi128ELi112ELi256ELi256ELb1ELb1ELb0ELb1ELb1ELb1EEEEEEEEEvNT_6ParamsE --------------------------
	.section	.nv.info._ZN7cutlass13device_kernelIN5flash19enable_sm80_to_sm89INS1_16FlashAttnFwdSm80INS1_25CollectiveMainloopFwdSm80ILi8ELi1ELb1EN4cute5tupleIJNS5_1CILi128EEENS7_ILi112EEES8_EEELi128ENS_6half_tEfNS_4arch4Sm80ELb1ELb0ELb1ELb1ELb1ELb0ELb1ELb1EEENS1_21CollectiveEpilogueFwdINS6_IJS8_S8_S9_EEENS6_IJNS7_ILi1EEESH_SH_EEESB_SD_Li256ELb1ELb1ELb1ELb0EEENS1_36VarlenDynamicPersistentTileSchedulerILi128ELi112ELi256ELi256ELb1ELb1ELb0ELb1ELb1ELb1EEEEEEEEEvNT_6ParamsE,"",@"SHT_CUDA_INFO"
	.sectionflags	@""
	.align	4


	//----- nvinfo : EIATTR_CUDA_API_VERSION
	.align		4
        /*0000*/ 	.byte	0x04, 0x37
        /*0002*/ 	.short	(.L_458 - .L_457)
.L_457:
        /*0004*/ 	.word	0x00000082


	//----- nvinfo : EIATTR_SW2861232_WAR
	.align		4
.L_458:
        /*0008*/ 	.byte	0x01, 0x35
	.zero		2


	//----- nvinfo : EIATTR_PARAM_CBANK
	.align		4
        /*000c*/ 	.byte	0x04, 0x0a
        /*000e*/ 	.short	(.L_460 - .L_459)
	.align		4
.L_459:
        /*0010*/ 	.word	index@(.nv.constant0._ZN7cutlass13device_kernelIN5flash19enable_sm80_to_sm89INS1_16FlashAttnFwdSm80INS1_25CollectiveMainloopFwdSm80ILi8ELi1ELb1EN4cute5tupleIJNS5_1CILi128EEENS7_ILi112EEES8_EEELi128ENS_6half_tEfNS_4arch4Sm80ELb1ELb0ELb1ELb1ELb1ELb0ELb1ELb1EEENS1_21CollectiveEpilogueFwdINS6_IJS8_S8_S9_EEENS6_IJNS7_ILi1EEESH_SH_EEESB_SD_Li256ELb1ELb1ELb1ELb0EEENS1_36VarlenDynamicPersistentTileSchedulerILi128ELi112ELi256ELi256ELb1ELb1ELb0ELb1ELb1ELb1EEEEEEEEEvNT_6ParamsE)
        /*0014*/ 	.short	0x0160
        /*0016*/ 	.short	0x0438


	//----- nvinfo : EIATTR_CBANK_PARAM_SIZE
	.align		4
.L_460:
        /*0018*/ 	.byte	0x03, 0x19
        /*001a*/ 	.short	0x0438


	//----- nvinfo : EIATTR_KPARAM_INFO
	.align		4
        /*001c*/ 	.byte	0x04, 0x17
        /*001e*/ 	.short	(.L_462 - .L_461)
.L_461:
        /*0020*/ 	.word	0x00000000
        /*0024*/ 	.short	0x0000
        /*0026*/ 	.short	0x0000
        /*0028*/ 	.byte	0x00, 0xf0, 0xe1, 0x10


	//----- nvinfo : EIATTR_MAXREG_COUNT
	.align		4
.L_462:
        /*002c*/ 	.byte	0x03, 0x1b
        /*002e*/ 	.short	0x00ff


	//----- nvinfo : EIATTR_NUM_BARRIERS
	.align		4
        /*0030*/ 	.byte	0x02, 0x4c
        /*0032*/ 	.byte	0x06
	.zero		1


	//----- nvinfo : EIATTR_ANNOTATIONS
	.align		4
        /*0034*/ 	.byte	0x04, 0x55
        /*0036*/ 	.short	(.L_464 - .L_463)


	//   ....[0]....
.L_463:
        /* <DEDUP_REMOVED lines=124> */


	//----- nvinfo : EIATTR_MERCURY_ISA_VERSION
	.align		4
.L_464:
        /*07e0*/ 	.byte	0x03, 0x5f
        /*07e2*/ 	.short	0x0000


	//----- nvinfo : EIATTR_INT_WARP_WIDE_INSTR_OFFSETS
	.align		4
        /*07e4*/ 	.byte	0x04, 0x31
        /*07e6*/ 	.short	(.L_466 - .L_465)


	//   ....[0]....
.L_465:
        /*07e8*/ 	.word	0x00010400


	//   ....[1]....
        /*07ec*/ 	.word	0x00010480


	//----- nvinfo : EIATTR_COOP_GROUP_MASK_REGIDS
	.align		4
.L_466:
        /*07f0*/ 	.byte	0x04, 0x29
        /*07f2*/ 	.short	(.L_468 - .L_467)


	//   ....[0]....
.L_467:
        /*07f4*/ 	.word	0xffffffff


	//   ....[1]....
        /*07f8*/ 	.word	0xffffffff


	//   ....[2]....
        /*07fc*/ 	.word	0xffffffff


	//   ....[3]....
        /*0800*/ 	.word	0xffffffff


	//   ....[4]....
        /*0804*/ 	.word	0xffffffff


	//   ....[5]....
        /*0808*/ 	.word	0xffffffff


	//   ....[6]....
        /*080c*/ 	.word	0xffffffff


	//   ....[7]....
        /*0810*/ 	.word	0xffffffff


	//   ....[8]....
        /*0814*/ 	.word	0xffffffff


	//   ....[9]....
        /*0818*/ 	.word	0xffffffff


	//   ....[10]....
        /*081c*/ 	.word	0xffffffff


	//   ....[11]....
        /*0820*/ 	.word	0xffffffff


	//   ....[12]....
        /*0824*/ 	.word	0xffffffff


	//   ....[13]....
        /*0828*/ 	.word	0xffffffff


	//   ....[14]....
        /*082c*/ 	.word	0xffffffff


	//   ....[15]....
        /*0830*/ 	.word	0xffffffff


	//   ....[16]....
        /*0834*/ 	.word	0xffffffff


	//   ....[17]....
        /*0838*/ 	.word	0xffffffff


	//   ....[18]....
        /*083c*/ 	.word	0xffffffff


	//   ....[19]....
        /*0840*/ 	.word	0xffffffff


	//   ....[20]....
        /*0844*/ 	.word	0xffffffff


	//   ....[21]....
        /*0848*/ 	.word	0xffffffff


	//   ....[22]....
        /*084c*/ 	.word	0xffffffff


	//   ....[23]....
        /*0850*/ 	.word	0xffffffff


	//   ....[24]....
        /*0854*/ 	.word	0xffffffff


	//   ....[25]....
        /*0858*/ 	.word	0xffffffff


	//   ....[26]....
        /*085c*/ 	.word	0xffffffff


	//   ....[27]....
        /*0860*/ 	.word	0xffffffff


	//   ....[28]....
        /*0864*/ 	.word	0xffffffff


	//   ....[29]....
        /*0868*/ 	.word	0xffffffff


	//   ....[30]....
        /*086c*/ 	.word	0xffffffff


	//   ....[31]....
        /*0870*/ 	.word	0xffffffff


	//   ....[32]....
        /*0874*/ 	.word	0xffffffff


	//   ....[33]....
        /*0878*/ 	.word	0xffffffff


	//   ....[34]....
        /*087c*/ 	.word	0xffffffff


	//   ....[35]....
        /*0880*/ 	.word	0xffffffff


	//   ....[36]....
        /*0884*/ 	.word	0xffffffff


	//   ....[37]....
        /*0888*/ 	.word	0xffffffff


	//   ....[38]....
        /*088c*/ 	.word	0xffffffff


	//   ....[39]....
        /*0890*/ 	.word	0xffffffff


	//   ....[40]....
        /*0894*/ 	.word	0xffffffff


	//   ....[41]....
        /*0898*/ 	.word	0xffffffff


	//   ....[42]....
        /*089c*/ 	.word	0xffffffff


	//   ....[43]....
        /*08a0*/ 	.word	0xffffffff


	//   ....[44]....
        /*08a4*/ 	.word	0xffffffff


	//   ....[45]....
        /*08a8*/ 	.word	0xffffffff


	//   ....[46]....
        /*08ac*/ 	.word	0xffffffff


	//   ....[47]....
        /*08b0*/ 	.word	0xffffffff


	//   ....[48]....
        /*08b4*/ 	.word	0xffffffff


	//   ....[49]....
        /*08b8*/ 	.word	0xffffffff


	//   ....[50]....
        /*08bc*/ 	.word	0xffffffff


	//   ....[51]....
        /*08c0*/ 	.word	0xffffffff


	//   ....[52]....
        /*08c4*/ 	.word	0xffffffff


	//   ....[53]....
        /*08c8*/ 	.word	0xffffffff


	//   ....[54]....
        /*08cc*/ 	.word	0xffffffff


	//   ....[55]....
        /*08d0*/ 	.word	0xffffffff


	//   ....[56]....
        /*08d4*/ 	.word	0xffffffff


	//   ....[57]....
        /*08d8*/ 	.word	0xffffffff


	//   ....[58]....
        /*08dc*/ 	.word	0xffffffff


	//   ....[59]....
        /*08e0*/ 	.word	0xffffffff


	//   ....[60]....
        /*08e4*/ 	.word	0xffffffff


	//   ....[61]....
        /*08e8*/ 	.word	0xffffffff


	//   ....[62]....
        /*08ec*/ 	.word	0xffffffff


	//   ....[63]....
        /*08f0*/ 	.word	0xffffffff


	//   ....[64]....
        /*08f4*/ 	.word	0xffffffff


	//   ....[65]....
        /*08f8*/ 	.word	0xffffffff


	//   ....[66]....
        /*08fc*/ 	.word	0xffffffff


	//   ....[67]....
        /*0900*/ 	.word	0xffffffff


	//   ....[68]....
        /*0904*/ 	.word	0xffffffff


	//   ....[69]....
        /*0908*/ 	.word	0xffffffff


	//   ....[70]....
        /*090c*/ 	.word	0xffffffff


	//   ....[71]....
        /*0910*/ 	.word	0xffffffff


	//   ....[72]....
        /*0914*/ 	.word	0xffffffff


	//   ....[73]....
        /*0918*/ 	.word	0xffffffff


	//   ....[74]....
        /*091c*/ 	.word	0xffffffff


	//   ....[75]....
        /*0920*/ 	.word	0xffffffff


	//   ....[76]....
        /*0924*/ 	.word	0xffffffff


	//   ....[77]....
        /*0928*/ 	.word	0xffffffff


	//   ....[78]....
        /*092c*/ 	.word	0xffffffff


	//   ....[79]....
        /*0930*/ 	.word	0xffffffff


	//   ....[80]....
        /*0934*/ 	.word	0xffffffff


	//   ....[81]....
        /*0938*/ 	.word	0xffffffff


	//   ....[82]....
        /*093c*/ 	.word	0xffffffff


	//   ....[83]....
        /*0940*/ 	.word	0xffffffff


	//   ....[84]....
        /*0944*/ 	.word	0xffffffff


	//   ....[85]....
        /*0948*/ 	.word	0xffffffff


	//   ....[86]....
        /*094c*/ 	.word	0xffffffff


	//   ....[87]....
        /*0950*/ 	.word	0xffffffff


	//   ....[88]....
        /*0954*/ 	.word	0xffffffff


	//   ....[89]....
        /*0958*/ 	.word	0xffffffff


	//   ....[90]....
        /*095c*/ 	.word	0xffffffff


	//   ....[91]....
        /*0960*/ 	.word	0xffffffff


	//   ....[92]....
        /*0964*/ 	.word	0xffffffff


	//   ....[93]....
        /*0968*/ 	.word	0xffffffff


	//   ....[94]....
        /*096c*/ 	.word	0xffffffff


	//   ....[95]....
        /*0970*/ 	.word	0xffffffff


	//   ....[96]....
        /*0974*/ 	.word	0xffffffff


	//   ....[97]....
        /*0978*/ 	.word	0xffffffff


	//   ....[98]....
        /*097c*/ 	.word	0xffffffff


	//   ....[99]....
        /*0980*/ 	.word	0xffffffff


	//   ....[100]....
        /*0984*/ 	.word	0xffffffff


	//   ....[101]....
        /*0988*/ 	.word	0xffffffff


	//   ....[102]....
        /*098c*/ 	.word	0xffffffff


	//   ....[103]....
        /*0990*/ 	.word	0xffffffff


	//   ....[104]....
        /*0994*/ 	.word	0xffffffff


	//   ....[105]....
        /*0998*/ 	.word	0xffffffff


	//   ....[106]....
        /*099c*/ 	.word	0xffffffff


	//   ....[107]....
        /*09a0*/ 	.word	0xffffffff


	//   ....[108]....
        /*09a4*/ 	.word	0xffffffff


	//   ....[109]....
        /*09a8*/ 	.word	0xffffffff


	//   ....[110]....
        /*09ac*/ 	.word	0xffffffff


	//   ....[111]....
        /*09b0*/ 	.word	0xffffffff


	//   ....[112]....
        /*09b4*/ 	.word	0xffffffff


	//   ....[113]....
        /*09b8*/ 	.word	0xffffffff


	//   ....[114]....
        /*09bc*/ 	.word	0xffffffff


	//   ....[115]....
        /*09c0*/ 	.word	0xffffffff


	//   ....[116]....
        /*09c4*/ 	.word	0xffffffff


	//   ....[117]....
        /*09c8*/ 	.word	0xffffffff


	//   ....[118]....
        /*09cc*/ 	.word	0xffffffff


	//   ....[119]....
        /*09d0*/ 	.word	0xffffffff


	//   ....[120]....
        /*09d4*/ 	.word	0xffffffff


	//   ....[121]....
        /*09d8*/ 	.word	0xffffffff


	//   ....[122]....
        /*09dc*/ 	.word	0xffffffff


	//   ....[123]....
        /*09e0*/ 	.word	0xffffffff


	//   ....[124]....
        /*09e4*/ 	.word	0xffffffff


	//   ....[125]....
        /*09e8*/ 	.word	0xffffffff


	//   ....[126]....
        /*09ec*/ 	.word	0xffffffff


	//   ....[127]....
        /*09f0*/ 	.word	0xffffffff


	//   ....[128]....
        /*09f4*/ 	.word	0xffffffff


	//   ....[129]....
        /*09f8*/ 	.word	0xffffffff


	//   ....[130]....
        /*09fc*/ 	.word	0xffffffff


	//   ....[131]....
        /*0a00*/ 	.word	0xffffffff


	//   ....[132]....
        /*0a04*/ 	.word	0xffffffff


	//   ....[133]....
        /*0a08*/ 	.word	0xffffffff


	//   ....[134]....
        /*0a0c*/ 	.word	0xffffffff


	//   ....[135]....
        /*0a10*/ 	.word	0xffffffff


	//   ....[136]....
        /*0a14*/ 	.word	0xffffffff


	//   ....[137]....
        /*0a18*/ 	.word	0xffffffff


	//   ....[138]....
        /*0a1c*/ 	.word	0xffffffff


	//   ....[139]....
        /*0a20*/ 	.word	0xffffffff


	//   ....[140]....
        /*0a24*/ 	.word	0xffffffff


	//   ....[141]....
        /*0a28*/ 	.word	0xffffffff


	//   ....[142]....
        /*0a2c*/ 	.word	0xffffffff


	//   ....[143]....
        /*0a30*/ 	.word	0xffffffff


	//   ....[144]....
        /*0a34*/ 	.word	0xffffffff


	//   ....[145]....
        /*0a38*/ 	.word	0xffffffff


	//   ....[146]....
        /*0a3c*/ 	.word	0xffffffff


	//   ....[147]....
        /*0a40*/ 	.word	0xffffffff


	//   ....[148]....
        /*0a44*/ 	.word	0xffffffff


	//   ....[149]....
        /*0a48*/ 	.word	0xffffffff


	//   ....[150]....
        /*0a4c*/ 	.word	0xffffffff


	//   ....[151]....
        /*0a50*/ 	.word	0xffffffff


	//   ....[152]....
        /*0a54*/ 	.word	0xffffffff


	//   ....[153]....
        /*0a58*/ 	.word	0xffffffff


	//   ....[154]....
        /*0a5c*/ 	.word	0xffffffff


	//   ....[155]....
        /*0a60*/ 	.word	0xffffffff


	//   ....[156]....
        /*0a64*/ 	.word	0xffffffff


	//   ....[157]....
        /*0a68*/ 	.word	0xffffffff


	//   ....[158]....
        /*0a6c*/ 	.word	0xffffffff


	//   ....[159]....
        /*0a70*/ 	.word	0xffffffff


	//   ....[160]....
        /*0a74*/ 	.word	0xffffffff


	//   ....[161]....
        /*0a78*/ 	.word	0xffffffff


	//   ....[162]....
        /*0a7c*/ 	.word	0xffffffff


	//   ....[163]....
        /*0a80*/ 	.word	0xffffffff


	//   ....[164]....
        /*0a84*/ 	.word	0xffffffff


	//   ....[165]....
        /*0a88*/ 	.word	0xffffffff


	//   ....[166]....
        /*0a8c*/ 	.word	0xffffffff


	//   ....[167]....
        /*0a90*/ 	.word	0xffffffff


	//   ....[168]....
        /*0a94*/ 	.word	0xffffffff


	//   ....[169]....
        /*0a98*/ 	.word	0xffffffff


	//   ....[170]....
        /*0a9c*/ 	.word	0xffffffff


	//   ....[171]....
        /*0aa0*/ 	.word	0xffffffff


	//   ....[172]....
        /*0aa4*/ 	.word	0xffffffff


	//   ....[173]....
        /*0aa8*/ 	.word	0xffffffff


	//   ....[174]....
        /*0aac*/ 	.word	0xffffffff


	//   ....[175]....
        /*0ab0*/ 	.word	0xffffffff


	//   ....[176]....
        /*0ab4*/ 	.word	0xffffffff


	//   ....[177]....
        /*0ab8*/ 	.word	0xffffffff


	//   ....[178]....
        /*0abc*/ 	.word	0xffffffff


	//   ....[179]....
        /*0ac0*/ 	.word	0xffffffff


	//   ....[180]....
        /*0ac4*/ 	.word	0xffffffff


	//   ....[181]....
        /*0ac8*/ 	.word	0xffffffff


	//   ....[182]....
        /*0acc*/ 	.word	0xffffffff


	//   ....[183]....
        /*0ad0*/ 	.word	0xffffffff


	//   ....[184]....
        /*0ad4*/ 	.word	0xffffffff


	//   ....[185]....
        /*0ad8*/ 	.word	0xffffffff


	//   ....[186]....
        /*0adc*/ 	.word	0xffffffff


	//   ....[187]....
        /*0ae0*/ 	.word	0xffffffff


	//   ....[188]....
        /*0ae4*/ 	.word	0xffffffff


	//   ....[189]....
        /*0ae8*/ 	.word	0xffffffff


	//   ....[190]....
        /*0aec*/ 	.word	0xffffffff


	//   ....[191]....
        /*0af0*/ 	.word	0xffffffff


	//   ....[192]....
        /*0af4*/ 	.word	0xffffffff


	//   ....[193]....
        /*0af8*/ 	.word	0xffffffff


	//   ....[194]....
        /*0afc*/ 	.word	0xffffffff


	//   ....[195]....
        /*0b00*/ 	.word	0xffffffff


	//   ....[196]....
        /*0b04*/ 	.word	0xffffffff


	//   ....[197]....
        /*0b08*/ 	.word	0xffffffff


	//   ....[198]....
        /*0b0c*/ 	.word	0xffffffff


	//   ....[199]....
        /*0b10*/ 	.word	0xffffffff


	//   ....[200]....
        /*0b14*/ 	.word	0xffffffff


	//   ....[201]....
        /*0b18*/ 	.word	0xffffffff


	//   ....[202]....
        /*0b1c*/ 	.word	0xffffffff


	//   ....[203]....
        /*0b20*/ 	.word	0xffffffff


	//   ....[204]....
        /*0b24*/ 	.word	0xffffffff


	//   ....[205]....
        /*0b28*/ 	.word	0xffffffff


	//   ....[206]....
        /*0b2c*/ 	.word	0xffffffff


	//   ....[207]....
        /*0b30*/ 	.word	0xffffffff


	//   ....[208]....
        /*0b34*/ 	.word	0xffffffff


	//   ....[209]....
        /*0b38*/ 	.word	0xffffffff


	//   ....[210]....
        /*0b3c*/ 	.word	0xffffffff


	//   ....[211]....
        /*0b40*/ 	.word	0xffffffff


	//   ....[212]....
        /*0b44*/ 	.word	0xffffffff


	//   ....[213]....
        /*0b48*/ 	.word	0xffffffff


	//   ....[214]....
        /*0b4c*/ 	.word	0xffffffff


	//   ....[215]....
        /*0b50*/ 	.word	0xffffffff


	//   ....[216]....
        /*0b54*/ 	.word	0xffffffff


	//   ....[217]....
        /*0b58*/ 	.word	0xffffffff


	//   ....[218]....
        /*0b5c*/ 	.word	0xffffffff


	//   ....[219]....
        /*0b60*/ 	.word	0xffffffff


	//   ....[220]....
        /*0b64*/ 	.word	0xffffffff


	//   ....[221]....
        /*0b68*/ 	.word	0xffffffff


	//   ....[222]....
        /*0b6c*/ 	.word	0xffffffff


	//   ....[223]....
        /*0b70*/ 	.word	0xffffffff


	//   ....[224]....
        /*0b74*/ 	.word	0xffffffff


	//   ....[225]....
        /*0b78*/ 	.word	0xffffffff


	//   ....[226]....
        /*0b7c*/ 	.word	0xffffffff


	//   ....[227]....
        /*0b80*/ 	.word	0xffffffff


	//   ....[228]....
        /*0b84*/ 	.word	0xffffffff


	//   ....[229]....
        /*0b88*/ 	.word	0xffffffff


	//   ....[230]....
        /*0b8c*/ 	.word	0xffffffff


	//   ....[231]....
        /*0b90*/ 	.word	0xffffffff


	//   ....[232]....
        /*0b94*/ 	.word	0xffffffff


	//   ....[233]....
        /*0b98*/ 	.word	0xffffffff


	//   ....[234]....
        /*0b9c*/ 	.word	0xffffffff


	//   ....[235]....
        /*0ba0*/ 	.word	0xffffffff


	//   ....[236]....
        /*0ba4*/ 	.word	0xffffffff


	//   ....[237]....
        /*0ba8*/ 	.word	0xffffffff


	//   ....[238]....
        /*0bac*/ 	.word	0xffffffff


	//   ....[239]....
        /*0bb0*/ 	.word	0xffffffff


	//   ....[240]....
        /*0bb4*/ 	.word	0xffffffff


	//   ....[241]....
        /*0bb8*/ 	.word	0xffffffff


	//   ....[242]....
        /*0bbc*/ 	.word	0xffffffff


	//   ....[243]....
        /*0bc0*/ 	.word	0xffffffff


	//   ....[244]....
        /*0bc4*/ 	.word	0xffffffff


	//   ....[245]....
        /*0bc8*/ 	.word	0xffffffff


	//   ....[246]....
        /*0bcc*/ 	.word	0xffffffff


	//   ....[247]....
        /*0bd0*/ 	.word	0xffffffff


	//----- nvinfo : EIATTR_COOP_GROUP_INSTR_OFFSETS
	.align		4
.L_468:
        /*0bd4*/ 	.byte	0x04, 0x28
        /*0bd6*/ 	.short	(.L_470 - .L_469)


	//   ....[0]....
.L_469:
        /*0bd8*/ 	.word	0x00000050


	//   ....[1]....
        /*0bdc*/ 	.word	0x00000200


	//   ....[2]....
        /*0be0*/ 	.word	0x00000230


	//   ....[3]....
        /*0be4*/ 	.word	0x00000260


	//   ....[4]....
        /*0be8*/ 	.word	0x00000290


	//   ....[5]....
        /*0bec*/ 	.word	0x000002c0


	//   ....[6]....
        /*0bf0*/ 	.word	0x000002f0


	//   ....[7]....
        /*0bf4*/ 	.word	0x00000450


	//   ....[8]....
        /*0bf8*/ 	.word	0x00000490


	//   ....[9]....
        /*0bfc*/ 	.word	0x000004c0


	//   ....[10]....
        /*0c00*/ 	.word	0x000004f0


	//   ....[11]....
        /*0c04*/ 	.word	0x00000520


	//   ....[12]....
        /*0c08*/ 	.word	0x00000550


	//   ....[13]....
        /*0c0c*/ 	.word	0x000005e0


	//   ....[14]....
        /*0c10*/ 	.word	0x00000630


	//   ....[15]....
        /*0c14*/ 	.word	0x00000650


	//   ....[16]....
        /*0c18*/ 	.word	0x000006b0


	//   ....[17]....
        /*0c1c*/ 	.word	0x00002c40


	//   ....[18]....
        /*0c20*/ 	.word	0x00002c70


	//   ....[19]....
        /*0c24*/ 	.word	0x00002c90


	//   ....[20]....
        /*0c28*/ 	.word	0x00002ca0


	//   ....[21]....
        /*0c2c*/ 	.word	0x00002cb0


	//   ....[22]....
        /*0c30*/ 	.word	0x00002cc0


	//   ....[23]....
        /*0c34*/ 	.word	0x00002d00


	//   ....[24]....
        /*0c38*/ 	.word	0x00002e20


	//   ....[25]....
        /*0c3c*/ 	.word	0x00002f50


	//   ....[26]....
        /*0c40*/ 	.word	0x00002f70


	//   ....[27]....
        /*0c44*/ 	.word	0x00002f90


	//   ....[28]....
        /*0c48*/ 	.word	0x00003000


	//   ....[29]....
        /*0c4c*/ 	.word	0x00003020


	//   ....[30]....
        /*0c50*/ 	.word	0x000030c0


	//   ....[31]....
        /*0c54*/ 	.word	0x00003140


	//   ....[32]....
        /*0c58*/ 	.word	0x000031d0


	//   ....[33]....
        /*0c5c*/ 	.word	0x00003300


	//   ....[34]....
        /*0c60*/ 	.word	0x000033f0


	//   ....[35]....
        /*0c64*/ 	.word	0x00003410


	//   ....[36]....
        /*0c68*/ 	.word	0x00003430


	//   ....[37]....
        /*0c6c*/ 	.word	0x000034b0


	//   ....[38]....
        /*0c70*/ 	.word	0x00003550


	//   ....[39]....
        /*0c74*/ 	.word	0x000038a0


	//   ....[40]....
        /*0c78*/ 	.word	0x000038b0


	//   ....[41]....
        /*0c7c*/ 	.word	0x00004de0


	//   ....[42]....
        /*0c80*/ 	.word	0x00004e00


	//   ....[43]....
        /*0c84*/ 	.word	0x00004f30


	//   ....[44]....
        /*0c88*/ 	.word	0x00004f40


	//   ....[45]....
        /*0c8c*/ 	.word	0x00005070


	//   ....[46]....
        /*0c90*/ 	.word	0x00005090


	//   ....[47]....
        /*0c94*/ 	.word	0x000051c0


	//   ....[48]....
        /*0c98*/ 	.word	0x000051d0


	//   ....[49]....
        /*0c9c*/ 	.word	0x000053b0


	//   ....[50]....
        /*0ca0*/ 	.word	0x00005770


	//   ....[51]....
        /*0ca4*/ 	.word	0x00005e70


	//   ....[52]....
        /*0ca8*/ 	.word	0x00005e90


	//   ....[53]....
        /*0cac*/ 	.word	0x00005eb0


	//   ....[54]....
        /*0cb0*/ 	.word	0x00005ed0


	//   ....[55]....
        /*0cb4*/ 	.word	0x00007ac0


	//   ....[56]....
        /*0cb8*/ 	.word	0x00007ae0


	//   ....[57]....
        /*0cbc*/ 	.word	0x00007b20


	//   ....[58]....
        /*0cc0*/ 	.word	0x00007bb0


	//   ....[59]....
        /*0cc4*/ 	.word	0x00007bd0


	//   ....[60]....
        /*0cc8*/ 	.word	0x00007c50


	//   ....[61]....
        /*0ccc*/ 	.word	0x00007db0


	//   ....[62]....
        /*0cd0*/ 	.word	0x00007dc0


	//   ....[63]....
        /*0cd4*/ 	.word	0x00009230


	//   ....[64]....
        /*0cd8*/ 	.word	0x00009250


	//   ....[65]....
        /*0cdc*/ 	.word	0x00009350


	//   ....[66]....
        /*0ce0*/ 	.word	0x00009360


	//   ....[67]....
        /*0ce4*/ 	.word	0x00009460


	//   ....[68]....
        /*0ce8*/ 	.word	0x00009480


	//   ....[69]....
        /*0cec*/ 	.word	0x00009580


	//   ....[70]....
        /*0cf0*/ 	.word	0x00009590


	//   ....[71]....
        /*0cf4*/ 	.word	0x00009760


	//   ....[72]....
        /*0cf8*/ 	.word	0x00009b10


	//   ....[73]....
        /*0cfc*/ 	.word	0x0000a070


	//   ....[74]....
        /*0d00*/ 	.word	0x0000a090


	//   ....[75]....
        /*0d04*/ 	.word	0x0000a270


	//   ....[76]....
        /*0d08*/ 	.word	0x0000a290


	//   ....[77]....
        /*0d0c*/ 	.word	0x0000c140


	//   ....[78]....
        /*0d10*/ 	.word	0x0000c150


	//   ....[79]....
        /*0d14*/ 	.word	0x0000c240


	//   ....[80]....
        /*0d18*/ 	.word	0x0000c260


	//   ....[81]....
        /*0d1c*/ 	.word	0x0000c2c0


	//   ....[82]....
        /*0d20*/ 	.word	0x0000c2e0


	//   ....[83]....
        /*0d24*/ 	.word	0x0000c400


	//   ....[84]....
        /*0d28*/ 	.word	0x0000c410


	//   ....[85]....
        /*0d2c*/ 	.word	0x0000d870


	//   ....[86]....
        /*0d30*/ 	.word	0x0000d890


	//   ....[87]....
        /*0d34*/ 	.word	0x0000d9d0


	//   ....[88]....
        /*0d38*/ 	.word	0x0000d9e0


	//   ....[89]....
        /*0d3c*/ 	.word	0x0000db20


	//   ....[90]....
        /*0d40*/ 	.word	0x0000db40


	//   ....[91]....
        /*0d44*/ 	.word	0x0000dc80


	//   ....[92]....
        /*0d48*/ 	.word	0x0000dc90


	//   ....[93]....
        /*0d4c*/ 	.word	0x0000e170


	//   ....[94]....
        /*0d50*/ 	.word	0x0000e1a0


	//   ....[95]....
        /*0d54*/ 	.word	0x0000e1c0


	//   ....[96]....
        /*0d58*/ 	.word	0x0000e1e0


	//   ....[97]....
        /*0d5c*/ 	.word	0x0000fdd0


	//   ....[98]....
        /*0d60*/ 	.word	0x0000fe00


	//   ....[99]....
        /*0d64*/ 	.word	0x0000fe10


	//   ....[100]....
        /*0d68*/ 	.word	0x0000fe40


	//   ....[101]....
        /*0d6c*/ 	.word	0x00010ef0


	//   ....[102]....
        /*0d70*/ 	.word	0x00010f00


	//   ....[103]....
        /*0d74*/ 	.word	0x00010f20


	//   ....[104]....
        /*0d78*/ 	.word	0x00010f30


	//   ....[105]....
        /*0d7c*/ 	.word	0x00011260


	//   ....[106]....
        /*0d80*/ 	.word	0x00011280


	//   ....[107]....
        /*0d84*/ 	.word	0x000113e0


	//   ....[108]....
        /*0d88*/ 	.word	0x000113f0


	//   ....[109]....
        /*0d8c*/ 	.word	0x00011500


	//   ....[110]....
        /*0d90*/ 	.word	0x00011520


	//   ....[111]....
        /*0d94*/ 	.word	0x00011630


	//   ....[112]....
        /*0d98*/ 	.word	0x00011640


	//   ....[113]....
        /*0d9c*/ 	.word	0x00011940


	//   ....[114]....
        /*0da0*/ 	.word	0x00011960


	//   ....[115]....
        /*0da4*/ 	.word	0x00011fb0


	//   ....[116]....
        /*0da8*/ 	.word	0x00011fc0


	//   ....[117]....
        /*0dac*/ 	.word	0x00012d60


	//   ....[118]....
        /*0db0*/ 	.word	0x00012d80


	//   ....[119]....
        /*0db4*/ 	.word	0x00012ef0


	//   ....[120]....
        /*0db8*/ 	.word	0x00012f00


	//   ....[121]....
        /*0dbc*/ 	.word	0x00013010


	//   ....[122]....
        /*0dc0*/ 	.word	0x00013030


	//   ....[123]....
        /*0dc4*/ 	.word	0x00013140


	//   ....[124]....
        /*0dc8*/ 	.word	0x00013150


	//   ....[125]....
        /*0dcc*/ 	.word	0x00013320


	//   ....[126]....
        /*0dd0*/ 	.word	0x00013340


	//   ....[127]....
        /*0dd4*/ 	.word	0x00013470


	//   ....[128]....
        /*0dd8*/ 	.word	0x000134b0


	//   ....[129]....
        /*0ddc*/ 	.word	0x000134e0


	//   ....[130]....
        /*0de0*/ 	.word	0x00013510


	//   ....[131]....
        /*0de4*/ 	.word	0x00013540


	//   ....[132]....
        /*0de8*/ 	.word	0x00013570


	//   ....[133]....
        /*0dec*/ 	.word	0x000136d0


	//   ....[134]....
        /*0df0*/ 	.word	0x00013710


	//   ....[135]....
        /*0df4*/ 	.word	0x00013740


	//   ....[136]....
        /*0df8*/ 	.word	0x00013770


	//   ....[137]....
        /*0dfc*/ 	.word	0x000137a0


	//   ....[138]....
        /*0e00*/ 	.word	0x000137d0


	//   ....[139]....
        /*0e04*/ 	.word	0x00013860


	//   ....[140]....
        /*0e08*/ 	.word	0x000138c0


	//   ....[141]....
        /*0e0c*/ 	.word	0x000138d0


	//   ....[142]....
        /*0e10*/ 	.word	0x00013930


	//   ....[143]....
        /*0e14*/ 	.word	0x000143a0


	//   ....[144]....
        /*0e18*/ 	.word	0x00014400


	//   ....[145]....
        /*0e1c*/ 	.word	0x00014450


	//   ....[146]....
        /*0e20*/ 	.word	0x000144a0


	//   ....[147]....
        /*0e24*/ 	.word	0x000144f0


	//   ....[148]....
        /*0e28*/ 	.word	0x00014560


	//   ....[149]....
        /*0e2c*/ 	.word	0x000145b0


	//   ....[150]....
        /*0e30*/ 	.word	0x00014620


	//   ....[151]....
        /*0e34*/ 	.word	0x00014690


	//   ....[152]....
        /*0e38*/ 	.word	0x00014700


	//   ....[153]....
        /*0e3c*/ 	.word	0x00014770


	//   ....[154]....
        /*0e40*/ 	.word	0x000147d0


	//   ....[155]....
        /*0e44*/ 	.word	0x00014840


	//   ....[156]....
        /*0e48*/ 	.word	0x000148b0


	//   ....[157]....
        /*0e4c*/ 	.word	0x00014920


	//   ....[158]....
        /*0e50*/ 	.word	0x00014980


	//   ....[159]....
        /*0e54*/ 	.word	0x000149f0


	//   ....[160]....
        /*0e58*/ 	.word	0x00014a60


	//   ....[161]....
        /*0e5c*/ 	.word	0x00014ad0


	//   ....[162]....
        /*0e60*/ 	.word	0x00014b30


	//   ....[163]....
        /*0e64*/ 	.word	0x00014ba0


	//   ....[164]....
        /*0e68*/ 	.word	0x00014c10


	//   ....[165]....
        /*0e6c*/ 	.word	0x00015350


	//   ....[166]....
        /*0e70*/ 	.word	0x000153a0


	//   ....[167]....
        /*0e74*/ 	.word	0x000153f0


	//   ....[168]....
        /*0e78*/ 	.word	0x00015430


	//   ....[169]....
        /*0e7c*/ 	.word	0x000154a0


	//   ....[170]....
        /*0e80*/ 	.word	0x00015510


	//   ....[171]....
        /*0e84*/ 	.word	0x00015650


	//   ....[172]....
        /*0e88*/ 	.word	0x000156b0


	//   ....[173]....
        /*0e8c*/ 	.word	0x00015810


	//   ....[174]....
        /*0e90*/ 	.word	0x00015870


	//   ....[175]....
        /*0e94*/ 	.word	0x000158e0


	//   ....[176]....
        /*0e98*/ 	.word	0x00015940


	//   ....[177]....
        /*0e9c*/ 	.word	0x000159b0


	//   ....[178]....
        /*0ea0*/ 	.word	0x00015a20


	//   ....[179]....
        /*0ea4*/ 	.word	0x00015a90


	//   ....[180]....
        /*0ea8*/ 	.word	0x00015af0


	//   ....[181]....
        /*0eac*/ 	.word	0x00015b60


	//   ....[182]....
        /*0eb0*/ 	.word	0x00015bd0


	//   ....[183]....
        /*0eb4*/ 	.word	0x00015c40


	//   ....[184]....
        /*0eb8*/ 	.word	0x00015ca0


	//   ....[185]....
        /*0ebc*/ 	.word	0x00015d10


	//   ....[186]....
        /*0ec0*/ 	.word	0x00015d80


	//   ....[187]....
        /*0ec4*/ 	.word	0x000164c0


	//   ....[188]....
        /*0ec8*/ 	.word	0x00016500


	//   ....[189]....
        /*0ecc*/ 	.word	0x00016550


	//   ....[190]....
        /*0ed0*/ 	.word	0x00016590


	//   ....[191]....
        /*0ed4*/ 	.word	0x000165f0


	//   ....[192]....
        /*0ed8*/ 	.word	0x00016660


	//   ....[193]....
        /*0edc*/ 	.word	0x000166c0


	//   ....[194]....
        /*0ee0*/ 	.word	0x00016730


	//   ....[195]....
        /*0ee4*/ 	.word	0x000167a0


	//   ....[196]....
        /*0ee8*/ 	.word	0x00016810


	//   ....[197]....
        /*0eec*/ 	.word	0x00016870


	//   ....[198]....
        /*0ef0*/ 	.word	0x000168e0


	//   ....[199]....
        /*0ef4*/ 	.word	0x00016950


	//   ....[200]....
        /*0ef8*/ 	.word	0x000169c0


	//   ....[201]....
        /*0efc*/ 	.word	0x00016a20


	//   ....[202]....
        /*0f00*/ 	.word	0x00016a70


	//   ....[203]....
        /*0f04*/ 	.word	0x00016ab0


	//   ....[204]....
        /*0f08*/ 	.word	0x00016b00


	//   ....[205]....
        /*0f0c*/ 	.word	0x00016b40


	//   ....[206]....
        /*0f10*/ 	.word	0x00016b90


	//   ....[207]....
        /*0f14*/ 	.word	0x00016be0


	//   ....[208]....
        /*0f18*/ 	.word	0x00016c30


	//   ....[209]....
        /*0f1c*/ 	.word	0x00016c70


	//   ....[210]....
        /*0f20*/ 	.word	0x00016ce0


	//   ....[211]....
        /*0f24*/ 	.word	0x00016d50


	//   ....[212]....
        /*0f28*/ 	.word	0x00016dc0


	//   ....[213]....
        /*0f2c*/ 	.word	0x00016e20


	//   ....[214]....
        /*0f30*/ 	.word	0x00016e90


	//   ....[215]....
        /*0f34*/ 	.word	0x00016f00


	//   ....[216]....
        /*0f38*/ 	.word	0x00016f70


	//   ....[217]....
        /*0f3c*/ 	.word	0x00016fd0


	//   ....[218]....
        /*0f40*/ 	.word	0x00017040


	//   ....[219]....
        /*0f44*/ 	.word	0x000170b0


	//   ....[220]....
        /*0f48*/ 	.word	0x00017120


	//   ....[221]....
        /*0f4c*/ 	.word	0x00017180


	//   ....[222]....
        /*0f50*/ 	.word	0x000171f0


	//   ....[223]....
        /*0f54*/ 	.word	0x00017260


	//   ....[224]....
        /*0f58*/ 	.word	0x000172d0


	//   ....[225]....
        /*0f5c*/ 	.word	0x00017330


	//   ....[226]....
        /*0f60*/ 	.word	0x000173a0


	//   ....[227]....
        /*0f64*/ 	.word	0x00017410


	//   ....[228]....
        /*0f68*/ 	.word	0x00017480


	//   ....[229]....
        /*0f6c*/ 	.word	0x000174e0


	//   ....[230]....
        /*0f70*/ 	.word	0x00017550


	//   ....[231]....
        /*0f74*/ 	.word	0x000175c0


	//   ....[232]....
        /*0f78*/ 	.word	0x00017610


	//   ....[233]....
        /*0f7c*/ 	.word	0x00017650


	//   ....[234]....
        /*0f80*/ 	.word	0x000176a0


	//   ....[235]....
        /*0f84*/ 	.word	0x000176f0


	//   ....[236]....
        /*0f88*/ 	.word	0x00017740


	//   ....[237]....
        /*0f8c*/ 	.word	0x000177b0


	//   ....[238]....
        /*0f90*/ 	.word	0x00017800


	//   ....[239]....
        /*0f94*/ 	.word	0x00017850


	//   ....[240]....
        /*0f98*/ 	.word	0x000178a0


	//   ....[241]....
        /*0f9c*/ 	.word	0x000178f0


	//   ....[242]....
        /*0fa0*/ 	.word	0x00017940


	//   ....[243]....
        /*0fa4*/ 	.word	0x000179b0


	//   ....[244]....
        /*0fa8*/ 	.word	0x00017a00


	//   ....[245]....
        /*0fac*/ 	.word	0x00017a70


	//   ....[246]....
        /*0fb0*/ 	.word	0x00017ad0


	//   ....[247]....
        /*0fb4*/ 	.word	0x00017b40


	//----- nvinfo : EIATTR_EXIT_INSTR_OFFSETS
	.align		4
.L_470:
        /*0fb8*/ 	.byte	0x04, 0x1c
        /*0fba*/ 	.short	(.L_472 - .L_471)


	//   ....[0]....
.L_471:
        /*0fbc*/ 	.word	0x000010d0


	//   ....[1]....
        /*0fc0*/ 	.word	0x00014360


	//----- nvinfo : EIATTR_MAX_THREADS
	.align		4
.L_472:
        /*0fc4*/ 	.byte	0x04, 0x05
        /*0fc6*/ 	.short	(.L_474 - .L_473)
.L_473:
        /*0fc8*/ 	.word	0x00000100
        /*0fcc*/ 	.word	0x00000001
        /*0fd0*/ 	.word	0x00000001


	//----- nvinfo : EIATTR_CRS_STACK_SIZE
	.align		4
.L_474:
        /*0fd4*/ 	.byte	0x04, 0x1e
        /*0fd6*/ 	.short	(.L_476 - .L_475)
.L_475:
        /*0fd8*/ 	.word	0x00000000
.L_476:


//--------------------- .nv.info._ZN7cutlass13device_kernelIN5flash19enable_sm80_to_sm89INS1_16FlashAttnFwdSm80INS1_25CollectiveMainloopFwdSm80ILi8ELi1ELb1EN4cute5tupleIJNS5_1CILi128EEENS7_ILi112EEES8_EEELi128ENS_6half_tEfNS_4arch4Sm80ELb1ELb0ELb1ELb1ELb1ELb1ELb1ELb1EEENS1_21CollectiveEpilogueFwdINS6_IJS8_S8_S9_EEENS6_IJNS7_ILi1EEESH_SH_EEESB_SD_Li256ELb1ELb1ELb1ELb0EEENS1_36VarlenDynamicPersistentTileSchedulerILi128ELi112ELi256ELi256ELb1ELb1ELb0ELb1ELb1ELb1EEEEEEEEEvNT_6ParamsE --------------------------
	.section	.nv.info._ZN7cutlass13device_kernelIN5flash19enable_sm80_to_sm89INS1_16FlashAttnFwdSm80INS1_25CollectiveMainloopFwdSm80ILi8ELi1ELb1EN4cute5tupleIJNS5_1CILi128EEENS7_ILi112EEES8_EEELi128ENS_6half_tEfNS_4arch4Sm80ELb1ELb0ELb1ELb1ELb1ELb1ELb1ELb1EEENS1_21CollectiveEpilogueFwdINS6_IJS8_S8_S9_EEENS6_IJNS7_ILi1EEESH_SH_EEESB_SD_Li256ELb1ELb1ELb1ELb0EEENS1_36VarlenDynamicPersistentTileSchedulerILi128ELi112ELi256ELi256ELb1ELb1ELb0ELb1ELb1ELb1EEEEEEEEEvNT_6ParamsE,"",@"SHT_CUDA_INFO"
	.sectionflags	@""
	.align	4


	//----- nvinfo : EIATTR_CUDA_API_VERSION
	.align		4
        /*0000*/ 	.byte	0x04, 0x37
        /*0002*/ 	.short	(.L_478 - .L_477)
.L_477:
        /*0004*/ 	.word	0x00000082


	//----- nvinfo : EIATTR_SW2861232_WAR
	.align		4
.L_478:
        /*0008*/ 	.byte	0x01, 0x35
	.zero		2


	//----- nvinfo : EIATTR_PARAM_CBANK
	.align		4
        /*000c*/ 	.byte	0x04, 0x0a
        /*000e*/ 	.short	(.L_480 - .L_479)
	.align		4
.L_479:
        /*0010*/ 	.word	index@(.nv.constant0._ZN7cutlass13device_kernelIN5flash19enable_sm80_to_sm89INS1_16FlashAttnFwdSm80INS1_25CollectiveMainloopFwdSm80ILi8ELi1ELb1EN4cute5tupleIJNS5_1CILi128EEENS7_ILi112EEES8_EEELi128ENS_6half_tEfNS_4arch4Sm80ELb1ELb0ELb1ELb1ELb1ELb1ELb1ELb1EEENS1_21CollectiveEpilogueFwdINS6_IJS8_S8_S9_EEENS6_IJNS7_ILi1EEESH_SH_EEESB_SD_Li256ELb1ELb1ELb1ELb0EEENS1_36VarlenDynamicPersistentTileSchedulerILi128ELi112ELi256ELi256ELb1ELb1ELb0ELb1ELb1ELb1EEEEEEEEEvNT_6ParamsE)
        /*0014*/ 	.short	0x0160
        /*0016*/ 	.short	0x0438


	//----- nvinfo : EIATTR_CBANK_PARAM_SIZE
	.align		4
.L_480:
        /*0018*/ 	.byte	0x03, 0x19
        /*001a*/ 	.short	0x0438


	//----- nvinfo : EIATTR_KPARAM_INFO
	.align		4
        /*001c*/ 	.byte	0x04, 0x17
        /*001e*/ 	.short	(.L_482 - .L_481)
.L_481:
        /*0020*/ 	.word	0x00000000
        /*0024*/ 	.short	0x0000
        /*0026*/ 	.short	0x0000
        /*0028*/ 	.byte	0x00, 0xf0, 0xe1, 0x10


	//----- nvinfo : EIATTR_MAXREG_COUNT
	.align		4
.L_482:
        /*002c*/ 	.byte	0x03, 0x1b
        /*002e*/ 	.short	0x00ff


	//----- nvinfo : EIATTR_NUM_BARRIERS
	.align		4
        /*0030*/ 	.byte	0x02, 0x4c
        /*0032*/ 	.byte	0x06
	.zero		1


	//----- nvinfo : EIATTR_ANNOTATIONS
	.align		4
        /*0034*/ 	.byte	0x04, 0x55
        /*0036*/ 	.short	(.L_484 - .L_483)


	//   ....[0]....
.L_483:
        /* <DEDUP_REMOVED lines=142> */


	//----- nvinfo : EIATTR_MERCURY_ISA_VERSION
	.align		4
.L_484:
        /*0900*/ 	.byte	0x03, 0x5f
        /*0902*/ 	.short	0x0000


	//----- nvinfo : EIATTR_INT_WARP_WIDE_INSTR_OFFSETS
	.align		4
        /*0904*/ 	.byte	0x04, 0x31
        /*0906*/ 	.short	(.L_486 - .L_485)


	//   ....[0]....
.L_485:
        /*0908*/ 	.word	0x0001c890


	//   ....[1]....
        /*090c*/ 	.word	0x0001c910


	//----- nvinfo : EIATTR_COOP_GROUP_MASK_REGIDS
	.align		4
.L_486:
        /*0910*/ 	.byte	0x04, 0x29
        /*0912*/ 	.short	(.L_488 - .L_487)


	//   ....[0]....
.L_487:
        /*0914*/ 	.word	0xffffffff


	//   ....[1]....
        /*0918*/ 	.word	0xffffffff


	//   ....[2]....
        /*091c*/ 	.word	0xffffffff


	//   ....[3]....
        /*0920*/ 	.word	0xffffffff


	//   ....[4]....
        /*0924*/ 	.word	0xffffffff


	//   ....[5]....
        /*0928*/ 	.word	0xffffffff


	//   ....[6]....
        /*092c*/ 	.word	0xffffffff


	//   ....[7]....
        /*0930*/ 	.word	0xffffffff


	//   ....[8]....
        /*0934*/ 	.word	0xffffffff


	//   ....[9]....
        /*0938*/ 	.word	0xffffffff


	//   ....[10]....
        /*093c*/ 	.word	0xffffffff


	//   ....[11]....
        /*0940*/ 	.word	0xffffffff


	//   ....[12]....
        /*0944*/ 	.word	0xffffffff


	//   ....[13]....
        /*0948*/ 	.word	0xffffffff


	//   ....[14]....
        /*094c*/ 	.word	0xffffffff


	//   ....[15]....
        /*0950*/ 	.word	0xffffffff


	//   ....[16]....
        /*0954*/ 	.word	0xffffffff


	//   ....[17]....
        /*0958*/ 	.word	0xffffffff


	//   ....[18]....
        /*095c*/ 	.word	0xffffffff


	//   ....[19]....
        /*0960*/ 	.word	0xffffffff


	//   ....[20]....
        /*0964*/ 	.word	0xffffffff


	//   ....[21]....
        /*0968*/ 	.word	0xffffffff


	//   ....[22]....
        /*096c*/ 	.word	0xffffffff


	//   ....[23]....
        /*0970*/ 	.word	0xffffffff


	//   ....[24]....
        /*0974*/ 	.word	0xffffffff


	//   ....[25]....
        /*0978*/ 	.word	0xffffffff


	//   ....[26]....
        /*097c*/ 	.word	0xffffffff


	//   ....[27]....
        /*0980*/ 	.word	0xffffffff


	//   ....[28]....
        /*0984*/ 	.word	0xffffffff


	//   ....[29]....
        /*0988*/ 	.word	0xffffffff


	//   ....[30]....
        /*098c*/ 	.word	0xffffffff


	//   ....[31]....
        /*0990*/ 	.word	0xffffffff


	//   ....[32]....
        /*0994*/ 	.word	0xffffffff


	//   ....[33]....
        /*0998*/ 	.word	0xffffffff


	//   ....[34]....
        /*099c*/ 	.word	0xffffffff


	//   ....[35]....
        /*09a0*/ 	.word	0xffffffff


	//   ....[36]....
        /*09a4*/ 	.word	0xffffffff


	//   ....[37]....
        /*09a8*/ 	.word	0xffffffff


	//   ....[38]....
        /*09ac*/ 	.word	0xffffffff


	//   ....[39]....
        /*09b0*/ 	.word	0xffffffff


	//   ....[40]....
        /*09b4*/ 	.word	0xffffffff


	//   ....[41]....
        /*09b8*/ 	.word	0xffffffff


	//   ....[42]....
        /*09bc*/ 	.word	0xffffffff


	//   ....[43]....
        /*09c0*/ 	.word	0xffffffff


	//   ....[44]....
        /*09c4*/ 	.word	0xffffffff


	//   ....[45]....
        /*09c8*/ 	.word	0xffffffff


	//   ....[46]....
        /*09cc*/ 	.word	0xffffffff


	//   ....[47]....
        /*09d0*/ 	.word	0xffffffff


	//   ....[48]....
        /*09d4*/ 	.word	0xffffffff


	//   ....[49]....
        /*09d8*/ 	.word	0xffffffff


	//   ....[50]....
        /*09dc*/ 	.word	0xffffffff


	//   ....[51]....
        /*09e0*/ 	.word	0xffffffff


	//   ....[52]....
        /*09e4*/ 	.word	0xffffffff


	//   ....[53]....
        /*09e8*/ 	.word	0xffffffff


	//   ....[54]....
        /*09ec*/ 	.word	0xffffffff


	//   ....[55]....
        /*09f0*/ 	.word	0xffffffff


	//   ....[56]....
        /*09f4*/ 	.word	0xffffffff


	//   ....[57]....
        /*09f8*/ 	.word	0xffffffff


	//   ....[58]....
        /*09fc*/ 	.word	0xffffffff


	//   ....[59]....
        /*0a00*/ 	.word	0xffffffff


	//   ....[60]....
        /*0a04*/ 	.word	0xffffffff


	//   ....[61]....
        /*0a08*/ 	.word	0xffffffff


	//   ....[62]....
        /*0a0c*/ 	.word	0xffffffff


	//   ....[63]....
        /*0a10*/ 	.word	0xffffffff


	//   ....[64]....
        /*0a14*/ 	.word	0xffffffff


	//   ....[65]....
        /*0a18*/ 	.word	0xffffffff


	//   ....[66]....
        /*0a1c*/ 	.word	0xffffffff


	//   ....[67]....
        /*0a20*/ 	.word	0xffffffff


	//   ....[68]....
        /*0a24*/ 	.word	0xffffffff


	//   ....[69]....
        /*0a28*/ 	.word	0xffffffff


	//   ....[70]....
        /*0a2c*/ 	.word	0xffffffff


	//   ....[71]....
        /*0a30*/ 	.word	0xffffffff


	//   ....[72]....
        /*0a34*/ 	.word	0xffffffff


	//   ....[73]....
        /*0a38*/ 	.word	0xffffffff


	//   ....[74]....
        /*0a3c*/ 	.word	0xffffffff


	//   ....[75]....
        /*0a40*/ 	.word	0xffffffff


	//   ....[76]....
        /*0a44*/ 	.word	0xffffffff


	//   ....[77]....
        /*0a48*/ 	.word	0xffffffff


	//   ....[78]....
        /*0a4c*/ 	.word	0xffffffff


	//   ....[79]....
        /*0a50*/ 	.word	0xffffffff


	//   ....[80]....
        /*0a54*/ 	.word	0xffffffff


	//   ....[81]....
        /*0a58*/ 	.word	0xffffffff


	//   ....[82]....
        /*0a5c*/ 	.word	0xffffffff


	//   ....[83]....
        /*0a60*/ 	.word	0xffffffff


	//   ....[84]....
        /*0a64*/ 	.word	0xffffffff


	//   ....[85]....
        /*0a68*/ 	.word	0xffffffff


	//   ....[86]....
        /*0a6c*/ 	.word	0xffffffff


	//   ....[87]....
        /*0a70*/ 	.word	0xffffffff


	//   ....[88]....
        /*0a74*/ 	.word	0xffffffff


	//   ....[89]....
        /*0a78*/ 	.word	0xffffffff


	//   ....[90]....
        /*0a7c*/ 	.word	0xffffffff


	//   ....[91]....
        /*0a80*/ 	.word	0xffffffff


	//   ....[92]....
        /*0a84*/ 	.word	0xffffffff


	//   ....[93]....
        /*0a88*/ 	.word	0xffffffff


	//   ....[94]....
        /*0a8c*/ 	.word	0xffffffff


	//   ....[95]....
        /*0a90*/ 	.word	0xffffffff


	//   ....[96]....
        /*0a94*/ 	.word	0xffffffff


	//   ....[97]....
        /*0a98*/ 	.word	0xffffffff


	//   ....[98]....
        /*0a9c*/ 	.word	0xffffffff


	//   ....[99]....
        /*0aa0*/ 	.word	0xffffffff


	//   ....[100]....
        /*0aa4*/ 	.word	0xffffffff


	//   ....[101]....
        /*0aa8*/ 	.word	0xffffffff


	//   ....[102]....
        /*0aac*/ 	.word	0xffffffff


	//   ....[103]....
        /*0ab0*/ 	.word	0xffffffff


	//   ....[104]....
        /*0ab4*/ 	.word	0xffffffff


	//   ....[105]....
        /*0ab8*/ 	.word	0xffffffff


	//   ....[106]....
        /*0abc*/ 	.word	0xffffffff


	//   ....[107]....
        /*0ac0*/ 	.word	0xffffffff


	//   ....[108]....
        /*0ac4*/ 	.word	0xffffffff


	//   ....[109]....
        /*0ac8*/ 	.word	0xffffffff


	//   ....[110]....
        /*0acc*/ 	.word	0xffffffff


	//   ....[111]....
        /*0ad0*/ 	.word	0xffffffff


	//   ....[112]....
        /*0ad4*/ 	.word	0xffffffff


	//   ....[113]....
        /*0ad8*/ 	.word	0xffffffff


	//   ....[114]....
        /*0adc*/ 	.word	0xffffffff


	//   ....[115]....
        /*0ae0*/ 	.word	0xffffffff


	//   ....[116]....
        /*0ae4*/ 	.word	0xffffffff


	//   ....[117]....
        /*0ae8*/ 	.word	0xffffffff


	//   ....[118]....
        /*0aec*/ 	.word	0xffffffff


	//   ....[119]....
        /*0af0*/ 	.word	0xffffffff


	//   ....[120]....
        /*0af4*/ 	.word	0xffffffff


	//   ....[121]....
        /*0af8*/ 	.word	0xffffffff


	//   ....[122]....
        /*0afc*/ 	.word	0xffffffff


	//   ....[123]....
        /*0b00*/ 	.word	0xffffffff


	//   ....[124]....
        /*0b04*/ 	.word	0xffffffff


	//   ....[125]....
        /*0b08*/ 	.word	0xffffffff


	//   ....[126]....
        /*0b0c*/ 	.word	0xffffffff


	//   ....[127]....
        /*0b10*/ 	.word	0xffffffff


	//   ....[128]....
        /*0b14*/ 	.word	0xffffffff


	//   ....[129]....
        /*0b18*/ 	.word	0xffffffff


	//   ....[130]....
        /*0b1c*/ 	.word	0xffffffff


	//   ....[131]....
        /*0b20*/ 	.word	0xffffffff


	//   ....[132]....
        /*0b24*/ 	.word	0xffffffff


	//   ....[133]....
        /*0b28*/ 	.word	0xffffffff


	//   ....[134]....
        /*0b2c*/ 	.word	0xffffffff


	//   ....[135]....
        /*0b30*/ 	.word	0xffffffff


	//   ....[136]....
        /*0b34*/ 	.word	0xffffffff


	//   ....[137]....
        /*0b38*/ 	.word	0xffffffff


	//   ....[138]....
        /*0b3c*/ 	.word	0xffffffff


	//   ....[139]....
        /*0b40*/ 	.word	0xffffffff


	//   ....[140]....
        /*0b44*/ 	.word	0xffffffff


	//   ....[141]....
        /*0b48*/ 	.word	0xffffffff


	//   ....[142]....
        /*0b4c*/ 	.word	0xffffffff


	//   ....[143]....
        /*0b50*/ 	.word	0xffffffff


	//   ....[144]....
        /*0b54*/ 	.word	0xffffffff


	//   ....[145]....
        /*0b58*/ 	.word	0xffffffff


	//   ....[146]....
        /*0b5c*/ 	.word	0xffffffff


	//   ....[147]....
        /*0b60*/ 	.word	0xffffffff


	//   ....[148]....
        /*0b64*/ 	.word	0xffffffff


	//   ....[149]....
        /*0b68*/ 	.word	0xffffffff


	//   ....[150]....
        /*0b6c*/ 	.word	0xffffffff


	//   ....[151]....
        /*0b70*/ 	.word	0xffffffff


	//   ....[152]....
        /*0b74*/ 	.word	0xffffffff


	//   ....[153]....
        /*0b78*/ 	.word	0xffffffff


	//   ....[154]....
        /*0b7c*/ 	.word	0xffffffff


	//   ....[155]....
        /*0b80*/ 	.word	0xffffffff


	//   ....[156]....
        /*0b84*/ 	.word	0xffffffff


	//   ....[157]....
        /*0b88*/ 	.word	0xffffffff


	//   ....[158]....
        /*0b8c*/ 	.word	0xffffffff


	//   ....[159]....
        /*0b90*/ 	.word	0xffffffff


	//   ....[160]....
        /*0b94*/ 	.word	0xffffffff


	//   ....[161]....
        /*0b98*/ 	.word	0xffffffff


	//   ....[162]....
        /*0b9c*/ 	.word	0xffffffff


	//   ....[163]....
        /*0ba0*/ 	.word	0xffffffff


	//   ....[164]....
        /*0ba4*/ 	.word	0xffffffff


	//   ....[165]....
        /*0ba8*/ 	.word	0xffffffff


	//   ....[166]....
        /*0bac*/ 	.word	0xffffffff


	//   ....[167]....
        /*0bb0*/ 	.word	0xffffffff


	//   ....[168]....
        /*0bb4*/ 	.word	0xffffffff


	//   ....[169]....
        /*0bb8*/ 	.word	0xffffffff


	//   ....[170]....
        /*0bbc*/ 	.word	0xffffffff


	//   ....[171]....
        /*0bc0*/ 	.word	0xffffffff


	//   ....[172]....
        /*0bc4*/ 	.word	0xffffffff


	//   ....[173]....
        /*0bc8*/ 	.word	0xffffffff


	//   ....[174]....
        /*0bcc*/ 	.word	0xffffffff


	//   ....[175]....
        /*0bd0*/ 	.word	0xffffffff


	//   ....[176]....
        /*0bd4*/ 	.word	0xffffffff


	//   ....[177]....
        /*0bd8*/ 	.word	0xffffffff


	//   ....[178]....
        /*0bdc*/ 	.word	0xffffffff


	//   ....[179]....
        /*0be0*/ 	.word	0xffffffff


	//   ....[180]....
        /*0be4*/ 	.word	0xffffffff


	//   ....[181]....
        /*0be8*/ 	.word	0xffffffff


	//   ....[182]....
        /*0bec*/ 	.word	0xffffffff


	//   ....[183]....
        /*0bf0*/ 	.word	0xffffffff


	//   ....[184]....
        /*0bf4*/ 	.word	0xffffffff


	//   ....[185]....
        /*0bf8*/ 	.word	0xffffffff


	//   ....[186]....
        /*0bfc*/ 	.word	0xffffffff


	//   ....[187]....
        /*0c00*/ 	.word	0xffffffff


	//   ....[188]....
        /*0c04*/ 	.word	0xffffffff


	//   ....[189]....
        /*0c08*/ 	.word	0xffffffff


	//   ....[190]....
        /*0c0c*/ 	.word	0xffffffff


	//   ....[191]....
        /*0c10*/ 	.word	0xffffffff


	//   ....[192]....
        /*0c14*/ 	.word	0xffffffff


	//   ....[193]....
        /*0c18*/ 	.word	0xffffffff


	//   ....[194]....
        /*0c1c*/ 	.word	0xffffffff


	//   ....[195]....
        /*0c20*/ 	.word	0xffffffff


	//   ....[196]....
        /*0c24*/ 	.word	0xffffffff


	//   ....[197]....
        /*0c28*/ 	.word	0xffffffff


	//   ....[198]....
        /*0c2c*/ 	.word	0xffffffff


	//   ....[199]....
        /*0c30*/ 	.word	0xffffffff


	//   ....[200]....
        /*0c34*/ 	.word	0xffffffff


	//   ....[201]....
        /*0c38*/ 	.word	0xffffffff


	//   ....[202]....
        /*0c3c*/ 	.word	0xffffffff


	//   ....[203]....
        /*0c40*/ 	.word	0xffffffff


	//   ....[204]....
        /*0c44*/ 	.word	0xffffffff


	//   ....[205]....
        /*0c48*/ 	.word	0xffffffff


	//   ....[206]....
        /*0c4c*/ 	.word	0xffffffff


	//   ....[207]....
        /*0c50*/ 	.word	0xffffffff


	//   ....[208]....
        /*0c54*/ 	.word	0xffffffff


	//   ....[209]....
        /*0c58*/ 	.word	0xffffffff


	//   ....[210]....
        /*0c5c*/ 	.word	0xffffffff


	//   ....[211]....
        /*0c60*/ 	.word	0xffffffff


	//   ....[212]....
        /*0c64*/ 	.word	0xffffffff


	//   ....[213]....
        /*0c68*/ 	.word	0xffffffff


	//   ....[214]....
        /*0c6c*/ 	.word	0xffffffff


	//   ....[215]....
        /*0c70*/ 	.word	0xffffffff


	//   ....[216]....
        /*0c74*/ 	.word	0xffffffff


	//   ....[217]....
        /*0c78*/ 	.word	0xffffffff


	//   ....[218]....
        /*0c7c*/ 	.word	0xffffffff


	//   ....[219]....
        /*0c80*/ 	.word	0xffffffff


	//   ....[220]....
        /*0c84*/ 	.word	0xffffffff


	//   ....[221]....
        /*0c88*/ 	.word	0xffffffff


	//   ....[222]....
        /*0c8c*/ 	.word	0xffffffff


	//   ....[223]....
        /*0c90*/ 	.word	0xffffffff


	//   ....[224]....
        /*0c94*/ 	.word	0xffffffff


	//   ....[225]....
        /*0c98*/ 	.word	0xffffffff


	//   ....[226]....
        /*0c9c*/ 	.word	0xffffffff


	//   ....[227]....
        /*0ca0*/ 	.word	0xffffffff


	//   ....[228]....
        /*0ca4*/ 	.word	0xffffffff


	//   ....[229]....
        /*0ca8*/ 	.word	0xffffffff


	//   ....[230]....
        /*0cac*/ 	.word	0xffffffff


	//   ....[231]....
        /*0cb0*/ 	.word	0xffffffff


	//   ....[232]....
        /*0cb4*/ 	.word	0xffffffff


	//   ....[233]....
        /*0cb8*/ 	.word	0xffffffff


	//   ....[234]....
        /*0cbc*/ 	.word	0xffffffff


	//   ....[235]....
        /*0cc0*/ 	.word	0xffffffff


	//   ....[236]....
        /*0cc4*/ 	.word	0xffffffff


	//   ....[237]....
        /*0cc8*/ 	.word	0xffffffff


	//   ....[238]....
        /*0ccc*/ 	.word	0xffffffff


	//   ....[239]....
        /*0cd0*/ 	.word	0xffffffff


	//   ....[240]....
        /*0cd4*/ 	.word	0xffffffff


	//   ....[241]....
        /*0cd8*/ 	.word	0xffffffff


	//   ....[242]....
        /*0cdc*/ 	.word	0xffffffff


	//   ....[243]....
        /*0ce0*/ 	.word	0xffffffff


	//   ....[244]....
        /*0ce4*/ 	.word	0xffffffff


	//   ....[245]....
        /*0ce8*/ 	.word	0xffffffff


	//   ....[246]....
        /*0cec*/ 	.word	0xffffffff


	//   ....[247]....
        /*0cf0*/ 	.word	0xffffffff


	//   ....[248]....
        /*0cf4*/ 	.word	0xffffffff


	//   ....[249]....
        /*0cf8*/ 	.word	0xffffffff


	//   ....[250]....
        /*0cfc*/ 	.word	0xffffffff


	//   ....[251]....
        /*0d00*/ 	.word	0xffffffff


	//   ....[252]....
        /*0d04*/ 	.word	0xffffffff


	//   ....[253]....
        /*0d08*/ 	.word	0xffffffff


	//   ....[254]....
        /*0d0c*/ 	.word	0xffffffff


	//   ....[255]....
        /*0d10*/ 	.word	0xffffffff


	//   ....[0]....
        /*0d14*/ 	.word	0xffffffff


	//   ....[1]....
        /*0d18*/ 	.word	0xffffffff


	//   ....[2]....
        /*0d1c*/ 	.word	0xffffffff


	//   ....[3]....
        /*0d20*/ 	.word	0xffffffff


	//   ....[4]....
        /*0d24*/ 	.word	0xffffffff


	//   ....[5]....
        /*0d28*/ 	.word	0xffffffff


	//   ....[6]....
        /*0d2c*/ 	.word	0xffffffff


	//   ....[7]....
        /*0d30*/ 	.word	0xffffffff


	//   ....[8]....
        /*0d34*/ 	.word	0xffffffff


	//   ....[9]....
        /*0d38*/ 	.word	0xffffffff


	//   ....[10]....
        /*0d3c*/ 	.word	0xffffffff


	//   ....[11]....
        /*0d40*/ 	.word	0xffffffff


	//   ....[12]....
        /*0d44*/ 	.word	0xffffffff


	//   ....[13]....
        /*0d48*/ 	.word	0xffffffff


	//   ....[14]....
        /*0d4c*/ 	.word	0xffffffff


	//   ....[15]....
        /*0d50*/ 	.word	0xffffffff


	//   ....[16]....
        /*0d54*/ 	.word	0xffffffff


	//   ....[17]....
        /*0d58*/ 	.word	0xffffffff


	//   ....[18]....
        /*0d5c*/ 	.word	0xffffffff


	//   ....[19]....
        /*0d60*/ 	.word	0xffffffff


	//   ....[20]....
        /*0d64*/ 	.word	0xffffffff


	//   ....[21]....
        /*0d68*/ 	.word	0xffffffff


	//   ....[22]....
        /*0d6c*/ 	.word	0xffffffff


	//   ....[23]....
        /*0d70*/ 	.word	0xffffffff


	//   ....[24]....
        /*0d74*/ 	.word	0xffffffff


	//   ....[25]....
        /*0d78*/ 	.word	0xffffffff


	//   ....[26]....
        /*0d7c*/ 	.word	0xffffffff


	//   ....[27]....
        /*0d80*/ 	.word	0xffffffff


	//   ....[28]....
        /*0d84*/ 	.word	0xffffffff


	//   ....[29]....
        /*0d88*/ 	.word	0xffffffff


	//   ....[30]....
        /*0d8c*/ 	.word	0xffffffff


	//   ....[31]....
        /*0d90*/ 	.word	0xffffffff


	//   ....[32]....
        /*0d94*/ 	.word	0xffffffff


	//   ....[33]....
        /*0d98*/ 	.word	0xffffffff


	//   ....[34]....
        /*0d9c*/ 	.word	0xffffffff


	//   ....[35]....
        /*0da0*/ 	.word	0xffffffff


	//   ....[36]....
        /*0da4*/ 	.word	0xffffffff


	//   ....[37]....
        /*0da8*/ 	.word	0xffffffff


	//   ....[38]....
        /*0dac*/ 	.word	0xffffffff


	//   ....[39]....
        /*0db0*/ 	.word	0xffffffff


	//   ....[40]....
        /*0db4*/ 	.word	0xffffffff


	//   ....[41]....
        /*0db8*/ 	.word	0xffffffff


	//   ....[42]....
        /*0dbc*/ 	.word	0xffffffff


	//   ....[43]....
        /*0dc0*/ 	.word	0xffffffff


	//   ....[44]....
        /*0dc4*/ 	.word	0xffffffff


	//   ....[45]....
        /*0dc8*/ 	.word	0xffffffff


	//   ....[46]....
        /*0dcc*/ 	.word	0xffffffff


	//   ....[47]....
        /*0dd0*/ 	.word	0xffffffff


	//   ....[48]....
        /*0dd4*/ 	.word	0xffffffff


	//   ....[49]....
        /*0dd8*/ 	.word	0xffffffff


	//   ....[50]....
        /*0ddc*/ 	.word	0xffffffff


	//   ....[51]....
        /*0de0*/ 	.word	0xffffffff


	//   ....[52]....
        /*0de4*/ 	.word	0xffffffff


	//   ....[53]....
        /*0de8*/ 	.word	0xffffffff


	//   ....[54]....
        /*0dec*/ 	.word	0xffffffff


	//   ....[55]....
        /*0df0*/ 	.word	0xffffffff


	//----- nvinfo : EIATTR_COOP_GROUP_INSTR_OFFSETS
	.align		4
.L_488:
        /*0df4*/ 	.byte	0x04, 0x28
        /*0df6*/ 	.short	(.L_490 - .L_489)


	//   ....[0]....
.L_489:
        /*0df8*/ 	.word	0x00000050


	//   ....[1]....
        /*0dfc*/ 	.word	0x00000200


	//   ....[2]....
        /*0e00*/ 	.word	0x00000230


	//   ....[3]....
        /*0e04*/ 	.word	0x00000260


	//   ....[4]....
        /*0e08*/ 	.word	0x00000290


	//   ....[5]....
        /*0e0c*/ 	.word	0x000002c0


	//   ....[6]....
        /*0e10*/ 	.word	0x000002f0


	//   ....[7]....
        /*0e14*/ 	.word	0x00000450


	//   ....[8]....
        /*0e18*/ 	.word	0x00000490


	//   ....[9]....
        /*0e1c*/ 	.word	0x000004c0


	//   ....[10]....
        /*0e20*/ 	.word	0x000004f0


	//   ....[11]....
        /*0e24*/ 	.word	0x00000520


	//   ....[12]....
        /*0e28*/ 	.word	0x00000550


	//   ....[13]....
        /*0e2c*/ 	.word	0x000005e0


	//   ....[14]....
        /*0e30*/ 	.word	0x00000630


	//   ....[15]....
        /*0e34*/ 	.word	0x00000650


	//   ....[16]....
        /*0e38*/ 	.word	0x000006b0


	//   ....[17]....
        /*0e3c*/ 	.word	0x00004530


	//   ....[18]....
        /*0e40*/ 	.word	0x00004580


	//   ....[19]....
        /*0e44*/ 	.word	0x00004d60


	//   ....[20]....
        /*0e48*/ 	.word	0x00004d90


	//   ....[21]....
        /*0e4c*/ 	.word	0x000054e0


	//   ....[22]....
        /*0e50*/ 	.word	0x00005500


	//   ....[23]....
        /*0e54*/ 	.word	0x00005c50


	//   ....[24]....
        /*0e58*/ 	.word	0x00005c60


	//   ....[25]....
        /*0e5c*/ 	.word	0x000064c0


	//   ....[26]....
        /*0e60*/ 	.word	0x00006500


	//   ....[27]....
        /*0e64*/ 	.word	0x000072f0


	//   ....[28]....
        /*0e68*/ 	.word	0x00007320


	//   ....[29]....
        /*0e6c*/ 	.word	0x00007b10


	//   ....[30]....
        /*0e70*/ 	.word	0x00007b40


	//   ....[31]....
        /*0e74*/ 	.word	0x00008330


	//   ....[32]....
        /*0e78*/ 	.word	0x00008350


	//   ....[33]....
        /*0e7c*/ 	.word	0x00008b60


	//   ....[34]....
        /*0e80*/ 	.word	0x00008b90


	//   ....[35]....
        /*0e84*/ 	.word	0x00008ca0


	//   ....[36]....
        /*0e88*/ 	.word	0x00008cd0


	//   ....[37]....
        /*0e8c*/ 	.word	0x00008da0


	//   ....[38]....
        /*0e90*/ 	.word	0x00008dd0


	//   ....[39]....
        /*0e94*/ 	.word	0x00008ea0


	//   ....[40]....
        /*0e98*/ 	.word	0x00008ec0


	//   ....[41]....
        /*0e9c*/ 	.word	0x00009380


	//   ....[42]....
        /*0ea0*/ 	.word	0x000093a0


	//   ....[43]....
        /*0ea4*/ 	.word	0x00009520


	//   ....[44]....
        /*0ea8*/ 	.word	0x00009540


	//   ....[45]....
        /*0eac*/ 	.word	0x00009610


	//   ....[46]....
        /*0eb0*/ 	.word	0x00009630


	//   ....[47]....
        /*0eb4*/ 	.word	0x00009700


	//   ....[48]....
        /*0eb8*/ 	.word	0x00009720


	//   ....[49]....
        /*0ebc*/ 	.word	0x0000a610


	//   ....[50]....
        /*0ec0*/ 	.word	0x0000a630


	//   ....[51]....
        /*0ec4*/ 	.word	0x0000a660


	//   ....[52]....
        /*0ec8*/ 	.word	0x0000a670


	//   ....[53]....
        /*0ecc*/ 	.word	0x0000a690


	//   ....[54]....
        /*0ed0*/ 	.word	0x0000a6c0


	//   ....[55]....
        /*0ed4*/ 	.word	0x0000a730


	//   ....[56]....
        /*0ed8*/ 	.word	0x0000a7d0


	//   ....[57]....
        /*0edc*/ 	.word	0x0000a8d0


	//   ....[58]....
        /*0ee0*/ 	.word	0x0000a8f0


	//   ....[59]....
        /*0ee4*/ 	.word	0x0000aab0


	//   ....[60]....
        /*0ee8*/ 	.word	0x0000aac0


	//   ....[61]....
        /*0eec*/ 	.word	0x0000ab60


	//   ....[62]....
        /*0ef0*/ 	.word	0x0000ab70


	//   ....[63]....
        /*0ef4*/ 	.word	0x0000abd0


	//   ....[64]....
        /*0ef8*/ 	.word	0x0000abe0


	//   ....[65]....
        /*0efc*/ 	.word	0x0000af00


	//   ....[66]....
        /*0f00*/ 	.word	0x0000af70


	//   ....[67]....
        /*0f04*/ 	.word	0x0000afc0


	//   ....[68]....
        /*0f08*/ 	.word	0x0000afe0


	//   ....[69]....
        /*0f0c*/ 	.word	0x0000b180


	//   ....[70]....
        /*0f10*/ 	.word	0x0000b240


	//   ....[71]....
        /*0f14*/ 	.word	0x0000b280


	//   ....[72]....
        /*0f18*/ 	.word	0x0000b2b0


	//   ....[73]....
        /*0f1c*/ 	.word	0x0000b480


	//   ....[74]....
        /*0f20*/ 	.word	0x0000b540


	//   ....[75]....
        /*0f24*/ 	.word	0x0000b580


	//   ....[76]....
        /*0f28*/ 	.word	0x0000b5c0


	//   ....[77]....
        /*0f2c*/ 	.word	0x0000b7b0


	//   ....[78]....
        /*0f30*/ 	.word	0x0000b870


	//   ....[79]....
        /*0f34*/ 	.word	0x0000b8b0


	//   ....[80]....
        /*0f38*/ 	.word	0x0000b8f0


	//   ....[81]....
        /*0f3c*/ 	.word	0x0000d480


	//   ....[82]....
        /*0f40*/ 	.word	0x0000d4a0


	//   ....[83]....
        /*0f44*/ 	.word	0x0000d4c0


	//   ....[84]....
        /*0f48*/ 	.word	0x0000d4e0


	//   ....[85]....
        /*0f4c*/ 	.word	0x0000d5a0


	//   ....[86]....
        /*0f50*/ 	.word	0x0000d5c0


	//   ....[87]....
        /*0f54*/ 	.word	0x0000d5e0


	//   ....[88]....
        /*0f58*/ 	.word	0x0000d600


	//   ....[89]....
        /*0f5c*/ 	.word	0x0000d7f0


	//   ....[90]....
        /*0f60*/ 	.word	0x0000d830


	//   ....[91]....
        /*0f64*/ 	.word	0x0000d850


	//   ....[92]....
        /*0f68*/ 	.word	0x0000d860


	//   ....[93]....
        /*0f6c*/ 	.word	0x0000d940


	//   ....[94]....
        /*0f70*/ 	.word	0x0000d970


	//   ....[95]....
        /*0f74*/ 	.word	0x0000d980


	//   ....[96]....
        /*0f78*/ 	.word	0x0000d990


	//   ....[97]....
        /*0f7c*/ 	.word	0x0000fa10


	//   ....[98]....
        /*0f80*/ 	.word	0x0000fa30


	//   ....[99]....
        /*0f84*/ 	.word	0x0000fa40


	//   ....[100]....
        /*0f88*/ 	.word	0x0000fa50


	//   ....[101]....
        /*0f8c*/ 	.word	0x0000fc40


	//   ....[102]....
        /*0f90*/ 	.word	0x0000fc60


	//   ....[103]....
        /*0f94*/ 	.word	0x0000fda0


	//   ....[104]....
        /*0f98*/ 	.word	0x0000fdb0


	//   ....[105]....
        /*0f9c*/ 	.word	0x000112b0


	//   ....[106]....
        /*0fa0*/ 	.word	0x000112d0


	//   ....[107]....
        /*0fa4*/ 	.word	0x000113e0


	//   ....[108]....
        /*0fa8*/ 	.word	0x000113f0


	//   ....[109]....
        /*0fac*/ 	.word	0x00011500


	//   ....[110]....
        /*0fb0*/ 	.word	0x00011520


	//   ....[111]....
        /*0fb4*/ 	.word	0x00011630


	//   ....[112]....
        /*0fb8*/ 	.word	0x00011640


	//   ....[113]....
        /*0fbc*/ 	.word	0x00011820


	//   ....[114]....
        /*0fc0*/ 	.word	0x00011be0


	//   ....[115]....
        /*0fc4*/ 	.word	0x000122e0


	//   ....[116]....
        /*0fc8*/ 	.word	0x00012300


	//   ....[117]....
        /*0fcc*/ 	.word	0x00012320


	//   ....[118]....
        /*0fd0*/ 	.word	0x00012340


	//   ....[119]....
        /*0fd4*/ 	.word	0x00013ec0


	//   ....[120]....
        /*0fd8*/ 	.word	0x00013ee0


	//   ....[121]....
        /*0fdc*/ 	.word	0x00013f10


	//   ....[122]....
        /*0fe0*/ 	.word	0x00013f80


	//   ....[123]....
        /*0fe4*/ 	.word	0x00013fa0


	//   ....[124]....
        /*0fe8*/ 	.word	0x00013fb0


	//   ....[125]....
        /*0fec*/ 	.word	0x00014170


	//   ....[126]....
        /*0ff0*/ 	.word	0x00014180


	//   ....[127]....
        /*0ff4*/ 	.word	0x000155e0


	//   ....[128]....
        /*0ff8*/ 	.word	0x00015600


	//   ....[129]....
        /*0ffc*/ 	.word	0x000156f0


	//   ....[130]....
        /*1000*/ 	.word	0x00015700


	//   ....[131]....
        /*1004*/ 	.word	0x000157f0


	//   ....[132]....
        /*1008*/ 	.word	0x00015810


	//   ....[133]....
        /*100c*/ 	.word	0x00015900


	//   ....[134]....
        /*1010*/ 	.word	0x00015910


	//   ....[135]....
        /*1014*/ 	.word	0x00015af0


	//   ....[136]....
        /*1018*/ 	.word	0x00015ea0


	//   ....[137]....
        /*101c*/ 	.word	0x00016400


	//   ....[138]....
        /*1020*/ 	.word	0x00016420


	//   ....[139]....
        /*1024*/ 	.word	0x00016600


	//   ....[140]....
        /*1028*/ 	.word	0x00016620


	//   ....[141]....
        /*102c*/ 	.word	0x000185a0


	//   ....[142]....
        /*1030*/ 	.word	0x000185b0


	//   ....[143]....
        /*1034*/ 	.word	0x00018690


	//   ....[144]....
        /*1038*/ 	.word	0x000186b0


	//   ....[145]....
        /*103c*/ 	.word	0x00018710


	//   ....[146]....
        /*1040*/ 	.word	0x00018730


	//   ....[147]....
        /*1044*/ 	.word	0x00018830


	//   ....[148]....
        /*1048*/ 	.word	0x00018840


	//   ....[149]....
        /*104c*/ 	.word	0x00019c90


	//   ....[150]....
        /*1050*/ 	.word	0x00019cb0


	//   ....[151]....
        /*1054*/ 	.word	0x00019de0


	//   ....[152]....
        /*1058*/ 	.word	0x00019df0


	//   ....[153]....
        /*105c*/ 	.word	0x00019f20


	//   ....[154]....
        /*1060*/ 	.word	0x00019f40


	//   ....[155]....
        /*1064*/ 	.word	0x0001a070


	//   ....[156]....
        /*1068*/ 	.word	0x0001a080


	//   ....[157]....
        /*106c*/ 	.word	0x0001a550


	//   ....[158]....
        /*1070*/ 	.word	0x0001a580


	//   ....[159]....
        /*1074*/ 	.word	0x0001a5a0


	//   ....[160]....
        /*1078*/ 	.word	0x0001a5c0


	//   ....[161]....
        /*107c*/ 	.word	0x0001c250


	//   ....[162]....
        /*1080*/ 	.word	0x0001c290


	//   ....[163]....
        /*1084*/ 	.word	0x0001c2b0


	//   ....[164]....
        /*1088*/ 	.word	0x0001c2d0


	//   ....[165]....
        /*108c*/ 	.word	0x0001d380


	//   ....[166]....
        /*1090*/ 	.word	0x0001d390


	//   ....[167]....
        /*1094*/ 	.word	0x0001d3b0


	//   ....[168]....
        /*1098*/ 	.word	0x0001d3d0


	//   ....[169]....
        /*109c*/ 	.word	0x0001d700


	//   ....[170]....
        /*10a0*/ 	.word	0x0001d720


	//   ....[171]....
        /*10a4*/ 	.word	0x0001d810


	//   ....[172]....
        /*10a8*/ 	.word	0x0001d820


	//   ....[173]....
        /*10ac*/ 	.word	0x0001d920


	//   ....[174]....
        /*10b0*/ 	.word	0x0001d940


	//   ....[175]....
        /*10b4*/ 	.word	0x0001da40


	//   ....[176]....
        /*10b8*/ 	.word	0x0001da50


	//   ....[177]....
        /*10bc*/ 	.word	0x0001dd50


	//   ....[178]....
        /*10c0*/ 	.word	0x0001dd70


	//   ....[179]....
        /*10c4*/ 	.word	0x0001e3b0


	//   ....[180]....
        /*10c8*/ 	.word	0x0001e3c0


	//   ....[181]....
        /*10cc*/ 	.word	0x0001f1c0


	//   ....[182]....
        /*10d0*/ 	.word	0x0001f1e0


	//   ....[183]....
        /*10d4*/ 	.word	0x0001f2e0


	//   ....[184]....
        /*10d8*/ 	.word	0x0001f2f0


	//   ....[185]....
        /*10dc*/ 	.word	0x0001f3f0


	//   ....[186]....
        /*10e0*/ 	.word	0x0001f410


	//   ....[187]....
        /*10e4*/ 	.word	0x0001f510


	//   ....[188]....
        /*10e8*/ 	.word	0x0001f520


	//   ....[189]....
        /*10ec*/ 	.word	0x0001f6d0


	//   ....[190]....
        /*10f0*/ 	.word	0x0001f6f0


	//   ....[191]....
        /*10f4*/ 	.word	0x0001f820


	//   ....[192]....
        /*10f8*/ 	.word	0x0001f860


	//   ....[193]....
        /*10fc*/ 	.word	0x0001f890


	//   ....[194]....
        /*1100*/ 	.word	0x0001f8c0


	//   ....[195]....
        /*1104*/ 	.word	0x0001f8f0


	//   ....[196]....
        /*1108*/ 	.word	0x0001f920


	//   ....[197]....
        /*110c*/ 	.word	0x0001fa90


	//   ....[198]....
        /*1110*/ 	.word	0x0001fad0


	//   ....[199]....
        /*1114*/ 	.word	0x0001fb00


	//   ....[200]....
        /*1118*/ 	.word	0x0001fb30


	//   ....[201]....
        /*111c*/ 	.word	0x0001fb60


	//   ....[202]....
        /*1120*/ 	.word	0x0001fb90


	//   ....[203]....
        /*1124*/ 	.word	0x0001fc20


	//   ....[204]....
        /*1128*/ 	.word	0x0001fc80


	//   ....[205]....
        /*112c*/ 	.word	0x0001fc90


	//   ....[206]....
        /*1130*/ 	.word	0x0001fcf0


	//   ....[207]....
        /*1134*/ 	.word	0x00020740


	//   ....[208]....
        /*1138*/ 	.word	0x00020790


	//   ....[209]....
        /*113c*/ 	.word	0x000207f0


	//   ....[210]....
        /*1140*/ 	.word	0x00020850


	//   ....[211]....
        /*1144*/ 	.word	0x000208b0


	//   ....[212]....
        /*1148*/ 	.word	0x00020920


	//   ....[213]....
        /*114c*/ 	.word	0x00020970


	//   ....[214]....
        /*1150*/ 	.word	0x000209d0


	//   ....[215]....
        /*1154*/ 	.word	0x00020a40


	//   ....[216]....
        /*1158*/ 	.word	0x00020ab0


	//   ....[217]....
        /*115c*/ 	.word	0x00020b20


	//   ....[218]....
        /*1160*/ 	.word	0x00020b80


	//   ....[219]....
        /*1164*/ 	.word	0x00020bf0


	//   ....[220]....
        /*1168*/ 	.word	0x00020c60


	//   ....[221]....
        /*116c*/ 	.word	0x00020cd0


	//   ....[222]....
        /*1170*/ 	.word	0x00020d30


	//   ....[223]....
        /*1174*/ 	.word	0x00020da0


	//   ....[224]....
        /*1178*/ 	.word	0x00020e10


	//   ....[225]....
        /*117c*/ 	.word	0x00020e80


	//   ....[226]....
        /*1180*/ 	.word	0x00020ee0


	//   ....[227]....
        /*1184*/ 	.word	0x00020f50


	//   ....[228]....
        /*1188*/ 	.word	0x00020fc0


	//   ....[229]....
        /*118c*/ 	.word	0x00021700


	//   ....[230]....
        /*1190*/ 	.word	0x00021750


	//   ....[231]....
        /*1194*/ 	.word	0x000217a0


	//   ....[232]....
        /*1198*/ 	.word	0x000217f0


	//   ....[233]....
        /*119c*/ 	.word	0x00021860


	//   ....[234]....
        /*11a0*/ 	.word	0x000218d0


	//   ....[235]....
        /*11a4*/ 	.word	0x000219f0


	//   ....[236]....
        /*11a8*/ 	.word	0x00021a50


	//   ....[237]....
        /*11ac*/ 	.word	0x00021b90


	//   ....[238]....
        /*11b0*/ 	.word	0x00021bf0


	//   ....[239]....
        /*11b4*/ 	.word	0x00021c60


	//   ....[240]....
        /*11b8*/ 	.word	0x00021cc0


	//   ....[241]....
        /*11bc*/ 	.word	0x00021d30


	//   ....[242]....
        /*11c0*/ 	.word	0x00021da0


	//   ....[243]....
        /*11c4*/ 	.word	0x00021e10


	//   ....[244]....
        /*11c8*/ 	.word	0x00021e70


	//   ....[245]....
        /*11cc*/ 	.word	0x00021ee0


	//   ....[246]....
        /*11d0*/ 	.word	0x00021f50


	//   ....[247]....
        /*11d4*/ 	.word	0x00021fc0


	//   ....[248]....
        /*11d8*/ 	.word	0x00022020


	//   ....[249]....
        /*11dc*/ 	.word	0x00022090


	//   ....[250]....
        /*11e0*/ 	.word	0x00022100


	//   ....[251]....
        /*11e4*/ 	.word	0x00022840


	//   ....[252]....
        /*11e8*/ 	.word	0x00022880


	//   ....[253]....
        /*11ec*/ 	.word	0x000228d0


	//   ....[254]....
        /*11f0*/ 	.word	0x00022910


	//   ....[255]....
        /*11f4*/ 	.word	0x00022980


	//   ....[0]....
        /*11f8*/ 	.word	0x000229f0


	//   ....[1]....
        /*11fc*/ 	.word	0x00022a50


	//   ....[2]....
        /*1200*/ 	.word	0x00022ac0


	//   ....[3]....
        /*1204*/ 	.word	0x00022b30


	//   ....[4]....
        /*1208*/ 	.word	0x00022ba0


	//   ....[5]....
        /*120c*/ 	.word	0x00022c00


	//   ....[6]....
        /*1210*/ 	.word	0x00022c70


	//   ....[7]....
        /*1214*/ 	.word	0x00022ce0


	//   ....[8]....
        /*1218*/ 	.word	0x00022d50


	//   ....[9]....
        /*121c*/ 	.word	0x00022db0


	//   ....[10]....
        /*1220*/ 	.word	0x00022e00


	//   ....[11]....
        /*1224*/ 	.word	0x00022e50


	//   ....[12]....
        /*1228*/ 	.word	0x00022ea0


	//   ....[13]....
        /*122c*/ 	.word	0x00022ee0


	//   ....[14]....
        /*1230*/ 	.word	0x00022f40


	//   ....[15]....
        /*1234*/ 	.word	0x00022f90


	//   ....[16]....
        /*1238*/ 	.word	0x00022fe0


	//   ....[17]....
        /*123c*/ 	.word	0x00023040


	//   ....[18]....
        /*1240*/ 	.word	0x000230b0


	//   ....[19]....
        /*1244*/ 	.word	0x00023120


	//   ....[20]....
        /*1248*/ 	.word	0x00023190


	//   ....[21]....
        /*124c*/ 	.word	0x000231f0


	//   ....[22]....
        /*1250*/ 	.word	0x00023260


	//   ....[23]....
        /*1254*/ 	.word	0x000232d0


	//   ....[24]....
        /*1258*/ 	.word	0x00023340


	//   ....[25]....
        /*125c*/ 	.word	0x000233a0


	//   ....[26]....
        /*1260*/ 	.word	0x00023410


	//   ....[27]....
        /*1264*/ 	.word	0x00023480


	//   ....[28]....
        /*1268*/ 	.word	0x000234f0


	//   ....[29]....
        /*126c*/ 	.word	0x00023550


	//   ....[30]....
        /*1270*/ 	.word	0x000235c0


	//   ....[31]....
        /*1274*/ 	.word	0x00023630


	//   ....[32]....
        /*1278*/ 	.word	0x000236a0


	//   ....[33]....
        /*127c*/ 	.word	0x00023700


	//   ....[34]....
        /*1280*/ 	.word	0x00023770


	//   ....[35]....
        /*1284*/ 	.word	0x000237e0


	//   ....[36]....
        /*1288*/ 	.word	0x00023850


	//   ....[37]....
        /*128c*/ 	.word	0x000238b0


	//   ....[38]....
        /*1290*/ 	.word	0x00023920


	//   ....[39]....
        /*1294*/ 	.word	0x00023990


	//   ....[40]....
        /*1298*/ 	.word	0x000239e0


	//   ....[41]....
        /*129c*/ 	.word	0x00023a20


	//   ....[42]....
        /*12a0*/ 	.word	0x00023a70


	//   ....[43]....
        /*12a4*/ 	.word	0x00023ac0


	//   ....[44]....
        /*12a8*/ 	.word	0x00023b10


	//   ....[45]....
        /*12ac*/ 	.word	0x00023b80


	//   ....[46]....
        /*12b0*/ 	.word	0x00023bd0


	//   ....[47]....
        /*12b4*/ 	.word	0x00023c10


	//   ....[48]....
        /*12b8*/ 	.word	0x00023c60


	//   ....[49]....
        /*12bc*/ 	.word	0x00023cb0


	//   ....[50]....
        /*12c0*/ 	.word	0x00023d00


	//   ....[51]....
        /*12c4*/ 	.word	0x00023d70


	//   ....[52]....
        /*12c8*/ 	.word	0x00023dc0


	//   ....[53]....
        /*12cc*/ 	.word	0x00023e20


	//   ....[54]....
        /*12d0*/ 	.word	0x00023e80


	//   ....[55]....
        /*12d4*/ 	.word	0x00023ef0


	//----- nvinfo : EIATTR_EXIT_INSTR_OFFSETS
	.align		4
.L_490:
        /*12d8*/ 	.byte	0x04, 0x1c
        /*12da*/ 	.short	(.L_492 - .L_491)


	//   ....[0]....
.L_491:
        /*12dc*/ 	.word	0x000010d0


	//   ....[1]....
        /*12e0*/ 	.word	0x00020710


	//----- nvinfo : EIATTR_MAX_THREADS
	.align		4
.L_492:
        /*12e4*/ 	.byte	0x04, 0x05
        /*12e6*/ 	.short	(.L_494 - .L_493)
.L_493:
        /*12e8*/ 	.word	0x00000100
        /*12ec*/ 	.word	0x00000001
        /*12f0*/ 	.word	0x00000001


	//----- nvinfo : EIATTR_CRS_STACK_SIZE
	.align		4
.L_494:
        /*12f4*/ 	.byte	0x04, 0x1e
        /*12f6*/ 	.short	(.L_496 - .L_495)
.L_495:
        /*12f8*/ 	.word	0x00000000
.L_496:


//--------------------- .nv.info._ZN7cutlass13device_kernelIN5flash19enable_sm80_to_sm89INS1_16FlashAttnFwdSm80INS1_25CollectiveMainloopFwdSm80ILi8ELi1ELb1EN4cute5tupleIJNS5_1CILi128EEES8_S8_EEELi128ENS_6half_tEfNS_4arch4Sm80ELb0ELb0ELb0ELb0ELb1ELb0ELb1ELb1EEENS1_21CollectiveEpilogueFwdIS9_NS6_IJNS7_ILi1EEESF_SF_EEESA_SC_Li256ELb0ELb1ELb1ELb0EEENS1_19SingleTileSchedulerILb0ELb1ELb1ELi128EEEEEEEEEvNT_6ParamsE --------------------------
	.section	.nv.info._ZN7cutlass13device_kernelIN5flash19enable_sm80_to_sm89INS1_16FlashAttnFwdSm80INS1_25CollectiveMainloopFwdSm80ILi8ELi1ELb1EN4cute5tupleIJNS5_1CILi128EEES8_S8_EEELi128ENS_6half_tEfNS_4arch4Sm80ELb0ELb0ELb0ELb0ELb1ELb0ELb1ELb1EEENS1_21CollectiveEpilogueFwdIS9_NS6_IJNS7_ILi1EEESF_SF_EEESA_SC_Li256ELb0ELb1ELb1ELb0EEENS1_19SingleTileSchedulerILb0ELb1ELb1ELi128EEEEEEEEEvNT_6ParamsE,"",@"SHT_CUDA_INFO"
	.sectionflags	@""
	.align	4


	//----- nvinfo : EIATTR_CUDA_API_VERSION
	.align		4
        /*0000*/ 	.byte	0x04, 0x37
        /*0002*/ 	.short	(.L_498 - .L_497)
.L_497:
        /*0004*/ 	.word	0x00000082


	//----- nvinfo : EIATTR_SW2861232_WAR
	.align		4
.L_498:
        /*0008*/ 	.byte	0x01, 0x35
	.zero		2


	//----- nvinfo : EIATTR_PARAM_CBANK
	.align		4
        /*000c*/ 	.byte	0x04, 0x0a
        /*000e*/ 	.short	(.L_500 - .L_499)
	.align		4
.L_499:
        /*0010*/ 	.word	index@(.nv.constant0._ZN7cutlass13device_kernelIN5flash19enable_sm80_to_sm89INS1_16FlashAttnFwdSm80INS1_25CollectiveMainloopFwdSm80ILi8ELi1ELb1EN4cute5tupleIJNS5_1CILi128EEES8_S8_EEELi128ENS_6half_tEfNS_4arch4Sm80ELb0ELb0ELb0ELb0ELb1ELb0ELb1ELb1EEENS1_21CollectiveEpilogueFwdIS9_NS6_IJNS7_ILi1EEESF_SF_EEESA_SC_Li256ELb0ELb1ELb1ELb0EEENS1_19SingleTileSchedulerILb0ELb1ELb1ELi128EEEEEEEEEvNT_6ParamsE)
        /*0014*/ 	.short	0x0160
        /*0016*/ 	.short	0x0418


	//----- nvinfo : EIATTR_CBANK_PARAM_SIZE
	.align		4
.L_500:
        /*0018*/ 	.byte	0x03, 0x19
        /*001a*/ 	.short	0x0418


	//----- nvinfo : EIATTR_KPARAM_INFO
	.align		4
        /*001c*/ 	.byte	0x04, 0x17
        /*001e*/ 	.short	(.L_502 - .L_501)
.L_501:
        /*0020*/ 	.word	0x00000000
        /*0024*/ 	.short	0x0000
        /*0026*/ 	.short	0x0000
        /*0028*/ 	.byte	0x00, 0xf0, 0x61, 0x10


	//----- nvinfo : EIATTR_MAXREG_COUNT
	.align		4
.L_502:
        /*002c*/ 	.byte	0x03, 0x1b
        /*002e*/ 	.short	0x00ff


	//----- nvinfo : EIATTR_NUM_BARRIERS
	.align		4
        /*0030*/ 	.byte	0x02, 0x4c
        /*0032*/ 	.byte	0x02
	.zero		1


	//----- nvinfo : EIATTR_MERCURY_ISA_VERSION
	.align		4
        /*0034*/ 	.byte	0x03, 0x5f
        /*0036*/ 	.short	0x0000


	//----- nvinfo : EIATTR_COOP_GROUP_MASK_REGIDS
	.align		4
        /*0038*/ 	.byte	0x04, 0x29
        /*003a*/ 	.short	(.L_504 - .L_503)


	//   ....[0]....
.L_503:
        /*003c*/ 	.word	0xffffffff


	//   ....[1]....
        /*0040*/ 	.word	0xffffffff


	//   ....[2]....
        /*0044*/ 	.word	0xffffffff


	//   ....[3]....
        /*0048*/ 	.word	0xffffffff


	//   ....[4]....
        /*004c*/ 	.word	0xffffffff


	//   ....[5]....
        /*0050*/ 	.word	0xffffffff


	//   ....[6]....
        /*0054*/ 	.word	0xffffffff


	//   ....[7]....
        /*0058*/ 	.word	0xffffffff


	//   ....[8]....
        /*005c*/ 	.word	0xffffffff


	//   ....[9]....
        /*0060*/ 	.word	0xffffffff


	//   ....[10]....
        /*0064*/ 	.word	0xffffffff


	//   ....[11]....
        /*0068*/ 	.word	0xffffffff


	//   ....[12]....
        /*006c*/ 	.word	0xffffffff


	//   ....[13]....
        /*0070*/ 	.word	0xffffffff


	//   ....[14]....
        /*0074*/ 	.word	0xffffffff


	//   ....[15]....
        /*0078*/ 	.word	0xffffffff


	//   ....[16]....
        /*007c*/ 	.word	0xffffffff


	//   ....[17]....
        /*0080*/ 	.word	0xffffffff


	//   ....[18]....
        /*0084*/ 	.word	0xffffffff


	//   ....[19]....
        /*0088*/ 	.word	0xffffffff


	//   ....[20]....
        /*008c*/ 	.word	0xffffffff


	//   ....[21]....
        /*0090*/ 	.word	0xffffffff


	//   ....[22]....
        /*0094*/ 	.word	0xffffffff


	//   ....[23]....
        /*0098*/ 	.word	0xffffffff


	//   ....[24]....
        /*009c*/ 	.word	0xffffffff


	//   ....[25]....
        /*00a0*/ 	.word	0xffffffff


	//   ....[26]....
        /*00a4*/ 	.word	0xffffffff


	//   ....[27]....
        /*00a8*/ 	.word	0xffffffff


	//   ....[28]....
        /*00ac*/ 	.word	0xffffffff


	//   ....[29]....
        /*00b0*/ 	.word	0xffffffff


	//   ....[30]....
        /*00b4*/ 	.word	0xffffffff


	//   ....[31]....
        /*00b8*/ 	.word	0xffffffff


	//   ....[32]....
        /*00bc*/ 	.word	0xffffffff


	//   ....[33]....
        /*00c0*/ 	.word	0xffffffff


	//   ....[34]....
        /*00c4*/ 	.word	0xffffffff


	//   ....[35]....
        /*00c8*/ 	.word	0xffffffff


	//   ....[36]....
        /*00cc*/ 	.word	0xffffffff


	//   ....[37]....
        /*00d0*/ 	.word	0xffffffff


	//   ....[38]....
        /*00d4*/ 	.word	0xffffffff


	//   ....[39]....
        /*00d8*/ 	.word	0xffffffff


	//   ....[40]....
        /*00dc*/ 	.word	0xffffffff


	//   ....[41]....
        /*00e0*/ 	.word	0xffffffff


	//   ....[42]....
        /*00e4*/ 	.word	0xffffffff


	//   ....[43]....
        /*00e8*/ 	.word	0xffffffff


	//   ....[44]....
        /*00ec*/ 	.word	0xffffffff


	//   ....[45]....
        /*00f0*/ 	.word	0xffffffff


	//   ....[46]....
        /*00f4*/ 	.word	0xffffffff


	//   ....[47]....
        /*00f8*/ 	.word	0xffffffff


	//   ....[48]....
        /*00fc*/ 	.word	0xffffffff


	//   ....[49]....
        /*0100*/ 	.word	0xffffffff


	//   ....[50]....
        /*0104*/ 	.word	0xffffffff


	//   ....[51]....
        /*0108*/ 	.word	0xffffffff


	//   ....[52]....
        /*010c*/ 	.word	0xffffffff


	//   ....[53]....
        /*0110*/ 	.word	0xffffffff


	//   ....[54]....
        /*0114*/ 	.word	0xffffffff


	//   ....[55]....
        /*0118*/ 	.word	0xffffffff


	//   ....[56]....
        /*011c*/ 	.word	0xffffffff


	//   ....[57]....
        /*0120*/ 	.word	0xffffffff


	//   ....[58]....
        /*0124*/ 	.word	0xffffffff


	//   ....[59]....
        /*0128*/ 	.word	0xffffffff


	//   ....[60]....
        /*012c*/ 	.word	0xffffffff


	//   ....[61]....
        /*0130*/ 	.word	0xffffffff


	//   ....[62]....
        /*0134*/ 	.word	0xffffffff


	//   ....[63]....
        /*0138*/ 	.word	0xffffffff


	//   ....[64]....
        /*013c*/ 	.word	0xffffffff


	//   ....[65]....
        /*0140*/ 	.word	0xffffffff


	//   ....[66]....
        /*0144*/ 	.word	0xffffffff


	//   ....[67]....
        /*0148*/ 	.word	0xffffffff


	//   ....[68]....
        /*014c*/ 	.word	0xffffffff


	//----- nvinfo : EIATTR_COOP_GROUP_INSTR_OFFSETS
	.align		4
.L_504:
        /*0150*/ 	.byte	0x04, 0x28
        /*0152*/ 	.short	(.L_506 - .L_505)


	//   ....[0]....
.L_505:
        /*0154*/ 	.word	0x00000050


	//   ....[1]....
        /*0158*/ 	.word	0x00000f70


	//   ....[2]....
        /*015c*/ 	.word	0x00000fa0


	//   ....[3]....
        /*0160*/ 	.word	0x00000fc0


	//   ....[4]....
        /*0164*/ 	.word	0x00000ff0


	//   ....[5]....
        /*0168*/ 	.word	0x00001020


	//   ....[6]....
        /*016c*/ 	.word	0x000010f0


	//   ....[7]....
        /*0170*/ 	.word	0x00001120


	//   ....[8]....
        /*0174*/ 	.word	0x00001190


	//   ....[9]....
        /*0178*/ 	.word	0x00001330


	//   ....[10]....
        /*017c*/ 	.word	0x00001370


	//   ....[11]....
        /*0180*/ 	.word	0x000013a0


	//   ....[12]....
        /*0184*/ 	.word	0x000013d0


	//   ....[13]....
        /*0188*/ 	.word	0x000013e0


	//   ....[14]....
        /*018c*/ 	.word	0x000013f0


	//   ....[15]....
        /*0190*/ 	.word	0x00001400


	//   ....[16]....
        /*0194*/ 	.word	0x00001410


	//   ....[17]....
        /*0198*/ 	.word	0x00001b30


	//   ....[18]....
        /*019c*/ 	.word	0x00001b50


	//   ....[19]....
        /*01a0*/ 	.word	0x00001b60


	//   ....[20]....
        /*01a4*/ 	.word	0x00001b80


	//   ....[21]....
        /*01a8*/ 	.word	0x00001b90


	//   ....[22]....
        /*01ac*/ 	.word	0x00001bb0


	//   ....[23]....
        /*01b0*/ 	.word	0x00001bc0


	//   ....[24]....
        /*01b4*/ 	.word	0x00001bf0


	//   ....[25]....
        /*01b8*/ 	.word	0x00002b50


	//   ....[26]....
        /*01bc*/ 	.word	0x00002b70


	//   ....[27]....
        /*01c0*/ 	.word	0x00002b80


	//   ....[28]....
        /*01c4*/ 	.word	0x00002b90


	//   ....[29]....
        /*01c8*/ 	.word	0x00002ba0


	//   ....[30]....
        /*01cc*/ 	.word	0x00002bb0


	//   ....[31]....
        /*01d0*/ 	.word	0x00002bc0


	//   ....[32]....
        /*01d4*/ 	.word	0x00002be0


	//   ....[33]....
        /*01d8*/ 	.word	0x00003860


	//   ....[34]....
        /*01dc*/ 	.word	0x00003910


	//   ....[35]....
        /*01e0*/ 	.word	0x00003920


	//   ....[36]....
        /*01e4*/ 	.word	0x00003950


	//   ....[37]....
        /*01e8*/ 	.word	0x00005550


	//   ....[38]....
        /*01ec*/ 	.word	0x00005560


	//   ....[39]....
        /*01f0*/ 	.word	0x00005570


	//   ....[40]....
        /*01f4*/ 	.word	0x00005580


	//   ....[41]....
        /*01f8*/ 	.word	0x00005590


	//   ....[42]....
        /*01fc*/ 	.word	0x000055a0


	//   ....[43]....
        /*0200*/ 	.word	0x000055b0


	//   ....[44]....
        /*0204*/ 	.word	0x000055e0


	//   ....[45]....
        /*0208*/ 	.word	0x00005970


	//   ....[46]....
        /*020c*/ 	.word	0x00005990


	//   ....[47]....
        /*0210*/ 	.word	0x000059a0


	//   ....[48]....
        /*0214*/ 	.word	0x000059c0


	//   ....[49]....
        /*0218*/ 	.word	0x000059e0


	//   ....[50]....
        /*021c*/ 	.word	0x00005a10


	//   ....[51]....
        /*0220*/ 	.word	0x00005a80


	//   ....[52]....
        /*0224*/ 	.word	0x00005ab0


	//   ....[53]....
        /*0228*/ 	.word	0x00006b50


	//   ....[54]....
        /*022c*/ 	.word	0x00006b60


	//   ....[55]....
        /*0230*/ 	.word	0x00006b90


	//   ....[56]....
        /*0234*/ 	.word	0x00006ba0


	//   ....[57]....
        /*0238*/ 	.word	0x00008a50


	//   ....[58]....
        /*023c*/ 	.word	0x00008a80


	//   ....[59]....
        /*0240*/ 	.word	0x00008ac0


	//   ....[60]....
        /*0244*/ 	.word	0x00008ad0


	//   ....[61]....
        /*0248*/ 	.word	0x000095e0


	//   ....[62]....
        /*024c*/ 	.word	0x00009620


	//   ....[63]....
        /*0250*/ 	.word	0x00009650


	//   ....[64]....
        /*0254*/ 	.word	0x00009670


	//   ....[65]....
        /*0258*/ 	.word	0x000096e0


	//   ....[66]....
        /*025c*/ 	.word	0x00009700


	//   ....[67]....
        /*0260*/ 	.word	0x00009d40


	//   ....[68]....
        /*0264*/ 	.word	0x00009d50


	//----- nvinfo : EIATTR_EXIT_INSTR_OFFSETS
	.align		4
.L_506:
        /*0268*/ 	.byte	0x04, 0x1c
        /*026a*/ 	.short	(.L_508 - .L_507)


	//   ....[0]....
.L_507:
        /*026c*/ 	.word	0x000001b0


	//   ....[1]....
        /*0270*/ 	.word	0x00009d60


	//   ....[2]....
        /*0274*/ 	.word	0x0000a300


	//   ....[3]....
        /*0278*/ 	.word	0x0000a350


	//   ....[4]....
        /*027c*/ 	.word	0x0000a380


	//   ....[5]....
        /*0280*/ 	.word	0x0000a3e0


	//   ....[6]....
        /*0284*/ 	.word	0x0000a670


	//----- nvinfo : EIATTR_CTAIDZ_USED
	.align		4
.L_508:
        /*0288*/ 	.byte	0x01, 0x04
	.zero		2


	//----- nvinfo : EIATTR_MAX_THREADS
	.align		4
        /*028c*/ 	.byte	0x04, 0x05
        /*028e*/ 	.short	(.L_510 - .L_509)
.L_509:
        /*0290*/ 	.word	0x00000100
        /*0294*/ 	.word	0x00000001
        /*0298*/ 	.word	0x00000001


	//----- nvinfo : EIATTR_CRS_STACK_SIZE
	.align		4
.L_510:
        /*029c*/ 	.byte	0x04, 0x1e
        /*029e*/ 	.short	(.L_512 - .L_511)
.L_511:
        /*02a0*/ 	.word	0x00000000
.L_512:


//--------------------- .nv.info._ZN7cutlass13device_kernelIN5flash19enable_sm80_to_sm89INS1_16FlashAttnFwdSm80INS1_25CollectiveMainloopFwdSm80ILi8ELi1ELb1EN4cute5tupleIJNS5_1CILi128EEENS7_ILi96EEES8_EEELi128ENS_6half_tEfNS_4arch4Sm80ELb0ELb1ELb0ELb0ELb1ELb0ELb1ELb1EEENS1_21CollectiveEpilogueFwdINS6_IJS8_S8_S9_EEENS6_IJNS7_ILi1EEESH_SH_EEESB_SD_Li256ELb0ELb1ELb1ELb0EEENS1_19SingleTileSchedulerILb0ELb1ELb1ELi128EEEEEEEEEvNT_6ParamsE --------------------------
	.section	.nv.info._ZN7cutlass13device_kernelIN5flash19enable_sm80_to_sm89INS1_16FlashAttnFwdSm80INS1_25CollectiveMainloopFwdSm80ILi8ELi1ELb1EN4cute5tupleIJNS5_1CILi128EEENS7_ILi96EEES8_EEELi128ENS_6half_tEfNS_4arch4Sm80ELb0ELb1ELb0ELb0ELb1ELb0ELb1ELb1EEENS1_21CollectiveEpilogueFwdINS6_IJS8_S8_S9_EEENS6_IJNS7_ILi1EEESH_SH_EEESB_SD_Li256ELb0ELb1ELb1ELb0EEENS1_19SingleTileSchedulerILb0ELb1ELb1ELi128EEEEEEEEEvNT_6ParamsE,"",@"SHT_CUDA_INFO"
	.sectionflags	@""
	.align	4


	//----- nvinfo : EIATTR_CUDA_API_VERSION
	.align		4
        /*0000*/ 	.byte	0x04, 0x37
        /*0002*/ 	.short	(.L_514 - .L_513)
.L_513:
        /*0004*/ 	.word	0x00000082


	//----- nvinfo : EIATTR_SW2861232_WAR
	.align		4
.L_514:
        /*0008*/ 	.byte	0x01, 0x35
	.zero		2


	//----- nvinfo : EIATTR_PARAM_CBANK
	.align		4
        /*000c*/ 	.byte	0x04, 0x0a
        /*000e*/ 	.short	(.L_516 - .L_515)
	.align		4
.L_515:
        /*0010*/ 	.word	index@(.nv.constant0._ZN7cutlass13device_kernelIN5flash19enable_sm80_to_sm89INS1_16FlashAttnFwdSm80INS1_25CollectiveMainloopFwdSm80ILi8ELi1ELb1EN4cute5tupleIJNS5_1CILi128EEENS7_ILi96EEES8_EEELi128ENS_6half_tEfNS_4arch4Sm80ELb0ELb1ELb0ELb0ELb1ELb0ELb1ELb1EEENS1_21CollectiveEpilogueFwdINS6_IJS8_S8_S9_EEENS6_IJNS7_ILi1EEESH_SH_EEESB_SD_Li256ELb0ELb1ELb1ELb0EEENS1_19SingleTileSchedulerILb0ELb1ELb1ELi128EEEEEEEEEvNT_6ParamsE)
        /*0014*/ 	.short	0x0160
        /*0016*/ 	.short	0x0418


	//----- nvinfo : EIATTR_CBANK_PARAM_SIZE
	.align		4
.L_516:
        /*0018*/ 	.byte	0x03, 0x19
        /*001a*/ 	.short	0x0418


	//----- nvinfo : EIATTR_KPARAM_INFO
	.align		4
        /*001c*/ 	.byte	0x04, 0x17
        /*001e*/ 	.short	(.L_518 - .L_517)
.L_517:
        /*0020*/ 	.word	0x00000000
        /*0024*/ 	.short	0x0000
        /*0026*/ 	.short	0x0000
        /*0028*/ 	.byte	0x00, 0xf0, 0x61, 0x10


	//----- nvinfo : EIATTR_MAXREG_COUNT
	.align		4
.L_518:
        /*002c*/ 	.byte	0x03, 0x1b
        /*002e*/ 	.short	0x00ff


	//----- nvinfo : EIATTR_NUM_BARRIERS
	.align		4
        /*0030*/ 	.byte	0x02, 0x4c
        /*0032*/ 	.byte	0x02
	.zero		1


	//----- nvinfo : EIATTR_MERCURY_ISA_VERSION
	.align		4
        /*0034*/ 	.byte	0x03, 0x5f
        /*0036*/ 	.short	0x0000


	//----- nvinfo : EIATTR_COOP_GROUP_MASK_REGIDS
	.align		4
        /*0038*/ 	.byte	0x04, 0x29
        /*003a*/ 	.short	(.L_520 - .L_519)


	//   ....[0]....
.L_519:
        /*003c*/ 	.word	0xffffffff


	//   ....[1]....
        /*0040*/ 	.word	0xffffffff


	//   ....[2]....
        /*0044*/ 	.word	0xffffffff


	//   ....[3]....
        /*0048*/ 	.word	0xffffffff


	//   ....[4]....
        /*004c*/ 	.word	0xffffffff


	//   ....[5]....
        /*0050*/ 	.word	0xffffffff


	//   ....[6]....
        /*0054*/ 	.word	0xffffffff


	//   ....[7]....
        /*0058*/ 	.word	0xffffffff


	//   ....[8]....
        /*005c*/ 	.word	0xffffffff


	//   ....[9]....
        /*0060*/ 	.word	0xffffffff


	//   ....[10]....
        /*0064*/ 	.word	0xffffffff


	//   ....[11]....
        /*0068*/ 	.word	0xffffffff


	//   ....[12]....
        /*006c*/ 	.word	0xffffffff


	//   ....[13]....
        /*0070*/ 	.word	0xffffffff


	//   ....[14]....
        /*0074*/ 	.word	0xffffffff


	//   ....[15]....
        /*0078*/ 	.word	0xffffffff


	//   ....[16]....
        /*007c*/ 	.word	0xffffffff


	//   ....[17]....
        /*0080*/ 	.word	0xffffffff


	//   ....[18]....
        /*0084*/ 	.word	0xffffffff


	//   ....[19]....
        /*0088*/ 	.word	0xffffffff


	//   ....[20]....
        /*008c*/ 	.word	0xffffffff


	//   ....[21]....
        /*0090*/ 	.word	0xffffffff


	//   ....[22]....
        /*0094*/ 	.word	0xffffffff


	//   ....[23]....
        /*0098*/ 	.word	0xffffffff


	//   ....[24]....
        /*009c*/ 	.word	0xffffffff


	//   ....[25]....
        /*00a0*/ 	.word	0xffffffff


	//   ....[26]....
        /*00a4*/ 	.word	0xffffffff


	//   ....[27]....
        /*00a8*/ 	.word	0xffffffff


	//   ....[28]....
        /*00ac*/ 	.word	0xffffffff


	//   ....[29]....
        /*00b0*/ 	.word	0xffffffff


	//   ....[30]....
        /*00b4*/ 	.word	0xffffffff


	//   ....[31]....
        /*00b8*/ 	.word	0xffffffff


	//   ....[32]....
        /*00bc*/ 	.word	0xffffffff


	//   ....[33]....
        /*00c0*/ 	.word	0xffffffff


	//   ....[34]....
        /*00c4*/ 	.word	0xffffffff


	//   ....[35]....
        /*00c8*/ 	.word	0xffffffff


	//   ....[36]....
        /*00cc*/ 	.word	0xffffffff


	//   ....[37]....
        /*00d0*/ 	.word	0xffffffff


	//   ....[38]....
        /*00d4*/ 	.word	0xffffffff


	//   ....[39]....
        /*00d8*/ 	.word	0xffffffff


	//   ....[40]....
        /*00dc*/ 	.word	0xffffffff


	//   ....[41]....
        /*00e0*/ 	.word	0xffffffff


	//   ....[42]....
        /*00e4*/ 	.word	0xffffffff


	//   ....[43]....
        /*00e8*/ 	.word	0xffffffff


	//   ....[44]....
        /*00ec*/ 	.word	0xffffffff


	//   ....[45]....
        /*00f0*/ 	.word	0xffffffff


	//   ....[46]....
        /*00f4*/ 	.word	0xffffffff


	//   ....[47]....
        /*00f8*/ 	.word	0xffffffff


	//   ....[48]....
        /*00fc*/ 	.word	0xffffffff


	//   ....[49]....
        /*0100*/ 	.word	0xffffffff


	//   ....[50]....
        /*0104*/ 	.word	0xffffffff


	//   ....[51]....
        /*0108*/ 	.word	0xffffffff


	//   ....[52]....
        /*010c*/ 	.word	0xffffffff


	//   ....[53]....
        /*0110*/ 	.word	0xffffffff


	//   ....[54]....
        /*0114*/ 	.word	0xffffffff


	//   ....[55]....
        /*0118*/ 	.word	0xffffffff


	//   ....[56]....
        /*011c*/ 	.word	0xffffffff


	//   ....[57]....
        /*0120*/ 	.word	0xffffffff


	//   ....[58]....
        /*0124*/ 	.word	0xffffffff


	//   ....[59]....
        /*0128*/ 	.word	0xffffffff


	//   ....[60]....
        /*012c*/ 	.word	0xffffffff


	//   ....[61]....
        /*0130*/ 	.word	0xffffffff


	//   ....[62]....
        /*0134*/ 	.word	0xffffffff


	//   ....[63]....
        /*0138*/ 	.word	0xffffffff


	//   ....[64]....
        /*013c*/ 	.word	0xffffffff


	//   ....[65]....
        /*0140*/ 	.word	0xffffffff


	//   ....[66]....
        /*0144*/ 	.word	0xffffffff


	//   ....[67]....
        /*0148*/ 	.word	0xffffffff


	//   ....[68]....
        /*014c*/ 	.word	0xffffffff


	//   ....[69]....
        /*0150*/ 	.word	0xffffffff


	//   ....[70]....
        /*0154*/ 	.word	0xffffffff


	//   ....[71]....
        /*0158*/ 	.word	0xffffffff


	//   ....[72]....
        /*015c*/ 	.word	0xffffffff


	//   ....[73]....
        /*0160*/ 	.word	0xffffffff


	//   ....[74]....
        /*0164*/ 	.word	0xffffffff


	//   ....[75]....
        /*0168*/ 	.word	0xffffffff


	//   ....[76]....
        /*016c*/ 	.word	0xffffffff


	//   ....[77]....
        /*0170*/ 	.word	0xffffffff


	//   ....[78]....
        /*0174*/ 	.word	0xffffffff


	//   ....[79]....
        /*0178*/ 	.word	0xffffffff


	//   ....[80]....
        /*017c*/ 	.word	0xffffffff


	//   ....[81]....
        /*0180*/ 	.word	0xffffffff


	//   ....[82]....
        /*0184*/ 	.word	0xffffffff


	//   ....[83]....
        /*0188*/ 	.word	0xffffffff


	//   ....[84]....
        /*018c*/ 	.word	0xffffffff


	//   ....[85]....
        /*0190*/ 	.word	0xffffffff


	//   ....[86]....
        /*0194*/ 	.word	0xffffffff


	//   ....[87]....
        /*0198*/ 	.word	0xffffffff


	//   ....[88]....
        /*019c*/ 	.word	0xffffffff


	//   ....[89]....
        /*01a0*/ 	.word	0xffffffff


	//   ....[90]....
        /*01a4*/ 	.word	0xffffffff


	//   ....[91]....
        /*01a8*/ 	.word	0xffffffff


	//   ....[92]....
        /*01ac*/ 	.word	0xffffffff


	//   ....[93]....
        /*01b0*/ 	.word	0xffffffff


	//   ....[94]....
        /*01b4*/ 	.word	0xffffffff


	//   ....[95]....
        /*01b8*/ 	.word	0xffffffff


	//   ....[96]....
        /*01bc*/ 	.word	0xffffffff


	//----- nvinfo : EIATTR_COOP_GROUP_INSTR_OFFSETS
	.align		4
.L_520:
        /*01c0*/ 	.byte	0x04, 0x28
        /*01c2*/ 	.short	(.L_522 - .L_521)


	//   ....[0]....
.L_521:
        /*01c4*/ 	.word	0x00000050


	//   ....[1]....
        /*01c8*/ 	.word	0x000012f0


	//   ....[2]....
        /*01cc*/ 	.word	0x00001330


	//   ....[3]....
        /*01d0*/ 	.word	0x00001360


	//   ....[4]....
        /*01d4*/ 	.word	0x00001390


	//   ....[5]....
        /*01d8*/ 	.word	0x00001630


	//   ....[6]....
        /*01dc*/ 	.word	0x00001650


	//   ....[7]....
        /*01e0*/ 	.word	0x00001660


	//   ....[8]....
        /*01e4*/ 	.word	0x00001670


	//   ....[9]....
        /*01e8*/ 	.word	0x00001850


	//   ....[10]....
        /*01ec*/ 	.word	0x00001880


	//   ....[11]....
        /*01f0*/ 	.word	0x000018b0


	//   ....[12]....
        /*01f4*/ 	.word	0x000018c0


	//   ....[13]....
        /*01f8*/ 	.word	0x000018d0


	//   ....[14]....
        /*01fc*/ 	.word	0x000018e0


	//   ....[15]....
        /*0200*/ 	.word	0x00001ec0


	//   ....[16]....
        /*0204*/ 	.word	0x00001ef0


	//   ....[17]....
        /*0208*/ 	.word	0x00001f00


	//   ....[18]....
        /*020c*/ 	.word	0x00001f20


	//   ....[19]....
        /*0210*/ 	.word	0x00001f30


	//   ....[20]....
        /*0214*/ 	.word	0x00001f50


	//   ....[21]....
        /*0218*/ 	.word	0x00002bb0


	//   ....[22]....
        /*021c*/ 	.word	0x00002bd0


	//   ....[23]....
        /*0220*/ 	.word	0x00002be0


	//   ....[24]....
        /*0224*/ 	.word	0x00002bf0


	//   ....[25]....
        /*0228*/ 	.word	0x00002c00


	//   ....[26]....
        /*022c*/ 	.word	0x00002c10


	//   ....[27]....
        /*0230*/ 	.word	0x00002f50


	//   ....[28]....
        /*0234*/ 	.word	0x00003170


	//   ....[29]....
        /*0238*/ 	.word	0x00004200


	//   ....[30]....
        /*023c*/ 	.word	0x000042b0


	//   ....[31]....
        /*0240*/ 	.word	0x000046b0


	//   ....[32]....
        /*0244*/ 	.word	0x00004710


	//   ....[33]....
        /*0248*/ 	.word	0x00005c80


	//   ....[34]....
        /*024c*/ 	.word	0x00005c90


	//   ....[35]....
        /*0250*/ 	.word	0x00005ca0


	//   ....[36]....
        /*0254*/ 	.word	0x00005cb0


	//   ....[37]....
        /*0258*/ 	.word	0x00005cc0


	//   ....[38]....
        /*025c*/ 	.word	0x00005cd0


	//   ....[39]....
        /*0260*/ 	.word	0x00006840


	//   ....[40]....
        /*0264*/ 	.word	0x00006860


	//   ....[41]....
        /*0268*/ 	.word	0x00006880


	//   ....[42]....
        /*026c*/ 	.word	0x00006890


	//   ....[43]....
        /*0270*/ 	.word	0x000068a0


	//   ....[44]....
        /*0274*/ 	.word	0x000068b0


	//   ....[45]....
        /*0278*/ 	.word	0x00006a90


	//   ....[46]....
        /*027c*/ 	.word	0x00006d60


	//   ....[47]....
        /*0280*/ 	.word	0x00007cd0


	//   ....[48]....
        /*0284*/ 	.word	0x00007f00


	//   ....[49]....
        /*0288*/ 	.word	0x000080d0


	//   ....[50]....
        /*028c*/ 	.word	0x000081c0


	//   ....[51]....
        /*0290*/ 	.word	0x00009e10


	//   ....[52]....
        /*0294*/ 	.word	0x00009e30


	//   ....[53]....
        /*0298*/ 	.word	0x00009e50


	//   ....[54]....
        /*029c*/ 	.word	0x00009e60


	//   ....[55]....
        /*02a0*/ 	.word	0x00009e70


	//   ....[56]....
        /*02a4*/ 	.word	0x00009e80


	//   ....[57]....
        /*02a8*/ 	.word	0x0000a9f0


	//   ....[58]....
        /*02ac*/ 	.word	0x0000aa10


	//   ....[59]....
        /*02b0*/ 	.word	0x0000aa30


	//   ....[60]....
        /*02b4*/ 	.word	0x0000aa40


	//   ....[61]....
        /*02b8*/ 	.word	0x0000aa50


	//   ....[62]....
        /*02bc*/ 	.word	0x0000aa60


	//   ....[63]....
        /*02c0*/ 	.word	0x0000aee0


	//   ....[64]....
        /*02c4*/ 	.word	0x0000af00


	//   ....[65]....
        /*02c8*/ 	.word	0x0000af30


	//   ....[66]....
        /*02cc*/ 	.word	0x0000af40


	//   ....[67]....
        /*02d0*/ 	.word	0x0000ca40


	//   ....[68]....
        /*02d4*/ 	.word	0x0000ca80


	//   ....[69]....
        /*02d8*/ 	.word	0x0000caa0


	//   ....[70]....
        /*02dc*/ 	.word	0x0000cac0


	//   ....[71]....
        /*02e0*/ 	.word	0x0000cae0


	//   ....[72]....
        /*02e4*/ 	.word	0x0000cb00


	//   ....[73]....
        /*02e8*/ 	.word	0x0000d5c0


	//   ....[74]....
        /*02ec*/ 	.word	0x0000d5d0


	//   ....[75]....
        /*02f0*/ 	.word	0x0000d5e0


	//   ....[76]....
        /*02f4*/ 	.word	0x0000d5f0


	//   ....[77]....
        /*02f8*/ 	.word	0x0000d600


	//   ....[78]....
        /*02fc*/ 	.word	0x0000d610


	//   ....[79]....
        /*0300*/ 	.word	0x0000d820


	//   ....[80]....
        /*0304*/ 	.word	0x0000dc10


	//   ....[81]....
        /*0308*/ 	.word	0x0000e9d0


	//   ....[82]....
        /*030c*/ 	.word	0x0000ec40


	//   ....[83]....
        /*0310*/ 	.word	0x0000ede0


	//   ....[84]....
        /*0314*/ 	.word	0x0000eef0


	//   ....[85]....
        /*0318*/ 	.word	0x000106c0


	//   ....[86]....
        /*031c*/ 	.word	0x000106f0


	//   ....[87]....
        /*0320*/ 	.word	0x00010730


	//   ....[88]....
        /*0324*/ 	.word	0x00010740


	//   ....[89]....
        /*0328*/ 	.word	0x00011250


	//   ....[90]....
        /*032c*/ 	.word	0x00011290


	//   ....[91]....
        /*0330*/ 	.word	0x000112b0


	//   ....[92]....
        /*0334*/ 	.word	0x000112e0


	//   ....[93]....
        /*0338*/ 	.word	0x00011350


	//   ....[94]....
        /*033c*/ 	.word	0x000113c0


	//   ....[95]....
        /*0340*/ 	.word	0x000119d0


	//   ....[96]....
        /*0344*/ 	.word	0x000119e0


	//----- nvinfo : EIATTR_EXIT_INSTR_OFFSETS
	.align		4
.L_522:
        /*0348*/ 	.byte	0x04, 0x1c
        /*034a*/ 	.short	(.L_524 - .L_523)


	//   ....[0]....
.L_523:
        /*034c*/ 	.word	0x000001b0


	//   ....[1]....
        /*0350*/ 	.word	0x000119f0


	//   ....[2]....
        /*0354*/ 	.word	0x00011f90


	//   ....[3]....
        /*0358*/ 	.word	0x00011fe0


	//   ....[4]....
        /*035c*/ 	.word	0x00012010


	//   ....[5]....
        /*0360*/ 	.word	0x00012070


	//   ....[6]....
        /*0364*/ 	.word	0x00012300


	//----- nvinfo : EIATTR_CTAIDZ_USED
	.align		4
.L_524:
        /*0368*/ 	.byte	0x01, 0x04
	.zero		2


	//----- nvinfo : EIATTR_MAX_THREADS
	.align		4
        /*036c*/ 	.byte	0x04, 0x05
        /*036e*/ 	.short	(.L_526 - .L_525)
.L_525:
        /*0370*/ 	.word	0x00000100
        /*0374*/ 	.word	0x00000001
        /*0378*/ 	.word	0x00000001


	//----- nvinfo : EIATTR_CRS_STACK_SIZE
	.align		4
.L_526:
        /*037c*/ 	.byte	0x04, 0x1e
        /*037e*/ 	.short	(.L_528 - .L_527)
.L_527:
        /*0380*/ 	.word	0x00000000
.L_528:


//--------------------- .nv.info._ZN7cutlass13device_kernelIN5flash19enable_sm80_to_sm89INS1_16FlashAttnFwdSm80INS1_25CollectiveMainloopFwdSm80ILi8ELi1ELb1EN4cute5tupleIJNS5_1CILi128EEES8_S8_EEELi128ENS_6half_tEfNS_4arch4Sm80ELb1ELb0ELb0ELb0ELb1ELb0ELb1ELb1EEENS1_21CollectiveEpilogueFwdIS9_NS6_IJNS7_ILi1EEESF_SF_EEESA_SC_Li256ELb0ELb1ELb1ELb0EEENS1_30DynamicPersistentTileSchedulerILi256ELi256ELb1ELb1ELb0EEEEEEEEEvNT_6ParamsE --------------------------
	.section	.nv.info._ZN7cutlass13device_kernelIN5flash19enable_sm80_to_sm89INS1_16FlashAttnFwdSm80INS1_25CollectiveMainloopFwdSm80ILi8ELi1ELb1EN4cute5tupleIJNS5_1CILi128EEES8_S8_EEELi128ENS_6half_tEfNS_4arch4Sm80ELb1ELb0ELb0ELb0ELb1ELb0ELb1ELb1EEENS1_21CollectiveEpilogueFwdIS9_NS6_IJNS7_ILi1EEESF_SF_EEESA_SC_Li256ELb0ELb1ELb1ELb0EEENS1_30DynamicPersistentTileSchedulerILi256ELi256ELb1ELb1ELb0EEEEEEEEEvNT_6ParamsE,"",@"SHT_CUDA_INFO"
	.sectionflags	@""
	.align	4


	//----- nvinfo : EIATTR_CUDA_API_VERSION
	.align		4
        /*0000*/ 	.byte	0x04, 0x37
        /*0002*/ 	.short	(.L_530 - .L_529)
.L_529:
        /*0004*/ 	.word	0x00000082


	//----- nvinfo : EIATTR_SW2861232_WAR
	.align		4
.L_530:
        /*0008*/ 	.byte	0x01, 0x35
	.zero		2


	//----- nvinfo : EIATTR_PARAM_CBANK
	.align		4
        /*000c*/ 	.byte	0x04, 0x0a
        /*000e*/ 	.short	(.L_532 - .L_531)
	.align		4
.L_531:
        /*0010*/ 	.word	index@(.nv.constant0._ZN7cutlass13device_kernelIN5flash19enable_sm80_to_sm89INS1_16FlashAttnFwdSm80INS1_25CollectiveMainloopFwdSm80ILi8ELi1ELb1EN4cute5tupleIJNS5_1CILi128EEES8_S8_EEELi128ENS_6half_tEfNS_4arch4Sm80ELb1ELb0ELb0ELb0ELb1ELb0ELb1ELb1EEENS1_21CollectiveEpilogueFwdIS9_NS6_IJNS7_ILi1EEESF_SF_EEESA_SC_Li256ELb0ELb1ELb1ELb0EEENS1_30DynamicPersistentTileSchedulerILi256ELi256ELb1ELb1ELb0EEEEEEEEEvNT_6ParamsE)
        /*0014*/ 	.short	0x0160
        /*0016*/ 	.short	0x0428


	//----- nvinfo : EIATTR_CBANK_PARAM_SIZE
	.align		4
.L_532:
        /*0018*/ 	.byte	0x03, 0x19
        /*001a*/ 	.short	0x0428


	//----- nvinfo : EIATTR_KPARAM_INFO
	.align		4
        /*001c*/ 	.byte	0x04, 0x17
        /*001e*/ 	.short	(.L_534 - .L_533)
.L_533:
        /*0020*/ 	.word	0x00000000
        /*0024*/ 	.short	0x0000
        /*0026*/ 	.short	0x0000
        /*0028*/ 	.byte	0x00, 0xf0, 0xa1, 0x10


	//----- nvinfo : EIATTR_MAXREG_COUNT
	.align		4
.L_534:
        /*002c*/ 	.byte	0x03, 0x1b
        /*002e*/ 	.short	0x00ff


	//----- nvinfo : EIATTR_NUM_BARRIERS
	.align		4
        /*0030*/ 	.byte	0x02, 0x4c
        /*0032*/ 	.byte	0x06
	.zero		1


	//----- nvinfo : EIATTR_ANNOTATIONS
	.align		4
        /*0034*/ 	.byte	0x04, 0x55
        /*0036*/ 	.short	(.L_536 - .L_535)


	//   ....[0]....
.L_535:
        /* <DEDUP_REMOVED lines=67> */


	//----- nvinfo : EIATTR_MERCURY_ISA_VERSION
	.align		4
.L_536:
        /*0458*/ 	.byte	0x03, 0x5f
        /*045a*/ 	.short	0x0000


	//----- nvinfo : EIATTR_INT_WARP_WIDE_INSTR_OFFSETS
	.align		4
        /*045c*/ 	.byte	0x04, 0x31
        /*045e*/ 	.short	(.L_538 - .L_537)


	//   ....[0]....
.L_537:
        /*0460*/ 	.word	0x0000e6f0


	//   ....[1]....
        /*0464*/ 	.word	0x0000e770


	//----- nvinfo : EIATTR_COOP_GROUP_MASK_REGIDS
	.align		4
.L_538:
        /*0468*/ 	.byte	0x04, 0x29
        /*046a*/ 	.short	(.L_540 - .L_539)


	//   ....[0]....
.L_539:
        /*046c*/ 	.word	0xffffffff


	//   ....[1]....
        /*0470*/ 	.word	0xffffffff


	//   ....[2]....
        /*0474*/ 	.word	0xffffffff


	//   ....[3]....
        /*0478*/ 	.word	0xffffffff


	//   ....[4]....
        /*047c*/ 	.word	0xffffffff


	//   ....[5]....
        /*0480*/ 	.word	0xffffffff


	//   ....[6]....
        /*0484*/ 	.word	0xffffffff


	//   ....[7]....
        /*0488*/ 	.word	0xffffffff


	//   ....[8]....
        /*048c*/ 	.word	0xffffffff


	//   ....[9]....
        /*0490*/ 	.word	0xffffffff


	//   ....[10]....
        /*0494*/ 	.word	0xffffffff


	//   ....[11]....
        /*0498*/ 	.word	0xffffffff


	//   ....[12]....
        /*049c*/ 	.word	0xffffffff


	//   ....[13]....
        /*04a0*/ 	.word	0xffffffff


	//   ....[14]....
        /*04a4*/ 	.word	0xffffffff


	//   ....[15]....
        /*04a8*/ 	.word	0xffffffff


	//   ....[16]....
        /*04ac*/ 	.word	0xffffffff


	//   ....[17]....
        /*04b0*/ 	.word	0xffffffff


	//   ....[18]....
        /*04b4*/ 	.word	0xffffffff


	//   ....[19]....
        /*04b8*/ 	.word	0xffffffff


	//   ....[20]....
        /*04bc*/ 	.word	0xffffffff


	//   ....[21]....
        /*04c0*/ 	.word	0xffffffff


	//   ....[22]....
        /*04c4*/ 	.word	0xffffffff


	//   ....[23]....
        /*04c8*/ 	.word	0xffffffff


	//   ....[24]....
        /*04cc*/ 	.word	0xffffffff


	//   ....[25]....
        /*04d0*/ 	.word	0xffffffff


	//   ....[26]....
        /*04d4*/ 	.word	0xffffffff


	//   ....[27]....
        /*04d8*/ 	.word	0xffffffff


	//   ....[28]....
        /*04dc*/ 	.word	0xffffffff


	//   ....[29]....
        /*04e0*/ 	.word	0xffffffff


	//   ....[30]....
        /*04e4*/ 	.word	0xffffffff


	//   ....[31]....
        /*04e8*/ 	.word	0xffffffff


	//   ....[32]....
        /*04ec*/ 	.word	0xffffffff


	//   ....[33]....
        /*04f0*/ 	.word	0xffffffff


	//   ....[34]....
        /*04f4*/ 	.word	0xffffffff


	//   ....[35]....
        /*04f8*/ 	.word	0xffffffff


	//   ....[36]....
        /*04fc*/ 	.word	0xffffffff


	//   ....[37]....
        /*0500*/ 	.word	0xffffffff


	//   ....[38]....
        /*0504*/ 	.word	0xffffffff


	//   ....[39]....
        /*0508*/ 	.word	0xffffffff


	//   ....[40]....
        /*050c*/ 	.word	0xffffffff


	//   ....[41]....
        /*0510*/ 	.word	0xffffffff


	//   ....[42]....
        /*0514*/ 	.word	0xffffffff


	//   ....[43]....
        /*0518*/ 	.word	0xffffffff


	//   ....[44]....
        /*051c*/ 	.word	0xffffffff


	//   ....[45]....
        /*0520*/ 	.word	0xffffffff


	//   ....[46]....
        /*0524*/ 	.word	0xffffffff


	//   ....[47]....
        /*0528*/ 	.word	0xffffffff


	//   ....[48]....
        /*052c*/ 	.word	0xffffffff


	//   ....[49]....
        /*0530*/ 	.word	0xffffffff


	//   ....[50]....
        /*0534*/ 	.word	0xffffffff


	//   ....[51]....
        /*0538*/ 	.word	0xffffffff


	//   ....[52]....
        /*053c*/ 	.word	0xffffffff


	//   ....[53]....
        /*0540*/ 	.word	0xffffffff


	//   ....[54]....
        /*0544*/ 	.word	0xffffffff


	//   ....[55]....
        /*0548*/ 	.word	0xffffffff


	//   ....[56]....
        /*054c*/ 	.word	0xffffffff


	//   ....[57]....
        /*0550*/ 	.word	0xffffffff


	//   ....[58]....
        /*0554*/ 	.word	0xffffffff


	//   ....[59]....
        /*0558*/ 	.word	0xffffffff


	//   ....[60]....
        /*055c*/ 	.word	0xffffffff


	//   ....[61]....
        /*0560*/ 	.word	0xffffffff


	//   ....[62]....
        /*0564*/ 	.word	0xffffffff


	//   ....[63]....
        /*0568*/ 	.word	0xffffffff


	//   ....[64]....
        /*056c*/ 	.word	0xffffffff


	//   ....[65]....
        /*0570*/ 	.word	0xffffffff


	//   ....[66]....
        /*0574*/ 	.word	0xffffffff


	//   ....[67]....
        /*0578*/ 	.word	0xffffffff


	//   ....[68]....
        /*057c*/ 	.word	0xffffffff


	//   ....[69]....
        /*0580*/ 	.word	0xffffffff


	//   ....[70]....
        /*0584*/ 	.word	0xffffffff


	//   ....[71]....
        /*0588*/ 	.word	0xffffffff


	//   ....[72]....
        /*058c*/ 	.word	0xffffffff


	//   ....[73]....
        /*0590*/ 	.word	0xffffffff


	//   ....[74]....
        /*0594*/ 	.word	0xffffffff


	//   ....[75]....
        /*0598*/ 	.word	0xffffffff


	//   ....[76]....
        /*059c*/ 	.word	0xffffffff


	//   ....[77]....
        /*05a0*/ 	.word	0xffffffff


	//   ....[78]....
        /*05a4*/ 	.word	0xffffffff


	//   ....[79]....
        /*05a8*/ 	.word	0xffffffff


	//   ....[80]....
        /*05ac*/ 	.word	0xffffffff


	//   ....[81]....
        /*05b0*/ 	.word	0xffffffff


	//   ....[82]....
        /*05b4*/ 	.word	0xffffffff


	//   ....[83]....
        /*05b8*/ 	.word	0xffffffff


	//   ....[84]....
        /*05bc*/ 	.word	0xffffffff


	//   ....[85]....
        /*05c0*/ 	.word	0xffffffff


	//   ....[86]....
        /*05c4*/ 	.word	0xffffffff


	//   ....[87]....
        /*05c8*/ 	.word	0xffffffff


	//   ....[88]....
        /*05cc*/ 	.word	0xffffffff


	//   ....[89]....
        /*05d0*/ 	.word	0xffffffff


	//   ....[90]....
        /*05d4*/ 	.word	0xffffffff


	//   ....[91]....
        /*05d8*/ 	.word	0xffffffff


	//   ....[92]....
        /*05dc*/ 	.word	0xffffffff


	//   ....[93]....
        /*05e0*/ 	.word	0xffffffff


	//   ....[94]....
        /*05e4*/ 	.word	0xffffffff


	//   ....[95]....
        /*05e8*/ 	.word	0xffffffff


	//   ....[96]....
        /*05ec*/ 	.word	0xffffffff


	//   ....[97]....
        /*05f0*/ 	.word	0xffffffff


	//   ....[98]....
        /*05f4*/ 	.word	0xffffffff


	//   ....[99]....
        /*05f8*/ 	.word	0xffffffff


	//   ....[100]....
        /*05fc*/ 	.word	0xffffffff


	//   ....[101]....
        /*0600*/ 	.word	0xffffffff


	//   ....[102]....
        /*0604*/ 	.word	0xffffffff


	//   ....[103]....
        /*0608*/ 	.word	0xffffffff


	//   ....[104]....
        /*060c*/ 	.word	0xffffffff


	//   ....[105]....
        /*0610*/ 	.word	0xffffffff


	//   ....[106]....
        /*0614*/ 	.word	0xffffffff


	//   ....[107]....
        /*0618*/ 	.word	0xffffffff


	//   ....[108]....
        /*061c*/ 	.word	0xffffffff


	//   ....[109]....
        /*0620*/ 	.word	0xffffffff


	//   ....[110]....
        /*0624*/ 	.word	0xffffffff


	//   ....[111]....
        /*0628*/ 	.word	0xffffffff


	//   ....[112]....
        /*062c*/ 	.word	0xffffffff


	//   ....[113]....
        /*0630*/ 	.word	0xffffffff


	//   ....[114]....
        /*0634*/ 	.word	0xffffffff


	//   ....[115]....
        /*0638*/ 	.word	0xffffffff


	//   ....[116]....
        /*063c*/ 	.word	0xffffffff


	//   ....[117]....
        /*0640*/ 	.word	0xffffffff


	//   ....[118]....
        /*0644*/ 	.word	0xffffffff


	//   ....[119]....
        /*0648*/ 	.word	0xffffffff


	//   ....[120]....
        /*064c*/ 	.word	0xffffffff


	//   ....[121]....
        /*0650*/ 	.word	0xffffffff


	//   ....[122]....
        /*0654*/ 	.word	0xffffffff


	//   ....[123]....
        /*0658*/ 	.word	0xffffffff


	//   ....[124]....
        /*065c*/ 	.word	0xffffffff


	//   ....[125]....
        /*0660*/ 	.word	0xffffffff


	//   ....[126]....
        /*0664*/ 	.word	0xffffffff


	//   ....[127]....
        /*0668*/ 	.word	0xffffffff


	//   ....[128]....
        /*066c*/ 	.word	0xffffffff


	//   ....[129]....
        /*0670*/ 	.word	0xffffffff


	//   ....[130]....
        /*0674*/ 	.word	0xffffffff


	//   ....[131]....
        /*0678*/ 	.word	0xffffffff


	//   ....[132]....
        /*067c*/ 	.word	0xffffffff


	//   ....[133]....
        /*0680*/ 	.word	0xffffffff


	//   ....[134]....
        /*0684*/ 	.word	0xffffffff


	//   ....[135]....
        /*0688*/ 	.word	0xffffffff


	//   ....[136]....
        /*068c*/ 	.word	0xffffffff


	//   ....[137]....
        /*0690*/ 	.word	0xffffffff


	//   ....[138]....
        /*0694*/ 	.word	0xffffffff


	//   ....[139]....
        /*0698*/ 	.word	0xffffffff


	//   ....[140]....
        /*069c*/ 	.word	0xffffffff


	//   ....[141]....
        /*06a0*/ 	.word	0xffffffff


	//   ....[142]....
        /*06a4*/ 	.word	0xffffffff


	//   ....[143]....
        /*06a8*/ 	.word	0xffffffff


	//   ....[144]....
        /*06ac*/ 	.word	0xffffffff


	//   ....[145]....
        /*06b0*/ 	.word	0xffffffff


	//   ....[146]....
        /*06b4*/ 	.word	0xffffffff


	//   ....[147]....
        /*06b8*/ 	.word	0xffffffff


	//   ....[148]....
        /*06bc*/ 	.word	0xffffffff


	//----- nvinfo : EIATTR_COOP_GROUP_INSTR_OFFSETS
	.align		4
.L_540:
        /*06c0*/ 	.byte	0x04, 0x28
        /*06c2*/ 	.short	(.L_542 - .L_541)


	//   ....[0]....
.L_541:
        /*06c4*/ 	.word	0x00000050


	//   ....[1]....
        /*06c8*/ 	.word	0x000018b0


	//   ....[2]....
        /*06cc*/ 	.word	0x000018f0


	//   ....[3]....
        /*06d0*/ 	.word	0x00001910


	//   ....[4]....
        /*06d4*/ 	.word	0x00001930


	//   ....[5]....
        /*06d8*/ 	.word	0x00001940


	//   ....[6]....
        /*06dc*/ 	.word	0x00001950


	//   ....[7]....
        /*06e0*/ 	.word	0x00001990


	//   ....[8]....
        /*06e4*/ 	.word	0x000019b0


	//   ....[9]....
        /*06e8*/ 	.word	0x00001bf0


	//   ....[10]....
        /*06ec*/ 	.word	0x00001c10


	//   ....[11]....
        /*06f0*/ 	.word	0x00001c20


	//   ....[12]....
        /*06f4*/ 	.word	0x00001c50


	//   ....[13]....
        /*06f8*/ 	.word	0x00001c60


	//   ....[14]....
        /*06fc*/ 	.word	0x00001ca0


	//   ....[15]....
        /*0700*/ 	.word	0x00001ce0


	//   ....[16]....
        /*0704*/ 	.word	0x00001d10


	//   ....[17]....
        /*0708*/ 	.word	0x00002370


	//   ....[18]....
        /*070c*/ 	.word	0x00002390


	//   ....[19]....
        /*0710*/ 	.word	0x000023a0


	//   ....[20]....
        /*0714*/ 	.word	0x000023c0


	//   ....[21]....
        /*0718*/ 	.word	0x000023d0


	//   ....[22]....
        /*071c*/ 	.word	0x000023f0


	//   ....[23]....
        /*0720*/ 	.word	0x00002410


	//   ....[24]....
        /*0724*/ 	.word	0x00002430


	//   ....[25]....
        /*0728*/ 	.word	0x00003370


	//   ....[26]....
        /*072c*/ 	.word	0x00003390


	//   ....[27]....
        /*0730*/ 	.word	0x000033c0


	//   ....[28]....
        /*0734*/ 	.word	0x000033d0


	//   ....[29]....
        /*0738*/ 	.word	0x000033e0


	//   ....[30]....
        /*073c*/ 	.word	0x000033f0


	//   ....[31]....
        /*0740*/ 	.word	0x00003400


	//   ....[32]....
        /*0744*/ 	.word	0x00003540


	//   ....[33]....
        /*0748*/ 	.word	0x00003750


	//   ....[34]....
        /*074c*/ 	.word	0x00003b90


	//   ....[35]....
        /*0750*/ 	.word	0x00004390


	//   ....[36]....
        /*0754*/ 	.word	0x000043b0


	//   ....[37]....
        /*0758*/ 	.word	0x000043d0


	//   ....[38]....
        /*075c*/ 	.word	0x000043f0


	//   ....[39]....
        /*0760*/ 	.word	0x00006300


	//   ....[40]....
        /*0764*/ 	.word	0x00006320


	//   ....[41]....
        /*0768*/ 	.word	0x00006390


	//   ....[42]....
        /*076c*/ 	.word	0x000063d0


	//   ....[43]....
        /*0770*/ 	.word	0x000063e0


	//   ....[44]....
        /*0774*/ 	.word	0x000063f0


	//   ....[45]....
        /*0778*/ 	.word	0x00006460


	//   ....[46]....
        /*077c*/ 	.word	0x00006470


	//   ....[47]....
        /*0780*/ 	.word	0x00007480


	//   ....[48]....
        /*0784*/ 	.word	0x000074a0


	//   ....[49]....
        /*0788*/ 	.word	0x00007510


	//   ....[50]....
        /*078c*/ 	.word	0x00007550


	//   ....[51]....
        /*0790*/ 	.word	0x00007560


	//   ....[52]....
        /*0794*/ 	.word	0x00007570


	//   ....[53]....
        /*0798*/ 	.word	0x000075e0


	//   ....[54]....
        /*079c*/ 	.word	0x000075f0


	//   ....[55]....
        /*07a0*/ 	.word	0x00007850


	//   ....[56]....
        /*07a4*/ 	.word	0x00007c80


	//   ....[57]....
        /*07a8*/ 	.word	0x000082a0


	//   ....[58]....
        /*07ac*/ 	.word	0x000082c0


	//   ....[59]....
        /*07b0*/ 	.word	0x000084e0


	//   ....[60]....
        /*07b4*/ 	.word	0x00008500


	//   ....[61]....
        /*07b8*/ 	.word	0x0000a830


	//   ....[62]....
        /*07bc*/ 	.word	0x0000a850


	//   ....[63]....
        /*07c0*/ 	.word	0x0000a890


	//   ....[64]....
        /*07c4*/ 	.word	0x0000a8d0


	//   ....[65]....
        /*07c8*/ 	.word	0x0000a900


	//   ....[66]....
        /*07cc*/ 	.word	0x0000a920


	//   ....[67]....
        /*07d0*/ 	.word	0x0000a950


	//   ....[68]....
        /*07d4*/ 	.word	0x0000a970


	//   ....[69]....
        /*07d8*/ 	.word	0x0000b940


	//   ....[70]....
        /*07dc*/ 	.word	0x0000b960


	//   ....[71]....
        /*07e0*/ 	.word	0x0000b990


	//   ....[72]....
        /*07e4*/ 	.word	0x0000ba10


	//   ....[73]....
        /*07e8*/ 	.word	0x0000ba80


	//   ....[74]....
        /*07ec*/ 	.word	0x0000baa0


	//   ....[75]....
        /*07f0*/ 	.word	0x0000bac0


	//   ....[76]....
        /*07f4*/ 	.word	0x0000bad0


	//   ....[77]....
        /*07f8*/ 	.word	0x0000c020


	//   ....[78]....
        /*07fc*/ 	.word	0x0000c040


	//   ....[79]....
        /*0800*/ 	.word	0x0000c060


	//   ....[80]....
        /*0804*/ 	.word	0x0000c080


	//   ....[81]....
        /*0808*/ 	.word	0x0000e0b0


	//   ....[82]....
        /*080c*/ 	.word	0x0000e0f0


	//   ....[83]....
        /*0810*/ 	.word	0x0000e110


	//   ....[84]....
        /*0814*/ 	.word	0x0000e130


	//   ....[85]....
        /*0818*/ 	.word	0x0000e8c0


	//   ....[86]....
        /*081c*/ 	.word	0x0000ef00


	//   ....[87]....
        /*0820*/ 	.word	0x0000ef20


	//   ....[88]....
        /*0824*/ 	.word	0x0000ef40


	//   ....[89]....
        /*0828*/ 	.word	0x0000ef50


	//   ....[90]....
        /*082c*/ 	.word	0x0000f050


	//   ....[91]....
        /*0830*/ 	.word	0x0000f070


	//   ....[92]....
        /*0834*/ 	.word	0x0000f490


	//   ....[93]....
        /*0838*/ 	.word	0x0000f4a0


	//   ....[94]....
        /*083c*/ 	.word	0x0000fc30


	//   ....[95]....
        /*0840*/ 	.word	0x0000fd20


	//   ....[96]....
        /*0844*/ 	.word	0x0000fd90


	//   ....[97]....
        /*0848*/ 	.word	0x0000feb0


	//   ....[98]....
        /*084c*/ 	.word	0x0000ff10


	//   ....[99]....
        /*0850*/ 	.word	0x00010050


	//   ....[100]....
        /*0854*/ 	.word	0x000100b0


	//   ....[101]....
        /*0858*/ 	.word	0x000101f0


	//   ....[102]....
        /*085c*/ 	.word	0x00010250


	//   ....[103]....
        /*0860*/ 	.word	0x000102c0


	//   ....[104]....
        /*0864*/ 	.word	0x00010330


	//   ....[105]....
        /*0868*/ 	.word	0x00010b70


	//   ....[106]....
        /*086c*/ 	.word	0x00010bc0


	//   ....[107]....
        /*0870*/ 	.word	0x00010c10


	//   ....[108]....
        /*0874*/ 	.word	0x00010c60


	//   ....[109]....
        /*0878*/ 	.word	0x00010cd0


	//   ....[110]....
        /*087c*/ 	.word	0x00010d40


	//   ....[111]....
        /*0880*/ 	.word	0x00010e60


	//   ....[112]....
        /*0884*/ 	.word	0x00010ec0


	//   ....[113]....
        /*0888*/ 	.word	0x00011000


	//   ....[114]....
        /*088c*/ 	.word	0x00011060


	//   ....[115]....
        /*0890*/ 	.word	0x000111a0


	//   ....[116]....
        /*0894*/ 	.word	0x00011200


	//   ....[117]....
        /*0898*/ 	.word	0x00011270


	//   ....[118]....
        /*089c*/ 	.word	0x000112e0


	//   ....[119]....
        /*08a0*/ 	.word	0x00011400


	//   ....[120]....
        /*08a4*/ 	.word	0x00011460


	//   ....[121]....
        /*08a8*/ 	.word	0x000115a0


	//   ....[122]....
        /*08ac*/ 	.word	0x00011600


	//   ....[123]....
        /*08b0*/ 	.word	0x00011740


	//   ....[124]....
        /*08b4*/ 	.word	0x000117a0


	//   ....[125]....
        /*08b8*/ 	.word	0x00011810


	//   ....[126]....
        /*08bc*/ 	.word	0x00011880


	//   ....[127]....
        /*08c0*/ 	.word	0x000120c0


	//   ....[128]....
        /*08c4*/ 	.word	0x00012100


	//   ....[129]....
        /*08c8*/ 	.word	0x00012150


	//   ....[130]....
        /*08cc*/ 	.word	0x00012190


	//   ....[131]....
        /*08d0*/ 	.word	0x000121f0


	//   ....[132]....
        /*08d4*/ 	.word	0x00012260


	//   ....[133]....
        /*08d8*/ 	.word	0x000122d0


	//   ....[134]....
        /*08dc*/ 	.word	0x000123e0


	//   ....[135]....
        /*08e0*/ 	.word	0x00012440


	//   ....[136]....
        /*08e4*/ 	.word	0x00012550


	//   ....[137]....
        /*08e8*/ 	.word	0x000125b0


	//   ....[138]....
        /*08ec*/ 	.word	0x000126c0


	//   ....[139]....
        /*08f0*/ 	.word	0x00012720


	//   ....[140]....
        /*08f4*/ 	.word	0x00012770


	//   ....[141]....
        /*08f8*/ 	.word	0x000127b0


	//   ....[142]....
        /*08fc*/ 	.word	0x00012800


	//   ....[143]....
        /*0900*/ 	.word	0x00012840


	//   ....[144]....
        /*0904*/ 	.word	0x00012890


	//   ....[145]....
        /*0908*/ 	.word	0x000128f0


	//   ....[146]....
        /*090c*/ 	.word	0x00012940


	//   ....[147]....
        /*0910*/ 	.word	0x000129a0


	//   ....[148]....
        /*0914*/ 	.word	0x00012a10


	//----- nvinfo : EIATTR_EXIT_INSTR_OFFSETS
	.align		4
.L_542:
        /*0918*/ 	.byte	0x04, 0x1c
        /*091a*/ 	.short	(.L_544 - .L_543)


	//   ....[0]....
.L_543:
        /*091c*/ 	.word	0x000000a0


	//   ....[1]....
        /*0920*/ 	.word	0x0000fcd0


	//----- nvinfo : EIATTR_MAX_THREADS
	.align		4
.L_544:
        /*0924*/ 	.byte	0x04, 0x05
        /*0926*/ 	.short	(.L_546 - .L_545)
.L_545:
        /*0928*/ 	.word	0x00000100
        /*092c*/ 	.word	0x00000001
        /*0930*/ 	.word	0x00000001


	//----- nvinfo : EIATTR_CRS_STACK_SIZE
	.align		4
.L_546:
        /*0934*/ 	.byte	0x04, 0x1e
        /*0936*/ 	.short	(.L_548 - .L_547)
.L_547:
        /*0938*/ 	.word	0x00000000
.L_548:


//--------------------- .nv.info._ZN7cutlass13device_kernelIN5flash19enable_sm80_to_sm89INS1_16FlashAttnFwdSm80INS1_25CollectiveMainloopFwdSm80ILi4ELi1ELb0EN4cute5tupleIJNS5_1CILi128EEENS7_ILi64EEES8_EEELi128ENS_6half_tEfNS_4arch4Sm80ELb0ELb0ELb0ELb0ELb1ELb0ELb1ELb1EEENS1_21CollectiveEpilogueFwdINS6_IJS8_S8_S9_EEENS6_IJNS7_ILi1EEESH_SH_EEESB_SD_Li128ELb0ELb1ELb1ELb0EEENS1_19SingleTileSchedulerILb0ELb1ELb1ELi128EEEEEEEEEvNT_6ParamsE --------------------------
	.section	.nv.info._ZN7cutlass13device_kernelIN5flash19enable_sm80_to_sm89INS1_16FlashAttnFwdSm80INS1_25CollectiveMainloopFwdSm80ILi4ELi1ELb0EN4cute5tupleIJNS5_1CILi128EEENS7_ILi64EEES8_EEELi128ENS_6half_tEfNS_4arch4Sm80ELb0ELb0ELb0ELb0ELb1ELb0ELb1ELb1EEENS1_21CollectiveEpilogueFwdINS6_IJS8_S8_S9_EEENS6_IJNS7_ILi1EEESH_SH_EEESB_SD_Li128ELb0ELb1ELb1ELb0EEENS1_19SingleTileSchedulerILb0ELb1ELb1ELi128EEEEEEEEEvNT_6ParamsE,"",@"SHT_CUDA_INFO"
	.sectionflags	@""
	.align	4


	//----- nvinfo : EIATTR_CUDA_API_VERSION
	.align		4
        /*0000*/ 	.byte	0x04, 0x37
        /*0002*/ 	.short	(.L_550 - .L_549)
.L_549:
        /*0004*/ 	.word	0x00000082


	//----- nvinfo : EIATTR_SW2861232_WAR
	.align		4
.L_550:
        /*0008*/ 	.byte	0x01, 0x35
	.zero		2


	//----- nvinfo : EIATTR_PARAM_CBANK
	.align		4
        /*000c*/ 	.byte	0x04, 0x0a
        /*000e*/ 	.short	(.L_552 - .L_551)
	.align		4
.L_551:
        /*0010*/ 	.word	index@(.nv.constant0._ZN7cutlass13device_kernelIN5flash19enable_sm80_to_sm89INS1_16FlashAttnFwdSm80INS1_25CollectiveMainloopFwdSm80ILi4ELi1ELb0EN4cute5tupleIJNS5_1CILi128EEENS7_ILi64EEES8_EEELi128ENS_6half_tEfNS_4arch4Sm80ELb0ELb0ELb0ELb0ELb1ELb0ELb1ELb1EEENS1_21CollectiveEpilogueFwdINS6_IJS8_S8_S9_EEENS6_IJNS7_ILi1EEESH_SH_EEESB_SD_Li128ELb0ELb1ELb1ELb0EEENS1_19SingleTileSchedulerILb0ELb1ELb1ELi128EEEEEEEEEvNT_6ParamsE)
        /*0014*/ 	.short	0x0160
        /*0016*/ 	.short	0x0418


	//----- nvinfo : EIATTR_CBANK_PARAM_SIZE
	.align		4
.L_552:
        /*0018*/ 	.byte	0x03, 0x19
        /*001a*/ 	.short	0x0418


	//----- nvinfo : EIATTR_KPARAM_INFO
	.align		4
        /*001c*/ 	.byte	0x04, 0x17
        /*001e*/ 	.short	(.L_554 - .L_553)
.L_553:
        /*0020*/ 	.word	0x00000000
        /*0024*/ 	.short	0x0000
        /*0026*/ 	.short	0x0000
        /*0028*/ 	.byte	0x00, 0xf0, 0x61, 0x10


	//----- nvinfo : EIATTR_MAXREG_COUNT
	.align		4
.L_554:
        /*002c*/ 	.byte	0x03, 0x1b
        /*002e*/ 	.short	0x00ff


	//----- nvinfo : EIATTR_NUM_BARRIERS
	.align		4
        /*0030*/ 	.byte	0x02, 0x4c
        /*0032*/ 	.byte	0x02
	.zero		1


	//----- nvinfo : EIATTR_ANNOTATIONS
	.align		4
        /*0034*/ 	.byte	0x04, 0x55
        /*0036*/ 	.short	(.L_556 - .L_555)


	//   ....[0]....
.L_555:
        /* <DEDUP_REMOVED lines=16> */


	//----- nvinfo : EIATTR_MERCURY_ISA_VERSION
	.align		4
.L_556:
        /*0128*/ 	.byte	0x03, 0x5f
        /*012a*/ 	.short	0x0000


	//----- nvinfo : EIATTR_COOP_GROUP_MASK_REGIDS
	.align		4
        /*012c*/ 	.byte	0x04, 0x29
        /*012e*/ 	.short	(.L_558 - .L_557)


	//   ....[0]....
.L_557:
        /*0130*/ 	.word	0xffffffff


	//   ....[1]....
        /*0134*/ 	.word	0xffffffff


	//   ....[2]....
        /*0138*/ 	.word	0xffffffff


	//   ....[3]....
        /*013c*/ 	.word	0xffffffff


	//   ....[4]....
        /*0140*/ 	.word	0xffffffff


	//   ....[5]....
        /*0144*/ 	.word	0xffffffff


	//   ....[6]....
        /*0148*/ 	.word	0xffffffff


	//   ....[7]....
        /*014c*/ 	.word	0xffffffff


	//   ....[8]....
        /*0150*/ 	.word	0xffffffff


	//   ....[9]....
        /*0154*/ 	.word	0xffffffff


	//   ....[10]....
        /*0158*/ 	.word	0xffffffff


	//   ....[11]....
        /*015c*/ 	.word	0xffffffff


	//   ....[12]....
        /*0160*/ 	.word	0xffffffff


	//   ....[13]....
        /*0164*/ 	.word	0xffffffff


	//   ....[14]....
        /*0168*/ 	.word	0xffffffff


	//   ....[15]....
        /*016c*/ 	.word	0xffffffff


	//   ....[16]....
        /*0170*/ 	.word	0xffffffff


	//   ....[17]....
        /*0174*/ 	.word	0xffffffff


	//   ....[18]....
        /*0178*/ 	.word	0xffffffff


	//   ....[19]....
        /*017c*/ 	.word	0xffffffff


	//   ....[20]....
        /*0180*/ 	.word	0xffffffff


	//   ....[21]....
        /*0184*/ 	.word	0xffffffff


	//   ....[22]....
        /*0188*/ 	.word	0xffffffff


	//   ....[23]....
        /*018c*/ 	.word	0xffffffff


	//   ....[24]....
        /*0190*/ 	.word	0xffffffff


	//   ....[25]....
        /*0194*/ 	.word	0xffffffff


	//   ....[26]....
        /*0198*/ 	.word	0xffffffff


	//   ....[27]....
        /*019c*/ 	.word	0xffffffff


	//   ....[28]....
        /*01a0*/ 	.word	0xffffffff


	//   ....[29]....
        /*01a4*/ 	.word	0xffffffff


	//   ....[30]....
        /*01a8*/ 	.word	0xffffffff


	//   ....[31]....
        /*01ac*/ 	.word	0xffffffff


	//   ....[32]....
        /*01b0*/ 	.word	0xffffffff


	//   ....[33]....
        /*01b4*/ 	.word	0xffffffff


	//   ....[34]....
        /*01b8*/ 	.word	0xffffffff


	//   ....[35]....
        /*01bc*/ 	.word	0xffffffff


	//   ....[36]....
        /*01c0*/ 	.word	0xffffffff


	//   ....[37]....
        /*01c4*/ 	.word	0xffffffff


	//   ....[38]....
        /*01c8*/ 	.word	0xffffffff


	//   ....[39]....
        /*01cc*/ 	.word	0xffffffff


	//   ....[40]....
        /*01d0*/ 	.word	0xffffffff


	//   ....[41]....
        /*01d4*/ 	.word	0xffffffff


	//   ....[42]....
        /*01d8*/ 	.word	0xffffffff


	//   ....[43]....
        /*01dc*/ 	.word	0xffffffff


	//   ....[44]....
        /*01e0*/ 	.word	0xffffffff


	//   ....[45]....
        /*01e4*/ 	.word	0xffffffff


	//   ....[46]....
        /*01e8*/ 	.word	0xffffffff


	//   ....[47]....
        /*01ec*/ 	.word	0xffffffff


	//   ....[48]....
        /*01f0*/ 	.word	0xffffffff


	//   ....[49]....
        /*01f4*/ 	.word	0xffffffff


	//   ....[50]....
        /*01f8*/ 	.word	0xffffffff


	//   ....[51]....
        /*01fc*/ 	.word	0xffffffff


	//   ....[52]....
        /*0200*/ 	.word	0xffffffff


	//   ....[53]....
        /*0204*/ 	.word	0xffffffff


	//   ....[54]....
        /*0208*/ 	.word	0xffffffff


	//   ....[55]....
        /*020c*/ 	.word	0xffffffff


	//   ....[56]....
        /*0210*/ 	.word	0xffffffff


	//   ....[57]....
        /*0214*/ 	.word	0xffffffff


	//   ....[58]....
        /*0218*/ 	.word	0xffffffff


	//   ....[59]....
        /*021c*/ 	.word	0xffffffff


	//   ....[60]....
        /*0220*/ 	.word	0xffffffff


	//   ....[61]....
        /*0224*/ 	.word	0xffffffff


	//   ....[62]....
        /*0228*/ 	.word	0xffffffff


	//   ....[63]....
        /*022c*/ 	.word	0xffffffff


	//   ....[64]....
        /*0230*/ 	.word	0xffffffff


	//   ....[65]....
        /*0234*/ 	.word	0xffffffff


	//   ....[66]....
        /*0238*/ 	.word	0xffffffff


	//   ....[67]....
        /*023c*/ 	.word	0xffffffff


	//   ....[68]....
        /*0240*/ 	.word	0xffffffff


	//   ....[69]....
        /*0244*/ 	.word	0xffffffff


	//   ....[70]....
        /*0248*/ 	.word	0xffffffff


	//   ....[71]....
        /*024c*/ 	.word	0xffffffff


	//   ....[72]....
        /*0250*/ 	.word	0xffffffff


	//   ....[73]....
        /*0254*/ 	.word	0xffffffff


	//   ....[74]....
        /*0258*/ 	.word	0xffffffff


	//   ....[75]....
        /*025c*/ 	.word	0xffffffff


	//   ....[76]....
        /*0260*/ 	.word	0xffffffff


	//   ....[77]....
        /*0264*/ 	.word	0xffffffff


	//   ....[78]....
        /*0268*/ 	.word	0xffffffff


	//   ....[79]....
        /*026c*/ 	.word	0xffffffff


	//   ....[80]....
        /*0270*/ 	.word	0xffffffff


	//   ....[81]....
        /*0274*/ 	.word	0xffffffff


	//   ....[82]....
        /*0278*/ 	.word	0xffffffff


	//   ....[83]....
        /*027c*/ 	.word	0xffffffff


	//   ....[84]....
        /*0280*/ 	.word	0xffffffff


	//   ....[85]....
        /*0284*/ 	.word	0xffffffff


	//   ....[86]....
        /*0288*/ 	.word	0xffffffff


	//   ....[87]....
        /*028c*/ 	.word	0xffffffff


	//   ....[88]....
        /*0290*/ 	.word	0xffffffff


	//   ....[89]....
        /*0294*/ 	.word	0xffffffff


	//   ....[90]....
        /*0298*/ 	.word	0xffffffff


	//   ....[91]....
        /*029c*/ 	.word	0xffffffff


	//   ....[92]....
        /*02a0*/ 	.word	0xffffffff


	//   ....[93]....
        /*02a4*/ 	.word	0xffffffff


	//   ....[94]....
        /*02a8*/ 	.word	0xffffffff


	//   ....[95]....
        /*02ac*/ 	.word	0xffffffff


	//   ....[96]....
        /*02b0*/ 	.word	0xffffffff


	//----- nvinfo : EIATTR_COOP_GROUP_INSTR_OFFSETS
	.align		4
.L_558:
        /*02b4*/ 	.byte	0x04, 0x28
        /*02b6*/ 	.short	(.L_560 - .L_559)


	//   ....[0]....
.L_559:
        /*02b8*/ 	.word	0x00000060


	//   ....[1]....
        /*02bc*/ 	.word	0x00000eb0


	//   ....[2]....
        /*02c0*/ 	.word	0x00000ee0


	//   ....[3]....
        /*02c4*/ 	.word	0x00001060


	//   ....[4]....
        /*02c8*/ 	.word	0x00001090


	//   ....[5]....
        /*02cc*/ 	.word	0x00001160


	//   ....[6]....
        /*02d0*/ 	.word	0x00001190


	//   ....[7]....
        /*02d4*/ 	.word	0x00001260


	//   ....[8]....
        /*02d8*/ 	.word	0x00001290


	//   ....[9]....
        /*02dc*/ 	.word	0x00001360


	//   ....[10]....
        /*02e0*/ 	.word	0x00001390


	//   ....[11]....
        /*02e4*/ 	.word	0x00001460


	//   ....[12]....
        /*02e8*/ 	.word	0x00001490


	//   ....[13]....
        /*02ec*/ 	.word	0x00001560


	//   ....[14]....
        /*02f0*/ 	.word	0x00001590


	//   ....[15]....
        /*02f4*/ 	.word	0x00001650


	//   ....[16]....
        /*02f8*/ 	.word	0x00001690


	//   ....[17]....
        /*02fc*/ 	.word	0x00001b10


	//   ....[18]....
        /*0300*/ 	.word	0x00001b30


	//   ....[19]....
        /*0304*/ 	.word	0x00001b60


	//   ....[20]....
        /*0308*/ 	.word	0x00001b90


	//   ....[21]....
        /*030c*/ 	.word	0x00001ba0


	//   ....[22]....
        /*0310*/ 	.word	0x00001bb0


	//   ....[23]....
        /*0314*/ 	.word	0x00001bc0


	//   ....[24]....
        /*0318*/ 	.word	0x00001bd0


	//   ....[25]....
        /*031c*/ 	.word	0x00001f00


	//   ....[26]....
        /*0320*/ 	.word	0x00001f30


	//   ....[27]....
        /*0324*/ 	.word	0x00001f50


	//   ....[28]....
        /*0328*/ 	.word	0x00001f80


	//   ....[29]....
        /*032c*/ 	.word	0x00001fb0


	//   ....[30]....
        /*0330*/ 	.word	0x00001fe0


	//   ....[31]....
        /*0334*/ 	.word	0x00002010


	//   ....[32]....
        /*0338*/ 	.word	0x00002050


	//   ....[33]....
        /*033c*/ 	.word	0x00003100


	//   ....[34]....
        /*0340*/ 	.word	0x00003120


	//   ....[35]....
        /*0344*/ 	.word	0x00003130


	//   ....[36]....
        /*0348*/ 	.word	0x00003140


	//   ....[37]....
        /*034c*/ 	.word	0x00003150


	//   ....[38]....
        /*0350*/ 	.word	0x00003160


	//   ....[39]....
        /*0354*/ 	.word	0x00003170


	//   ....[40]....
        /*0358*/ 	.word	0x00003190


	//   ....[41]....
        /*035c*/ 	.word	0x00003a50


	//   ....[42]....
        /*0360*/ 	.word	0x00003b50


	//   ....[43]....
        /*0364*/ 	.word	0x00003ed0


	//   ....[44]....
        /*0368*/ 	.word	0x00003f80


	//   ....[45]....
        /*036c*/ 	.word	0x00004160


	//   ....[46]....
        /*0370*/ 	.word	0x00004240


	//   ....[47]....
        /*0374*/ 	.word	0x00004320


	//   ....[48]....
        /*0378*/ 	.word	0x00004460


	//   ....[49]....
        /*037c*/ 	.word	0x00005ba0


	//   ....[50]....
        /*0380*/ 	.word	0x00005bb0


	//   ....[51]....
        /*0384*/ 	.word	0x00005bc0


	//   ....[52]....
        /*0388*/ 	.word	0x00005bd0


	//   ....[53]....
        /*038c*/ 	.word	0x00005be0


	//   ....[54]....
        /*0390*/ 	.word	0x00005bf0


	//   ....[55]....
        /*0394*/ 	.word	0x00005c00


	//   ....[56]....
        /*0398*/ 	.word	0x00005c30


	//   ....[57]....
        /*039c*/ 	.word	0x00005f40


	//   ....[58]....
        /*03a0*/ 	.word	0x00005f90


	//   ....[59]....
        /*03a4*/ 	.word	0x00005fb0


	//   ....[60]....
        /*03a8*/ 	.word	0x00005fe0


	//   ....[61]....
        /*03ac*/ 	.word	0x00006070


	//   ....[62]....
        /*03b0*/ 	.word	0x00006090


	//   ....[63]....
        /*03b4*/ 	.word	0x000060a0


	//   ....[64]....
        /*03b8*/ 	.word	0x000060b0


	//   ....[65]....
        /*03bc*/ 	.word	0x00006e90


	//   ....[66]....
        /*03c0*/ 	.word	0x00006fd0


	//   ....[67]....
        /*03c4*/ 	.word	0x00007090


	//   ....[68]....
        /*03c8*/ 	.word	0x000070e0


	//   ....[69]....
        /*03cc*/ 	.word	0x00007120


	//   ....[70]....
        /*03d0*/ 	.word	0x00007190


	//   ....[71]....
        /*03d4*/ 	.word	0x000071c0


	//   ....[72]....
        /*03d8*/ 	.word	0x000071f0


	//   ....[73]....
        /*03dc*/ 	.word	0x00009580


	//   ....[74]....
        /*03e0*/ 	.word	0x00009590


	//   ....[75]....
        /*03e4*/ 	.word	0x000095a0


	//   ....[76]....
        /*03e8*/ 	.word	0x000095b0


	//   ....[77]....
        /*03ec*/ 	.word	0x000095e0


	//   ....[78]....
        /*03f0*/ 	.word	0x00009600


	//   ....[79]....
        /*03f4*/ 	.word	0x00009620


	//   ....[80]....
        /*03f8*/ 	.word	0x00009650


	//   ....[81]....
        /*03fc*/ 	.word	0x0000a720


	//   ....[82]....
        /*0400*/ 	.word	0x0000a750


	//   ....[83]....
        /*0404*/ 	.word	0x0000a780


	//   ....[84]....
        /*0408*/ 	.word	0x0000a7b0


	//   ....[85]....
        /*040c*/ 	.word	0x0000a7f0


	//   ....[86]....
        /*0410*/ 	.word	0x0000a820


	//   ....[87]....
        /*0414*/ 	.word	0x0000a840


	//   ....[88]....
        /*0418*/ 	.word	0x0000a850


	//   ....[89]....
        /*041c*/ 	.word	0x0000a8d0


	//   ....[90]....
        /*0420*/ 	.word	0x0000a8f0


	//   ....[91]....
        /*0424*/ 	.word	0x0000af00


	//   ....[92]....
        /*0428*/ 	.word	0x0000af20


	//   ....[93]....
        /*042c*/ 	.word	0x0000b520


	//   ....[94]....
        /*0430*/ 	.word	0x0000b540


	//   ....[95]....
        /*0434*/ 	.word	0x0000bb40


	//   ....[96]....
        /*0438*/ 	.word	0x0000bb50


	//----- nvinfo : EIATTR_EXIT_INSTR_OFFSETS
	.align		4
.L_560:
        /*043c*/ 	.byte	0x04, 0x1c
        /*043e*/ 	.short	(.L_562 - .L_561)


	//   ....[0]....
.L_561:
        /*0440*/ 	.word	0x000001c0


	//   ....[1]....
        /*0444*/ 	.word	0x0000bb60


	//   ....[2]....
        /*0448*/ 	.word	0x0000c100


	//   ....[3]....
        /*044c*/ 	.word	0x0000c150


	//   ....[4]....
        /*0450*/ 	.word	0x0000c180


	//   ....[5]....
        /*0454*/ 	.word	0x0000c1e0


	//   ....[6]....
        /*0458*/ 	.word	0x0000c470


	//----- nvinfo : EIATTR_CTAIDZ_USED
	.align		4
.L_562:
        /*045c*/ 	.byte	0x01, 0x04
	.zero		2


	//----- nvinfo : EIATTR_MAX_THREADS
	.align		4
        /*0460*/ 	.byte	0x04, 0x05
        /*0462*/ 	.short	(.L_564 - .L_563)
.L_563:
        /*0464*/ 	.word	0x00000080
        /*0468*/ 	.word	0x00000001
        /*046c*/ 	.word	0x00000001


	//----- nvinfo : EIATTR_CRS_STACK_SIZE
	.align		4
.L_564:
        /*0470*/ 	.byte	0x04, 0x1e
        /*0472*/ 	.short	(.L_566 - .L_565)
.L_565:
        /*0474*/ 	.word	0x00000000
.L_566:


//--------------------- .nv.info._ZN7cutlass13device_kernelIN5flash19enable_sm80_to_sm89INS1_16FlashAttnFwdSm80INS1_25CollectiveMainloopFwdSm80ILi8ELi1ELb1EN4cute5tupleIJNS5_1CILi128EEENS7_ILi112EEES8_EEELi128ENS_6half_tEfNS_4arch4Sm80ELb0ELb0ELb0ELb1ELb1ELb0ELb1ELb1EEENS1_21CollectiveEpilogueFwdINS6_IJS8_S8_S9_EEENS6_IJNS7_ILi1EEESH_SH_EEESB_SD_Li256ELb1ELb1ELb1ELb0EEENS1_36VarlenDynamicPersistentTileSchedulerILi128ELi112ELi256ELi256ELb1ELb1ELb0ELb0ELb1ELb1EEEEEEEEEvNT_6ParamsE --------------------------
	.section	.nv.info._ZN7cutlass13device_kernelIN5flash19enable_sm80_to_sm89INS1_16FlashAttnFwdSm80INS1_25CollectiveMainloopFwdSm80ILi8ELi1ELb1EN4cute5tupleIJNS5_1CILi128EEENS7_ILi112EEES8_EEELi128ENS_6half_tEfNS_4arch4Sm80ELb0ELb0ELb0ELb1ELb1ELb0ELb1ELb1EEENS1_21CollectiveEpilogueFwdINS6_IJS8_S8_S9_EEENS6_IJNS7_ILi1EEESH_SH_EEESB_SD_Li256ELb1ELb1ELb1ELb0EEENS1_36VarlenDynamicPersistentTileSchedulerILi128ELi112ELi256ELi256ELb1ELb1ELb0ELb0ELb1ELb1EEEEEEEEEvNT_6ParamsE,"",@"SHT_CUDA_INFO"
	.sectionflags	@""
	.align	4


	//----- nvinfo : EIATTR_CUDA_API_VERSION
	.align		4
        /*0000*/ 	.byte	0x04, 0x37
        /*0002*/ 	.short	(.L_568 - .L_567)
.L_567:
        /*0004*/ 	.word	0x00000082


	//----- nvinfo : EIATTR_SW2861232_WAR
	.align		4
.L_568:
        /*0008*/ 	.byte	0x01, 0x35
	.zero		2


	//----- nvinfo : EIATTR_PARAM_CBANK
	.align		4
        /*000c*/ 	.byte	0x04, 0x0a
        /*000e*/ 	.short	(.L_570 - .L_569)
	.align		4
.L_569:
        /*0010*/ 	.word	index@(.nv.constant0._ZN7cutlass13device_kernelIN5flash19enable_sm80_to_sm89INS1_16FlashAttnFwdSm80INS1_25CollectiveMainloopFwdSm80ILi8ELi1ELb1EN4cute5tupleIJNS5_1CILi128EEENS7_ILi112EEES8_EEELi128ENS_6half_tEfNS_4arch4Sm80ELb0ELb0ELb0ELb1ELb1ELb0ELb1ELb1EEENS1_21CollectiveEpilogueFwdINS6_IJS8_S8_S9_EEENS6_IJNS7_ILi1EEESH_SH_EEESB_SD_Li256ELb1ELb1ELb1ELb0EEENS1_36VarlenDynamicPersistentTileSchedulerILi128ELi112ELi256ELi256ELb1ELb1ELb0ELb0ELb1ELb1EEEEEEEEEvNT_6ParamsE)
        /*0014*/ 	.short	0x0160
        /*0016*/ 	.short	0x0438


	//----- nvinfo : EIATTR_CBANK_PARAM_SIZE
	.align		4
.L_570:
        /*0018*/ 	.byte	0x03, 0x19
        /*001a*/ 	.short	0x0438


	//----- nvinfo : EIATTR_KPARAM_INFO
	.align		4
        /*001c*/ 	.byte	0x04, 0x17
        /*001e*/ 	.short	(.L_572 - .L_571)
.L_571:
        /*0020*/ 	.word	0x00000000
        /*0024*/ 	.short	0x0000
        /*0026*/ 	.short	0x0000
        /*0028*/ 	.byte	0x00, 0xf0, 0xe1, 0x10


	//----- nvinfo : EIATTR_MAXREG_COUNT
	.align		4
.L_572:
        /*002c*/ 	.byte	0x03, 0x1b
        /*002e*/ 	.short	0x00ff


	//----- nvinfo : EIATTR_NUM_BARRIERS
	.align		4
        /*0030*/ 	.byte	0x02, 0x4c
        /*0032*/ 	.byte	0x06
	.zero		1


	//----- nvinfo : EIATTR_ANNOTATIONS
	.align		4
        /*0034*/ 	.byte	0x04, 0x55
        /*0036*/ 	.short	(.L_574 - .L_573)


	//   ....[0]....
.L_573:
        /* <DEDUP_REMOVED lines=69> */


	//----- nvinfo : EIATTR_MERCURY_ISA_VERSION
	.align		4
.L_574:
        /*0470*/ 	.byte	0x03, 0x5f
        /*0472*/ 	.short	0x0000


	//----- nvinfo : EIATTR_INT_WARP_WIDE_INSTR_OFFSETS
	.align		4
        /*0474*/ 	.byte	0x04, 0x31
        /*0476*/ 	.short	(.L_576 - .L_575)


	//   ....[0]....
.L_575:
        /*0478*/ 	.word	0x0000a090


	//   ....[1]....
        /*047c*/ 	.word	0x0000a110


	//----- nvinfo : EIATTR_COOP_GROUP_MASK_REGIDS
	.align		4
.L_576:
        /*0480*/ 	.byte	0x04, 0x29
        /*0482*/ 	.short	(.L_578 - .L_577)


	//   ....[0]....
.L_577:
        /*0484*/ 	.word	0xffffffff


	//   ....[1]....
        /*0488*/ 	.word	0xffffffff


	//   ....[2]....
        /*048c*/ 	.word	0xffffffff


	//   ....[3]....
        /*0490*/ 	.word	0xffffffff


	//   ....[4]....
        /*0494*/ 	.word	0xffffffff


	//   ....[5]....
        /*0498*/ 	.word	0xffffffff


	//   ....[6]....
        /*049c*/ 	.word	0xffffffff


	//   ....[7]....
        /*04a0*/ 	.word	0xffffffff


	//   ....[8]....
        /*04a4*/ 	.word	0xffffffff


	//   ....[9]....
        /*04a8*/ 	.word	0xffffffff


	//   ....[10]....
        /*04ac*/ 	.word	0xffffffff


	//   ....[11]....
        /*04b0*/ 	.word	0xffffffff


	//   ....[12]....
        /*04b4*/ 	.word	0xffffffff


	//   ....[13]....
        /*04b8*/ 	.word	0xffffffff


	//   ....[14]....
        /*04bc*/ 	.word	0xffffffff


	//   ....[15]....
        /*04c0*/ 	.word	0xffffffff


	//   ....[16]....
        /*04c4*/ 	.word	0xffffffff


	//   ....[17]....
        /*04c8*/ 	.word	0xffffffff


	//   ....[18]....
        /*04cc*/ 	.word	0xffffffff


	//   ....[19]....
        /*04d0*/ 	.word	0xffffffff


	//   ....[20]....
        /*04d4*/ 	.word	0xffffffff


	//   ....[21]....
        /*04d8*/ 	.word	0xffffffff


	//   ....[22]....
        /*04dc*/ 	.word	0xffffffff


	//   ....[23]....
        /*04e0*/ 	.word	0xffffffff


	//   ....[24]....
        /*04e4*/ 	.word	0xffffffff


	//   ....[25]....
        /*04e8*/ 	.word	0xffffffff


	//   ....[26]....
        /*04ec*/ 	.word	0xffffffff


	//   ....[27]....
        /*04f0*/ 	.word	0xffffffff


	//   ....[28]....
        /*04f4*/ 	.word	0xffffffff


	//   ....[29]....
        /*04f8*/ 	.word	0xffffffff


	//   ....[30]....
        /*04fc*/ 	.word	0xffffffff


	//   ....[31]....
        /*0500*/ 	.word	0xffffffff


	//   ....[32]....
        /*0504*/ 	.word	0xffffffff


	//   ....[33]....
        /*0508*/ 	.word	0xffffffff


	//   ....[34]....
        /*050c*/ 	.word	0xffffffff


	//   ....[35]....
        /*0510*/ 	.word	0xffffffff


	//   ....[36]....
        /*0514*/ 	.word	0xffffffff


	//   ....[37]....
        /*0518*/ 	.word	0xffffffff


	//   ....[38]....
        /*051c*/ 	.word	0xffffffff


	//   ....[39]....
        /*0520*/ 	.word	0xffffffff


	//   ....[40]....
        /*0524*/ 	.word	0xffffffff


	//   ....[41]....
        /*0528*/ 	.word	0xffffffff


	//   ....[42]....
        /*052c*/ 	.word	0xffffffff


	//   ....[43]....
        /*0530*/ 	.word	0xffffffff


	//   ....[44]....
        /*0534*/ 	.word	0xffffffff


	//   ....[45]....
        /*0538*/ 	.word	0xffffffff


	//   ....[46]....
        /*053c*/ 	.word	0xffffffff


	//   ....[47]....
        /*0540*/ 	.word	0xffffffff


	//   ....[48]....
        /*0544*/ 	.word	0xffffffff


	//   ....[49]....
        /*0548*/ 	.word	0xffffffff


	//   ....[50]....
        /*054c*/ 	.word	0xffffffff


	//   ....[51]....
        /*0550*/ 	.word	0xffffffff


	//   ....[52]....
        /*0554*/ 	.word	0xffffffff


	//   ....[53]....
        /*0558*/ 	.word	0xffffffff


	//   ....[54]....
        /*055c*/ 	.word	0xffffffff


	//   ....[55]....
        /*0560*/ 	.word	0xffffffff


	//   ....[56]....
        /*0564*/ 	.word	0xffffffff


	//   ....[57]....
        /*0568*/ 	.word	0xffffffff


	//   ....[58]....
        /*056c*/ 	.word	0xffffffff


	//   ....[59]....
        /*0570*/ 	.word	0xffffffff


	//   ....[60]....
        /*0574*/ 	.word	0xffffffff


	//   ....[61]....
        /*0578*/ 	.word	0xffffffff


	//   ....[62]....
        /*057c*/ 	.word	0xffffffff


	//   ....[63]....
        /*0580*/ 	.word	0xffffffff


	//   ....[64]....
        /*0584*/ 	.word	0xffffffff


	//   ....[65]....
        /*0588*/ 	.word	0xffffffff


	//   ....[66]....
        /*058c*/ 	.word	0xffffffff


	//   ....[67]....
        /*0590*/ 	.word	0xffffffff


	//   ....[68]....
        /*0594*/ 	.word	0xffffffff


	//   ....[69]....
        /*0598*/ 	.word	0xffffffff


	//   ....[70]....
        /*059c*/ 	.word	0xffffffff


	//   ....[71]....
        /*05a0*/ 	.word	0xffffffff


	//   ....[72]....
        /*05a4*/ 	.word	0xffffffff


	//   ....[73]....
        /*05a8*/ 	.word	0xffffffff


	//   ....[74]....
        /*05ac*/ 	.word	0xffffffff


	//   ....[75]....
        /*05b0*/ 	.word	0xffffffff


	//   ....[76]....
        /*05b4*/ 	.word	0xffffffff


	//   ....[77]....
        /*05b8*/ 	.word	0xffffffff


	//   ....[78]....
        /*05bc*/ 	.word	0xffffffff


	//   ....[79]....
        /*05c0*/ 	.word	0xffffffff


	//   ....[80]....
        /*05c4*/ 	.word	0xffffffff


	//   ....[81]....
        /*05c8*/ 	.word	0xffffffff


	//   ....[82]....
        /*05cc*/ 	.word	0xffffffff


	//   ....[83]....
        /*05d0*/ 	.word	0xffffffff


	//   ....[84]....
        /*05d4*/ 	.word	0xffffffff


	//   ....[85]....
        /*05d8*/ 	.word	0xffffffff


	//   ....[86]....
        /*05dc*/ 	.word	0xffffffff


	//   ....[87]....
        /*05e0*/ 	.word	0xffffffff


	//   ....[88]....
        /*05e4*/ 	.word	0xffffffff


	//   ....[89]....
        /*05e8*/ 	.word	0xffffffff


	//   ....[90]....
        /*05ec*/ 	.word	0xffffffff


	//   ....[91]....
        /*05f0*/ 	.word	0xffffffff


	//   ....[92]....
        /*05f4*/ 	.word	0xffffffff


	//   ....[93]....
        /*05f8*/ 	.word	0xffffffff


	//   ....[94]....
        /*05fc*/ 	.word	0xffffffff


	//   ....[95]....
        /*0600*/ 	.word	0xffffffff


	//   ....[96]....
        /*0604*/ 	.word	0xffffffff


	//   ....[97]....
        /*0608*/ 	.word	0xffffffff


	//   ....[98]....
        /*060c*/ 	.word	0xffffffff


	//   ....[99]....
        /*0610*/ 	.word	0xffffffff


	//   ....[100]....
        /*0614*/ 	.word	0xffffffff


	//   ....[101]....
        /*0618*/ 	.word	0xffffffff


	//   ....[102]....
        /*061c*/ 	.word	0xffffffff


	//   ....[103]....
        /*0620*/ 	.word	0xffffffff


	//   ....[104]....
        /*0624*/ 	.word	0xffffffff


	//   ....[105]....
        /*0628*/ 	.word	0xffffffff


	//   ....[106]....
        /*062c*/ 	.word	0xffffffff


	//   ....[107]....
        /*0630*/ 	.word	0xffffffff


	//   ....[108]....
        /*0634*/ 	.word	0xffffffff


	//   ....[109]....
        /*0638*/ 	.word	0xffffffff


	//   ....[110]....
        /*063c*/ 	.word	0xffffffff


	//   ....[111]....
        /*0640*/ 	.word	0xffffffff


	//   ....[112]....
        /*0644*/ 	.word	0xffffffff


	//   ....[113]....
        /*0648*/ 	.word	0xffffffff


	//   ....[114]....
        /*064c*/ 	.word	0xffffffff


	//   ....[115]....
        /*0650*/ 	.word	0xffffffff


	//   ....[116]....
        /*0654*/ 	.word	0xffffffff


	//   ....[117]....
        /*0658*/ 	.word	0xffffffff


	//   ....[118]....
        /*065c*/ 	.word	0xffffffff


	//   ....[119]....
        /*0660*/ 	.word	0xffffffff


	//   ....[120]....
        /*0664*/ 	.word	0xffffffff


	//   ....[121]....
        /*0668*/ 	.word	0xffffffff


	//   ....[122]....
        /*066c*/ 	.word	0xffffffff


	//   ....[123]....
        /*0670*/ 	.word	0xffffffff


	//   ....[124]....
        /*0674*/ 	.word	0xffffffff


	//   ....[125]....
        /*0678*/ 	.word	0xffffffff


	//   ....[126]....
        /*067c*/ 	.word	0xffffffff


	//   ....[127]....
        /*0680*/ 	.word	0xffffffff


	//   ....[128]....
        /*0684*/ 	.word	0xffffffff


	//   ....[129]....
        /*0688*/ 	.word	0xffffffff


	//   ....[130]....
        /*068c*/ 	.word	0xffffffff


	//   ....[131]....
        /*0690*/ 	.word	0xffffffff


	//   ....[132]....
        /*0694*/ 	.word	0xffffffff


	//   ....[133]....
        /*0698*/ 	.word	0xffffffff


	//   ....[134]....
        /*069c*/ 	.word	0xffffffff


	//   ....[135]....
        /*06a0*/ 	.word	0xffffffff


	//   ....[136]....
        /*06a4*/ 	.word	0xffffffff


	//   ....[137]....
        /*06a8*/ 	.word	0xffffffff


	//   ....[138]....
        /*06ac*/ 	.word	0xffffffff


	//   ....[139]....
        /*06b0*/ 	.word	0xffffffff


	//   ....[140]....
        /*06b4*/ 	.word	0xffffffff


	//   ....[141]....
        /*06b8*/ 	.word	0xffffffff


	//   ....[142]....
        /*06bc*/ 	.word	0xffffffff


	//   ....[143]....
        /*06c0*/ 	.word	0xffffffff


	//   ....[144]....
        /*06c4*/ 	.word	0xffffffff


	//   ....[145]....
        /*06c8*/ 	.word	0xffffffff


	//   ....[146]....
        /*06cc*/ 	.word	0xffffffff


	//   ....[147]....
        /*06d0*/ 	.word	0xffffffff


	//   ....[148]....
        /*06d4*/ 	.word	0xffffffff


	//   ....[149]....
        /*06d8*/ 	.word	0xffffffff


	//   ....[150]....
        /*06dc*/ 	.word	0xffffffff


	//   ....[151]....
        /*06e0*/ 	.word	0xffffffff


	//   ....[152]....
        /*06e4*/ 	.word	0xffffffff


	//   ....[153]....
        /*06e8*/ 	.word	0xffffffff


	//   ....[154]....
        /*06ec*/ 	.word	0xffffffff


	//   ....[155]....
        /*06f0*/ 	.word	0xffffffff


	//   ....[156]....
        /*06f4*/ 	.word	0xffffffff


	//   ....[157]....
        /*06f8*/ 	.word	0xffffffff


	//   ....[158]....
        /*06fc*/ 	.word	0xffffffff


	//   ....[159]....
        /*0700*/ 	.word	0xffffffff


	//   ....[160]....
        /*0704*/ 	.word	0xffffffff


	//   ....[161]....
        /*0708*/ 	.word	0xffffffff


	//   ....[162]....
        /*070c*/ 	.word	0xffffffff


	//   ....[163]....
        /*0710*/ 	.word	0xffffffff


	//   ....[164]....
        /*0714*/ 	.word	0xffffffff


	//   ....[165]....
        /*0718*/ 	.word	0xffffffff


	//   ....[166]....
        /*071c*/ 	.word	0xffffffff


	//   ....[167]....
        /*0720*/ 	.word	0xffffffff


	//   ....[168]....
        /*0724*/ 	.word	0xffffffff


	//   ....[169]....
        /*0728*/ 	.word	0xffffffff


	//   ....[170]....
        /*072c*/ 	.word	0xffffffff


	//   ....[171]....
        /*0730*/ 	.word	0xffffffff


	//   ....[172]....
        /*0734*/ 	.word	0xffffffff


	//   ....[173]....
        /*0738*/ 	.word	0xffffffff


	//   ....[174]....
        /*073c*/ 	.word	0xffffffff


	//   ....[175]....
        /*0740*/ 	.word	0xffffffff


	//   ....[176]....
        /*0744*/ 	.word	0xffffffff


	//   ....[177]....
        /*0748*/ 	.word	0xffffffff


	//   ....[178]....
        /*074c*/ 	.word	0xffffffff


	//   ....[179]....
        /*0750*/ 	.word	0xffffffff


	//   ....[180]....
        /*0754*/ 	.word	0xffffffff


	//   ....[181]....
        /*0758*/ 	.word	0xffffffff


	//   ....[182]....
        /*075c*/ 	.word	0xffffffff


	//   ....[183]....
        /*0760*/ 	.word	0xffffffff


	//   ....[184]....
        /*0764*/ 	.word	0xffffffff


	//   ....[185]....
        /*0768*/ 	.word	0xffffffff


	//   ....[186]....
        /*076c*/ 	.word	0xffffffff


	//   ....[187]....
        /*0770*/ 	.word	0xffffffff


	//   ....[188]....
        /*0774*/ 	.word	0xffffffff


	//   ....[189]....
        /*0778*/ 	.word	0xffffffff


	//   ....[190]....
        /*077c*/ 	.word	0xffffffff


	//   ....[191]....
        /*0780*/ 	.word	0xffffffff


	//   ....[192]....
        /*0784*/ 	.word	0xffffffff


	//   ....[193]....
        /*0788*/ 	.word	0xffffffff


	//   ....[194]....
        /*078c*/ 	.word	0xffffffff


	//   ....[195]....
        /*0790*/ 	.word	0xffffffff


	//   ....[196]....
        /*0794*/ 	.word	0xffffffff


	//   ....[197]....
        /*0798*/ 	.word	0xffffffff


	//   ....[198]....
        /*079c*/ 	.word	0xffffffff


	//   ....[199]....
        /*07a0*/ 	.word	0xffffffff


	//----- nvinfo : EIATTR_COOP_GROUP_INSTR_OFFSETS
	.align		4
.L_578:
        /*07a4*/ 	.byte	0x04, 0x28
        /*07a6*/ 	.short	(.L_580 - .L_579)


	//   ....[0]....
.L_579:
        /*07a8*/ 	.word	0x00000050


	//   ....[1]....
        /*07ac*/ 	.word	0x000001e0


	//   ....[2]....
        /*07b0*/ 	.word	0x00000210


	//   ....[3]....
        /*07b4*/ 	.word	0x00000240


	//   ....[4]....
        /*07b8*/ 	.word	0x00000270


	//   ....[5]....
        /*07bc*/ 	.word	0x000002a0


	//   ....[6]....
        /*07c0*/ 	.word	0x000002d0


	//   ....[7]....
        /*07c4*/ 	.word	0x00000440


	//   ....[8]....
        /*07c8*/ 	.word	0x00000480


	//   ....[9]....
        /*07cc*/ 	.word	0x000004b0


	//   ....[10]....
        /*07d0*/ 	.word	0x000004e0


	//   ....[11]....
        /*07d4*/ 	.word	0x00000510


	//   ....[12]....
        /*07d8*/ 	.word	0x00000540


	//   ....[13]....
        /*07dc*/ 	.word	0x000005d0


	//   ....[14]....
        /*07e0*/ 	.word	0x00000600


	//   ....[15]....
        /*07e4*/ 	.word	0x00000620


	//   ....[16]....
        /*07e8*/ 	.word	0x00000680


	//   ....[17]....
        /*07ec*/ 	.word	0x00002450


	//   ....[18]....
        /*07f0*/ 	.word	0x00002480


	//   ....[19]....
        /*07f4*/ 	.word	0x000024b0


	//   ....[20]....
        /*07f8*/ 	.word	0x000024e0


	//   ....[21]....
        /*07fc*/ 	.word	0x00002530


	//   ....[22]....
        /*0800*/ 	.word	0x000025f0


	//   ....[23]....
        /*0804*/ 	.word	0x000026e0


	//   ....[24]....
        /*0808*/ 	.word	0x000026f0


	//   ....[25]....
        /*080c*/ 	.word	0x000027f0


	//   ....[26]....
        /*0810*/ 	.word	0x00002820


	//   ....[27]....
        /*0814*/ 	.word	0x00002850


	//   ....[28]....
        /*0818*/ 	.word	0x00002880


	//   ....[29]....
        /*081c*/ 	.word	0x00002900


	//   ....[30]....
        /*0820*/ 	.word	0x00002930


	//   ....[31]....
        /*0824*/ 	.word	0x00002950


	//   ....[32]....
        /*0828*/ 	.word	0x000029f0


	//   ....[33]....
        /*082c*/ 	.word	0x00002b40


	//   ....[34]....
        /*0830*/ 	.word	0x00002bc0


	//   ....[35]....
        /*0834*/ 	.word	0x00002bd0


	//   ....[36]....
        /*0838*/ 	.word	0x00002be0


	//   ....[37]....
        /*083c*/ 	.word	0x00002bf0


	//   ....[38]....
        /*0840*/ 	.word	0x00002c80


	//   ....[39]....
        /*0844*/ 	.word	0x00002fd0


	//   ....[40]....
        /*0848*/ 	.word	0x00002fe0


	//   ....[41]....
        /*084c*/ 	.word	0x00003d50


	//   ....[42]....
        /*0850*/ 	.word	0x00003d70


	//   ....[43]....
        /*0854*/ 	.word	0x00003e80


	//   ....[44]....
        /*0858*/ 	.word	0x00003e90


	//   ....[45]....
        /*085c*/ 	.word	0x00003fb0


	//   ....[46]....
        /*0860*/ 	.word	0x00003fd0


	//   ....[47]....
        /*0864*/ 	.word	0x000040e0


	//   ....[48]....
        /*0868*/ 	.word	0x000040f0


	//   ....[49]....
        /*086c*/ 	.word	0x00004ab0


	//   ....[50]....
        /*0870*/ 	.word	0x00004ae0


	//   ....[51]....
        /*0874*/ 	.word	0x00004af0


	//   ....[52]....
        /*0878*/ 	.word	0x00004b20


	//   ....[53]....
        /*087c*/ 	.word	0x00006500


	//   ....[54]....
        /*0880*/ 	.word	0x00006510


	//   ....[55]....
        /*0884*/ 	.word	0x000065f0


	//   ....[56]....
        /*0888*/ 	.word	0x00006610


	//   ....[57]....
        /*088c*/ 	.word	0x00006660


	//   ....[58]....
        /*0890*/ 	.word	0x00006680


	//   ....[59]....
        /*0894*/ 	.word	0x000067a0


	//   ....[60]....
        /*0898*/ 	.word	0x000067b0


	//   ....[61]....
        /*089c*/ 	.word	0x00007530


	//   ....[62]....
        /*08a0*/ 	.word	0x00007550


	//   ....[63]....
        /*08a4*/ 	.word	0x00007690


	//   ....[64]....
        /*08a8*/ 	.word	0x000076a0


	//   ....[65]....
        /*08ac*/ 	.word	0x000077f0


	//   ....[66]....
        /*08b0*/ 	.word	0x00007810


	//   ....[67]....
        /*08b4*/ 	.word	0x00007950


	//   ....[68]....
        /*08b8*/ 	.word	0x00007960


	//   ....[69]....
        /*08bc*/ 	.word	0x00007e30


	//   ....[70]....
        /*08c0*/ 	.word	0x00007e60


	//   ....[71]....
        /*08c4*/ 	.word	0x00007e80


	//   ....[72]....
        /*08c8*/ 	.word	0x00007ea0


	//   ....[73]....
        /*08cc*/ 	.word	0x00009a80


	//   ....[74]....
        /*08d0*/ 	.word	0x00009a90


	//   ....[75]....
        /*08d4*/ 	.word	0x00009ac0


	//   ....[76]....
        /*08d8*/ 	.word	0x00009ad0


	//   ....[77]....
        /*08dc*/ 	.word	0x0000ab50


	//   ....[78]....
        /*08e0*/ 	.word	0x0000ab60


	//   ....[79]....
        /*08e4*/ 	.word	0x0000ab80


	//   ....[80]....
        /*08e8*/ 	.word	0x0000ab90


	//   ....[81]....
        /*08ec*/ 	.word	0x0000aec0


	//   ....[82]....
        /*08f0*/ 	.word	0x0000aee0


	//   ....[83]....
        /*08f4*/ 	.word	0x0000aff0


	//   ....[84]....
        /*08f8*/ 	.word	0x0000b000


	//   ....[85]....
        /*08fc*/ 	.word	0x0000b110


	//   ....[86]....
        /*0900*/ 	.word	0x0000b130


	//   ....[87]....
        /*0904*/ 	.word	0x0000b240


	//   ....[88]....
        /*0908*/ 	.word	0x0000b250


	//   ....[89]....
        /*090c*/ 	.word	0x0000b550


	//   ....[90]....
        /*0910*/ 	.word	0x0000b570


	//   ....[91]....
        /*0914*/ 	.word	0x0000bbc0


	//   ....[92]....
        /*0918*/ 	.word	0x0000bbd0


	//   ....[93]....
        /*091c*/ 	.word	0x0000c940


	//   ....[94]....
        /*0920*/ 	.word	0x0000c960


	//   ....[95]....
        /*0924*/ 	.word	0x0000ca80


	//   ....[96]....
        /*0928*/ 	.word	0x0000ca90


	//   ....[97]....
        /*092c*/ 	.word	0x0000cba0


	//   ....[98]....
        /*0930*/ 	.word	0x0000cbc0


	//   ....[99]....
        /*0934*/ 	.word	0x0000ccd0


	//   ....[100]....
        /*0938*/ 	.word	0x0000cce0


	//   ....[101]....
        /*093c*/ 	.word	0x0000ce80


	//   ....[102]....
        /*0940*/ 	.word	0x0000cea0


	//   ....[103]....
        /*0944*/ 	.word	0x0000cfc0


	//   ....[104]....
        /*0948*/ 	.word	0x0000d000


	//   ....[105]....
        /*094c*/ 	.word	0x0000d030


	//   ....[106]....
        /*0950*/ 	.word	0x0000d060


	//   ....[107]....
        /*0954*/ 	.word	0x0000d090


	//   ....[108]....
        /*0958*/ 	.word	0x0000d0c0


	//   ....[109]....
        /*095c*/ 	.word	0x0000d210


	//   ....[110]....
        /*0960*/ 	.word	0x0000d250


	//   ....[111]....
        /*0964*/ 	.word	0x0000d280


	//   ....[112]....
        /*0968*/ 	.word	0x0000d2b0


	//   ....[113]....
        /*096c*/ 	.word	0x0000d2e0


	//   ....[114]....
        /*0970*/ 	.word	0x0000d310


	//   ....[115]....
        /*0974*/ 	.word	0x0000d3a0


	//   ....[116]....
        /*0978*/ 	.word	0x0000d3d0


	//   ....[117]....
        /*097c*/ 	.word	0x0000d3e0


	//   ....[118]....
        /*0980*/ 	.word	0x0000d440


	//   ....[119]....
        /*0984*/ 	.word	0x0000d970


	//   ....[120]....
        /*0988*/ 	.word	0x0000d9d0


	//   ....[121]....
        /*098c*/ 	.word	0x0000da20


	//   ....[122]....
        /*0990*/ 	.word	0x0000da70


	//   ....[123]....
        /*0994*/ 	.word	0x0000dac0


	//   ....[124]....
        /*0998*/ 	.word	0x0000db30


	//   ....[125]....
        /*099c*/ 	.word	0x0000db80


	//   ....[126]....
        /*09a0*/ 	.word	0x0000dbe0


	//   ....[127]....
        /*09a4*/ 	.word	0x0000dc50


	//   ....[128]....
        /*09a8*/ 	.word	0x0000dcb0


	//   ....[129]....
        /*09ac*/ 	.word	0x0000dd20


	//   ....[130]....
        /*09b0*/ 	.word	0x0000dd80


	//   ....[131]....
        /*09b4*/ 	.word	0x0000ddf0


	//   ....[132]....
        /*09b8*/ 	.word	0x0000de60


	//   ....[133]....
        /*09bc*/ 	.word	0x0000ded0


	//   ....[134]....
        /*09c0*/ 	.word	0x0000df30


	//   ....[135]....
        /*09c4*/ 	.word	0x0000dfa0


	//   ....[136]....
        /*09c8*/ 	.word	0x0000e010


	//   ....[137]....
        /*09cc*/ 	.word	0x0000e080


	//   ....[138]....
        /*09d0*/ 	.word	0x0000e0e0


	//   ....[139]....
        /*09d4*/ 	.word	0x0000e140


	//   ....[140]....
        /*09d8*/ 	.word	0x0000e190


	//   ....[141]....
        /*09dc*/ 	.word	0x0000e1e0


	//   ....[142]....
        /*09e0*/ 	.word	0x0000e230


	//   ....[143]....
        /*09e4*/ 	.word	0x0000e2a0


	//   ....[144]....
        /*09e8*/ 	.word	0x0000e310


	//   ....[145]....
        /*09ec*/ 	.word	0x0000e370


	//   ....[146]....
        /*09f0*/ 	.word	0x0000e3e0


	//   ....[147]....
        /*09f4*/ 	.word	0x0000e450


	//   ....[148]....
        /*09f8*/ 	.word	0x0000e4c0


	//   ....[149]....
        /*09fc*/ 	.word	0x0000e520


	//   ....[150]....
        /*0a00*/ 	.word	0x0000e590


	//   ....[151]....
        /*0a04*/ 	.word	0x0000e600


	//   ....[152]....
        /*0a08*/ 	.word	0x0000e670


	//   ....[153]....
        /*0a0c*/ 	.word	0x0000e6d0


	//   ....[154]....
        /*0a10*/ 	.word	0x0000e720


	//   ....[155]....
        /*0a14*/ 	.word	0x0000e760


	//   ....[156]....
        /*0a18*/ 	.word	0x0000e7b0


	//   ....[157]....
        /*0a1c*/ 	.word	0x0000e7f0


	//   ....[158]....
        /*0a20*/ 	.word	0x0000e840


	//   ....[159]....
        /*0a24*/ 	.word	0x0000e880


	//   ....[160]....
        /*0a28*/ 	.word	0x0000e8d0


	//   ....[161]....
        /*0a2c*/ 	.word	0x0000e920


	//   ....[162]....
        /*0a30*/ 	.word	0x0000e990


	//   ....[163]....
        /*0a34*/ 	.word	0x0000ea00


	//   ....[164]....
        /*0a38*/ 	.word	0x0000ea70


	//   ....[165]....
        /*0a3c*/ 	.word	0x0000ead0


	//   ....[166]....
        /*0a40*/ 	.word	0x0000eb40


	//   ....[167]....
        /*0a44*/ 	.word	0x0000ebb0


	//   ....[168]....
        /*0a48*/ 	.word	0x0000ec20


	//   ....[169]....
        /*0a4c*/ 	.word	0x0000ec80


	//   ....[170]....
        /*0a50*/ 	.word	0x0000ecf0


	//   ....[171]....
        /*0a54*/ 	.word	0x0000ed60


	//   ....[172]....
        /*0a58*/ 	.word	0x0000edd0


	//   ....[173]....
        /*0a5c*/ 	.word	0x0000ee30


	//   ....[174]....
        /*0a60*/ 	.word	0x0000eea0


	//   ....[175]....
        /*0a64*/ 	.word	0x0000ef10


	//   ....[176]....
        /*0a68*/ 	.word	0x0000ef80


	//   ....[177]....
        /*0a6c*/ 	.word	0x0000efe0


	//   ....[178]....
        /*0a70*/ 	.word	0x0000f050


	//   ....[179]....
        /*0a74*/ 	.word	0x0000f0c0


	//   ....[180]....
        /*0a78*/ 	.word	0x0000f130


	//   ....[181]....
        /*0a7c*/ 	.word	0x0000f190


	//   ....[182]....
        /*0a80*/ 	.word	0x0000f200


	//   ....[183]....
        /*0a84*/ 	.word	0x0000f270


	//   ....[184]....
        /*0a88*/ 	.word	0x0000f2c0


	//   ....[185]....
        /*0a8c*/ 	.word	0x0000f300


	//   ....[186]....
        /*0a90*/ 	.word	0x0000f350


	//   ....[187]....
        /*0a94*/ 	.word	0x0000f3a0


	//   ....[188]....
        /*0a98*/ 	.word	0x0000f3f0


	//   ....[189]....
        /*0a9c*/ 	.word	0x0000f460


	//   ....[190]....
        /*0aa0*/ 	.word	0x0000f4b0


	//   ....[191]....
        /*0aa4*/ 	.word	0x0000f500


	//   ....[192]....
        /*0aa8*/ 	.word	0x0000f550


	//   ....[193]....
        /*0aac*/ 	.word	0x0000f5a0


	//   ....[194]....
        /*0ab0*/ 	.word	0x0000f5f0


	//   ....[195]....
        /*0ab4*/ 	.word	0x0000f660


	//   ....[196]....
        /*0ab8*/ 	.word	0x0000f6b0


	//   ....[197]....
        /*0abc*/ 	.word	0x0000f710


	//   ....[198]....
        /*0ac0*/ 	.word	0x0000f770


	//   ....[199]....
        /*0ac4*/ 	.word	0x0000f7e0


	//----- nvinfo : EIATTR_EXIT_INSTR_OFFSETS
	.align		4
.L_580:
        /*0ac8*/ 	.byte	0x04, 0x1c
        /*0aca*/ 	.short	(.L_582 - .L_581)


	//   ....[0]....
.L_581:
        /*0acc*/ 	.word	0x00000b40


	//   ....[1]....
        /*0ad0*/ 	.word	0x0000d930


	//----- nvinfo : EIATTR_MAX_THREADS
	.align		4
.L_582:
        /*0ad4*/ 	.byte	0x04, 0x05
        /*0ad6*/ 	.short	(.L_584 - .L_583)
.L_583:
        /*0ad8*/ 	.word	0x00000100
        /*0adc*/ 	.word	0x00000001
        /*0ae0*/ 	.word	0x00000001


	//----- nvinfo : EIATTR_CRS_STACK_SIZE
	.align		4
.L_584:
        /*0ae4*/ 	.byte	0x04, 0x1e
        /*0ae6*/ 	.short	(.L_586 - .L_585)
.L_585:
        /*0ae8*/ 	.word	0x00000000
.L_586:


//--------------------- .nv.info._ZN7cutlass13device_kernelIN5flash19enable_sm80_to_sm89INS1_16FlashAttnFwdSm80INS1_25CollectiveMainloopFwdSm80ILi8ELi1ELb1EN4cute5tupleIJNS5_1CILi128EEENS7_ILi112EEES8_EEELi128ENS_6half_tEfNS_4arch4Sm80ELb0ELb0ELb0ELb1ELb1ELb1ELb1ELb1EEENS1_21CollectiveEpilogueFwdINS6_IJS8_S8_S9_EEENS6_IJNS7_ILi1EEESH_SH_EEESB_SD_Li256ELb1ELb1ELb1ELb0EEENS1_36VarlenDynamicPersistentTileSchedulerILi128ELi112ELi256ELi256ELb1ELb1ELb0ELb0ELb1ELb1EEEEEEEEEvNT_6ParamsE --------------------------
	.section	.nv.info._ZN7cutlass13device_kernelIN5flash19enable_sm80_to_sm89INS1_16FlashAttnFwdSm80INS1_25CollectiveMainloopFwdSm80ILi8ELi1ELb1EN4cute5tupleIJNS5_1CILi128EEENS7_ILi112EEES8_EEELi128ENS_6half_tEfNS_4arch4Sm80ELb0ELb0ELb0ELb1ELb1ELb1ELb1ELb1EEENS1_21CollectiveEpilogueFwdINS6_IJS8_S8_S9_EEENS6_IJNS7_ILi1EEESH_SH_EEESB_SD_Li256ELb1ELb1ELb1ELb0EEENS1_36VarlenDynamicPersistentTileSchedulerILi128ELi112ELi256ELi256ELb1ELb1ELb0ELb0ELb1ELb1EEEEEEEEEvNT_6ParamsE,"",@"SHT_CUDA_INFO"
	.sectionflags	@""
	.align	4


	//----- nvinfo : EIATTR_CUDA_API_VERSION
	.align		4
        /*0000*/ 	.byte	0x04, 0x37
        /*0002*/ 	.short	(.L_588 - .L_587)
.L_587:
        /*0004*/ 	.word	0x00000082


	//----- nvinfo : EIATTR_SW2861232_WAR
	.align		4
.L_588:
        /*0008*/ 	.byte	0x01, 0x35
	.zero		2


	//----- nvinfo : EIATTR_PARAM_CBANK
	.align		4
        /*000c*/ 	.byte	0x04, 0x0a
        /*000e*/ 	.short	(.L_590 - .L_589)
	.align		4
.L_589:
        /*0010*/ 	.word	index@(.nv.constant0._ZN7cutlass13device_kernelIN5flash19enable_sm80_to_sm89INS1_16FlashAttnFwdSm80INS1_25CollectiveMainloopFwdSm80ILi8ELi1ELb1EN4cute5tupleIJNS5_1CILi128EEENS7_ILi112EEES8_EEELi128ENS_6half_tEfNS_4arch4Sm80ELb0ELb0ELb0ELb1ELb1ELb1ELb1ELb1EEENS1_21CollectiveEpilogueFwdINS6_IJS8_S8_S9_EEENS6_IJNS7_ILi1EEESH_SH_EEESB_SD_Li256ELb1ELb1ELb1ELb0EEENS1_36VarlenDynamicPersistentTileSchedulerILi128ELi112ELi256ELi256ELb1ELb1ELb0ELb0ELb1ELb1EEEEEEEEEvNT_6ParamsE)
        /*0014*/ 	.short	0x0160
        /*0016*/ 	.short	0x0438


	//----- nvinfo : EIATTR_CBANK_PARAM_SIZE
	.align		4
.L_590:
        /*0018*/ 	.byte	0x03, 0x19
        /*001a*/ 	.short	0x0438


	//----- nvinfo : EIATTR_KPARAM_INFO
	.align		4
        /*001c*/ 	.byte	0x04, 0x17
        /*001e*/ 	.short	(.L_592 - .L_591)
.L_591:
        /*0020*/ 	.word	0x00000000
        /*0024*/ 	.short	0x0000
        /*0026*/ 	.short	0x0000
        /*0028*/ 	.byte	0x00, 0xf0, 0xe1, 0x10


	//----- nvinfo : EIATTR_MAXREG_COUNT
	.align		4
.L_592:
        /*002c*/ 	.byte	0x03, 0x1b
        /*002e*/ 	.short	0x00ff


	//----- nvinfo : EIATTR_NUM_BARRIERS
	.align		4
        /*0030*/ 	.byte	0x02, 0x4c
        /*0032*/ 	.byte	0x06
	.zero		1


	//----- nvinfo : EIATTR_ANNOTATIONS
	.align		4
        /*0034*/ 	.byte	0x04, 0x55
        /*0036*/ 	.short	(.L_594 - .L_593)


	//   ....[0]....
.L_593:
        /* <DEDUP_REMOVED lines=109> */


	//----- nvinfo : EIATTR_MERCURY_ISA_VERSION
	.align		4
.L_594:
        /*06f0*/ 	.byte	0x03, 0x5f
        /*06f2*/ 	.short	0x0000


	//----- nvinfo : EIATTR_INT_WARP_WIDE_INSTR_OFFSETS
	.align		4
        /*06f4*/ 	.byte	0x04, 0x31
        /*06f6*/ 	.short	(.L_596 - .L_595)


	//   ....[0]....
.L_595:
        /*06f8*/ 	.word	0x00015110


	//   ....[1]....
        /*06fc*/ 	.word	0x00015190


	//----- nvinfo : EIATTR_COOP_GROUP_MASK_REGIDS
	.align		4
.L_596:
        /*0700*/ 	.byte	0x04, 0x29
        /*0702*/ 	.short	(.L_598 - .L_597)


	//   ....[0]....
.L_597:
        /*0704*/ 	.word	0xffffffff


	//   ....[1]....
        /*0708*/ 	.word	0xffffffff


	//   ....[2]....
        /*070c*/ 	.word	0xffffffff


	//   ....[3]....
        /*0710*/ 	.word	0xffffffff


	//   ....[4]....
        /*0714*/ 	.word	0xffffffff


	//   ....[5]....
        /*0718*/ 	.word	0xffffffff


	//   ....[6]....
        /*071c*/ 	.word	0xffffffff


	//   ....[7]....
        /*0720*/ 	.word	0xffffffff


	//   ....[8]....
        /*0724*/ 	.word	0xffffffff


	//   ....[9]....
        /*0728*/ 	.word	0xffffffff


	//   ....[10]....
        /*072c*/ 	.word	0xffffffff


	//   ....[11]....
        /*0730*/ 	.word	0xffffffff


	//   ....[12]....
        /*0734*/ 	.word	0xffffffff


	//   ....[13]....
        /*0738*/ 	.word	0xffffffff


	//   ....[14]....
        /*073c*/ 	.word	0xffffffff


	//   ....[15]....
        /*0740*/ 	.word	0xffffffff


	//   ....[16]....
        /*0744*/ 	.word	0xffffffff


	//   ....[17]....
        /*0748*/ 	.word	0xffffffff


	//   ....[18]....
        /*074c*/ 	.word	0xffffffff


	//   ....[19]....
        /*0750*/ 	.word	0xffffffff


	//   ....[20]....
        /*0754*/ 	.word	0xffffffff


	//   ....[21]....
        /*0758*/ 	.word	0xffffffff


	//   ....[22]....
        /*075c*/ 	.word	0xffffffff


	//   ....[23]....
        /*0760*/ 	.word	0xffffffff


	//   ....[24]....
        /*0764*/ 	.word	0xffffffff


	//   ....[25]....
        /*0768*/ 	.word	0xffffffff


	//   ....[26]....
        /*076c*/ 	.word	0xffffffff


	//   ....[27]....
        /*0770*/ 	.word	0xffffffff


	//   ....[28]....
        /*0774*/ 	.word	0xffffffff


	//   ....[29]....
        /*0778*/ 	.word	0xffffffff


	//   ....[30]....
        /*077c*/ 	.word	0xffffffff


	//   ....[31]....
        /*0780*/ 	.word	0xffffffff


	//   ....[32]....
        /*0784*/ 	.word	0xffffffff


	//   ....[33]....
        /*0788*/ 	.word	0xffffffff


	//   ....[34]....
        /*078c*/ 	.word	0xffffffff


	//   ....[35]....
        /*0790*/ 	.word	0xffffffff


	//   ....[36]....
        /*0794*/ 	.word	0xffffffff


	//   ....[37]....
        /*0798*/ 	.word	0xffffffff


	//   ....[38]....
        /*079c*/ 	.word	0xffffffff


	//   ....[39]....
        /*07a0*/ 	.word	0xffffffff


	//   ....[40]....
        /*07a4*/ 	.word	0xffffffff


	//   ....[41]....
        /*07a8*/ 	.word	0xffffffff


	//   ....[42]....
        /*07ac*/ 	.word	0xffffffff


	//   ....[43]....
        /*07b0*/ 	.word	0xffffffff


	//   ....[44]....
        /*07b4*/ 	.word	0xffffffff


	//   ....[45]....
        /*07b8*/ 	.word	0xffffffff


	//   ....[46]....
        /*07bc*/ 	.word	0xffffffff


	//   ....[47]....
        /*07c0*/ 	.word	0xffffffff


	//   ....[48]....
        /*07c4*/ 	.word	0xffffffff


	//   ....[49]....
        /*07c8*/ 	.word	0xffffffff


	//   ....[50]....
        /*07cc*/ 	.word	0xffffffff


	//   ....[51]....
        /*07d0*/ 	.word	0xffffffff


	//   ....[52]....
        /*07d4*/ 	.word	0xffffffff


	//   ....[53]....
        /*07d8*/ 	.word	0xffffffff


	//   ....[54]....
        /*07dc*/ 	.word	0xffffffff


	//   ....[55]....
        /*07e0*/ 	.word	0xffffffff


	//   ....[56]....
        /*07e4*/ 	.word	0xffffffff


	//   ....[57]....
        /*07e8*/ 	.word	0xffffffff


	//   ....[58]....
        /*07ec*/ 	.word	0xffffffff


	//   ....[59]....
        /*07f0*/ 	.word	0xffffffff


	//   ....[60]....
        /*07f4*/ 	.word	0xffffffff


	//   ....[61]....
        /*07f8*/ 	.word	0xffffffff


	//   ....[62]....
        /*07fc*/ 	.word	0xffffffff


	//   ....[63]....
        /*0800*/ 	.word	0xffffffff


	//   ....[64]....
        /*0804*/ 	.word	0xffffffff


	//   ....[65]....
        /*0808*/ 	.word	0xffffffff


	//   ....[66]....
        /*080c*/ 	.word	0xffffffff


	//   ....[67]....
        /*0810*/ 	.word	0xffffffff


	//   ....[68]....
        /*0814*/ 	.word	0xffffffff


	//   ....[69]....
        /*0818*/ 	.word	0xffffffff


	//   ....[70]....
        /*081c*/ 	.word	0xffffffff


	//   ....[71]....
        /*0820*/ 	.word	0xffffffff


	//   ....[72]....
        /*0824*/ 	.word	0xffffffff


	//   ....[73]....
        /*0828*/ 	.word	0xffffffff


	//   ....[74]....
        /*082c*/ 	.word	0xffffffff


	//   ....[75]....
        /*0830*/ 	.word	0xffffffff


	//   ....[76]....
        /*0834*/ 	.word	0xffffffff


	//   ....[77]....
        /*0838*/ 	.word	0xffffffff


	//   ....[78]....
        /*083c*/ 	.word	0xffffffff


	//   ....[79]....
        /*0840*/ 	.word	0xffffffff


	//   ....[80]....
        /*0844*/ 	.word	0xffffffff


	//   ....[81]....
        /*0848*/ 	.word	0xffffffff


	//   ....[82]....
        /*084c*/ 	.word	0xffffffff


	//   ....[83]....
        /*0850*/ 	.word	0xffffffff


	//   ....[84]....
        /*0854*/ 	.word	0xffffffff


	//   ....[85]....
        /*0858*/ 	.word	0xffffffff


	//   ....[86]....
        /*085c*/ 	.word	0xffffffff


	//   ....[87]....
        /*0860*/ 	.word	0xffffffff


	//   ....[88]....
        /*0864*/ 	.word	0xffffffff


	//   ....[89]....
        /*0868*/ 	.word	0xffffffff


	//   ....[90]....
        /*086c*/ 	.word	0xffffffff


	//   ....[91]....
        /*0870*/ 	.word	0xffffffff


	//   ....[92]....
        /*0874*/ 	.word	0xffffffff


	//   ....[93]....
        /*0878*/ 	.word	0xffffffff


	//   ....[94]....
        /*087c*/ 	.word	0xffffffff


	//   ....[95]....
        /*0880*/ 	.word	0xffffffff


	//   ....[96]....
        /*0884*/ 	.word	0xffffffff


	//   ....[97]....
        /*0888*/ 	.word	0xffffffff


	//   ....[98]....
        /*088c*/ 	.word	0xffffffff


	//   ....[99]....
        /*0890*/ 	.word	0xffffffff


	//   ....[100]....
        /*0894*/ 	.word	0xffffffff


	//   ....[101]....
        /*0898*/ 	.word	0xffffffff


	//   ....[102]....
        /*089c*/ 	.word	0xffffffff


	//   ....[103]....
        /*08a0*/ 	.word	0xffffffff


	//   ....[104]....
        /*08a4*/ 	.word	0xffffffff


	//   ....[105]....
        /*08a8*/ 	.word	0xffffffff


	//   ....[106]....
        /*08ac*/ 	.word	0xffffffff


	//   ....[107]....
        /*08b0*/ 	.word	0xffffffff


	//   ....[108]....
        /*08b4*/ 	.word	0xffffffff


	//   ....[109]....
        /*08b8*/ 	.word	0xffffffff


	//   ....[110]....
        /*08bc*/ 	.word	0xffffffff


	//   ....[111]....
        /*08c0*/ 	.word	0xffffffff


	//   ....[112]....
        /*08c4*/ 	.word	0xffffffff


	//   ....[113]....
        /*08c8*/ 	.word	0xffffffff


	//   ....[114]....
        /*08cc*/ 	.word	0xffffffff


	//   ....[115]....
        /*08d0*/ 	.word	0xffffffff


	//   ....[116]....
        /*08d4*/ 	.word	0xffffffff


	//   ....[117]....
        /*08d8*/ 	.word	0xffffffff


	//   ....[118]....
        /*08dc*/ 	.word	0xffffffff


	//   ....[119]....
        /*08e0*/ 	.word	0xffffffff


	//   ....[120]....
        /*08e4*/ 	.word	0xffffffff


	//   ....[121]....
        /*08e8*/ 	.word	0xffffffff


	//   ....[122]....
        /*08ec*/ 	.word	0xffffffff


	//   ....[123]....
        /*08f0*/ 	.word	0xffffffff


	//   ....[124]....
        /*08f4*/ 	.word	0xffffffff


	//   ....[125]....
        /*08f8*/ 	.word	0xffffffff


	//   ....[126]....
        /*08fc*/ 	.word	0xffffffff


	//   ....[127]....
        /*0900*/ 	.word	0xffffffff


	//   ....[128]....
        /*0904*/ 	.word	0xffffffff


	//   ....[129]....
        /*0908*/ 	.word	0xffffffff


	//   ....[130]....
        /*090c*/ 	.word	0xffffffff


	//   ....[131]....
        /*0910*/ 	.word	0xffffffff


	//   ....[132]....
        /*0914*/ 	.word	0xffffffff


	//   ....[133]....
        /*0918*/ 	.word	0xffffffff


	//   ....[134]....
        /*091c*/ 	.word	0xffffffff


	//   ....[135]....
        /*0920*/ 	.word	0xffffffff


	//   ....[136]....
        /*0924*/ 	.word	0xffffffff


	//   ....[137]....
        /*0928*/ 	.word	0xffffffff


	//   ....[138]....
        /*092c*/ 	.word	0xffffffff


	//   ....[139]....
        /*0930*/ 	.word	0xffffffff


	//   ....[140]....
        /*0934*/ 	.word	0xffffffff


	//   ....[141]....
        /*0938*/ 	.word	0xffffffff


	//   ....[142]....
        /*093c*/ 	.word	0xffffffff


	//   ....[143]....
        /*0940*/ 	.word	0xffffffff


	//   ....[144]....
        /*0944*/ 	.word	0xffffffff


	//   ....[145]....
        /*0948*/ 	.word	0xffffffff


	//   ....[146]....
        /*094c*/ 	.word	0xffffffff


	//   ....[147]....
        /*0950*/ 	.word	0xffffffff


	//   ....[148]....
        /*0954*/ 	.word	0xffffffff


	//   ....[149]....
        /*0958*/ 	.word	0xffffffff


	//   ....[150]....
        /*095c*/ 	.word	0xffffffff


	//   ....[151]....
        /*0960*/ 	.word	0xffffffff


	//   ....[152]....
        /*0964*/ 	.word	0xffffffff


	//   ....[153]....
        /*0968*/ 	.word	0xffffffff


	//   ....[154]....
        /*096c*/ 	.word	0xffffffff


	//   ....[155]....
        /*0970*/ 	.word	0xffffffff


	//   ....[156]....
        /*0974*/ 	.word	0xffffffff


	//   ....[157]....
        /*0978*/ 	.word	0xffffffff


	//   ....[158]....
        /*097c*/ 	.word	0xffffffff


	//   ....[159]....
        /*0980*/ 	.word	0xffffffff


	//   ....[160]....
        /*0984*/ 	.word	0xffffffff


	//   ....[161]....
        /*0988*/ 	.word	0xffffffff


	//   ....[162]....
        /*098c*/ 	.word	0xffffffff


	//   ....[163]....
        /*0990*/ 	.word	0xffffffff


	//   ....[164]....
        /*0994*/ 	.word	0xffffffff


	//   ....[165]....
        /*0998*/ 	.word	0xffffffff


	//   ....[166]....
        /*099c*/ 	.word	0xffffffff


	//   ....[167]....
        /*09a0*/ 	.word	0xffffffff


	//   ....[168]....
        /*09a4*/ 	.word	0xffffffff


	//   ....[169]....
        /*09a8*/ 	.word	0xffffffff


	//   ....[170]....
        /*09ac*/ 	.word	0xffffffff


	//   ....[171]....
        /*09b0*/ 	.word	0xffffffff


	//   ....[172]....
        /*09b4*/ 	.word	0xffffffff


	//   ....[173]....
        /*09b8*/ 	.word	0xffffffff


	//   ....[174]....
        /*09bc*/ 	.word	0xffffffff


	//   ....[175]....
        /*09c0*/ 	.word	0xffffffff


	//   ....[176]....
        /*09c4*/ 	.word	0xffffffff


	//   ....[177]....
        /*09c8*/ 	.word	0xffffffff


	//   ....[178]....
        /*09cc*/ 	.word	0xffffffff


	//   ....[179]....
        /*09d0*/ 	.word	0xffffffff


	//   ....[180]....
        /*09d4*/ 	.word	0xffffffff


	//   ....[181]....
        /*09d8*/ 	.word	0xffffffff


	//   ....[182]....
        /*09dc*/ 	.word	0xffffffff


	//   ....[183]....
        /*09e0*/ 	.word	0xffffffff


	//   ....[184]....
        /*09e4*/ 	.word	0xffffffff


	//   ....[185]....
        /*09e8*/ 	.word	0xffffffff


	//   ....[186]....
        /*09ec*/ 	.word	0xffffffff


	//   ....[187]....
        /*09f0*/ 	.word	0xffffffff


	//   ....[188]....
        /*09f4*/ 	.word	0xffffffff


	//   ....[189]....
        /*09f8*/ 	.word	0xffffffff


	//   ....[190]....
        /*09fc*/ 	.word	0xffffffff


	//   ....[191]....
        /*0a00*/ 	.word	0xffffffff


	//   ....[192]....
        /*0a04*/ 	.word	0xffffffff


	//   ....[193]....
        /*0a08*/ 	.word	0xffffffff


	//   ....[194]....
        /*0a0c*/ 	.word	0xffffffff


	//   ....[195]....
        /*0a10*/ 	.word	0xffffffff


	//   ....[196]....
        /*0a14*/ 	.word	0xffffffff


	//   ....[197]....
        /*0a18*/ 	.word	0xffffffff


	//   ....[198]....
        /*0a1c*/ 	.word	0xffffffff


	//   ....[199]....
        /*0a20*/ 	.word	0xffffffff


	//   ....[200]....
        /*0a24*/ 	.word	0xffffffff


	//   ....[201]....
        /*0a28*/ 	.word	0xffffffff


	//   ....[202]....
        /*0a2c*/ 	.word	0xffffffff


	//   ....[203]....
        /*0a30*/ 	.word	0xffffffff


	//   ....[204]....
        /*0a34*/ 	.word	0xffffffff


	//   ....[205]....
        /*0a38*/ 	.word	0xffffffff


	//   ....[206]....
        /*0a3c*/ 	.word	0xffffffff


	//   ....[207]....
        /*0a40*/ 	.word	0xffffffff


	//   ....[208]....
        /*0a44*/ 	.word	0xffffffff


	//   ....[209]....
        /*0a48*/ 	.word	0xffffffff


	//   ....[210]....
        /*0a4c*/ 	.word	0xffffffff


	//   ....[211]....
        /*0a50*/ 	.word	0xffffffff


	//   ....[212]....
        /*0a54*/ 	.word	0xffffffff


	//   ....[213]....
        /*0a58*/ 	.word	0xffffffff


	//   ....[214]....
        /*0a5c*/ 	.word	0xffffffff


	//   ....[215]....
        /*0a60*/ 	.word	0xffffffff


	//   ....[216]....
        /*0a64*/ 	.word	0xffffffff


	//   ....[217]....
        /*0a68*/ 	.word	0xffffffff


	//   ....[218]....
        /*0a6c*/ 	.word	0xffffffff


	//   ....[219]....
        /*0a70*/ 	.word	0xffffffff


	//   ....[220]....
        /*0a74*/ 	.word	0xffffffff


	//   ....[221]....
        /*0a78*/ 	.word	0xffffffff


	//   ....[222]....
        /*0a7c*/ 	.word	0xffffffff


	//   ....[223]....
        /*0a80*/ 	.word	0xffffffff


	//   ....[224]....
        /*0a84*/ 	.word	0xffffffff


	//   ....[225]....
        /*0a88*/ 	.word	0xffffffff


	//   ....[226]....
        /*0a8c*/ 	.word	0xffffffff


	//   ....[227]....
        /*0a90*/ 	.word	0xffffffff


	//   ....[228]....
        /*0a94*/ 	.word	0xffffffff


	//   ....[229]....
        /*0a98*/ 	.word	0xffffffff


	//   ....[230]....
        /*0a9c*/ 	.word	0xffffffff


	//   ....[231]....
        /*0aa0*/ 	.word	0xffffffff


	//   ....[232]....
        /*0aa4*/ 	.word	0xffffffff


	//   ....[233]....
        /*0aa8*/ 	.word	0xffffffff


	//   ....[234]....
        /*0aac*/ 	.word	0xffffffff


	//   ....[235]....
        /*0ab0*/ 	.word	0xffffffff


	//   ....[236]....
        /*0ab4*/ 	.word	0xffffffff


	//   ....[237]....
        /*0ab8*/ 	.word	0xffffffff


	//   ....[238]....
        /*0abc*/ 	.word	0xffffffff


	//   ....[239]....
        /*0ac0*/ 	.word	0xffffffff


	//----- nvinfo : EIATTR_COOP_GROUP_INSTR_OFFSETS
	.align		4
.L_598:
        /*0ac4*/ 	.byte	0x04, 0x28
        /*0ac6*/ 	.short	(.L_600 - .L_599)


	//   ....[0]....
.L_599:
        /*0ac8*/ 	.word	0x00000050


	//   ....[1]....
        /*0acc*/ 	.word	0x00000200


	//   ....[2]....
        /*0ad0*/ 	.word	0x00000230


	//   ....[3]....
        /*0ad4*/ 	.word	0x00000260


	//   ....[4]....
        /*0ad8*/ 	.word	0x00000290


	//   ....[5]....
        /*0adc*/ 	.word	0x000002c0


	//   ....[6]....
        /*0ae0*/ 	.word	0x000002f0


	//   ....[7]....
        /*0ae4*/ 	.word	0x00000460


	//   ....[8]....
        /*0ae8*/ 	.word	0x000004a0


	//   ....[9]....
        /*0aec*/ 	.word	0x000004d0


	//   ....[10]....
        /*0af0*/ 	.word	0x00000500


	//   ....[11]....
        /*0af4*/ 	.word	0x00000530


	//   ....[12]....
        /*0af8*/ 	.word	0x00000560


	//   ....[13]....
        /*0afc*/ 	.word	0x000005f0


	//   ....[14]....
        /*0b00*/ 	.word	0x00000620


	//   ....[15]....
        /*0b04*/ 	.word	0x00000640


	//   ....[16]....
        /*0b08*/ 	.word	0x000006a0


	//   ....[17]....
        /*0b0c*/ 	.word	0x00003eb0


	//   ....[18]....
        /*0b10*/ 	.word	0x00003f00


	//   ....[19]....
        /*0b14*/ 	.word	0x000046e0


	//   ....[20]....
        /*0b18*/ 	.word	0x00004710


	//   ....[21]....
        /*0b1c*/ 	.word	0x00004e60


	//   ....[22]....
        /*0b20*/ 	.word	0x00004e80


	//   ....[23]....
        /*0b24*/ 	.word	0x000055d0


	//   ....[24]....
        /*0b28*/ 	.word	0x000055e0


	//   ....[25]....
        /*0b2c*/ 	.word	0x00005e40


	//   ....[26]....
        /*0b30*/ 	.word	0x00005e80


	//   ....[27]....
        /*0b34*/ 	.word	0x00006c70


	//   ....[28]....
        /*0b38*/ 	.word	0x00006ca0


	//   ....[29]....
        /*0b3c*/ 	.word	0x00007490


	//   ....[30]....
        /*0b40*/ 	.word	0x000074c0


	//   ....[31]....
        /*0b44*/ 	.word	0x00007cb0


	//   ....[32]....
        /*0b48*/ 	.word	0x00007cd0


	//   ....[33]....
        /*0b4c*/ 	.word	0x000084e0


	//   ....[34]....
        /*0b50*/ 	.word	0x00008510


	//   ....[35]....
        /*0b54*/ 	.word	0x00008620


	//   ....[36]....
        /*0b58*/ 	.word	0x00008650


	//   ....[37]....
        /*0b5c*/ 	.word	0x00008720


	//   ....[38]....
        /*0b60*/ 	.word	0x00008750


	//   ....[39]....
        /*0b64*/ 	.word	0x00008820


	//   ....[40]....
        /*0b68*/ 	.word	0x00008840


	//   ....[41]....
        /*0b6c*/ 	.word	0x00008d00


	//   ....[42]....
        /*0b70*/ 	.word	0x00008d20


	//   ....[43]....
        /*0b74*/ 	.word	0x00008ea0


	//   ....[44]....
        /*0b78*/ 	.word	0x00008ec0


	//   ....[45]....
        /*0b7c*/ 	.word	0x00008f90


	//   ....[46]....
        /*0b80*/ 	.word	0x00008fb0


	//   ....[47]....
        /*0b84*/ 	.word	0x00009080


	//   ....[48]....
        /*0b88*/ 	.word	0x000090a0


	//   ....[49]....
        /*0b8c*/ 	.word	0x00009e30


	//   ....[50]....
        /*0b90*/ 	.word	0x00009e50


	//   ....[51]....
        /*0b94*/ 	.word	0x00009e80


	//   ....[52]....
        /*0b98*/ 	.word	0x00009eb0


	//   ....[53]....
        /*0b9c*/ 	.word	0x00009f80


	//   ....[54]....
        /*0ba0*/ 	.word	0x0000a020


	//   ....[55]....
        /*0ba4*/ 	.word	0x0000a030


	//   ....[56]....
        /*0ba8*/ 	.word	0x0000a070


	//   ....[57]....
        /*0bac*/ 	.word	0x0000a1d0


	//   ....[58]....
        /*0bb0*/ 	.word	0x0000a1f0


	//   ....[59]....
        /*0bb4*/ 	.word	0x0000a250


	//   ....[60]....
        /*0bb8*/ 	.word	0x0000a290


	//   ....[61]....
        /*0bbc*/ 	.word	0x0000a2a0


	//   ....[62]....
        /*0bc0*/ 	.word	0x0000a2c0


	//   ....[63]....
        /*0bc4*/ 	.word	0x0000a450


	//   ....[64]....
        /*0bc8*/ 	.word	0x0000a460


	//   ....[65]....
        /*0bcc*/ 	.word	0x0000a650


	//   ....[66]....
        /*0bd0*/ 	.word	0x0000a690


	//   ....[67]....
        /*0bd4*/ 	.word	0x0000a6a0


	//   ....[68]....
        /*0bd8*/ 	.word	0x0000a6b0


	//   ....[69]....
        /*0bdc*/ 	.word	0x0000bf60


	//   ....[70]....
        /*0be0*/ 	.word	0x0000bfa0


	//   ....[71]....
        /*0be4*/ 	.word	0x0000bfc0


	//   ....[72]....
        /*0be8*/ 	.word	0x0000bfd0


	//   ....[73]....
        /*0bec*/ 	.word	0x0000dda0


	//   ....[74]....
        /*0bf0*/ 	.word	0x0000ddd0


	//   ....[75]....
        /*0bf4*/ 	.word	0x0000ddf0


	//   ....[76]....
        /*0bf8*/ 	.word	0x0000de00


	//   ....[77]....
        /*0bfc*/ 	.word	0x0000dec0


	//   ....[78]....
        /*0c00*/ 	.word	0x0000ded0


	//   ....[79]....
        /*0c04*/ 	.word	0x0000e0d0


	//   ....[80]....
        /*0c08*/ 	.word	0x0000e0e0


	//   ....[81]....
        /*0c0c*/ 	.word	0x0000ee60


	//   ....[82]....
        /*0c10*/ 	.word	0x0000ee80


	//   ....[83]....
        /*0c14*/ 	.word	0x0000ef70


	//   ....[84]....
        /*0c18*/ 	.word	0x0000ef80


	//   ....[85]....
        /*0c1c*/ 	.word	0x0000f070


	//   ....[86]....
        /*0c20*/ 	.word	0x0000f090


	//   ....[87]....
        /*0c24*/ 	.word	0x0000f180


	//   ....[88]....
        /*0c28*/ 	.word	0x0000f190


	//   ....[89]....
        /*0c2c*/ 	.word	0x0000fb40


	//   ....[90]....
        /*0c30*/ 	.word	0x0000fb70


	//   ....[91]....
        /*0c34*/ 	.word	0x0000fb80


	//   ....[92]....
        /*0c38*/ 	.word	0x0000fbb0


	//   ....[93]....
        /*0c3c*/ 	.word	0x000115f0


	//   ....[94]....
        /*0c40*/ 	.word	0x00011600


	//   ....[95]....
        /*0c44*/ 	.word	0x00011640


	//   ....[96]....
        /*0c48*/ 	.word	0x000116e0


	//   ....[97]....
        /*0c4c*/ 	.word	0x00011730


	//   ....[98]....
        /*0c50*/ 	.word	0x00011750


	//   ....[99]....
        /*0c54*/ 	.word	0x00011850


	//   ....[100]....
        /*0c58*/ 	.word	0x00011860


	//   ....[101]....
        /*0c5c*/ 	.word	0x000125f0


	//   ....[102]....
        /*0c60*/ 	.word	0x00012610


	//   ....[103]....
        /*0c64*/ 	.word	0x00012740


	//   ....[104]....
        /*0c68*/ 	.word	0x00012750


	//   ....[105]....
        /*0c6c*/ 	.word	0x00012880


	//   ....[106]....
        /*0c70*/ 	.word	0x000128a0


	//   ....[107]....
        /*0c74*/ 	.word	0x000129d0


	//   ....[108]....
        /*0c78*/ 	.word	0x000129e0


	//   ....[109]....
        /*0c7c*/ 	.word	0x00012eb0


	//   ....[110]....
        /*0c80*/ 	.word	0x00012ee0


	//   ....[111]....
        /*0c84*/ 	.word	0x00012f00


	//   ....[112]....
        /*0c88*/ 	.word	0x00012f20


	//   ....[113]....
        /*0c8c*/ 	.word	0x00014b00


	//   ....[114]....
        /*0c90*/ 	.word	0x00014b10


	//   ....[115]....
        /*0c94*/ 	.word	0x00014b40


	//   ....[116]....
        /*0c98*/ 	.word	0x00014b50


	//   ....[117]....
        /*0c9c*/ 	.word	0x00015c00


	//   ....[118]....
        /*0ca0*/ 	.word	0x00015c10


	//   ....[119]....
        /*0ca4*/ 	.word	0x00015c30


	//   ....[120]....
        /*0ca8*/ 	.word	0x00015c50


	//   ....[121]....
        /*0cac*/ 	.word	0x00015f80


	//   ....[122]....
        /*0cb0*/ 	.word	0x00015fa0


	//   ....[123]....
        /*0cb4*/ 	.word	0x00016080


	//   ....[124]....
        /*0cb8*/ 	.word	0x00016090


	//   ....[125]....
        /*0cbc*/ 	.word	0x00016180


	//   ....[126]....
        /*0cc0*/ 	.word	0x000161a0


	//   ....[127]....
        /*0cc4*/ 	.word	0x00016290


	//   ....[128]....
        /*0cc8*/ 	.word	0x000162a0


	//   ....[129]....
        /*0ccc*/ 	.word	0x00016590


	//   ....[130]....
        /*0cd0*/ 	.word	0x000165b0


	//   ....[131]....
        /*0cd4*/ 	.word	0x00016bf0


	//   ....[132]....
        /*0cd8*/ 	.word	0x00016c00


	//   ....[133]....
        /*0cdc*/ 	.word	0x00017a00


	//   ....[134]....
        /*0ce0*/ 	.word	0x00017a20


	//   ....[135]....
        /*0ce4*/ 	.word	0x00017b10


	//   ....[136]....
        /*0ce8*/ 	.word	0x00017b20


	//   ....[137]....
        /*0cec*/ 	.word	0x00017c10


	//   ....[138]....
        /*0cf0*/ 	.word	0x00017c30


	//   ....[139]....
        /*0cf4*/ 	.word	0x00017d20


	//   ....[140]....
        /*0cf8*/ 	.word	0x00017d30


	//   ....[141]....
        /*0cfc*/ 	.word	0x00017ed0


	//   ....[142]....
        /*0d00*/ 	.word	0x00017ef0


	//   ....[143]....
        /*0d04*/ 	.word	0x00018020


	//   ....[144]....
        /*0d08*/ 	.word	0x00018060


	//   ....[145]....
        /*0d0c*/ 	.word	0x00018090


	//   ....[146]....
        /*0d10*/ 	.word	0x000180c0


	//   ....[147]....
        /*0d14*/ 	.word	0x000180f0


	//   ....[148]....
        /*0d18*/ 	.word	0x00018120


	//   ....[149]....
        /*0d1c*/ 	.word	0x00018290


	//   ....[150]....
        /*0d20*/ 	.word	0x000182d0


	//   ....[151]....
        /*0d24*/ 	.word	0x00018300


	//   ....[152]....
        /*0d28*/ 	.word	0x00018330


	//   ....[153]....
        /*0d2c*/ 	.word	0x00018360


	//   ....[154]....
        /*0d30*/ 	.word	0x00018390


	//   ....[155]....
        /*0d34*/ 	.word	0x00018420


	//   ....[156]....
        /*0d38*/ 	.word	0x00018450


	//   ....[157]....
        /*0d3c*/ 	.word	0x00018460


	//   ....[158]....
        /*0d40*/ 	.word	0x000184c0


	//   ....[159]....
        /*0d44*/ 	.word	0x00018a90


	//   ....[160]....
        /*0d48*/ 	.word	0x00018ae0


	//   ....[161]....
        /*0d4c*/ 	.word	0x00018b40


	//   ....[162]....
        /*0d50*/ 	.word	0x00018ba0


	//   ....[163]....
        /*0d54*/ 	.word	0x00018c00


	//   ....[164]....
        /*0d58*/ 	.word	0x00018c70


	//   ....[165]....
        /*0d5c*/ 	.word	0x00018cc0


	//   ....[166]....
        /*0d60*/ 	.word	0x00018d20


	//   ....[167]....
        /*0d64*/ 	.word	0x00018d90


	//   ....[168]....
        /*0d68*/ 	.word	0x00018df0


	//   ....[169]....
        /*0d6c*/ 	.word	0x00018e60


	//   ....[170]....
        /*0d70*/ 	.word	0x00018ec0


	//   ....[171]....
        /*0d74*/ 	.word	0x00018f30


	//   ....[172]....
        /*0d78*/ 	.word	0x00018fa0


	//   ....[173]....
        /*0d7c*/ 	.word	0x00019010


	//   ....[174]....
        /*0d80*/ 	.word	0x00019070


	//   ....[175]....
        /*0d84*/ 	.word	0x000190e0


	//   ....[176]....
        /*0d88*/ 	.word	0x00019150


	//   ....[177]....
        /*0d8c*/ 	.word	0x000191c0


	//   ....[178]....
        /*0d90*/ 	.word	0x00019220


	//   ....[179]....
        /*0d94*/ 	.word	0x00019280


	//   ....[180]....
        /*0d98*/ 	.word	0x000192e0


	//   ....[181]....
        /*0d9c*/ 	.word	0x00019330


	//   ....[182]....
        /*0da0*/ 	.word	0x00019380


	//   ....[183]....
        /*0da4*/ 	.word	0x000193f0


	//   ....[184]....
        /*0da8*/ 	.word	0x00019460


	//   ....[185]....
        /*0dac*/ 	.word	0x000194c0


	//   ....[186]....
        /*0db0*/ 	.word	0x00019530


	//   ....[187]....
        /*0db4*/ 	.word	0x000195a0


	//   ....[188]....
        /*0db8*/ 	.word	0x00019610


	//   ....[189]....
        /*0dbc*/ 	.word	0x00019670


	//   ....[190]....
        /*0dc0*/ 	.word	0x000196e0


	//   ....[191]....
        /*0dc4*/ 	.word	0x00019750


	//   ....[192]....
        /*0dc8*/ 	.word	0x000197c0


	//   ....[193]....
        /*0dcc*/ 	.word	0x00019820


	//   ....[194]....
        /*0dd0*/ 	.word	0x00019870


	//   ....[195]....
        /*0dd4*/ 	.word	0x000198c0


	//   ....[196]....
        /*0dd8*/ 	.word	0x00019910


	//   ....[197]....
        /*0ddc*/ 	.word	0x00019950


	//   ....[198]....
        /*0de0*/ 	.word	0x000199b0


	//   ....[199]....
        /*0de4*/ 	.word	0x000199f0


	//   ....[200]....
        /*0de8*/ 	.word	0x00019a40


	//   ....[201]....
        /*0dec*/ 	.word	0x00019a80


	//   ....[202]....
        /*0df0*/ 	.word	0x00019af0


	//   ....[203]....
        /*0df4*/ 	.word	0x00019b60


	//   ....[204]....
        /*0df8*/ 	.word	0x00019bd0


	//   ....[205]....
        /*0dfc*/ 	.word	0x00019c30


	//   ....[206]....
        /*0e00*/ 	.word	0x00019ca0


	//   ....[207]....
        /*0e04*/ 	.word	0x00019d10


	//   ....[208]....
        /*0e08*/ 	.word	0x00019d80


	//   ....[209]....
        /*0e0c*/ 	.word	0x00019de0


	//   ....[210]....
        /*0e10*/ 	.word	0x00019e50


	//   ....[211]....
        /*0e14*/ 	.word	0x00019ec0


	//   ....[212]....
        /*0e18*/ 	.word	0x00019f30


	//   ....[213]....
        /*0e1c*/ 	.word	0x00019f90


	//   ....[214]....
        /*0e20*/ 	.word	0x0001a000


	//   ....[215]....
        /*0e24*/ 	.word	0x0001a070


	//   ....[216]....
        /*0e28*/ 	.word	0x0001a0e0


	//   ....[217]....
        /*0e2c*/ 	.word	0x0001a140


	//   ....[218]....
        /*0e30*/ 	.word	0x0001a1b0


	//   ....[219]....
        /*0e34*/ 	.word	0x0001a220


	//   ....[220]....
        /*0e38*/ 	.word	0x0001a290


	//   ....[221]....
        /*0e3c*/ 	.word	0x0001a2f0


	//   ....[222]....
        /*0e40*/ 	.word	0x0001a360


	//   ....[223]....
        /*0e44*/ 	.word	0x0001a3d0


	//   ....[224]....
        /*0e48*/ 	.word	0x0001a420


	//   ....[225]....
        /*0e4c*/ 	.word	0x0001a460


	//   ....[226]....
        /*0e50*/ 	.word	0x0001a4b0


	//   ....[227]....
        /*0e54*/ 	.word	0x0001a500


	//   ....[228]....
        /*0e58*/ 	.word	0x0001a550


	//   ....[229]....
        /*0e5c*/ 	.word	0x0001a5c0


	//   ....[230]....
        /*0e60*/ 	.word	0x0001a610


	//   ....[231]....
        /*0e64*/ 	.word	0x0001a650


	//   ....[232]....
        /*0e68*/ 	.word	0x0001a6a0


	//   ....[233]....
        /*0e6c*/ 	.word	0x0001a6f0


	//   ....[234]....
        /*0e70*/ 	.word	0x0001a740


	//   ....[235]....
        /*0e74*/ 	.word	0x0001a7b0


	//   ....[236]....
        /*0e78*/ 	.word	0x0001a800


	//   ....[237]....
        /*0e7c*/ 	.word	0x0001a870


	//   ....[238]....
        /*0e80*/ 	.word	0x0001a8d0


	//   ....[239]....
        /*0e84*/ 	.word	0x0001a940


	//----- nvinfo : EIATTR_EXIT_INSTR_OFFSETS
	.align		4
.L_600:
        /*0e88*/ 	.byte	0x04, 0x1c
        /*0e8a*/ 	.short	(.L_602 - .L_601)


	//   ....[0]....
.L_601:
        /*0e8c*/ 	.word	0x00000c10


	//   ....[1]....
        /*0e90*/ 	.word	0x00018a60


	//----- nvinfo : EIATTR_MAX_THREADS
	.align		4
.L_602:
        /*0e94*/ 	.byte	0x04, 0x05
        /*0e96*/ 	.short	(.L_604 - .L_603)
.L_603:
        /*0e98*/ 	.word	0x00000100
        /*0e9c*/ 	.word	0x00000001
        /*0ea0*/ 	.word	0x00000001


	//----- nvinfo : EIATTR_CRS_STACK_SIZE
	.align		4
.L_604:
        /*0ea4*/ 	.byte	0x04, 0x1e
        /*0ea6*/ 	.short	(.L_606 - .L_605)
.L_605:
        /*0ea8*/ 	.word	0x00000000
.L_606:


//--------------------- .nv.info._ZN7cutlass13device_kernelIN5flash19enable_sm80_to_sm89INS1_16FlashAttnFwdSm80INS1_25CollectiveMainloopFwdSm80ILi4ELi1ELb0EN4cute5tupleIJNS5_1CILi128EEENS7_ILi48EEES8_EEELi128ENS_6half_tEfNS_4arch4Sm80ELb0ELb1ELb0ELb0ELb1ELb0ELb1ELb1EEENS1_21CollectiveEpilogueFwdINS6_IJS8_S8_S9_EEENS6_IJNS7_ILi1EEESH_SH_EEESB_SD_Li128ELb0ELb1ELb1ELb0EEENS1_19SingleTileSchedulerILb0ELb1ELb1ELi128EEEEEEEEEvNT_6ParamsE --------------------------
	.section	.nv.info._ZN7cutlass13device_kernelIN5flash19enable_sm80_to_sm89INS1_16FlashAttnFwdSm80INS1_25CollectiveMainloopFwdSm80ILi4ELi1ELb0EN4cute5tupleIJNS5_1CILi128EEENS7_ILi48EEES8_EEELi128ENS_6half_tEfNS_4arch4Sm80ELb0ELb1ELb0ELb0ELb1ELb0ELb1ELb1EEENS1_21CollectiveEpilogueFwdINS6_IJS8_S8_S9_EEENS6_IJNS7_ILi1EEESH_SH_EEESB_SD_Li128ELb0ELb1ELb1ELb0EEENS1_19SingleTileSchedulerILb0ELb1ELb1ELi128EEEEEEEEEvNT_6ParamsE,"",@"SHT_CUDA_INFO"
	.sectionflags	@""
	.align	4


	//----- nvinfo : EIATTR_CUDA_API_VERSION
	.align		4
        /*0000*/ 	.byte	0x04, 0x37
        /*0002*/ 	.short	(.L_608 - .L_607)
.L_607:
        /*0004*/ 	.word	0x00000082


	//----- nvinfo : EIATTR_SW2861232_WAR
	.align		4
.L_608:
        /*0008*/ 	.byte	0x01, 0x35
	.zero		2


	//----- nvinfo : EIATTR_PARAM_CBANK
	.align		4
        /*000c*/ 	.byte	0x04, 0x0a
        /*000e*/ 	.short	(.L_610 - .L_609)
	.align		4
.L_609:
        /*0010*/ 	.word	index@(.nv.constant0._ZN7cutlass13device_kernelIN5flash19enable_sm80_to_sm89INS1_16FlashAttnFwdSm80INS1_25CollectiveMainloopFwdSm80ILi4ELi1ELb0EN4cute5tupleIJNS5_1CILi128EEENS7_ILi48EEES8_EEELi128ENS_6half_tEfNS_4arch4Sm80ELb0ELb1ELb0ELb0ELb1ELb0ELb1ELb1EEENS1_21CollectiveEpilogueFwdINS6_IJS8_S8_S9_EEENS6_IJNS7_ILi1EEESH_SH_EEESB_SD_Li128ELb0ELb1ELb1ELb0EEENS1_19SingleTileSchedulerILb0ELb1ELb1ELi128EEEEEEEEEvNT_6ParamsE)
        /*0014*/ 	.short	0x0160
        /*0016*/ 	.short	0x0418


	//----- nvinfo : EIATTR_CBANK_PARAM_SIZE
	.align		4
.L_610:
        /*0018*/ 	.byte	0x03, 0x19
        /*001a*/ 	.short	0x0418


	//----- nvinfo : EIATTR_KPARAM_INFO
	.align		4
        /*001c*/ 	.byte	0x04, 0x17
        /*001e*/ 	.short	(.L_612 - .L_611)
.L_611:
        /*0020*/ 	.word	0x00000000
        /*0024*/ 	.short	0x0000
        /*0026*/ 	.short	0x0000
        /*0028*/ 	.byte	0x00, 0xf0, 0x61, 0x10


	//----- nvinfo : EIATTR_MAXREG_COUNT
	.align		4
.L_612:
        /*002c*/ 	.byte	0x03, 0x1b
        /*002e*/ 	.short	0x00ff


	//----- nvinfo : EIATTR_NUM_BARRIERS
	.align		4
        /*0030*/ 	.byte	0x02, 0x4c
        /*0032*/ 	.byte	0x02
	.zero		1


	//----- nvinfo : EIATTR_ANNOTATIONS
	.align		4
        /*0034*/ 	.byte	0x04, 0x55
        /*0036*/ 	.short	(.L_614 - .L_613)


	//   ....[0]....
.L_613:
        /* <DEDUP_REMOVED lines=45> */


	//----- nvinfo : EIATTR_MERCURY_ISA_VERSION
	.align		4
.L_614:
        /*02f8*/ 	.byte	0x03, 0x5f
        /*02fa*/ 	.short	0x0000


	//----- nvinfo : EIATTR_COOP_GROUP_MASK_REGIDS
	.align		4
        /*02fc*/ 	.byte	0x04, 0x29
        /*02fe*/ 	.short	(.L_616 - .L_615)


	//   ....[0]....
.L_615:
        /*0300*/ 	.word	0xffffffff


	//   ....[1]....
        /*0304*/ 	.word	0xffffffff


	//   ....[2]....
        /*0308*/ 	.word	0xffffffff


	//   ....[3]....
        /*030c*/ 	.word	0xffffffff


	//   ....[4]....
        /*0310*/ 	.word	0xffffffff


	//   ....[5]....
        /*0314*/ 	.word	0xffffffff


	//   ....[6]....
        /*0318*/ 	.word	0xffffffff


	//   ....[7]....
        /*031c*/ 	.word	0xffffffff


	//   ....[8]....
        /*0320*/ 	.word	0xffffffff


	//   ....[9]....
        /*0324*/ 	.word	0xffffffff


	//   ....[10]....
        /*0328*/ 	.word	0xffffffff


	//   ....[11]....
        /*032c*/ 	.word	0xffffffff


	//   ....[12]....
        /*0330*/ 	.word	0xffffffff


	//   ....[13]....
        /*0334*/ 	.word	0xffffffff


	//   ....[14]....
        /*0338*/ 	.word	0xffffffff


	//   ....[15]....
        /*033c*/ 	.word	0xffffffff


	//   ....[16]....
        /*0340*/ 	.word	0xffffffff


	//   ....[17]....
        /*0344*/ 	.word	0xffffffff


	//   ....[18]....
        /*0348*/ 	.word	0xffffffff


	//   ....[19]....
        /*034c*/ 	.word	0xffffffff


	//   ....[20]....
        /*0350*/ 	.word	0xffffffff


	//   ....[21]....
        /*0354*/ 	.word	0xffffffff


	//   ....[22]....
        /*0358*/ 	.word	0xffffffff


	//   ....[23]....
        /*035c*/ 	.word	0xffffffff


	//   ....[24]....
        /*0360*/ 	.word	0xffffffff


	//   ....[25]....
        /*0364*/ 	.word	0xffffffff


	//   ....[26]....
        /*0368*/ 	.word	0xffffffff


	//   ....[27]....
        /*036c*/ 	.word	0xffffffff


	//   ....[28]....
        /*0370*/ 	.word	0xffffffff


	//   ....[29]....
        /*0374*/ 	.word	0xffffffff


	//   ....[30]....
        /*0378*/ 	.word	0xffffffff


	//   ....[31]....
        /*037c*/ 	.word	0xffffffff


	//   ....[32]....
        /*0380*/ 	.word	0xffffffff


	//   ....[33]....
        /*0384*/ 	.word	0xffffffff


	//   ....[34]....
        /*0388*/ 	.word	0xffffffff


	//   ....[35]....
        /*038c*/ 	.word	0xffffffff


	//   ....[36]....
        /*0390*/ 	.word	0xffffffff


	//   ....[37]....
        /*0394*/ 	.word	0xffffffff


	//   ....[38]....
        /*0398*/ 	.word	0xffffffff


	//   ....[39]....
        /*039c*/ 	.word	0xffffffff


	//   ....[40]....
        /*03a0*/ 	.word	0xffffffff


	//   ....[41]....
        /*03a4*/ 	.word	0xffffffff


	//   ....[42]....
        /*03a8*/ 	.word	0xffffffff


	//   ....[43]....
        /*03ac*/ 	.word	0xffffffff


	//   ....[44]....
        /*03b0*/ 	.word	0xffffffff


	//   ....[45]....
        /*03b4*/ 	.word	0xffffffff


	//   ....[46]....
        /*03b8*/ 	.word	0xffffffff


	//   ....[47]....
        /*03bc*/ 	.word	0xffffffff


	//   ....[48]....
        /*03c0*/ 	.word	0xffffffff


	//   ....[49]....
        /*03c4*/ 	.word	0xffffffff


	//   ....[50]....
        /*03c8*/ 	.word	0xffffffff


	//   ....[51]....
        /*03cc*/ 	.word	0xffffffff


	//   ....[52]....
        /*03d0*/ 	.word	0xffffffff


	//   ....[53]....
        /*03d4*/ 	.word	0xffffffff


	//   ....[54]....
        /*03d8*/ 	.word	0xffffffff


	//   ....[55]....
        /*03dc*/ 	.word	0xffffffff


	//   ....[56]....
        /*03e0*/ 	.word	0xffffffff


	//   ....[57]....
        /*03e4*/ 	.word	0xffffffff


	//   ....[58]....
        /*03e8*/ 	.word	0xffffffff


	//   ....[59]....
        /*03ec*/ 	.word	0xffffffff


	//   ....[60]....
        /*03f0*/ 	.word	0xffffffff


	//   ....[61]....
        /*03f4*/ 	.word	0xffffffff


	//   ....[62]....
        /*03f8*/ 	.word	0xffffffff


	//   ....[63]....
        /*03fc*/ 	.word	0xffffffff


	//   ....[64]....
        /*0400*/ 	.word	0xffffffff


	//   ....[65]....
        /*0404*/ 	.word	0xffffffff


	//   ....[66]....
        /*0408*/ 	.word	0xffffffff


	//   ....[67]....
        /*040c*/ 	.word	0xffffffff


	//   ....[68]....
        /*0410*/ 	.word	0xffffffff


	//   ....[69]....
        /*0414*/ 	.word	0xffffffff


	//   ....[70]....
        /*0418*/ 	.word	0xffffffff


	//   ....[71]....
        /*041c*/ 	.word	0xffffffff


	//   ....[72]....
        /*0420*/ 	.word	0xffffffff


	//   ....[73]....
        /*0424*/ 	.word	0xffffffff


	//   ....[74]....
        /*0428*/ 	.word	0xffffffff


	//   ....[75]....
        /*042c*/ 	.word	0xffffffff


	//   ....[76]....
        /*0430*/ 	.word	0xffffffff


	//   ....[77]....
        /*0434*/ 	.word	0xffffffff


	//   ....[78]....
        /*0438*/ 	.word	0xffffffff


	//   ....[79]....
        /*043c*/ 	.word	0xffffffff


	//   ....[80]....
        /*0440*/ 	.word	0xffffffff


	//   ....[81]....
        /*0444*/ 	.word	0xffffffff


	//   ....[82]....
        /*0448*/ 	.word	0xffffffff


	//   ....[83]....
        /*044c*/ 	.word	0xffffffff


	//   ....[84]....
        /*0450*/ 	.word	0xffffffff


	//   ....[85]....
        /*0454*/ 	.word	0xffffffff


	//   ....[86]....
        /*0458*/ 	.word	0xffffffff


	//   ....[87]....
        /*045c*/ 	.word	0xffffffff


	//   ....[88]....
        /*0460*/ 	.word	0xffffffff


	//   ....[89]....
        /*0464*/ 	.word	0xffffffff


	//   ....[90]....
        /*0468*/ 	.word	0xffffffff


	//   ....[91]....
        /*046c*/ 	.word	0xffffffff


	//   ....[92]....
        /*0470*/ 	.word	0xffffffff


	//   ....[93]....
        /*0474*/ 	.word	0xffffffff


	//   ....[94]....
        /*0478*/ 	.word	0xffffffff


	//   ....[95]....
        /*047c*/ 	.word	0xffffffff


	//   ....[96]....
        /*0480*/ 	.word	0xffffffff


	//   ....[97]....
        /*0484*/ 	.word	0xffffffff


	//   ....[98]....
        /*0488*/ 	.word	0xffffffff


	//   ....[99]....
        /*048c*/ 	.word	0xffffffff


	//   ....[100]....
        /*0490*/ 	.word	0xffffffff


	//   ....[101]....
        /*0494*/ 	.word	0xffffffff


	//   ....[102]....
        /*0498*/ 	.word	0xffffffff


	//   ....[103]....
        /*049c*/ 	.word	0xffffffff


	//   ....[104]....
        /*04a0*/ 	.word	0xffffffff


	//   ....[105]....
        /*04a4*/ 	.word	0xffffffff


	//   ....[106]....
        /*04a8*/ 	.word	0xffffffff


	//   ....[107]....
        /*04ac*/ 	.word	0xffffffff


	//   ....[108]....
        /*04b0*/ 	.word	0xffffffff


	//   ....[109]....
        /*04b4*/ 	.word	0xffffffff


	//   ....[110]....
        /*04b8*/ 	.word	0xffffffff


	//   ....[111]....
        /*04bc*/ 	.word	0xffffffff


	//   ....[112]....
        /*04c0*/ 	.word	0xffffffff


	//   ....[113]....
        /*04c4*/ 	.word	0xffffffff


	//   ....[114]....
        /*04c8*/ 	.word	0xffffffff


	//   ....[115]....
        /*04cc*/ 	.word	0xffffffff


	//   ....[116]....
        /*04d0*/ 	.word	0xffffffff


	//   ....[117]....
        /*04d4*/ 	.word	0xffffffff


	//   ....[118]....
        /*04d8*/ 	.word	0xffffffff


	//   ....[119]....
        /*04dc*/ 	.word	0xffffffff


	//   ....[120]....
        /*04e0*/ 	.word	0xffffffff


	//   ....[121]....
        /*04e4*/ 	.word	0xffffffff


	//   ....[122]....
        /*04e8*/ 	.word	0xffffffff


	//   ....[123]....
        /*04ec*/ 	.word	0xffffffff


	//   ....[124]....
        /*04f0*/ 	.word	0xffffffff


	//   ....[125]....
        /*04f4*/ 	.word	0xffffffff


	//   ....[126]....
        /*04f8*/ 	.word	0xffffffff


	//   ....[127]....
        /*04fc*/ 	.word	0xffffffff


	//   ....[128]....
        /*0500*/ 	.word	0xffffffff


	//   ....[129]....
        /*0504*/ 	.word	0xffffffff


	//   ....[130]....
        /*0508*/ 	.word	0xffffffff


	//   ....[131]....
        /*050c*/ 	.word	0xffffffff


	//   ....[132]....
        /*0510*/ 	.word	0xffffffff


	//   ....[133]....
        /*0514*/ 	.word	0xffffffff


	//   ....[134]....
        /*0518*/ 	.word	0xffffffff


	//   ....[135]....
        /*051c*/ 	.word	0xffffffff


	//   ....[136]....
        /*0520*/ 	.word	0xffffffff


	//   ....[137]....
        /*0524*/ 	.word	0xffffffff


	//   ....[138]....
        /*0528*/ 	.word	0xffffffff


	//----- nvinfo : EIATTR_COOP_GROUP_INSTR_OFFSETS
	.align		4
.L_616:
        /*052c*/ 	.byte	0x04, 0x28
        /*052e*/ 	.short	(.L_618 - .L_617)


	//   ....[0]....
.L_617:
        /*0530*/ 	.word	0x00000060


	//   ....[1]....
        /*0534*/ 	.word	0x00001440


	//   ....[2]....
        /*0538*/ 	.word	0x00001470


	//   ....[3]....
        /*053c*/ 	.word	0x00001630


	//   ....[4]....
        /*0540*/ 	.word	0x00001660


	//   ....[5]....
        /*0544*/ 	.word	0x00001730


	//   ....[6]....
        /*0548*/ 	.word	0x00001760


	//   ....[7]....
        /*054c*/ 	.word	0x00001830


	//   ....[8]....
        /*0550*/ 	.word	0x00001860


	//   ....[9]....
        /*0554*/ 	.word	0x00001930


	//   ....[10]....
        /*0558*/ 	.word	0x00001960


	//   ....[11]....
        /*055c*/ 	.word	0x00001a30


	//   ....[12]....
        /*0560*/ 	.word	0x00001a60


	//   ....[13]....
        /*0564*/ 	.word	0x00001b30


	//   ....[14]....
        /*0568*/ 	.word	0x00001b60


	//   ....[15]....
        /*056c*/ 	.word	0x00001c40


	//   ....[16]....
        /*0570*/ 	.word	0x00001c90


	//   ....[17]....
        /*0574*/ 	.word	0x00002190


	//   ....[18]....
        /*0578*/ 	.word	0x000021b0


	//   ....[19]....
        /*057c*/ 	.word	0x000021d0


	//   ....[20]....
        /*0580*/ 	.word	0x000021e0


	//   ....[21]....
        /*0584*/ 	.word	0x000021f0


	//   ....[22]....
        /*0588*/ 	.word	0x00002200


	//   ....[23]....
        /*058c*/ 	.word	0x00002670


	//   ....[24]....
        /*0590*/ 	.word	0x000026a0


	//   ....[25]....
        /*0594*/ 	.word	0x000026e0


	//   ....[26]....
        /*0598*/ 	.word	0x00002710


	//   ....[27]....
        /*059c*/ 	.word	0x00002730


	//   ....[28]....
        /*05a0*/ 	.word	0x00002740


	//   ....[29]....
        /*05a4*/ 	.word	0x00003350


	//   ....[30]....
        /*05a8*/ 	.word	0x00003370


	//   ....[31]....
        /*05ac*/ 	.word	0x00003380


	//   ....[32]....
        /*05b0*/ 	.word	0x00003390


	//   ....[33]....
        /*05b4*/ 	.word	0x000033a0


	//   ....[34]....
        /*05b8*/ 	.word	0x000033b0


	//   ....[35]....
        /*05bc*/ 	.word	0x00003790


	//   ....[36]....
        /*05c0*/ 	.word	0x000039e0


	//   ....[37]....
        /*05c4*/ 	.word	0x00003bb0


	//   ....[38]....
        /*05c8*/ 	.word	0x000041a0


	//   ....[39]....
        /*05cc*/ 	.word	0x00004d30


	//   ....[40]....
        /*05d0*/ 	.word	0x00004d70


	//   ....[41]....
        /*05d4*/ 	.word	0x00004ef0


	//   ....[42]....
        /*05d8*/ 	.word	0x00004f20


	//   ....[43]....
        /*05dc*/ 	.word	0x00005360


	//   ....[44]....
        /*05e0*/ 	.word	0x00005460


	//   ....[45]....
        /*05e4*/ 	.word	0x000054f0


	//   ....[46]....
        /*05e8*/ 	.word	0x00005600


	//   ....[47]....
        /*05ec*/ 	.word	0x00007760


	//   ....[48]....
        /*05f0*/ 	.word	0x00007770


	//   ....[49]....
        /*05f4*/ 	.word	0x00007780


	//   ....[50]....
        /*05f8*/ 	.word	0x00007790


	//   ....[51]....
        /*05fc*/ 	.word	0x000077a0


	//   ....[52]....
        /*0600*/ 	.word	0x000077b0


	//   ....[53]....
        /*0604*/ 	.word	0x00008310


	//   ....[54]....
        /*0608*/ 	.word	0x00008320


	//   ....[55]....
        /*060c*/ 	.word	0x00008330


	//   ....[56]....
        /*0610*/ 	.word	0x00008340


	//   ....[57]....
        /*0614*/ 	.word	0x00008350


	//   ....[58]....
        /*0618*/ 	.word	0x00008360


	//   ....[59]....
        /*061c*/ 	.word	0x00008580


	//   ....[60]....
        /*0620*/ 	.word	0x000087b0


	//   ....[61]....
        /*0624*/ 	.word	0x000089b0


	//   ....[62]....
        /*0628*/ 	.word	0x000092b0


	//   ....[63]....
        /*062c*/ 	.word	0x00009b10


	//   ....[64]....
        /*0630*/ 	.word	0x00009b70


	//   ....[65]....
        /*0634*/ 	.word	0x00009c90


	//   ....[66]....
        /*0638*/ 	.word	0x00009d00


	//   ....[67]....
        /*063c*/ 	.word	0x00009e40


	//   ....[68]....
        /*0640*/ 	.word	0x00009f70


	//   ....[69]....
        /*0644*/ 	.word	0x0000a2f0


	//   ....[70]....
        /*0648*/ 	.word	0x0000a370


	//   ....[71]....
        /*064c*/ 	.word	0x0000c770


	//   ....[72]....
        /*0650*/ 	.word	0x0000c780


	//   ....[73]....
        /*0654*/ 	.word	0x0000c790


	//   ....[74]....
        /*0658*/ 	.word	0x0000c7a0


	//   ....[75]....
        /*065c*/ 	.word	0x0000c7b0


	//   ....[76]....
        /*0660*/ 	.word	0x0000c7c0


	//   ....[77]....
        /*0664*/ 	.word	0x0000d320


	//   ....[78]....
        /*0668*/ 	.word	0x0000d330


	//   ....[79]....
        /*066c*/ 	.word	0x0000d340


	//   ....[80]....
        /*0670*/ 	.word	0x0000d350


	//   ....[81]....
        /*0674*/ 	.word	0x0000d360


	//   ....[82]....
        /*0678*/ 	.word	0x0000d370


	//   ....[83]....
        /*067c*/ 	.word	0x0000d6c0


	//   ....[84]....
        /*0680*/ 	.word	0x0000d780


	//   ....[85]....
        /*0684*/ 	.word	0x0000d7a0


	//   ....[86]....
        /*0688*/ 	.word	0x0000d7e0


	//   ....[87]....
        /*068c*/ 	.word	0x0000d830


	//   ....[88]....
        /*0690*/ 	.word	0x0000d870


	//   ....[89]....
        /*0694*/ 	.word	0x0000d930


	//   ....[90]....
        /*0698*/ 	.word	0x0000dce0


	//   ....[91]....
        /*069c*/ 	.word	0x0000f710


	//   ....[92]....
        /*06a0*/ 	.word	0x0000f720


	//   ....[93]....
        /*06a4*/ 	.word	0x0000f730


	//   ....[94]....
        /*06a8*/ 	.word	0x0000f740


	//   ....[95]....
        /*06ac*/ 	.word	0x0000f790


	//   ....[96]....
        /*06b0*/ 	.word	0x0000f8f0


	//   ....[97]....
        /*06b4*/ 	.word	0x00010310


	//   ....[98]....
        /*06b8*/ 	.word	0x00010320


	//   ....[99]....
        /*06bc*/ 	.word	0x00010330


	//   ....[100]....
        /*06c0*/ 	.word	0x00010340


	//   ....[101]....
        /*06c4*/ 	.word	0x00010350


	//   ....[102]....
        /*06c8*/ 	.word	0x00010360


	//   ....[103]....
        /*06cc*/ 	.word	0x00010580


	//   ....[104]....
        /*06d0*/ 	.word	0x00010790


	//   ....[105]....
        /*06d4*/ 	.word	0x00010b00


	//   ....[106]....
        /*06d8*/ 	.word	0x00011430


	//   ....[107]....
        /*06dc*/ 	.word	0x00011be0


	//   ....[108]....
        /*06e0*/ 	.word	0x00011c30


	//   ....[109]....
        /*06e4*/ 	.word	0x00011d50


	//   ....[110]....
        /*06e8*/ 	.word	0x00011da0


	//   ....[111]....
        /*06ec*/ 	.word	0x00011e10


	//   ....[112]....
        /*06f0*/ 	.word	0x00011ff0


	//   ....[113]....
        /*06f4*/ 	.word	0x00012410


	//   ....[114]....
        /*06f8*/ 	.word	0x00012490


	//   ....[115]....
        /*06fc*/ 	.word	0x00014090


	//   ....[116]....
        /*0700*/ 	.word	0x000140a0


	//   ....[117]....
        /*0704*/ 	.word	0x000140b0


	//   ....[118]....
        /*0708*/ 	.word	0x000140c0


	//   ....[119]....
        /*070c*/ 	.word	0x000140f0


	//   ....[120]....
        /*0710*/ 	.word	0x00014110


	//   ....[121]....
        /*0714*/ 	.word	0x00014130


	//   ....[122]....
        /*0718*/ 	.word	0x00014140


	//   ....[123]....
        /*071c*/ 	.word	0x000151c0


	//   ....[124]....
        /*0720*/ 	.word	0x000151f0


	//   ....[125]....
        /*0724*/ 	.word	0x00015220


	//   ....[126]....
        /*0728*/ 	.word	0x00015250


	//   ....[127]....
        /*072c*/ 	.word	0x00015290


	//   ....[128]....
        /*0730*/ 	.word	0x000152c0


	//   ....[129]....
        /*0734*/ 	.word	0x000152e0


	//   ....[130]....
        /*0738*/ 	.word	0x000152f0


	//   ....[131]....
        /*073c*/ 	.word	0x00015310


	//   ....[132]....
        /*0740*/ 	.word	0x00015320


	//   ....[133]....
        /*0744*/ 	.word	0x000159d0


	//   ....[134]....
        /*0748*/ 	.word	0x000159f0


	//   ....[135]....
        /*074c*/ 	.word	0x00015ff0


	//   ....[136]....
        /*0750*/ 	.word	0x00016010


	//   ....[137]....
        /*0754*/ 	.word	0x00016610


	//   ....[138]....
        /*0758*/ 	.word	0x00016620


	//----- nvinfo : EIATTR_EXIT_INSTR_OFFSETS
	.align		4
.L_618:
        /*075c*/ 	.byte	0x04, 0x1c
        /*075e*/ 	.short	(.L_620 - .L_619)


	//   ....[0]....
.L_619:
        /*0760*/ 	.word	0x000001c0


	//   ....[1]....
        /*0764*/ 	.word	0x00016630


	//   ....[2]....
        /*0768*/ 	.word	0x00016bd0


	//   ....[3]....
        /*076c*/ 	.word	0x00016c20


	//   ....[4]....
        /*0770*/ 	.word	0x00016c50


	//   ....[5]....
        /*0774*/ 	.word	0x00016cb0


	//   ....[6]....
        /*0778*/ 	.word	0x00016f40


	//----- nvinfo : EIATTR_CTAIDZ_USED
	.align		4
.L_620:
        /*077c*/ 	.byte	0x01, 0x04
	.zero		2


	//----- nvinfo : EIATTR_MAX_THREADS
	.align		4
        /*0780*/ 	.byte	0x04, 0x05
        /*0782*/ 	.short	(.L_622 - .L_621)
.L_621:
        /*0784*/ 	.word	0x00000080
        /*0788*/ 	.word	0x00000001
        /*078c*/ 	.word	0x00000001


	//----- nvinfo : EIATTR_CRS_STACK_SIZE
	.align		4
.L_622:
        /*0790*/ 	.byte	0x04, 0x1e
        /*0792*/ 	.short	(.L_624 - .L_623)
.L_623:
        /*0794*/ 	.word	0x00000000
.L_624:


//--------------------- .nv.info._ZN7cutlass13device_kernelIN5flash19enable_sm80_to_sm89INS1_16FlashAttnFwdSm80INS1_25CollectiveMainloopFwdSm80ILi8ELi1ELb1EN4cute5tupleIJNS5_1CILi128EEENS7_ILi96EEES8_EEELi128ENS_6half_tEfNS_4arch4Sm80ELb0ELb1ELb0ELb1ELb1ELb0ELb1ELb1EEENS1_21CollectiveEpilogueFwdINS6_IJS8_S8_S9_EEENS6_IJNS7_ILi1EEESH_SH_EEESB_SD_Li256ELb1ELb1ELb1ELb0EEENS1_36VarlenDynamicPersistentTileSchedulerILi128ELi96ELi256ELi256ELb1ELb1ELb0ELb1ELb0ELb1EEEEEEEEEvNT_6ParamsE --------------------------
	.section	.nv.info._ZN7cutlass13device_kernelIN5flash19enable_sm80_to_sm89INS1_16FlashAttnFwdSm80INS1_25CollectiveMainloopFwdSm80ILi8ELi1ELb1EN4cute5tupleIJNS5_1CILi128EEENS7_ILi96EEES8_EEELi128ENS_6half_tEfNS_4arch4Sm80ELb0ELb1ELb0ELb1ELb1ELb0ELb1ELb1EEENS1_21CollectiveEpilogueFwdINS6_IJS8_S8_S9_EEENS6_IJNS7_ILi1EEESH_SH_EEESB_SD_Li256ELb1ELb1ELb1ELb0EEENS1_36VarlenDynamicPersistentTileSchedulerILi128ELi96ELi256ELi256ELb1ELb1ELb0ELb1ELb0ELb1EEEEEEEEEvNT_6ParamsE,"",@"SHT_CUDA_INFO"
	.sectionflags	@""
	.align	4


	//----- nvinfo : EIATTR_CUDA_API_VERSION
	.align		4
        /*0000*/ 	.byte	0x04, 0x37
        /*0002*/ 	.short	(.L_626 - .L_625)
.L_625:
        /*0004*/ 	.word	0x00000082


	//----- nvinfo : EIATTR_SW2861232_WAR
	.align		4
.L_626:
        /*0008*/ 	.byte	0x01, 0x35
	.zero		2


	//----- nvinfo : EIATTR_PARAM_CBANK
	.align		4
        /*000c*/ 	.byte	0x04, 0x0a
        /*000e*/ 	.short	(.L_628 - .L_627)
	.align		4
.L_627:
        /*0010*/ 	.word	index@(.nv.constant0._ZN7cutlass13device_kernelIN5flash19enable_sm80_to_sm89INS1_16FlashAttnFwdSm80INS1_25CollectiveMainloopFwdSm80ILi8ELi1ELb1EN4cute5tupleIJNS5_1CILi128EEENS7_ILi96EEES8_EEELi128ENS_6half_tEfNS_4arch4Sm80ELb0ELb1ELb0ELb1ELb1ELb0ELb1ELb1EEENS1_21CollectiveEpilogueFwdINS6_IJS8_S8_S9_EEENS6_IJNS7_ILi1EEESH_SH_EEESB_SD_Li256ELb1ELb1ELb1ELb0EEENS1_36VarlenDynamicPersistentTileSchedulerILi128ELi96ELi256ELi256ELb1ELb1ELb0ELb1ELb0ELb1EEEEEEEEEvNT_6ParamsE)
        /*0014*/ 	.short	0x0160
        /*0016*/ 	.short	0x0438


	//----- nvinfo : EIATTR_CBANK_PARAM_SIZE
	.align		4
.L_628:
        /*0018*/ 	.byte	0x03, 0x19
        /*001a*/ 	.short	0x0438


	//----- nvinfo : EIATTR_KPARAM_INFO
	.align		4
        /*001c*/ 	.byte	0x04, 0x17
        /*001e*/ 	.short	(.L_630 - .L_629)
.L_629:
        /*0020*/ 	.word	0x00000000
        /*0024*/ 	.short	0x0000
        /*0026*/ 	.short	0x0000
        /*0028*/ 	.byte	0x00, 0xf0, 0xe1, 0x10


	//----- nvinfo : EIATTR_MAXREG_COUNT
	.align		4
.L_630:
        /*002c*/ 	.byte	0x03, 0x1b
        /*002e*/ 	.short	0x00ff


	//----- nvinfo : EIATTR_NUM_BARRIERS
	.align		4
        /*0030*/ 	.byte	0x02, 0x4c
        /*0032*/ 	.byte	0x06
	.zero		1


	//----- nvinfo : EIATTR_ANNOTATIONS
	.align		4
        /*0034*/ 	.byte	0x04, 0x55
        /*0036*/ 	.short	(.L_632 - .L_631)


	//   ....[0]....
.L_631:
        /* <DEDUP_REMOVED lines=11> */


	//----- nvinfo : EIATTR_MERCURY_ISA_VERSION
	.align		4
.L_632:
        /*00d8*/ 	.byte	0x03, 0x5f
        /*00da*/ 	.short	0x0000


	//----- nvinfo : EIATTR_INT_WARP_WIDE_INSTR_OFFSETS
	.align		4
        /*00dc*/ 	.byte	0x04, 0x31
        /*00de*/ 	.short	(.L_634 - .L_633)


	//   ....[0]....
.L_633:
        /*00e0*/ 	.word	0x000127c0


	//   ....[1]....
        /*00e4*/ 	.word	0x00012840


	//----- nvinfo : EIATTR_COOP_GROUP_MASK_REGIDS
	.align		4
.L_634:
        /*00e8*/ 	.byte	0x04, 0x29
        /*00ea*/ 	.short	(.L_636 - .L_635)


	//   ....[0]....
.L_635:
        /*00ec*/ 	.word	0xffffffff


	//   ....[1]....
        /*00f0*/ 	.word	0xffffffff


	//   ....[2]....
        /*00f4*/ 	.word	0xffffffff


	//   ....[3]....
        /*00f8*/ 	.word	0xffffffff


	//   ....[4]....
        /*00fc*/ 	.word	0xffffffff


	//   ....[5]....
        /*0100*/ 	.word	0xffffffff


	//   ....[6]....
        /*0104*/ 	.word	0xffffffff


	//   ....[7]....
        /*0108*/ 	.word	0xffffffff


	//   ....[8]....
        /*010c*/ 	.word	0xffffffff


	//   ....[9]....
        /*0110*/ 	.word	0xffffffff


	//   ....[10]....
        /*0114*/ 	.word	0xffffffff


	//   ....[11]....
        /*0118*/ 	.word	0xffffffff


	//   ....[12]....
        /*011c*/ 	.word	0xffffffff


	//   ....[13]....
        /*0120*/ 	.word	0xffffffff


	//   ....[14]....
        /*0124*/ 	.word	0xffffffff


	//   ....[15]....
        /*0128*/ 	.word	0xffffffff


	//   ....[16]....
        /*012c*/ 	.word	0xffffffff


	//   ....[17]....
        /*0130*/ 	.word	0xffffffff


	//   ....[18]....
        /*0134*/ 	.word	0xffffffff


	//   ....[19]....
        /*0138*/ 	.word	0xffffffff


	//   ....[20]....
        /*013c*/ 	.word	0xffffffff


	//   ....[21]....
        /*0140*/ 	.word	0xffffffff


	//   ....[22]....
        /*0144*/ 	.word	0xffffffff


	//   ....[23]....
        /*0148*/ 	.word	0xffffffff


	//   ....[24]....
        /*014c*/ 	.word	0xffffffff


	//   ....[25]....
        /*0150*/ 	.word	0xffffffff


	//   ....[26]....
        /*0154*/ 	.word	0xffffffff


	//   ....[27]....
        /*0158*/ 	.word	0xffffffff


	//   ....[28]....
        /*015c*/ 	.word	0xffffffff


	//   ....[29]....
        /*0160*/ 	.word	0xffffffff


	//   ....[30]....
        /*0164*/ 	.word	0xffffffff


	//   ....[31]....
        /*0168*/ 	.word	0xffffffff


	//   ....[32]....
        /*016c*/ 	.word	0xffffffff


	//   ....[33]....
        /*0170*/ 	.word	0xffffffff


	//   ....[34]....
        /*0174*/ 	.word	0xffffffff


	//   ....[35]....
        /*0178*/ 	.word	0xffffffff


	//   ....[36]....
        /*017c*/ 	.word	0xffffffff


	//   ....[37]....
        /*0180*/ 	.word	0xffffffff


	//   ....[38]....
        /*0184*/ 	.word	0xffffffff


	//   ....[39]....
        /*0188*/ 	.word	0xffffffff


	//   ....[40]....
        /*018c*/ 	.word	0xffffffff


	//   ....[41]....
        /*0190*/ 	.word	0xffffffff


	//   ....[42]....
        /*0194*/ 	.word	0xffffffff


	//   ....[43]....
        /*0198*/ 	.word	0xffffffff


	//   ....[44]....
        /*019c*/ 	.word	0xffffffff


	//   ....[45]....
        /*01a0*/ 	.word	0xffffffff


	//   ....[46]....
        /*01a4*/ 	.word	0xffffffff


	//   ....[47]....
        /*01a8*/ 	.word	0xffffffff


	//   ....[48]....
        /*01ac*/ 	.word	0xffffffff


	//   ....[49]....
        /*01b0*/ 	.word	0xffffffff


	//   ....[50]....
        /*01b4*/ 	.word	0xffffffff


	//   ....[51]....
        /*01b8*/ 	.word	0xffffffff


	//   ....[52]....
        /*01bc*/ 	.word	0xffffffff


	//   ....[53]....
        /*01c0*/ 	.word	0xffffffff


	//   ....[54]....
        /*01c4*/ 	.word	0xffffffff


	//   ....[55]....
        /*01c8*/ 	.word	0xffffffff


	//   ....[56]....
        /*01cc*/ 	.word	0xffffffff


	//   ....[57]....
        /*01d0*/ 	.word	0xffffffff


	//   ....[58]....
        /*01d4*/ 	.word	0xffffffff


	//   ....[59]....
        /*01d8*/ 	.word	0xffffffff


	//   ....[60]....
        /*01dc*/ 	.word	0xffffffff


	//   ....[61]....
        /*01e0*/ 	.word	0xffffffff


	//   ....[62]....
        /*01e4*/ 	.word	0xffffffff


	//   ....[63]....
        /*01e8*/ 	.word	0xffffffff


	//   ....[64]....
        /*01ec*/ 	.word	0xffffffff


	//   ....[65]....
        /*01f0*/ 	.word	0xffffffff


	//   ....[66]....
        /*01f4*/ 	.word	0xffffffff


	//   ....[67]....
        /*01f8*/ 	.word	0xffffffff


	//   ....[68]....
        /*01fc*/ 	.word	0xffffffff


	//   ....[69]....
        /*0200*/ 	.word	0xffffffff


	//   ....[70]....
        /*0204*/ 	.word	0xffffffff


	//   ....[71]....
        /*0208*/ 	.word	0xffffffff


	//   ....[72]....
        /*020c*/ 	.word	0xffffffff


	//   ....[73]....
        /*0210*/ 	.word	0xffffffff


	//   ....[74]....
        /*0214*/ 	.word	0xffffffff


	//   ....[75]....
        /*0218*/ 	.word	0xffffffff


	//   ....[76]....
        /*021c*/ 	.word	0xffffffff


	//   ....[77]....
        /*0220*/ 	.word	0xffffffff


	//   ....[78]....
        /*0224*/ 	.word	0xffffffff


	//   ....[79]....
        /*0228*/ 	.word	0xffffffff


	//   ....[80]....
        /*022c*/ 	.word	0xffffffff


	//   ....[81]....
        /*0230*/ 	.word	0xffffffff


	//   ....[82]....
        /*0234*/ 	.word	0xffffffff


	//   ....[83]....
        /*0238*/ 	.word	0xffffffff


	//   ....[84]....
        /*023c*/ 	.word	0xffffffff


	//   ....[85]....
        /*0240*/ 	.word	0xffffffff


	//   ....[86]....
        /*0244*/ 	.word	0xffffffff


	//   ....[87]....
        /*0248*/ 	.word	0xffffffff


	//   ....[88]....
        /*024c*/ 	.word	0xffffffff


	//   ....[89]....
        /*0250*/ 	.word	0xffffffff


	//   ....[90]....
        /*0254*/ 	.word	0xffffffff


	//   ....[91]....
        /*0258*/ 	.word	0xffffffff


	//   ....[92]....
        /*025c*/ 	.word	0xffffffff


	//   ....[93]....
        /*0260*/ 	.word	0xffffffff


	//   ....[94]....
        /*0264*/ 	.word	0xffffffff


	//   ....[95]....
        /*0268*/ 	.word	0xffffffff


	//   ....[96]....
        /*026c*/ 	.word	0xffffffff


	//   ....[97]....
        /*0270*/ 	.word	0xffffffff


	//   ....[98]....
        /*0274*/ 	.word	0xffffffff


	//   ....[99]....
        /*0278*/ 	.word	0xffffffff


	//   ....[100]....
        /*027c*/ 	.word	0xffffffff


	//   ....[101]....
        /*0280*/ 	.word	0xffffffff


	//   ....[102]....
        /*0284*/ 	.word	0xffffffff


	//   ....[103]....
        /*0288*/ 	.word	0xffffffff


	//   ....[104]....
        /*028c*/ 	.word	0xffffffff


	//   ....[105]....
        /*0290*/ 	.word	0xffffffff


	//   ....[106]....
        /*0294*/ 	.word	0xffffffff


	//   ....[107]....
        /*0298*/ 	.word	0xffffffff


	//   ....[108]....
        /*029c*/ 	.word	0xffffffff


	//   ....[109]....
        /*02a0*/ 	.word	0xffffffff


	//   ....[110]....
        /*02a4*/ 	.word	0xffffffff


	//   ....[111]....
        /*02a8*/ 	.word	0xffffffff


	//   ....[112]....
        /*02ac*/ 	.word	0xffffffff


	//   ....[113]....
        /*02b0*/ 	.word	0xffffffff


	//   ....[114]....
        /*02b4*/ 	.word	0xffffffff


	//   ....[115]....
        /*02b8*/ 	.word	0xffffffff


	//   ....[116]....
        /*02bc*/ 	.word	0xffffffff


	//   ....[117]....
        /*02c0*/ 	.word	0xffffffff


	//   ....[118]....
        /*02c4*/ 	.word	0xffffffff


	//   ....[119]....
        /*02c8*/ 	.word	0xffffffff


	//   ....[120]....
        /*02cc*/ 	.word	0xffffffff


	//   ....[121]....
        /*02d0*/ 	.word	0xffffffff


	//   ....[122]....
        /*02d4*/ 	.word	0xffffffff


	//   ....[123]....
        /*02d8*/ 	.word	0xffffffff


	//   ....[124]....
        /*02dc*/ 	.word	0xffffffff


	//   ....[125]....
        /*02e0*/ 	.word	0xffffffff


	//   ....[126]....
        /*02e4*/ 	.word	0xffffffff


	//   ....[127]....
        /*02e8*/ 	.word	0xffffffff


	//   ....[128]....
        /*02ec*/ 	.word	0xffffffff


	//   ....[129]....
        /*02f0*/ 	.word	0xffffffff


	//   ....[130]....
        /*02f4*/ 	.word	0xffffffff


	//   ....[131]....
        /*02f8*/ 	.word	0xffffffff


	//   ....[132]....
        /*02fc*/ 	.word	0xffffffff


	//   ....[133]....
        /*0300*/ 	.word	0xffffffff


	//   ....[134]....
        /*0304*/ 	.word	0xffffffff


	//   ....[135]....
        /*0308*/ 	.word	0xffffffff


	//   ....[136]....
        /*030c*/ 	.word	0xffffffff


	//   ....[137]....
        /*0310*/ 	.word	0xffffffff


	//   ....[138]....
        /*0314*/ 	.word	0xffffffff


	//   ....[139]....
        /*0318*/ 	.word	0xffffffff


	//   ....[140]....
        /*031c*/ 	.word	0xffffffff


	//   ....[141]....
        /*0320*/ 	.word	0xffffffff


	//   ....[142]....
        /*0324*/ 	.word	0xffffffff


	//   ....[143]....
        /*0328*/ 	.word	0xffffffff


	//   ....[144]....
        /*032c*/ 	.word	0xffffffff


	//   ....[145]....
        /*0330*/ 	.word	0xffffffff


	//   ....[146]....
        /*0334*/ 	.word	0xffffffff


	//   ....[147]....
        /*0338*/ 	.word	0xffffffff


	//   ....[148]....
        /*033c*/ 	.word	0xffffffff


	//   ....[149]....
        /*0340*/ 	.word	0xffffffff


	//   ....[150]....
        /*0344*/ 	.word	0xffffffff


	//   ....[151]....
        /*0348*/ 	.word	0xffffffff


	//   ....[152]....
        /*034c*/ 	.word	0xffffffff


	//   ....[153]....
        /*0350*/ 	.word	0xffffffff


	//   ....[154]....
        /*0354*/ 	.word	0xffffffff


	//   ....[155]....
        /*0358*/ 	.word	0xffffffff


	//   ....[156]....
        /*035c*/ 	.word	0xffffffff


	//   ....[157]....
        /*0360*/ 	.word	0xffffffff


	//   ....[158]....
        /*0364*/ 	.word	0xffffffff


	//   ....[159]....
        /*0368*/ 	.word	0xffffffff


	//   ....[160]....
        /*036c*/ 	.word	0xffffffff


	//   ....[161]....
        /*0370*/ 	.word	0xffffffff


	//   ....[162]....
        /*0374*/ 	.word	0xffffffff


	//   ....[163]....
        /*0378*/ 	.word	0xffffffff


	//   ....[164]....
        /*037c*/ 	.word	0xffffffff


	//   ....[165]....
        /*0380*/ 	.word	0xffffffff


	//   ....[166]....
        /*0384*/ 	.word	0xffffffff


	//   ....[167]....
        /*0388*/ 	.word	0xffffffff


	//   ....[168]....
        /*038c*/ 	.word	0xffffffff


	//   ....[169]....
        /*0390*/ 	.word	0xffffffff


	//   ....[170]....
        /*0394*/ 	.word	0xffffffff


	//   ....[171]....
        /*0398*/ 	.word	0xffffffff


	//   ....[172]....
        /*039c*/ 	.word	0xffffffff


	//   ....[173]....
        /*03a0*/ 	.word	0xffffffff


	//   ....[174]....
        /*03a4*/ 	.word	0xffffffff


	//   ....[175]....
        /*03a8*/ 	.word	0xffffffff


	//   ....[176]....
        /*03ac*/ 	.word	0xffffffff


	//   ....[177]....
        /*03b0*/ 	.word	0xffffffff


	//   ....[178]....
        /*03b4*/ 	.word	0xffffffff


	//   ....[179]....
        /*03b8*/ 	.word	0xffffffff


	//   ....[180]....
        /*03bc*/ 	.word	0xffffffff


	//   ....[181]....
        /*03c0*/ 	.word	0xffffffff


	//   ....[182]....
        /*03c4*/ 	.word	0xffffffff


	//   ....[183]....
        /*03c8*/ 	.word	0xffffffff


	//   ....[184]....
        /*03cc*/ 	.word	0xffffffff


	//   ....[185]....
        /*03d0*/ 	.word	0xffffffff


	//   ....[186]....
        /*03d4*/ 	.word	0xffffffff


	//   ....[187]....
        /*03d8*/ 	.word	0xffffffff


	//   ....[188]....
        /*03dc*/ 	.word	0xffffffff


	//   ....[189]....
        /*03e0*/ 	.word	0xffffffff


	//   ....[190]....
        /*03e4*/ 	.word	0xffffffff


	//   ....[191]....
        /*03e8*/ 	.word	0xffffffff


	//   ....[192]....
        /*03ec*/ 	.word	0xffffffff


	//   ....[193]....
        /*03f0*/ 	.word	0xffffffff


	//   ....[194]....
        /*03f4*/ 	.word	0xffffffff


	//   ....[195]....
        /*03f8*/ 	.word	0xffffffff


	//   ....[196]....
        /*03fc*/ 	.word	0xffffffff


	//   ....[197]....
        /*0400*/ 	.word	0xffffffff


	//   ....[198]....
        /*0404*/ 	.word	0xffffffff


	//   ....[199]....
        /*0408*/ 	.word	0xffffffff


	//   ....[200]....
        /*040c*/ 	.word	0xffffffff


	//   ....[201]....
        /*0410*/ 	.word	0xffffffff


	//   ....[202]....
        /*0414*/ 	.word	0xffffffff


	//   ....[203]....
        /*0418*/ 	.word	0xffffffff


	//   ....[204]....
        /*041c*/ 	.word	0xffffffff


	//   ....[205]....
        /*0420*/ 	.word	0xffffffff


	//   ....[206]....
        /*0424*/ 	.word	0xffffffff


	//   ....[207]....
        /*0428*/ 	.word	0xffffffff


	//   ....[208]....
        /*042c*/ 	.word	0xffffffff


	//   ....[209]....
        /*0430*/ 	.word	0xffffffff


	//   ....[210]....
        /*0434*/ 	.word	0xffffffff


	//   ....[211]....
        /*0438*/ 	.word	0xffffffff


	//   ....[212]....
        /*043c*/ 	.word	0xffffffff


	//   ....[213]....
        /*0440*/ 	.word	0xffffffff


	//   ....[214]....
        /*0444*/ 	.word	0xffffffff


	//   ....[215]....
        /*0448*/ 	.word	0xffffffff


	//   ....[216]....
        /*044c*/ 	.word	0xffffffff


	//   ....[217]....
        /*0450*/ 	.word	0xffffffff


	//   ....[218]....
        /*0454*/ 	.word	0xffffffff


	//   ....[219]....
        /*0458*/ 	.word	0xffffffff


	//   ....[220]....
        /*045c*/ 	.word	0xffffffff


	//   ....[221]....
        /*0460*/ 	.word	0xffffffff


	//   ....[222]....
        /*0464*/ 	.word	0xffffffff


	//   ....[223]....
        /*0468*/ 	.word	0xffffffff


	//   ....[224]....
        /*046c*/ 	.word	0xffffffff


	//   ....[225]....
        /*0470*/ 	.word	0xffffffff


	//   ....[226]....
        /*0474*/ 	.word	0xffffffff


	//   ....[227]....
        /*0478*/ 	.word	0xffffffff


	//   ....[228]....
        /*047c*/ 	.word	0xffffffff


	//   ....[229]....
        /*0480*/ 	.word	0xffffffff


	//   ....[230]....
        /*0484*/ 	.word	0xffffffff


	//   ....[231]....
        /*0488*/ 	.word	0xffffffff


	//   ....[232]....
        /*048c*/ 	.word	0xffffffff


	//   ....[233]....
        /*0490*/ 	.word	0xffffffff


	//   ....[234]....
        /*0494*/ 	.word	0xffffffff


	//   ....[235]....
        /*0498*/ 	.word	0xffffffff


	//   ....[236]....
        /*049c*/ 	.word	0xffffffff


	//   ....[237]....
        /*04a0*/ 	.word	0xffffffff


	//   ....[238]....
        /*04a4*/ 	.word	0xffffffff


	//   ....[239]....
        /*04a8*/ 	.word	0xffffffff


	//   ....[240]....
        /*04ac*/ 	.word	0xffffffff


	//   ....[241]....
        /*04b0*/ 	.word	0xffffffff


	//   ....[242]....
        /*04b4*/ 	.word	0xffffffff


	//   ....[243]....
        /*04b8*/ 	.word	0xffffffff


	//   ....[244]....
        /*04bc*/ 	.word	0xffffffff


	//   ....[245]....
        /*04c0*/ 	.word	0xffffffff


	//   ....[246]....
        /*04c4*/ 	.word	0xffffffff


	//   ....[247]....
        /*04c8*/ 	.word	0xffffffff


	//   ....[248]....
        /*04cc*/ 	.word	0xffffffff


	//   ....[249]....
        /*04d0*/ 	.word	0xffffffff


	//   ....[250]....
        /*04d4*/ 	.word	0xffffffff


	//   ....[251]....
        /*04d8*/ 	.word	0xffffffff


	//   ....[252]....
        /*04dc*/ 	.word	0xffffffff


	//   ....[253]....
        /*04e0*/ 	.word	0xffffffff


	//   ....[254]....
        /*04e4*/ 	.word	0xffffffff


	//   ....[255]....
        /*04e8*/ 	.word	0xffffffff


	//   ....[0]....
        /*04ec*/ 	.word	0xffffffff


	//   ....[1]....
        /*04f0*/ 	.word	0xffffffff


	//----- nvinfo : EIATTR_COOP_GROUP_INSTR_OFFSETS
	.align		4
.L_636:
        /*04f4*/ 	.byte	0x04, 0x28
        /*04f6*/ 	.short	(.L_638 - .L_637)


	//   ....[0]....
.L_637:
        /*04f8*/ 	.word	0x00000050


	//   ....[1]....
        /*04fc*/ 	.word	0x000001e0


	//   ....[2]....
        /*0500*/ 	.word	0x00000210


	//   ....[3]....
        /*0504*/ 	.word	0x00000240


	//   ....[4]....
        /*0508*/ 	.word	0x00000270


	//   ....[5]....
        /*050c*/ 	.word	0x000002a0


	//   ....[6]....
        /*0510*/ 	.word	0x000002d0


	//   ....[7]....
        /*0514*/ 	.word	0x00000430


	//   ....[8]....
        /*0518*/ 	.word	0x00000470


	//   ....[9]....
        /*051c*/ 	.word	0x000004a0


	//   ....[10]....
        /*0520*/ 	.word	0x000004d0


	//   ....[11]....
        /*0524*/ 	.word	0x00000500


	//   ....[12]....
        /*0528*/ 	.word	0x00000530


	//   ....[13]....
        /*052c*/ 	.word	0x000005c0


	//   ....[14]....
        /*0530*/ 	.word	0x00000600


	//   ....[15]....
        /*0534*/ 	.word	0x00000620


	//   ....[16]....
        /*0538*/ 	.word	0x00000680


	//   ....[17]....
        /*053c*/ 	.word	0x00002830


	//   ....[18]....
        /*0540*/ 	.word	0x00002860


	//   ....[19]....
        /*0544*/ 	.word	0x000028a0


	//   ....[20]....
        /*0548*/ 	.word	0x000028e0


	//   ....[21]....
        /*054c*/ 	.word	0x00002af0


	//   ....[22]....
        /*0550*/ 	.word	0x00002b10


	//   ....[23]....
        /*0554*/ 	.word	0x00002b60


	//   ....[24]....
        /*0558*/ 	.word	0x00002bc0


	//   ....[25]....
        /*055c*/ 	.word	0x00002cf0


	//   ....[26]....
        /*0560*/ 	.word	0x00002d20


	//   ....[27]....
        /*0564*/ 	.word	0x00002d60


	//   ....[28]....
        /*0568*/ 	.word	0x00002d90


	//   ....[29]....
        /*056c*/ 	.word	0x00002e20


	//   ....[30]....
        /*0570*/ 	.word	0x00002e60


	//   ....[31]....
        /*0574*/ 	.word	0x00003220


	//   ....[32]....
        /*0578*/ 	.word	0x00003230


	//   ....[33]....
        /*057c*/ 	.word	0x00003240


	//   ....[34]....
        /*0580*/ 	.word	0x00003250


	//   ....[35]....
        /*0584*/ 	.word	0x00003260


	//   ....[36]....
        /*0588*/ 	.word	0x00003280


	//   ....[37]....
        /*058c*/ 	.word	0x00003f80


	//   ....[38]....
        /*0590*/ 	.word	0x00003fa0


	//   ....[39]....
        /*0594*/ 	.word	0x00003fc0


	//   ....[40]....
        /*0598*/ 	.word	0x00003fd0


	//   ....[41]....
        /*059c*/ 	.word	0x00003fe0


	//   ....[42]....
        /*05a0*/ 	.word	0x000040c0


	//   ....[43]....
        /*05a4*/ 	.word	0x000042f0


	//   ....[44]....
        /*05a8*/ 	.word	0x00004ce0


	//   ....[45]....
        /*05ac*/ 	.word	0x00005710


	//   ....[46]....
        /*05b0*/ 	.word	0x00005740


	//   ....[47]....
        /*05b4*/ 	.word	0x00005750


	//   ....[48]....
        /*05b8*/ 	.word	0x00005780


	//   ....[49]....
        /*05bc*/ 	.word	0x00007020


	//   ....[50]....
        /*05c0*/ 	.word	0x00007040


	//   ....[51]....
        /*05c4*/ 	.word	0x00007100


	//   ....[52]....
        /*05c8*/ 	.word	0x00007110


	//   ....[53]....
        /*05cc*/ 	.word	0x00007180


	//   ....[54]....
        /*05d0*/ 	.word	0x000071a0


	//   ....[55]....
        /*05d4*/ 	.word	0x00007dd0


	//   ....[56]....
        /*05d8*/ 	.word	0x00007df0


	//   ....[57]....
        /*05dc*/ 	.word	0x00007eb0


	//   ....[58]....
        /*05e0*/ 	.word	0x00007ec0


	//   ....[59]....
        /*05e4*/ 	.word	0x00007f30


	//   ....[60]....
        /*05e8*/ 	.word	0x00007f50


	//   ....[61]....
        /*05ec*/ 	.word	0x00008130


	//   ....[62]....
        /*05f0*/ 	.word	0x00008b70


	//   ....[63]....
        /*05f4*/ 	.word	0x000095f0


	//   ....[64]....
        /*05f8*/ 	.word	0x00009620


	//   ....[65]....
        /*05fc*/ 	.word	0x00009630


	//   ....[66]....
        /*0600*/ 	.word	0x00009660


	//   ....[67]....
        /*0604*/ 	.word	0x0000b3f0


	//   ....[68]....
        /*0608*/ 	.word	0x0000b410


	//   ....[69]....
        /*060c*/ 	.word	0x0000b4d0


	//   ....[70]....
        /*0610*/ 	.word	0x0000b4e0


	//   ....[71]....
        /*0614*/ 	.word	0x0000b550


	//   ....[72]....
        /*0618*/ 	.word	0x0000b570


	//   ....[73]....
        /*061c*/ 	.word	0x0000c1a0


	//   ....[74]....
        /*0620*/ 	.word	0x0000c1c0


	//   ....[75]....
        /*0624*/ 	.word	0x0000c280


	//   ....[76]....
        /*0628*/ 	.word	0x0000c290


	//   ....[77]....
        /*062c*/ 	.word	0x0000c300


	//   ....[78]....
        /*0630*/ 	.word	0x0000c320


	//   ....[79]....
        /*0634*/ 	.word	0x0000c760


	//   ....[80]....
        /*0638*/ 	.word	0x0000c790


	//   ....[81]....
        /*063c*/ 	.word	0x0000c7a0


	//   ....[82]....
        /*0640*/ 	.word	0x0000c7d0


	//   ....[83]....
        /*0644*/ 	.word	0x0000e330


	//   ....[84]....
        /*0648*/ 	.word	0x0000e340


	//   ....[85]....
        /*064c*/ 	.word	0x0000e390


	//   ....[86]....
        /*0650*/ 	.word	0x0000e3d0


	//   ....[87]....
        /*0654*/ 	.word	0x0000e430


	//   ....[88]....
        /*0658*/ 	.word	0x0000e460


	//   ....[89]....
        /*065c*/ 	.word	0x0000f050


	//   ....[90]....
        /*0660*/ 	.word	0x0000f070


	//   ....[91]....
        /*0664*/ 	.word	0x0000f120


	//   ....[92]....
        /*0668*/ 	.word	0x0000f140


	//   ....[93]....
        /*066c*/ 	.word	0x0000f150


	//   ....[94]....
        /*0670*/ 	.word	0x0000f1c0


	//   ....[95]....
        /*0674*/ 	.word	0x0000f360


	//   ....[96]....
        /*0678*/ 	.word	0x0000fda0


	//   ....[97]....
        /*067c*/ 	.word	0x00010820


	//   ....[98]....
        /*0680*/ 	.word	0x00010850


	//   ....[99]....
        /*0684*/ 	.word	0x00010860


	//   ....[100]....
        /*0688*/ 	.word	0x00010890


	//   ....[101]....
        /*068c*/ 	.word	0x000121a0


	//   ....[102]....
        /*0690*/ 	.word	0x000121d0


	//   ....[103]....
        /*0694*/ 	.word	0x000121e0


	//   ....[104]....
        /*0698*/ 	.word	0x00012210


	//   ....[105]....
        /*069c*/ 	.word	0x00013220


	//   ....[106]....
        /*06a0*/ 	.word	0x00013250


	//   ....[107]....
        /*06a4*/ 	.word	0x00013260


	//   ....[108]....
        /*06a8*/ 	.word	0x00013270


	//   ....[109]....
        /*06ac*/ 	.word	0x000135a0


	//   ....[110]....
        /*06b0*/ 	.word	0x000135c0


	//   ....[111]....
        /*06b4*/ 	.word	0x000136d0


	//   ....[112]....
        /*06b8*/ 	.word	0x000136e0


	//   ....[113]....
        /*06bc*/ 	.word	0x000137f0


	//   ....[114]....
        /*06c0*/ 	.word	0x00013810


	//   ....[115]....
        /*06c4*/ 	.word	0x00013920


	//   ....[116]....
        /*06c8*/ 	.word	0x00013930


	//   ....[117]....
        /*06cc*/ 	.word	0x00013c30


	//   ....[118]....
        /*06d0*/ 	.word	0x00013c50


	//   ....[119]....
        /*06d4*/ 	.word	0x00014360


	//   ....[120]....
        /*06d8*/ 	.word	0x00014370


	//   ....[121]....
        /*06dc*/ 	.word	0x000151b0


	//   ....[122]....
        /*06e0*/ 	.word	0x000151d0


	//   ....[123]....
        /*06e4*/ 	.word	0x000152f0


	//   ....[124]....
        /*06e8*/ 	.word	0x00015300


	//   ....[125]....
        /*06ec*/ 	.word	0x00015410


	//   ....[126]....
        /*06f0*/ 	.word	0x00015430


	//   ....[127]....
        /*06f4*/ 	.word	0x00015540


	//   ....[128]....
        /*06f8*/ 	.word	0x00015550


	//   ....[129]....
        /*06fc*/ 	.word	0x00015700


	//   ....[130]....
        /*0700*/ 	.word	0x00015720


	//   ....[131]....
        /*0704*/ 	.word	0x00015840


	//   ....[132]....
        /*0708*/ 	.word	0x00015880


	//   ....[133]....
        /*070c*/ 	.word	0x000158b0


	//   ....[134]....
        /*0710*/ 	.word	0x000158e0


	//   ....[135]....
        /*0714*/ 	.word	0x00015910


	//   ....[136]....
        /*0718*/ 	.word	0x00015940


	//   ....[137]....
        /*071c*/ 	.word	0x00015a90


	//   ....[138]....
        /*0720*/ 	.word	0x00015ad0


	//   ....[139]....
        /*0724*/ 	.word	0x00015b00


	//   ....[140]....
        /*0728*/ 	.word	0x00015b30


	//   ....[141]....
        /*072c*/ 	.word	0x00015b60


	//   ....[142]....
        /*0730*/ 	.word	0x00015b90


	//   ....[143]....
        /*0734*/ 	.word	0x00015c20


	//   ....[144]....
        /*0738*/ 	.word	0x00015c60


	//   ....[145]....
        /*073c*/ 	.word	0x00015c70


	//   ....[146]....
        /*0740*/ 	.word	0x00015cd0


	//   ....[147]....
        /*0744*/ 	.word	0x00016680


	//   ....[148]....
        /*0748*/ 	.word	0x000166e0


	//   ....[149]....
        /*074c*/ 	.word	0x00016730


	//   ....[150]....
        /*0750*/ 	.word	0x00016780


	//   ....[151]....
        /*0754*/ 	.word	0x000167d0


	//   ....[152]....
        /*0758*/ 	.word	0x00016840


	//   ....[153]....
        /*075c*/ 	.word	0x00016890


	//   ....[154]....
        /*0760*/ 	.word	0x00016900


	//   ....[155]....
        /*0764*/ 	.word	0x00016970


	//   ....[156]....
        /*0768*/ 	.word	0x000169e0


	//   ....[157]....
        /*076c*/ 	.word	0x00016a50


	//   ....[158]....
        /*0770*/ 	.word	0x00016ac0


	//   ....[159]....
        /*0774*/ 	.word	0x00016be0


	//   ....[160]....
        /*0778*/ 	.word	0x00016c40


	//   ....[161]....
        /*077c*/ 	.word	0x00016d80


	//   ....[162]....
        /*0780*/ 	.word	0x00016de0


	//   ....[163]....
        /*0784*/ 	.word	0x00016e50


	//   ....[164]....
        /*0788*/ 	.word	0x00016ec0


	//   ....[165]....
        /*078c*/ 	.word	0x00016f20


	//   ....[166]....
        /*0790*/ 	.word	0x00016f70


	//   ....[167]....
        /*0794*/ 	.word	0x00016fc0


	//   ....[168]....
        /*0798*/ 	.word	0x00017010


	//   ....[169]....
        /*079c*/ 	.word	0x00017080


	//   ....[170]....
        /*07a0*/ 	.word	0x000170f0


	//   ....[171]....
        /*07a4*/ 	.word	0x00017210


	//   ....[172]....
        /*07a8*/ 	.word	0x00017270


	//   ....[173]....
        /*07ac*/ 	.word	0x000173b0


	//   ....[174]....
        /*07b0*/ 	.word	0x00017410


	//   ....[175]....
        /*07b4*/ 	.word	0x00017480


	//   ....[176]....
        /*07b8*/ 	.word	0x000174f0


	//   ....[177]....
        /*07bc*/ 	.word	0x00017610


	//   ....[178]....
        /*07c0*/ 	.word	0x00017670


	//   ....[179]....
        /*07c4*/ 	.word	0x000177b0


	//   ....[180]....
        /*07c8*/ 	.word	0x00017810


	//   ....[181]....
        /*07cc*/ 	.word	0x00017880


	//   ....[182]....
        /*07d0*/ 	.word	0x000178f0


	//   ....[183]....
        /*07d4*/ 	.word	0x00017940


	//   ....[184]....
        /*07d8*/ 	.word	0x00017990


	//   ....[185]....
        /*07dc*/ 	.word	0x000179e0


	//   ....[186]....
        /*07e0*/ 	.word	0x00017a20


	//   ....[187]....
        /*07e4*/ 	.word	0x00017a80


	//   ....[188]....
        /*07e8*/ 	.word	0x00017af0


	//   ....[189]....
        /*07ec*/ 	.word	0x00017c10


	//   ....[190]....
        /*07f0*/ 	.word	0x00017c70


	//   ....[191]....
        /*07f4*/ 	.word	0x00017db0


	//   ....[192]....
        /*07f8*/ 	.word	0x00017e10


	//   ....[193]....
        /*07fc*/ 	.word	0x00017e80


	//   ....[194]....
        /*0800*/ 	.word	0x00017ef0


	//   ....[195]....
        /*0804*/ 	.word	0x00018010


	//   ....[196]....
        /*0808*/ 	.word	0x00018070


	//   ....[197]....
        /*080c*/ 	.word	0x000181b0


	//   ....[198]....
        /*0810*/ 	.word	0x00018210


	//   ....[199]....
        /*0814*/ 	.word	0x00018260


	//   ....[200]....
        /*0818*/ 	.word	0x000182b0


	//   ....[201]....
        /*081c*/ 	.word	0x00018300


	//   ....[202]....
        /*0820*/ 	.word	0x00018340


	//   ....[203]....
        /*0824*/ 	.word	0x000183a0


	//   ....[204]....
        /*0828*/ 	.word	0x00018410


	//   ....[205]....
        /*082c*/ 	.word	0x00018480


	//   ....[206]....
        /*0830*/ 	.word	0x00018590


	//   ....[207]....
        /*0834*/ 	.word	0x000185f0


	//   ....[208]....
        /*0838*/ 	.word	0x00018700


	//   ....[209]....
        /*083c*/ 	.word	0x00018760


	//   ....[210]....
        /*0840*/ 	.word	0x000187d0


	//   ....[211]....
        /*0844*/ 	.word	0x00018840


	//   ....[212]....
        /*0848*/ 	.word	0x00018890


	//   ....[213]....
        /*084c*/ 	.word	0x000188d0


	//   ....[214]....
        /*0850*/ 	.word	0x00018920


	//   ....[215]....
        /*0854*/ 	.word	0x00018970


	//   ....[216]....
        /*0858*/ 	.word	0x000189c0


	//   ....[217]....
        /*085c*/ 	.word	0x00018a10


	//   ....[218]....
        /*0860*/ 	.word	0x00018a60


	//   ....[219]....
        /*0864*/ 	.word	0x00018ab0


	//   ....[220]....
        /*0868*/ 	.word	0x00018b20


	//   ....[221]....
        /*086c*/ 	.word	0x00018b90


	//   ....[222]....
        /*0870*/ 	.word	0x00018c00


	//   ....[223]....
        /*0874*/ 	.word	0x00018c60


	//   ....[224]....
        /*0878*/ 	.word	0x00018cd0


	//   ....[225]....
        /*087c*/ 	.word	0x00018d40


	//   ....[226]....
        /*0880*/ 	.word	0x00018db0


	//   ....[227]....
        /*0884*/ 	.word	0x00018e10


	//   ....[228]....
        /*0888*/ 	.word	0x00018e80


	//   ....[229]....
        /*088c*/ 	.word	0x00018ef0


	//   ....[230]....
        /*0890*/ 	.word	0x00018f60


	//   ....[231]....
        /*0894*/ 	.word	0x00018fc0


	//   ....[232]....
        /*0898*/ 	.word	0x00019030


	//   ....[233]....
        /*089c*/ 	.word	0x000190a0


	//   ....[234]....
        /*08a0*/ 	.word	0x00019110


	//   ....[235]....
        /*08a4*/ 	.word	0x00019170


	//   ....[236]....
        /*08a8*/ 	.word	0x000191e0


	//   ....[237]....
        /*08ac*/ 	.word	0x00019250


	//   ....[238]....
        /*08b0*/ 	.word	0x000192c0


	//   ....[239]....
        /*08b4*/ 	.word	0x00019320


	//   ....[240]....
        /*08b8*/ 	.word	0x00019390


	//   ....[241]....
        /*08bc*/ 	.word	0x00019400


	//   ....[242]....
        /*08c0*/ 	.word	0x00019450


	//   ....[243]....
        /*08c4*/ 	.word	0x00019490


	//   ....[244]....
        /*08c8*/ 	.word	0x000194e0


	//   ....[245]....
        /*08cc*/ 	.word	0x00019530


	//   ....[246]....
        /*08d0*/ 	.word	0x00019580


	//   ....[247]....
        /*08d4*/ 	.word	0x000195f0


	//   ....[248]....
        /*08d8*/ 	.word	0x00019640


	//   ....[249]....
        /*08dc*/ 	.word	0x00019690


	//   ....[250]....
        /*08e0*/ 	.word	0x000196e0


	//   ....[251]....
        /*08e4*/ 	.word	0x00019730


	//   ....[252]....
        /*08e8*/ 	.word	0x00019780


	//   ....[253]....
        /*08ec*/ 	.word	0x000197f0


	//   ....[254]....
        /*08f0*/ 	.word	0x00019840


	//   ....[255]....
        /*08f4*/ 	.word	0x000198b0


	//   ....[0]....
        /*08f8*/ 	.word	0x00019910


	//   ....[1]....
        /*08fc*/ 	.word	0x00019980


	//----- nvinfo : EIATTR_EXIT_INSTR_OFFSETS
	.align		4
.L_638:
        /*0900*/ 	.byte	0x04, 0x1c
        /*0902*/ 	.short	(.L_640 - .L_639)


	//   ....[0]....
.L_639:
        /*0904*/ 	.word	0x00000fe0


	//   ....[1]....
        /*0908*/ 	.word	0x00016640


	//----- nvinfo : EIATTR_MAX_THREADS
	.align		4
.L_640:
        /*090c*/ 	.byte	0x04, 0x05
        /*090e*/ 	.short	(.L_642 - .L_641)
.L_641:
        /*0910*/ 	.word	0x00000100
        /*0914*/ 	.word	0x00000001
        /*0918*/ 	.word	0x00000001


	//----- nvinfo : EIATTR_CRS_STACK_SIZE
	.align		4
.L_642:
        /*091c*/ 	.byte	0x04, 0x1e
        /*091e*/ 	.short	(.L_644 - .L_643)
.L_643:
        /*0920*/ 	.word	0x00000000
.L_644:


//--------------------- .nv.info._ZN7cutlass13device_kernelIN5flash19enable_sm80_to_sm89INS1_16FlashAttnFwdSm80INS1_25CollectiveMainloopFwdSm80ILi8ELi1ELb1EN4cute5tupleIJNS5_1CILi128EEENS7_ILi96EEES8_EEELi128ENS_6half_tEfNS_4arch4Sm80ELb0ELb1ELb0ELb1ELb1ELb1ELb1ELb1EEENS1_21CollectiveEpilogueFwdINS6_IJS8_S8_S9_EEENS6_IJNS7_ILi1EEESH_SH_EEESB_SD_Li256ELb1ELb1ELb1ELb0EEENS1_36VarlenDynamicPersistentTileSchedulerILi128ELi96ELi256ELi256ELb1ELb1ELb0ELb1ELb0ELb1EEEEEEEEEvNT_6ParamsE --------------------------
	.section	.nv.info._ZN7cutlass13device_kernelIN5flash19enable_sm80_to_sm89INS1_16FlashAttnFwdSm80INS1_25CollectiveMainloopFwdSm80ILi8ELi1ELb1EN4cute5tupleIJNS5_1CILi128EEENS7_ILi96EEES8_EEELi128ENS_6half_tEfNS_4arch4Sm80ELb0ELb1ELb0ELb1ELb1ELb1ELb1ELb1EEENS1_21CollectiveEpilogueFwdINS6_IJS8_S8_S9_EEENS6_IJNS7_ILi1EEESH_SH_EEESB_SD_Li256ELb1ELb1ELb1ELb0EEENS1_36VarlenDynamicPersistentTileSchedulerILi128ELi96ELi256ELi256ELb1ELb1ELb0ELb1ELb0ELb1EEEEEEEEEvNT_6ParamsE,"",@"SHT_CUDA_INFO"
	.sectionflags	@""
	.align	4


	//----- nvinfo : EIATTR_CUDA_API_VERSION
	.align		4
        /*0000*/ 	.byte	0x04, 0x37
        /*0002*/ 	.short	(.L_646 - .L_645)
.L_645:
        /*0004*/ 	.word	0x00000082


	//----- nvinfo : EIATTR_SW2861232_WAR
	.align		4
.L_646:
        /*0008*/ 	.byte	0x01, 0x35
	.zero		2


	//----- nvinfo : EIATTR_PARAM_CBANK
	.align		4
        /*000c*/ 	.byte	0x04, 0x0a
        /*000e*/ 	.short	(.L_648 - .L_647)
	.align		4
.L_647:
        /*0010*/ 	.word	index@(.nv.constant0._ZN7cutlass13device_kernelIN5flash19enable_sm80_to_sm89INS1_16FlashAttnFwdSm80INS1_25CollectiveMainloopFwdSm80ILi8ELi1ELb1EN4cute5tupleIJNS5_1CILi128EEENS7_ILi96EEES8_EEELi128ENS_6half_tEfNS_4arch4Sm80ELb0ELb1ELb0ELb1ELb1ELb1ELb1ELb1EEENS1_21CollectiveEpilogueFwdINS6_IJS8_S8_S9_EEENS6_IJNS7_ILi1EEESH_SH_EEESB_SD_Li256ELb1ELb1ELb1ELb0EEENS1_36VarlenDynamicPersistentTileSchedulerILi128ELi96ELi256ELi256ELb1ELb1ELb0ELb1ELb0ELb1EEEEEEEEEvNT_6ParamsE)
        /*0014*/ 	.short	0x0160
        /*0016*/ 	.short	0x0438


	//----- nvinfo : EIATTR_CBANK_PARAM_SIZE
	.align		4
.L_648:
        /*0018*/ 	.byte	0x03, 0x19
        /*001a*/ 	.short	0x0438


	//----- nvinfo : EIATTR_KPARAM_INFO
	.align		4
        /*001c*/ 	.byte	0x04, 0x17
        /*001e*/ 	.short	(.L_650 - .L_649)
.L_649:
        /*0020*/ 	.word	0x00000000
        /*0024*/ 	.short	0x0000
        /*0026*/ 	.short	0x0000
        /*0028*/ 	.byte	0x00, 0xf0, 0xe1, 0x10


	//----- nvinfo : EIATTR_MAXREG_COUNT
	.align		4
.L_650:
        /*002c*/ 	.byte	0x03, 0x1b
        /*002e*/ 	.short	0x00ff


	//----- nvinfo : EIATTR_NUM_BARRIERS
	.align		4
        /*0030*/ 	.byte	0x02, 0x4c
        /*0032*/ 	.byte	0x06
	.zero		1


	//----- nvinfo : EIATTR_ANNOTATIONS
	.align		4
        /*0034*/ 	.byte	0x04, 0x55
        /*0036*/ 	.short	(.L_652 - .L_651)


	//   ....[0]....
.L_651:
        /* <DEDUP_REMOVED lines=60> */


	//----- nvinfo : EIATTR_MERCURY_ISA_VERSION
	.align		4
.L_652:
        /*03e0*/ 	.byte	0x03, 0x5f
        /*03e2*/ 	.short	0x0000


	//----- nvinfo : EIATTR_INT_WARP_WIDE_INSTR_OFFSETS
	.align		4
        /*03e4*/ 	.byte	0x04, 0x31
        /*03e6*/ 	.short	(.L_654 - .L_653)


	//   ....[0]....
.L_653:
        /*03e8*/ 	.word	0x0001d580


	//   ....[1]....
        /*03ec*/ 	.word	0x0001d600


	//----- nvinfo : EIATTR_COOP_GROUP_MASK_REGIDS
	.align		4
.L_654:
        /*03f0*/ 	.byte	0x04, 0x29
        /*03f2*/ 	.short	(.L_656 - .L_655)


	//   ....[0]....
.L_655:
        /*03f4*/ 	.word	0xffffffff


	//   ....[1]....
        /*03f8*/ 	.word	0xffffffff


	//   ....[2]....
        /*03fc*/ 	.word	0xffffffff


	//   ....[3]....
        /*0400*/ 	.word	0xffffffff


	//   ....[4]....
        /*0404*/ 	.word	0xffffffff


	//   ....[5]....
        /*0408*/ 	.word	0xffffffff


	//   ....[6]....
        /*040c*/ 	.word	0xffffffff


	//   ....[7]....
        /*0410*/ 	.word	0xffffffff


	//   ....[8]....
        /*0414*/ 	.word	0xffffffff


	//   ....[9]....
        /*0418*/ 	.word	0xffffffff


	//   ....[10]....
        /*041c*/ 	.word	0xffffffff


	//   ....[11]....
        /*0420*/ 	.word	0xffffffff


	//   ....[12]....
        /*0424*/ 	.word	0xffffffff


	//   ....[13]....
        /*0428*/ 	.word	0xffffffff


	//   ....[14]....
        /*042c*/ 	.word	0xffffffff


	//   ....[15]....
        /*0430*/ 	.word	0xffffffff


	//   ....[16]....
        /*0434*/ 	.word	0xffffffff


	//   ....[17]....
        /*0438*/ 	.word	0xffffffff


	//   ....[18]....
        /*043c*/ 	.word	0xffffffff


	//   ....[19]....
        /*0440*/ 	.word	0xffffffff


	//   ....[20]....
        /*0444*/ 	.word	0xffffffff


	//   ....[21]....
        /*0448*/ 	.word	0xffffffff


	//   ....[22]....
        /*044c*/ 	.word	0xffffffff


	//   ....[23]....
        /*0450*/ 	.word	0xffffffff


	//   ....[24]....
        /*0454*/ 	.word	0xffffffff


	//   ....[25]....
        /*0458*/ 	.word	0xffffffff


	//   ....[26]....
        /*045c*/ 	.word	0xffffffff


	//   ....[27]....
        /*0460*/ 	.word	0xffffffff


	//   ....[28]....
        /*0464*/ 	.word	0xffffffff


	//   ....[29]....
        /*0468*/ 	.word	0xffffffff


	//   ....[30]....
        /*046c*/ 	.word	0xffffffff


	//   ....[31]....
        /*0470*/ 	.word	0xffffffff


	//   ....[32]....
        /*0474*/ 	.word	0xffffffff


	//   ....[33]....
        /*0478*/ 	.word	0xffffffff


	//   ....[34]....
        /*047c*/ 	.word	0xffffffff


	//   ....[35]....
        /*0480*/ 	.word	0xffffffff


	//   ....[36]....
        /*0484*/ 	.word	0xffffffff


	//   ....[37]....
        /*0488*/ 	.word	0xffffffff


	//   ....[38]....
        /*048c*/ 	.word	0xffffffff


	//   ....[39]....
        /*0490*/ 	.word	0xffffffff


	//   ....[40]....
        /*0494*/ 	.word	0xffffffff


	//   ....[41]....
        /*0498*/ 	.word	0xffffffff


	//   ....[42]....
        /*049c*/ 	.word	0xffffffff


	//   ....[43]....
        /*04a0*/ 	.word	0xffffffff


	//   ....[44]....
        /*04a4*/ 	.word	0xffffffff


	//   ....[45]....
        /*04a8*/ 	.word	0xffffffff


	//   ....[46]....
        /*04ac*/ 	.word	0xffffffff


	//   ....[47]....
        /*04b0*/ 	.word	0xffffffff


	//   ....[48]....
        /*04b4*/ 	.word	0xffffffff


	//   ....[49]....
        /*04b8*/ 	.word	0xffffffff


	//   ....[50]....
        /*04bc*/ 	.word	0xffffffff


	//   ....[51]....
        /*04c0*/ 	.word	0xffffffff


	//   ....[52]....
        /*04c4*/ 	.word	0xffffffff


	//   ....[53]....
        /*04c8*/ 	.word	0xffffffff


	//   ....[54]....
        /*04cc*/ 	.word	0xffffffff


	//   ....[55]....
        /*04d0*/ 	.word	0xffffffff


	//   ....[56]....
        /*04d4*/ 	.word	0xffffffff


	//   ....[57]....
        /*04d8*/ 	.word	0xffffffff


	//   ....[58]....
        /*04dc*/ 	.word	0xffffffff


	//   ....[59]....
        /*04e0*/ 	.word	0xffffffff


	//   ....[60]....
        /*04e4*/ 	.word	0xffffffff


	//   ....[61]....
        /*04e8*/ 	.word	0xffffffff


	//   ....[62]....
        /*04ec*/ 	.word	0xffffffff


	//   ....[63]....
        /*04f0*/ 	.word	0xffffffff


	//   ....[64]....
        /*04f4*/ 	.word	0xffffffff


	//   ....[65]....
        /*04f8*/ 	.word	0xffffffff


	//   ....[66]....
        /*04fc*/ 	.word	0xffffffff


	//   ....[67]....
        /*0500*/ 	.word	0xffffffff


	//   ....[68]....
        /*0504*/ 	.word	0xffffffff


	//   ....[69]....
        /*0508*/ 	.word	0xffffffff


	//   ....[70]....
        /*050c*/ 	.word	0xffffffff


	//   ....[71]....
        /*0510*/ 	.word	0xffffffff


	//   ....[72]....
        /*0514*/ 	.word	0xffffffff


	//   ....[73]....
        /*0518*/ 	.word	0xffffffff


	//   ....[74]....
        /*051c*/ 	.word	0xffffffff


	//   ....[75]....
        /*0520*/ 	.word	0xffffffff


	//   ....[76]....
        /*0524*/ 	.word	0xffffffff


	//   ....[77]....
        /*0528*/ 	.word	0xffffffff


	//   ....[78]....
        /*052c*/ 	.word	0xffffffff


	//   ....[79]....
        /*0530*/ 	.word	0xffffffff


	//   ....[80]....
        /*0534*/ 	.word	0xffffffff


	//   ....[81]....
        /*0538*/ 	.word	0xffffffff


	//   ....[82]....
        /*053c*/ 	.word	0xffffffff


	//   ....[83]....
        /*0540*/ 	.word	0xffffffff


	//   ....[84]....
        /*0544*/ 	.word	0xffffffff


	//   ....[85]....
        /*0548*/ 	.word	0xffffffff


	//   ....[86]....
        /*054c*/ 	.word	0xffffffff


	//   ....[87]....
        /*0550*/ 	.word	0xffffffff


	//   ....[88]....
        /*0554*/ 	.word	0xffffffff


	//   ....[89]....
        /*0558*/ 	.word	0xffffffff


	//   ....[90]....
        /*055c*/ 	.word	0xffffffff


	//   ....[91]....
        /*0560*/ 	.word	0xffffffff


	//   ....[92]....
        /*0564*/ 	.word	0xffffffff


	//   ....[93]....
        /*0568*/ 	.word	0xffffffff


	//   ....[94]....
        /*056c*/ 	.word	0xffffffff


	//   ....[95]....
        /*0570*/ 	.word	0xffffffff


	//   ....[96]....
        /*0574*/ 	.word	0xffffffff


	//   ....[97]....
        /*0578*/ 	.word	0xffffffff


	//   ....[98]....
        /*057c*/ 	.word	0xffffffff


	//   ....[99]....
        /*0580*/ 	.word	0xffffffff


	//   ....[100]....
        /*0584*/ 	.word	0xffffffff


	//   ....[101]....
        /*0588*/ 	.word	0xffffffff


	//   ....[102]....
        /*058c*/ 	.word	0xffffffff


	//   ....[103]....
        /*0590*/ 	.word	0xffffffff


	//   ....[104]....
        /*0594*/ 	.word	0xffffffff


	//   ....[105]....
        /*0598*/ 	.word	0xffffffff


	//   ....[106]....
        /*059c*/ 	.word	0xffffffff


	//   ....[107]....
        /*05a0*/ 	.word	0xffffffff


	//   ....[108]....
        /*05a4*/ 	.word	0xffffffff


	//   ....[109]....
        /*05a8*/ 	.word	0xffffffff


	//   ....[110]....
        /*05ac*/ 	.word	0xffffffff


	//   ....[111]....
        /*05b0*/ 	.word	0xffffffff


	//   ....[112]....
        /*05b4*/ 	.word	0xffffffff


	//   ....[113]....
        /*05b8*/ 	.word	0xffffffff


	//   ....[114]....
        /*05bc*/ 	.word	0xffffffff


	//   ....[115]....
        /*05c0*/ 	.word	0xffffffff


	//   ....[116]....
        /*05c4*/ 	.word	0xffffffff


	//   ....[117]....
        /*05c8*/ 	.word	0xffffffff


	//   ....[118]....
        /*05cc*/ 	.word	0xffffffff


	//   ....[119]....
        /*05d0*/ 	.word	0xffffffff


	//   ....[120]....
        /*05d4*/ 	.word	0xffffffff


	//   ....[121]....
        /*05d8*/ 	.word	0xffffffff


	//   ....[122]....
        /*05dc*/ 	.word	0xffffffff


	//   ....[123]....
        /*05e0*/ 	.word	0xffffffff


	//   ....[124]....
        /*05e4*/ 	.word	0xffffffff


	//   ....[125]....
        /*05e8*/ 	.word	0xffffffff


	//   ....[126]....
        /*05ec*/ 	.word	0xffffffff


	//   ....[127]....
        /*05f0*/ 	.word	0xffffffff


	//   ....[128]....
        /*05f4*/ 	.word	0xffffffff


	//   ....[129]....
        /*05f8*/ 	.word	0xffffffff


	//   ....[130]....
        /*05fc*/ 	.word	0xffffffff


	//   ....[131]....
        /*0600*/ 	.word	0xffffffff


	//   ....[132]....
        /*0604*/ 	.word	0xffffffff


	//   ....[133]....
        /*0608*/ 	.word	0xffffffff


	//   ....[134]....
        /*060c*/ 	.word	0xffffffff


	//   ....[135]....
        /*0610*/ 	.word	0xffffffff


	//   ....[136]....
        /*0614*/ 	.word	0xffffffff


	//   ....[137]....
        /*0618*/ 	.word	0xffffffff


	//   ....[138]....
        /*061c*/ 	.word	0xffffffff


	//   ....[139]....
        /*0620*/ 	.word	0xffffffff


	//   ....[140]....
        /*0624*/ 	.word	0xffffffff


	//   ....[141]....
        /*0628*/ 	.word	0xffffffff


	//   ....[142]....
        /*062c*/ 	.word	0xffffffff


	//   ....[143]....
        /*0630*/ 	.word	0xffffffff


	//   ....[144]....
        /*0634*/ 	.word	0xffffffff


	//   ....[145]....
        /*0638*/ 	.word	0xffffffff


	//   ....[146]....
        /*063c*/ 	.word	0xffffffff


	//   ....[147]....
        /*0640*/ 	.word	0xffffffff


	//   ....[148]....
        /*0644*/ 	.word	0xffffffff


	//   ....[149]....
        /*0648*/ 	.word	0xffffffff


	//   ....[150]....
        /*064c*/ 	.word	0xffffffff


	//   ....[151]....
        /*0650*/ 	.word	0xffffffff


	//   ....[152]....
        /*0654*/ 	.word	0xffffffff


	//   ....[153]....
        /*0658*/ 	.word	0xffffffff


	//   ....[154]....
        /*065c*/ 	.word	0xffffffff


	//   ....[155]....
        /*0660*/ 	.word	0xffffffff


	//   ....[156]....
        /*0664*/ 	.word	0xffffffff


	//   ....[157]....
        /*0668*/ 	.word	0xffffffff


	//   ....[158]....
        /*066c*/ 	.word	0xffffffff


	//   ....[159]....
        /*0670*/ 	.word	0xffffffff


	//   ....[160]....
        /*0674*/ 	.word	0xffffffff


	//   ....[161]....
        /*0678*/ 	.word	0xffffffff


	//   ....[162]....
        /*067c*/ 	.word	0xffffffff


	//   ....[163]....
        /*0680*/ 	.word	0xffffffff


	//   ....[164]....
        /*0684*/ 	.word	0xffffffff


	//   ....[165]....
        /*0688*/ 	.word	0xffffffff


	//   ....[166]....
        /*068c*/ 	.word	0xffffffff


	//   ....[167]....
        /*0690*/ 	.word	0xffffffff


	//   ....[168]....
        /*0694*/ 	.word	0xffffffff


	//   ....[169]....
        /*0698*/ 	.word	0xffffffff


	//   ....[170]....
        /*069c*/ 	.word	0xffffffff


	//   ....[171]....
        /*06a0*/ 	.word	0xffffffff


	//   ....[172]....
        /*06a4*/ 	.word	0xffffffff


	//   ....[173]....
        /*06a8*/ 	.word	0xffffffff


	//   ....[174]....
        /*06ac*/ 	.word	0xffffffff


	//   ....[175]....
        /*06b0*/ 	.word	0xffffffff


	//   ....[176]....
        /*06b4*/ 	.word	0xffffffff


	//   ....[177]....
        /*06b8*/ 	.word	0xffffffff


	//   ....[178]....
        /*06bc*/ 	.word	0xffffffff


	//   ....[179]....
        /*06c0*/ 	.word	0xffffffff


	//   ....[180]....
        /*06c4*/ 	.word	0xffffffff


	//   ....[181]....
        /*06c8*/ 	.word	0xffffffff


	//   ....[182]....
        /*06cc*/ 	.word	0xffffffff


	//   ....[183]....
        /*06d0*/ 	.word	0xffffffff


	//   ....[184]....
        /*06d4*/ 	.word	0xffffffff


	//   ....[185]....
        /*06d8*/ 	.word	0xffffffff


	//   ....[186]....
        /*06dc*/ 	.word	0xffffffff


	//   ....[187]....
        /*06e0*/ 	.word	0xffffffff


	//   ....[188]....
        /*06e4*/ 	.word	0xffffffff


	//   ....[189]....
        /*06e8*/ 	.word	0xffffffff


	//   ....[190]....
        /*06ec*/ 	.word	0xffffffff


	//   ....[191]....
        /*06f0*/ 	.word	0xffffffff


	//   ....[192]....
        /*06f4*/ 	.word	0xffffffff


	//   ....[193]....
        /*06f8*/ 	.word	0xffffffff


	//   ....[194]....
        /*06fc*/ 	.word	0xffffffff


	//   ....[195]....
        /*0700*/ 	.word	0xffffffff


	//   ....[196]....
        /*0704*/ 	.word	0xffffffff


	//   ....[197]....
        /*0708*/ 	.word	0xffffffff


	//   ....[198]....
        /*070c*/ 	.word	0xffffffff


	//   ....[199]....
        /*0710*/ 	.word	0xffffffff


	//   ....[200]....
        /*0714*/ 	.word	0xffffffff


	//   ....[201]....
        /*0718*/ 	.word	0xffffffff


	//   ....[202]....
        /*071c*/ 	.word	0xffffffff


	//   ....[203]....
        /*0720*/ 	.word	0xffffffff


	//   ....[204]....
        /*0724*/ 	.word	0xffffffff


	//   ....[205]....
        /*0728*/ 	.word	0xffffffff


	//   ....[206]....
        /*072c*/ 	.word	0xffffffff


	//   ....[207]....
        /*0730*/ 	.word	0xffffffff


	//   ....[208]....
        /*0734*/ 	.word	0xffffffff


	//   ....[209]....
        /*0738*/ 	.word	0xffffffff


	//   ....[210]....
        /*073c*/ 	.word	0xffffffff


	//   ....[211]....
        /*0740*/ 	.word	0xffffffff


	//   ....[212]....
        /*0744*/ 	.word	0xffffffff


	//   ....[213]....
        /*0748*/ 	.word	0xffffffff


	//   ....[214]....
        /*074c*/ 	.word	0xffffffff


	//   ....[215]....
        /*0750*/ 	.word	0xffffffff


	//   ....[216]....
        /*0754*/ 	.word	0xffffffff


	//   ....[217]....
        /*0758*/ 	.word	0xffffffff


	//   ....[218]....
        /*075c*/ 	.word	0xffffffff


	//   ....[219]....
        /*0760*/ 	.word	0xffffffff


	//   ....[220]....
        /*0764*/ 	.word	0xffffffff


	//   ....[221]....
        /*0768*/ 	.word	0xffffffff


	//   ....[222]....
        /*076c*/ 	.word	0xffffffff


	//   ....[223]....
        /*0770*/ 	.word	0xffffffff


	//   ....[224]....
        /*0774*/ 	.word	0xffffffff


	//   ....[225]....
        /*0778*/ 	.word	0xffffffff


	//   ....[226]....
        /*077c*/ 	.word	0xffffffff


	//   ....[227]....
        /*0780*/ 	.word	0xffffffff


	//   ....[228]....
        /*0784*/ 	.word	0xffffffff


	//   ....[229]....
        /*0788*/ 	.word	0xffffffff


	//   ....[230]....
        /*078c*/ 	.word	0xffffffff


	//   ....[231]....
        /*0790*/ 	.word	0xffffffff


	//   ....[232]....
        /*0794*/ 	.word	0xffffffff


	//   ....[233]....
        /*0798*/ 	.word	0xffffffff


	//   ....[234]....
        /*079c*/ 	.word	0xffffffff


	//   ....[235]....
        /*07a0*/ 	.word	0xffffffff


	//   ....[236]....
        /*07a4*/ 	.word	0xffffffff


	//   ....[237]....
        /*07a8*/ 	.word	0xffffffff


	//   ....[238]....
        /*07ac*/ 	.word	0xffffffff


	//   ....[239]....
        /*07b0*/ 	.word	0xffffffff


	//   ....[240]....
        /*07b4*/ 	.word	0xffffffff


	//   ....[241]....
        /*07b8*/ 	.word	0xffffffff


	//   ....[242]....
        /*07bc*/ 	.word	0xffffffff


	//   ....[243]....
        /*07c0*/ 	.word	0xffffffff


	//   ....[244]....
        /*07c4*/ 	.word	0xffffffff


	//   ....[245]....
        /*07c8*/ 	.word	0xffffffff


	//   ....[246]....
        /*07cc*/ 	.word	0xffffffff


	//   ....[247]....
        /*07d0*/ 	.word	0xffffffff


	//   ....[248]....
        /*07d4*/ 	.word	0xffffffff


	//   ....[249]....
        /*07d8*/ 	.word	0xffffffff


	//   ....[250]....
        /*07dc*/ 	.word	0xffffffff


	//   ....[251]....
        /*07e0*/ 	.word	0xffffffff


	//   ....[252]....
        /*07e4*/ 	.word	0xffffffff


	//   ....[253]....
        /*07e8*/ 	.word	0xffffffff


	//   ....[254]....
        /*07ec*/ 	.word	0xffffffff


	//   ....[255]....
        /*07f0*/ 	.word	0xffffffff


	//   ....[0]....
        /*07f4*/ 	.word	0xffffffff


	//   ....[1]....
        /*07f8*/ 	.word	0xffffffff


	//   ....[2]....
        /*07fc*/ 	.word	0xffffffff


	//   ....[3]....
        /*0800*/ 	.word	0xffffffff


	//   ....[4]....
        /*0804*/ 	.word	0xffffffff


	//   ....[5]....
        /*0808*/ 	.word	0xffffffff


	//   ....[6]....
        /*080c*/ 	.word	0xffffffff


	//   ....[7]....
        /*0810*/ 	.word	0xffffffff


	//   ....[8]....
        /*0814*/ 	.word	0xffffffff


	//   ....[9]....
        /*0818*/ 	.word	0xffffffff


	//   ....[10]....
        /*081c*/ 	.word	0xffffffff


	//   ....[11]....
        /*0820*/ 	.word	0xffffffff


	//   ....[12]....
        /*0824*/ 	.word	0xffffffff


	//   ....[13]....
        /*0828*/ 	.word	0xffffffff


	//   ....[14]....
        /*082c*/ 	.word	0xffffffff


	//   ....[15]....
        /*0830*/ 	.word	0xffffffff


	//   ....[16]....
        /*0834*/ 	.word	0xffffffff


	//   ....[17]....
        /*0838*/ 	.word	0xffffffff


	//   ....[18]....
        /*083c*/ 	.word	0xffffffff


	//   ....[19]....
        /*0840*/ 	.word	0xffffffff


	//   ....[20]....
        /*0844*/ 	.word	0xffffffff


	//   ....[21]....
        /*0848*/ 	.word	0xffffffff


	//   ....[22]....
        /*084c*/ 	.word	0xffffffff


	//   ....[23]....
        /*0850*/ 	.word	0xffffffff


	//   ....[24]....
        /*0854*/ 	.word	0xffffffff


	//   ....[25]....
        /*0858*/ 	.word	0xffffffff


	//   ....[26]....
        /*085c*/ 	.word	0xffffffff


	//   ....[27]....
        /*0860*/ 	.word	0xffffffff


	//   ....[28]....
        /*0864*/ 	.word	0xffffffff


	//   ....[29]....
        /*0868*/ 	.word	0xffffffff


	//   ....[30]....
        /*086c*/ 	.word	0xffffffff


	//   ....[31]....
        /*0870*/ 	.word	0xffffffff


	//   ....[32]....
        /*0874*/ 	.word	0xffffffff


	//   ....[33]....
        /*0878*/ 	.word	0xffffffff


	//   ....[34]....
        /*087c*/ 	.word	0xffffffff


	//   ....[35]....
        /*0880*/ 	.word	0xffffffff


	//   ....[36]....
        /*0884*/ 	.word	0xffffffff


	//   ....[37]....
        /*0888*/ 	.word	0xffffffff


	//   ....[38]....
        /*088c*/ 	.word	0xffffffff


	//   ....[39]....
        /*0890*/ 	.word	0xffffffff


	//   ....[40]....
        /*0894*/ 	.word	0xffffffff


	//   ....[41]....
        /*0898*/ 	.word	0xffffffff


	//   ....[42]....
        /*089c*/ 	.word	0xffffffff


	//   ....[43]....
        /*08a0*/ 	.word	0xffffffff


	//   ....[44]....
        /*08a4*/ 	.word	0xffffffff


	//   ....[45]....
        /*08a8*/ 	.word	0xffffffff


	//   ....[46]....
        /*08ac*/ 	.word	0xffffffff


	//   ....[47]....
        /*08b0*/ 	.word	0xffffffff


	//   ....[48]....
        /*08b4*/ 	.word	0xffffffff


	//   ....[49]....
        /*08b8*/ 	.word	0xffffffff


	//   ....[50]....
        /*08bc*/ 	.word	0xffffffff


	//   ....[51]....
        /*08c0*/ 	.word	0xffffffff


	//   ....[52]....
        /*08c4*/ 	.word	0xffffffff


	//   ....[53]....
        /*08c8*/ 	.word	0xffffffff


	//   ....[54]....
        /*08cc*/ 	.word	0xffffffff


	//   ....[55]....
        /*08d0*/ 	.word	0xffffffff


	//   ....[56]....
        /*08d4*/ 	.word	0xffffffff


	//   ....[57]....
        /*08d8*/ 	.word	0xffffffff


	//----- nvinfo : EIATTR_COOP_GROUP_INSTR_OFFSETS
	.align		4
.L_656:
        /*08dc*/ 	.byte	0x04, 0x28
        /*08de*/ 	.short	(.L_658 - .L_657)


	//   ....[0]....
.L_657:
        /*08e0*/ 	.word	0x00000050


	//   ....[1]....
        /*08e4*/ 	.word	0x00000200


	//   ....[2]....
        /*08e8*/ 	.word	0x00000230


	//   ....[3]....
        /*08ec*/ 	.word	0x00000260


	//   ....[4]....
        /*08f0*/ 	.word	0x00000290


	//   ....[5]....
        /*08f4*/ 	.word	0x000002c0


	//   ....[6]....
        /*08f8*/ 	.word	0x000002f0


	//   ....[7]....
        /*08fc*/ 	.word	0x00000450


	//   ....[8]....
        /*0900*/ 	.word	0x00000490


	//   ....[9]....
        /*0904*/ 	.word	0x000004c0


	//   ....[10]....
        /*0908*/ 	.word	0x000004f0


	//   ....[11]....
        /*090c*/ 	.word	0x00000520


	//   ....[12]....
        /*0910*/ 	.word	0x00000550


	//   ....[13]....
        /*0914*/ 	.word	0x000005e0


	//   ....[14]....
        /*0918*/ 	.word	0x00000630


	//   ....[15]....
        /*091c*/ 	.word	0x00000650


	//   ....[16]....
        /*0920*/ 	.word	0x000006b0


	//   ....[17]....
        /*0924*/ 	.word	0x00003e80


	//   ....[18]....
        /*0928*/ 	.word	0x00003ed0


	//   ....[19]....
        /*092c*/ 	.word	0x000046a0


	//   ....[20]....
        /*0930*/ 	.word	0x000046c0


	//   ....[21]....
        /*0934*/ 	.word	0x00004e10


	//   ....[22]....
        /*0938*/ 	.word	0x00004e20


	//   ....[23]....
        /*093c*/ 	.word	0x00005630


	//   ....[24]....
        /*0940*/ 	.word	0x00005650


	//   ....[25]....
        /*0944*/ 	.word	0x000062c0


	//   ....[26]....
        /*0948*/ 	.word	0x000062f0


	//   ....[27]....
        /*094c*/ 	.word	0x00006ae0


	//   ....[28]....
        /*0950*/ 	.word	0x00006b00


	//   ....[29]....
        /*0954*/ 	.word	0x00007310


	//   ....[30]....
        /*0958*/ 	.word	0x00007340


	//   ....[31]....
        /*095c*/ 	.word	0x00007450


	//   ....[32]....
        /*0960*/ 	.word	0x00007480


	//   ....[33]....
        /*0964*/ 	.word	0x00007550


	//   ....[34]....
        /*0968*/ 	.word	0x00007570


	//   ....[35]....
        /*096c*/ 	.word	0x00007940


	//   ....[36]....
        /*0970*/ 	.word	0x00007960


	//   ....[37]....
        /*0974*/ 	.word	0x00007b20


	//   ....[38]....
        /*0978*/ 	.word	0x00007b50


	//   ....[39]....
        /*097c*/ 	.word	0x00007c20


	//   ....[40]....
        /*0980*/ 	.word	0x00007c50


	//   ....[41]....
        /*0984*/ 	.word	0x00008cb0


	//   ....[42]....
        /*0988*/ 	.word	0x00008ce0


	//   ....[43]....
        /*098c*/ 	.word	0x00008d00


	//   ....[44]....
        /*0990*/ 	.word	0x00008d20


	//   ....[45]....
        /*0994*/ 	.word	0x00008d40


	//   ....[46]....
        /*0998*/ 	.word	0x00008d60


	//   ....[47]....
        /*099c*/ 	.word	0x00008e90


	//   ....[48]....
        /*09a0*/ 	.word	0x00008ef0


	//   ....[49]....
        /*09a4*/ 	.word	0x00008f50


	//   ....[50]....
        /*09a8*/ 	.word	0x00008f70


	//   ....[51]....
        /*09ac*/ 	.word	0x000090e0


	//   ....[52]....
        /*09b0*/ 	.word	0x000090f0


	//   ....[53]....
        /*09b4*/ 	.word	0x00009190


	//   ....[54]....
        /*09b8*/ 	.word	0x000091a0


	//   ....[55]....
        /*09bc*/ 	.word	0x00009460


	//   ....[56]....
        /*09c0*/ 	.word	0x000094d0


	//   ....[57]....
        /*09c4*/ 	.word	0x00009520


	//   ....[58]....
        /*09c8*/ 	.word	0x00009540


	//   ....[59]....
        /*09cc*/ 	.word	0x000096e0


	//   ....[60]....
        /*09d0*/ 	.word	0x000097a0


	//   ....[61]....
        /*09d4*/ 	.word	0x000097e0


	//   ....[62]....
        /*09d8*/ 	.word	0x00009810


	//   ....[63]....
        /*09dc*/ 	.word	0x000099e0


	//   ....[64]....
        /*09e0*/ 	.word	0x00009aa0


	//   ....[65]....
        /*09e4*/ 	.word	0x00009ae0


	//   ....[66]....
        /*09e8*/ 	.word	0x00009b20


	//   ....[67]....
        /*09ec*/ 	.word	0x00009d00


	//   ....[68]....
        /*09f0*/ 	.word	0x00009dc0


	//   ....[69]....
        /*09f4*/ 	.word	0x00009e00


	//   ....[70]....
        /*09f8*/ 	.word	0x00009e30


	//   ....[71]....
        /*09fc*/ 	.word	0x0000b9d0


	//   ....[72]....
        /*0a00*/ 	.word	0x0000b9f0


	//   ....[73]....
        /*0a04*/ 	.word	0x0000ba10


	//   ....[74]....
        /*0a08*/ 	.word	0x0000ba30


	//   ....[75]....
        /*0a0c*/ 	.word	0x0000baf0


	//   ....[76]....
        /*0a10*/ 	.word	0x0000bb10


	//   ....[77]....
        /*0a14*/ 	.word	0x0000bb30


	//   ....[78]....
        /*0a18*/ 	.word	0x0000bb50


	//   ....[79]....
        /*0a1c*/ 	.word	0x0000bd50


	//   ....[80]....
        /*0a20*/ 	.word	0x0000bd90


	//   ....[81]....
        /*0a24*/ 	.word	0x0000bda0


	//   ....[82]....
        /*0a28*/ 	.word	0x0000bdb0


	//   ....[83]....
        /*0a2c*/ 	.word	0x0000bf20


	//   ....[84]....
        /*0a30*/ 	.word	0x0000bf40


	//   ....[85]....
        /*0a34*/ 	.word	0x0000bf60


	//   ....[86]....
        /*0a38*/ 	.word	0x0000bf80


	//   ....[87]....
        /*0a3c*/ 	.word	0x0000df20


	//   ....[88]....
        /*0a40*/ 	.word	0x0000df90


	//   ....[89]....
        /*0a44*/ 	.word	0x0000dfc0


	//   ....[90]....
        /*0a48*/ 	.word	0x0000dfe0


	//   ....[91]....
        /*0a4c*/ 	.word	0x0000e240


	//   ....[92]....
        /*0a50*/ 	.word	0x0000e260


	//   ....[93]....
        /*0a54*/ 	.word	0x0000ed80


	//   ....[94]....
        /*0a58*/ 	.word	0x0000eda0


	//   ....[95]....
        /*0a5c*/ 	.word	0x0000edd0


	//   ....[96]....
        /*0a60*/ 	.word	0x0000ede0


	//   ....[97]....
        /*0a64*/ 	.word	0x0000eec0


	//   ....[98]....
        /*0a68*/ 	.word	0x0000eee0


	//   ....[99]....
        /*0a6c*/ 	.word	0x0000f110


	//   ....[100]....
        /*0a70*/ 	.word	0x0000fb10


	//   ....[101]....
        /*0a74*/ 	.word	0x00010550


	//   ....[102]....
        /*0a78*/ 	.word	0x00010580


	//   ....[103]....
        /*0a7c*/ 	.word	0x00010590


	//   ....[104]....
        /*0a80*/ 	.word	0x000105c0


	//   ....[105]....
        /*0a84*/ 	.word	0x00011e90


	//   ....[106]....
        /*0a88*/ 	.word	0x00011eb0


	//   ....[107]....
        /*0a8c*/ 	.word	0x00011ee0


	//   ....[108]....
        /*0a90*/ 	.word	0x00011f70


	//   ....[109]....
        /*0a94*/ 	.word	0x00011f80


	//   ....[110]....
        /*0a98*/ 	.word	0x00011f90


	//   ....[111]....
        /*0a9c*/ 	.word	0x00012c20


	//   ....[112]....
        /*0aa0*/ 	.word	0x00012c40


	//   ....[113]....
        /*0aa4*/ 	.word	0x00012c70


	//   ....[114]....
        /*0aa8*/ 	.word	0x00012d00


	//   ....[115]....
        /*0aac*/ 	.word	0x00012d10


	//   ....[116]....
        /*0ab0*/ 	.word	0x00012d20


	//   ....[117]....
        /*0ab4*/ 	.word	0x00012f80


	//   ....[118]....
        /*0ab8*/ 	.word	0x000139d0


	//   ....[119]....
        /*0abc*/ 	.word	0x00014470


	//   ....[120]....
        /*0ac0*/ 	.word	0x000144a0


	//   ....[121]....
        /*0ac4*/ 	.word	0x000144c0


	//   ....[122]....
        /*0ac8*/ 	.word	0x000144e0


	//   ....[123]....
        /*0acc*/ 	.word	0x00016270


	//   ....[124]....
        /*0ad0*/ 	.word	0x00016290


	//   ....[125]....
        /*0ad4*/ 	.word	0x000162c0


	//   ....[126]....
        /*0ad8*/ 	.word	0x00016350


	//   ....[127]....
        /*0adc*/ 	.word	0x00016360


	//   ....[128]....
        /*0ae0*/ 	.word	0x00016370


	//   ....[129]....
        /*0ae4*/ 	.word	0x00017000


	//   ....[130]....
        /*0ae8*/ 	.word	0x00017020


	//   ....[131]....
        /*0aec*/ 	.word	0x00017050


	//   ....[132]....
        /*0af0*/ 	.word	0x000170e0


	//   ....[133]....
        /*0af4*/ 	.word	0x000170f0


	//   ....[134]....
        /*0af8*/ 	.word	0x00017100


	//   ....[135]....
        /*0afc*/ 	.word	0x000175a0


	//   ....[136]....
        /*0b00*/ 	.word	0x000175d0


	//   ....[137]....
        /*0b04*/ 	.word	0x000175f0


	//   ....[138]....
        /*0b08*/ 	.word	0x00017610


	//   ....[139]....
        /*0b0c*/ 	.word	0x000190f0


	//   ....[140]....
        /*0b10*/ 	.word	0x00019100


	//   ....[141]....
        /*0b14*/ 	.word	0x00019150


	//   ....[142]....
        /*0b18*/ 	.word	0x00019190


	//   ....[143]....
        /*0b1c*/ 	.word	0x000191f0


	//   ....[144]....
        /*0b20*/ 	.word	0x00019210


	//   ....[145]....
        /*0b24*/ 	.word	0x00019e10


	//   ....[146]....
        /*0b28*/ 	.word	0x00019e30


	//   ....[147]....
        /*0b2c*/ 	.word	0x00019e40


	//   ....[148]....
        /*0b30*/ 	.word	0x00019ec0


	//   ....[149]....
        /*0b34*/ 	.word	0x00019ed0


	//   ....[150]....
        /*0b38*/ 	.word	0x00019ee0


	//   ....[151]....
        /*0b3c*/ 	.word	0x0001a0d0


	//   ....[152]....
        /*0b40*/ 	.word	0x0001ab20


	//   ....[153]....
        /*0b44*/ 	.word	0x0001b5c0


	//   ....[154]....
        /*0b48*/ 	.word	0x0001b5f0


	//   ....[155]....
        /*0b4c*/ 	.word	0x0001b610


	//   ....[156]....
        /*0b50*/ 	.word	0x0001b630


	//   ....[157]....
        /*0b54*/ 	.word	0x0001cf50


	//   ....[158]....
        /*0b58*/ 	.word	0x0001cf80


	//   ....[159]....
        /*0b5c*/ 	.word	0x0001cf90


	//   ....[160]....
        /*0b60*/ 	.word	0x0001cfc0


	//   ....[161]....
        /*0b64*/ 	.word	0x0001e040


	//   ....[162]....
        /*0b68*/ 	.word	0x0001e050


	//   ....[163]....
        /*0b6c*/ 	.word	0x0001e070


	//   ....[164]....
        /*0b70*/ 	.word	0x0001e090


	//   ....[165]....
        /*0b74*/ 	.word	0x0001e3c0


	//   ....[166]....
        /*0b78*/ 	.word	0x0001e3e0


	//   ....[167]....
        /*0b7c*/ 	.word	0x0001e4c0


	//   ....[168]....
        /*0b80*/ 	.word	0x0001e4d0


	//   ....[169]....
        /*0b84*/ 	.word	0x0001e5c0


	//   ....[170]....
        /*0b88*/ 	.word	0x0001e5e0


	//   ....[171]....
        /*0b8c*/ 	.word	0x0001e6d0


	//   ....[172]....
        /*0b90*/ 	.word	0x0001e6e0


	//   ....[173]....
        /*0b94*/ 	.word	0x0001e9d0


	//   ....[174]....
        /*0b98*/ 	.word	0x0001e9f0


	//   ....[175]....
        /*0b9c*/ 	.word	0x0001f110


	//   ....[176]....
        /*0ba0*/ 	.word	0x0001f120


	//   ....[177]....
        /*0ba4*/ 	.word	0x0001ffd0


	//   ....[178]....
        /*0ba8*/ 	.word	0x0001fff0


	//   ....[179]....
        /*0bac*/ 	.word	0x000200e0


	//   ....[180]....
        /*0bb0*/ 	.word	0x000200f0


	//   ....[181]....
        /*0bb4*/ 	.word	0x000201e0


	//   ....[182]....
        /*0bb8*/ 	.word	0x00020200


	//   ....[183]....
        /*0bbc*/ 	.word	0x000202f0


	//   ....[184]....
        /*0bc0*/ 	.word	0x00020300


	//   ....[185]....
        /*0bc4*/ 	.word	0x000204b0


	//   ....[186]....
        /*0bc8*/ 	.word	0x000204d0


	//   ....[187]....
        /*0bcc*/ 	.word	0x00020600


	//   ....[188]....
        /*0bd0*/ 	.word	0x00020640


	//   ....[189]....
        /*0bd4*/ 	.word	0x00020670


	//   ....[190]....
        /*0bd8*/ 	.word	0x000206a0


	//   ....[191]....
        /*0bdc*/ 	.word	0x000206d0


	//   ....[192]....
        /*0be0*/ 	.word	0x00020700


	//   ....[193]....
        /*0be4*/ 	.word	0x00020870


	//   ....[194]....
        /*0be8*/ 	.word	0x000208b0


	//   ....[195]....
        /*0bec*/ 	.word	0x000208e0


	//   ....[196]....
        /*0bf0*/ 	.word	0x00020910


	//   ....[197]....
        /*0bf4*/ 	.word	0x00020940


	//   ....[198]....
        /*0bf8*/ 	.word	0x00020970


	//   ....[199]....
        /*0bfc*/ 	.word	0x00020a00


	//   ....[200]....
        /*0c00*/ 	.word	0x00020a60


	//   ....[201]....
        /*0c04*/ 	.word	0x00020a70


	//   ....[202]....
        /*0c08*/ 	.word	0x00020ad0


	//   ....[203]....
        /*0c0c*/ 	.word	0x00021520


	//   ....[204]....
        /*0c10*/ 	.word	0x00021570


	//   ....[205]....
        /*0c14*/ 	.word	0x000215d0


	//   ....[206]....
        /*0c18*/ 	.word	0x00021630


	//   ....[207]....
        /*0c1c*/ 	.word	0x00021690


	//   ....[208]....
        /*0c20*/ 	.word	0x00021700


	//   ....[209]....
        /*0c24*/ 	.word	0x00021750


	//   ....[210]....
        /*0c28*/ 	.word	0x000217b0


	//   ....[211]....
        /*0c2c*/ 	.word	0x00021820


	//   ....[212]....
        /*0c30*/ 	.word	0x00021890


	//   ....[213]....
        /*0c34*/ 	.word	0x00021900


	//   ....[214]....
        /*0c38*/ 	.word	0x00021970


	//   ....[215]....
        /*0c3c*/ 	.word	0x00021a90


	//   ....[216]....
        /*0c40*/ 	.word	0x00021af0


	//   ....[217]....
        /*0c44*/ 	.word	0x00021c30


	//   ....[218]....
        /*0c48*/ 	.word	0x00021c90


	//   ....[219]....
        /*0c4c*/ 	.word	0x00021d00


	//   ....[220]....
        /*0c50*/ 	.word	0x00021d70


	//   ....[221]....
        /*0c54*/ 	.word	0x00021dd0


	//   ....[222]....
        /*0c58*/ 	.word	0x00021e30


	//   ....[223]....
        /*0c5c*/ 	.word	0x00021e80


	//   ....[224]....
        /*0c60*/ 	.word	0x00021ec0


	//   ....[225]....
        /*0c64*/ 	.word	0x00021f30


	//   ....[226]....
        /*0c68*/ 	.word	0x00021fa0


	//   ....[227]....
        /*0c6c*/ 	.word	0x000220c0


	//   ....[228]....
        /*0c70*/ 	.word	0x00022120


	//   ....[229]....
        /*0c74*/ 	.word	0x00022260


	//   ....[230]....
        /*0c78*/ 	.word	0x000222c0


	//   ....[231]....
        /*0c7c*/ 	.word	0x00022320


	//   ....[232]....
        /*0c80*/ 	.word	0x00022390


	//   ....[233]....
        /*0c84*/ 	.word	0x000224b0


	//   ....[234]....
        /*0c88*/ 	.word	0x00022510


	//   ....[235]....
        /*0c8c*/ 	.word	0x00022650


	//   ....[236]....
        /*0c90*/ 	.word	0x000226b0


	//   ....[237]....
        /*0c94*/ 	.word	0x00022710


	//   ....[238]....
        /*0c98*/ 	.word	0x00022770


	//   ....[239]....
        /*0c9c*/ 	.word	0x000227b0


	//   ....[240]....
        /*0ca0*/ 	.word	0x00022800


	//   ....[241]....
        /*0ca4*/ 	.word	0x00022850


	//   ....[242]....
        /*0ca8*/ 	.word	0x00022890


	//   ....[243]....
        /*0cac*/ 	.word	0x00022900


	//   ....[244]....
        /*0cb0*/ 	.word	0x00022970


	//   ....[245]....
        /*0cb4*/ 	.word	0x00022a90


	//   ....[246]....
        /*0cb8*/ 	.word	0x00022af0


	//   ....[247]....
        /*0cbc*/ 	.word	0x00022c30


	//   ....[248]....
        /*0cc0*/ 	.word	0x00022c90


	//   ....[249]....
        /*0cc4*/ 	.word	0x00022cf0


	//   ....[250]....
        /*0cc8*/ 	.word	0x00022d60


	//   ....[251]....
        /*0ccc*/ 	.word	0x00022e80


	//   ....[252]....
        /*0cd0*/ 	.word	0x00022ee0


	//   ....[253]....
        /*0cd4*/ 	.word	0x00023020


	//   ....[254]....
        /*0cd8*/ 	.word	0x00023080


	//   ....[255]....
        /*0cdc*/ 	.word	0x000230c0


	//   ....[0]....
        /*0ce0*/ 	.word	0x00023110


	//   ....[1]....
        /*0ce4*/ 	.word	0x00023160


	//   ....[2]....
        /*0ce8*/ 	.word	0x000231a0


	//   ....[3]....
        /*0cec*/ 	.word	0x00023210


	//   ....[4]....
        /*0cf0*/ 	.word	0x00023270


	//   ....[5]....
        /*0cf4*/ 	.word	0x000232e0


	//   ....[6]....
        /*0cf8*/ 	.word	0x000233c0


	//   ....[7]....
        /*0cfc*/ 	.word	0x00023420


	//   ....[8]....
        /*0d00*/ 	.word	0x00023500


	//   ....[9]....
        /*0d04*/ 	.word	0x00023560


	//   ....[10]....
        /*0d08*/ 	.word	0x000235c0


	//   ....[11]....
        /*0d0c*/ 	.word	0x00023620


	//   ....[12]....
        /*0d10*/ 	.word	0x00023660


	//   ....[13]....
        /*0d14*/ 	.word	0x000236b0


	//   ....[14]....
        /*0d18*/ 	.word	0x00023700


	//   ....[15]....
        /*0d1c*/ 	.word	0x00023740


	//   ....[16]....
        /*0d20*/ 	.word	0x000237a0


	//   ....[17]....
        /*0d24*/ 	.word	0x00023800


	//   ....[18]....
        /*0d28*/ 	.word	0x00023850


	//   ....[19]....
        /*0d2c*/ 	.word	0x00023890


	//   ....[20]....
        /*0d30*/ 	.word	0x00023900


	//   ....[21]....
        /*0d34*/ 	.word	0x00023970


	//   ....[22]....
        /*0d38*/ 	.word	0x000239e0


	//   ....[23]....
        /*0d3c*/ 	.word	0x00023a40


	//   ....[24]....
        /*0d40*/ 	.word	0x00023ab0


	//   ....[25]....
        /*0d44*/ 	.word	0x00023b20


	//   ....[26]....
        /*0d48*/ 	.word	0x00023b90


	//   ....[27]....
        /*0d4c*/ 	.word	0x00023bf0


	//   ....[28]....
        /*0d50*/ 	.word	0x00023c50


	//   ....[29]....
        /*0d54*/ 	.word	0x00023cc0


	//   ....[30]....
        /*0d58*/ 	.word	0x00023d30


	//   ....[31]....
        /*0d5c*/ 	.word	0x00023d90


	//   ....[32]....
        /*0d60*/ 	.word	0x00023e00


	//   ....[33]....
        /*0d64*/ 	.word	0x00023e70


	//   ....[34]....
        /*0d68*/ 	.word	0x00023ee0


	//   ....[35]....
        /*0d6c*/ 	.word	0x00023f40


	//   ....[36]....
        /*0d70*/ 	.word	0x00023fb0


	//   ....[37]....
        /*0d74*/ 	.word	0x00024020


	//   ....[38]....
        /*0d78*/ 	.word	0x00024090


	//   ....[39]....
        /*0d7c*/ 	.word	0x000240f0


	//   ....[40]....
        /*0d80*/ 	.word	0x00024160


	//   ....[41]....
        /*0d84*/ 	.word	0x000241d0


	//   ....[42]....
        /*0d88*/ 	.word	0x00024220


	//   ....[43]....
        /*0d8c*/ 	.word	0x00024260


	//   ....[44]....
        /*0d90*/ 	.word	0x000242b0


	//   ....[45]....
        /*0d94*/ 	.word	0x00024300


	//   ....[46]....
        /*0d98*/ 	.word	0x00024350


	//   ....[47]....
        /*0d9c*/ 	.word	0x000243c0


	//   ....[48]....
        /*0da0*/ 	.word	0x00024410


	//   ....[49]....
        /*0da4*/ 	.word	0x00024450


	//   ....[50]....
        /*0da8*/ 	.word	0x000244a0


	//   ....[51]....
        /*0dac*/ 	.word	0x000244f0


	//   ....[52]....
        /*0db0*/ 	.word	0x00024540


	//   ....[53]....
        /*0db4*/ 	.word	0x000245b0


	//   ....[54]....
        /*0db8*/ 	.word	0x00024600


	//   ....[55]....
        /*0dbc*/ 	.word	0x00024660


	//   ....[56]....
        /*0dc0*/ 	.word	0x000246c0


	//   ....[57]....
        /*0dc4*/ 	.word	0x00024730


	//----- nvinfo : EIATTR_EXIT_INSTR_OFFSETS
	.align		4
.L_658:
        /*0dc8*/ 	.byte	0x04, 0x1c
        /*0dca*/ 	.short	(.L_660 - .L_659)


	//   ....[0]....
.L_659:
        /*0dcc*/ 	.word	0x000010d0


	//   ....[1]....
        /*0dd0*/ 	.word	0x000214f0


	//----- nvinfo : EIATTR_MAX_THREADS
	.align		4
.L_660:
        /*0dd4*/ 	.byte	0x04, 0x05
        /*0dd6*/ 	.short	(.L_662 - .L_661)
.L_661:
        /*0dd8*/ 	.word	0x00000100
        /*0ddc*/ 	.word	0x00000001
        /*0de0*/ 	.word	0x00000001


	//----- nvinfo : EIATTR_CRS_STACK_SIZE
	.align		4
.L_662:
        /*0de4*/ 	.byte	0x04, 0x1e
        /*0de6*/ 	.short	(.L_664 - .L_663)
.L_663:
        /*0de8*/ 	.word	0x00000000
.L_664:


//--------------------- .nv.info._ZN7cutlass13device_kernelIN5flash19enable_sm80_to_sm89INS1_16FlashAttnFwdSm80INS1_25CollectiveMainloopFwdSm80ILi4ELi1ELb0EN4cute5tupleIJNS5_1CILi128EEENS7_ILi64EEES8_EEELi128ENS_6half_tEfNS_4arch4Sm80ELb1ELb0ELb0ELb0ELb1ELb0ELb1ELb1EEENS1_21CollectiveEpilogueFwdINS6_IJS8_S8_S9_EEENS6_IJNS7_ILi1EEESH_SH_EEESB_SD_Li128ELb0ELb1ELb1ELb0EEENS1_30DynamicPersistentTileSchedulerILi128ELi128ELb1ELb1ELb0EEEEEEEEEvNT_6ParamsE --------------------------
	.section	.nv.info._ZN7cutlass13device_kernelIN5flash19enable_sm80_to_sm89INS1_16FlashAttnFwdSm80INS1_25CollectiveMainloopFwdSm80ILi4ELi1ELb0EN4cute5tupleIJNS5_1CILi128EEENS7_ILi64EEES8_EEELi128ENS_6half_tEfNS_4arch4Sm80ELb1ELb0ELb0ELb0ELb1ELb0ELb1ELb1EEENS1_21CollectiveEpilogueFwdINS6_IJS8_S8_S9_EEENS6_IJNS7_ILi1EEESH_SH_EEESB_SD_Li128ELb0ELb1ELb1ELb0EEENS1_30DynamicPersistentTileSchedulerILi128ELi128ELb1ELb1ELb0EEEEEEEEEvNT_6ParamsE,"",@"SHT_CUDA_INFO"
	.sectionflags	@""
	.align	4


	//----- nvinfo : EIATTR_CUDA_API_VERSION
	.align		4
        /*0000*/ 	.byte	0x04, 0x37
        /*0002*/ 	.short	(.L_666 - .L_665)
.L_665:
        /*0004*/ 	.word	0x00000082


	//----- nvinfo : EIATTR_SW2861232_WAR
	.align		4
.L_666:
        /*0008*/ 	.byte	0x01, 0x35
	.zero		2


	//----- nvinfo : EIATTR_PARAM_CBANK
	.align		4
        /*000c*/ 	.byte	0x04, 0x0a
        /*000e*/ 	.short	(.L_668 - .L_667)
	.align		4
.L_667:
        /*0010*/ 	.word	index@(.nv.constant0._ZN7cutlass13device_kernelIN5flash19enable_sm80_to_sm89INS1_16FlashAttnFwdSm80INS1_25CollectiveMainloopFwdSm80ILi4ELi1ELb0EN4cute5tupleIJNS5_1CILi128EEENS7_ILi64EEES8_EEELi128ENS_6half_tEfNS_4arch4Sm80ELb1ELb0ELb0ELb0ELb1ELb0ELb1ELb1EEENS1_21CollectiveEpilogueFwdINS6_IJS8_S8_S9_EEENS6_IJNS7_ILi1EEESH_SH_EEESB_SD_Li128ELb0ELb1ELb1ELb0EEENS1_30DynamicPersistentTileSchedulerILi128ELi128ELb1ELb1ELb0EEEEEEEEEvNT_6ParamsE)
        /*0014*/ 	.short	0x0160
        /*0016*/ 	.short	0x0428


	//----- nvinfo : EIATTR_CBANK_PARAM_SIZE
	.align		4
.L_668:
        /*0018*/ 	.byte	0x03, 0x19
        /*001a*/ 	.short	0x0428


	//----- nvinfo : EIATTR_KPARAM_INFO
	.align		4
        /*001c*/ 	.byte	0x04, 0x17
        /*001e*/ 	.short	(.L_670 - .L_669)
.L_669:
        /*0020*/ 	.word	0x00000000
        /*0024*/ 	.short	0x0000
        /*0026*/ 	.short	0x0000
        /*0028*/ 	.byte	0x00, 0xf0, 0xa1, 0x10


	//----- nvinfo : EIATTR_MAXREG_COUNT
	.align		4
.L_670:
        /*002c*/ 	.byte	0x03, 0x1b
        /*002e*/ 	.short	0x00ff


	//----- nvinfo : EIATTR_NUM_BARRIERS
	.align		4
        /*0030*/ 	.byte	0x02, 0x4c
        /*0032*/ 	.byte	0x06
	.zero		1


	//----- nvinfo : EIATTR_ANNOTATIONS
	.align		4
        /*0034*/ 	.byte	0x04, 0x55
        /*0036*/ 	.short	(.L_672 - .L_671)


	//   ....[0]....
.L_671:
        /* <DEDUP_REMOVED lines=158> */


	//----- nvinfo : EIATTR_MERCURY_ISA_VERSION
	.align		4
.L_672:
        /*0a08*/ 	.byte	0x03, 0x5f
        /*0a0a*/ 	.short	0x0000


	//----- nvinfo : EIATTR_INT_WARP_WIDE_INSTR_OFFSETS
	.align		4
        /*0a0c*/ 	.byte	0x04, 0x31
        /*0a0e*/ 	.short	(.L_674 - .L_673)


	//   ....[0]....
.L_673:
        /*0a10*/ 	.word	0x00010660


	//   ....[1]....
        /*0a14*/ 	.word	0x000106e0


	//----- nvinfo : EIATTR_COOP_GROUP_MASK_REGIDS
	.align		4
.L_674:
        /*0a18*/ 	.byte	0x04, 0x29
        /*0a1a*/ 	.short	(.L_676 - .L_675)


	//   ....[0]....
.L_675:
        /*0a1c*/ 	.word	0xffffffff


	//   ....[1]....
        /*0a20*/ 	.word	0xffffffff


	//   ....[2]....
        /*0a24*/ 	.word	0xffffffff


	//   ....[3]....
        /*0a28*/ 	.word	0xffffffff


	//   ....[4]....
        /*0a2c*/ 	.word	0xffffffff


	//   ....[5]....
        /*0a30*/ 	.word	0xffffffff


	//   ....[6]....
        /*0a34*/ 	.word	0xffffffff


	//   ....[7]....
        /*0a38*/ 	.word	0xffffffff


	//   ....[8]....
        /*0a3c*/ 	.word	0xffffffff


	//   ....[9]....
        /*0a40*/ 	.word	0xffffffff


	//   ....[10]....
        /*0a44*/ 	.word	0xffffffff


	//   ....[11]....
        /*0a48*/ 	.word	0xffffffff


	//   ....[12]....
        /*0a4c*/ 	.word	0xffffffff


	//   ....[13]....
        /*0a50*/ 	.word	0xffffffff


	//   ....[14]....
        /*0a54*/ 	.word	0xffffffff


	//   ....[15]....
        /*0a58*/ 	.word	0xffffffff


	//   ....[16]....
        /*0a5c*/ 	.word	0xffffffff


	//   ....[17]....
        /*0a60*/ 	.word	0xffffffff


	//   ....[18]....
        /*0a64*/ 	.word	0xffffffff


	//   ....[19]....
        /*0a68*/ 	.word	0xffffffff


	//   ....[20]....
        /*0a6c*/ 	.word	0xffffffff


	//   ....[21]....
        /*0a70*/ 	.word	0xffffffff


	//   ....[22]....
        /*0a74*/ 	.word	0xffffffff


	//   ....[23]....
        /*0a78*/ 	.word	0xffffffff


	//   ....[24]....
        /*0a7c*/ 	.word	0xffffffff


	//   ....[25]....
        /*0a80*/ 	.word	0xffffffff


	//   ....[26]....
        /*0a84*/ 	.word	0xffffffff


	//   ....[27]....
        /*0a88*/ 	.word	0xffffffff


	//   ....[28]....
        /*0a8c*/ 	.word	0xffffffff


	//   ....[29]....
        /*0a90*/ 	.word	0xffffffff


	//   ....[30]....
        /*0a94*/ 	.word	0xffffffff


	//   ....[31]....
        /*0a98*/ 	.word	0xffffffff


	//   ....[32]....
        /*0a9c*/ 	.word	0xffffffff


	//   ....[33]....
        /*0aa0*/ 	.word	0xffffffff


	//   ....[34]....
        /*0aa4*/ 	.word	0xffffffff


	//   ....[35]....
        /*0aa8*/ 	.word	0xffffffff


	//   ....[36]....
        /*0aac*/ 	.word	0xffffffff


	//   ....[37]....
        /*0ab0*/ 	.word	0xffffffff


	//   ....[38]....
        /*0ab4*/ 	.word	0xffffffff


	//   ....[39]....
        /*0ab8*/ 	.word	0xffffffff


	//   ....[40]....
        /*0abc*/ 	.word	0xffffffff


	//   ....[41]....
        /*0ac0*/ 	.word	0xffffffff


	//   ....[42]....
        /*0ac4*/ 	.word	0xffffffff


	//   ....[43]....
        /*0ac8*/ 	.word	0xffffffff


	//   ....[44]....
        /*0acc*/ 	.word	0xffffffff


	//   ....[45]....
        /*0ad0*/ 	.word	0xffffffff


	//   ....[46]....
        /*0ad4*/ 	.word	0xffffffff


	//   ....[47]....
        /*0ad8*/ 	.word	0xffffffff


	//   ....[48]....
        /*0adc*/ 	.word	0xffffffff


	//   ....[49]....
        /*0ae0*/ 	.word	0xffffffff


	//   ....[50]....
        /*0ae4*/ 	.word	0xffffffff


	//   ....[51]....
        /*0ae8*/ 	.word	0xffffffff


	//   ....[52]....
        /*0aec*/ 	.word	0xffffffff


	//   ....[53]....
        /*0af0*/ 	.word	0xffffffff


	//   ....[54]....
        /*0af4*/ 	.word	0xffffffff


	//   ....[55]....
        /*0af8*/ 	.word	0xffffffff


	//   ....[56]....
        /*0afc*/ 	.word	0xffffffff


	//   ....[57]....
        /*0b00*/ 	.word	0xffffffff


	//   ....[58]....
        /*0b04*/ 	.word	0xffffffff


	//   ....[59]....
        /*0b08*/ 	.word	0xffffffff


	//   ....[60]....
        /*0b0c*/ 	.word	0xffffffff


	//   ....[61]....
        /*0b10*/ 	.word	0xffffffff


	//   ....[62]....
        /*0b14*/ 	.word	0xffffffff


	//   ....[63]....
        /*0b18*/ 	.word	0xffffffff


	//   ....[64]....
        /*0b1c*/ 	.word	0xffffffff


	//   ....[65]....
        /*0b20*/ 	.word	0xffffffff


	//   ....[66]....
        /*0b24*/ 	.word	0xffffffff


	//   ....[67]....
        /*0b28*/ 	.word	0xffffffff


	//   ....[68]....
        /*0b2c*/ 	.word	0xffffffff


	//   ....[69]....
        /*0b30*/ 	.word	0xffffffff


	//   ....[70]....
        /*0b34*/ 	.word	0xffffffff


	//   ....[71]....
        /*0b38*/ 	.word	0xffffffff


	//   ....[72]....
        /*0b3c*/ 	.word	0xffffffff


	//   ....[73]....
        /*0b40*/ 	.word	0xffffffff


	//   ....[74]....
        /*0b44*/ 	.word	0xffffffff


	//   ....[75]....
        /*0b48*/ 	.word	0xffffffff


	//   ....[76]....
        /*0b4c*/ 	.word	0xffffffff


	//   ....[77]....
        /*0b50*/ 	.word	0xffffffff


	//   ....[78]....
        /*0b54*/ 	.word	0xffffffff


	//   ....[79]....
        /*0b58*/ 	.word	0xffffffff


	//   ....[80]....
        /*0b5c*/ 	.word	0xffffffff


	//   ....[81]....
        /*0b60*/ 	.word	0xffffffff


	//   ....[82]....
        /*0b64*/ 	.word	0xffffffff


	//   ....[83]....
        /*0b68*/ 	.word	0xffffffff


	//   ....[84]....
        /*0b6c*/ 	.word	0xffffffff


	//   ....[85]....
        /*0b70*/ 	.word	0xffffffff


	//   ....[86]....
        /*0b74*/ 	.word	0xffffffff


	//   ....[87]....
        /*0b78*/ 	.word	0xffffffff


	//   ....[88]....
        /*0b7c*/ 	.word	0xffffffff


	//   ....[89]....
        /*0b80*/ 	.word	0xffffffff


	//   ....[90]....
        /*0b84*/ 	.word	0xffffffff


	//   ....[91]....
        /*0b88*/ 	.word	0xffffffff


	//   ....[92]....
        /*0b8c*/ 	.word	0xffffffff


	//   ....[93]....
        /*0b90*/ 	.word	0xffffffff


	//   ....[94]....
        /*0b94*/ 	.word	0xffffffff


	//   ....[95]....
        /*0b98*/ 	.word	0xffffffff


	//   ....[96]....
        /*0b9c*/ 	.word	0xffffffff


	//   ....[97]....
        /*0ba0*/ 	.word	0xffffffff


	//   ....[98]....
        /*0ba4*/ 	.word	0xffffffff


	//   ....[99]....
        /*0ba8*/ 	.word	0xffffffff


	//   ....[100]....
        /*0bac*/ 	.word	0xffffffff


	//   ....[101]....
        /*0bb0*/ 	.word	0xffffffff


	//   ....[102]....
        /*0bb4*/ 	.word	0xffffffff


	//   ....[103]....
        /*0bb8*/ 	.word	0xffffffff


	//   ....[104]....
        /*0bbc*/ 	.word	0xffffffff


	//   ....[105]....
        /*0bc0*/ 	.word	0xffffffff


	//   ....[106]....
        /*0bc4*/ 	.word	0xffffffff


	//   ....[107]....
        /*0bc8*/ 	.word	0xffffffff


	//   ....[108]....
        /*0bcc*/ 	.word	0xffffffff


	//   ....[109]....
        /*0bd0*/ 	.word	0xffffffff


	//   ....[110]....
        /*0bd4*/ 	.word	0xffffffff


	//   ....[111]....
        /*0bd8*/ 	.word	0xffffffff


	//   ....[112]....
        /*0bdc*/ 	.word	0xffffffff


	//   ....[113]....
        /*0be0*/ 	.word	0xffffffff


	//   ....[114]....
        /*0be4*/ 	.word	0xffffffff


	//   ....[115]....
        /*0be8*/ 	.word	0xffffffff


	//   ....[116]....
        /*0bec*/ 	.word	0xffffffff


	//   ....[117]....
        /*0bf0*/ 	.word	0xffffffff


	//   ....[118]....
        /*0bf4*/ 	.word	0xffffffff


	//   ....[119]....
        /*0bf8*/ 	.word	0xffffffff


	//   ....[120]....
        /*0bfc*/ 	.word	0xffffffff


	//   ....[121]....
        /*0c00*/ 	.word	0xffffffff


	//   ....[122]....
        /*0c04*/ 	.word	0xffffffff


	//   ....[123]....
        /*0c08*/ 	.word	0xffffffff


	//   ....[124]....
        /*0c0c*/ 	.word	0xffffffff


	//   ....[125]....
        /*0c10*/ 	.word	0xffffffff


	//   ....[126]....
        /*0c14*/ 	.word	0xffffffff


	//   ....[127]....
        /*0c18*/ 	.word	0xffffffff


	//   ....[128]....
        /*0c1c*/ 	.word	0xffffffff


	//   ....[129]....
        /*0c20*/ 	.word	0xffffffff


	//   ....[130]....
        /*0c24*/ 	.word	0xffffffff


	//   ....[131]....
        /*0c28*/ 	.word	0xffffffff


	//   ....[132]....
        /*0c2c*/ 	.word	0xffffffff


	//   ....[133]....
        /*0c30*/ 	.word	0xffffffff


	//   ....[134]....
        /*0c34*/ 	.word	0xffffffff


	//   ....[135]....
        /*0c38*/ 	.word	0xffffffff


	//   ....[136]....
        /*0c3c*/ 	.word	0xffffffff


	//   ....[137]....
        /*0c40*/ 	.word	0xffffffff


	//   ....[138]....
        /*0c44*/ 	.word	0xffffffff


	//   ....[139]....
        /*0c48*/ 	.word	0xffffffff


	//   ....[140]....
        /*0c4c*/ 	.word	0xffffffff


	//   ....[141]....
        /*0c50*/ 	.word	0xffffffff


	//   ....[142]....
        /*0c54*/ 	.word	0xffffffff


	//   ....[143]....
        /*0c58*/ 	.word	0xffffffff


	//   ....[144]....
        /*0c5c*/ 	.word	0xffffffff


	//   ....[145]....
        /*0c60*/ 	.word	0xffffffff


	//   ....[146]....
        /*0c64*/ 	.word	0xffffffff


	//   ....[147]....
        /*0c68*/ 	.word	0xffffffff


	//   ....[148]....
        /*0c6c*/ 	.word	0xffffffff


	//   ....[149]....
        /*0c70*/ 	.word	0xffffffff


	//   ....[150]....
        /*0c74*/ 	.word	0xffffffff


	//   ....[151]....
        /*0c78*/ 	.word	0xffffffff


	//   ....[152]....
        /*0c7c*/ 	.word	0xffffffff


	//   ....[153]....
        /*0c80*/ 	.word	0xffffffff


	//   ....[154]....
        /*0c84*/ 	.word	0xffffffff


	//   ....[155]....
        /*0c88*/ 	.word	0xffffffff


	//   ....[156]....
        /*0c8c*/ 	.word	0xffffffff


	//   ....[157]....
        /*0c90*/ 	.word	0xffffffff


	//   ....[158]....
        /*0c94*/ 	.word	0xffffffff


	//   ....[159]....
        /*0c98*/ 	.word	0xffffffff


	//   ....[160]....
        /*0c9c*/ 	.word	0xffffffff


	//   ....[161]....
        /*0ca0*/ 	.word	0xffffffff


	//   ....[162]....
        /*0ca4*/ 	.word	0xffffffff


	//   ....[163]....
        /*0ca8*/ 	.word	0xffffffff


	//   ....[164]....
        /*0cac*/ 	.word	0xffffffff


	//   ....[165]....
        /*0cb0*/ 	.word	0xffffffff


	//   ....[166]....
        /*0cb4*/ 	.word	0xffffffff


	//   ....[167]....
        /*0cb8*/ 	.word	0xffffffff


	//   ....[168]....
        /*0cbc*/ 	.word	0xffffffff


	//   ....[169]....
        /*0cc0*/ 	.word	0xffffffff


	//   ....[170]....
        /*0cc4*/ 	.word	0xffffffff


	//   ....[171]....
        /*0cc8*/ 	.word	0xffffffff


	//   ....[172]....
        /*0ccc*/ 	.word	0xffffffff


	//   ....[173]....
        /*0cd0*/ 	.word	0xffffffff


	//   ....[174]....
        /*0cd4*/ 	.word	0xffffffff


	//   ....[175]....
        /*0cd8*/ 	.word	0xffffffff


	//   ....[176]....
        /*0cdc*/ 	.word	0xffffffff


	//   ....[177]....
        /*0ce0*/ 	.word	0xffffffff


	//   ....[178]....
        /*0ce4*/ 	.word	0xffffffff


	//   ....[179]....
        /*0ce8*/ 	.word	0xffffffff


	//   ....[180]....
        /*0cec*/ 	.word	0xffffffff


	//   ....[181]....
        /*0cf0*/ 	.word	0xffffffff


	//   ....[182]....
        /*0cf4*/ 	.word	0xffffffff


	//   ....[183]....
        /*0cf8*/ 	.word	0xffffffff


	//   ....[184]....
        /*0cfc*/ 	.word	0xffffffff


	//   ....[185]....
        /*0d00*/ 	.word	0xffffffff


	//   ....[186]....
        /*0d04*/ 	.word	0xffffffff


	//   ....[187]....
        /*0d08*/ 	.word	0xffffffff


	//   ....[188]....
        /*0d0c*/ 	.word	0xffffffff


	//   ....[189]....
        /*0d10*/ 	.word	0xffffffff


	//   ....[190]....
        /*0d14*/ 	.word	0xffffffff


	//   ....[191]....
        /*0d18*/ 	.word	0xffffffff


	//   ....[192]....
        /*0d1c*/ 	.word	0xffffffff


	//   ....[193]....
        /*0d20*/ 	.word	0xffffffff


	//   ....[194]....
        /*0d24*/ 	.word	0xffffffff


	//   ....[195]....
        /*0d28*/ 	.word	0xffffffff


	//   ....[196]....
        /*0d2c*/ 	.word	0xffffffff


	//   ....[197]....
        /*0d30*/ 	.word	0xffffffff


	//   ....[198]....
        /*0d34*/ 	.word	0xffffffff


	//   ....[199]....
        /*0d38*/ 	.word	0xffffffff


	//   ....[200]....
        /*0d3c*/ 	.word	0xffffffff


	//   ....[201]....
        /*0d40*/ 	.word	0xffffffff


	//   ....[202]....
        /*0d44*/ 	.word	0xffffffff


	//   ....[203]....
        /*0d48*/ 	.word	0xffffffff


	//   ....[204]....
        /*0d4c*/ 	.word	0xffffffff


	//   ....[205]....
        /*0d50*/ 	.word	0xffffffff


	//   ....[206]....
        /*0d54*/ 	.word	0xffffffff


	//   ....[207]....
        /*0d58*/ 	.word	0xffffffff


	//   ....[208]....
        /*0d5c*/ 	.word	0xffffffff


	//   ....[209]....
        /*0d60*/ 	.word	0xffffffff


	//   ....[210]....
        /*0d64*/ 	.word	0xffffffff


	//   ....[211]....
        /*0d68*/ 	.word	0xffffffff


	//   ....[212]....
        /*0d6c*/ 	.word	0xffffffff


	//   ....[213]....
        /*0d70*/ 	.word	0xffffffff


	//   ....[214]....
        /*0d74*/ 	.word	0xffffffff


	//   ....[215]....
        /*0d78*/ 	.word	0xffffffff


	//   ....[216]....
        /*0d7c*/ 	.word	0xffffffff


	//   ....[217]....
        /*0d80*/ 	.word	0xffffffff


	//   ....[218]....
        /*0d84*/ 	.word	0xffffffff


	//   ....[219]....
        /*0d88*/ 	.word	0xffffffff


	//   ....[220]....
        /*0d8c*/ 	.word	0xffffffff


	//   ....[221]....
        /*0d90*/ 	.word	0xffffffff


	//----- nvinfo : EIATTR_COOP_GROUP_INSTR_OFFSETS
	.align		4
.L_676:
        /*0d94*/ 	.byte	0x04, 0x28
        /*0d96*/ 	.short	(.L_678 - .L_677)


	//   ....[0]....
.L_677:
        /*0d98*/ 	.word	0x00000050


	//   ....[1]....
        /*0d9c*/ 	.word	0x00000060


	//   ....[2]....
        /*0da0*/ 	.word	0x00001940


	//   ....[3]....
        /*0da4*/ 	.word	0x00001960


	//   ....[4]....
        /*0da8*/ 	.word	0x00001b10


	//   ....[5]....
        /*0dac*/ 	.word	0x00001b20


	//   ....[6]....
        /*0db0*/ 	.word	0x00001c60


	//   ....[7]....
        /*0db4*/ 	.word	0x00001c80


	//   ....[8]....
        /*0db8*/ 	.word	0x00001dc0


	//   ....[9]....
        /*0dbc*/ 	.word	0x00001dd0


	//   ....[10]....
        /*0dc0*/ 	.word	0x00001f10


	//   ....[11]....
        /*0dc4*/ 	.word	0x00001f30


	//   ....[12]....
        /*0dc8*/ 	.word	0x00002070


	//   ....[13]....
        /*0dcc*/ 	.word	0x00002080


	//   ....[14]....
        /*0dd0*/ 	.word	0x000021c0


	//   ....[15]....
        /*0dd4*/ 	.word	0x000021e0


	//   ....[16]....
        /*0dd8*/ 	.word	0x00002320


	//   ....[17]....
        /*0ddc*/ 	.word	0x00002330


	//   ....[18]....
        /*0de0*/ 	.word	0x00002850


	//   ....[19]....
        /*0de4*/ 	.word	0x00002860


	//   ....[20]....
        /*0de8*/ 	.word	0x00002870


	//   ....[21]....
        /*0dec*/ 	.word	0x00002880


	//   ....[22]....
        /*0df0*/ 	.word	0x00002890


	//   ....[23]....
        /*0df4*/ 	.word	0x000028c0


	//   ....[24]....
        /*0df8*/ 	.word	0x00002900


	//   ....[25]....
        /*0dfc*/ 	.word	0x00002910


	//   ....[26]....
        /*0e00*/ 	.word	0x00002ca0


	//   ....[27]....
        /*0e04*/ 	.word	0x00002cb0


	//   ....[28]....
        /*0e08*/ 	.word	0x00002cc0


	//   ....[29]....
        /*0e0c*/ 	.word	0x00002d00


	//   ....[30]....
        /*0e10*/ 	.word	0x00002d20


	//   ....[31]....
        /*0e14*/ 	.word	0x00002d30


	//   ....[32]....
        /*0e18*/ 	.word	0x00002d40


	//   ....[33]....
        /*0e1c*/ 	.word	0x00002d50


	//   ....[34]....
        /*0e20*/ 	.word	0x00003d60


	//   ....[35]....
        /*0e24*/ 	.word	0x00003da0


	//   ....[36]....
        /*0e28*/ 	.word	0x00003db0


	//   ....[37]....
        /*0e2c*/ 	.word	0x00003dc0


	//   ....[38]....
        /*0e30*/ 	.word	0x00003dd0


	//   ....[39]....
        /*0e34*/ 	.word	0x00003de0


	//   ....[40]....
        /*0e38*/ 	.word	0x00003f20


	//   ....[41]....
        /*0e3c*/ 	.word	0x00003f30


	//   ....[42]....
        /*0e40*/ 	.word	0x00004160


	//   ....[43]....
        /*0e44*/ 	.word	0x000043a0


	//   ....[44]....
        /*0e48*/ 	.word	0x000043b0


	//   ....[45]....
        /*0e4c*/ 	.word	0x000043c0


	//   ....[46]....
        /*0e50*/ 	.word	0x00004dc0


	//   ....[47]....
        /*0e54*/ 	.word	0x00004df0


	//   ....[48]....
        /*0e58*/ 	.word	0x00004e10


	//   ....[49]....
        /*0e5c*/ 	.word	0x00004e20


	//   ....[50]....
        /*0e60*/ 	.word	0x00004e50


	//   ....[51]....
        /*0e64*/ 	.word	0x00004e70


	//   ....[52]....
        /*0e68*/ 	.word	0x00004e90


	//   ....[53]....
        /*0e6c*/ 	.word	0x00004ea0


	//   ....[54]....
        /*0e70*/ 	.word	0x00006ce0


	//   ....[55]....
        /*0e74*/ 	.word	0x00006d20


	//   ....[56]....
        /*0e78*/ 	.word	0x00006d90


	//   ....[57]....
        /*0e7c*/ 	.word	0x00006dd0


	//   ....[58]....
        /*0e80*/ 	.word	0x00006de0


	//   ....[59]....
        /*0e84*/ 	.word	0x00006df0


	//   ....[60]....
        /*0e88*/ 	.word	0x00006e60


	//   ....[61]....
        /*0e8c*/ 	.word	0x00006e70


	//   ....[62]....
        /*0e90*/ 	.word	0x00007e10


	//   ....[63]....
        /*0e94*/ 	.word	0x00007e50


	//   ....[64]....
        /*0e98*/ 	.word	0x00007e60


	//   ....[65]....
        /*0e9c*/ 	.word	0x00007ed0


	//   ....[66]....
        /*0ea0*/ 	.word	0x00007f00


	//   ....[67]....
        /*0ea4*/ 	.word	0x00007f10


	//   ....[68]....
        /*0ea8*/ 	.word	0x00007f20


	//   ....[69]....
        /*0eac*/ 	.word	0x00007f30


	//   ....[70]....
        /*0eb0*/ 	.word	0x000081f0


	//   ....[71]....
        /*0eb4*/ 	.word	0x00008430


	//   ....[72]....
        /*0eb8*/ 	.word	0x00008460


	//   ....[73]....
        /*0ebc*/ 	.word	0x00008490


	//   ....[74]....
        /*0ec0*/ 	.word	0x00008af0


	//   ....[75]....
        /*0ec4*/ 	.word	0x00008bf0


	//   ....[76]....
        /*0ec8*/ 	.word	0x00008ce0


	//   ....[77]....
        /*0ecc*/ 	.word	0x00008de0


	//   ....[78]....
        /*0ed0*/ 	.word	0x00008e00


	//   ....[79]....
        /*0ed4*/ 	.word	0x00008e20


	//   ....[80]....
        /*0ed8*/ 	.word	0x00008f40


	//   ....[81]....
        /*0edc*/ 	.word	0x00008f60


	//   ....[82]....
        /*0ee0*/ 	.word	0x0000bad0


	//   ....[83]....
        /*0ee4*/ 	.word	0x0000bb30


	//   ....[84]....
        /*0ee8*/ 	.word	0x0000bb50


	//   ....[85]....
        /*0eec*/ 	.word	0x0000bb70


	//   ....[86]....
        /*0ef0*/ 	.word	0x0000bb90


	//   ....[87]....
        /*0ef4*/ 	.word	0x0000bbb0


	//   ....[88]....
        /*0ef8*/ 	.word	0x0000bbc0


	//   ....[89]....
        /*0efc*/ 	.word	0x0000bbd0


	//   ....[90]....
        /*0f00*/ 	.word	0x0000cb70


	//   ....[91]....
        /*0f04*/ 	.word	0x0000cb90


	//   ....[92]....
        /*0f08*/ 	.word	0x0000cbc0


	//   ....[93]....
        /*0f0c*/ 	.word	0x0000cbe0


	//   ....[94]....
        /*0f10*/ 	.word	0x0000cc40


	//   ....[95]....
        /*0f14*/ 	.word	0x0000cc60


	//   ....[96]....
        /*0f18*/ 	.word	0x0000ccc0


	//   ....[97]....
        /*0f1c*/ 	.word	0x0000cce0


	//   ....[98]....
        /*0f20*/ 	.word	0x0000d240


	//   ....[99]....
        /*0f24*/ 	.word	0x0000d260


	//   ....[100]....
        /*0f28*/ 	.word	0x0000d270


	//   ....[101]....
        /*0f2c*/ 	.word	0x0000d2a0


	//   ....[102]....
        /*0f30*/ 	.word	0x0000d2b0


	//   ....[103]....
        /*0f34*/ 	.word	0x0000d2d0


	//   ....[104]....
        /*0f38*/ 	.word	0x0000d300


	//   ....[105]....
        /*0f3c*/ 	.word	0x0000d320


	//   ....[106]....
        /*0f40*/ 	.word	0x0000fa60


	//   ....[107]....
        /*0f44*/ 	.word	0x0000fad0


	//   ....[108]....
        /*0f48*/ 	.word	0x0000fae0


	//   ....[109]....
        /*0f4c*/ 	.word	0x0000faf0


	//   ....[110]....
        /*0f50*/ 	.word	0x0000fb20


	//   ....[111]....
        /*0f54*/ 	.word	0x0000fb40


	//   ....[112]....
        /*0f58*/ 	.word	0x0000fb50


	//   ....[113]....
        /*0f5c*/ 	.word	0x0000fb60


	//   ....[114]....
        /*0f60*/ 	.word	0x00010830


	//   ....[115]....
        /*0f64*/ 	.word	0x00010e60


	//   ....[116]....
        /*0f68*/ 	.word	0x00010e70


	//   ....[117]....
        /*0f6c*/ 	.word	0x00010e80


	//   ....[118]....
        /*0f70*/ 	.word	0x00010eb0


	//   ....[119]....
        /*0f74*/ 	.word	0x00010f10


	//   ....[120]....
        /*0f78*/ 	.word	0x00010f40


	//   ....[121]....
        /*0f7c*/ 	.word	0x00010f50


	//   ....[122]....
        /*0f80*/ 	.word	0x00010f60


	//   ....[123]....
        /*0f84*/ 	.word	0x00011050


	//   ....[124]....
        /*0f88*/ 	.word	0x000110a0


	//   ....[125]....
        /*0f8c*/ 	.word	0x000114e0


	//   ....[126]....
        /*0f90*/ 	.word	0x00011500


	//   ....[127]....
        /*0f94*/ 	.word	0x00011930


	//   ....[128]....
        /*0f98*/ 	.word	0x00011950


	//   ....[129]....
        /*0f9c*/ 	.word	0x00011d80


	//   ....[130]....
        /*0fa0*/ 	.word	0x00011d90


	//   ....[131]....
        /*0fa4*/ 	.word	0x00012520


	//   ....[132]....
        /*0fa8*/ 	.word	0x00012630


	//   ....[133]....
        /*0fac*/ 	.word	0x000126a0


	//   ....[134]....
        /*0fb0*/ 	.word	0x00012720


	//   ....[135]....
        /*0fb4*/ 	.word	0x00012790


	//   ....[136]....
        /*0fb8*/ 	.word	0x00012810


	//   ....[137]....
        /*0fbc*/ 	.word	0x00012890


	//   ....[138]....
        /*0fc0*/ 	.word	0x00012910


	//   ....[139]....
        /*0fc4*/ 	.word	0x00012980


	//   ....[140]....
        /*0fc8*/ 	.word	0x00012a00


	//   ....[141]....
        /*0fcc*/ 	.word	0x00012a80


	//   ....[142]....
        /*0fd0*/ 	.word	0x00012b00


	//   ....[143]....
        /*0fd4*/ 	.word	0x00012b70


	//   ....[144]....
        /*0fd8*/ 	.word	0x00012bf0


	//   ....[145]....
        /*0fdc*/ 	.word	0x00012c70


	//   ....[146]....
        /*0fe0*/ 	.word	0x00012cf0


	//   ....[147]....
        /*0fe4*/ 	.word	0x00012d60


	//   ....[148]....
        /*0fe8*/ 	.word	0x00012dd0


	//   ....[149]....
        /*0fec*/ 	.word	0x00012e40


	//   ....[150]....
        /*0ff0*/ 	.word	0x00012f90


	//   ....[151]....
        /*0ff4*/ 	.word	0x00013000


	//   ....[152]....
        /*0ff8*/ 	.word	0x00013150


	//   ....[153]....
        /*0ffc*/ 	.word	0x000131c0


	//   ....[154]....
        /*1000*/ 	.word	0x00013310


	//   ....[155]....
        /*1004*/ 	.word	0x00013380


	//   ....[156]....
        /*1008*/ 	.word	0x000133f0


	//   ....[157]....
        /*100c*/ 	.word	0x00013470


	//   ....[158]....
        /*1010*/ 	.word	0x000136f0


	//   ....[159]....
        /*1014*/ 	.word	0x00013970


	//   ....[160]....
        /*1018*/ 	.word	0x00013f90


	//   ....[161]....
        /*101c*/ 	.word	0x00013fe0


	//   ....[162]....
        /*1020*/ 	.word	0x00014030


	//   ....[163]....
        /*1024*/ 	.word	0x00014080


	//   ....[164]....
        /*1028*/ 	.word	0x000140d0


	//   ....[165]....
        /*102c*/ 	.word	0x00014120


	//   ....[166]....
        /*1030*/ 	.word	0x00014170


	//   ....[167]....
        /*1034*/ 	.word	0x000141c0


	//   ....[168]....
        /*1038*/ 	.word	0x00014230


	//   ....[169]....
        /*103c*/ 	.word	0x000142a0


	//   ....[170]....
        /*1040*/ 	.word	0x000143f0


	//   ....[171]....
        /*1044*/ 	.word	0x00014460


	//   ....[172]....
        /*1048*/ 	.word	0x000145b0


	//   ....[173]....
        /*104c*/ 	.word	0x00014620


	//   ....[174]....
        /*1050*/ 	.word	0x00014770


	//   ....[175]....
        /*1054*/ 	.word	0x000147e0


	//   ....[176]....
        /*1058*/ 	.word	0x00014850


	//   ....[177]....
        /*105c*/ 	.word	0x000148c0


	//   ....[178]....
        /*1060*/ 	.word	0x00014a10


	//   ....[179]....
        /*1064*/ 	.word	0x00014a80


	//   ....[180]....
        /*1068*/ 	.word	0x00014bd0


	//   ....[181]....
        /*106c*/ 	.word	0x00014c40


	//   ....[182]....
        /*1070*/ 	.word	0x00014d90


	//   ....[183]....
        /*1074*/ 	.word	0x00014e00


	//   ....[184]....
        /*1078*/ 	.word	0x00014e70


	//   ....[185]....
        /*107c*/ 	.word	0x00014ef0


	//   ....[186]....
        /*1080*/ 	.word	0x00015160


	//   ....[187]....
        /*1084*/ 	.word	0x000153d0


	//   ....[188]....
        /*1088*/ 	.word	0x00015a10


	//   ....[189]....
        /*108c*/ 	.word	0x00015a50


	//   ....[190]....
        /*1090*/ 	.word	0x00015aa0


	//   ....[191]....
        /*1094*/ 	.word	0x00015ae0


	//   ....[192]....
        /*1098*/ 	.word	0x00015b30


	//   ....[193]....
        /*109c*/ 	.word	0x00015b70


	//   ....[194]....
        /*10a0*/ 	.word	0x00015bc0


	//   ....[195]....
        /*10a4*/ 	.word	0x00015c00


	//   ....[196]....
        /*10a8*/ 	.word	0x00015c60


	//   ....[197]....
        /*10ac*/ 	.word	0x00015cd0


	//   ....[198]....
        /*10b0*/ 	.word	0x00015d40


	//   ....[199]....
        /*10b4*/ 	.word	0x00015e60


	//   ....[200]....
        /*10b8*/ 	.word	0x00015ed0


	//   ....[201]....
        /*10bc*/ 	.word	0x00015ff0


	//   ....[202]....
        /*10c0*/ 	.word	0x00016060


	//   ....[203]....
        /*10c4*/ 	.word	0x00016180


	//   ....[204]....
        /*10c8*/ 	.word	0x000161f0


	//   ....[205]....
        /*10cc*/ 	.word	0x00016240


	//   ....[206]....
        /*10d0*/ 	.word	0x00016280


	//   ....[207]....
        /*10d4*/ 	.word	0x000162d0


	//   ....[208]....
        /*10d8*/ 	.word	0x00016310


	//   ....[209]....
        /*10dc*/ 	.word	0x00016360


	//   ....[210]....
        /*10e0*/ 	.word	0x000163a0


	//   ....[211]....
        /*10e4*/ 	.word	0x000163f0


	//   ....[212]....
        /*10e8*/ 	.word	0x00016430


	//   ....[213]....
        /*10ec*/ 	.word	0x00016480


	//   ....[214]....
        /*10f0*/ 	.word	0x000164e0


	//   ....[215]....
        /*10f4*/ 	.word	0x00016530


	//   ....[216]....
        /*10f8*/ 	.word	0x00016590


	//   ....[217]....
        /*10fc*/ 	.word	0x000165e0


	//   ....[218]....
        /*1100*/ 	.word	0x00016640


	//   ....[219]....
        /*1104*/ 	.word	0x00016690


	//   ....[220]....
        /*1108*/ 	.word	0x000166f0


	//   ....[221]....
        /*110c*/ 	.word	0x00016760


	//----- nvinfo : EIATTR_EXIT_INSTR_OFFSETS
	.align		4
.L_678:
        /*1110*/ 	.byte	0x04, 0x1c
        /*1112*/ 	.short	(.L_680 - .L_679)


	//   ....[0]....
.L_679:
        /*1114*/ 	.word	0x000000b0


	//   ....[1]....
        /*1118*/ 	.word	0x000125e0


	//----- nvinfo : EIATTR_MAX_THREADS
	.align		4
.L_680:
        /*111c*/ 	.byte	0x04, 0x05
        /*111e*/ 	.short	(.L_682 - .L_681)
.L_681:
        /*1120*/ 	.word	0x00000080
        /*1124*/ 	.word	0x00000001
        /*1128*/ 	.word	0x00000001


	//----- nvinfo : EIATTR_CRS_STACK_SIZE
	.align		4
.L_682:
        /*112c*/ 	.byte	0x04, 0x1e
        /*112e*/ 	.short	(.L_684 - .L_683)
.L_683:
        /*1130*/ 	.word	0x00000000
.L_684:


//--------------------- .nv.info._ZN7cutlass13device_kernelIN5flash19enable_sm80_to_sm89INS1_16FlashAttnFwdSm80INS1_25CollectiveMainloopFwdSm80ILi8ELi1ELb1EN4cute5tupleIJNS5_1CILi128EEENS7_ILi112EEES8_EEELi128ENS_6half_tEfNS_4arch4Sm80ELb1ELb0ELb0ELb1ELb1ELb0ELb1ELb1EEENS1_21CollectiveEpilogueFwdINS6_IJS8_S8_S9_EEENS6_IJNS7_ILi1EEESH_SH_EEESB_SD_Li256ELb1ELb1ELb1ELb0EEENS1_36VarlenDynamicPersistentTileSchedulerILi128ELi112ELi256ELi256ELb1ELb1ELb0ELb1ELb1ELb1EEEEEEEEEvNT_6ParamsE --------------------------
	.section	.nv.info._ZN7cutlass13device_kernelIN5flash19enable_sm80_to_sm89INS1_16FlashAttnFwdSm80INS1_25CollectiveMainloopFwdSm80ILi8ELi1ELb1EN4cute5tupleIJNS5_1CILi128EEENS7_ILi112EEES8_EEELi128ENS_6half_tEfNS_4arch4Sm80ELb1ELb0ELb0ELb1ELb1ELb0ELb1ELb1EEENS1_21CollectiveEpilogueFwdINS6_IJS8_S8_S9_EEENS6_IJNS7_ILi1EEESH_SH_EEESB_SD_Li256ELb1ELb1ELb1ELb0EEENS1_36VarlenDynamicPersistentTileSchedulerILi128ELi112ELi256ELi256ELb1ELb1ELb0ELb1ELb1ELb1EEEEEEEEEvNT_6ParamsE,"",@"SHT_CUDA_INFO"
	.sectionflags	@""
	.align	4


	//----- nvinfo : EIATTR_CUDA_API_VERSION
	.align		4
        /*0000*/ 	.byte	0x04, 0x37
        /*0002*/ 	.short	(.L_686 - .L_685)
.L_685:
        /*0004*/ 	.word	0x00000082


	//----- nvinfo : EIATTR_SW2861232_WAR
	.align		4
.L_686:
        /*0008*/ 	.byte	0x01, 0x35
	.zero		2


	//----- nvinfo : EIATTR_PARAM_CBANK
	.align		4
        /*000c*/ 	.byte	0x04, 0x0a
        /*000e*/ 	.short	(.L_688 - .L_687)
	.align		4
.L_687:
        /*0010*/ 	.word	index@(.nv.constant0._ZN7cutlass13device_kernelIN5flash19enable_sm80_to_sm89INS1_16FlashAttnFwdSm80INS1_25CollectiveMainloopFwdSm80ILi8ELi1ELb1EN4cute5tupleIJNS5_1CILi128EEENS7_ILi112EEES8_EEELi128ENS_6half_tEfNS_4arch4Sm80ELb1ELb0ELb0ELb1ELb1ELb0ELb1ELb1EEENS1_21CollectiveEpilogueFwdINS6_IJS8_S8_S9_EEENS6_IJNS7_ILi1EEESH_SH_EEESB_SD_Li256ELb1ELb1ELb1ELb0EEENS1_36VarlenDynamicPersistentTileSchedulerILi128ELi112ELi256ELi256ELb1ELb1ELb0ELb1ELb1ELb1EEEEEEEEEvNT_6ParamsE)
        /*0014*/ 	.short	0x0160
        /*0016*/ 	.short	0x0438


	//----- nvinfo : EIATTR_CBANK_PARAM_SIZE
	.align		4
.L_688:
        /*0018*/ 	.byte	0x03, 0x19
        /*001a*/ 	.short	0x0438


	//----- nvinfo : EIATTR_KPARAM_INFO
	.align		4
        /*001c*/ 	.byte	0x04, 0x17
        /*001e*/ 	.short	(.L_690 - .L_689)
.L_689:
        /*0020*/ 	.word	0x00000000
        /*0024*/ 	.short	0x0000
        /*0026*/ 	.short	0x0000
        /*0028*/ 	.byte	0x00, 0xf0, 0xe1, 0x10


	//----- nvinfo : EIATTR_MAXREG_COUNT
	.align		4
.L_690:
        /*002c*/ 	.byte	0x03, 0x1b
        /*002e*/ 	.short	0x00ff


	//----- nvinfo : EIATTR_NUM_BARRIERS
	.align		4
        /*0030*/ 	.byte	0x02, 0x4c
        /*0032*/ 	.byte	0x06
	.zero		1


	//----- nvinfo : EIATTR_ANNOTATIONS
	.align		4
        /*0034*/ 	.byte	0x04, 0x55
        /*0036*/ 	.short	(.L_692 - .L_691)


	//   ....[0]....
.L_691:
        /* <DEDUP_REMOVED lines=124> */


	//----- nvinfo : EIATTR_MERCURY_ISA_VERSION
	.align		4
.L_692:
        /*07e0*/ 	.byte	0x03, 0x5f
        /*07e2*/ 	.short	0x0000


	//----- nvinfo : EIATTR_INT_WARP_WIDE_INSTR_OFFSETS
	.align		4
        /*07e4*/ 	.byte	0x04, 0x31
        /*07e6*/ 	.short	(.L_694 - .L_693)


	//   ....[0]....
.L_693:
        /*07e8*/ 	.word	0x0000ef20


	//   ....[1]....
        /*07ec*/ 	.word	0x0000efa0


	//----- nvinfo : EIATTR_COOP_GROUP_MASK_REGIDS
	.align		4
.L_694:
        /*07f0*/ 	.byte	0x04, 0x29
        /*07f2*/ 	.short	(.L_696 - .L_695)


	//   ....[0]....
.L_695:
        /*07f4*/ 	.word	0xffffffff


	//   ....[1]....
        /*07f8*/ 	.word	0xffffffff


	//   ....[2]....
        /*07fc*/ 	.word	0xffffffff


	//   ....[3]....
        /*0800*/ 	.word	0xffffffff


	//   ....[4]....
        /*0804*/ 	.word	0xffffffff


	//   ....[5]....
        /*0808*/ 	.word	0xffffffff


	//   ....[6]....
        /*080c*/ 	.word	0xffffffff


	//   ....[7]....
        /*0810*/ 	.word	0xffffffff


	//   ....[8]....
        /*0814*/ 	.word	0xffffffff


	//   ....[9]....
        /*0818*/ 	.word	0xffffffff


	//   ....[10]....
        /*081c*/ 	.word	0xffffffff


	//   ....[11]....
        /*0820*/ 	.word	0xffffffff


	//   ....[12]....
        /*0824*/ 	.word	0xffffffff


	//   ....[13]....
        /*0828*/ 	.word	0xffffffff


	//   ....[14]....
        /*082c*/ 	.word	0xffffffff


	//   ....[15]....
        /*0830*/ 	.word	0xffffffff


	//   ....[16]....
        /*0834*/ 	.word	0xffffffff


	//   ....[17]....
        /*0838*/ 	.word	0xffffffff


	//   ....[18]....
        /*083c*/ 	.word	0xffffffff


	//   ....[19]....
        /*0840*/ 	.word	0xffffffff


	//   ....[20]....
        /*0844*/ 	.word	0xffffffff


	//   ....[21]....
        /*0848*/ 	.word	0xffffffff


	//   ....[22]....
        /*084c*/ 	.word	0xffffffff


	//   ....[23]....
        /*0850*/ 	.word	0xffffffff


	//   ....[24]....
        /*0854*/ 	.word	0xffffffff


	//   ....[25]....
        /*0858*/ 	.word	0xffffffff


	//   ....[26]....
        /*085c*/ 	.word	0xffffffff


	//   ....[27]....
        /*0860*/ 	.word	0xffffffff


	//   ....[28]....
        /*0864*/ 	.word	0xffffffff


	//   ....[29]....
        /*0868*/ 	.word	0xffffffff


	//   ....[30]....
        /*086c*/ 	.word	0xffffffff


	//   ....[31]....
        /*0870*/ 	.word	0xffffffff


	//   ....[32]....
        /*0874*/ 	.word	0xffffffff


	//   ....[33]....
        /*0878*/ 	.word	0xffffffff


	//   ....[34]....
        /*087c*/ 	.word	0xffffffff


	//   ....[35]....
        /*0880*/ 	.word	0xffffffff


	//   ....[36]....
        /*0884*/ 	.word	0xffffffff


	//   ....[37]....
        /*0888*/ 	.word	0xffffffff


	//   ....[38]....
        /*088c*/ 	.word	0xffffffff


	//   ....[39]....
        /*0890*/ 	.word	0xffffffff


	//   ....[40]....
        /*0894*/ 	.word	0xffffffff


	//   ....[41]....
        /*0898*/ 	.word	0xffffffff


	//   ....[42]....
        /*089c*/ 	.word	0xffffffff


	//   ....[43]....
        /*08a0*/ 	.word	0xffffffff


	//   ....[44]....
        /*08a4*/ 	.word	0xffffffff


	//   ....[45]....
        /*08a8*/ 	.word	0xffffffff


	//   ....[46]....
        /*08ac*/ 	.word	0xffffffff


	//   ....[47]....
        /*08b0*/ 	.word	0xffffffff


	//   ....[48]....
        /*08b4*/ 	.word	0xffffffff


	//   ....[49]....
        /*08b8*/ 	.word	0xffffffff


	//   ....[50]....
        /*08bc*/ 	.word	0xffffffff


	//   ....[51]....
        /*08c0*/ 	.word	0xffffffff


	//   ....[52]....
        /*08c4*/ 	.word	0xffffffff


	//   ....[53]....
        /*08c8*/ 	.word	0xffffffff


	//   ....[54]....
        /*08cc*/ 	.word	0xffffffff


	//   ....[55]....
        /*08d0*/ 	.word	0xffffffff


	//   ....[56]....
        /*08d4*/ 	.word	0xffffffff


	//   ....[57]....
        /*08d8*/ 	.word	0xffffffff


	//   ....[58]....
        /*08dc*/ 	.word	0xffffffff


	//   ....[59]....
        /*08e0*/ 	.word	0xffffffff


	//   ....[60]....
        /*08e4*/ 	.word	0xffffffff


	//   ....[61]....
        /*08e8*/ 	.word	0xffffffff


	//   ....[62]....
        /*08ec*/ 	.word	0xffffffff


	//   ....[63]....
        /*08f0*/ 	.word	0xffffffff


	//   ....[64]....
        /*08f4*/ 	.word	0xffffffff


	//   ....[65]....
        /*08f8*/ 	.word	0xffffffff


	//   ....[66]....
        /*08fc*/ 	.word	0xffffffff


	//   ....[67]....
        /*0900*/ 	.word	0xffffffff


	//   ....[68]....
        /*0904*/ 	.word	0xffffffff


	//   ....[69]....
        /*0908*/ 	.word	0xffffffff


	//   ....[70]....
        /*090c*/ 	.word	0xffffffff


	//   ....[71]....
        /*0910*/ 	.word	0xffffffff


	//   ....[72]....
        /*0914*/ 	.word	0xffffffff


	//   ....[73]....
        /*0918*/ 	.word	0xffffffff


	//   ....[74]....
        /*091c*/ 	.word	0xffffffff


	//   ....[75]....
        /*0920*/ 	.word	0xffffffff


	//   ....[76]....
        /*0924*/ 	.word	0xffffffff


	//   ....[77]....
        /*0928*/ 	.word	0xffffffff


	//   ....[78]....
        /*092c*/ 	.word	0xffffffff


	//   ....[79]....
        /*0930*/ 	.word	0xffffffff


	//   ....[80]....
        /*0934*/ 	.word	0xffffffff


	//   ....[81]....
        /*0938*/ 	.word	0xffffffff


	//   ....[82]....
        /*093c*/ 	.word	0xffffffff


	//   ....[83]....
        /*0940*/ 	.word	0xffffffff


	//   ....[84]....
        /*0944*/ 	.word	0xffffffff


	//   ....[85]....
        /*0948*/ 	.word	0xffffffff


	//   ....[86]....
        /*094c*/ 	.word	0xffffffff


	//   ....[87]....
        /*0950*/ 	.word	0xffffffff


	//   ....[88]....
        /*0954*/ 	.word	0xffffffff


	//   ....[89]....
        /*0958*/ 	.word	0xffffffff


	//   ....[90]....
        /*095c*/ 	.word	0xffffffff


	//   ....[91]....
        /*0960*/ 	.word	0xffffffff


	//   ....[92]....
        /*0964*/ 	.word	0xffffffff


	//   ....[93]....
        /*0968*/ 	.word	0xffffffff


	//   ....[94]....
        /*096c*/ 	.word	0xffffffff


	//   ....[95]....
        /*0970*/ 	.word	0xffffffff


	//   ....[96]....
        /*0974*/ 	.word	0xffffffff


	//   ....[97]....
        /*0978*/ 	.word	0xffffffff


	//   ....[98]....
        /*097c*/ 	.word	0xffffffff


	//   ....[99]....
        /*0980*/ 	.word	0xffffffff


	//   ....[100]....
        /*0984*/ 	.word	0xffffffff


	//   ....[101]....
        /*0988*/ 	.word	0xffffffff


	//   ....[102]....
        /*098c*/ 	.word	0xffffffff


	//   ....[103]....
        /*0990*/ 	.word	0xffffffff


	//   ....[104]....
        /*0994*/ 	.word	0xffffffff


	//   ....[105]....
        /*0998*/ 	.word	0xffffffff


	//   ....[106]....
        /*099c*/ 	.word	0xffffffff


	//   ....[107]....
        /*09a0*/ 	.word	0xffffffff


	//   ....[108]....
        /*09a4*/ 	.word	0xffffffff


	//   ....[109]....
        /*09a8*/ 	.word	0xffffffff


	//   ....[110]....
        /*09ac*/ 	.word	0xffffffff


	//   ....[111]....
        /*09b0*/ 	.word	0xffffffff


	//   ....[112]....
        /*09b4*/ 	.word	0xffffffff


	//   ....[113]....
        /*09b8*/ 	.word	0xffffffff


	//   ....[114]....
        /*09bc*/ 	.word	0xffffffff


	//   ....[115]....
        /*09c0*/ 	.word	0xffffffff


	//   ....[116]....
        /*09c4*/ 	.word	0xffffffff


	//   ....[117]....
        /*09c8*/ 	.word	0xffffffff


	//   ....[118]....
        /*09cc*/ 	.word	0xffffffff


	//   ....[119]....
        /*09d0*/ 	.word	0xffffffff


	//   ....[120]....
        /*09d4*/ 	.word	0xffffffff


	//   ....[121]....
        /*09d8*/ 	.word	0xffffffff


	//   ....[122]....
        /*09dc*/ 	.word	0xffffffff


	//   ....[123]....
        /*09e0*/ 	.word	0xffffffff


	//   ....[124]....
        /*09e4*/ 	.word	0xffffffff


	//   ....[125]....
        /*09e8*/ 	.word	0xffffffff


	//   ....[126]....
        /*09ec*/ 	.word	0xffffffff


	//   ....[127]....
        /*09f0*/ 	.word	0xffffffff


	//   ....[128]....
        /*09f4*/ 	.word	0xffffffff


	//   ....[129]....
        /*09f8*/ 	.word	0xffffffff


	//   ....[130]....
        /*09fc*/ 	.word	0xffffffff


	//   ....[131]....
        /*0a00*/ 	.word	0xffffffff


	//   ....[132]....
        /*0a04*/ 	.word	0xffffffff


	//   ....[133]....
        /*0a08*/ 	.word	0xffffffff


	//   ....[134]....
        /*0a0c*/ 	.word	0xffffffff


	//   ....[135]....
        /*0a10*/ 	.word	0xffffffff


	//   ....[136]....
        /*0a14*/ 	.word	0xffffffff


	//   ....[137]....
        /*0a18*/ 	.word	0xffffffff


	//   ....[138]....
        /*0a1c*/ 	.word	0xffffffff


	//   ....[139]....
        /*0a20*/ 	.word	0xffffffff


	//   ....[140]....
        /*0a24*/ 	.word	0xffffffff


	//   ....[141]....
        /*0a28*/ 	.word	0xffffffff


	//   ....[142]....
        /*0a2c*/ 	.word	0xffffffff


	//   ....[143]....
        /*0a30*/ 	.word	0xffffffff


	//   ....[144]....
        /*0a34*/ 	.word	0xffffffff


	//   ....[145]....
        /*0a38*/ 	.word	0xffffffff


	//   ....[146]....
        /*0a3c*/ 	.word	0xffffffff


	//   ....[147]....
        /*0a40*/ 	.word	0xffffffff


	//   ....[148]....
        /*0a44*/ 	.word	0xffffffff


	//   ....[149]....
        /*0a48*/ 	.word	0xffffffff


	//   ....[150]....
        /*0a4c*/ 	.word	0xffffffff


	//   ....[151]....
        /*0a50*/ 	.word	0xffffffff


	//   ....[152]....
        /*0a54*/ 	.word	0xffffffff


	//   ....[153]....
        /*0a58*/ 	.word	0xffffffff


	//   ....[154]....
        /*0a5c*/ 	.word	0xffffffff


	//   ....[155]....
        /*0a60*/ 	.word	0xffffffff


	//   ....[156]....
        /*0a64*/ 	.word	0xffffffff


	//   ....[157]....
        /*0a68*/ 	.word	0xffffffff


	//   ....[158]....
        /*0a6c*/ 	.word	0xffffffff


	//   ....[159]....
        /*0a70*/ 	.word	0xffffffff


	//   ....[160]....
        /*0a74*/ 	.word	0xffffffff


	//   ....[161]....
        /*0a78*/ 	.word	0xffffffff


	//   ....[162]....
        /*0a7c*/ 	.word	0xffffffff


	//   ....[163]....
        /*0a80*/ 	.word	0xffffffff


	//   ....[164]....
        /*0a84*/ 	.word	0xffffffff


	//   ....[165]....
        /*0a88*/ 	.word	0xffffffff


	//   ....[166]....
        /*0a8c*/ 	.word	0xffffffff


	//   ....[167]....
        /*0a90*/ 	.word	0xffffffff


	//   ....[168]....
        /*0a94*/ 	.word	0xffffffff


	//   ....[169]....
        /*0a98*/ 	.word	0xffffffff


	//   ....[170]....
        /*0a9c*/ 	.word	0xffffffff


	//   ....[171]....
        /*0aa0*/ 	.word	0xffffffff


	//   ....[172]....
        /*0aa4*/ 	.word	0xffffffff


	//   ....[173]....
        /*0aa8*/ 	.word	0xffffffff


	//   ....[174]....
        /*0aac*/ 	.word	0xffffffff


	//   ....[175]....
        /*0ab0*/ 	.word	0xffffffff


	//   ....[176]....
        /*0ab4*/ 	.word	0xffffffff


	//   ....[177]....
        /*0ab8*/ 	.word	0xffffffff


	//   ....[178]....
        /*0abc*/ 	.word	0xffffffff


	//   ....[179]....
        /*0ac0*/ 	.word	0xffffffff


	//   ....[180]....
        /*0ac4*/ 	.word	0xffffffff


	//   ....[181]....
        /*0ac8*/ 	.word	0xffffffff


	//   ....[182]....
        /*0acc*/ 	.word	0xffffffff


	//   ....[183]....
        /*0ad0*/ 	.word	0xffffffff


	//   ....[184]....
        /*0ad4*/ 	.word	0xffffffff


	//   ....[185]....
        /*0ad8*/ 	.word	0xffffffff


	//   ....[186]....
        /*0adc*/ 	.word	0xffffffff


	//   ....[187]....
        /*0ae0*/ 	.word	0xffffffff


	//   ....[188]....
        /*0ae4*/ 	.word	0xffffffff


	//   ....[189]....
        /*0ae8*/ 	.word	0xffffffff


	//   ....[190]....
        /*0aec*/ 	.word	0xffffffff


	//   ....[191]....
        /*0af0*/ 	.word	0xffffffff


	//   ....[192]....
        /*0af4*/ 	.word	0xffffffff


	//   ....[193]....
        /*0af8*/ 	.word	0xffffffff


	//   ....[194]....
        /*0afc*/ 	.word	0xffffffff


	//   ....[195]....
        /*0b00*/ 	.word	0xffffffff


	//   ....[196]....
        /*0b04*/ 	.word	0xffffffff


	//   ....[197]....
        /*0b08*/ 	.word	0xffffffff


	//   ....[198]....
        /*0b0c*/ 	.word	0xffffffff


	//   ....[199]....
        /*0b10*/ 	.word	0xffffffff


	//   ....[200]....
        /*0b14*/ 	.word	0xffffffff


	//   ....[201]....
        /*0b18*/ 	.word	0xffffffff


	//   ....[202]....
        /*0b1c*/ 	.word	0xffffffff


	//   ....[203]....
        /*0b20*/ 	.word	0xffffffff


	//   ....[204]....
        /*0b24*/ 	.word	0xffffffff


	//   ....[205]....
        /*0b28*/ 	.word	0xffffffff


	//   ....[206]....
        /*0b2c*/ 	.word	0xffffffff


	//   ....[207]....
        /*0b30*/ 	.word	0xffffffff


	//   ....[208]....
        /*0b34*/ 	.word	0xffffffff


	//   ....[209]....
        /*0b38*/ 	.word	0xffffffff


	//   ....[210]....
        /*0b3c*/ 	.word	0xffffffff


	//   ....[211]....
        /*0b40*/ 	.word	0xffffffff


	//   ....[212]....
        /*0b44*/ 	.word	0xffffffff


	//   ....[213]....
        /*0b48*/ 	.word	0xffffffff


	//   ....[214]....
        /*0b4c*/ 	.word	0xffffffff


	//   ....[215]....
        /*0b50*/ 	.word	0xffffffff


	//   ....[216]....
        /*0b54*/ 	.word	0xffffffff


	//   ....[217]....
        /*0b58*/ 	.word	0xffffffff


	//   ....[218]....
        /*0b5c*/ 	.word	0xffffffff


	//   ....[219]....
        /*0b60*/ 	.word	0xffffffff


	//   ....[220]....
        /*0b64*/ 	.word	0xffffffff


	//   ....[221]....
        /*0b68*/ 	.word	0xffffffff


	//   ....[222]....
        /*0b6c*/ 	.word	0xffffffff


	//   ....[223]....
        /*0b70*/ 	.word	0xffffffff


	//   ....[224]....
        /*0b74*/ 	.word	0xffffffff


	//   ....[225]....
        /*0b78*/ 	.word	0xffffffff


	//   ....[226]....
        /*0b7c*/ 	.word	0xffffffff


	//   ....[227]....
        /*0b80*/ 	.word	0xffffffff


	//   ....[228]....
        /*0b84*/ 	.word	0xffffffff


	//   ....[229]....
        /*0b88*/ 	.word	0xffffffff


	//   ....[230]....
        /*0b8c*/ 	.word	0xffffffff


	//   ....[231]....
        /*0b90*/ 	.word	0xffffffff


	//   ....[232]....
        /*0b94*/ 	.word	0xffffffff


	//   ....[233]....
        /*0b98*/ 	.word	0xffffffff


	//   ....[234]....
        /*0b9c*/ 	.word	0xffffffff


	//   ....[235]....
        /*0ba0*/ 	.word	0xffffffff


	//   ....[236]....
        /*0ba4*/ 	.word	0xffffffff


	//   ....[237]....
        /*0ba8*/ 	.word	0xffffffff


	//   ....[238]....
        /*0bac*/ 	.word	0xffffffff


	//   ....[239]....
        /*0bb0*/ 	.word	0xffffffff


	//   ....[240]....
        /*0bb4*/ 	.word	0xffffffff


	//   ....[241]....
        /*0bb8*/ 	.word	0xffffffff


	//   ....[242]....
        /*0bbc*/ 	.word	0xffffffff


	//   ....[243]....
        /*0bc0*/ 	.word	0xffffffff


	//   ....[244]....
        /*0bc4*/ 	.word	0xffffffff


	//   ....[245]....
        /*0bc8*/ 	.word	0xffffffff


	//   ....[246]....
        /*0bcc*/ 	.word	0xffffffff


	//   ....[247]....
        /*0bd0*/ 	.word	0xffffffff


	//----- nvinfo : EIATTR_COOP_GROUP_INSTR_OFFSETS
	.align		4
.L_696:
        /*0bd4*/ 	.byte	0x04, 0x28
        /*0bd6*/ 	.short	(.L_698 - .L_697)


	//   ....[0]....
.L_697:
        /*0bd8*/ 	.word	0x00000050


	//   ....[1]....
        /*0bdc*/ 	.word	0x00000200


	//   ....[2]....
        /*0be0*/ 	.word	0x00000230


	//   ....[3]....
        /*0be4*/ 	.word	0x00000260


	//   ....[4]....
        /*0be8*/ 	.word	0x00000290


	//   ....[5]....
        /*0bec*/ 	.word	0x000002c0


	//   ....[6]....
        /*0bf0*/ 	.word	0x000002f0


	//   ....[7]....
        /*0bf4*/ 	.word	0x00000450


	//   ....[8]....
        /*0bf8*/ 	.word	0x00000490


	//   ....[9]....
        /*0bfc*/ 	.word	0x000004c0


	//   ....[10]....
        /*0c00*/ 	.word	0x000004f0


	//   ....[11]....
        /*0c04*/ 	.word	0x00000520


	//   ....[12]....
        /*0c08*/ 	.word	0x00000550


	//   ....[13]....
        /*0c0c*/ 	.word	0x000005e0


	//   ....[14]....
        /*0c10*/ 	.word	0x00000630


	//   ....[15]....
        /*0c14*/ 	.word	0x00000650


	//   ....[16]....
        /*0c18*/ 	.word	0x000006b0


	//   ....[17]....
        /*0c1c*/ 	.word	0x00002c40


	//   ....[18]....
        /*0c20*/ 	.word	0x00002c70


	//   ....[19]....
        /*0c24*/ 	.word	0x00002c90


	//   ....[20]....
        /*0c28*/ 	.word	0x00002ca0


	//   ....[21]....
        /*0c2c*/ 	.word	0x00002cb0


	//   ....[22]....
        /*0c30*/ 	.word	0x00002cc0


	//   ....[23]....
        /*0c34*/ 	.word	0x00002d00


	//   ....[24]....
        /*0c38*/ 	.word	0x00002e20


	//   ....[25]....
        /*0c3c*/ 	.word	0x00002f50


	//   ....[26]....
        /*0c40*/ 	.word	0x00002f70


	//   ....[27]....
        /*0c44*/ 	.word	0x00002f90


	//   ....[28]....
        /*0c48*/ 	.word	0x00003000


	//   ....[29]....
        /*0c4c*/ 	.word	0x00003020


	//   ....[30]....
        /*0c50*/ 	.word	0x000030c0


	//   ....[31]....
        /*0c54*/ 	.word	0x00003140


	//   ....[32]....
        /*0c58*/ 	.word	0x000031d0


	//   ....[33]....
        /*0c5c*/ 	.word	0x00003300


	//   ....[34]....
        /*0c60*/ 	.word	0x000033f0


	//   ....[35]....
        /*0c64*/ 	.word	0x00003410


	//   ....[36]....
        /*0c68*/ 	.word	0x00003430


	//   ....[37]....
        /*0c6c*/ 	.word	0x000034b0


	//   ....[38]....
        /*0c70*/ 	.word	0x00003550


	//   ....[39]....
        /*0c74*/ 	.word	0x000038a0


	//   ....[40]....
        /*0c78*/ 	.word	0x000038b0


	//   ....[41]....
        /*0c7c*/ 	.word	0x000046f0


	//   ....[42]....
        /*0c80*/ 	.word	0x00004710


	//   ....[43]....
        /*0c84*/ 	.word	0x00004840


	//   ....[44]....
        /*0c88*/ 	.word	0x00004850


	//   ....[45]....
        /*0c8c*/ 	.word	0x00004980


	//   ....[46]....
        /*0c90*/ 	.word	0x000049a0


	//   ....[47]....
        /*0c94*/ 	.word	0x00004ad0


	//   ....[48]....
        /*0c98*/ 	.word	0x00004ae0


	//   ....[49]....
        /*0c9c*/ 	.word	0x00004cc0


	//   ....[50]....
        /*0ca0*/ 	.word	0x00005080


	//   ....[51]....
        /*0ca4*/ 	.word	0x00005780


	//   ....[52]....
        /*0ca8*/ 	.word	0x000057a0


	//   ....[53]....
        /*0cac*/ 	.word	0x000057c0


	//   ....[54]....
        /*0cb0*/ 	.word	0x000057e0


	//   ....[55]....
        /*0cb4*/ 	.word	0x000073d0


	//   ....[56]....
        /*0cb8*/ 	.word	0x000073f0


	//   ....[57]....
        /*0cbc*/ 	.word	0x00007430


	//   ....[58]....
        /*0cc0*/ 	.word	0x000074c0


	//   ....[59]....
        /*0cc4*/ 	.word	0x000074e0


	//   ....[60]....
        /*0cc8*/ 	.word	0x00007560


	//   ....[61]....
        /*0ccc*/ 	.word	0x000076c0


	//   ....[62]....
        /*0cd0*/ 	.word	0x000076d0


	//   ....[63]....
        /*0cd4*/ 	.word	0x00008440


	//   ....[64]....
        /*0cd8*/ 	.word	0x00008460


	//   ....[65]....
        /*0cdc*/ 	.word	0x00008560


	//   ....[66]....
        /*0ce0*/ 	.word	0x00008570


	//   ....[67]....
        /*0ce4*/ 	.word	0x00008670


	//   ....[68]....
        /*0ce8*/ 	.word	0x00008690


	//   ....[69]....
        /*0cec*/ 	.word	0x00008790


	//   ....[70]....
        /*0cf0*/ 	.word	0x000087a0


	//   ....[71]....
        /*0cf4*/ 	.word	0x00008970


	//   ....[72]....
        /*0cf8*/ 	.word	0x00008d20


	//   ....[73]....
        /*0cfc*/ 	.word	0x00009280


	//   ....[74]....
        /*0d00*/ 	.word	0x000092a0


	//   ....[75]....
        /*0d04*/ 	.word	0x00009480


	//   ....[76]....
        /*0d08*/ 	.word	0x000094a0


	//   ....[77]....
        /*0d0c*/ 	.word	0x0000b350


	//   ....[78]....
        /*0d10*/ 	.word	0x0000b360


	//   ....[79]....
        /*0d14*/ 	.word	0x0000b450


	//   ....[80]....
        /*0d18*/ 	.word	0x0000b470


	//   ....[81]....
        /*0d1c*/ 	.word	0x0000b4d0


	//   ....[82]....
        /*0d20*/ 	.word	0x0000b4f0


	//   ....[83]....
        /*0d24*/ 	.word	0x0000b610


	//   ....[84]....
        /*0d28*/ 	.word	0x0000b620


	//   ....[85]....
        /*0d2c*/ 	.word	0x0000c390


	//   ....[86]....
        /*0d30*/ 	.word	0x0000c3b0


	//   ....[87]....
        /*0d34*/ 	.word	0x0000c4f0


	//   ....[88]....
        /*0d38*/ 	.word	0x0000c500


	//   ....[89]....
        /*0d3c*/ 	.word	0x0000c640


	//   ....[90]....
        /*0d40*/ 	.word	0x0000c660


	//   ....[91]....
        /*0d44*/ 	.word	0x0000c7a0


	//   ....[92]....
        /*0d48*/ 	.word	0x0000c7b0


	//   ....[93]....
        /*0d4c*/ 	.word	0x0000cc90


	//   ....[94]....
        /*0d50*/ 	.word	0x0000ccc0


	//   ....[95]....
        /*0d54*/ 	.word	0x0000cce0


	//   ....[96]....
        /*0d58*/ 	.word	0x0000cd00


	//   ....[97]....
        /*0d5c*/ 	.word	0x0000e8f0


	//   ....[98]....
        /*0d60*/ 	.word	0x0000e920


	//   ....[99]....
        /*0d64*/ 	.word	0x0000e930


	//   ....[100]....
        /*0d68*/ 	.word	0x0000e960


	//   ....[101]....
        /*0d6c*/ 	.word	0x0000fa10


	//   ....[102]....
        /*0d70*/ 	.word	0x0000fa20


	//   ....[103]....
        /*0d74*/ 	.word	0x0000fa40


	//   ....[104]....
        /*0d78*/ 	.word	0x0000fa50


	//   ....[105]....
        /*0d7c*/ 	.word	0x0000fd80


	//   ....[106]....
        /*0d80*/ 	.word	0x0000fda0


	//   ....[107]....
        /*0d84*/ 	.word	0x0000ff00


	//   ....[108]....
        /*0d88*/ 	.word	0x0000ff10


	//   ....[109]....
        /*0d8c*/ 	.word	0x00010020


	//   ....[110]....
        /*0d90*/ 	.word	0x00010040


	//   ....[111]....
        /*0d94*/ 	.word	0x00010150


	//   ....[112]....
        /*0d98*/ 	.word	0x00010160


	//   ....[113]....
        /*0d9c*/ 	.word	0x00010460


	//   ....[114]....
        /*0da0*/ 	.word	0x00010480


	//   ....[115]....
        /*0da4*/ 	.word	0x00010ad0


	//   ....[116]....
        /*0da8*/ 	.word	0x00010ae0


	//   ....[117]....
        /*0dac*/ 	.word	0x00011880


	//   ....[118]....
        /*0db0*/ 	.word	0x000118a0


	//   ....[119]....
        /*0db4*/ 	.word	0x00011a10


	//   ....[120]....
        /*0db8*/ 	.word	0x00011a20


	//   ....[121]....
        /*0dbc*/ 	.word	0x00011b30


	//   ....[122]....
        /*0dc0*/ 	.word	0x00011b50


	//   ....[123]....
        /*0dc4*/ 	.word	0x00011c60


	//   ....[124]....
        /*0dc8*/ 	.word	0x00011c70


	//   ....[125]....
        /*0dcc*/ 	.word	0x00011e40


	//   ....[126]....
        /*0dd0*/ 	.word	0x00011e60


	//   ....[127]....
        /*0dd4*/ 	.word	0x00011f90


	//   ....[128]....
        /*0dd8*/ 	.word	0x00011fd0


	//   ....[129]....
        /*0ddc*/ 	.word	0x00012000


	//   ....[130]....
        /*0de0*/ 	.word	0x00012030


	//   ....[131]....
        /*0de4*/ 	.word	0x00012060


	//   ....[132]....
        /*0de8*/ 	.word	0x00012090


	//   ....[133]....
        /*0dec*/ 	.word	0x000121f0


	//   ....[134]....
        /*0df0*/ 	.word	0x00012230


	//   ....[135]....
        /*0df4*/ 	.word	0x00012260


	//   ....[136]....
        /*0df8*/ 	.word	0x00012290


	//   ....[137]....
        /*0dfc*/ 	.word	0x000122c0


	//   ....[138]....
        /*0e00*/ 	.word	0x000122f0


	//   ....[139]....
        /*0e04*/ 	.word	0x00012380


	//   ....[140]....
        /*0e08*/ 	.word	0x000123e0


	//   ....[141]....
        /*0e0c*/ 	.word	0x000123f0


	//   ....[142]....
        /*0e10*/ 	.word	0x00012450


	//   ....[143]....
        /*0e14*/ 	.word	0x00012ec0


	//   ....[144]....
        /*0e18*/ 	.word	0x00012f20


	//   ....[145]....
        /*0e1c*/ 	.word	0x00012f70


	//   ....[146]....
        /*0e20*/ 	.word	0x00012fc0


	//   ....[147]....
        /*0e24*/ 	.word	0x00013010


	//   ....[148]....
        /*0e28*/ 	.word	0x00013080


	//   ....[149]....
        /*0e2c*/ 	.word	0x000130d0


	//   ....[150]....
        /*0e30*/ 	.word	0x00013140


	//   ....[151]....
        /*0e34*/ 	.word	0x000131b0


	//   ....[152]....
        /*0e38*/ 	.word	0x00013220


	//   ....[153]....
        /*0e3c*/ 	.word	0x00013290


	//   ....[154]....
        /*0e40*/ 	.word	0x000132f0


	//   ....[155]....
        /*0e44*/ 	.word	0x00013360


	//   ....[156]....
        /*0e48*/ 	.word	0x000133d0


	//   ....[157]....
        /*0e4c*/ 	.word	0x00013440


	//   ....[158]....
        /*0e50*/ 	.word	0x000134a0


	//   ....[159]....
        /*0e54*/ 	.word	0x00013510


	//   ....[160]....
        /*0e58*/ 	.word	0x00013580


	//   ....[161]....
        /*0e5c*/ 	.word	0x000135f0


	//   ....[162]....
        /*0e60*/ 	.word	0x00013650


	//   ....[163]....
        /*0e64*/ 	.word	0x000136c0


	//   ....[164]....
        /*0e68*/ 	.word	0x00013730


	//   ....[165]....
        /*0e6c*/ 	.word	0x00013e70


	//   ....[166]....
        /*0e70*/ 	.word	0x00013ec0


	//   ....[167]....
        /*0e74*/ 	.word	0x00013f10


	//   ....[168]....
        /*0e78*/ 	.word	0x00013f60


	//   ....[169]....
        /*0e7c*/ 	.word	0x00013fd0


	//   ....[170]....
        /*0e80*/ 	.word	0x00014040


	//   ....[171]....
        /*0e84*/ 	.word	0x00014180


	//   ....[172]....
        /*0e88*/ 	.word	0x000141e0


	//   ....[173]....
        /*0e8c*/ 	.word	0x00014340


	//   ....[174]....
        /*0e90*/ 	.word	0x000143a0


	//   ....[175]....
        /*0e94*/ 	.word	0x00014410


	//   ....[176]....
        /*0e98*/ 	.word	0x00014470


	//   ....[177]....
        /*0e9c*/ 	.word	0x000144e0


	//   ....[178]....
        /*0ea0*/ 	.word	0x00014550


	//   ....[179]....
        /*0ea4*/ 	.word	0x000145c0


	//   ....[180]....
        /*0ea8*/ 	.word	0x00014620


	//   ....[181]....
        /*0eac*/ 	.word	0x00014690


	//   ....[182]....
        /*0eb0*/ 	.word	0x00014700


	//   ....[183]....
        /*0eb4*/ 	.word	0x00014770


	//   ....[184]....
        /*0eb8*/ 	.word	0x000147d0


	//   ....[185]....
        /*0ebc*/ 	.word	0x00014840


	//   ....[186]....
        /*0ec0*/ 	.word	0x000148b0


	//   ....[187]....
        /*0ec4*/ 	.word	0x00014ff0


	//   ....[188]....
        /*0ec8*/ 	.word	0x00015030


	//   ....[189]....
        /*0ecc*/ 	.word	0x00015080


	//   ....[190]....
        /*0ed0*/ 	.word	0x000150c0


	//   ....[191]....
        /*0ed4*/ 	.word	0x00015120


	//   ....[192]....
        /*0ed8*/ 	.word	0x00015190


	//   ....[193]....
        /*0edc*/ 	.word	0x000151f0


	//   ....[194]....
        /*0ee0*/ 	.word	0x00015260


	//   ....[195]....
        /*0ee4*/ 	.word	0x000152d0


	//   ....[196]....
        /*0ee8*/ 	.word	0x00015340


	//   ....[197]....
        /*0eec*/ 	.word	0x000153a0


	//   ....[198]....
        /*0ef0*/ 	.word	0x00015410


	//   ....[199]....
        /*0ef4*/ 	.word	0x00015480


	//   ....[200]....
        /*0ef8*/ 	.word	0x000154f0


	//   ....[201]....
        /*0efc*/ 	.word	0x00015550


	//   ....[202]....
        /*0f00*/ 	.word	0x000155a0


	//   ....[203]....
        /*0f04*/ 	.word	0x000155e0


	//   ....[204]....
        /*0f08*/ 	.word	0x00015630


	//   ....[205]....
        /*0f0c*/ 	.word	0x00015670


	//   ....[206]....
        /*0f10*/ 	.word	0x000156c0


	//   ....[207]....
        /*0f14*/ 	.word	0x00015710


	//   ....[208]....
        /*0f18*/ 	.word	0x00015760


	//   ....[209]....
        /*0f1c*/ 	.word	0x000157b0


	//   ....[210]....
        /*0f20*/ 	.word	0x00015820


	//   ....[211]....
        /*0f24*/ 	.word	0x00015890


	//   ....[212]....
        /*0f28*/ 	.word	0x00015900


	//   ....[213]....
        /*0f2c*/ 	.word	0x00015960


	//   ....[214]....
        /*0f30*/ 	.word	0x000159d0


	//   ....[215]....
        /*0f34*/ 	.word	0x00015a40


	//   ....[216]....
        /*0f38*/ 	.word	0x00015ab0


	//   ....[217]....
        /*0f3c*/ 	.word	0x00015b10


	//   ....[218]....
        /*0f40*/ 	.word	0x00015b80


	//   ....[219]....
        /*0f44*/ 	.word	0x00015bf0


	//   ....[220]....
        /*0f48*/ 	.word	0x00015c60


	//   ....[221]....
        /*0f4c*/ 	.word	0x00015cc0


	//   ....[222]....
        /*0f50*/ 	.word	0x00015d30


	//   ....[223]....
        /*0f54*/ 	.word	0x00015da0


	//   ....[224]....
        /*0f58*/ 	.word	0x00015e10


	//   ....[225]....
        /*0f5c*/ 	.word	0x00015e70


	//   ....[226]....
        /*0f60*/ 	.word	0x00015ee0


	//   ....[227]....
        /*0f64*/ 	.word	0x00015f50


	//   ....[228]....
        /*0f68*/ 	.word	0x00015fc0


	//   ....[229]....
        /*0f6c*/ 	.word	0x00016020


	//   ....[230]....
        /*0f70*/ 	.word	0x00016090


	//   ....[231]....
        /*0f74*/ 	.word	0x00016100


	//   ....[232]....
        /*0f78*/ 	.word	0x00016150


	//   ....[233]....
        /*0f7c*/ 	.word	0x00016190


	//   ....[234]....
        /*0f80*/ 	.word	0x000161e0


	//   ....[235]....
        /*0f84*/ 	.word	0x00016230


	//   ....[236]....
        /*0f88*/ 	.word	0x00016280


	//   ....[237]....
        /*0f8c*/ 	.word	0x000162f0


	//   ....[238]....
        /*0f90*/ 	.word	0x00016340


	//   ....[239]....
        /*0f94*/ 	.word	0x00016390


	//   ....[240]....
        /*0f98*/ 	.word	0x000163e0


	//   ....[241]....
        /*0f9c*/ 	.word	0x00016430


	//   ....[242]....
        /*0fa0*/ 	.word	0x00016480


	//   ....[243]....
        /*0fa4*/ 	.word	0x000164f0


	//   ....[244]....
        /*0fa8*/ 	.word	0x00016540


	//   ....[245]....
        /*0fac*/ 	.word	0x000165b0


	//   ....[246]....
        /*0fb0*/ 	.word	0x00016610


	//   ....[247]....
        /*0fb4*/ 	.word	0x00016680


	//----- nvinfo : EIATTR_EXIT_INSTR_OFFSETS
	.align		4
.L_698:
        /*0fb8*/ 	.byte	0x04, 0x1c
        /*0fba*/ 	.short	(.L_700 - .L_699)


	//   ....[0]....
.L_699:
        /*0fbc*/ 	.word	0x000010d0


	//   ....[1]....
        /*0fc0*/ 	.word	0x00012e80


	//----- nvinfo : EIATTR_MAX_THREADS
	.align		4
.L_700:
        /*0fc4*/ 	.byte	0x04, 0x05
        /*0fc6*/ 	.short	(.L_702 - .L_701)
.L_701:
        /*0fc8*/ 	.word	0x00000100
        /*0fcc*/ 	.word	0x00000001
        /*0fd0*/ 	.word	0x00000001


	//----- nvinfo : EIATTR_CRS_STACK_SIZE
	.align		4
.L_702:
        /*0fd4*/ 	.byte	0x04, 0x1e
        /*0fd6*/ 	.short	(.L_704 - .L_703)
.L_703:
        /*0fd8*/ 	.word	0x00000000
.L_704:


//--------------------- .nv.info._ZN7cutlass13device_kernelIN5flash19enable_sm80_to_sm89INS1_16FlashAttnFwdSm80INS1_25CollectiveMainloopFwdSm80ILi8ELi1ELb1EN4cute5tupleIJNS5_1CILi128EEENS7_ILi112EEES8_EEELi128ENS_6half_tEfNS_4arch4Sm80ELb1ELb0ELb0ELb1ELb1ELb1ELb1ELb1EEENS1_21CollectiveEpilogueFwdINS6_IJS8_S8_S9_EEENS6_IJNS7_ILi1EEESH_SH_EEESB_SD_Li256ELb1ELb1ELb1ELb0EEENS1_36VarlenDynamicPersistentTileSchedulerILi128ELi112ELi256ELi256ELb1ELb1ELb0ELb1ELb1ELb1EEEEEEEEEvNT_6ParamsE --------------------------
	.section	.nv.info._ZN7cutlass13device_kernelIN5flash19enable_sm80_to_sm89INS1_16FlashAttnFwdSm80INS1_25CollectiveMainloopFwdSm80ILi8ELi1ELb1EN4cute5tupleIJNS5_1CILi128EEENS7_ILi112EEES8_EEELi128ENS_6half_tEfNS_4arch4Sm80ELb1ELb0ELb0ELb1ELb1ELb1ELb1ELb1EEENS1_21CollectiveEpilogueFwdINS6_IJS8_S8_S9_EEENS6_IJNS7_ILi1EEESH_SH_EEESB_SD_Li256ELb1ELb1ELb1ELb0EEENS1_36VarlenDynamicPersistentTileSchedulerILi128ELi112ELi256ELi256ELb1ELb1ELb0ELb1ELb1ELb1EEEEEEEEEvNT_6ParamsE,"",@"SHT_CUDA_INFO"
	.sectionflags	@""
	.align	4


	//----- nvinfo : EIATTR_CUDA_API_VERSION
	.align		4
        /*0000*/ 	.byte	0x04, 0x37
        /*0002*/ 	.short	(.L_706 - .L_705)
.L_705:
        /*0004*/ 	.word	0x00000082


	//----- nvinfo : EIATTR_SW2861232_WAR
	.align		4
.L_706:
        /*0008*/ 	.byte	0x01, 0x35
	.zero		2


	//----- nvinfo : EIATTR_PARAM_CBANK
	.align		4
        /*000c*/ 	.byte	0x04, 0x0a
        /*000e*/ 	.short	(.L_708 - .L_707)
	.align		4
.L_707:
        /*0010*/ 	.word	index@(.nv.constant0._ZN7cutlass13device_kernelIN5flash19enable_sm80_to_sm89INS1_16FlashAttnFwdSm80INS1_25CollectiveMainloopFwdSm80ILi8ELi1ELb1EN4cute5tupleIJNS5_1CILi128EEENS7_ILi112EEES8_EEELi128ENS_6half_tEfNS_4arch4Sm80ELb1ELb0ELb0ELb1ELb1ELb1ELb1ELb1EEENS1_21CollectiveEpilogueFwdINS6_IJS8_S8_S9_EEENS6_IJNS7_ILi1EEESH_SH_EEESB_SD_Li256ELb1ELb1ELb1ELb0EEENS1_36VarlenDynamicPersistentTileSchedulerILi128ELi112ELi256ELi256ELb1ELb1ELb0ELb1ELb1ELb1EEEEEEEEEvNT_6ParamsE)
        /*0014*/ 	.short	0x0160
        /*0016*/ 	.short	0x0438


	//----- nvinfo : EIATTR_CBANK_PARAM_SIZE
	.align		4
.L_708:
        /*0018*/ 	.byte	0x03, 0x19
        /*001a*/ 	.short	0x0438


	//----- nvinfo : EIATTR_KPARAM_INFO
	.align		4
        /*001c*/ 	.byte	0x04, 0x17
        /*001e*/ 	.short	(.L_710 - .L_709)
.L_709:
        /*0020*/ 	.word	0x00000000
        /*0024*/ 	.short	0x0000
        /*0026*/ 	.short	0x0000
        /*0028*/ 	.byte	0x00, 0xf0, 0xe1, 0x10


	//----- nvinfo : EIATTR_MAXREG_COUNT
	.align		4
.L_710:
        /*002c*/ 	.byte	0x03, 0x1b
        /*002e*/ 	.short	0x00ff


	//----- nvinfo : EIATTR_NUM_BARRIERS
	.align		4
        /*0030*/ 	.byte	0x02, 0x4c
        /*0032*/ 	.byte	0x06
	.zero		1


	//----- nvinfo : EIATTR_ANNOTATIONS
	.align		4
        /*0034*/ 	.byte	0x04, 0x55
        /*0036*/ 	.short	(.L_712 - .L_711)


	//   ....[0]....
.L_711:
        /* <DEDUP_REMOVED lines=142> */


	//----- nvinfo : EIATTR_MERCURY_ISA_VERSION
	.align		4
.L_712:
        /*0900*/ 	.byte	0x03, 0x5f
        /*0902*/ 	.short	0x0000


	//----- nvinfo : EIATTR_INT_WARP_WIDE_INSTR_OFFSETS
	.align		4
        /*0904*/ 	.byte	0x04, 0x31
        /*0906*/ 	.short	(.L_714 - .L_713)


	//   ....[0]....
.L_713:
        /*0908*/ 	.word	0x0001b3a0


	//   ....[1]....
        /*090c*/ 	.word	0x0001b420


	//----- nvinfo : EIATTR_COOP_GROUP_MASK_REGIDS
	.align		4
.L_714:
        /*0910*/ 	.byte	0x04, 0x29
        /*0912*/ 	.short	(.L_716 - .L_715)


	//   ....[0]....
.L_715:
        /*0914*/ 	.word	0xffffffff


	//   ....[1]....
        /*0918*/ 	.word	0xffffffff


	//   ....[2]....
        /*091c*/ 	.word	0xffffffff


	//   ....[3]....
        /*0920*/ 	.word	0xffffffff


	//   ....[4]....
        /*0924*/ 	.word	0xffffffff


	//   ....[5]....
        /*0928*/ 	.word	0xffffffff


	//   ....[6]....
        /*092c*/ 	.word	0xffffffff


	//   ....[7]....
        /*0930*/ 	.word	0xffffffff


	//   ....[8]....
        /*0934*/ 	.word	0xffffffff


	//   ....[9]....
        /*0938*/ 	.word	0xffffffff


	//   ....[10]....
        /*093c*/ 	.word	0xffffffff


	//   ....[11]....
        /*0940*/ 	.word	0xffffffff


	//   ....[12]....
        /*0944*/ 	.word	0xffffffff


	//   ....[13]....
        /*0948*/ 	.word	0xffffffff


	//   ....[14]....
        /*094c*/ 	.word	0xffffffff


	//   ....[15]....
        /*0950*/ 	.word	0xffffffff


	//   ....[16]....
        /*0954*/ 	.word	0xffffffff


	//   ....[17]....
        /*0958*/ 	.word	0xffffffff


	//   ....[18]....
        /*095c*/ 	.word	0xffffffff


	//   ....[19]....
        /*0960*/ 	.word	0xffffffff


	//   ....[20]....
        /*0964*/ 	.word	0xffffffff


	//   ....[21]....
        /*0968*/ 	.word	0xffffffff


	//   ....[22]....
        /*096c*/ 	.word	0xffffffff


	//   ....[23]....
        /*0970*/ 	.word	0xffffffff


	//   ....[24]....
        /*0974*/ 	.word	0xffffffff


	//   ....[25]....
        /*0978*/ 	.word	0xffffffff


	//   ....[26]....
        /*097c*/ 	.word	0xffffffff


	//   ....[27]....
        /*0980*/ 	.word	0xffffffff


	//   ....[28]....
        /*0984*/ 	.word	0xffffffff


	//   ....[29]....
        /*0988*/ 	.word	0xffffffff


	//   ....[30]....
        /*098c*/ 	.word	0xffffffff


	//   ....[31]....
        /*0990*/ 	.word	0xffffffff


	//   ....[32]....
        /*0994*/ 	.word	0xffffffff


	//   ....[33]....
        /*0998*/ 	.word	0xffffffff


	//   ....[34]....
        /*099c*/ 	.word	0xffffffff


	//   ....[35]....
        /*09a0*/ 	.word	0xffffffff


	//   ....[36]....
        /*09a4*/ 	.word	0xffffffff


	//   ....[37]....
        /*09a8*/ 	.word	0xffffffff


	//   ....[38]....
        /*09ac*/ 	.word	0xffffffff


	//   ....[39]....
        /*09b0*/ 	.word	0xffffffff


	//   ....[40]....
        /*09b4*/ 	.word	0xffffffff


	//   ....[41]....
        /*09b8*/ 	.word	0xffffffff


	//   ....[42]....
        /*09bc*/ 	.word	0xffffffff


	//   ....[43]....
        /*09c0*/ 	.word	0xffffffff


	//   ....[44]....
        /*09c4*/ 	.word	0xffffffff


	//   ....[45]....
        /*09c8*/ 	.word	0xffffffff


	//   ....[46]....
        /*09cc*/ 	.word	0xffffffff


	//   ....[47]....
        /*09d0*/ 	.word	0xffffffff


	//   ....[48]....
        /*09d4*/ 	.word	0xffffffff


	//   ....[49]....
        /*09d8*/ 	.word	0xffffffff


	//   ....[50]....
        /*09dc*/ 	.word	0xffffffff


	//   ....[51]....
        /*09e0*/ 	.word	0xffffffff


	//   ....[52]....
        /*09e4*/ 	.word	0xffffffff


	//   ....[53]....
        /*09e8*/ 	.word	0xffffffff


	//   ....[54]....
        /*09ec*/ 	.word	0xffffffff


	//   ....[55]....
        /*09f0*/ 	.word	0xffffffff


	//   ....[56]....
        /*09f4*/ 	.word	0xffffffff


	//   ....[57]....
        /*09f8*/ 	.word	0xffffffff


	//   ....[58]....
        /*09fc*/ 	.word	0xffffffff


	//   ....[59]....
        /*0a00*/ 	.word	0xffffffff


	//   ....[60]....
        /*0a04*/ 	.word	0xffffffff


	//   ....[61]....
        /*0a08*/ 	.word	0xffffffff


	//   ....[62]....
        /*0a0c*/ 	.word	0xffffffff


	//   ....[63]....
        /*0a10*/ 	.word	0xffffffff


	//   ....[64]....
        /*0a14*/ 	.word	0xffffffff


	//   ....[65]....
        /*0a18*/ 	.word	0xffffffff


	//   ....[66]....
        /*0a1c*/ 	.word	0xffffffff


	//   ....[67]....
        /*0a20*/ 	.word	0xffffffff


	//   ....[68]....
        /*0a24*/ 	.word	0xffffffff


	//   ....[69]....
        /*0a28*/ 	.word	0xffffffff


	//   ....[70]....
        /*0a2c*/ 	.word	0xffffffff


	//   ....[71]....
        /*0a30*/ 	.word	0xffffffff


	//   ....[72]....
        /*0a34*/ 	.word	0xffffffff


	//   ....[73]....
        /*0a38*/ 	.word	0xffffffff


	//   ....[74]....
        /*0a3c*/ 	.word	0xffffffff


	//   ....[75]....
        /*0a40*/ 	.word	0xffffffff


	//   ....[76]....
        /*0a44*/ 	.word	0xffffffff


	//   ....[77]....
        /*0a48*/ 	.word	0xffffffff


	//   ....[78]....
        /*0a4c*/ 	.word	0xffffffff


	//   ....[79]....
        /*0a50*/ 	.word	0xffffffff


	//   ....[80]....
        /*0a54*/ 	.word	0xffffffff


	//   ....[81]....
        /*0a58*/ 	.word	0xffffffff


	//   ....[82]....
        /*0a5c*/ 	.word	0xffffffff


	//   ....[83]....
        /*0a60*/ 	.word	0xffffffff


	//   ....[84]....
        /*0a64*/ 	.word	0xffffffff


	//   ....[85]....
        /*0a68*/ 	.word	0xffffffff


	//   ....[86]....
        /*0a6c*/ 	.word	0xffffffff


	//   ....[87]....
        /*0a70*/ 	.word	0xffffffff


	//   ....[88]....
        /*0a74*/ 	.word	0xffffffff


	//   ....[89]....
        /*0a78*/ 	.word	0xffffffff


	//   ....[90]....
        /*0a7c*/ 	.word	0xffffffff


	//   ....[91]....
        /*0a80*/ 	.word	0xffffffff


	//   ....[92]....
        /*0a84*/ 	.word	0xffffffff


	//   ....[93]....
        /*0a88*/ 	.word	0xffffffff


	//   ....[94]....
        /*0a8c*/ 	.word	0xffffffff


	//   ....[95]....
        /*0a90*/ 	.word	0xffffffff


	//   ....[96]....
        /*0a94*/ 	.word	0xffffffff


	//   ....[97]....
        /*0a98*/ 	.word	0xffffffff


	//   ....[98]....
        /*0a9c*/ 	.word	0xffffffff


	//   ....[99]....
        /*0aa0*/ 	.word	0xffffffff


	//   ....[100]....
        /*0aa4*/ 	.word	0xffffffff


	//   ....[101]....
        /*0aa8*/ 	.word	0xffffffff


	//   ....[102]....
        /*0aac*/ 	.word	0xffffffff


	//   ....[103]....
        /*0ab0*/ 	.word	0xffffffff


	//   ....[104]....
        /*0ab4*/ 	.word	0xffffffff


	//   ....[105]....
        /*0ab8*/ 	.word	0xffffffff


	//   ....[106]....
        /*0abc*/ 	.word	0xffffffff


	//   ....[107]....
        /*0ac0*/ 	.word	0xffffffff


	//   ....[108]....
        /*0ac4*/ 	.word	0xffffffff


	//   ....[109]....
        /*0ac8*/ 	.word	0xffffffff


	//   ....[110]....
        /*0acc*/ 	.word	0xffffffff


	//   ....[111]....
        /*0ad0*/ 	.word	0xffffffff


	//   ....[112]....
        /*0ad4*/ 	.word	0xffffffff


	//   ....[113]....
        /*0ad8*/ 	.word	0xffffffff


	//   ....[114]....
        /*0adc*/ 	.word	0xffffffff


	//   ....[115]....
        /*0ae0*/ 	.word	0xffffffff


	//   ....[116]....
        /*0ae4*/ 	.word	0xffffffff


	//   ....[117]....
        /*0ae8*/ 	.word	0xffffffff


	//   ....[118]....
        /*0aec*/ 	.word	0xffffffff


	//   ....[119]....
        /*0af0*/ 	.word	0xffffffff


	//   ....[120]....
        /*0af4*/ 	.word	0xffffffff


	//   ....[121]....
        /*0af8*/ 	.word	0xffffffff


	//   ....[122]....
        /*0afc*/ 	.word	0xffffffff


	//   ....[123]....
        /*0b00*/ 	.word	0xffffffff


	//   ....[124]....
        /*0b04*/ 	.word	0xffffffff


	//   ....[125]....
        /*0b08*/ 	.word	0xffffffff


	//   ....[126]....
        /*0b0c*/ 	.word	0xffffffff


	//   ....[127]....
        /*0b10*/ 	.word	0xffffffff


	//   ....[128]....
        /*0b14*/ 	.word	0xffffffff


	//   ....[129]....
        /*0b18*/ 	.word	0xffffffff


	//   ....[130]....
        /*0b1c*/ 	.word	0xffffffff


	//   ....[131]....
        /*0b20*/ 	.word	0xffffffff


	//   ....[132]....
        /*0b24*/ 	.word	0xffffffff


	//   ....[133]....
        /*0b28*/ 	.word	0xffffffff


	//   ....[134]....
        /*0b2c*/ 	.word	0xffffffff


	//   ....[135]....
        /*0b30*/ 	.word	0xffffffff


	//   ....[136]....
        /*0b34*/ 	.word	0xffffffff


	//   ....[137]....
        /*0b38*/ 	.word	0xffffffff


	//   ....[138]....
        /*0b3c*/ 	.word	0xffffffff


	//   ....[139]....
        /*0b40*/ 	.word	0xffffffff


	//   ....[140]....
        /*0b44*/ 	.word	0xffffffff


	//   ....[141]....
        /*0b48*/ 	.word	0xffffffff


	//   ....[142]....
        /*0b4c*/ 	.word	0xffffffff


	//   ....[143]....
        /*0b50*/ 	.word	0xffffffff


	//   ....[144]....
        /*0b54*/ 	.word	0xffffffff


	//   ....[145]....
        /*0b58*/ 	.word	0xffffffff


	//   ....[146]....
        /*0b5c*/ 	.word	0xffffffff


	//   ....[147]....
        /*0b60*/ 	.word	0xffffffff


	//   ....[148]....
        /*0b64*/ 	.word	0xffffffff


	//   ....[149]....
        /*0b68*/ 	.word	0xffffffff


	//   ....[150]....
        /*0b6c*/ 	.word	0xffffffff


	//   ....[151]....
        /*0b70*/ 	.word	0xffffffff


	//   ....[152]....
        /*0b74*/ 	.word	0xffffffff


	//   ....[153]....
        /*0b78*/ 	.word	0xffffffff


	//   ....[154]....
        /*0b7c*/ 	.word	0xffffffff


	//   ....[155]....
        /*0b80*/ 	.word	0xffffffff


	//   ....[156]....
        /*0b84*/ 	.word	0xffffffff


	//   ....[157]....
        /*0b88*/ 	.word	0xffffffff


	//   ....[158]....
        /*0b8c*/ 	.word	0xffffffff


	//   ....[159]....
        /*0b90*/ 	.word	0xffffffff


	//   ....[160]....
        /*0b94*/ 	.word	0xffffffff


	//   ....[161]....
        /*0b98*/ 	.word	0xffffffff


	//   ....[162]....
        /*0b9c*/ 	.word	0xffffffff


	//   ....[163]....
        /*0ba0*/ 	.word	0xffffffff


	//   ....[164]....
        /*0ba4*/ 	.word	0xffffffff


	//   ....[165]....
        /*0ba8*/ 	.word	0xffffffff


	//   ....[166]....
        /*0bac*/ 	.word	0xffffffff


	//   ....[167]....
        /*0bb0*/ 	.word	0xffffffff


	//   ....[168]....
        /*0bb4*/ 	.word	0xffffffff


	//   ....[169]....
        /*0bb8*/ 	.word	0xffffffff


	//   ....[170]....
        /*0bbc*/ 	.word	0xffffffff


	//   ....[171]....
        /*0bc0*/ 	.word	0xffffffff


	//   ....[172]....
        /*0bc4*/ 	.word	0xffffffff


	//   ....[173]....
        /*0bc8*/ 	.word	0xffffffff


	//   ....[174]....
        /*0bcc*/ 	.word	0xffffffff


	//   ....[175]....
        /*0bd0*/ 	.word	0xffffffff


	//   ....[176]....
        /*0bd4*/ 	.word	0xffffffff


	//   ....[177]....
        /*0bd8*/ 	.word	0xffffffff


	//   ....[178]....
        /*0bdc*/ 	.word	0xffffffff


	//   ....[179]....
        /*0be0*/ 	.word	0xffffffff


	//   ....[180]....
        /*0be4*/ 	.word	0xffffffff


	//   ....[181]....
        /*0be8*/ 	.word	0xffffffff


	//   ....[182]....
        /*0bec*/ 	.word	0xffffffff


	//   ....[183]....
        /*0bf0*/ 	.word	0xffffffff


	//   ....[184]....
        /*0bf4*/ 	.word	0xffffffff


	//   ....[185]....
        /*0bf8*/ 	.word	0xffffffff


	//   ....[186]....
        /*0bfc*/ 	.word	0xffffffff


	//   ....[187]....
        /*0c00*/ 	.word	0xffffffff


	//   ....[188]....
        /*0c04*/ 	.word	0xffffffff


	//   ....[189]....
        /*0c08*/ 	.word	0xffffffff


	//   ....[190]....
        /*0c0c*/ 	.word	0xffffffff


	//   ....[191]....
        /*0c10*/ 	.word	0xffffffff


	//   ....[192]....
        /*0c14*/ 	.word	0xffffffff


	//   ....[193]....
        /*0c18*/ 	.word	0xffffffff


	//   ....[194]....
        /*0c1c*/ 	.word	0xffffffff


	//   ....[195]....
        /*0c20*/ 	.word	0xffffffff


	//   ....[196]....
        /*0c24*/ 	.word	0xffffffff


	//   ....[197]....
        /*0c28*/ 	.word	0xffffffff


	//   ....[198]....
        /*0c2c*/ 	.word	0xffffffff


	//   ....[199]....
        /*0c30*/ 	.word	0xffffffff


	//   ....[200]....
        /*0c34*/ 	.word	0xffffffff


	//   ....[201]....
        /*0c38*/ 	.word	0xffffffff


	//   ....[202]....
        /*0c3c*/ 	.word	0xffffffff


	//   ....[203]....
        /*0c40*/ 	.word	0xffffffff


	//   ....[204]....
        /*0c44*/ 	.word	0xffffffff


	//   ....[205]....
        /*0c48*/ 	.word	0xffffffff


	//   ....[206]....
        /*0c4c*/ 	.word	0xffffffff


	//   ....[207]....
        /*0c50*/ 	.word	0xffffffff


	//   ....[208]....
        /*0c54*/ 	.word	0xffffffff


	//   ....[209]....
        /*0c58*/ 	.word	0xffffffff


	//   ....[210]....
        /*0c5c*/ 	.word	0xffffffff


	//   ....[211]....
        /*0c60*/ 	.word	0xffffffff


	//   ....[212]....
        /*0c64*/ 	.word	0xffffffff


	//   ....[213]....
        /*0c68*/ 	.word	0xffffffff


	//   ....[214]....
        /*0c6c*/ 	.word	0xffffffff


	//   ....[215]....
        /*0c70*/ 	.word	0xffffffff


	//   ....[216]....
        /*0c74*/ 	.word	0xffffffff


	//   ....[217]....
        /*0c78*/ 	.word	0xffffffff


	//   ....[218]....
        /*0c7c*/ 	.word	0xffffffff


	//   ....[219]....
        /*0c80*/ 	.word	0xffffffff


	//   ....[220]....
        /*0c84*/ 	.word	0xffffffff


	//   ....[221]....
        /*0c88*/ 	.word	0xffffffff


	//   ....[222]....
        /*0c8c*/ 	.word	0xffffffff


	//   ....[223]....
        /*0c90*/ 	.word	0xffffffff


	//   ....[224]....
        /*0c94*/ 	.word	0xffffffff


	//   ....[225]....
        /*0c98*/ 	.word	0xffffffff


	//   ....[226]....
        /*0c9c*/ 	.word	0xffffffff


	//   ....[227]....
        /*0ca0*/ 	.word	0xffffffff


	//   ....[228]....
        /*0ca4*/ 	.word	0xffffffff


	//   ....[229]....
        /*0ca8*/ 	.word	0xffffffff


	//   ....[230]....
        /*0cac*/ 	.word	0xffffffff


	//   ....[231]....
        /*0cb0*/ 	.word	0xffffffff


	//   ....[232]....
        /*0cb4*/ 	.word	0xffffffff


	//   ....[233]....
        /*0cb8*/ 	.word	0xffffffff


	//   ....[234]....
        /*0cbc*/ 	.word	0xffffffff


	//   ....[235]....
        /*0cc0*/ 	.word	0xffffffff


	//   ....[236]....
        /*0cc4*/ 	.word	0xffffffff


	//   ....[237]....
        /*0cc8*/ 	.word	0xffffffff


	//   ....[238]....
        /*0ccc*/ 	.word	0xffffffff


	//   ....[239]....
        /*0cd0*/ 	.word	0xffffffff


	//   ....[240]....
        /*0cd4*/ 	.word	0xffffffff


	//   ....[241]....
        /*0cd8*/ 	.word	0xffffffff


	//   ....[242]....
        /*0cdc*/ 	.word	0xffffffff


	//   ....[243]....
        /*0ce0*/ 	.word	0xffffffff


	//   ....[244]....
        /*0ce4*/ 	.word	0xffffffff


	//   ....[245]....
        /*0ce8*/ 	.word	0xffffffff


	//   ....[246]....
        /*0cec*/ 	.word	0xffffffff


	//   ....[247]....
        /*0cf0*/ 	.word	0xffffffff


	//   ....[248]....
        /*0cf4*/ 	.word	0xffffffff


	//   ....[249]....
        /*0cf8*/ 	.word	0xffffffff


	//   ....[250]....
        /*0cfc*/ 	.word	0xffffffff


	//   ....[251]....
        /*0d00*/ 	.word	0xffffffff


	//   ....[252]....
        /*0d04*/ 	.word	0xffffffff


	//   ....[253]....
        /*0d08*/ 	.word	0xffffffff


	//   ....[254]....
        /*0d0c*/ 	.word	0xffffffff


	//   ....[255]....
        /*0d10*/ 	.word	0xffffffff


	//   ....[0]....
        /*0d14*/ 	.word	0xffffffff


	//   ....[1]....
        /*0d18*/ 	.word	0xffffffff


	//   ....[2]....
        /*0d1c*/ 	.word	0xffffffff


	//   ....[3]....
        /*0d20*/ 	.word	0xffffffff


	//   ....[4]....
        /*0d24*/ 	.word	0xffffffff


	//   ....[5]....
        /*0d28*/ 	.word	0xffffffff


	//   ....[6]....
        /*0d2c*/ 	.word	0xffffffff


	//   ....[7]....
        /*0d30*/ 	.word	0xffffffff


	//   ....[8]....
        /*0d34*/ 	.word	0xffffffff


	//   ....[9]....
        /*0d38*/ 	.word	0xffffffff


	//   ....[10]....
        /*0d3c*/ 	.word	0xffffffff


	//   ....[11]....
        /*0d40*/ 	.word	0xffffffff


	//   ....[12]....
        /*0d44*/ 	.word	0xffffffff


	//   ....[13]....
        /*0d48*/ 	.word	0xffffffff


	//   ....[14]....
        /*0d4c*/ 	.word	0xffffffff


	//   ....[15]....
        /*0d50*/ 	.word	0xffffffff


	//   ....[16]....
        /*0d54*/ 	.word	0xffffffff


	//   ....[17]....
        /*0d58*/ 	.word	0xffffffff


	//   ....[18]....
        /*0d5c*/ 	.word	0xffffffff


	//   ....[19]....
        /*0d60*/ 	.word	0xffffffff


	//   ....[20]....
        /*0d64*/ 	.word	0xffffffff


	//   ....[21]....
        /*0d68*/ 	.word	0xffffffff


	//   ....[22]....
        /*0d6c*/ 	.word	0xffffffff


	//   ....[23]....
        /*0d70*/ 	.word	0xffffffff


	//   ....[24]....
        /*0d74*/ 	.word	0xffffffff


	//   ....[25]....
        /*0d78*/ 	.word	0xffffffff


	//   ....[26]....
        /*0d7c*/ 	.word	0xffffffff


	//   ....[27]....
        /*0d80*/ 	.word	0xffffffff


	//   ....[28]....
        /*0d84*/ 	.word	0xffffffff


	//   ....[29]....
        /*0d88*/ 	.word	0xffffffff


	//   ....[30]....
        /*0d8c*/ 	.word	0xffffffff


	//   ....[31]....
        /*0d90*/ 	.word	0xffffffff


	//   ....[32]....
        /*0d94*/ 	.word	0xffffffff


	//   ....[33]....
        /*0d98*/ 	.word	0xffffffff


	//   ....[34]....
        /*0d9c*/ 	.word	0xffffffff


	//   ....[35]....
        /*0da0*/ 	.word	0xffffffff


	//   ....[36]....
        /*0da4*/ 	.word	0xffffffff


	//   ....[37]....
        /*0da8*/ 	.word	0xffffffff


	//   ....[38]....
        /*0dac*/ 	.word	0xffffffff


	//   ....[39]....
        /*0db0*/ 	.word	0xffffffff


	//   ....[40]....
        /*0db4*/ 	.word	0xffffffff


	//   ....[41]....
        /*0db8*/ 	.word	0xffffffff


	//   ....[42]....
        /*0dbc*/ 	.word	0xffffffff


	//   ....[43]....
        /*0dc0*/ 	.word	0xffffffff


	//   ....[44]....
        /*0dc4*/ 	.word	0xffffffff


	//   ....[45]....
        /*0dc8*/ 	.word	0xffffffff


	//   ....[46]....
        /*0dcc*/ 	.word	0xffffffff


	//   ....[47]....
        /*0dd0*/ 	.word	0xffffffff


	//   ....[48]....
        /*0dd4*/ 	.word	0xffffffff


	//   ....[49]....
        /*0dd8*/ 	.word	0xffffffff


	//   ....[50]....
        /*0ddc*/ 	.word	0xffffffff


	//   ....[51]....
        /*0de0*/ 	.word	0xffffffff


	//   ....[52]....
        /*0de4*/ 	.word	0xffffffff


	//   ....[53]....
        /*0de8*/ 	.word	0xffffffff


	//   ....[54]....
        /*0dec*/ 	.word	0xffffffff


	//   ....[55]....
        /*0df0*/ 	.word	0xffffffff


	//----- nvinfo : EIATTR_COOP_GROUP_INSTR_OFFSETS
	.align		4
.L_716:
        /*0df4*/ 	.byte	0x04, 0x28
        /*0df6*/ 	.short	(.L_718 - .L_717)


	//   ....[0]....
.L_717:
        /*0df8*/ 	.word	0x00000050


	//   ....[1]....
        /*0dfc*/ 	.word	0x00000200


	//   ....[2]....
        /*0e00*/ 	.word	0x00000230


	//   ....[3]....
        /*0e04*/ 	.word	0x00000260


	//   ....[4]....
        /*0e08*/ 	.word	0x00000290


	//   ....[5]....
        /*0e0c*/ 	.word	0x000002c0


	//   ....[6]....
        /*0e10*/ 	.word	0x000002f0


	//   ....[7]....
        /*0e14*/ 	.word	0x00000450


	//   ....[8]....
        /*0e18*/ 	.word	0x00000490


	//   ....[9]....
        /*0e1c*/ 	.word	0x000004c0


	//   ....[10]....
        /*0e20*/ 	.word	0x000004f0


	//   ....[11]....
        /*0e24*/ 	.word	0x00000520


	//   ....[12]....
        /*0e28*/ 	.word	0x00000550


	//   ....[13]....
        /*0e2c*/ 	.word	0x000005e0


	//   ....[14]....
        /*0e30*/ 	.word	0x00000630


	//   ....[15]....
        /*0e34*/ 	.word	0x00000650


	//   ....[16]....
        /*0e38*/ 	.word	0x000006b0


	//   ....[17]....
        /*0e3c*/ 	.word	0x00004530


	//   ....[18]....
        /*0e40*/ 	.word	0x00004580


	//   ....[19]....
        /*0e44*/ 	.word	0x00004d60


	//   ....[20]....
        /*0e48*/ 	.word	0x00004d90


	//   ....[21]....
        /*0e4c*/ 	.word	0x000054e0


	//   ....[22]....
        /*0e50*/ 	.word	0x00005500


	//   ....[23]....
        /*0e54*/ 	.word	0x00005c50


	//   ....[24]....
        /*0e58*/ 	.word	0x00005c60


	//   ....[25]....
        /*0e5c*/ 	.word	0x000064c0


	//   ....[26]....
        /*0e60*/ 	.word	0x00006500


	//   ....[27]....
        /*0e64*/ 	.word	0x000072f0


	//   ....[28]....
        /*0e68*/ 	.word	0x00007320


	//   ....[29]....
        /*0e6c*/ 	.word	0x00007b10


	//   ....[30]....
        /*0e70*/ 	.word	0x00007b40


	//   ....[31]....
        /*0e74*/ 	.word	0x00008330


	//   ....[32]....
        /*0e78*/ 	.word	0x00008350


	//   ....[33]....
        /*0e7c*/ 	.word	0x00008b60


	//   ....[34]....
        /*0e80*/ 	.word	0x00008b90


	//   ....[35]....
        /*0e84*/ 	.word	0x00008ca0


	//   ....[36]....
        /*0e88*/ 	.word	0x00008cd0


	//   ....[37]....
        /*0e8c*/ 	.word	0x00008da0


	//   ....[38]....
        /*0e90*/ 	.word	0x00008dd0


	//   ....[39]....
        /*0e94*/ 	.word	0x00008ea0


	//   ....[40]....
        /*0e98*/ 	.word	0x00008ec0


	//   ....[41]....
        /*0e9c*/ 	.word	0x00009380


	//   ....[42]....
        /*0ea0*/ 	.word	0x000093a0


	//   ....[43]....
        /*0ea4*/ 	.word	0x00009520


	//   ....[44]....
        /*0ea8*/ 	.word	0x00009540


	//   ....[45]....
        /*0eac*/ 	.word	0x00009610


	//   ....[46]....
        /*0eb0*/ 	.word	0x00009630


	//   ....[47]....
        /*0eb4*/ 	.word	0x00009700


	//   ....[48]....
        /*0eb8*/ 	.word	0x00009720


	//   ....[49]....
        /*0ebc*/ 	.word	0x0000a610


	//   ....[50]....
        /*0ec0*/ 	.word	0x0000a630


	//   ....[51]....
        /*0ec4*/ 	.word	0x0000a660


	//   ....[52]....
        /*0ec8*/ 	.word	0x0000a670


	//   ....[53]....
        /*0ecc*/ 	.word	0x0000a690


	//   ....[54]....
        /*0ed0*/ 	.word	0x0000a6c0


	//   ....[55]....
        /*0ed4*/ 	.word	0x0000a730


	//   ....[56]....
        /*0ed8*/ 	.word	0x0000a7d0


	//   ....[57]....
        /*0edc*/ 	.word	0x0000a8d0


	//   ....[58]....
        /*0ee0*/ 	.word	0x0000a8f0


	//   ....[59]....
        /*0ee4*/ 	.word	0x0000aab0


	//   ....[60]....
        /*0ee8*/ 	.word	0x0000aac0


	//   ....[61]....
        /*0eec*/ 	.word	0x0000ab60


	//   ....[62]....
        /*0ef0*/ 	.word	0x0000ab70


	//   ....[63]....
        /*0ef4*/ 	.word	0x0000abd0


	//   ....[64]....
        /*0ef8*/ 	.word	0x0000abe0


	//   ....[65]....
        /*0efc*/ 	.word	0x0000af00


	//   ....[66]....
        /*0f00*/ 	.word	0x0000af70


	//   ....[67]....
        /*0f04*/ 	.word	0x0000afc0


	//   ....[68]....
        /*0f08*/ 	.word	0x0000afe0


	//   ....[69]....
        /*0f0c*/ 	.word	0x0000b180


	//   ....[70]....
        /*0f10*/ 	.word	0x0000b240


	//   ....[71]....
        /*0f14*/ 	.word	0x0000b280


	//   ....[72]....
        /*0f18*/ 	.word	0x0000b2b0


	//   ....[73]....
        /*0f1c*/ 	.word	0x0000b480


	//   ....[74]....
        /*0f20*/ 	.word	0x0000b540


	//   ....[75]....
        /*0f24*/ 	.word	0x0000b580


	//   ....[76]....
        /*0f28*/ 	.word	0x0000b5c0


	//   ....[77]....
        /*0f2c*/ 	.word	0x0000b7b0


	//   ....[78]....
        /*0f30*/ 	.word	0x0000b870


	//   ....[79]....
        /*0f34*/ 	.word	0x0000b8b0


	//   ....[80]....
        /*0f38*/ 	.word	0x0000b8f0


	//   ....[81]....
        /*0f3c*/ 	.word	0x0000d480


	//   ....[82]....
        /*0f40*/ 	.word	0x0000d4a0


	//   ....[83]....
        /*0f44*/ 	.word	0x0000d4c0


	//   ....[84]....
        /*0f48*/ 	.word	0x0000d4e0


	//   ....[85]....
        /*0f4c*/ 	.word	0x0000d5a0


	//   ....[86]....
        /*0f50*/ 	.word	0x0000d5c0


	//   ....[87]....
        /*0f54*/ 	.word	0x0000d5e0


	//   ....[88]....
        /*0f58*/ 	.word	0x0000d600


	//   ....[89]....
        /*0f5c*/ 	.word	0x0000d7f0


	//   ....[90]....
        /*0f60*/ 	.word	0x0000d830


	//   ....[91]....
        /*0f64*/ 	.word	0x0000d850


	//   ....[92]....
        /*0f68*/ 	.word	0x0000d860


	//   ....[93]....
        /*0f6c*/ 	.word	0x0000d940


	//   ....[94]....
        /*0f70*/ 	.word	0x0000d970


	//   ....[95]....
        /*0f74*/ 	.word	0x0000d980


	//   ....[96]....
        /*0f78*/ 	.word	0x0000d990


	//   ....[97]....
        /*0f7c*/ 	.word	0x0000fa10


	//   ....[98]....
        /*0f80*/ 	.word	0x0000fa30


	//   ....[99]....
        /*0f84*/ 	.word	0x0000fa40


	//   ....[100]....
        /*0f88*/ 	.word	0x0000fa50


	//   ....[101]....
        /*0f8c*/ 	.word	0x0000fc40


	//   ....[102]....
        /*0f90*/ 	.word	0x0000fc60


	//   ....[103]....
        /*0f94*/ 	.word	0x0000fda0


	//   ....[104]....
        /*0f98*/ 	.word	0x0000fdb0


	//   ....[105]....
        /*0f9c*/ 	.word	0x00010b90


	//   ....[106]....
        /*0fa0*/ 	.word	0x00010bb0


	//   ....[107]....
        /*0fa4*/ 	.word	0x00010cc0


	//   ....[108]....
        /*0fa8*/ 	.word	0x00010cd0


	//   ....[109]....
        /*0fac*/ 	.word	0x00010de0


	//   ....[110]....
        /*0fb0*/ 	.word	0x00010e00


	//   ....[111]....
        /*0fb4*/ 	.word	0x00010f10


	//   ....[112]....
        /*0fb8*/ 	.word	0x00010f20


	//   ....[113]....
        /*0fbc*/ 	.word	0x00011100


	//   ....[114]....
        /*0fc0*/ 	.word	0x000114c0


	//   ....[115]....
        /*0fc4*/ 	.word	0x00011bc0


	//   ....[116]....
        /*0fc8*/ 	.word	0x00011be0


	//   ....[117]....
        /*0fcc*/ 	.word	0x00011c00


	//   ....[118]....
        /*0fd0*/ 	.word	0x00011c20


	//   ....[119]....
        /*0fd4*/ 	.word	0x00013790


	//   ....[120]....
        /*0fd8*/ 	.word	0x000137b0


	//   ....[121]....
        /*0fdc*/ 	.word	0x000137e0


	//   ....[122]....
        /*0fe0*/ 	.word	0x00013850


	//   ....[123]....
        /*0fe4*/ 	.word	0x00013870


	//   ....[124]....
        /*0fe8*/ 	.word	0x00013880


	//   ....[125]....
        /*0fec*/ 	.word	0x00013a40


	//   ....[126]....
        /*0ff0*/ 	.word	0x00013a50


	//   ....[127]....
        /*0ff4*/ 	.word	0x000147b0


	//   ....[128]....
        /*0ff8*/ 	.word	0x000147d0


	//   ....[129]....
        /*0ffc*/ 	.word	0x000148c0


	//   ....[130]....
        /*1000*/ 	.word	0x000148d0


	//   ....[131]....
        /*1004*/ 	.word	0x000149c0


	//   ....[132]....
        /*1008*/ 	.word	0x000149e0


	//   ....[133]....
        /*100c*/ 	.word	0x00014ad0


	//   ....[134]....
        /*1010*/ 	.word	0x00014ae0


	//   ....[135]....
        /*1014*/ 	.word	0x00014cc0


	//   ....[136]....
        /*1018*/ 	.word	0x00015070


	//   ....[137]....
        /*101c*/ 	.word	0x000155d0


	//   ....[138]....
        /*1020*/ 	.word	0x000155f0


	//   ....[139]....
        /*1024*/ 	.word	0x000157d0


	//   ....[140]....
        /*1028*/ 	.word	0x000157f0


	//   ....[141]....
        /*102c*/ 	.word	0x00017760


	//   ....[142]....
        /*1030*/ 	.word	0x00017770


	//   ....[143]....
        /*1034*/ 	.word	0x00017850


	//   ....[144]....
        /*1038*/ 	.word	0x00017870


	//   ....[145]....
        /*103c*/ 	.word	0x000178d0


	//   ....[146]....
        /*1040*/ 	.word	0x000178f0


	//   ....[147]....
        /*1044*/ 	.word	0x000179f0


	//   ....[148]....
        /*1048*/ 	.word	0x00017a00


	//   ....[149]....
        /*104c*/ 	.word	0x00018760


	//   ....[150]....
        /*1050*/ 	.word	0x00018780


	//   ....[151]....
        /*1054*/ 	.word	0x000188b0


	//   ....[152]....
        /*1058*/ 	.word	0x000188c0


	//   ....[153]....
        /*105c*/ 	.word	0x000189f0


	//   ....[154]....
        /*1060*/ 	.word	0x00018a10


	//   ....[155]....
        /*1064*/ 	.word	0x00018b40


	//   ....[156]....
        /*1068*/ 	.word	0x00018b50


	//   ....[157]....
        /*106c*/ 	.word	0x00019020


	//   ....[158]....
        /*1070*/ 	.word	0x00019050


	//   ....[159]....
        /*1074*/ 	.word	0x00019070


	//   ....[160]....
        /*1078*/ 	.word	0x00019090


	//   ....[161]....
        /*107c*/ 	.word	0x0001ad60


	//   ....[162]....
        /*1080*/ 	.word	0x0001ada0


	//   ....[163]....
        /*1084*/ 	.word	0x0001adc0


	//   ....[164]....
        /*1088*/ 	.word	0x0001ade0


	//   ....[165]....
        /*108c*/ 	.word	0x0001be90


	//   ....[166]....
        /*1090*/ 	.word	0x0001bea0


	//   ....[167]....
        /*1094*/ 	.word	0x0001bec0


	//   ....[168]....
        /*1098*/ 	.word	0x0001bee0


	//   ....[169]....
        /*109c*/ 	.word	0x0001c210


	//   ....[170]....
        /*10a0*/ 	.word	0x0001c230


	//   ....[171]....
        /*10a4*/ 	.word	0x0001c320


	//   ....[172]....
        /*10a8*/ 	.word	0x0001c330


	//   ....[173]....
        /*10ac*/ 	.word	0x0001c430


	//   ....[174]....
        /*10b0*/ 	.word	0x0001c450


	//   ....[175]....
        /*10b4*/ 	.word	0x0001c550


	//   ....[176]....
        /*10b8*/ 	.word	0x0001c560


	//   ....[177]....
        /*10bc*/ 	.word	0x0001c860


	//   ....[178]....
        /*10c0*/ 	.word	0x0001c880


	//   ....[179]....
        /*10c4*/ 	.word	0x0001cec0


	//   ....[180]....
        /*10c8*/ 	.word	0x0001ced0


	//   ....[181]....
        /*10cc*/ 	.word	0x0001dcd0


	//   ....[182]....
        /*10d0*/ 	.word	0x0001dcf0


	//   ....[183]....
        /*10d4*/ 	.word	0x0001ddf0


	//   ....[184]....
        /*10d8*/ 	.word	0x0001de00


	//   ....[185]....
        /*10dc*/ 	.word	0x0001df00


	//   ....[186]....
        /*10e0*/ 	.word	0x0001df20


	//   ....[187]....
        /*10e4*/ 	.word	0x0001e020


	//   ....[188]....
        /*10e8*/ 	.word	0x0001e030


	//   ....[189]....
        /*10ec*/ 	.word	0x0001e1e0


	//   ....[190]....
        /*10f0*/ 	.word	0x0001e200


	//   ....[191]....
        /*10f4*/ 	.word	0x0001e330


	//   ....[192]....
        /*10f8*/ 	.word	0x0001e370


	//   ....[193]....
        /*10fc*/ 	.word	0x0001e3a0


	//   ....[194]....
        /*1100*/ 	.word	0x0001e3d0


	//   ....[195]....
        /*1104*/ 	.word	0x0001e400


	//   ....[196]....
        /*1108*/ 	.word	0x0001e430


	//   ....[197]....
        /*110c*/ 	.word	0x0001e5a0


	//   ....[198]....
        /*1110*/ 	.word	0x0001e5e0


	//   ....[199]....
        /*1114*/ 	.word	0x0001e610


	//   ....[200]....
        /*1118*/ 	.word	0x0001e640


	//   ....[201]....
        /*111c*/ 	.word	0x0001e670


	//   ....[202]....
        /*1120*/ 	.word	0x0001e6a0


	//   ....[203]....
        /*1124*/ 	.word	0x0001e730


	//   ....[204]....
        /*1128*/ 	.word	0x0001e790


	//   ....[205]....
        /*112c*/ 	.word	0x0001e7a0


	//   ....[206]....
        /*1130*/ 	.word	0x0001e800


	//   ....[207]....
        /*1134*/ 	.word	0x0001f250


	//   ....[208]....
        /*1138*/ 	.word	0x0001f2a0


	//   ....[209]....
        /*113c*/ 	.word	0x0001f300


	//   ....[210]....
        /*1140*/ 	.word	0x0001f360


	//   ....[211]....
        /*1144*/ 	.word	0x0001f3c0


	//   ....[212]....
        /*1148*/ 	.word	0x0001f430


	//   ....[213]....
        /*114c*/ 	.word	0x0001f480


	//   ....[214]....
        /*1150*/ 	.word	0x0001f4e0


	//   ....[215]....
        /*1154*/ 	.word	0x0001f550


	//   ....[216]....
        /*1158*/ 	.word	0x0001f5c0


	//   ....[217]....
        /*115c*/ 	.word	0x0001f630


	//   ....[218]....
        /*1160*/ 	.word	0x0001f690


	//   ....[219]....
        /*1164*/ 	.word	0x0001f700


	//   ....[220]....
        /*1168*/ 	.word	0x0001f770


	//   ....[221]....
        /*116c*/ 	.word	0x0001f7e0


	//   ....[222]....
        /*1170*/ 	.word	0x0001f840


	//   ....[223]....
        /*1174*/ 	.word	0x0001f8b0


	//   ....[224]....
        /*1178*/ 	.word	0x0001f920


	//   ....[225]....
        /*117c*/ 	.word	0x0001f990


	//   ....[226]....
        /*1180*/ 	.word	0x0001f9f0


	//   ....[227]....
        /*1184*/ 	.word	0x0001fa60


	//   ....[228]....
        /*1188*/ 	.word	0x0001fad0


	//   ....[229]....
        /*118c*/ 	.word	0x00020210


	//   ....[230]....
        /*1190*/ 	.word	0x00020260


	//   ....[231]....
        /*1194*/ 	.word	0x000202b0


	//   ....[232]....
        /*1198*/ 	.word	0x00020300


	//   ....[233]....
        /*119c*/ 	.word	0x00020370


	//   ....[234]....
        /*11a0*/ 	.word	0x000203e0


	//   ....[235]....
        /*11a4*/ 	.word	0x00020500


	//   ....[236]....
        /*11a8*/ 	.word	0x00020560


	//   ....[237]....
        /*11ac*/ 	.word	0x000206a0


	//   ....[238]....
        /*11b0*/ 	.word	0x00020700


	//   ....[239]....
        /*11b4*/ 	.word	0x00020770


	//   ....[240]....
        /*11b8*/ 	.word	0x000207d0


	//   ....[241]....
        /*11bc*/ 	.word	0x00020840


	//   ....[242]....
        /*11c0*/ 	.word	0x000208b0


	//   ....[243]....
        /*11c4*/ 	.word	0x00020920


	//   ....[244]....
        /*11c8*/ 	.word	0x00020980


	//   ....[245]....
        /*11cc*/ 	.word	0x000209f0


	//   ....[246]....
        /*11d0*/ 	.word	0x00020a60


	//   ....[247]....
        /*11d4*/ 	.word	0x00020ad0


	//   ....[248]....
        /*11d8*/ 	.word	0x00020b30


	//   ....[249]....
        /*11dc*/ 	.word	0x00020ba0


	//   ....[250]....
        /*11e0*/ 	.word	0x00020c10


	//   ....[251]....
        /*11e4*/ 	.word	0x00021350


	//   ....[252]....
        /*11e8*/ 	.word	0x00021390


	//   ....[253]....
        /*11ec*/ 	.word	0x000213e0


	//   ....[254]....
        /*11f0*/ 	.word	0x00021420


	//   ....[255]....
        /*11f4*/ 	.word	0x00021490


	//   ....[0]....
        /*11f8*/ 	.word	0x00021500


	//   ....[1]....
        /*11fc*/ 	.word	0x00021560


	//   ....[2]....
        /*1200*/ 	.word	0x000215d0


	//   ....[3]....
        /*1204*/ 	.word	0x00021640


	//   ....[4]....
        /*1208*/ 	.word	0x000216b0


	//   ....[5]....
        /*120c*/ 	.word	0x00021710


	//   ....[6]....
        /*1210*/ 	.word	0x00021780


	//   ....[7]....
        /*1214*/ 	.word	0x000217f0


	//   ....[8]....
        /*1218*/ 	.word	0x00021860


	//   ....[9]....
        /*121c*/ 	.word	0x000218c0


	//   ....[10]....
        /*1220*/ 	.word	0x00021910


	//   ....[11]....
        /*1224*/ 	.word	0x00021960


	//   ....[12]....
        /*1228*/ 	.word	0x000219b0


	//   ....[13]....
        /*122c*/ 	.word	0x000219f0


	//   ....[14]....
        /*1230*/ 	.word	0x00021a50


	//   ....[15]....
        /*1234*/ 	.word	0x00021aa0


	//   ....[16]....
        /*1238*/ 	.word	0x00021af0


	//   ....[17]....
        /*123c*/ 	.word	0x00021b50


	//   ....[18]....
        /*1240*/ 	.word	0x00021bc0


	//   ....[19]....
        /*1244*/ 	.word	0x00021c30


	//   ....[20]....
        /*1248*/ 	.word	0x00021ca0


	//   ....[21]....
        /*124c*/ 	.word	0x00021d00


	//   ....[22]....
        /*1250*/ 	.word	0x00021d70


	//   ....[23]....
        /*1254*/ 	.word	0x00021de0


	//   ....[24]....
        /*1258*/ 	.word	0x00021e50


	//   ....[25]....
        /*125c*/ 	.word	0x00021eb0


	//   ....[26]....
        /*1260*/ 	.word	0x00021f20


	//   ....[27]....
        /*1264*/ 	.word	0x00021f90


	//   ....[28]....
        /*1268*/ 	.word	0x00022000


	//   ....[29]....
        /*126c*/ 	.word	0x00022060


	//   ....[30]....
        /*1270*/ 	.word	0x000220d0


	//   ....[31]....
        /*1274*/ 	.word	0x00022140


	//   ....[32]....
        /*1278*/ 	.word	0x000221b0


	//   ....[33]....
        /*127c*/ 	.word	0x00022210


	//   ....[34]....
        /*1280*/ 	.word	0x00022280


	//   ....[35]....
        /*1284*/ 	.word	0x000222f0


	//   ....[36]....
        /*1288*/ 	.word	0x00022360


	//   ....[37]....
        /*128c*/ 	.word	0x000223c0


	//   ....[38]....
        /*1290*/ 	.word	0x00022430


	//   ....[39]....
        /*1294*/ 	.word	0x000224a0


	//   ....[40]....
        /*1298*/ 	.word	0x000224f0


	//   ....[41]....
        /*129c*/ 	.word	0x00022530


	//   ....[42]....
        /*12a0*/ 	.word	0x00022580


	//   ....[43]....
        /*12a4*/ 	.word	0x000225d0


	//   ....[44]....
        /*12a8*/ 	.word	0x00022620


	//   ....[45]....
        /*12ac*/ 	.word	0x00022690


	//   ....[46]....
        /*12b0*/ 	.word	0x000226e0


	//   ....[47]....
        /*12b4*/ 	.word	0x00022720


	//   ....[48]....
        /*12b8*/ 	.word	0x00022770


	//   ....[49]....
        /*12bc*/ 	.word	0x000227c0


	//   ....[50]....
        /*12c0*/ 	.word	0x00022810


	//   ....[51]....
        /*12c4*/ 	.word	0x00022880


	//   ....[52]....
        /*12c8*/ 	.word	0x000228d0


	//   ....[53]....
        /*12cc*/ 	.word	0x00022930


	//   ....[54]....
        /*12d0*/ 	.word	0x00022990


	//   ....[55]....
        /*12d4*/ 	.word	0x00022a00


	//----- nvinfo : EIATTR_EXIT_INSTR_OFFSETS
	.align		4
.L_718:
        /*12d8*/ 	.byte	0x04, 0x1c
        /*12da*/ 	.short	(.L_720 - .L_719)


	//   ....[0]....
.L_719:
        /*12dc*/ 	.word	0x000010d0


	//   ....[1]....
        /*12e0*/ 	.word	0x0001f220


	//----- nvinfo : EIATTR_MAX_THREADS
	.align		4
.L_720:
        /*12e4*/ 	.byte	0x04, 0x05
        /*12e6*/ 	.short	(.L_722 - .L_721)
.L_721:
        /*12e8*/ 	.word	0x00000100
        /*12ec*/ 	.word	0x00000001
        /*12f0*/ 	.word	0x00000001


	//----- nvinfo : EIATTR_CRS_STACK_SIZE
	.align		4
.L_722:
        /*12f4*/ 	.byte	0x04, 0x1e
        /*12f6*/ 	.short	(.L_724 - .L_723)
.L_723:
        /*12f8*/ 	.word	0x00000000
.L_724:


//--------------------- .nv.callgraph             --------------------------
	.section	.nv.callgraph,"",@"SHT_CUDA_CALLGRAPH"
	.align	4
	.sectionentsize	8
	.align		4
        /*0000*/ 	.word	0x00000000
	.align		4
        /*0004*/ 	.word	0xffffffff
	.align		4
        /*0008*/ 	.word	0x00000000
	.align		4
        /*000c*/ 	.word	0xfffffffe
	.align		4
        /*0010*/ 	.word	0x00000000
	.align		4
        /*0014*/ 	.word	0xfffffffd
	.align		4
        /*0018*/ 	.word	0x00000000
	.align		4
        /*001c*/ 	.word	0xfffffffc


//--------------------- .nv.rel.action            --------------------------
	.section	.nv.rel.action,"",@"SHT_CUDA_RELOCINFO"
	.align	8
	.sectionentsize	8
        /*0000*/ 	.byte	0x73, 0x00, 0x00, 0x00, 0x00, 0x00, 0x00, 0x00, 0x00, 0x00, 0x00, 0x11, 0x25, 0x00, 0x05, 0x36


//--------------------- .nv.constant4             --------------------------
	.section	.nv.constant4,"a",@progbits
	.align	8
	.align		8
.nv.constant4:
        /*0000*/ 	.dword	_ZN89_INTERNAL_d0ce9be3_53_flash_fwd_hdim128_fp16_paged_split_softcapall_sm80_cu_c784774a_31474cuda3std3__45__cpo5beginE
	.align		8
        /*0008*/ 	.dword	_ZN89_INTERNAL_d0ce9be3_53_flash_fwd_hdim128_fp16_paged_split_softcapall_sm80_cu_c784774a_31474cuda3std3__45__cpo3endE
	.align		8
        /*0010*/ 	.dword	_ZN89_INTERNAL_d0ce9be3_53_flash_fwd_hdim128_fp16_paged_split_softcapall_sm80_cu_c784774a_31474cuda3std3__45__cpo6cbeginE
	.align		8
        /*0018*/ 	.dword	_ZN89_INTERNAL_d0ce9be3_53_flash_fwd_hdim128_fp16_paged_split_softcapall_sm80_cu_c784774a_31474cuda3std3__45__cpo4cendE
	.align		8
        /*0020*/ 	.dword	_ZN89_INTERNAL_d0ce9be3_53_flash_fwd_hdim128_fp16_paged_split_softcapall_sm80_cu_c784774a_31474cuda3std3__491_GLOBAL__N__d0ce9be3_53_flash_fwd_hdim128_fp16_paged_split_softcapall_sm80_cu_c784774a_31476ignoreE
	.align		8
        /*0028*/ 	.dword	_ZN89_INTERNAL_d0ce9be3_53_flash_fwd_hdim128_fp16_paged_split_softcapall_sm80_cu_c784774a_31474cuda3std3__419piecewise_constructE
	.align		8
        /*0030*/ 	.dword	_ZN89_INTERNAL_d0ce9be3_53_flash_fwd_hdim128_fp16_paged_split_softcapall_sm80_cu_c784774a_31474cuda3std3__48in_placeE
	.align		8
        /*0038*/ 	.dword	_ZN89_INTERNAL_d0ce9be3_53_flash_fwd_hdim128_fp16_paged_split_softcapall_sm80_cu_c784774a_31474cuda3std6ranges3__45__cpo4swapE
	.align		8
        /*0040*/ 	.dword	_ZN89_INTERNAL_d0ce9be3_53_flash_fwd_hdim128_fp16_paged_split_softcapall_sm80_cu_c784774a_31474cuda3std6ranges3__45__cpo9iter_moveE
	.align		8
        /*0048*/ 	.dword	_ZN89_INTERNAL_d0ce9be3_53_flash_fwd_hdim128_fp16_paged_split_softcapall_sm80_cu_c784774a_31474cute7productE
	.align		8
        /*0050*/ 	.dword	_ZN89_INTERNAL_d0ce9be3_53_flash_fwd_hdim128_fp16_paged_split_softcapall_sm80_cu_c784774a_31474cute1_E


//--------------------- .nv.constant0._ZN7cutlass13device_kernelIN5flash19enable_sm80_to_sm89INS1_16FlashAttnFwdSm80INS1_25CollectiveMainloopFwdSm80ILi8ELi1ELb1EN4cute5tupleIJNS5_1CILi128EEES8_S8_EEELi128ENS_6half_tEfNS_4arch4Sm80ELb0ELb0ELb1ELb0ELb1ELb0ELb1ELb1EEENS1_21CollectiveEpilogueFwdIS9_NS6_IJNS7_ILi1EEESF_SF_EEESA_SC_Li256ELb0ELb1ELb1ELb0EEENS1_19SingleTileSchedulerILb0ELb1ELb1ELi128EEEEEEEEEvNT_6ParamsE --------------------------
	.section	.nv.constant0._ZN7cutlass13device_kernelIN5flash19enable_sm80_to_sm89INS1_16FlashAttnFwdSm80INS1_25CollectiveMainloopFwdSm80ILi8ELi1ELb1EN4cute5tupleIJNS5_1CILi128EEES8_S8_EEELi128ENS_6half_tEfNS_4arch4Sm80ELb0ELb0ELb1ELb0ELb1ELb0ELb1ELb1EEENS1_21CollectiveEpilogueFwdIS9_NS6_IJNS7_ILi1EEESF_SF_EEESA_SC_Li256ELb0ELb1ELb1ELb0EEENS1_19SingleTileSchedulerILb0ELb1ELb1ELi128EEEEEEEEEvNT_6ParamsE,"a",@progbits
	.sectionflags	@""
	.align	4
.nv.constant0._ZN7cutlass13device_kernelIN5flash19enable_sm80_to_sm89INS1_16FlashAttnFwdSm80INS1_25CollectiveMainloopFwdSm80ILi8ELi1ELb1EN4cute5tupleIJNS5_1CILi128EEES8_S8_EEELi128ENS_6half_tEfNS_4arch4Sm80ELb0ELb0ELb1ELb0ELb1ELb0ELb1ELb1EEENS1_21CollectiveEpilogueFwdIS9_NS6_IJNS7_ILi1EEESF_SF_EEESA_SC_Li256ELb0ELb1ELb1ELb0EEENS1_19SingleTileSchedulerILb0ELb1ELb1ELi128EEEEEEEEEvNT_6ParamsE:
	.zero		1400


//--------------------- .nv.constant0._ZN7cutlass13device_kernelIN5flash19enable_sm80_to_sm89INS1_16FlashAttnFwdSm80INS1_25CollectiveMainloopFwdSm80ILi8ELi1ELb1EN4cute5tupleIJNS5_1CILi128EEENS7_ILi96EEES8_EEELi128ENS_6half_tEfNS_4arch4Sm80ELb0ELb1ELb1ELb0ELb1ELb0ELb1ELb1EEENS1_21CollectiveEpilogueFwdINS6_IJS8_S8_S9_EEENS6_IJNS7_ILi1EEESH_SH_EEESB_SD_Li256ELb0ELb1ELb1ELb0EEENS1_19SingleTileSchedulerILb0ELb1ELb1ELi128EEEEEEEEEvNT_6ParamsE --------------------------
	.section	.nv.constant0._ZN7cutlass13device_kernelIN5flash19enable_sm80_to_sm89INS1_16FlashAttnFwdSm80INS1_25CollectiveMainloopFwdSm80ILi8ELi1ELb1EN4cute5tupleIJNS5_1CILi128EEENS7_ILi96EEES8_EEELi128ENS_6half_tEfNS_4arch4Sm80ELb0ELb1ELb1ELb0ELb1ELb0ELb1ELb1EEENS1_21CollectiveEpilogueFwdINS6_IJS8_S8_S9_EEENS6_IJNS7_ILi1EEESH_SH_EEESB_SD_Li256ELb0ELb1ELb1ELb0EEENS1_19SingleTileSchedulerILb0ELb1ELb1ELi128EEEEEEEEEvNT_6ParamsE,"a",@progbits
	.sectionflags	@""
	.align	4
.nv.constant0._ZN7cutlass13device_kernelIN5flash19enable_sm80_to_sm89INS1_16FlashAttnFwdSm80INS1_25CollectiveMainloopFwdSm80ILi8ELi1ELb1EN4cute5tupleIJNS5_1CILi128EEENS7_ILi96EEES8_EEELi128ENS_6half_tEfNS_4arch4Sm80ELb0ELb1ELb1ELb0ELb1ELb0ELb1ELb1EEENS1_21CollectiveEpilogueFwdINS6_IJS8_S8_S9_EEENS6_IJNS7_ILi1EEESH_SH_EEESB_SD_Li256ELb0ELb1ELb1ELb0EEENS1_19SingleTileSchedulerILb0ELb1ELb1ELi128EEEEEEEEEvNT_6ParamsE:
	.zero		1400


//--------------------- .nv.constant0._ZN7cutlass13device_kernelIN5flash19enable_sm80_to_sm89INS1_16FlashAttnFwdSm80INS1_25CollectiveMainloopFwdSm80ILi8ELi1ELb1EN4cute5tupleIJNS5_1CILi128EEES8_S8_EEELi128ENS_6half_tEfNS_4arch4Sm80ELb1ELb0ELb1ELb0ELb1ELb0ELb1ELb1EEENS1_21CollectiveEpilogueFwdIS9_NS6_IJNS7_ILi1EEESF_SF_EEESA_SC_Li256ELb0ELb1ELb1ELb0EEENS1_30DynamicPersistentTileSchedulerILi256ELi256ELb1ELb1ELb0EEEEEEEEEvNT_6ParamsE --------------------------
	.section	.nv.constant0._ZN7cutlass13device_kernelIN5flash19enable_sm80_to_sm89INS1_16FlashAttnFwdSm80INS1_25CollectiveMainloopFwdSm80ILi8ELi1ELb1EN4cute5tupleIJNS5_1CILi128EEES8_S8_EEELi128ENS_6half_tEfNS_4arch4Sm80ELb1ELb0ELb1ELb0ELb1ELb0ELb1ELb1EEENS1_21CollectiveEpilogueFwdIS9_NS6_IJNS7_ILi1EEESF_SF_EEESA_SC_Li256ELb0ELb1ELb1ELb0EEENS1_30DynamicPersistentTileSchedulerILi256ELi256ELb1ELb1ELb0EEEEEEEEEvNT_6ParamsE,"a",@progbits
	.sectionflags	@""
	.align	4
.nv.constant0._ZN7cutlass13device_kernelIN5flash19enable_sm80_to_sm89INS1_16FlashAttnFwdSm80INS1_25CollectiveMainloopFwdSm80ILi8ELi1ELb1EN4cute5tupleIJNS5_1CILi128EEES8_S8_EEELi128ENS_6half_tEfNS_4arch4Sm80ELb1ELb0ELb1ELb0ELb1ELb0ELb1ELb1EEENS1_21CollectiveEpilogueFwdIS9_NS6_IJNS7_ILi1EEESF_SF_EEESA_SC_Li256ELb0ELb1ELb1ELb0EEENS1_30DynamicPersistentTileSchedulerILi256ELi256ELb1ELb1ELb0EEEEEEEEEvNT_6ParamsE:
	.zero		1416


//--------------------- .nv.constant0._ZN7cutlass13device_kernelIN5flash19enable_sm80_to_sm89INS1_16FlashAttnFwdSm80INS1_25CollectiveMainloopFwdSm80ILi4ELi1ELb0EN4cute5tupleIJNS5_1CILi128EEENS7_ILi64EEES8_EEELi128ENS_6half_tEfNS_4arch4Sm80ELb0ELb0ELb1ELb0ELb1ELb0ELb1ELb1EEENS1_21CollectiveEpilogueFwdINS6_IJS8_S8_S9_EEENS6_IJNS7_ILi1EEESH_SH_EEESB_SD_Li128ELb0ELb1ELb1ELb0EEENS1_19SingleTileSchedulerILb0ELb1ELb1ELi128EEEEEEEEEvNT_6ParamsE --------------------------
	.section	.nv.constant0._ZN7cutlass13device_kernelIN5flash19enable_sm80_to_sm89INS1_16FlashAttnFwdSm80INS1_25CollectiveMainloopFwdSm80ILi4ELi1ELb0EN4cute5tupleIJNS5_1CILi128EEENS7_ILi64EEES8_EEELi128ENS_6half_tEfNS_4arch4Sm80ELb0ELb0ELb1ELb0ELb1ELb0ELb1ELb1EEENS1_21CollectiveEpilogueFwdINS6_IJS8_S8_S9_EEENS6_IJNS7_ILi1EEESH_SH_EEESB_SD_Li128ELb0ELb1ELb1ELb0EEENS1_19SingleTileSchedulerILb0ELb1ELb1ELi128EEEEEEEEEvNT_6ParamsE,"a",@progbits
	.sectionflags	@""
	.align	4
.nv.constant0._ZN7cutlass13device_kernelIN5flash19enable_sm80_to_sm89INS1_16FlashAttnFwdSm80INS1_25CollectiveMainloopFwdSm80ILi4ELi1ELb0EN4cute5tupleIJNS5_1CILi128EEENS7_ILi64EEES8_EEELi128ENS_6half_tEfNS_4arch4Sm80ELb0ELb0ELb1ELb0ELb1ELb0ELb1ELb1EEENS1_21CollectiveEpilogueFwdINS6_IJS8_S8_S9_EEENS6_IJNS7_ILi1EEESH_SH_EEESB_SD_Li128ELb0ELb1ELb1ELb0EEENS1_19SingleTileSchedulerILb0ELb1ELb1ELi128EEEEEEEEEvNT_6ParamsE:
	.zero		1400


//--------------------- .nv.constant0._ZN7cutlass13device_kernelIN5flash19enable_sm80_to_sm89INS1_16FlashAttnFwdSm80INS1_25CollectiveMainloopFwdSm80ILi8ELi1ELb1EN4cute5tupleIJNS5_1CILi128EEENS7_ILi112EEES8_EEELi128ENS_6half_tEfNS_4arch4Sm80ELb0ELb0ELb1ELb1ELb1ELb0ELb1ELb1EEENS1_21CollectiveEpilogueFwdINS6_IJS8_S8_S9_EEENS6_IJNS7_ILi1EEESH_SH_EEESB_SD_Li256ELb1ELb1ELb1ELb0EEENS1_36VarlenDynamicPersistentTileSchedulerILi128ELi112ELi256ELi256ELb1ELb1ELb0ELb0ELb1ELb1EEEEEEEEEvNT_6ParamsE --------------------------
	.section	.nv.constant0._ZN7cutlass13device_kernelIN5flash19enable_sm80_to_sm89INS1_16FlashAttnFwdSm80INS1_25CollectiveMainloopFwdSm80ILi8ELi1ELb1EN4cute5tupleIJNS5_1CILi128EEENS7_ILi112EEES8_EEELi128ENS_6half_tEfNS_4arch4Sm80ELb0ELb0ELb1ELb1ELb1ELb0ELb1ELb1EEENS1_21CollectiveEpilogueFwdINS6_IJS8_S8_S9_EEENS6_IJNS7_ILi1EEESH_SH_EEESB_SD_Li256ELb1ELb1ELb1ELb0EEENS1_36VarlenDynamicPersistentTileSchedulerILi128ELi112ELi256ELi256ELb1ELb1ELb0ELb0ELb1ELb1EEEEEEEEEvNT_6ParamsE,"a",@progbits
	.sectionflags	@""
	.align	4
.nv.constant0._ZN7cutlass13device_kernelIN5flash19enable_sm80_to_sm89INS1_16FlashAttnFwdSm80INS1_25CollectiveMainloopFwdSm80ILi8ELi1ELb1EN4cute5tupleIJNS5_1CILi128EEENS7_ILi112EEES8_EEELi128ENS_6half_tEfNS_4arch4Sm80ELb0ELb0ELb1ELb1ELb1ELb0ELb1ELb1EEENS1_21CollectiveEpilogueFwdINS6_IJS8_S8_S9_EEENS6_IJNS7_ILi1EEESH_SH_EEESB_SD_Li256ELb1ELb1ELb1ELb0EEENS1_36VarlenDynamicPersistentTileSchedulerILi128ELi112ELi256ELi256ELb1ELb1ELb0ELb0ELb1ELb1EEEEEEEEEvNT_6ParamsE:
	.zero		1432


//--------------------- .nv.constant0._ZN7cutlass13device_kernelIN5flash19enable_sm80_to_sm89INS1_16FlashAttnFwdSm80INS1_25CollectiveMainloopFwdSm80ILi8ELi1ELb1EN4cute5tupleIJNS5_1CILi128EEENS7_ILi112EEES8_EEELi128ENS_6half_tEfNS_4arch4Sm80ELb0ELb0ELb1ELb1ELb1ELb1ELb1ELb1EEENS1_21CollectiveEpilogueFwdINS6_IJS8_S8_S9_EEENS6_IJNS7_ILi1EEESH_SH_EEESB_SD_Li256ELb1ELb1ELb1ELb0EEENS1_36VarlenDynamicPersistentTileSchedulerILi128ELi112ELi256ELi256ELb1ELb1ELb0ELb0ELb1ELb1EEEEEEEEEvNT_6ParamsE --------------------------
	.section	.nv.constant0._ZN7cutlass13device_kernelIN5flash19enable_sm80_to_sm89INS1_16FlashAttnFwdSm80INS1_25CollectiveMainloopFwdSm80ILi8ELi1ELb1EN4cute5tupleIJNS5_1CILi128EEENS7_ILi112EEES8_EEELi128ENS_6half_tEfNS_4arch4Sm80ELb0ELb0ELb1ELb1ELb1ELb1ELb1ELb1EEENS1_21CollectiveEpilogueFwdINS6_IJS8_S8_S9_EEENS6_IJNS7_ILi1EEESH_SH_EEESB_SD_Li256ELb1ELb1ELb1ELb0EEENS1_36VarlenDynamicPersistentTileSchedulerILi128ELi112ELi256ELi256ELb1ELb1ELb0ELb0ELb1ELb1EEEEEEEEEvNT_6ParamsE,"a",@progbits
	.sectionflags	@""
	.align	4
.nv.constant0._ZN7cutlass13device_kernelIN5flash19enable_sm80_to_sm89INS1_16FlashAttnFwdSm80INS1_25CollectiveMainloopFwdSm80ILi8ELi1ELb1EN4cute5tupleIJNS5_1CILi128EEENS7_ILi112EEES8_EEELi128ENS_6half_tEfNS_4arch4Sm80ELb0ELb0ELb1ELb1ELb1ELb1ELb1ELb1EEENS1_21CollectiveEpilogueFwdINS6_IJS8_S8_S9_EEENS6_IJNS7_ILi1EEESH_SH_EEESB_SD_Li256ELb1ELb1ELb1ELb0EEENS1_36VarlenDynamicPersistentTileSchedulerILi128ELi112ELi256ELi256ELb1ELb1ELb0ELb0ELb1ELb1EEEEEEEEEvNT_6ParamsE:
	.zero		1432


//--------------------- .nv.constant0._ZN7cutlass13device_kernelIN5flash19enable_sm80_to_sm89INS1_16FlashAttnFwdSm80INS1_25CollectiveMainloopFwdSm80ILi4ELi1ELb0EN4cute5tupleIJNS5_1CILi128EEENS7_ILi48EEES8_EEELi128ENS_6half_tEfNS_4arch4Sm80ELb0ELb1ELb1ELb0ELb1ELb0ELb1ELb1EEENS1_21CollectiveEpilogueFwdINS6_IJS8_S8_S9_EEENS6_IJNS7_ILi1EEESH_SH_EEESB_SD_Li128ELb0ELb1ELb1ELb0EEENS1_19SingleTileSchedulerILb0ELb1ELb1ELi128EEEEEEEEEvNT_6ParamsE --------------------------
	.section	.nv.constant0._ZN7cutlass13device_kernelIN5flash19enable_sm80_to_sm89INS1_16FlashAttnFwdSm80INS1_25CollectiveMainloopFwdSm80ILi4ELi1ELb0EN4cute5tupleIJNS5_1CILi128EEENS7_ILi48EEES8_EEELi128ENS_6half_tEfNS_4arch4Sm80ELb0ELb1ELb1ELb0ELb1ELb0ELb1ELb1EEENS1_21CollectiveEpilogueFwdINS6_IJS8_S8_S9_EEENS6_IJNS7_ILi1EEESH_SH_EEESB_SD_Li128ELb0ELb1ELb1ELb0EEENS1_19SingleTileSchedulerILb0ELb1ELb1ELi128EEEEEEEEEvNT_6ParamsE,"a",@progbits
	.sectionflags	@""
	.align	4
.nv.constant0._ZN7cutlass13device_kernelIN5flash19enable_sm80_to_sm89INS1_16FlashAttnFwdSm80INS1_25CollectiveMainloopFwdSm80ILi4ELi1ELb0EN4cute5tupleIJNS5_1CILi128EEENS7_ILi48EEES8_EEELi128ENS_6half_tEfNS_4arch4Sm80ELb0ELb1ELb1ELb0ELb1ELb0ELb1ELb1EEENS1_21CollectiveEpilogueFwdINS6_IJS8_S8_S9_EEENS6_IJNS7_ILi1EEESH_SH_EEESB_SD_Li128ELb0ELb1ELb1ELb0EEENS1_19SingleTileSchedulerILb0ELb1ELb1ELi128EEEEEEEEEvNT_6ParamsE:
	.zero		1400


//--------------------- .nv.constant0._ZN7cutlass13device_kernelIN5flash19enable_sm80_to_sm89INS1_16FlashAttnFwdSm80INS1_25CollectiveMainloopFwdSm80ILi8ELi1ELb1EN4cute5tupleIJNS5_1CILi128EEENS7_ILi96EEES8_EEELi128ENS_6half_tEfNS_4arch4Sm80ELb0ELb1ELb1ELb1ELb1ELb0ELb1ELb1EEENS1_21CollectiveEpilogueFwdINS6_IJS8_S8_S9_EEENS6_IJNS7_ILi1EEESH_SH_EEESB_SD_Li256ELb1ELb1ELb1ELb0EEENS1_36VarlenDynamicPersistentTileSchedulerILi128ELi96ELi256ELi256ELb1ELb1ELb0ELb1ELb0ELb1EEEEEEEEEvNT_6ParamsE --------------------------
	.section	.nv.constant0._ZN7cutlass13device_kernelIN5flash19enable_sm80_to_sm89INS1_16FlashAttnFwdSm80INS1_25CollectiveMainloopFwdSm80ILi8ELi1ELb1EN4cute5tupleIJNS5_1CILi128EEENS7_ILi96EEES8_EEELi128ENS_6half_tEfNS_4arch4Sm80ELb0ELb1ELb1ELb1ELb1ELb0ELb1ELb1EEENS1_21CollectiveEpilogueFwdINS6_IJS8_S8_S9_EEENS6_IJNS7_ILi1EEESH_SH_EEESB_SD_Li256ELb1ELb1ELb1ELb0EEENS1_36VarlenDynamicPersistentTileSchedulerILi128ELi96ELi256ELi256ELb1ELb1ELb0ELb1ELb0ELb1EEEEEEEEEvNT_6ParamsE,"a",@progbits
	.sectionflags	@""
	.align	4
.nv.constant0._ZN7cutlass13device_kernelIN5flash19enable_sm80_to_sm89INS1_16FlashAttnFwdSm80INS1_25CollectiveMainloopFwdSm80ILi8ELi1ELb1EN4cute5tupleIJNS5_1CILi128EEENS7_ILi96EEES8_EEELi128ENS_6half_tEfNS_4arch4Sm80ELb0ELb1ELb1ELb1ELb1ELb0ELb1ELb1EEENS1_21CollectiveEpilogueFwdINS6_IJS8_S8_S9_EEENS6_IJNS7_ILi1EEESH_SH_EEESB_SD_Li256ELb1ELb1ELb1ELb0EEENS1_36VarlenDynamicPersistentTileSchedulerILi128ELi96ELi256ELi256ELb1ELb1ELb0ELb1ELb0ELb1EEEEEEEEEvNT_6ParamsE:
	.zero		1432


//--------------------- .nv.constant0._ZN7cutlass13device_kernelIN5flash19enable_sm80_to_sm89INS1_16FlashAttnFwdSm80INS1_25CollectiveMainloopFwdSm80ILi8ELi1ELb1EN4cute5tupleIJNS5_1CILi128EEENS7_ILi96EEES8_EEELi128ENS_6half_tEfNS_4arch4Sm80ELb0ELb1ELb1ELb1ELb1ELb1ELb1ELb1EEENS1_21CollectiveEpilogueFwdINS6_IJS8_S8_S9_EEENS6_IJNS7_ILi1EEESH_SH_EEESB_SD_Li256ELb1ELb1ELb1ELb0EEENS1_36VarlenDynamicPersistentTileSchedulerILi128ELi96ELi256ELi256ELb1ELb1ELb0ELb1ELb0ELb1EEEEEEEEEvNT_6ParamsE --------------------------
	.section	.nv.constant0._ZN7cutlass13device_kernelIN5flash19enable_sm80_to_sm89INS1_16FlashAttnFwdSm80INS1_25CollectiveMainloopFwdSm80ILi8ELi1ELb1EN4cute5tupleIJNS5_1CILi128EEENS7_ILi96EEES8_EEELi128ENS_6half_tEfNS_4arch4Sm80ELb0ELb1ELb1ELb1ELb1ELb1ELb1ELb1EEENS1_21CollectiveEpilogueFwdINS6_IJS8_S8_S9_EEENS6_IJNS7_ILi1EEESH_SH_EEESB_SD_Li256ELb1ELb1ELb1ELb0EEENS1_36VarlenDynamicPersistentTileSchedulerILi128ELi96ELi256ELi256ELb1ELb1ELb0ELb1ELb0ELb1EEEEEEEEEvNT_6ParamsE,"a",@progbits
	.sectionflags	@""
	.align	4
.nv.constant0._ZN7cutlass13device_kernelIN5flash19enable_sm80_to_sm89INS1_16FlashAttnFwdSm80INS1_25CollectiveMainloopFwdSm80ILi8ELi1ELb1EN4cute5tupleIJNS5_1CILi128EEENS7_ILi96EEES8_EEELi128ENS_6half_tEfNS_4arch4Sm80ELb0ELb1ELb1ELb1ELb1ELb1ELb1ELb1EEENS1_21CollectiveEpilogueFwdINS6_IJS8_S8_S9_EEENS6_IJNS7_ILi1EEESH_SH_EEESB_SD_Li256ELb1ELb1ELb1ELb0EEENS1_36VarlenDynamicPersistentTileSchedulerILi128ELi96ELi256ELi256ELb1ELb1ELb0ELb1ELb0ELb1EEEEEEEEEvNT_6ParamsE:
	.zero		1432


//--------------------- .nv.constant0._ZN7cutlass13device_kernelIN5flash19enable_sm80_to_sm89INS1_16FlashAttnFwdSm80INS1_25CollectiveMainloopFwdSm80ILi4ELi1ELb0EN4cute5tupleIJNS5_1CILi128EEENS7_ILi64EEES8_EEELi128ENS_6half_tEfNS_4arch4Sm80ELb1ELb0ELb1ELb0ELb1ELb0ELb1ELb1EEENS1_21CollectiveEpilogueFwdINS6_IJS8_S8_S9_EEENS6_IJNS7_ILi1EEESH_SH_EEESB_SD_Li128ELb0ELb1ELb1ELb0EEENS1_30DynamicPersistentTileSchedulerILi128ELi128ELb1ELb1ELb0EEEEEEEEEvNT_6ParamsE --------------------------
	.section	.nv.constant0._ZN7cutlass13device_kernelIN5flash19enable_sm80_to_sm89INS1_16FlashAttnFwdSm80INS1_25CollectiveMainloopFwdSm80ILi4ELi1ELb0EN4cute5tupleIJNS5_1CILi128EEENS7_ILi64EEES8_EEELi128ENS_6half_tEfNS_4arch4Sm80ELb1ELb0ELb1ELb0ELb1ELb0ELb1ELb1EEENS1_21CollectiveEpilogueFwdINS6_IJS8_S8_S9_EEENS6_IJNS7_ILi1EEESH_SH_EEESB_SD_Li128ELb0ELb1ELb1ELb0EEENS1_30DynamicPersistentTileSchedulerILi128ELi128ELb1ELb1ELb0EEEEEEEEEvNT_6ParamsE,"a",@progbits
	.sectionflags	@""
	.align	4
.nv.constant0._ZN7cutlass13device_kernelIN5flash19enable_sm80_to_sm89INS1_16FlashAttnFwdSm80INS1_25CollectiveMainloopFwdSm80ILi4ELi1ELb0EN4cute5tupleIJNS5_1CILi128EEENS7_ILi64EEES8_EEELi128ENS_6half_tEfNS_4arch4Sm80ELb1ELb0ELb1ELb0ELb1ELb0ELb1ELb1EEENS1_21CollectiveEpilogueFwdINS6_IJS8_S8_S9_EEENS6_IJNS7_ILi1EEESH_SH_EEESB_SD_Li128ELb0ELb1ELb1ELb0EEENS1_30DynamicPersistentTileSchedulerILi128ELi128ELb1ELb1ELb0EEEEEEEEEvNT_6ParamsE:
	.zero		1416


//--------------------- .nv.constant0._ZN7cutlass13device_kernelIN5flash19enable_sm80_to_sm89INS1_16FlashAttnFwdSm80INS1_25CollectiveMainloopFwdSm80ILi8ELi1ELb1EN4cute5tupleIJNS5_1CILi128EEENS7_ILi112EEES8_EEELi128ENS_6half_tEfNS_4arch4Sm80ELb1ELb0ELb1ELb1ELb1ELb0ELb1ELb1EEENS1_21CollectiveEpilogueFwdINS6_IJS8_S8_S9_EEENS6_IJNS7_ILi1EEESH_SH_EEESB_SD_Li256ELb1ELb1ELb1ELb0EEENS1_36VarlenDynamicPersistentTileSchedulerILi128ELi112ELi256ELi256ELb1ELb1ELb0ELb1ELb1ELb1EEEEEEEEEvNT_6ParamsE --------------------------
	.section	.nv.constant0._ZN7cutlass13device_kernelIN5flash19enable_sm80_to_sm89INS1_16FlashAttnFwdSm80INS1_25CollectiveMainloopFwdSm80ILi8ELi1ELb1EN4cute5tupleIJNS5_1CILi128EEENS7_ILi112EEES8_EEELi128ENS_6half_tEfNS_4arch4Sm80ELb1ELb0ELb1ELb1ELb1ELb0ELb1ELb1EEENS1_21CollectiveEpilogueFwdINS6_IJS8_S8_S9_EEENS6_IJNS7_ILi1EEESH_SH_EEESB_SD_Li256ELb1ELb1ELb1ELb0EEENS1_36VarlenDynamicPersistentTileSchedulerILi128ELi112ELi256ELi256ELb1ELb1ELb0ELb1ELb1ELb1EEEEEEEEEvNT_6ParamsE,"a",@progbits
	.sectionflags	@""
	.align	4
.nv.constant0._ZN7cutlass13device_kernelIN5flash19enable_sm80_to_sm89INS1_16FlashAttnFwdSm80INS1_25CollectiveMainloopFwdSm80ILi8ELi1ELb1EN4cute5tupleIJNS5_1CILi128EEENS7_ILi112EEES8_EEELi128ENS_6half_tEfNS_4arch4Sm80ELb1ELb0ELb1ELb1ELb1ELb0ELb1ELb1EEENS1_21CollectiveEpilogueFwdINS6_IJS8_S8_S9_EEENS6_IJNS7_ILi1EEESH_SH_EEESB_SD_Li256ELb1ELb1ELb1ELb0EEENS1_36VarlenDynamicPersistentTileSchedulerILi128ELi112ELi256ELi256ELb1ELb1ELb0ELb1ELb1ELb1EEEEEEEEEvNT_6ParamsE:
	.zero		1432


//--------------------- .nv.constant0._ZN7cutlass13device_kernelIN5flash19enable_sm80_to_sm89INS1_16FlashAttnFwdSm80INS1_25CollectiveMainloopFwdSm80ILi8ELi1ELb1EN4cute5tupleIJNS5_1CILi128EEENS7_ILi112EEES8_EEELi128ENS_6half_tEfNS_4arch4Sm80ELb1ELb0ELb1ELb1ELb1ELb1ELb1ELb1EEENS1_21CollectiveEpilogueFwdINS6_IJS8_S8_S9_EEENS6_IJNS7_ILi1EEESH_SH_EEESB_SD_Li256ELb1ELb1ELb1ELb0EEENS1_36VarlenDynamicPersistentTileSchedulerILi128ELi112ELi256ELi256ELb1ELb1ELb0ELb1ELb1ELb1EEEEEEEEEvNT_6ParamsE --------------------------
	.section	.nv.constant0._ZN7cutlass13device_kernelIN5flash19enable_sm80_to_sm89INS1_16FlashAttnFwdSm80INS1_25CollectiveMainloopFwdSm80ILi8ELi1ELb1EN4cute5tupleIJNS5_1CILi128EEENS7_ILi112EEES8_EEELi128ENS_6half_tEfNS_4arch4Sm80ELb1ELb0ELb1ELb1ELb1ELb1ELb1ELb1EEENS1_21CollectiveEpilogueFwdINS6_IJS8_S8_S9_EEENS6_IJNS7_ILi1EEESH_SH_EEESB_SD_Li256ELb1ELb1ELb1ELb0EEENS1_36VarlenDynamicPersistentTileSchedulerILi128ELi112ELi256ELi256ELb1ELb1ELb0ELb1ELb1ELb1EEEEEEEEEvNT_6ParamsE,"a",@progbits
	.sectionflags	@""
	.align	4
.nv.constant0._ZN7cutlass13device_kernelIN5flash19enable_sm80_to_sm89INS1_16FlashAttnFwdSm80INS1_25CollectiveMainloopFwdSm80ILi8ELi1ELb1EN4cute5tupleIJNS5_1CILi128EEENS7_ILi112EEES8_EEELi128ENS_6half_tEfNS_4arch4Sm80ELb1ELb0ELb1ELb1ELb1ELb1ELb1ELb1EEENS1_21CollectiveEpilogueFwdINS6_IJS8_S8_S9_EEENS6_IJNS7_ILi1EEESH_SH_EEESB_SD_Li256ELb1ELb1ELb1ELb0EEENS1_36VarlenDynamicPersistentTileSchedulerILi128ELi112ELi256ELi256ELb1ELb1ELb0ELb1ELb1ELb1EEEEEEEEEvNT_6ParamsE:
	.zero		1432


//--------------------- .nv.constant0._ZN7cutlass13device_kernelIN5flash19enable_sm80_to_sm89INS1_16FlashAttnFwdSm80INS1_25CollectiveMainloopFwdSm80ILi8ELi1ELb1EN4cute5tupleIJNS5_1CILi128EEES8_S8_EEELi128ENS_6half_tEfNS_4arch4Sm80ELb0ELb0ELb0ELb0ELb1ELb0ELb1ELb1EEENS1_21CollectiveEpilogueFwdIS9_NS6_IJNS7_ILi1EEESF_SF_EEESA_SC_Li256ELb0ELb1ELb1ELb0EEENS1_19SingleTileSchedulerILb0ELb1ELb1ELi128EEEEEEEEEvNT_6ParamsE --------------------------
	.section	.nv.constant0._ZN7cutlass13device_kernelIN5flash19enable_sm80_to_sm89INS1_16FlashAttnFwdSm80INS1_25CollectiveMainloopFwdSm80ILi8ELi1ELb1EN4cute5tupleIJNS5_1CILi128EEES8_S8_EEELi128ENS_6half_tEfNS_4arch4Sm80ELb0ELb0ELb0ELb0ELb1ELb0ELb1ELb1EEENS1_21CollectiveEpilogueFwdIS9_NS6_IJNS7_ILi1EEESF_SF_EEESA_SC_Li256ELb0ELb1ELb1ELb0EEENS1_19SingleTileSchedulerILb0ELb1ELb1ELi128EEEEEEEEEvNT_6ParamsE,"a",@progbits
	.sectionflags	@""
	.align	4
.nv.constant0._ZN7cutlass13device_kernelIN5flash19enable_sm80_to_sm89INS1_16FlashAttnFwdSm80INS1_25CollectiveMainloopFwdSm80ILi8ELi1ELb1EN4cute5tupleIJNS5_1CILi128EEES8_S8_EEELi128ENS_6half_tEfNS_4arch4Sm80ELb0ELb0ELb0ELb0ELb1ELb0ELb1ELb1EEENS1_21CollectiveEpilogueFwdIS9_NS6_IJNS7_ILi1EEESF_SF_EEESA_SC_Li256ELb0ELb1ELb1ELb0EEENS1_19SingleTileSchedulerILb0ELb1ELb1ELi128EEEEEEEEEvNT_6ParamsE:
	.zero		1400


//--------------------- .nv.constant0._ZN7cutlass13device_kernelIN5flash19enable_sm80_to_sm89INS1_16FlashAttnFwdSm80INS1_25CollectiveMainloopFwdSm80ILi8ELi1ELb1EN4cute5tupleIJNS5_1CILi128EEENS7_ILi96EEES8_EEELi128ENS_6half_tEfNS_4arch4Sm80ELb0ELb1ELb0ELb0ELb1ELb0ELb1ELb1EEENS1_21CollectiveEpilogueFwdINS6_IJS8_S8_S9_EEENS6_IJNS7_ILi1EEESH_SH_EEESB_SD_Li256ELb0ELb1ELb1ELb0EEENS1_19SingleTileSchedulerILb0ELb1ELb1ELi128EEEEEEEEEvNT_6ParamsE --------------------------
	.section	.nv.constant0._ZN7cutlass13device_kernelIN5flash19enable_sm80_to_sm89INS1_16FlashAttnFwdSm80INS1_25CollectiveMainloopFwdSm80ILi8ELi1ELb1EN4cute5tupleIJNS5_1CILi128EEENS7_ILi96EEES8_EEELi128ENS_6half_tEfNS_4arch4Sm80ELb0ELb1ELb0ELb0ELb1ELb0ELb1ELb1EEENS1_21CollectiveEpilogueFwdINS6_IJS8_S8_S9_EEENS6_IJNS7_ILi1EEESH_SH_EEESB_SD_Li256ELb0ELb1ELb1ELb0EEENS1_19SingleTileSchedulerILb0ELb1ELb1ELi128EEEEEEEEEvNT_6ParamsE,"a",@progbits
	.sectionflags	@""
	.align	4
.nv.constant0._ZN7cutlass13device_kernelIN5flash19enable_sm80_to_sm89INS1_16FlashAttnFwdSm80INS1_25CollectiveMainloopFwdSm80ILi8ELi1ELb1EN4cute5tupleIJNS5_1CILi128EEENS7_ILi96EEES8_EEELi128ENS_6half_tEfNS_4arch4Sm80ELb0ELb1ELb0ELb0ELb1ELb0ELb1ELb1EEENS1_21CollectiveEpilogueFwdINS6_IJS8_S8_S9_EEENS6_IJNS7_ILi1EEESH_SH_EEESB_SD_Li256ELb0ELb1ELb1ELb0EEENS1_19SingleTileSchedulerILb0ELb1ELb1ELi128EEEEEEEEEvNT_6ParamsE:
	.zero		1400


//--------------------- .nv.constant0._ZN7cutlass13device_kernelIN5flash19enable_sm80_to_sm89INS1_16FlashAttnFwdSm80INS1_25CollectiveMainloopFwdSm80ILi8ELi1ELb1EN4cute5tupleIJNS5_1CILi128EEES8_S8_EEELi128ENS_6half_tEfNS_4arch4Sm80ELb1ELb0ELb0ELb0ELb1ELb0ELb1ELb1EEENS1_21CollectiveEpilogueFwdIS9_NS6_IJNS7_ILi1EEESF_SF_EEESA_SC_Li256ELb0ELb1ELb1ELb0EEENS1_30DynamicPersistentTileSchedulerILi256ELi256ELb1ELb1ELb0EEEEEEEEEvNT_6ParamsE --------------------------
	.section	.nv.constant0._ZN7cutlass13device_kernelIN5flash19enable_sm80_to_sm89INS1_16FlashAttnFwdSm80INS1_25CollectiveMainloopFwdSm80ILi8ELi1ELb1EN4cute5tupleIJNS5_1CILi128EEES8_S8_EEELi128ENS_6half_tEfNS_4arch4Sm80ELb1ELb0ELb0ELb0ELb1ELb0ELb1ELb1EEENS1_21CollectiveEpilogueFwdIS9_NS6_IJNS7_ILi1EEESF_SF_EEESA_SC_Li256ELb0ELb1ELb1ELb0EEENS1_30DynamicPersistentTileSchedulerILi256ELi256ELb1ELb1ELb0EEEEEEEEEvNT_6ParamsE,"a",@progbits
	.sectionflags	@""
	.align	4
.nv.constant0._ZN7cutlass13device_kernelIN5flash19enable_sm80_to_sm89INS1_16FlashAttnFwdSm80INS1_25CollectiveMainloopFwdSm80ILi8ELi1ELb1EN4cute5tupleIJNS5_1CILi128EEES8_S8_EEELi128ENS_6half_tEfNS_4arch4Sm80ELb1ELb0ELb0ELb0ELb1ELb0ELb1ELb1EEENS1_21CollectiveEpilogueFwdIS9_NS6_IJNS7_ILi1EEESF_SF_EEESA_SC_Li256ELb0ELb1ELb1ELb0EEENS1_30DynamicPersistentTileSchedulerILi256ELi256ELb1ELb1ELb0EEEEEEEEEvNT_6ParamsE:
	.zero		1416


//--------------------- .nv.constant0._ZN7cutlass13device_kernelIN5flash19enable_sm80_to_sm89INS1_16FlashAttnFwdSm80INS1_25CollectiveMainloopFwdSm80ILi4ELi1ELb0EN4cute5tupleIJNS5_1CILi128EEENS7_ILi64EEES8_EEELi128ENS_6half_tEfNS_4arch4Sm80ELb0ELb0ELb0ELb0ELb1ELb0ELb1ELb1EEENS1_21CollectiveEpilogueFwdINS6_IJS8_S8_S9_EEENS6_IJNS7_ILi1EEESH_SH_EEESB_SD_Li128ELb0ELb1ELb1ELb0EEENS1_19SingleTileSchedulerILb0ELb1ELb1ELi128EEEEEEEEEvNT_6ParamsE --------------------------
	.section	.nv.constant0._ZN7cutlass13device_kernelIN5flash19enable_sm80_to_sm89INS1_16FlashAttnFwdSm80INS1_25CollectiveMainloopFwdSm80ILi4ELi1ELb0EN4cute5tupleIJNS5_1CILi128EEENS7_ILi64EEES8_EEELi128ENS_6half_tEfNS_4arch4Sm80ELb0ELb0ELb0ELb0ELb1ELb0ELb1ELb1EEENS1_21CollectiveEpilogueFwdINS6_IJS8_S8_S9_EEENS6_IJNS7_ILi1EEESH_SH_EEESB_SD_Li128ELb0ELb1ELb1ELb0EEENS1_19SingleTileSchedulerILb0ELb1ELb1ELi128EEEEEEEEEvNT_6ParamsE,"a",@progbits
	.sectionflags	@""
	.align	4
.nv.constant0._ZN7cutlass13device_kernelIN5flash19enable_sm80_to_sm89INS1_16FlashAttnFwdSm80INS1_25CollectiveMainloopFwdSm80ILi4ELi1ELb0EN4cute5tupleIJNS5_1CILi128EEENS7_ILi64EEES8_EEELi128ENS_6half_tEfNS_4arch4Sm80ELb0ELb0ELb0ELb0ELb1ELb0ELb1ELb1EEENS1_21CollectiveEpilogueFwdINS6_IJS8_S8_S9_EEENS6_IJNS7_ILi1EEESH_SH_EEESB_SD_Li128ELb0ELb1ELb1ELb0EEENS1_19SingleTileSchedulerILb0ELb1ELb1ELi128EEEEEEEEEvNT_6ParamsE:
	.zero		1400


//--------------------- .nv.constant0._ZN7cutlass13device_kernelIN5flash19enable_sm80_to_sm89INS1_16FlashAttnFwdSm80INS1_25CollectiveMainloopFwdSm80ILi8ELi1ELb1EN4cute5tupleIJNS5_1CILi128EEENS7_ILi112EEES8_EEELi128ENS_6half_tEfNS_4arch4Sm80ELb0ELb0ELb0ELb1ELb1ELb0ELb1ELb1EEENS1_21CollectiveEpilogueFwdINS6_IJS8_S8_S9_EEENS6_IJNS7_ILi1EEESH_SH_EEESB_SD_Li256ELb1ELb1ELb1ELb0EEENS1_36VarlenDynamicPersistentTileSchedulerILi128ELi112ELi256ELi256ELb1ELb1ELb0ELb0ELb1ELb1EEEEEEEEEvNT_6ParamsE --------------------------
	.section	.nv.constant0._ZN7cutlass13device_kernelIN5flash19enable_sm80_to_sm89INS1_16FlashAttnFwdSm80INS1_25CollectiveMainloopFwdSm80ILi8ELi1ELb1EN4cute5tupleIJNS5_1CILi128EEENS7_ILi112EEES8_EEELi128ENS_6half_tEfNS_4arch4Sm80ELb0ELb0ELb0ELb1ELb1ELb0ELb1ELb1EEENS1_21CollectiveEpilogueFwdINS6_IJS8_S8_S9_EEENS6_IJNS7_ILi1EEESH_SH_EEESB_SD_Li256ELb1ELb1ELb1ELb0EEENS1_36VarlenDynamicPersistentTileSchedulerILi128ELi112ELi256ELi256ELb1ELb1ELb0ELb0ELb1ELb1EEEEEEEEEvNT_6ParamsE,"a",@progbits
	.sectionflags	@""
	.align	4
.nv.constant0._ZN7cutlass13device_kernelIN5flash19enable_sm80_to_sm89INS1_16FlashAttnFwdSm80INS1_25CollectiveMainloopFwdSm80ILi8ELi1ELb1EN4cute5tupleIJNS5_1CILi128EEENS7_ILi112EEES8_EEELi128ENS_6half_tEfNS_4arch4Sm80ELb0ELb0ELb0ELb1ELb1ELb0ELb1ELb1EEENS1_21CollectiveEpilogueFwdINS6_IJS8_S8_S9_EEENS6_IJNS7_ILi1EEESH_SH_EEESB_SD_Li256ELb1ELb1ELb1ELb0EEENS1_36VarlenDynamicPersistentTileSchedulerILi128ELi112ELi256ELi256ELb1ELb1ELb0ELb0ELb1ELb1EEEEEEEEEvNT_6ParamsE:
	.zero		1432


//--------------------- .nv.constant0._ZN7cutlass13device_kernelIN5flash19enable_sm80_to_sm89INS1_16FlashAttnFwdSm80INS1_25CollectiveMainloopFwdSm80ILi8ELi1ELb1EN4cute5tupleIJNS5_1CILi128EEENS7_ILi112EEES8_EEELi128ENS_6half_tEfNS_4arch4Sm80ELb0ELb0ELb0ELb1ELb1ELb1ELb1ELb1EEENS1_21CollectiveEpilogueFwdINS6_IJS8_S8_S9_EEENS6_IJNS7_ILi1EEESH_SH_EEESB_SD_Li256ELb1ELb1ELb1ELb0EEENS1_36VarlenDynamicPersistentTileSchedulerILi128ELi112ELi256ELi256ELb1ELb1ELb0ELb0ELb1ELb1EEEEEEEEEvNT_6ParamsE --------------------------
	.section	.nv.constant0._ZN7cutlass13device_kernelIN5flash19enable_sm80_to_sm89INS1_16FlashAttnFwdSm80INS1_25CollectiveMainloopFwdSm80ILi8ELi1ELb1EN4cute5tupleIJNS5_1CILi128EEENS7_ILi112EEES8_EEELi128ENS_6half_tEfNS_4arch4Sm80ELb0ELb0ELb0ELb1ELb1ELb1ELb1ELb1EEENS1_21CollectiveEpilogueFwdINS6_IJS8_S8_S9_EEENS6_IJNS7_ILi1EEESH_SH_EEESB_SD_Li256ELb1ELb1ELb1ELb0EEENS1_36VarlenDynamicPersistentTileSchedulerILi128ELi112ELi256ELi256ELb1ELb1ELb0ELb0ELb1ELb1EEEEEEEEEvNT_6ParamsE,"a",@progbits
	.sectionflags	@""
	.align	4
.nv.constant0._ZN7cutlass13device_kernelIN5flash19enable_sm80_to_sm89INS1_16FlashAttnFwdSm80INS1_25CollectiveMainloopFwdSm80ILi8ELi1ELb1EN4cute5tupleIJNS5_1CILi128EEENS7_ILi112EEES8_EEELi128ENS_6half_tEfNS_4arch4Sm80ELb0ELb0ELb0ELb1ELb1ELb1ELb1ELb1EEENS1_21CollectiveEpilogueFwdINS6_IJS8_S8_S9_EEENS6_IJNS7_ILi1EEESH_SH_EEESB_SD_Li256ELb1ELb1ELb1ELb0EEENS1_36VarlenDynamicPersistentTileSchedulerILi128ELi112ELi256ELi256ELb1ELb1ELb0ELb0ELb1ELb1EEEEEEEEEvNT_6ParamsE:
	.zero		1432


//--------------------- .nv.constant0._ZN7cutlass13device_kernelIN5flash19enable_sm80_to_sm89INS1_16FlashAttnFwdSm80INS1_25CollectiveMainloopFwdSm80ILi4ELi1ELb0EN4cute5tupleIJNS5_1CILi128EEENS7_ILi48EEES8_EEELi128ENS_6half_tEfNS_4arch4Sm80ELb0ELb1ELb0ELb0ELb1ELb0ELb1ELb1EEENS1_21CollectiveEpilogueFwdINS6_IJS8_S8_S9_EEENS6_IJNS7_ILi1EEESH_SH_EEESB_SD_Li128ELb0ELb1ELb1ELb0EEENS1_19SingleTileSchedulerILb0ELb1ELb1ELi128EEEEEEEEEvNT_6ParamsE --------------------------
	.section	.nv.constant0._ZN7cutlass13device_kernelIN5flash19enable_sm80_to_sm89INS1_16FlashAttnFwdSm80INS1_25CollectiveMainloopFwdSm80ILi4ELi1ELb0EN4cute5tupleIJNS5_1CILi128EEENS7_ILi48EEES8_EEELi128ENS_6half_tEfNS_4arch4Sm80ELb0ELb1ELb0ELb0ELb1ELb0ELb1ELb1EEENS1_21CollectiveEpilogueFwdINS6_IJS8_S8_S9_EEENS6_IJNS7_ILi1EEESH_SH_EEESB_SD_Li128ELb0ELb1ELb1ELb0EEENS1_19SingleTileSchedulerILb0ELb1ELb1ELi128EEEEEEEEEvNT_6ParamsE,"a",@progbits
	.sectionflags	@""
	.align	4
.nv.constant0._ZN7cutlass13device_kernelIN5flash19enable_sm80_to_sm89INS1_16FlashAttnFwdSm80INS1_25CollectiveMainloopFwdSm80ILi4ELi1ELb0EN4cute5tupleIJNS5_1CILi128EEENS7_ILi48EEES8_EEELi128ENS_6half_tEfNS_4arch4Sm80ELb0ELb1ELb0ELb0ELb1ELb0ELb1ELb1EEENS1_21CollectiveEpilogueFwdINS6_IJS8_S8_S9_EEENS6_IJNS7_ILi1EEESH_SH_EEESB_SD_Li128ELb0ELb1ELb1ELb0EEENS1_19SingleTileSchedulerILb0ELb1ELb1ELi128EEEEEEEEEvNT_6ParamsE:
	.zero		1400


//--------------------- .nv.constant0._ZN7cutlass13device_kernelIN5flash19enable_sm80_to_sm89INS1_16FlashAttnFwdSm80INS1_25CollectiveMainloopFwdSm80ILi8ELi1ELb1EN4cute5tupleIJNS5_1CILi128EEENS7_ILi96EEES8_EEELi128ENS_6half_tEfNS_4arch4Sm80ELb0ELb1ELb0ELb1ELb1ELb0ELb1ELb1EEENS1_21CollectiveEpilogueFwdINS6_IJS8_S8_S9_EEENS6_IJNS7_ILi1EEESH_SH_EEESB_SD_Li256ELb1ELb1ELb1ELb0EEENS1_36VarlenDynamicPersistentTileSchedulerILi128ELi96ELi256ELi256ELb1ELb1ELb0ELb1ELb0ELb1EEEEEEEEEvNT_6ParamsE --------------------------
	.section	.nv.constant0._ZN7cutlass13device_kernelIN5flash19enable_sm80_to_sm89INS1_16FlashAttnFwdSm80INS1_25CollectiveMainloopFwdSm80ILi8ELi1ELb1EN4cute5tupleIJNS5_1CILi128EEENS7_ILi96EEES8_EEELi128ENS_6half_tEfNS_4arch4Sm80ELb0ELb1ELb0ELb1ELb1ELb0ELb1ELb1EEENS1_21CollectiveEpilogueFwdINS6_IJS8_S8_S9_EEENS6_IJNS7_ILi1EEESH_SH_EEESB_SD_Li256ELb1ELb1ELb1ELb0EEENS1_36VarlenDynamicPersistentTileSchedulerILi128ELi96ELi256ELi256ELb1ELb1ELb0ELb1ELb0ELb1EEEEEEEEEvNT_6ParamsE,"a",@progbits
	.sectionflags	@""
	.align	4
.nv.constant0._ZN7cutlass13device_kernelIN5flash19enable_sm80_to_sm89INS1_16FlashAttnFwdSm80INS1_25CollectiveMainloopFwdSm80ILi8ELi1ELb1EN4cute5tupleIJNS5_1CILi128EEENS7_ILi96EEES8_EEELi128ENS_6half_tEfNS_4arch4Sm80ELb0ELb1ELb0ELb1ELb1ELb0ELb1ELb1EEENS1_21CollectiveEpilogueFwdINS6_IJS8_S8_S9_EEENS6_IJNS7_ILi1EEESH_SH_EEESB_SD_Li256ELb1ELb1ELb1ELb0EEENS1_36VarlenDynamicPersistentTileSchedulerILi128ELi96ELi256ELi256ELb1ELb1ELb0ELb1ELb0ELb1EEEEEEEEEvNT_6ParamsE:
	.zero		1432


//--------------------- .nv.constant0._ZN7cutlass13device_kernelIN5flash19enable_sm80_to_sm89INS1_16FlashAttnFwdSm80INS1_25CollectiveMainloopFwdSm80ILi8ELi1ELb1EN4cute5tupleIJNS5_1CILi128EEENS7_ILi96EEES8_EEELi128ENS_6half_tEfNS_4arch4Sm80ELb0ELb1ELb0ELb1ELb1ELb1ELb1ELb1EEENS1_21CollectiveEpilogueFwdINS6_IJS8_S8_S9_EEENS6_IJNS7_ILi1EEESH_SH_EEESB_SD_Li256ELb1ELb1ELb1ELb0EEENS1_36VarlenDynamicPersistentTileSchedulerILi128ELi96ELi256ELi256ELb1ELb1ELb0ELb1ELb0ELb1EEEEEEEEEvNT_6ParamsE --------------------------
	.section	.nv.constant0._ZN7cutlass13device_kernelIN5flash19enable_sm80_to_sm89INS1_16FlashAttnFwdSm80INS1_25CollectiveMainloopFwdSm80ILi8ELi1ELb1EN4cute5tupleIJNS5_1CILi128EEENS7_ILi96EEES8_EEELi128ENS_6half_tEfNS_4arch4Sm80ELb0ELb1ELb0ELb1ELb1ELb1ELb1ELb1EEENS1_21CollectiveEpilogueFwdINS6_IJS8_S8_S9_EEENS6_IJNS7_ILi1EEESH_SH_EEESB_SD_Li256ELb1ELb1ELb1ELb0EEENS1_36VarlenDynamicPersistentTileSchedulerILi128ELi96ELi256ELi256ELb1ELb1ELb0ELb1ELb0ELb1EEEEEEEEEvNT_6ParamsE,"a",@progbits
	.sectionflags	@""
	.align	4
.nv.constant0._ZN7cutlass13device_kernelIN5flash19enable_sm80_to_sm89INS1_16FlashAttnFwdSm80INS1_25CollectiveMainloopFwdSm80ILi8ELi1ELb1EN4cute5tupleIJNS5_1CILi128EEENS7_ILi96EEES8_EEELi128ENS_6half_tEfNS_4arch4Sm80ELb0ELb1ELb0ELb1ELb1ELb1ELb1ELb1EEENS1_21CollectiveEpilogueFwdINS6_IJS8_S8_S9_EEENS6_IJNS7_ILi1EEESH_SH_EEESB_SD_Li256ELb1ELb1ELb1ELb0EEENS1_36VarlenDynamicPersistentTileSchedulerILi128ELi96ELi256ELi256ELb1ELb1ELb0ELb1ELb0ELb1EEEEEEEEEvNT_6ParamsE:
	.zero		1432


//--------------------- .nv.constant0._ZN7cutlass13device_kernelIN5flash19enable_sm80_to_sm89INS1_16FlashAttnFwdSm80INS1_25CollectiveMainloopFwdSm80ILi4ELi1ELb0EN4cute5tupleIJNS5_1CILi128EEENS7_ILi64EEES8_EEELi128ENS_6half_tEfNS_4arch4Sm80ELb1ELb0ELb0ELb0ELb1ELb0ELb1ELb1EEENS1_21CollectiveEpilogueFwdINS6_IJS8_S8_S9_EEENS6_IJNS7_ILi1EEESH_SH_EEESB_SD_Li128ELb0ELb1ELb1ELb0EEENS1_30DynamicPersistentTileSchedulerILi128ELi128ELb1ELb1ELb0EEEEEEEEEvNT_6ParamsE --------------------------
	.section	.nv.constant0._ZN7cutlass13device_kernelIN5flash19enable_sm80_to_sm89INS1_16FlashAttnFwdSm80INS1_25CollectiveMainloopFwdSm80ILi4ELi1ELb0EN4cute5tupleIJNS5_1CILi128EEENS7_ILi64EEES8_EEELi128ENS_6half_tEfNS_4arch4Sm80ELb1ELb0ELb0ELb0ELb1ELb0ELb1ELb1EEENS1_21CollectiveEpilogueFwdINS6_IJS8_S8_S9_EEENS6_IJNS7_ILi1EEESH_SH_EEESB_SD_Li128ELb0ELb1ELb1ELb0EEENS1_30DynamicPersistentTileSchedulerILi128ELi128ELb1ELb1ELb0EEEEEEEEEvNT_6ParamsE,"a",@progbits
	.sectionflags	@""
	.align	4
.nv.constant0._ZN7cutlass13device_kernelIN5flash19enable_sm80_to_sm89INS1_16FlashAttnFwdSm80INS1_25CollectiveMainloopFwdSm80ILi4ELi1ELb0EN4cute5tupleIJNS5_1CILi128EEENS7_ILi64EEES8_EEELi128ENS_6half_tEfNS_4arch4Sm80ELb1ELb0ELb0ELb0ELb1ELb0ELb1ELb1EEENS1_21CollectiveEpilogueFwdINS6_IJS8_S8_S9_EEENS6_IJNS7_ILi1EEESH_SH_EEESB_SD_Li128ELb0ELb1ELb1ELb0EEENS1_30DynamicPersistentTileSchedulerILi128ELi128ELb1ELb1ELb0EEEEEEEEEvNT_6ParamsE:
	.zero		1416


//--------------------- .nv.constant0._ZN7cutlass13device_kernelIN5flash19enable_sm80_to_sm89INS1_16FlashAttnFwdSm80INS1_25CollectiveMainloopFwdSm80ILi8ELi1ELb1EN4cute5tupleIJNS5_1CILi128EEENS7_ILi112EEES8_EEELi128ENS_6half_tEfNS_4arch4Sm80ELb1ELb0ELb0ELb1ELb1ELb0ELb1ELb1EEENS1_21CollectiveEpilogueFwdINS6_IJS8_S8_S9_EEENS6_IJNS7_ILi1EEESH_SH_EEESB_SD_Li256ELb1ELb1ELb1ELb0EEENS1_36VarlenDynamicPersistentTileSchedulerILi128ELi112ELi256ELi256ELb1ELb1ELb0ELb1ELb1ELb1EEEEEEEEEvNT_6ParamsE --------------------------
	.section	.nv.constant0._ZN7cutlass13device_kernelIN5flash19enable_sm80_to_sm89INS1_16FlashAttnFwdSm80INS1_25CollectiveMainloopFwdSm80ILi8ELi1ELb1EN4cute5tupleIJNS5_1CILi128EEENS7_ILi112EEES8_EEELi128ENS_6half_tEfNS_4arch4Sm80ELb1ELb0ELb0ELb1ELb1ELb0ELb1ELb1EEENS1_21CollectiveEpilogueFwdINS6_IJS8_S8_S9_EEENS6_IJNS7_ILi1EEESH_SH_EEESB_SD_Li256ELb1ELb1ELb1ELb0EEENS1_36VarlenDynamicPersistentTileSchedulerILi128ELi112ELi256ELi256ELb1ELb1ELb0ELb1ELb1ELb1EEEEEEEEEvNT_6ParamsE,"a",@progbits
	.sectionflags	@""
	.align	4
.nv.constant0._ZN7cutlass13device_kernelIN5flash19enable_sm80_to_sm89INS1_16FlashAttnFwdSm80INS1_25CollectiveMainloopFwdSm80ILi8ELi1ELb1EN4cute5tupleIJNS5_1CILi128EEENS7_ILi112EEES8_EEELi128ENS_6half_tEfNS_4arch4Sm80ELb1ELb0ELb0ELb1ELb1ELb0ELb1ELb1EEENS1_21CollectiveEpilogueFwdINS6_IJS8_S8_S9_EEENS6_IJNS7_ILi1EEESH_SH_EEESB_SD_Li256ELb1ELb1ELb1ELb0EEENS1_36VarlenDynamicPersistentTileSchedulerILi128ELi112ELi256ELi256ELb1ELb1ELb0ELb1ELb1ELb1EEEEEEEEEvNT_6ParamsE:
	.zero		1432


//--------------------- .nv.constant0._ZN7cutlass13device_kernelIN5flash19enable_sm80_to_sm89INS1_16FlashAttnFwdSm80INS1_25CollectiveMainloopFwdSm80ILi8ELi1ELb1EN4cute5tupleIJNS5_1CILi128EEENS7_ILi112EEES8_EEELi128ENS_6half_tEfNS_4arch4Sm80ELb1ELb0ELb0ELb1ELb1ELb1ELb1ELb1EEENS1_21CollectiveEpilogueFwdINS6_IJS8_S8_S9_EEENS6_IJNS7_ILi1EEESH_SH_EEESB_SD_Li256ELb1ELb1ELb1ELb0EEENS1_36VarlenDynamicPersistentTileSchedulerILi128ELi112ELi256ELi256ELb1ELb1ELb0ELb1ELb1ELb1EEEEEEEEEvNT_6ParamsE --------------------------
	.section	.nv.constant0._ZN7cutlass13device_kernelIN5flash19enable_sm80_to_sm89INS1_16FlashAttnFwdSm80INS1_25CollectiveMainloopFwdSm80ILi8ELi1ELb1EN4cute5tupleIJNS5_1CILi128EEENS7_ILi112EEES8_EEELi128ENS_6half_tEfNS_4arch4Sm80ELb1ELb0ELb0ELb1ELb1ELb1ELb1ELb1EEENS1_21CollectiveEpilogueFwdINS6_IJS8_S8_S9_EEENS6_IJNS7_ILi1EEESH_SH_EEESB_SD_Li256ELb1ELb1ELb1ELb0EEENS1_36VarlenDynamicPersistentTileSchedulerILi128ELi112ELi256ELi256ELb1ELb1ELb0ELb1ELb1ELb1EEEEEEEEEvNT_6ParamsE,"a",@progbits
	.sectionflags	@""
	.align	4
.nv.constant0._ZN7cutlass13device_kernelIN5flash19enable_sm80_to_sm89INS1_16FlashAttnFwdSm80INS1_25CollectiveMainloopFwdSm80ILi8ELi1ELb1EN4cute5tupleIJNS5_1CILi128EEENS7_ILi112EEES8_EEELi128ENS_6half_tEfNS_4arch4Sm80ELb1ELb0ELb0ELb1ELb1ELb1ELb1ELb1EEENS1_21CollectiveEpilogueFwdINS6_IJS8_S8_S9_EEENS6_IJNS7_ILi1EEESH_SH_EEESB_SD_Li256ELb1ELb1ELb1ELb0EEENS1_36VarlenDynamicPersistentTileSchedulerILi128ELi112ELi256ELi256ELb1ELb1ELb0ELb1ELb1ELb1EEEEEEEEEvNT_6ParamsE:
	.zero		1432


//--------------------- .text._ZN7cutlass13device_kernelIN5flash19enable_sm80_to_sm89INS1_16FlashAttnFwdSm80INS1_25CollectiveMainloopFwdSm80ILi8ELi1ELb1EN4cute5tupleIJNS5_1CILi128EEES8_S8_EEELi128ENS_6half_tEfNS_4arch4Sm80ELb0ELb0ELb1ELb0ELb1ELb0ELb1ELb1EEENS1_21CollectiveEpilogueFwdIS9_NS6_IJNS7_ILi1EEESF_SF_EEESA_SC_Li256ELb0ELb1ELb1ELb0EEENS1_19SingleTileSchedulerILb0ELb1ELb1ELi128EEEEEEEEEvNT_6ParamsE --------------------------
	.section	.text._ZN7cutlass13device_kernelIN5flash19enable_sm80_to_sm89INS1_16FlashAttnFwdSm80INS1_25CollectiveMainloopFwdSm80ILi8ELi1ELb1EN4cute5tupleIJNS5_1CILi128EEES8_S8_EEELi128ENS_6half_tEfNS_4arch4Sm80ELb0ELb0ELb1ELb0ELb1ELb0ELb1ELb1EEENS1_21CollectiveEpilogueFwdIS9_NS6_IJNS7_ILi1EEESF_SF_EEESA_SC_Li256ELb0ELb1ELb1ELb0EEENS1_19SingleTileSchedulerILb0ELb1ELb1ELi128EEEEEEEEEvNT_6ParamsE,"ax",@progbits
	.sectioninfo	@"SHI_REGISTERS=255"
	.align	128
.text._ZN7cutlass13device_kernelIN5flash19enable_sm80_to_sm89INS1_16FlashAttnFwdSm80INS1_25CollectiveMainloopFwdSm80ILi8ELi1ELb1EN4cute5tupleIJNS5_1CILi128EEES8_S8_EEELi128ENS_6half_tEfNS_4arch4Sm80ELb0ELb0ELb1ELb0ELb1ELb0ELb1ELb1EEENS1_21CollectiveEpilogueFwdIS9_NS6_IJNS7_ILi1EEESF_SF_EEESA_SC_Li256ELb0ELb1ELb1ELb0EEENS1_19SingleTileSchedulerILb0ELb1ELb1ELi128EEEEEEEEEvNT_6ParamsE:
        .type           _ZN7cutlass13device_kernelIN5flash19enable_sm80_to_sm89INS1_16FlashAttnFwdSm80INS1_25CollectiveMainloopFwdSm80ILi8ELi1ELb1EN4cute5tupleIJNS5_1CILi128EEES8_S8_EEELi128ENS_6half_tEfNS_4arch4Sm80ELb0ELb0ELb1ELb0ELb1ELb0ELb1ELb1EEENS1_21CollectiveEpilogueFwdIS9_NS6_IJNS7_ILi1EEESF_SF_EEESA_SC_Li256ELb0ELb1ELb1ELb0EEENS1_19SingleTileSchedulerILb0ELb1ELb1ELi128EEEEEEEEEvNT_6ParamsE,@function
        .size           _ZN7cutlass13device_kernelIN5flash19enable_sm80_to_sm89INS1_16FlashAttnFwdSm80INS1_25CollectiveMainloopFwdSm80ILi8ELi1ELb1EN4cute5tupleIJNS5_1CILi128EEES8_S8_EEELi128ENS_6half_tEfNS_4arch4Sm80ELb0ELb0ELb1ELb0ELb1ELb0ELb1ELb1EEENS1_21CollectiveEpilogueFwdIS9_NS6_IJNS7_ILi1EEESF_SF_EEESA_SC_Li256ELb0ELb1ELb1ELb0EEENS1_19SingleTileSchedulerILb0ELb1ELb1ELi128EEEEEEEEEvNT_6ParamsE,(.L_x_3568 - _ZN7cutlass13device_kernelIN5flash19enable_sm80_to_sm89INS1_16FlashAttnFwdSm80INS1_25CollectiveMainloopFwdSm80ILi8ELi1ELb1EN4cute5tupleIJNS5_1CILi128EEES8_S8_EEELi128ENS_6half_tEfNS_4arch4Sm80ELb0ELb0ELb1ELb0ELb1ELb0ELb1ELb1EEENS1_21CollectiveEpilogueFwdIS9_NS6_IJNS7_ILi1EEESF_SF_EEESA_SC_Li256ELb0ELb1ELb1ELb0EEENS1_19SingleTileSchedulerILb0ELb1ELb1ELi128EEEEEEEEEvNT_6ParamsE)
        .other          _ZN7cutlass13device_kernelIN5flash19enable_sm80_to_sm89INS1_16FlashAttnFwdSm80INS1_25CollectiveMainloopFwdSm80ILi8ELi1ELb1EN4cute5tupleIJNS5_1CILi128EEES8_S8_EEELi128ENS_6half_tEfNS_4arch4Sm80ELb0ELb0ELb1ELb0ELb1ELb0ELb1ELb1EEENS1_21CollectiveEpilogueFwdIS9_NS6_IJNS7_ILi1EEESF_SF_EEESA_SC_Li256ELb0ELb1ELb1ELb0EEENS1_19SingleTileSchedulerILb0ELb1ELb1ELi128EEEEEEEEEvNT_6ParamsE,@"STO_CUDA_ENTRY STV_DEFAULT"
_ZN7cutlass13device_kernelIN5flash19enable_sm80_to_sm89INS1_16FlashAttnFwdSm80INS1_25CollectiveMainloopFwdSm80ILi8ELi1ELb1EN4cute5tupleIJNS5_1CILi128EEES8_S8_EEELi128ENS_6half_tEfNS_4arch4Sm80ELb0ELb0ELb1ELb0ELb1ELb0ELb1ELb1EEENS1_21CollectiveEpilogueFwdIS9_NS6_IJNS7_ILi1EEESF_SF_EEESA_SC_Li256ELb0ELb1ELb1ELb0EEENS1_19SingleTileSchedulerILb0ELb1ELb1ELi128EEEEEEEEEvNT_6ParamsE:
[----:B------:R-:W-:Y:S02]  /*0000*/  MOV R1, c[0x0][0x28] ;  /* 0x00000a0000017a02 */ /* 0x000fe40000000f00 */
[----:B------:R-:W1:Y:S01]  /*0010*/  S2R R5, SR_TID.X ;  /* 0x0000000000057919 */ /* 0x000e620000002100 */
[----:B------:R-:W2:Y:S01]  /*0020*/  S2UR UR6, SR_CTAID.Y ;  /* 0x00000000000679c3 */ /* 0x000ea20000002600 */
[----:B------:R-:W-:-:S07]  /*0030*/  IADD3 R1, R1, -0x20, RZ ;  /* 0xffffffe001017810 */ /* 0x000fce0007ffe0ff */
[----:B------:R-:W3:Y:S01]  /*0040*/  S2UR UR18, SR_CTAID.Z ;  /* 0x00000000001279c3 */ /* 0x000ee20000002700 */
[----:B-1----:R-:W-:-:S06]  /*0050*/  SHF.R.U32.HI R0, RZ, 0x5, R5 ;  /* 0x00000005ff007819 */ /* 0x002fcc0000011605 */
[----:B------:R-:W1:Y:S02]  /*0060*/  SHFL.IDX PT, R0, R0, RZ, 0x1f ;  /* 0x00001fff00007589 */ /* 0x000e6400000e0000 */
[----:B-1----:R-:W-:-:S13]  /*0070*/  ISETP.NE.AND P0, PT, R0, RZ, PT ;  /* 0x000000ff0000720c */ /* 0x002fda0003f05270 */
[----:B--23--:R-:W-:Y:S05]  /*0080*/  @!P0 BRA `(.L_x_0) ;  /* 0x0000009000008947 */ /* 0x00cfea0003800000 */
[----:B------:R-:W-:Y:S01]  /*0090*/  MOV R0, c[0x0][0x550] ;  /* 0x0001540000007a02 */ /* 0x000fe20000000f00 */
[----:B------:R-:W-:-:S03]  /*00a0*/  UMOV UR10, UR6 ;  /* 0x00000006000a7c82 */ /* 0x000fc60008000000 */
[----:B------:R-:W-:-:S13]  /*00b0*/  ISETP.NE.AND P0, PT, R0, 0x1, PT ;  /* 0x000000010000780c */ /* 0x000fda0003f05270 */
[----:B------:R-:W-:Y:S05]  /*00c0*/  @!P0 BRA `(.L_x_1) ;  /* 0x000000b000008947 */ /* 0x000fea0003800000 */
[----:B------:R-:W-:Y:S02]  /*00d0*/  ULDC UR4, c[0x0][0x554] ;  /* 0x0001550000047ab9 */ /* 0x000fe40000000800 */
[----:B------:R-:W-:Y:S02]  /*00e0*/  UIMAD.WIDE.U32 UR4, UR6, UR4, URZ ;  /* 0x00000004060472a5 */ /* 0x000fe4000f8e003f */
[----:B------:R-:W-:Y:S02]  /*00f0*/  ULDC UR10, c[0x0][0x558] ;  /* 0x00015600000a7ab9 */ /* 0x000fe40000000800 */
[----:B------:R-:W-:Y:S01]  /*0100*/  USHF.R.U32.HI UR10, URZ, UR10, UR5 ;  /* 0x0000000a3f0a7299 */ /* 0x000fe20008011605 */
[----:B------:R-:W-:Y:S05]  /*0110*/  BRA `(.L_x_1) ;  /* 0x0000006000007947 */ /* 0x000fea0003800000 */
.L_x_0:
[----:B------:R-:W-:Y:S02]  /*0120*/  ULDC.64 UR4, c[0x0][0x550] ;  /* 0x0001540000047ab9 */ /* 0x000fe40000000a00 */
[----:B------:R-:W-:Y:S02]  /*0130*/  UISETP.NE.AND UP0, UPT, UR4, 0x1, UPT ;  /* 0x000000010400788c */ /* 0x000fe4000bf05270 */
[----:B------:R-:W-:-:S02]  /*0140*/  UIMAD.WIDE.U32 UR8, UR6, UR5, URZ ;  /* 0x00000005060872a5 */ /* 0x000fc4000f8e003f */
[----:B------:R-:W-:Y:S02]  /*0150*/  ULDC UR4, c[0x0][0x558] ;  /* 0x0001560000047ab9 */ /* 0x000fe40000000800 */
[----:B------:R-:W-:-:S05]  /*0160*/  UMOV UR10, UR6 ;  /* 0x00000006000a7c82 */ /* 0x000fca0008000000 */
[----:B------:R-:W-:-:S03]  /*0170*/  @UP0 USHF.R.U32.HI UR10, URZ, UR4, UR9 ;  /* 0x000000043f0a0299 */ /* 0x000fc60008011609 */
.L_x_1:
[----:B------:R-:W-:Y:S01]  /*0180*/  ISETP.LE.AND P0, PT, RZ, UR18, PT ;  /* 0x00000012ff007c0c */ /* 0x000fe2000bf03270 */
[----:B------:R-:W-:Y:S02]  /*0190*/  UIADD3 UR5, -UR10, URZ, URZ ;  /* 0x0000003f0a057290 */ /* 0x000fe4000fffe13f */
[----:B------:R-:W-:Y:S02]  /*01a0*/  ULDC UR4, c[0x0][0x550] ;  /* 0x0001540000047ab9 */ /* 0x000fe40000000800 */
[----:B------:R-:W-:-:S08]  /*01b0*/  UIMAD UR6, UR5, UR4, UR6 ;  /* 0x00000004050672a4 */ /* 0x000fd0000f8e0206 */
[----:B------:R-:W-:Y:S05]  /*01c0*/  @!P0 EXIT ;  /* 0x000000000000894d */ /* 0x000fea0003800000 */
[----:B------:R-:W-:Y:S02]  /*01d0*/  ULDC.64 UR4, c[0x0][0x370] ;  /* 0x0000dc0000047ab9 */ /* 0x000fe40000000a00 */
[----:B------:R-:W-:Y:S02]  /*01e0*/  UISETP.NE.U32.AND UP0, UPT, URZ, UR4, UPT ;  /* 0x000000043f00728c */ /* 0x000fe4000bf05070 */
[----:B------:R-:W-:Y:S02]  /*01f0*/  ULDC.64 UR8, c[0x0][0x370] ;  /* 0x0000dc0000087ab9 */ /* 0x000fe40000000a00 */
[----:B------:R-:W-:Y:S02]  /*0200*/  UISETP.NE.AND.EX UP0, UPT, URZ, UR5, UPT, UP0 ;  /* 0x000000053f00728c */ /* 0x000fe4000bf05300 */
[----:B------:R-:W-:-:S04]  /*0210*/  ULDC.64 UR12, c[0x0][0x118] ;  /* 0x00004600000c7ab9 */ /* 0x000fc80000000a00 */
[----:B------:R-:W-:-:S05]  /*0220*/  PLOP3.LUT P0, PT, PT, PT, UP0, 0x80, 0x0 ;  /* 0x000000000000781c */ /* 0x000fca0003f0f008 */
[----:B------:R-:W-:Y:S02]  /*0230*/  @UP0 UMOV UR4, 0x4 ;  /* 0x0000000400040882 */ /* 0x000fe40000000000 */
[----:B------:R-:W-:-:S06]  /*0240*/  @UP0 UIMAD.WIDE UR4, UR18, UR4, UR8 ;  /* 0x00000004120402a5 */ /* 0x000fcc000f8e0208 */
[----:B------:R-:W-:Y:S02]  /*0250*/  IMAD.U32 R2, RZ, RZ, UR4 ;  /* 0x00000004ff027e24 */ /* 0x000fe4000f8e00ff */
[----:B------:R-:W-:-:S05]  /*0260*/  IMAD.U32 R3, RZ, RZ, UR5 ;  /* 0x00000005ff037e24 */ /* 0x000fca000f8e00ff */
[----:B------:R-:W2:Y:S01]  /*0270*/  @P0 LDG.E R2, [R2.64] ;  /* 0x0000000c02020981 */ /* 0x000ea2000c1e1900 */
[----:B------:R-:W-:Y:S02]  /*0280*/  ULDC UR4, c[0x0][0x2ac] ;  /* 0x0000ab0000047ab9 */ /* 0x000fe40000000800 */
[----:B------:R-:W-:Y:S02]  /*0290*/  ULDC UR15, c[0x0][0x1d0] ;  /* 0x00007400000f7ab9 */ /* 0x000fe40000000800 */
[----:B------:R-:W-:Y:S02]  /*02a0*/  UIMAD UR15, UR4, UR15, URZ ;  /* 0x0000000f040f72a4 */ /* 0x000fe4000f8e023f */
[----:B------:R-:W-:Y:S02]  /*02b0*/  UMOV UR9, URZ ;  /* 0x0000003f00097c82 */ /* 0x000fe40008000000 */
[----:B------:R-:W-:Y:S02]  /*02c0*/  UISETP.GE.AND UP0, UPT, UR15, 0x1, UPT ;  /* 0x000000010f00788c */ /* 0x000fe4000bf06270 */
[----:B------:R-:W-:-:S02]  /*02d0*/  UIADD3 UR5, UR15, 0x7f, URZ ;  /* 0x0000007f0f057890 */ /* 0x000fc4000fffe03f */
[----:B------:R-:W-:Y:S02]  /*02e0*/  UMOV UR17, URZ ;  /* 0x0000003f00117c82 */ /* 0x000fe40008000000 */
[----:B------:R-:W-:-:S04]  /*02f0*/  USHF.R.S32.HI UR4, URZ, 0x1f, UR5 ;  /* 0x0000001f3f047899 */ /* 0x000fc80008011405 */
[----:B------:R-:W-:-:S04]  /*0300*/  ULEA.HI UR4, UR4, UR5, URZ, 0x7 ;  /* 0x0000000504047291 */ /* 0x000fc8000f8f383f */
[----:B------:R-:W-:Y:S01]  /*0310*/  USHF.R.S32.HI UR7, URZ, 0x7, UR4 ;  /* 0x000000073f077899 */ /* 0x000fe20008011404 */
[----:B--2---:R1:W2:Y:S01]  /*0320*/  @P0 R2UR UR9, R2 ;  /* 0x00000000020903c2 */ /* 0x0042a200000e0000 */
[----:B------:R-:W-:-:S13]  /*0330*/  PLOP3.LUT P0, PT, PT, PT, UP0, 0x80, 0x0 ;  /* 0x000000000000781c */ /* 0x000fda0003f0f008 */
[----:B-12---:R-:W-:Y:S05]  /*0340*/  @!P0 BRA `(.L_x_2) ;  /* 0x0000025000008947 */ /* 0x006fea0003800000 */
[----:B------:R-:W-:Y:S02]  /*0350*/  USHF.R.U32.HI UR4, URZ, 0x10, UR6 ;  /* 0x000000103f047899 */ /* 0x000fe40008011606 */
[----:B------:R-:W-:Y:S02]  /*0360*/  ULDC UR5, c[0x0][0x338] ;  /* 0x0000ce0000057ab9 */ /* 0x000fe40000000800 */
[----:B------:R-:W-:Y:S02]  /*0370*/  UISETP.NE.AND UP0, UPT, UR4, URZ, UPT ;  /* 0x0000003f0400728c */ /* 0x000fe4000bf05270 */
[----:B------:R-:W-:Y:S02]  /*0380*/  UMOV UR20, URZ ;  /* 0x0000003f00147c82 */ /* 0x000fe40008000000 */
[----:B------:R-:W-:-:S04]  /*0390*/  USEL UR5, UR4, UR5, UP0 ;  /* 0x0000000504057287 */ /* 0x000fc80008000000 */
[----:B------:R-:W-:Y:S02]  /*03a0*/  UIADD3 UR16, UR7, -0x1, UR5 ;  /* 0xffffffff07107890 */ /* 0x000fe4000fffe005 */
[----:B------:R-:W-:-:S05]  /*03b0*/  IMAD.U32 R0, RZ, RZ, UR5 ;  /* 0x00000005ff007e24 */ /* 0x000fca000f8e00ff */
[-C--:B------:R-:W-:Y:S02]  /*03c0*/  IABS R2, R0.reuse ;  /* 0x0000000000027213 */ /* 0x080fe40000000000 */
[----:B------:R-:W-:Y:S02]  /*03d0*/  IABS R0, R0 ;  /* 0x0000000000007213 */ /* 0x000fe40000000000 */
[----:B------:R-:W1:Y:S03]  /*03e0*/  R2UR UR14, R2 ;  /* 0x00000000020e73c2 */ /* 0x000e6600000e0000 */
[----:B------:R-:W-:-:S05]  /*03f0*/  IMAD.MOV R0, RZ, RZ, -R0 ;  /* 0x000000ffff007224 */ /* 0x000fca00078e0a00 */
[----:B------:R-:W2:Y:S01]  /*0400*/  R2UR UR8, R0 ;  /* 0x00000000000873c2 */ /* 0x000ea200000e0000 */
[----:B-1----:R-:W1:Y:S08]  /*0410*/  I2F.RP R2, UR14 ;  /* 0x0000000e00027d06 */ /* 0x002e700008209400 */
[----:B-1----:R-:W1:Y:S02]  /*0420*/  MUFU.RCP R2, R2 ;  /* 0x0000000200027308 */ /* 0x002e640000001000 */
[----:B-1----:R-:W-:-:S06]  /*0430*/  IADD3 R2, R2, 0xffffffe, RZ ;  /* 0x0ffffffe02027810 */ /* 0x002fcc0007ffe0ff */
[----:B------:R-:W1:Y:S02]  /*0440*/  F2I.FTZ.U32.TRUNC.NTZ R2, R2 ;  /* 0x0000000200027305 */ /* 0x000e64000021f000 */
[----:B-1----:R1:W3:Y:S02]  /*0450*/  R2UR UR21, R2 ;  /* 0x00000000021573c2 */ /* 0x0022e400000e0000 */
[----:B-1----:R-:W-:Y:S01]  /*0460*/  IMAD.U32 R2, RZ, RZ, UR16 ;  /* 0x00000010ff027e24 */ /* 0x002fe2000f8e00ff */
[----:B---3--:R-:W-:Y:S02]  /*0470*/  UIADD3 UR4, URZ, -UR21, URZ ;  /* 0x800000153f047290 */ /* 0x008fe4000fffe03f */
[----:B------:R-:W-:Y:S02]  /*0480*/  ULOP3.LUT UR16, UR16, UR5, URZ, 0x3c, !UPT ;  /* 0x0000000510107292 */ /* 0x000fe4000f8e3c3f */
[----:B------:R-:W-:Y:S01]  /*0490*/  IABS R2, R2 ;  /* 0x0000000200027213 */ /* 0x000fe20000000000 */
[----:B------:R-:W-:-:S03]  /*04a0*/  UIMAD UR4, UR4, UR14, URZ ;  /* 0x0000000e040472a4 */ /* 0x000fc6000f8e023f */
[----:B------:R-:W1:Y:S01]  /*04b0*/  R2UR UR11, R2 ;  /* 0x00000000020b73c2 */ /* 0x000e6200000e0000 */
[----:B------:R-:W-:-:S07]  /*04c0*/  UIMAD.WIDE.U32 UR20, UR21, UR4, UR20 ;  /* 0x00000004151472a5 */ /* 0x000fce000f8e0014 */
[----:B------:R-:W-:Y:S02]  /*04d0*/  UMOV UR17, UR21 ;  /* 0x0000001500117c82 */ /* 0x000fe40008000000 */
[----:B-1----:R-:W-:-:S07]  /*04e0*/  UIMAD.WIDE.U32 UR20, UR17, UR11, URZ ;  /* 0x0000000b111472a5 */ /* 0x002fce000f8e003f */
[----:B------:R-:W-:Y:S02]  /*04f0*/  UMOV UR17, UR21 ;  /* 0x0000001500117c82 */ /* 0x000fe40008000000 */
[----:B--2---:R-:W-:-:S04]  /*0500*/  UIMAD UR8, UR17, UR8, UR11 ;  /* 0x00000008110872a4 */ /* 0x004fc8000f8e020b */
[----:B------:R-:W-:-:S11]  /*0510*/  UISETP.GT.U32.AND UP0, UPT, UR14, UR8, UPT ;  /* 0x000000080e00728c */ /* 0x000fd6000bf04070 */
[----:B------:R-:W-:Y:S02]  /*0520*/  @!UP0 UIADD3 UR8, UR8, -UR14, URZ ;  /* 0x8000000e08088290 */ /* 0x000fe4000fffe03f */
[----:B------:R-:W-:Y:S02]  /*0530*/  @!UP0 UIADD3 UR17, UR17, 0x1, URZ ;  /* 0x0000000111118890 */ /* 0x000fe4000fffe03f */
[----:B------:R-:W-:Y:S02]  /*0540*/  UISETP.GE.U32.AND UP1, UPT, UR8, UR14, UPT ;  /* 0x0000000e0800728c */ /* 0x000fe4000bf26070 */
[----:B------:R-:W-:-:S09]  /*0550*/  UISETP.GE.AND UP0, UPT, UR16, URZ, UPT ;  /* 0x0000003f1000728c */ /* 0x000fd2000bf06270 */
[----:B------:R-:W-:Y:S02]  /*0560*/  @UP1 UIADD3 UR17, UR17, 0x1, URZ ;  /* 0x0000000111111890 */ /* 0x000fe4000fffe03f */
[----:B------:R-:W-:Y:S02]  /*0570*/  UISETP.NE.AND UP1, UPT, UR5, URZ, UPT ;  /* 0x0000003f0500728c */ /* 0x000fe4000bf25270 */
[----:B------:R-:W-:-:S09]  /*0580*/  @!UP0 UIADD3 UR17, -UR17, URZ, URZ ;  /* 0x0000003f11118290 */ /* 0x000fd2000fffe13f */
[----:B------:R-:W-:Y:S02]  /*0590*/  @!UP1 ULOP3.LUT UR17, URZ, UR5, URZ, 0x33, !UPT ;  /* 0x000000053f119292 */ /* 0x000fe4000f8e333f */
.L_x_2:
[----:B------:R-:W-:Y:S01]  /*05a0*/  ULOP3.LUT UR8, UR6, 0xffff, URZ, 0xc0, !UPT ;  /* 0x0000ffff06087892 */ /* 0x000fe2000f8ec03f */
[----:B------:R-:W-:Y:S01]  /*05b0*/  PLOP3.LUT P2, PT, PT, PT, PT, 0x80, 0x0 ;  /* 0x000000000000781c */ /* 0x000fe20003f4f070 */
[----:B------:R-:W-:Y:S01]  /*05c0*/  IMAD.MOV.U32 R6, RZ, RZ, RZ ;  /* 0x000000ffff067224 */ /* 0x000fe200078e00ff */
[----:B------:R-:W-:Y:S01]  /*05d0*/  CS2R R70, SRZ ;  /* 0x0000000000467805 */ /* 0x000fe2000001ff00 */
[----:B------:R-:W-:Y:S01]  /*05e0*/  UIMAD UR8, UR8, UR17, URZ ;  /* 0x00000011080872a4 */ /* 0x000fe2000f8e023f */
[----:B------:R-:W-:Y:S01]  /*05f0*/  IMAD.MOV.U32 R2, RZ, RZ, RZ ;  /* 0x000000ffff027224 */ /* 0x000fe200078e00ff */
[----:B------:R-:W-:Y:S01]  /*0600*/  CS2R R68, SRZ ;  /* 0x0000000000447805 */ /* 0x000fe2000001ff00 */
[----:B------:R-:W-:Y:S01]  /*0610*/  CS2R R74, SRZ ;  /* 0x00000000004a7805 */ /* 0x000fe2000001ff00 */
[----:B------:R-:W-:Y:S01]  /*0620*/  UIADD3 UR17, UR8, UR17, URZ ;  /* 0x0000001108117290 */ /* 0x000fe2000fffe03f */
[----:B------:R-:W-:Y:S01]  /*0630*/  CS2R R72, SRZ ;  /* 0x0000000000487805 */ /* 0x000fe2000001ff00 */
[----:B------:R-:W-:Y:S01]  /*0640*/  CS2R R78, SRZ ;  /* 0x00000000004e7805 */ /* 0x000fe2000001ff00 */
[----:B------:R-:W-:Y:S01]  /*0650*/  CS2R R76, SRZ ;  /* 0x00000000004c7805 */ /* 0x000fe2000001ff00 */
[----:B------:R-:W-:Y:S01]  /*0660*/  UISETP.LT.AND UP0, UPT, UR7, UR17, UPT ;  /* 0x000000110700728c */ /* 0x000fe2000bf01270 */
[----:B------:R-:W-:Y:S01]  /*0670*/  CS2R R82, SRZ ;  /* 0x0000000000527805 */ /* 0x000fe2000001ff00 */
[----:B------:R-:W-:Y:S01]  /*0680*/  CS2R R80, SRZ ;  /* 0x0000000000507805 */ /* 0x000fe2000001ff00 */
[----:B------:R-:W-:Y:S01]  /*0690*/  CS2R R86, SRZ ;  /* 0x0000000000567805 */ /* 0x000fe2000001ff00 */
[----:B------:R-:W-:Y:S01]  /*06a0*/  USEL UR7, UR7, UR17, UP0 ;  /* 0x0000001107077287 */ /* 0x000fe20008000000 */
[----:B------:R-:W-:Y:S01]  /*06b0*/  CS2R R84, SRZ ;  /* 0x0000000000547805 */ /* 0x000fe2000001ff00 */
[----:B------:R-:W-:Y:S01]  /*06c0*/  CS2R R90, SRZ ;  /* 0x00000000005a7805 */ /* 0x000fe2000001ff00 */
[----:B------:R-:W-:Y:S01]  /*06d0*/  CS2R R88, SRZ ;  /* 0x0000000000587805 */ /* 0x000fe2000001ff00 */
[----:B------:R-:W-:Y:S01]  /*06e0*/  UISETP.GT.AND UP0, UPT, UR7, UR8, UPT ;  /* 0x000000080700728c */ /* 0x000fe2000bf04270 */
[----:B------:R-:W-:Y:S01]  /*06f0*/  CS2R R94, SRZ ;  /* 0x00000000005e7805 */ /* 0x000fe2000001ff00 */
[----:B------:R-:W-:Y:S01]  /*0700*/  CS2R R92, SRZ ;  /* 0x00000000005c7805 */ /* 0x000fe2000001ff00 */
[----:B------:R-:W-:Y:S01]  /*0710*/  CS2R R98, SRZ ;  /* 0x0000000000627805 */ /* 0x000fe2000001ff00 */
[----:B------:R-:W-:Y:S01]  /*0720*/  CS2R R96, SRZ ;  /* 0x0000000000607805 */ /* 0x000fe2000001ff00 */
[----:B------:R-:W-:Y:S01]  /*0730*/  CS2R R102, SRZ ;  /* 0x0000000000667805 */ /* 0x000fe2000001ff00 */
[----:B------:R-:W-:Y:S01]  /*0740*/  PLOP3.LUT P0, PT, PT, PT, UP0, 0x80, 0x0 ;  /* 0x000000000000781c */ /* 0x000fe20003f0f008 */
[----:B------:R-:W-:Y:S01]  /*0750*/  CS2R R100, SRZ ;  /* 0x0000000000647805 */ /* 0x000fe2000001ff00 */
        /* <DEDUP_REMOVED lines=14> */
[----:B------:R-:W-:Y:S05]  /*0840*/  @!P0 BRA `(.L_x_3) ;  /* 0x00009a0000008947 */ /* 0x000fea0003800000 */
[----:B------:R-:W-:Y:S02]  /*0850*/  ULDC.64 UR4, c[0x0][0x340] ;  /* 0x0000d00000047ab9 */ /* 0x000fe40000000a00 */
[----:B------:R-:W-:-:S02]  /*0860*/  UISETP.NE.U32.AND UP0, UPT, URZ, UR4, UPT ;  /* 0x000000043f00728c */ /* 0x000fc4000bf05070 */
[----:B------:R-:W-:Y:S02]  /*0870*/  ULDC.64 UR16, c[0x0][0x340] ;  /* 0x0000d00000107ab9 */ /* 0x000fe40000000a00 */
[----:B------:R-:W-:-:S06]  /*0880*/  UISETP.NE.AND.EX UP0, UPT, URZ, UR5, UPT, UP0 ;  /* 0x000000053f00728c */ /* 0x000fcc000bf05300 */
[----:B------:R-:W-:-:S05]  /*0890*/  PLOP3.LUT P0, PT, PT, PT, UP0, 0x80, 0x0 ;  /* 0x000000000000781c */ /* 0x000fca0003f0f008 */
[----:B------:R-:W-:Y:S02]  /*08a0*/  @UP0 UMOV UR4, 0x4 ;  /* 0x0000000400040882 */ /* 0x000fe40000000000 */
[----:B------:R-:W-:-:S06]  /*08b0*/  @UP0 UIMAD.WIDE UR4, UR18, UR4, UR16 ;  /* 0x00000004120402a5 */ /* 0x000fcc000f8e0210 */
[----:B------:R-:W-:Y:S02]  /*08c0*/  IMAD.U32 R2, RZ, RZ, UR4 ;  /* 0x00000004ff027e24 */ /* 0x000fe4000f8e00ff */
[----:B------:R-:W-:Y:S01]  /*08d0*/  IMAD.U32 R3, RZ, RZ, UR5 ;  /* 0x00000005ff037e24 */ /* 0x000fe2000f8e00ff */
[----:B------:R-:W-:Y:S01]  /*08e0*/  SHF.R.S32.HI R10, RZ, 0x1f, R5 ;  /* 0x0000001fff0a7819 */ /* 0x000fe20000011405 */
[----:B------:R-:W-:Y:S02]  /*08f0*/  UIADD3 UR6, UR7, -0x1, URZ ;  /* 0xffffffff07067890 */ /* 0x000fe4000fffe03f */
[----:B------:R-:W-:Y:S01]  /*0900*/  ULDC.64 UR4, c[0x0][0x2b0] ;  /* 0x0000ac0000047ab9 */ /* 0x000fe20000000a00 */
[CC--:B------:R-:W-:Y:S01]  /*0910*/  LEA.HI R241, R10.reuse, R5.reuse, RZ, 0x6 ;  /* 0x000000050af17211 */ /* 0x0c0fe200078f30ff */
[----:B------:R1:W2:Y:S01]  /*0920*/  @P0 LDG.E R0, [R2.64] ;  /* 0x0000000c02000981 */ /* 0x0002a2000c1e1900 */
[----:B------:R-:W-:Y:S02]  /*0930*/  MOV R239, RZ ;  /* 0x000000ff00ef7202 */ /* 0x000fe40000000f00 */
[----:B-1----:R-:W-:Y:S01]  /*0940*/  LEA.HI R3, R10, R5, RZ, 0x3 ;  /* 0x000000050a037211 */ /* 0x002fe200078f18ff */
[----:B------:R-:W-:-:S03]  /*0950*/  IMAD.MOV.U32 R2, RZ, RZ, c[0x0][0x2b8] ;  /* 0x0000ae00ff027624 */ /* 0x000fc600078e00ff */
[----:B------:R-:W-:Y:S02]  /*0960*/  LOP3.LUT R25, R3, 0xfffffff8, RZ, 0xc0, !PT ;  /* 0xfffffff803197812 */ /* 0x000fe400078ec0ff */
[----:B------:R-:W-:Y:S02]  /*0970*/  SHF.R.S32.HI R3, RZ, 0x3, R3 ;  /* 0x00000003ff037819 */ /* 0x000fe40000011403 */
[----:B------:R-:W-:-:S04]  /*0980*/  IADD3 R25, -R25, R5, RZ ;  /* 0x0000000519197210 */ /* 0x000fc80007ffe1ff */
[----:B------:R-:W-:Y:S01]  /*0990*/  LEA R242, R25, R3, 0x5 ;  /* 0x0000000319f27211 */ /* 0x000fe200078e28ff */
[----:B------:R-:W-:Y:S01]  /*09a0*/  BAR.SYNC.DEFER_BLOCKING 0x0 ;  /* 0x0000000000007b1d */ /* 0x000fe20000010000 */
[----:B------:R-:W-:-:S05]  /*09b0*/  USHF.R.S32.HI UR20, URZ, 0x1f, UR18 ;  /* 0x0000001f3f147899 */ /* 0x000fca0008011412 */
[----:B--2---:R1:W2:Y:S01]  /*09c0*/  @P0 R2UR UR14, R0 ;  /* 0x00000000000e03c2 */ /* 0x0042a200000e0000 */
[----:B------:R-:W-:Y:S01]  /*09d0*/  ISETP.NE.AND P0, PT, R2, 0x1, PT ;  /* 0x000000010200780c */ /* 0x000fe20003f05270 */
[----:B--2---:R-:W-:Y:S02]  /*09e0*/  @!UP0 UMOV UR14, UR18 ;  /* 0x00000012000e8c82 */ /* 0x004fe40008000000 */
[----:B------:R-:W-:Y:S02]  /*09f0*/  USHF.R.S32.HI UR11, URZ, 0x1f, UR14 ;  /* 0x0000001f3f0b7899 */ /* 0x000fe4000801140e */
[----:B------:R-:W-:Y:S02]  /*0a00*/  UIMAD.WIDE.U32 UR16, UR14, UR4, URZ ;  /* 0x000000040e1072a5 */ /* 0x000fe4000f8e003f */
[----:B------:R-:W-:-:S04]  /*0a10*/  UIMAD UR11, UR11, UR4, URZ ;  /* 0x000000040b0b72a4 */ /* 0x000fc8000f8e023f */
[----:B------:R-:W-:Y:S01]  /*0a20*/  UIMAD UR11, UR14, UR5, UR11 ;  /* 0x000000050e0b72a4 */ /* 0x000fe2000f8e020b */
[----:B-1----:R-:W-:-:S03]  /*0a30*/  IMAD.U32 R0, RZ, RZ, UR6 ;  /* 0x00000006ff007e24 */ /* 0x002fc6000f8e00ff */
[----:B------:R-:W-:Y:S02]  /*0a40*/  UIADD3 UR11, UR17, UR11, URZ ;  /* 0x0000000b110b7290 */ /* 0x000fe4000fffe03f */
[----:B------:R-:W-:Y:S01]  /*0a50*/  USHF.R.S32.HI UR14, URZ, 0x1f, UR10 ;  /* 0x0000001f3f0e7899 */ /* 0x000fe2000801140a */
[----:B------:R-:W-:Y:S01]  /*0a60*/  IMAD R0, R0, 0x80, R242 ;  /* 0x0000008000007824 */ /* 0x000fe200078e02f2 */
[----:B------:R-:W-:-:S04]  /*0a70*/  ULDC.64 UR4, c[0x0][0x1b8] ;  /* 0x00006e0000047ab9 */ /* 0x000fc80000000a00 */
[C---:B------:R-:W-:Y:S02]  /*0a80*/  ISETP.GE.AND P3, PT, R0.reuse, UR15, PT ;  /* 0x0000000f00007c0c */ /* 0x040fe4000bf66270 */
[----:B------:R-:W-:Y:S02]  /*0a90*/  IADD3 R240, R0, UR9, RZ ;  /* 0x0000000900f07c10 */ /* 0x000fe4000fffe0ff */
[----:B------:R-:W-:-:S03]  /*0aa0*/  ISETP.GT.OR P3, PT, R242, 0x7f, P3 ;  /* 0x0000007ff200780c */ /* 0x000fc60001f64670 */
[----:B------:R-:W-:-:S04]  /*0ab0*/  @P0 IMAD.HI.U32 R0, R240, c[0x0][0x2bc], RZ ;  /* 0x0000af00f0000a27 */ /* 0x000fc800078e00ff */
[----:B------:R-:W-:Y:S01]  /*0ac0*/  IMAD.MOV.U32 R4, RZ, RZ, R240 ;  /* 0x000000ffff047224 */ /* 0x000fe200078e00f0 */
[----:B------:R-:W-:-:S05]  /*0ad0*/  @P0 SHF.R.U32.HI R4, RZ, c[0x0][0x2c0], R0 ;  /* 0x0000b000ff040a19 */ /* 0x000fca0000011600 */
[----:B------:R-:W-:-:S04]  /*0ae0*/  @!P3 IADD3 R2, P2, R4, UR16, RZ ;  /* 0x000000100402bc10 */ /* 0x000fc8000ff5e0ff */
[----:B------:R-:W-:Y:S02]  /*0af0*/  @!P3 LEA R6, P1, R2, c[0x0][0x2a0], 0x2 ;  /* 0x0000a8000206ba11 */ /* 0x000fe400078210ff */
[----:B------:R-:W-:-:S04]  /*0b00*/  @!P3 LEA.HI.X.SX32 R0, R4, UR11, 0x1, P2 ;  /* 0x0000000b0400bc11 */ /* 0x000fc800090f0eff */
[----:B------:R-:W-:-:S05]  /*0b10*/  @!P3 LEA.HI.X R7, R2, c[0x0][0x2a4], R0, 0x2, P1 ;  /* 0x0000a9000207ba11 */ /* 0x000fca00008f1400 */
[----:B------:R1:W2:Y:S01]  /*0b20*/  @!P3 LDG.E R239, [R6.64] ;  /* 0x0000000c06efb981 */ /* 0x0002a2000c1e1900 */
[----:B------:R-:W-:Y:S01]  /*0b30*/  UIMAD UR19, UR14, UR4, URZ ;  /* 0x000000040e1372a4 */ /* 0x000fe2000f8e023f */
[----:B------:R-:W-:Y:S01]  /*0b40*/  IMAD.SHL.U32 R37, R25, 0x8, RZ ;  /* 0x0000000819257824 */ /* 0x000fe200078e00ff */
[----:B------:R-:W-:Y:S01]  /*0b50*/  UIMAD.WIDE.U32 UR22, UR10, UR4, URZ ;  /* 0x000000040a1672a5 */ /* 0x000fe2000f8e003f */
[----:B------:R-:W3:Y:S01]  /*0b60*/  S2R R2, SR_CTAID.X ;  /* 0x0000000000027919 */ /* 0x000ee20000002500 */
[----:B------:R-:W-:Y:S01]  /*0b70*/  UIMAD UR19, UR10, UR5, UR19 ;  /* 0x000000050a1372a4 */ /* 0x000fe2000f8e0213 */
[----:B------:R-:W-:Y:S01]  /*0b80*/  IMAD.SHL.U32 R241, R241, 0x8, RZ ;  /* 0x00000008f1f17824 */ /* 0x000fe200078e00ff */
[C---:B------:R-:W-:Y:S01]  /*0b90*/  IADD3 R24, R37.reuse, 0x40, RZ ;  /* 0x0000004025187810 */ /* 0x040fe20007ffe0ff */
[----:B------:R-:W-:Y:S01]  /*0ba0*/  ULDC.64 UR4, c[0x0][0x1c0] ;  /* 0x0000700000047ab9 */ /* 0x000fe20000000a00 */
[----:B------:R-:W-:Y:S01]  /*0bb0*/  IADD3 R4, -R4, RZ, RZ ;  /* 0x000000ff04047210 */ /* 0x000fe20007ffe1ff */
[----:B------:R-:W-:Y:S01]  /*0bc0*/  UIMAD UR20, UR20, UR4, URZ ;  /* 0x00000004141472a4 */ /* 0x000fe2000f8e023f */
[----:B------:R-:W-:Y:S01]  /*0bd0*/  SHF.R.S32.HI R36, RZ, 0x1f, R24 ;  /* 0x0000001fff247819 */ /* 0x000fe20000011418 */
[----:B------:R-:W-:Y:S01]  /*0be0*/  UIADD3 UR23, UR23, UR19, URZ ;  /* 0x0000001317177290 */ /* 0x000fe2000fffe03f */
[----:B------:R-:W-:Y:S01]  /*0bf0*/  ISETP.GE.AND P3, PT, R37, c[0x0][0x198], PT ;  /* 0x0000660025007a0c */ /* 0x000fe20003f66270 */
[----:B------:R-:W-:Y:S01]  /*0c00*/  UIMAD UR5, UR18, UR5, UR20 ;  /* 0x00000005120572a4 */ /* 0x000fe2000f8e0214 */
[----:B------:R-:W-:Y:S01]  /*0c10*/  IMAD R240, R4, c[0x0][0x2b8], R240 ;  /* 0x0000ae0004f07a24 */ /* 0x000fe200078e02f0 */
[----:B------:R-:W-:Y:S01]  /*0c20*/  UIMAD.WIDE.U32 UR18, UR18, UR4, UR22 ;  /* 0x00000004121272a5 */ /* 0x000fe2000f8e0016 */
[----:B------:R-:W-:Y:S01]  /*0c30*/  LEA.HI R36, R36, R24, RZ, 0x3 ;  /* 0x0000001824247211 */ /* 0x000fe200078f18ff */
[----:B------:R-:W-:Y:S01]  /*0c40*/  UIMAD UR15, UR6, -0x80, UR15 ;  /* 0xffffff80060f78a4 */ /* 0x000fe2000f8e020f */
[----:B------:R-:W-:Y:S01]  /*0c50*/  ISETP.GE.AND P2, PT, R24, c[0x0][0x198], PT ;  /* 0x0000660018007a0c */ /* 0x000fe20003f46270 */
[----:B------:R-:W-:Y:S01]  /*0c60*/  UIADD3 UR5, UR19, UR5, URZ ;  /* 0x0000000513057290 */ /* 0x000fe2000fffe03f */
[----:B------:R-:W-:Y:S01]  /*0c70*/  LOP3.LUT R36, R36, 0xfffffff8, RZ, 0xc0, !PT ;  /* 0xfffffff824247812 */ /* 0x000fe200078ec0ff */
[----:B------:R-:W-:Y:S01]  /*0c80*/  IMAD.U32 R12, RZ, RZ, UR18 ;  /* 0x00000012ff0c7e24 */ /* 0x000fe2000f8e00ff */
[----:B------:R-:W-:Y:S01]  /*0c90*/  SHF.R.S32.HI R27, RZ, 0x1f, R240 ;  /* 0x0000001fff1b7819 */ /* 0x000fe200000114f0 */
[----:B------:R-:W-:Y:S01]  /*0ca0*/  IMAD.U32 R13, RZ, RZ, UR19 ;  /* 0x00000013ff0d7e24 */ /* 0x000fe2000f8e00ff */
[----:B------:R-:W-:Y:S01]  /*0cb0*/  LEA.HI R238, R10, R5, RZ, 0x4 ;  /* 0x000000050aee7211 */ /* 0x000fe200078f20ff */
[----:B-1----:R-:W-:Y:S01]  /*0cc0*/  IMAD.MOV.U32 R6, RZ, RZ, c[0x0][0x2c4] ;  /* 0x0000b100ff067624 */ /* 0x002fe200078e00ff */
[----:B------:R-:W-:Y:S01]  /*0cd0*/  UISETP.GT.AND UP0, UPT, UR6, UR8, UPT ;  /* 0x000000080600728c */ /* 0x000fe2000bf04270 */
[----:B---3--:R-:W-:-:S02]  /*0ce0*/  IMAD R9, R2, 0x80, R242 ;  /* 0x0000008002097824 */ /* 0x008fc400078e02f2 */
[----:B------:R-:W-:Y:S01]  /*0cf0*/  IMAD.U32 R15, RZ, RZ, UR5 ;  /* 0x00000005ff0f7e24 */ /* 0x000fe2000f8e00ff */
[C---:B------:R-:W-:Y:S01]  /*0d00*/  ISETP.NE.AND P1, PT, R6.reuse, 0x1, PT ;  /* 0x000000010600780c */ /* 0x040fe20003f25270 */
[----:B------:R-:W-:Y:S01]  /*0d10*/  IMAD.MOV.U32 R14, RZ, RZ, R12 ;  /* 0x000000ffff0e7224 */ /* 0x000fe200078e000c */
[----:B------:R-:W-:Y:S01]  /*0d20*/  MOV R8, R9 ;  /* 0x0000000900087202 */ /* 0x000fe20000000f00 */
[----:B------:R-:W-:Y:S01]  /*0d30*/  IMAD R6, R6, c[0x0][0x168], RZ ;  /* 0x00005a0006067a24 */ /* 0x000fe200078e02ff */
[----:B------:R-:W-:Y:S01]  /*0d40*/  ULDC.64 UR4, c[0x0][0x1e8] ;  /* 0x00007a0000047ab9 */ /* 0x000fe20000000a00 */
[----:B------:R-:W-:Y:S01]  /*0d50*/  IMAD R2, R2, 0x80, R3 ;  /* 0x0000008002027824 */ /* 0x000fe200078e0203 */
[----:B------:R-:W-:Y:S01]  /*0d60*/  UIMAD.WIDE.U32 UR20, UR10, UR4, URZ ;  /* 0x000000040a1472a5 */ /* 0x000fe2000f8e003f */
[----:B------:R-:W-:Y:S01]  /*0d70*/  IMAD R16, R27, c[0x0][0x1e0], RZ ;  /* 0x000078001b107a24 */ /* 0x000fe200078e02ff */
[----:B------:R-:W-:Y:S01]  /*0d80*/  UIMAD UR4, UR14, UR4, URZ ;  /* 0x000000040e0472a4 */ /* 0x000fe2000f8e023f */
[----:B------:R-:W-:Y:S01]  /*0d90*/  IMAD.WIDE.U32 R20, R240, c[0x0][0x1e0], RZ ;  /* 0x00007800f0147a25 */ /* 0x000fe200078e00ff */
[----:B------:R-:W-:-:S02]  /*0da0*/  IADD3 R4, R2, 0x40, RZ ;  /* 0x0000004002047810 */ /* 0x000fc40007ffe0ff */
[----:B------:R-:W-:Y:S01]  /*0db0*/  UIMAD UR4, UR10, UR5, UR4 ;  /* 0x000000050a0472a4 */ /* 0x000fe2000f8e0204 */
[----:B------:R-:W-:Y:S01]  /*0dc0*/  @P1 IMAD.HI.U32 R0, R9, c[0x0][0x2c8], RZ ;  /* 0x0000b20009001a27 */ /* 0x000fe200078e00ff */
[----:B------:R-:W-:Y:S02]  /*0dd0*/  ISETP.GE.AND P5, PT, R4, R6, PT ;  /* 0x000000060400720c */ /* 0x000fe40003fa6270 */
[----:B------:R-:W-:Y:S01]  /*0de0*/  UIADD3 UR18, UR21, UR4, URZ ;  /* 0x0000000415127290 */ /* 0x000fe2000fffe03f */
[C---:B------:R-:W-:Y:S01]  /*0df0*/  IMAD R16, R240.reuse, c[0x0][0x1e4], R16 ;  /* 0x00007900f0107a24 */ /* 0x040fe200078e0210 */
[----:B------:R-:W-:Y:S01]  /*0e00*/  @P1 SHF.R.U32.HI R8, RZ, c[0x0][0x2cc], R0 ;  /* 0x0000b300ff081a19 */ /* 0x000fe20000011600 */
[----:B------:R-:W-:Y:S01]  /*0e10*/  IMAD.WIDE.U32 R28, R240, c[0x0][0x208], RZ ;  /* 0x00008200f01c7a25 */ /* 0x000fe200078e00ff */
[----:B------:R-:W-:Y:S02]  /*0e20*/  ULDC.64 UR4, c[0x0][0x210] ;  /* 0x0000840000047ab9 */ /* 0x000fe40000000a00 */
[C---:B------:R-:W-:Y:S01]  /*0e30*/  IADD3 R0, -R8.reuse, RZ, RZ ;  /* 0x000000ff08007210 */ /* 0x040fe20007ffe1ff */
[----:B------:R-:W-:Y:S01]  /*0e40*/  IMAD.WIDE.U32 R14, R8, c[0x0][0x1b0], R14 ;  /* 0x00006c00080e7a25 */ /* 0x000fe200078e000e */
[----:B------:R-:W-:Y:S01]  /*0e50*/  SHF.R.S32.HI R7, RZ, 0x1f, R8 ;  /* 0x0000001fff077819 */ /* 0x000fe20000011408 */
[----:B------:R-:W-:-:S02]  /*0e60*/  UIMAD UR14, UR14, UR4, URZ ;  /* 0x000000040e0e72a4 */ /* 0x000fc4000f8e023f */
[----:B------:R-:W-:Y:S01]  /*0e70*/  IMAD R13, R0, c[0x0][0x2c4], R9 ;  /* 0x0000b100000d7a24 */ /* 0x000fe200078e0209 */
[----:B------:R-:W-:Y:S01]  /*0e80*/  UIMAD.WIDE.U32 UR22, UR10, UR4, URZ ;  /* 0x000000040a1672a5 */ /* 0x000fe2000f8e003f */
[----:B------:R-:W-:Y:S01]  /*0e90*/  IMAD R7, R7, c[0x0][0x1b0], RZ ;  /* 0x00006c0007077a24 */ /* 0x000fe200078e02ff */
[----:B------:R-:W-:Y:S01]  /*0ea0*/  UIMAD UR4, UR10, UR5, UR14 ;  /* 0x000000050a0472a4 */ /* 0x000fe2000f8e020e */
[----:B------:R-:W-:Y:S01]  /*0eb0*/  IMAD.IADD R17, R21, 0x1, R16 ;  /* 0x0000000115117824 */ /* 0x000fe200078e0210 */
[----:B------:R-:W-:Y:S01]  /*0ec0*/  SHF.R.S32.HI R0, RZ, 0x1f, R13 ;  /* 0x0000001fff007819 */ /* 0x000fe2000001140d */
[----:B------:R-:W-:Y:S01]  /*0ed0*/  IMAD R7, R8, c[0x0][0x1b4], R7 ;  /* 0x00006d0008077a24 */ /* 0x000fe200078e0207 */
[----:B------:R-:W-:Y:S01]  /*0ee0*/  MOV R16, R20 ;  /* 0x0000001400107202 */ /* 0x000fe20000000f00 */
[----:B------:R-:W-:Y:S01]  /*0ef0*/  UIADD3 UR4, UR23, UR4, URZ ;  /* 0x0000000417047290 */ /* 0x000fe2000fffe03f */
[----:B------:R-:W-:Y:S02]  /*0f00*/  IMAD.WIDE R40, R37, 0x2, RZ ;  /* 0x0000000225287825 */ /* 0x000fe400078e02ff */
[----:B------:R-:W-:-:S02]  /*0f10*/  IADD3 R15, R15, R7, RZ ;  /* 0x000000070f0f7210 */ /* 0x000fc40007ffe0ff */
[----:B------:R-:W-:Y:S02]  /*0f20*/  IMAD R0, R0, c[0x0][0x1a8], RZ ;  /* 0x00006a0000007a24 */ /* 0x000fe400078e02ff */
[----:B------:R-:W-:Y:S02]  /*0f30*/  IMAD.SHL.U32 R7, R3, 0x40, RZ ;  /* 0x0000004003077824 */ /* 0x000fe400078e00ff */
[C---:B------:R-:W-:Y:S02]  /*0f40*/  IMAD R0, R13.reuse, c[0x0][0x1ac], R0 ;  /* 0x00006b000d007a24 */ /* 0x040fe400078e0200 */
[----:B------:R-:W-:Y:S01]  /*0f50*/  IMAD.WIDE.U32 R12, R13, c[0x0][0x1a8], R14 ;  /* 0x00006a000d0c7a25 */ /* 0x000fe200078e000e */
[----:B------:R-:W-:-:S04]  /*0f60*/  LOP3.LUT R8, R7, 0x1c0, RZ, 0xc0, !PT ;  /* 0x000001c007087812 */ /* 0x000fc800078ec0ff */
[----:B------:R-:W-:Y:S02]  /*0f70*/  IADD3 R0, R13, R0, RZ ;  /* 0x000000000d007210 */ /* 0x000fe40007ffe0ff */
[C---:B------:R-:W-:Y:S02]  /*0f80*/  LEA R18, P1, R12.reuse, c[0x0][0x160], 0x1 ;  /* 0x000058000c127a11 */ /* 0x040fe400078208ff */
[----:B------:R-:W-:Y:S02]  /*0f90*/  SHF.R.U32.HI R7, RZ, 0x3, R8 ;  /* 0x00000003ff077819 */ /* 0x000fe40000011608 */
[----:B------:R-:W-:Y:S02]  /*0fa0*/  LEA.HI.X R0, R12, c[0x0][0x164], R0, 0x1, P1 ;  /* 0x000059000c007a11 */ /* 0x000fe400008f0c00 */
[----:B------:R-:W-:Y:S01]  /*0fb0*/  SHFL.IDX PT, R12, R18, RZ, 0x181f ;  /* 0x00181fff120c7589 */ /* 0x000fe200000e0000 */
[----:B------:R-:W-:Y:S02]  /*0fc0*/  LOP3.LUT R8, R8, 0x38, R37, 0xf8, !PT ;  /* 0x0000003808087812 */ /* 0x000fe400078ef825 */
[----:B------:R-:W-:Y:S01]  /*0fd0*/  ISETP.GE.AND P1, PT, R2, R6, PT ;  /* 0x000000060200720c */ /* 0x000fe20003f26270 */
[----:B------:R-:W1:Y:S01]  /*0fe0*/  SHFL.IDX PT, R13, R0, RZ, 0x181f ;  /* 0x00181fff000d7589 */ /* 0x000e6200000e0000 */
[----:B------:R-:W-:-:S02]  /*0ff0*/  LOP3.LUT R8, R8, R7, RZ, 0x3c, !PT ;  /* 0x0000000708087212 */ /* 0x000fc400078e3cff */
[----:B------:R-:W-:Y:S01]  /*1000*/  IADD3 R7, R2, 0x20, RZ ;  /* 0x0000002002077810 */ /* 0x000fe20007ffe0ff */
[----:B------:R-:W-:Y:S01]  /*1010*/  SHFL.IDX PT, R9, R0, 0x1, 0x181f ;  /* 0x00381f0000097f89 */ /* 0x000fe200000e0000 */
[----:B------:R-:W-:Y:S02]  /*1020*/  LOP3.LUT R241, R8, 0xfffffe00, R241, 0xf8, !PT ;  /* 0xfffffe0008f17812 */ /* 0x000fe400078ef8f1 */
[----:B------:R-:W-:Y:S01]  /*1030*/  ISETP.GE.AND P4, PT, R7, R6, PT ;  /* 0x000000060700720c */ /* 0x000fe20003f86270 */
[----:B------:R-:W3:Y:S01]  /*1040*/  SHFL.IDX PT, R8, R18, 0x1, 0x181f ;  /* 0x00381f0012087f89 */ /* 0x000ee200000e0000 */
[----:B------:R-:W-:Y:S01]  /*1050*/  IADD3 R2, R2, 0x60, RZ ;  /* 0x0000006002027810 */ /* 0x000fe20007ffe0ff */
[----:B------:R-:W-:Y:S02]  /*1060*/  IMAD.SHL.U32 R241, R241, 0x2, RZ ;  /* 0x00000002f1f17824 */ /* 0x000fe400078e00ff */
[----:B------:R-:W-:Y:S03]  /*1070*/  SHFL.IDX PT, R19, R0, 0x3, 0x181f ;  /* 0x00781f0000137f89 */ /* 0x000fe600000e0000 */
[----:B------:R-:W-:Y:S01]  /*1080*/  IADD3 R243, R241, 0x100, RZ ;  /* 0x00000100f1f37810 */ /* 0x000fe20007ffe0ff */
[----:B-1----:R-:W-:-:S04]  /*1090*/  @!P1 IMAD.WIDE R14, R37, 0x2, R12 ;  /* 0x00000002250e9825 */ /* 0x002fc800078e020c */
[----:B------:R-:W-:Y:S01]  /*10a0*/  @!P1 IMAD.WIDE R12, R36, 0x2, R12 ;  /* 0x00000002240c9825 */ /* 0x000fe200078e020c */
[----:B------:R1:W-:Y:S04]  /*10b0*/  @!P1 LDGSTS.E.BYPASS.LTC128B.128 [R241+0x100], [R14.64], !P3 ;  /* 0x001000000ef19fae */ /* 0x0003e8000d901d4c */
[----:B------:R4:W-:Y:S01]  /*10c0*/  @!P1 LDGSTS.E.BYPASS.LTC128B.128 [R241+0x4100], [R12.64], !P2 ;  /* 0x041000000cf19fae */ /* 0x0009e2000d101d4c */
[----:B------:R-:W-:Y:S01]  /*10d0*/  ISETP.GE.AND P1, PT, R2, R6, PT ;  /* 0x000000060200720c */ /* 0x000fe20003f26270 */
[----:B---3--:R-:W-:-:S04]  /*10e0*/  @!P4 IMAD.WIDE R6, R36, 0x2, R8 ;  /* 0x000000022406c825 */ /* 0x008fc800078e0208 */
[----:B-1----:R-:W-:Y:S01]  /*10f0*/  @!P4 IMAD.WIDE R14, R37, 0x2, R8 ;  /* 0x00000002250ec825 */ /* 0x002fe200078e0208 */
[C---:B------:R-:W-:Y:S02]  /*1100*/  LOP3.LUT R8, R238.reuse, 0xfffffff0, RZ, 0xc0, !PT ;  /* 0xfffffff0ee087812 */ /* 0x040fe400078ec0ff */
[----:B------:R-:W-:Y:S01]  /*1110*/  SHF.R.S32.HI R9, RZ, 0x4, R238 ;  /* 0x00000004ff097819 */ /* 0x000fe200000114ee */
[----:B----4-:R-:W-:Y:S02]  /*1120*/  SHFL.IDX PT, R12, R18, 0x2, 0x181f ;  /* 0x00581f00120c7f89 */ /* 0x010fe400000e0000 */
[----:B------:R-:W-:Y:S01]  /*1130*/  IMAD.IADD R8, R5, 0x1, -R8 ;  /* 0x0000000105087824 */ /* 0x000fe200078e0a08 */
[----:B------:R-:W-:Y:S01]  /*1140*/  LEA.HI R238, R238, R9, RZ, 0x1 ;  /* 0x00000009eeee7211 */ /* 0x000fe200078f08ff */
[----:B------:R1:W3:Y:S03]  /*1150*/  SHFL.IDX PT, R13, R0, 0x2, 0x181f ;  /* 0x00581f00000d7f89 */ /* 0x0002e600000e0000 */
[----:B------:R-:W-:Y:S01]  /*1160*/  SHF.R.S32.HI R2, RZ, 0x1f, R8 ;  /* 0x0000001fff027819 */ /* 0x000fe20000011408 */
[----:B------:R3:W-:Y:S01]  /*1170*/  @!P4 LDGSTS.E.BYPASS.LTC128B.128 [R241+0x1100], [R14.64], !P3 ;  /* 0x011000000ef1cfae */ /* 0x0007e2000d901d4c */
[----:B------:R-:W-:-:S02]  /*1180*/  LOP3.LUT R238, R238, 0xfffffffe, RZ, 0xc0, !PT ;  /* 0xfffffffeeeee7812 */ /* 0x000fc400078ec0ff */
[----:B------:R-:W-:Y:S01]  /*1190*/  LEA.HI R2, R2, R8, RZ, 0x3 ;  /* 0x0000000802027211 */ /* 0x000fe200078f18ff */
[----:B------:R4:W-:Y:S02]  /*11a0*/  @!P4 LDGSTS.E.BYPASS.LTC128B.128 [R241+0x5100], [R6.64], !P2 ;  /* 0x0510000006f1cfae */ /* 0x0009e4000d101d4c */
[----:B------:R-:W-:Y:S02]  /*11b0*/  IMAD.IADD R238, R9, 0x1, -R238 ;  /* 0x0000000109ee7824 */ /* 0x000fe400078e0aee */
[----:B------:R-:W5:Y:S01]  /*11c0*/  SHFL.IDX PT, R18, R18, 0x3, 0x181f ;  /* 0x00781f0012127f89 */ /* 0x000f6200000e0000 */
[----:B-1----:R-:W-:-:S04]  /*11d0*/  LOP3.LUT R0, R2, 0xfffffff8, RZ, 0xc0, !PT ;  /* 0xfffffff802007812 */ /* 0x002fc800078ec0ff */
[----:B------:R-:W-:Y:S01]  /*11e0*/  IADD3 R0, R8, -R0, RZ ;  /* 0x8000000008007210 */ /* 0x000fe20007ffe0ff */
[----:B------:R-:W-:Y:S02]  /*11f0*/  IMAD.SHL.U32 R8, R238, 0x8, RZ ;  /* 0x00000008ee087824 */ /* 0x000fe400078e00ff */
[----:B---3--:R-:W-:-:S04]  /*1200*/  @!P5 IMAD.WIDE R14, R37, 0x2, R12 ;  /* 0x00000002250ed825 */ /* 0x008fc800078e020c */
[----:B------:R-:W-:Y:S01]  /*1210*/  @!P5 IMAD.WIDE R12, R36, 0x2, R12 ;  /* 0x00000002240cd825 */ /* 0x000fe200078e020c */
[----:B------:R1:W-:Y:S03]  /*1220*/  @!P5 LDGSTS.E.BYPASS.LTC128B.128 [R241+0x2100], [R14.64], !P3 ;  /* 0x021000000ef1dfae */ /* 0x0003e6000d901d4c */
[----:B------:R-:W-:Y:S01]  /*1230*/  IMAD.SHL.U32 R9, R0, 0x40, RZ ;  /* 0x0000004000097824 */ /* 0x000fe200078e00ff */
[----:B------:R3:W-:Y:S01]  /*1240*/  @!P5 LDGSTS.E.BYPASS.LTC128B.128 [R241+0x6100], [R12.64], !P2 ;  /* 0x061000000cf1dfae */ /* 0x0007e2000d101d4c */
[----:B-----5:R-:W-:-:S03]  /*1250*/  @!P1 IMAD.WIDE R20, R37, 0x2, R18 ;  /* 0x0000000225149825 */ /* 0x020fc600078e0212 */
[----:B------:R-:W-:Y:S01]  /*1260*/  LOP3.LUT R9, R9, 0x1c0, RZ, 0xc0, !PT ;  /* 0x000001c009097812 */ /* 0x000fe200078ec0ff */
[----:B------:R-:W-:Y:S01]  /*1270*/  @!P1 IMAD.WIDE R18, R36, 0x2, R18 ;  /* 0x0000000224129825 */ /* 0x000fe200078e0212 */
[----:B------:R5:W-:Y:S01]  /*1280*/  @!P1 LDGSTS.E.BYPASS.LTC128B.128 [R241+0x3100], [R20.64], !P3 ;  /* 0x0310000014f19fae */ /* 0x000be2000d901d4c */
[----:B------:R-:W-:Y:S02]  /*1290*/  ISETP.GE.AND P3, PT, R24, c[0x0][0x1d4], PT ;  /* 0x0000750018007a0c */ /* 0x000fe40003f66270 */
[----:B------:R-:W-:Y:S01]  /*12a0*/  LOP3.LUT R8, R9, 0x8, R8, 0xf8, !PT ;  /* 0x0000000809087812 */ /* 0x000fe200078ef808 */
[----:B------:R1:W-:Y:S01]  /*12b0*/  @!P1 LDGSTS.E.BYPASS.LTC128B.128 [R241+0x7100], [R18.64], !P2 ;  /* 0x0710000012f19fae */ /* 0x0003e2000d101d4c */
[----:B------:R-:W-:-:S03]  /*12c0*/  SHF.R.U32.HI R9, RZ, 0x3, R9 ;  /* 0x00000003ff097819 */ /* 0x000fc60000011609 */
[----:B------:R-:W0:Y:S01]  /*12d0*/  LDGDEPBAR ;  /* 0x00000000000079af */ /* 0x000e220000000000 */
[----:B--2---:R-:W-:Y:S01]  /*12e0*/  SHF.R.S32.HI R26, RZ, 0x1f, R239 ;  /* 0x0000001fff1a7819 */ /* 0x004fe200000114ef */
[----:B------:R-:W-:-:S04]  /*12f0*/  IMAD.WIDE.U32 R16, R239, c[0x0][0x1f0], R16 ;  /* 0x00007c00ef107a25 */ /* 0x000fc800078e0010 */
[----:B------:R-:W-:Y:S01]  /*1300*/  IMAD R4, R26, c[0x0][0x1f0], RZ ;  /* 0x00007c001a047a24 */ /* 0x000fe200078e02ff */
[----:B----4-:R-:W-:-:S03]  /*1310*/  IADD3 R7, P4, R16, UR20, RZ ;  /* 0x0000001410077c10 */ /* 0x010fc6000ff9e0ff */
[----:B------:R-:W-:-:S05]  /*1320*/  IMAD R4, R239, c[0x0][0x1f4], R4 ;  /* 0x00007d00ef047a24 */ /* 0x000fca00078e0204 */
[----:B------:R-:W-:Y:S02]  /*1330*/  IADD3.X R4, R17, UR18, R4, P4, !PT ;  /* 0x0000001211047c10 */ /* 0x000fe4000a7fe404 */
[----:B------:R-:W-:-:S04]  /*1340*/  LEA R6, P4, R7, c[0x0][0x1c8], 0x1 ;  /* 0x0000720007067a11 */ /* 0x000fc800078808ff */
[----:B------:R-:W-:Y:S01]  /*1350*/  LEA.HI.X R4, R7, c[0x0][0x1cc], R4, 0x1, P4 ;  /* 0x0000730007047a11 */ /* 0x000fe200020f0c04 */
[----:B------:R-:W-:Y:S01]  /*1360*/  SHFL.IDX PT, R16, R6, RZ, 0x181f ;  /* 0x00181fff06107589 */ /* 0x000fe200000e0000 */
[C---:B------:R-:W-:Y:S01]  /*1370*/  IADD3 R7, -R3.reuse, UR15, RZ ;  /* 0x0000000f03077c10 */ /* 0x040fe2000fffe1ff */
[----:B------:R-:W-:Y:S01]  /*1380*/  IMAD.SHL.U32 R3, R3, 0x8, RZ ;  /* 0x0000000803037824 */ /* 0x000fe200078e00ff */
[----:B------:R-:W-:Y:S01]  /*1390*/  ISETP.GE.AND P4, PT, R37, c[0x0][0x1d4], PT ;  /* 0x0000750025007a0c */ /* 0x000fe20003f86270 */
[----:B------:R-:W2:Y:S01]  /*13a0*/  SHFL.IDX PT, R17, R4, RZ, 0x181f ;  /* 0x00181fff04117589 */ /* 0x000ea200000e0000 */
[C---:B------:R-:W-:Y:S02]  /*13b0*/  ISETP.GE.AND P6, PT, R7.reuse, 0x1, PT ;  /* 0x000000010700780c */ /* 0x040fe40003fc6270 */
[C---:B------:R-:W-:Y:S01]  /*13c0*/  ISETP.GE.AND P5, PT, R7.reuse, 0x21, PT ;  /* 0x000000210700780c */ /* 0x040fe20003fa6270 */
[----:B-1----:R-:W-:Y:S01]  /*13d0*/  SHFL.IDX PT, R14, R6, 0x1, 0x181f ;  /* 0x00381f00060e7f89 */ /* 0x002fe200000e0000 */
[----:B------:R-:W-:-:S02]  /*13e0*/  ISETP.GE.AND P2, PT, R7, 0x41, PT ;  /* 0x000000410700780c */ /* 0x000fc40003f46270 */
[----:B------:R-:W-:Y:S01]  /*13f0*/  ISETP.GT.AND P1, PT, R7, 0x60, PT ;  /* 0x000000600700780c */ /* 0x000fe20003f24270 */
[----:B------:R-:W1:Y:S04]  /*1400*/  SHFL.IDX PT, R15, R4, 0x1, 0x181f ;  /* 0x00381f00040f7f89 */ /* 0x000e6800000e0000 */
[----:B---3--:R-:W-:Y:S04]  /*1410*/  SHFL.IDX PT, R12, R6, 0x2, 0x181f ;  /* 0x00581f00060c7f89 */ /* 0x008fe800000e0000 */
[----:B------:R-:W-:Y:S04]  /*1420*/  SHFL.IDX PT, R13, R4, 0x2, 0x181f ;  /* 0x00581f00040d7f89 */ /* 0x000fe800000e0000 */
[----:B------:R3:W-:Y:S04]  /*1430*/  SHFL.IDX PT, R22, R6, 0x3, 0x181f ;  /* 0x00781f0006167f89 */ /* 0x0007e800000e0000 */
[----:B------:R4:W1:Y:S01]  /*1440*/  SHFL.IDX PT, R23, R4, 0x3, 0x181f ;  /* 0x00781f0004177f89 */ /* 0x00086200000e0000 */
[----:B--2---:R-:W-:Y:S01]  /*1450*/  @P6 IMAD.WIDE R18, R36, 0x2, R16 ;  /* 0x0000000224126825 */ /* 0x004fe200078e0210 */
[----:B---3--:R-:W-:-:S02]  /*1460*/  LEA.HI R6, R10, R5, RZ, 0x5 ;  /* 0x000000050a067211 */ /* 0x008fc400078f28ff */
[----:B------:R-:W-:Y:S02]  /*1470*/  SHF.L.U32 R10, R2, 0x6, RZ ;  /* 0x00000006020a7819 */ /* 0x000fe400000006ff */
[----:B----4-:R-:W-:Y:S01]  /*1480*/  LOP3.LUT R4, R8, R9, RZ, 0x3c, !PT ;  /* 0x0000000908047212 */ /* 0x010fe200078e3cff */
[----:B------:R-:W-:-:S03]  /*1490*/  @P6 IMAD.WIDE R8, R37, 0x2, R16 ;  /* 0x0000000225086825 */ /* 0x000fc600078e0210 */
[----:B------:R-:W-:Y:S01]  /*14a0*/  LOP3.LUT R4, R4, 0xfffffe00, R10, 0xf8, !PT ;  /* 0xfffffe0004047812 */ /* 0x000fe200078ef80a */
[C-C-:B-1----:R-:W-:Y:S01]  /*14b0*/  @P5 IMAD.WIDE R16, R37.reuse, 0x2, R14.reuse ;  /* 0x0000000225105825 */ /* 0x142fe200078e020e */
[----:B------:R1:W-:Y:S03]  /*14c0*/  @P6 LDGSTS.E.BYPASS.LTC128B.128 [R241+0x8100], [R8.64], !P4 ;  /* 0x0810000008f16fae */ /* 0x0003e6000e101d4c */
[----:B------:R-:W-:Y:S01]  /*14d0*/  @P5 IMAD.WIDE R14, R36, 0x2, R14 ;  /* 0x00000002240e5825 */ /* 0x000fe200078e020e */
[----:B------:R2:W-:Y:S04]  /*14e0*/  @P6 LDGSTS.E.BYPASS.LTC128B.128 [R241+0xc100], [R18.64], !P3 ;  /* 0x0c10000012f16fae */ /* 0x0005e8000d901d4c */
[----:B------:R2:W-:Y:S04]  /*14f0*/  @P5 LDGSTS.E.BYPASS.LTC128B.128 [R241+0x9100], [R16.64], !P4 ;  /* 0x0910000010f15fae */ /* 0x0005e8000e101d4c */
[----:B------:R3:W-:Y:S01]  /*1500*/  @P5 LDGSTS.E.BYPASS.LTC128B.128 [R241+0xd100], [R14.64], !P3 ;  /* 0x0d1000000ef15fae */ /* 0x0007e2000d901d4c */
[----:B-1----:R-:W-:-:S04]  /*1510*/  @P1 IMAD.WIDE R8, R37, 0x2, R22 ;  /* 0x0000000225081825 */ /* 0x002fc800078e0216 */
[----:B------:R-:W-:-:S04]  /*1520*/  @P1 IMAD.WIDE R22, R36, 0x2, R22 ;  /* 0x0000000224161825 */ /* 0x000fc800078e0216 */
[----:B---3--:R-:W-:-:S04]  /*1530*/  @P2 IMAD.WIDE R14, R37, 0x2, R12 ;  /* 0x00000002250e2825 */ /* 0x008fc800078e020c */
[----:B------:R-:W-:Y:S01]  /*1540*/  @P2 IMAD.WIDE R12, R36, 0x2, R12 ;  /* 0x00000002240c2825 */ /* 0x000fe200078e020c */
[----:B------:R1:W-:Y:S04]  /*1550*/  @P2 LDGSTS.E.BYPASS.LTC128B.128 [R241+0xa100], [R14.64], !P4 ;  /* 0x0a1000000ef12fae */ /* 0x0003e8000e101d4c */
[----:B------:R1:W-:Y:S04]  /*1560*/  @P2 LDGSTS.E.BYPASS.LTC128B.128 [R241+0xe100], [R12.64], !P3 ;  /* 0x0e1000000cf12fae */ /* 0x0003e8000d901d4c */
[----:B------:R3:W-:Y:S04]  /*1570*/  @P1 LDGSTS.E.BYPASS.LTC128B.128 [R241+0xb100], [R8.64], !P4 ;  /* 0x0b10000008f11fae */ /* 0x0007e8000e101d4c */
[----:B------:R5:W-:Y:S01]  /*1580*/  @P1 LDGSTS.E.BYPASS.LTC128B.128 [R241+0xf100], [R22.64], !P3 ;  /* 0x0f10000016f11fae */ /* 0x000be2000d901d4c */
[----:B------:R-:W-:-:S02]  /*1590*/  R2P PR, R0, 0x6 ;  /* 0x0000000600007804 */ /* 0x000fc40000000000 */
[C---:B------:R-:W-:Y:S01]  /*15a0*/  LOP3.LUT P6, RZ, R25.reuse, 0x4, RZ, 0xc0, !PT ;  /* 0x0000000419ff7812 */ /* 0x040fe200078cc0ff */
[----:B------:R-:W0:Y:S01]  /*15b0*/  LDGDEPBAR ;  /* 0x00000000000079af */ /* 0x000e220000000000 */
[----:B---3--:R-:W-:Y:S01]  /*15c0*/  IMAD.SHL.U32 R8, R6, 0x20, RZ ;  /* 0x0000002006087824 */ /* 0x008fe200078e00ff */
[----:B------:R-:W-:-:S04]  /*15d0*/  SHF.L.U32 R9, R25, 0x6, RZ ;  /* 0x0000000619097819 */ /* 0x000fc800000006ff */
[----:B------:R-:W-:Y:S01]  /*15e0*/  LOP3.LUT R2, R9, 0x1c0, RZ, 0xc0, !PT ;  /* 0x000001c009027812 */ /* 0x000fe200078ec0ff */
[----:B------:R-:W-:-:S04]  /*15f0*/  DEPBAR.LE SB0, 0x1 ;  /* 0x000080400000791a */ /* 0x000fc80000000000 */
[----:B------:R-:W-:Y:S02]  /*1600*/  LOP3.LUT R8, R8, 0x7ffffc00, RZ, 0xc0, !PT ;  /* 0x7ffffc0008087812 */ /* 0x000fe400078ec0ff */
[----:B------:R-:W-:Y:S02]  /*1610*/  LOP3.LUT R3, R2, 0x8, R3, 0xf8, !PT ;  /* 0x0000000802037812 */ /* 0x000fe400078ef803 */
[----:B------:R-:W-:Y:S01]  /*1620*/  SHF.R.U32.HI R9, RZ, 0x3, R2 ;  /* 0x00000003ff097819 */ /* 0x000fe20000011602 */
[----:B------:R-:W-:Y:S02]  /*1630*/  IMAD.MOV.U32 R2, RZ, RZ, 0x10 ;  /* 0x00000010ff027424 */ /* 0x000fe400078e00ff */
[----:B------:R-:W-:Y:S01]  /*1640*/  IMAD.IADD R188, R4, 0x1, R8 ;  /* 0x0000000104bc7824 */ /* 0x000fe200078e0208 */
[----:B------:R-:W-:Y:S02]  /*1650*/  LOP3.LUT R0, R3, R9, RZ, 0x3c, !PT ;  /* 0x0000000903007212 */ /* 0x000fe400078e3cff */
[----:B------:R-:W-:-:S02]  /*1660*/  SEL R2, R2, 0xfffffff0, !P1 ;  /* 0xfffffff002027807 */ /* 0x000fc40004800000 */
[----:B------:R-:W-:Y:S01]  /*1670*/  LEA R196, R188, 0x100, 0x1 ;  /* 0x00000100bcc47811 */ /* 0x000fe200078e08ff */
[----:B------:R-:W-:Y:S01]  /*1680*/  IMAD R238, R238, 0x200, R0 ;  /* 0x00000200eeee7824 */ /* 0x000fe200078e0200 */
[----:B------:R-:W-:Y:S01]  /*1690*/  MOV R3, 0x20 ;  /* 0x0000002000037802 */ /* 0x000fe20000000f00 */
[----:B------:R-:W-:Y:S01]  /*16a0*/  IMAD.SHL.U32 R188, R188, 0x2, RZ ;  /* 0x00000002bcbc7824 */ /* 0x000fe200078e00ff */
[----:B------:R-:W-:Y:S01]  /*16b0*/  BAR.SYNC.DEFER_BLOCKING 0x0 ;  /* 0x0000000000007b1d */ /* 0x000fe20000010000 */
[--C-:B------:R-:W-:Y:S01]  /*16c0*/  IMAD R192, R2, 0x2, R196.reuse ;  /* 0x0000000202c07824 */ /* 0x100fe200078e02c4 */
[----:B------:R-:W-:Y:S02]  /*16d0*/  SEL R0, R3, 0xffffffe0, !P2 ;  /* 0xffffffe003007807 */ /* 0x000fe40005000000 */
[----:B------:R-:W-:Y:S02]  /*16e0*/  SHF.L.U32 R238, R238, 0x1, RZ ;  /* 0x00000001eeee7819 */ /* 0x000fe400000006ff */
[C---:B------:R-:W-:Y:S01]  /*16f0*/  LEA R212, R0.reuse, R192, 0x1 ;  /* 0x000000c000d47211 */ /* 0x040fe200078e08ff */
[----:B------:R-:W-:Y:S01]  /*1700*/  IMAD R196, R0, 0x2, R196 ;  /* 0x0000000200c47824 */ /* 0x000fe200078e02c4 */
[----:B------:R-:W-:-:S02]  /*1710*/  LOP3.LUT P1, RZ, R25, 0x2, RZ, 0xc0, !PT ;  /* 0x0000000219ff7812 */ /* 0x000fc4000782c0ff */
[C---:B------:R-:W-:Y:S02]  /*1720*/  IADD3 R8, R238.reuse, 0x8100, RZ ;  /* 0x00008100ee087810 */ /* 0x040fe40007ffe0ff */
[----:B------:R-:W-:Y:S02]  /*1730*/  IADD3 R237, R238, 0x8120, RZ ;  /* 0x00008120eeed7810 */ /* 0x000fe40007ffe0ff */
[----:B------:R-:W-:-:S05]  /*1740*/  SEL R3, R3, 0xffffffe0, !P6 ;  /* 0xffffffe003037807 */ /* 0x000fca0007000000 */
[C---:B------:R-:W-:Y:S02]  /*1750*/  IMAD R235, R3.reuse, 0x2, R238 ;  /* 0x0000000203eb7824 */ /* 0x040fe400078e02ee */
[----:B------:R-:W-:Y:S01]  /*1760*/  @P1 IADD3 R237, R8, -0x20, RZ ;  /* 0xffffffe008ed1810 */ /* 0x000fe20007ffe0ff */
[----:B------:R-:W-:Y:S03]  /*1770*/  LDSM.16.M88.4 R136, [R188+0x100] ;  /* 0x00010000bc88783b */ /* 0x000fe60000000200 */
[----:B------:R-:W-:Y:S02]  /*1780*/  LEA R224, R3, R237, 0x1 ;  /* 0x000000ed03e07211 */ /* 0x000fe400078e08ff */
[C---:B------:R-:W-:Y:S01]  /*1790*/  IADD3 R231, R237.reuse, 0x800, RZ ;  /* 0x00000800ede77810 */ /* 0x040fe20007ffe0ff */
[----:B------:R-:W-:Y:S01]  /*17a0*/  LDSM.16.M88.4 R140, [R192] ;  /* 0x00000000c08c783b */ /* 0x000fe20000000200 */
[----:B------:R-:W-:-:S02]  /*17b0*/  IADD3 R230, R237, 0x1000, RZ ;  /* 0x00001000ede67810 */ /* 0x000fc40007ffe0ff */
[C---:B------:R-:W-:Y:S01]  /*17c0*/  IADD3 R229, R237.reuse, 0x1800, RZ ;  /* 0x00001800ede57810 */ /* 0x040fe20007ffe0ff */
[----:B------:R-:W-:Y:S01]  /*17d0*/  LDSM.16.M88.4 R172, [R196] ;  /* 0x00000000c4ac783b */ /* 0x000fe20000000200 */
[C---:B------:R-:W-:Y:S02]  /*17e0*/  IADD3 R228, R237.reuse, 0x2000, RZ ;  /* 0x00002000ede47810 */ /* 0x040fe40007ffe0ff */
[C---:B------:R-:W-:Y:S01]  /*17f0*/  IADD3 R227, R237.reuse, 0x2800, RZ ;  /* 0x00002800ede37810 */ /* 0x040fe20007ffe0ff */
[----:B------:R-:W-:Y:S01]  /*1800*/  LDSM.16.M88.4 R184, [R212] ;  /* 0x00000000d4b8783b */ /* 0x000fe20000000200 */
[C---:B------:R-:W-:Y:S02]  /*1810*/  IADD3 R226, R237.reuse, 0x3000, RZ ;  /* 0x00003000ede27810 */ /* 0x040fe40007ffe0ff */
[C---:B------:R-:W-:Y:S01]  /*1820*/  IADD3 R225, R237.reuse, 0x3800, RZ ;  /* 0x00003800ede17810 */ /* 0x040fe20007ffe0ff */
[----:B------:R-:W-:Y:S01]  /*1830*/  LDSM.16.M88.4 R188, [R188+0x4100] ;  /* 0x00410000bcbc783b */ /* 0x000fe20000000200 */
[----:B------:R-:W-:-:S02]  /*1840*/  IADD3 R223, R237, 0x4000, RZ ;  /* 0x00004000eddf7810 */ /* 0x000fc40007ffe0ff */
[C---:B------:R-:W-:Y:S01]  /*1850*/  IADD3 R222, R237.reuse, 0x4800, RZ ;  /* 0x00004800edde7810 */ /* 0x040fe20007ffe0ff */
[----:B------:R-:W-:Y:S01]  /*1860*/  LDSM.16.M88.4 R192, [R192+0x4000] ;  /* 0x00400000c0c0783b */ /* 0x000fe20000000200 */
[C---:B------:R-:W-:Y:S02]  /*1870*/  IADD3 R221, R237.reuse, 0x5000, RZ ;  /* 0x00005000eddd7810 */ /* 0x040fe40007ffe0ff */
[C---:B------:R-:W-:Y:S01]  /*1880*/  IADD3 R220, R237.reuse, 0x5800, RZ ;  /* 0x00005800eddc7810 */ /* 0x040fe20007ffe0ff */
[----:B------:R-:W-:Y:S01]  /*1890*/  LDSM.16.M88.4 R196, [R196+0x4000] ;  /* 0x00400000c4c4783b */ /* 0x000fe20000000200 */
[C---:B------:R-:W-:Y:S02]  /*18a0*/  IADD3 R219, R237.reuse, 0x6000, RZ ;  /* 0x00006000eddb7810 */ /* 0x040fe40007ffe0ff */
[C---:B------:R-:W-:Y:S01]  /*18b0*/  IADD3 R218, R237.reuse, 0x6800, RZ ;  /* 0x00006800edda7810 */ /* 0x040fe20007ffe0ff */
[----:B------:R-:W-:Y:S01]  /*18c0*/  LDSM.16.M88.4 R212, [R212+0x4000] ;  /* 0x00400000d4d4783b */ /* 0x000fe20000000200 */
[----:B------:R-:W-:-:S02]  /*18d0*/  IADD3 R217, R237, 0x7000, RZ ;  /* 0x00007000edd97810 */ /* 0x000fc40007ffe0ff */
[----:B------:R-:W-:Y:S01]  /*18e0*/  IADD3 R216, R237, 0x7800, RZ ;  /* 0x00007800edd87810 */ /* 0x000fe20007ffe0ff */
[----:B------:R-:W-:Y:S06]  /*18f0*/  BAR.SYNC.DEFER_BLOCKING 0x0 ;  /* 0x0000000000007b1d */ /* 0x000fec0000010000 */
[----:B------:R-:W-:-:S04]  /*1900*/  DEPBAR.LE SB0, 0x0 ;  /* 0x000080000000791a */ /* 0x000fc80000000000 */
[----:B------:R-:W-:Y:S06]  /*1910*/  BAR.SYNC.DEFER_BLOCKING 0x0 ;  /* 0x0000000000007b1d */ /* 0x000fec0000010000 */
[----:B------:R-:W3:Y:S04]  /*1920*/  LDSM.16.M88.4 R60, [R238+0x8900] ;  /* 0x00890000ee3c783b */ /* 0x000ee80000000200 */
[----:B--2---:R-:W-:Y:S04]  /*1930*/  LDSM.16.M88.4 R16, [R237+0x800] ;  /* 0x00080000ed10783b */ /* 0x004fe80000000200 */
[----:B-----5:R-:W1:Y:S04]  /*1940*/  LDSM.16.M88.4 R20, [R238+0x8100] ;  /* 0x00810000ee14783b */ /* 0x020e680000000200 */
[----:B------:R-:W2:Y:S04]  /*1950*/  LDSM.16.M88.4 R44, [R238+0x9900] ;  /* 0x00990000ee2c783b */ /* 0x000ea80000000200 */
[----:B------:R-:W4:Y:S04]  /*1960*/  LDSM.16.M88.4 R8, [R237] ;  /* 0x00000000ed08783b */ /* 0x000f280000000200 */
[----:B------:R-:W-:Y:S04]  /*1970*/  LDSM.16.M88.4 R52, [R238+0x9100] ;  /* 0x00910000ee34783b */ /* 0x000fe80000000200 */
[----:B------:R-:W-:Y:S04]  /*1980*/  LDSM.16.M88.4 R32, [R238+0xa100] ;  /* 0x00a10000ee20783b */ /* 0x000fe80000000200 */
[----:B------:R-:W-:Y:S04]  /*1990*/  LDSM.16.M88.4 R88, [R238+0xa900] ;  /* 0x00a90000ee58783b */ /* 0x000fe80000000200 */
[----:B------:R-:W-:Y:S04]  /*19a0*/  LDSM.16.M88.4 R68, [R237+0x2800] ;  /* 0x00280000ed44783b */ /* 0x000fe80000000200 */
[----:B------:R-:W-:Y:S01]  /*19b0*/  LDSM.16.M88.4 R80, [R238+0xb100] ;  /* 0x00b10000ee50783b */ /* 0x000fe20000000200 */
[C---:B---3--:R-:W-:Y:S03]  /*19c0*/  HMMA.16816.F32 R64, R136.reuse, R60, RZ ;  /* 0x0000003c8840723c */ /* 0x048fe600000018ff */
[----:B------:R-:W-:Y:S04]  /*19d0*/  LDSM.16.M88.4 R72, [R238+0xb900] ;  /* 0x00b90000ee48783b */ /* 0x000fe80000000200 */
[----:B------:R-:W-:Y:S01]  /*19e0*/  LDSM.16.M88.4 R100, [R237+0x3800] ;  /* 0x00380000ed64783b */ /* 0x000fe20000000200 */
[C---:B------:R-:W-:Y:S08]  /*19f0*/  HMMA.16816.F32 R60, R136.reuse, R62, RZ ;  /* 0x0000003e883c723c */ /* 0x040ff000000018ff */
[----:B-1----:R-:W-:Y:S08]  /*1a00*/  HMMA.16816.F32 R12, R136, R20, RZ ;  /* 0x00000014880c723c */ /* 0x002ff000000018ff */
[C---:B------:R-:W-:Y:S07]  /*1a10*/  HMMA.16816.F32 R64, R140.reuse, R16, R64 ;  /* 0x000000108c40723c */ /* 0x040fee0000001840 */
[----:B------:R-:W-:Y:S01]  /*1a20*/  IMAD R16, R27, c[0x0][0x208], RZ ;  /* 0x000082001b107a24 */ /* 0x000fe200078e02ff */
[----:B------:R-:W-:Y:S01]  /*1a30*/  HMMA.16816.F32 R60, R140, R18, R60 ;  /* 0x000000128c3c723c */ /* 0x000fe2000000183c */
[----:B------:R-:W-:-:S02]  /*1a40*/  IMAD R27, R26, c[0x0][0x218], RZ ;  /* 0x000086001a1b7a24 */ /* 0x000fc400078e02ff */
[----:B------:R-:W-:Y:S02]  /*1a50*/  IMAD R16, R240, c[0x0][0x20c], R16 ;  /* 0x00008300f0107a24 */ /* 0x000fe400078e0210 */
[----:B------:R-:W-:Y:S02]  /*1a60*/  IMAD R27, R239, c[0x0][0x21c], R27 ;  /* 0x00008700ef1b7a24 */ /* 0x000fe400078e021b */
[----:B------:R-:W-:Y:S01]  /*1a70*/  IMAD.IADD R29, R29, 0x1, R16 ;  /* 0x000000011d1d7824 */ /* 0x000fe200078e0210 */
[----:B------:R-:W-:Y:S01]  /*1a80*/  HMMA.16816.F32 R20, R136, R22, RZ ;  /* 0x000000168814723c */ /* 0x000fe200000018ff */
[----:B------:R-:W1:Y:S02]  /*1a90*/  LDSM.16.M88.4 R16, [R237+0x1800] ;  /* 0x00180000ed10783b */ /* 0x000e640000000200 */
[----:B------:R-:W-:-:S05]  /*1aa0*/  IMAD.WIDE.U32 R28, R239, c[0x0][0x218], R28 ;  /* 0x00008600ef1c7a25 */ /* 0x000fca00078e001c */
[----:B------:R-:W-:Y:S01]  /*1ab0*/  IADD3 R26, P1, R28, UR22, RZ ;  /* 0x000000161c1a7c10 */ /* 0x000fe2000ff3e0ff */
[----:B--2---:R-:W-:Y:S03]  /*1ac0*/  HMMA.16816.F32 R48, R136, R44, RZ ;  /* 0x0000002c8830723c */ /* 0x004fe600000018ff */
[----:B------:R-:W-:Y:S02]  /*1ad0*/  IADD3.X R28, R29, UR4, R27, P1, !PT ;  /* 0x000000041d1c7c10 */ /* 0x000fe40008ffe41b */
[----:B------:R-:W-:-:S03]  /*1ae0*/  LEA R29, P1, R26, c[0x0][0x1f8], 0x1 ;  /* 0x00007e001a1d7a11 */ /* 0x000fc600078208ff */
[----:B------:R-:W-:Y:S01]  /*1af0*/  HMMA.16816.F32 R44, R136, R46, RZ ;  /* 0x0000002e882c723c */ /* 0x000fe200000018ff */
[----:B------:R-:W-:Y:S01]  /*1b00*/  LEA.HI.X R26, R26, c[0x0][0x1fc], R28, 0x1, P1 ;  /* 0x00007f001a1a7a11 */ /* 0x000fe200008f0c1c */
[----:B------:R-:W2:Y:S04]  /*1b10*/  SHFL.IDX PT, R86, R29, RZ, 0x181f ;  /* 0x00181fff1d567589 */ /* 0x000ea800000e0000 */
[----:B------:R-:W3:Y:S02]  /*1b20*/  SHFL.IDX PT, R78, R29, 0x1, 0x181f ;  /* 0x00381f001d4e7f89 */ /* 0x000ee400000e0000 */
[C---:B----4-:R-:W-:Y:S02]  /*1b30*/  HMMA.16816.F32 R12, R140.reuse, R8, R12 ;  /* 0x000000088c0c723c */ /* 0x050fe4000000180c */
[----:B------:R-:W4:Y:S04]  /*1b40*/  SHFL.IDX PT, R38, R29, 0x2, 0x181f ;  /* 0x00581f001d267f89 */ /* 0x000f2800000e0000 */
[----:B------:R-:W5:Y:S02]  /*1b50*/  SHFL.IDX PT, R30, R26, RZ, 0x181f ;  /* 0x00181fff1a1e7589 */ /* 0x000f6400000e0000 */
[C---:B------:R-:W-:Y:S02]  /*1b60*/  HMMA.16816.F32 R20, R140.reuse, R10, R20 ;  /* 0x0000000a8c14723c */ /* 0x040fe40000001814 */
[----:B------:R-:W5:Y:S04]  /*1b70*/  SHFL.IDX PT, R29, R29, 0x3, 0x181f ;  /* 0x00781f001d1d7f89 */ /* 0x000f6800000e0000 */
[----:B------:R-:W5:Y:S02]  /*1b80*/  SHFL.IDX PT, R28, R26, 0x1, 0x181f ;  /* 0x00381f001a1c7f89 */ /* 0x000f6400000e0000 */
[----:B-1----:R-:W-:Y:S02]  /*1b90*/  HMMA.16816.F32 R48, R140, R16, R48 ;  /* 0x000000108c30723c */ /* 0x002fe40000001830 */
[----:B------:R-:W1:Y:S01]  /*1ba0*/  SHFL.IDX PT, R27, R26, 0x2, 0x181f ;  /* 0x00581f001a1b7f89 */ /* 0x000e6200000e0000 */
[----:B--2---:R-:W-:-:S03]  /*1bb0*/  IADD3 R92, P2, R86, R40, RZ ;  /* 0x00000028565c7210 */ /* 0x004fc60007f5e0ff */
[----:B------:R-:W2:Y:S01]  /*1bc0*/  SHFL.IDX PT, R26, R26, 0x3, 0x181f ;  /* 0x00781f001a1a7f89 */ /* 0x000ea200000e0000 */
[----:B------:R-:W-:Y:S01]  /*1bd0*/  IMAD.WIDE R16, R36, 0x2, RZ ;  /* 0x0000000224107825 */ /* 0x000fe200078e02ff */
[C---:B---3--:R-:W-:Y:S01]  /*1be0*/  IADD3 R84, P1, R40.reuse, R78, RZ ;  /* 0x0000004e28547210 */ /* 0x048fe20007f3e0ff */
[----:B------:R-:W-:Y:S01]  /*1bf0*/  HMMA.16816.F32 R44, R140, R18, R44 ;  /* 0x000000128c2c723c */ /* 0x000fe2000000182c */
[----:B------:R-:W3:Y:S01]  /*1c00*/  LDSM.16.M88.4 R8, [R237+0x1000] ;  /* 0x00100000ed08783b */ /* 0x000ee20000000200 */
[----:B----4-:R-:W-:Y:S01]  /*1c10*/  IADD3 R76, P5, R40, R38, RZ ;  /* 0x00000026284c7210 */ /* 0x010fe20007fbe0ff */
[----:B-----5:R-:W-:-:S05]  /*1c20*/  IMAD.X R93, R30, 0x1, R41, P2 ;  /* 0x000000011e5d7824 */ /* 0x020fca00010e0629 */
[----:B------:R-:W-:Y:S01]  /*1c30*/  HMMA.16816.F32 R56, R136, R52, RZ ;  /* 0x000000348838723c */ /* 0x000fe200000018ff */
[----:B------:R-:W-:Y:S02]  /*1c40*/  IADD3 R18, P2, R40, R29, RZ ;  /* 0x0000001d28127210 */ /* 0x000fe40007f5e0ff */
[----:B------:R-:W-:Y:S02]  /*1c50*/  IADD3.X R85, R41, R28, RZ, P1, !PT ;  /* 0x0000001c29557210 */ /* 0x000fe40000ffe4ff */
[----:B------:R-:W-:-:S03]  /*1c60*/  IADD3 R86, P1, R86, R16, RZ ;  /* 0x0000001056567210 */ /* 0x000fc60007f3e0ff */
[C---:B------:R-:W-:Y:S01]  /*1c70*/  HMMA.16816.F32 R52, R136.reuse, R54, RZ ;  /* 0x000000368834723c */ /* 0x040fe200000018ff */
[C---:B-1----:R-:W-:Y:S01]  /*1c80*/  IMAD.X R77, R41.reuse, 0x1, R27, P5 ;  /* 0x00000001294d7824 */ /* 0x042fe200028e061b */
[----:B------:R-:W-:Y:S01]  /*1c90*/  IADD3 R78, P5, R16, R78, RZ ;  /* 0x0000004e104e7210 */ /* 0x000fe20007fbe0ff */
[----:B------:R-:W-:Y:S01]  /*1ca0*/  IMAD.X R87, R30, 0x1, R17, P1 ;  /* 0x000000011e577824 */ /* 0x000fe200008e0611 */
[----:B--2---:R-:W-:Y:S02]  /*1cb0*/  IADD3.X R19, R41, R26, RZ, P2, !PT ;  /* 0x0000001a29137210 */ /* 0x004fe400017fe4ff */
[C---:B------:R-:W-:Y:S02]  /*1cc0*/  IADD3 R38, P2, R16.reuse, R38, RZ ;  /* 0x0000002610267210 */ /* 0x040fe40007f5e0ff */
[----:B------:R-:W-:Y:S01]  /*1cd0*/  HMMA.16816.F32 R40, R136, R32, RZ ;  /* 0x000000208828723c */ /* 0x000fe200000018ff */
[----:B------:R-:W-:Y:S02]  /*1ce0*/  IADD3 R16, P1, R16, R29, RZ ;  /* 0x0000001d10107210 */ /* 0x000fe40007f3e0ff */
[C---:B------:R-:W-:Y:S01]  /*1cf0*/  IADD3.X R79, R17.reuse, R28, RZ, P5, !PT ;  /* 0x0000001c114f7210 */ /* 0x040fe20002ffe4ff */
[----:B------:R-:W-:Y:S01]  /*1d00*/  IMAD.X R39, R17, 0x1, R27, P2 ;  /* 0x0000000111277824 */ /* 0x000fe200010e061b */
[----:B------:R-:W-:-:S02]  /*1d10*/  ISETP.GE.AND P5, PT, R37, c[0x0][0x1d4], PT ;  /* 0x0000750025007a0c */ /* 0x000fc40003fa6270 */
[----:B------:R-:W-:Y:S01]  /*1d20*/  ISETP.GE.AND P2, PT, R24, c[0x0][0x1d4], PT ;  /* 0x0000750018007a0c */ /* 0x000fe20003f46270 */
[----:B------:R-:W-:Y:S01]  /*1d30*/  HMMA.16816.F32 R32, R136, R34, RZ ;  /* 0x000000228820723c */ /* 0x000fe200000018ff */
[----:B------:R-:W-:Y:S02]  /*1d40*/  IADD3.X R17, R17, R26, RZ, P1, !PT ;  /* 0x0000001a11117210 */ /* 0x000fe40000ffe4ff */
[C---:B------:R-:W-:Y:S01]  /*1d50*/  ISETP.LT.OR P1, PT, R7.reuse, 0x1, P5 ;  /* 0x000000010700780c */ /* 0x040fe20002f21670 */
[----:B------:R-:W-:Y:S01]  /*1d60*/  LDSM.16.M88.4 R24, [R237+0x3000] ;  /* 0x00300000ed18783b */ /* 0x000fe20000000200 */
[----:B------:R-:W-:-:S03]  /*1d70*/  ISETP.LT.OR P6, PT, R7, 0x1, P2 ;  /* 0x000000010700780c */ /* 0x000fc600017c1670 */
[----:B------:R-:W-:Y:S08]  /*1d80*/  HMMA.16816.F32 R28, R136, R88, RZ ;  /* 0x00000058881c723c */ /* 0x000ff000000018ff */
[C---:B---3--:R-:W-:Y:S08]  /*1d90*/  HMMA.16816.F32 R56, R140.reuse, R8, R56 ;  /* 0x000000088c38723c */ /* 0x048ff00000001838 */
[----:B------:R-:W-:Y:S01]  /*1da0*/  HMMA.16816.F32 R52, R140, R10, R52 ;  /* 0x0000000a8c34723c */ /* 0x000fe20000001834 */
[----:B------:R-:W1:Y:S04]  /*1db0*/  LDSM.16.M88.4 R8, [R237+0x2000] ;  /* 0x00200000ed08783b */ /* 0x000e680000000200 */
[----:B------:R-:W-:Y:S01]  /*1dc0*/  @!PT LDS RZ, [RZ] ;  /* 0x00000000fffff984 */ /* 0x000fe20000000800 */
[----:B------:R-:W-:Y:S01]  /*1dd0*/  @!PT LDS RZ, [RZ] ;  /* 0x00000000fffff984 */ /* 0x000fe20000000800 */
[----:B------:R-:W-:Y:S01]  /*1de0*/  @!PT LDS RZ, [RZ] ;  /* 0x00000000fffff984 */ /* 0x000fe20000000800 */
[----:B------:R2:W-:Y:S01]  /*1df0*/  LDGSTS.E.BYPASS.LTC128B.128 [R241+0x100], [R92.64], !P1 ;  /* 0x001000005cf17fae */ /* 0x0005e2000c901d4c */
[----:B------:R-:W-:-:S02]  /*1e00*/  ISETP.LT.OR P1, PT, R7, 0x21, P5 ;  /* 0x000000210700780c */ /* 0x000fc40002f21670 */
[----:B------:R-:W-:Y:S01]  /*1e10*/  HMMA.16816.F32 R88, R136, R90, RZ ;  /* 0x0000005a8858723c */ /* 0x000fe200000018ff */
[----:B------:R3:W-:Y:S01]  /*1e20*/  LDGSTS.E.BYPASS.LTC128B.128 [R241+0x4100], [R86.64], !P6 ;  /* 0x0410000056f17fae */ /* 0x0007e2000f101d4c */
[----:B------:R-:W-:-:S06]  /*1e30*/  ISETP.LT.OR P6, PT, R7, 0x21, P2 ;  /* 0x000000210700780c */ /* 0x000fcc00017c1670 */
[----:B------:R-:W-:Y:S03]  /*1e40*/  HMMA.16816.F32 R28, R140, R68, R28 ;  /* 0x000000448c1c723c */ /* 0x000fe6000000181c */
[----:B------:R3:W-:Y:S01]  /*1e50*/  LDGSTS.E.BYPASS.LTC128B.128 [R241+0x1100], [R84.64], !P1 ;  /* 0x0110000054f17fae */ /* 0x0007e2000c901d4c */
[C---:B------:R-:W-:Y:S02]  /*1e60*/  ISETP.LT.OR P1, PT, R7.reuse, 0x41, P5 ;  /* 0x000000410700780c */ /* 0x040fe40002f21670 */
[C---:B------:R-:W-:Y:S01]  /*1e70*/  ISETP.LT.OR P5, PT, R7.reuse, 0x61, P5 ;  /* 0x000000610700780c */ /* 0x040fe20002fa1670 */
[----:B------:R4:W-:Y:S01]  /*1e80*/  LDGSTS.E.BYPASS.LTC128B.128 [R241+0x5100], [R78.64], !P6 ;  /* 0x051000004ef17fae */ /* 0x0009e2000f101d4c */
[C---:B------:R-:W-:Y:S02]  /*1e90*/  ISETP.LT.OR P6, PT, R7.reuse, 0x41, P2 ;  /* 0x000000410700780c */ /* 0x040fe400017c1670 */
[----:B------:R-:W-:-:S06]  /*1ea0*/  ISETP.LT.OR P2, PT, R7, 0x61, P2 ;  /* 0x000000610700780c */ /* 0x000fcc0001741670 */
[----:B------:R-:W-:Y:S01]  /*1eb0*/  HMMA.16816.F32 R88, R140, R70, R88 ;  /* 0x000000468c58723c */ /* 0x000fe20000001858 */
[----:B------:R4:W-:Y:S01]  /*1ec0*/  LDGSTS.E.BYPASS.LTC128B.128 [R241+0x2100], [R76.64], !P1 ;  /* 0x021000004cf17fae */ /* 0x0009e2000c901d4c */
[----:B------:R-:W-:-:S03]  /*1ed0*/  PLOP3.LUT P1, PT, PT, PT, UP0, 0x80, 0x0 ;  /* 0x000000000000781c */ /* 0x000fc60003f2f008 */
[----:B------:R5:W-:Y:S01]  /*1ee0*/  LDGSTS.E.BYPASS.LTC128B.128 [R241+0x6100], [R38.64], !P6 ;  /* 0x0610000026f17fae */ /* 0x000be2000f101d4c */
[----:B------:R-:W-:-:S03]  /*1ef0*/  ISETP.GT.AND P6, PT, R242, 0x7f, PT ;  /* 0x0000007ff200780c */ /* 0x000fc60003fc4270 */
[----:B------:R4:W-:Y:S01]  /*1f00*/  LDGSTS.E.BYPASS.LTC128B.128 [R241+0x3100], [R18.64], !P5 ;  /* 0x0310000012f17fae */ /* 0x0009e2000e901d4c */
[----:B-1----:R-:W-:Y:S03]  /*1f10*/  HMMA.16816.F32 R40, R140, R8, R40 ;  /* 0x000000088c28723c */ /* 0x002fe60000001828 */
[----:B------:R4:W-:Y:S04]  /*1f20*/  LDGSTS.E.BYPASS.LTC128B.128 [R241+0x7100], [R16.64], !P2 ;  /* 0x0710000010f17fae */ /* 0x0009e8000d101d4c */
[----:B------:R-:W1:Y:S01]  /*1f30*/  LDSM.16.M88.4 R96, [R235+0x8100] ;  /* 0x00810000eb60783b */ /* 0x000e620000000200 */
[C---:B---3--:R-:W-:Y:S03]  /*1f40*/  HMMA.16816.F32 R84, R136.reuse, R80, RZ ;  /* 0x000000508854723c */ /* 0x048fe600000018ff */
[----:B------:R-:W-:Y:S04]  /*1f50*/  LDSM.16.M88.4 R68, [R235+0xa100] ;  /* 0x00a10000eb44783b */ /* 0x000fe80000000200 */
[----:B--2---:R-:W-:Y:S01]  /*1f60*/  LDSM.16.M88.4 R92, [R235+0x9900] ;  /* 0x00990000eb5c783b */ /* 0x004fe20000000200 */
[----:B------:R-:W-:Y:S03]  /*1f70*/  HMMA.16816.F32 R80, R136, R82, RZ ;  /* 0x000000528850723c */ /* 0x000fe600000018ff */
[----:B------:R-:W-:Y:S01]  /*1f80*/  LDSM.16.M88.4 R104, [R237+0x4000] ;  /* 0x00400000ed68783b */ /* 0x000fe20000000200 */
[----:B-----5:R-:W-:-:S03]  /*1f90*/  SHF.R.S32.HI R39, RZ, 0x1f, R37 ;  /* 0x0000001fff277819 */ /* 0x020fc60000011425 */
[----:B------:R-:W0:Y:S01]  /*1fa0*/  LDGDEPBAR ;  /* 0x00000000000079af */ /* 0x000e220000000000 */
[C---:B------:R-:W-:Y:S01]  /*1fb0*/  HMMA.16816.F32 R32, R140.reuse, R10, R32 ;  /* 0x0000000a8c20723c */ /* 0x040fe20000001820 */
[----:B------:R-:W-:Y:S02]  /*1fc0*/  SHF.R.S32.HI R38, RZ, 0x1f, R36 ;  /* 0x0000001fff267819 */ /* 0x000fe40000011424 */
[----:B------:R-:W-:Y:S04]  /*1fd0*/  LDSM.16.M88.4 R8, [R235+0x9100] ;  /* 0x00910000eb08783b */ /* 0x000fe80000000200 */
[----:B----4-:R-:W2:Y:S01]  /*1fe0*/  LDSM.16.M88.4 R16, [R235+0x8900] ;  /* 0x00890000eb10783b */ /* 0x010ea20000000200 */
[C---:B------:R-:W-:Y:S08]  /*1ff0*/  HMMA.16816.F32 R84, R140.reuse, R24, R84 ;  /* 0x000000188c54723c */ /* 0x040ff00000001854 */
[----:B------:R-:W-:Y:S01]  /*2000*/  HMMA.16816.F32 R80, R140, R26, R80 ;  /* 0x0000001a8c50723c */ /* 0x000fe20000001850 */
[----:B------:R-:W3:Y:S07]  /*2010*/  LDSM.16.M88.4 R24, [R235+0xa900] ;  /* 0x00a90000eb18783b */ /* 0x000eee0000000200 */
[C---:B-1----:R-:W-:Y:S08]  /*2020*/  HMMA.16816.F32 R12, R172.reuse, R96, R12 ;  /* 0x00000060ac0c723c */ /* 0x042ff0000000180c */
[----:B------:R-:W-:Y:S01]  /*2030*/  HMMA.16816.F32 R20, R172, R98, R20 ;  /* 0x00000062ac14723c */ /* 0x000fe20000001814 */
[----:B------:R-:W-:Y:S07]  /*2040*/  LDSM.16.M88.4 R96, [R224] ;  /* 0x00000000e060783b */ /* 0x000fee0000000200 */
[----:B------:R-:W-:Y:S08]  /*2050*/  HMMA.16816.F32 R76, R136, R72, RZ ;  /* 0x00000048884c723c */ /* 0x000ff000000018ff */
[C---:B--2---:R-:W-:Y:S08]  /*2060*/  HMMA.16816.F32 R64, R172.reuse, R16, R64 ;  /* 0x00000010ac40723c */ /* 0x044ff00000001840 */
[----:B------:R-:W-:Y:S01]  /*2070*/  HMMA.16816.F32 R60, R172, R18, R60 ;  /* 0x00000012ac3c723c */ /* 0x000fe2000000183c */
[----:B------:R-:W1:Y:S07]  /*2080*/  LDSM.16.M88.4 R16, [R235+0xb100] ;  /* 0x00b10000eb10783b */ /* 0x000e6e0000000200 */
[----:B------:R-:W-:Y:S08]  /*2090*/  HMMA.16816.F32 R72, R136, R74, RZ ;  /* 0x0000004a8848723c */ /* 0x000ff000000018ff */
[C---:B------:R-:W-:Y:S08]  /*20a0*/  HMMA.16816.F32 R56, R172.reuse, R8, R56 ;  /* 0x00000008ac38723c */ /* 0x040ff00000001838 */
[C---:B------:R-:W-:Y:S01]  /*20b0*/  HMMA.16816.F32 R52, R172.reuse, R10, R52 ;  /* 0x0000000aac34723c */ /* 0x040fe20000001834 */
[----:B------:R-:W2:Y:S07]  /*20c0*/  LDSM.16.M88.4 R8, [R235+0xb900] ;  /* 0x00b90000eb08783b */ /* 0x000eae0000000200 */
[C---:B---3--:R-:W-:Y:S08]  /*20d0*/  HMMA.16816.F32 R28, R172.reuse, R24, R28 ;  /* 0x00000018ac1c723c */ /* 0x048ff0000000181c */
[----:B------:R-:W-:Y:S01]  /*20e0*/  HMMA.16816.F32 R88, R172, R26, R88 ;  /* 0x0000001aac58723c */ /* 0x000fe20000001858 */
[----:B------:R-:W3:Y:S07]  /*20f0*/  LDSM.16.M88.4 R24, [R238+0xc100] ;  /* 0x00c10000ee18783b */ /* 0x000eee0000000200 */
[C---:B------:R-:W-:Y:S08]  /*2100*/  HMMA.16816.F32 R76, R140.reuse, R100, R76 ;  /* 0x000000648c4c723c */ /* 0x040ff0000000184c */
[----:B------:R-:W-:Y:S01]  /*2110*/  HMMA.16816.F32 R72, R140, R102, R72 ;  /* 0x000000668c48723c */ /* 0x000fe20000001848 */
[----:B------:R-:W-:Y:S07]  /*2120*/  LDSM.16.M88.4 R100, [R224+0x2800] ;  /* 0x00280000e064783b */ /* 0x000fee0000000200 */
[C---:B-1----:R-:W-:Y:S08]  /*2130*/  HMMA.16816.F32 R84, R172.reuse, R16, R84 ;  /* 0x00000010ac54723c */ /* 0x042ff00000001854 */
[C---:B------:R-:W-:Y:S01]  /*2140*/  HMMA.16816.F32 R80, R172.reuse, R18, R80 ;  /* 0x00000012ac50723c */ /* 0x040fe20000001850 */
[----:B------:R-:W1:Y:S07]  /*2150*/  LDSM.16.M88.4 R16, [R224+0x1800] ;  /* 0x00180000e010783b */ /* 0x000e6e0000000200 */
[C---:B------:R-:W-:Y:S08]  /*2160*/  HMMA.16816.F32 R40, R172.reuse, R68, R40 ;  /* 0x00000044ac28723c */ /* 0x040ff00000001828 */
[----:B------:R-:W-:Y:S01]  /*2170*/  HMMA.16816.F32 R32, R172, R70, R32 ;  /* 0x00000046ac20723c */ /* 0x000fe20000001820 */
[----:B------:R-:W4:Y:S07]  /*2180*/  LDSM.16.M88.4 R68, [R224+0x1000] ;  /* 0x00100000e044783b */ /* 0x000f2e0000000200 */
[----:B------:R-:W-:Y:S08]  /*2190*/  HMMA.16816.F32 R12, R184, R96, R12 ;  /* 0x00000060b80c723c */ /* 0x000ff0000000180c */
[C---:B------:R-:W-:Y:S08]  /*21a0*/  HMMA.16816.F32 R48, R172.reuse, R92, R48 ;  /* 0x0000005cac30723c */ /* 0x040ff00000001830 */
[C---:B------:R-:W-:Y:S01]  /*21b0*/  HMMA.16816.F32 R44, R172.reuse, R94, R44 ;  /* 0x0000005eac2c723c */ /* 0x040fe2000000182c */
[----:B------:R-:W5:Y:S07]  /*21c0*/  LDSM.16.M88.4 R92, [R224+0x800] ;  /* 0x00080000e05c783b */ /* 0x000f6e0000000200 */
[C---:B--2---:R-:W-:Y:S08]  /*21d0*/  HMMA.16816.F32 R76, R172.reuse, R8, R76 ;  /* 0x00000008ac4c723c */ /* 0x044ff0000000184c */
[----:B------:R-:W-:Y:S01]  /*21e0*/  HMMA.16816.F32 R72, R172, R10, R72 ;  /* 0x0000000aac48723c */ /* 0x000fe20000001848 */
[----:B------:R-:W2:Y:S07]  /*21f0*/  LDSM.16.M88.4 R8, [R224+0x2000] ;  /* 0x00200000e008783b */ /* 0x000eae0000000200 */
[----:B---3--:R-:W-:Y:S08]  /*2200*/  HMMA.16816.F32 R12, R188, R24, R12 ;  /* 0x00000018bc0c723c */ /* 0x008ff0000000180c */
[C---:B-1----:R-:W-:Y:S08]  /*2210*/  HMMA.16816.F32 R48, R184.reuse, R16, R48 ;  /* 0x00000010b830723c */ /* 0x042ff00000001830 */
[C---:B------:R-:W-:Y:S01]  /*2220*/  HMMA.16816.F32 R44, R184.reuse, R18, R44 ;  /* 0x00000012b82c723c */ /* 0x040fe2000000182c */
[----:B------:R-:W1:Y:S07]  /*2230*/  LDSM.16.M88.4 R16, [R235+0xc100] ;  /* 0x00c10000eb10783b */ /* 0x000e6e0000000200 */
[C---:B------:R-:W-:Y:S01]  /*2240*/  HMMA.16816.F32 R20, R184.reuse, R98, R20 ;  /* 0x00000062b814723c */ /* 0x040fe20000001814 */
[----:B------:R-:W-:Y:S07]  /*2250*/  LDSM.16.M88.4 R96, [R224+0x3000] ;  /* 0x00300000e060783b */ /* 0x000fee0000000200 */
[C---:B----4-:R-:W-:Y:S08]  /*2260*/  HMMA.16816.F32 R56, R184.reuse, R68, R56 ;  /* 0x00000044b838723c */ /* 0x050ff00000001838 */
[----:B------:R-:W-:Y:S01]  /*2270*/  HMMA.16816.F32 R52, R184, R70, R52 ;  /* 0x00000046b834723c */ /* 0x000fe20000001834 */
[----:B------:R-:W3:Y:S07]  /*2280*/  LDSM.16.M88.4 R68, [R238+0xc900] ;  /* 0x00c90000ee44783b */ /* 0x000eee0000000200 */
[----:B------:R-:W-:Y:S08]  /*2290*/  HMMA.16816.F32 R12, R192, R104, R12 ;  /* 0x00000068c00c723c */ /* 0x000ff0000000180c */
[C---:B-----5:R-:W-:Y:S08]  /*22a0*/  HMMA.16816.F32 R64, R184.reuse, R92, R64 ;  /* 0x0000005cb840723c */ /* 0x060ff00000001840 */
[C---:B--2---:R-:W-:Y:S08]  /*22b0*/  HMMA.16816.F32 R40, R184.reuse, R8, R40 ;  /* 0x00000008b828723c */ /* 0x044ff00000001828 */
[----:B------:R-:W-:Y:S01]  /*22c0*/  HMMA.16816.F32 R32, R184, R10, R32 ;  /* 0x0000000ab820723c */ /* 0x000fe20000001820 */
[----:B------:R-:W2:Y:S07]  /*22d0*/  LDSM.16.M88.4 R8, [R224+0x4000] ;  /* 0x00400000e008783b */ /* 0x000eae0000000200 */
[----:B------:R-:W-:Y:S01]  /*22e0*/  HMMA.16816.F32 R20, R188, R26, R20 ;  /* 0x0000001abc14723c */ /* 0x000fe20000001814 */
[----:B------:R-:W4:Y:S07]  /*22f0*/  LDSM.16.M88.4 R24, [R237+0x4800] ;  /* 0x00480000ed18783b */ /* 0x000f2e0000000200 */
[----:B------:R-:W-:Y:S01]  /*2300*/  HMMA.16816.F32 R60, R184, R94, R60 ;  /* 0x0000005eb83c723c */ /* 0x000fe2000000183c */
[----:B------:R-:W5:Y:S07]  /*2310*/  LDSM.16.M88.4 R92, [R224+0x3800] ;  /* 0x00380000e05c783b */ /* 0x000f6e0000000200 */
[----:B-1----:R-:W-:Y:S08]  /*2320*/  HMMA.16816.F32 R12, R196, R16, R12 ;  /* 0x00000010c40c723c */ /* 0x002ff0000000180c */
[----:B---3--:R-:W-:Y:S08]  /*2330*/  HMMA.16816.F32 R64, R188, R68, R64 ;  /* 0x00000044bc40723c */ /* 0x008ff00000001840 */
[----:B------:R-:W-:Y:S08]  /*2340*/  HMMA.16816.F32 R20, R192, R106, R20 ;  /* 0x0000006ac014723c */ /* 0x000ff00000001814 */
[C---:B------:R-:W-:Y:S01]  /*2350*/  HMMA.16816.F32 R104, R184.reuse, R96, R84 ;  /* 0x00000060b868723c */ /* 0x040fe20000001854 */
[----:B------:R-:W1:Y:S07]  /*2360*/  LDSM.16.M88.4 R84, [R235+0xc900] ;  /* 0x00c90000eb54783b */ /* 0x000e6e0000000200 */
[C---:B------:R-:W-:Y:S08]  /*2370*/  HMMA.16816.F32 R28, R184.reuse, R100, R28 ;  /* 0x00000064b81c723c */ /* 0x040ff0000000181c */
[----:B------:R-:W-:Y:S01]  /*2380*/  HMMA.16816.F32 R88, R184, R102, R88 ;  /* 0x00000066b858723c */ /* 0x000fe20000001858 */
[----:B------:R-:W3:Y:S07]  /*2390*/  LDSM.16.M88.4 R100, [R238+0xd100] ;  /* 0x00d10000ee64783b */ /* 0x000eee0000000200 */
[----:B--2---:R-:W-:Y:S08]  /*23a0*/  HMMA.16816.F32 R12, R212, R8, R12 ;  /* 0x00000008d40c723c */ /* 0x004ff0000000180c */
[----:B----4-:R-:W-:Y:S08]  /*23b0*/  HMMA.16816.F32 R64, R192, R24, R64 ;  /* 0x00000018c040723c */ /* 0x010ff00000001840 */
[C---:B-----5:R-:W-:Y:S08]  /*23c0*/  HMMA.16816.F32 R76, R184.reuse, R92, R76 ;  /* 0x0000005cb84c723c */ /* 0x060ff0000000184c */
[----:B------:R-:W-:Y:S01]  /*23d0*/  HMMA.16816.F32 R72, R184, R94, R72 ;  /* 0x0000005eb848723c */ /* 0x000fe20000001848 */
[----:B------:R-:W2:Y:S01]  /*23e0*/  LDSM.16.M88.4 R92, [R238+0xd900] ;  /* 0x00d90000ee5c783b */ /* 0x000ea20000000200 */
[----:B------:R-:W-:-:S02]  /*23f0*/  FMUL.FTZ R14, R14, c[0x0][0x320] ;  /* 0x0000c8000e0e7a20 */ /* 0x000fc40000410000 */
[----:B------:R-:W-:Y:S02]  /*2400*/  FMUL.FTZ R3, R12, c[0x0][0x320] ;  /* 0x0000c8000c037a20 */ /* 0x000fe40000410000 */
[----:B------:R-:W-:Y:S02]  /*2410*/  FMUL.FTZ R7, R13, c[0x0][0x320] ;  /* 0x0000c8000d077a20 */ /* 0x000fe40000410000 */
[C---:B------:R-:W-:Y:S01]  /*2420*/  HMMA.16816.F32 R20, R196.reuse, R18, R20 ;  /* 0x00000012c414723c */ /* 0x040fe20000001814 */
[----:B------:R-:W4:Y:S01]  /*2430*/  LDSM.16.M88.4 R16, [R237+0x5000] ;  /* 0x00500000ed10783b */ /* 0x000f220000000200 */
[----:B------:R-:W2:Y:S06]  /*2440*/  MUFU.TANH R3, R3 ;  /* 0x0000000300037308 */ /* 0x000eac0000002400 */
[----:B-1----:R-:W-:Y:S02]  /*2450*/  HMMA.16816.F32 R64, R196, R84, R64 ;  /* 0x00000054c440723c */ /* 0x002fe40000001840 */
[----:B------:R1:W1:Y:S05]  /*2460*/  MUFU.TANH R84, R14 ;  /* 0x0000000e00547308 */ /* 0x00026a0000002400 */
[----:B------:R-:W-:Y:S01]  /*2470*/  FMUL.FTZ R85, R15, c[0x0][0x320] ;  /* 0x0000c8000f557a20 */ /* 0x000fe20000410000 */
[C---:B---3--:R-:W-:Y:S02]  /*2480*/  HMMA.16816.F32 R56, R188.reuse, R100, R56 ;  /* 0x00000064bc38723c */ /* 0x048fe40000001838 */
[----:B------:R-:W3:Y:S06]  /*2490*/  MUFU.TANH R7, R7 ;  /* 0x0000000700077308 */ /* 0x000eec0000002400 */
[----:B------:R-:W-:Y:S01]  /*24a0*/  HMMA.16816.F32 R52, R188, R102, R52 ;  /* 0x00000066bc34723c */ /* 0x000fe20000001834 */
[----:B-1----:R-:W1:Y:S01]  /*24b0*/  LDSM.16.M88.4 R12, [R237+0x5800] ;  /* 0x00580000ed0c783b */ /* 0x002e620000000200 */
[----:B------:R-:W1:Y:S06]  /*24c0*/  MUFU.TANH R85, R85 ;  /* 0x0000005500557308 */ /* 0x000e6c0000002400 */
[----:B------:R-:W-:Y:S01]  /*24d0*/  HMMA.16816.F32 R20, R212, R10, R20 ;  /* 0x0000000ad414723c */ /* 0x000fe20000001814 */
[----:B------:R-:W5:Y:S07]  /*24e0*/  LDSM.16.M88.4 R8, [R235+0xd100] ;  /* 0x00d10000eb08783b */ /* 0x000f6e0000000200 */
[C---:B--2---:R-:W-:Y:S08]  /*24f0*/  HMMA.16816.F32 R48, R188.reuse, R92, R48 ;  /* 0x0000005cbc30723c */ /* 0x044ff00000001830 */
[C---:B------:R-:W-:Y:S08]  /*2500*/  HMMA.16816.F32 R44, R188.reuse, R94, R44 ;  /* 0x0000005ebc2c723c */ /* 0x040ff0000000182c */
[----:B------:R-:W-:Y:S01]  /*2510*/  HMMA.16816.F32 R60, R188, R70, R60 ;  /* 0x00000046bc3c723c */ /* 0x000fe2000000183c */
[----:B------:R-:W-:Y:S01]  /*2520*/  LDSM.16.M88.4 R68, [R224+0x4800] ;  /* 0x00480000e044783b */ /* 0x000fe20000000200 */
[----:B------:R-:W-:-:S02]  /*2530*/  FMUL.FTZ R20, R20, c[0x0][0x320] ;  /* 0x0000c80014147a20 */ /* 0x000fc40000410000 */
[----:B------:R-:W-:Y:S02]  /*2540*/  FMUL.FTZ R21, R21, c[0x0][0x320] ;  /* 0x0000c80015157a20 */ /* 0x000fe40000410000 */
[----:B------:R-:W-:Y:S02]  /*2550*/  FMUL.FTZ R22, R22, c[0x0][0x320] ;  /* 0x0000c80016167a20 */ /* 0x000fe40000410000 */
[----:B----4-:R-:W-:Y:S01]  /*2560*/  HMMA.16816.F32 R56, R192, R16, R56 ;  /* 0x00000010c038723c */ /* 0x010fe20000001838 */
[----:B------:R-:W-:-:S07]  /*2570*/  FMUL.FTZ R23, R23, c[0x0][0x320] ;  /* 0x0000c80017177a20 */ /* 0x000fce0000410000 */
[C---:B------:R-:W-:Y:S01]  /*2580*/  HMMA.16816.F32 R52, R192.reuse, R18, R52 ;  /* 0x00000012c034723c */ /* 0x040fe20000001834 */
[----:B------:R-:W2:Y:S07]  /*2590*/  LDSM.16.M88.4 R16, [R238+0xe100] ;  /* 0x00e10000ee10783b */ /* 0x000eae0000000200 */
[C---:B-1----:R-:W-:Y:S08]  /*25a0*/  HMMA.16816.F32 R48, R192.reuse, R12, R48 ;  /* 0x0000000cc030723c */ /* 0x042ff00000001830 */
[C---:B------:R-:W-:Y:S01]  /*25b0*/  HMMA.16816.F32 R44, R192.reuse, R14, R44 ;  /* 0x0000000ec02c723c */ /* 0x040fe2000000182c */
[----:B------:R-:W1:Y:S07]  /*25c0*/  LDSM.16.M88.4 R12, [R238+0xe900] ;  /* 0x00e90000ee0c783b */ /* 0x000e6e0000000200 */
[----:B------:R-:W-:Y:S01]  /*25d0*/  HMMA.16816.F32 R60, R192, R26, R60 ;  /* 0x0000001ac03c723c */ /* 0x000fe2000000183c */
[----:B------:R-:W4:Y:S07]  /*25e0*/  LDSM.16.M88.4 R24, [R224+0x5000] ;  /* 0x00500000e018783b */ /* 0x000f2e0000000200 */
[C---:B-----5:R-:W-:Y:S08]  /*25f0*/  HMMA.16816.F32 R56, R196.reuse, R8, R56 ;  /* 0x00000008c438723c */ /* 0x060ff00000001838 */
[----:B------:R-:W-:Y:S01]  /*2600*/  HMMA.16816.F32 R52, R196, R10, R52 ;  /* 0x0000000ac434723c */ /* 0x000fe20000001834 */
[----:B------:R-:W5:Y:S07]  /*2610*/  LDSM.16.M88.4 R8, [R237+0x6000] ;  /* 0x00600000ed08783b */ /* 0x000f6e0000000200 */
[C---:B--2---:R-:W-:Y:S08]  /*2620*/  HMMA.16816.F32 R40, R188.reuse, R16, R40 ;  /* 0x00000010bc28723c */ /* 0x044ff00000001828 */
[----:B------:R-:W-:Y:S01]  /*2630*/  HMMA.16816.F32 R32, R188, R18, R32 ;  /* 0x00000012bc20723c */ /* 0x000fe20000001820 */
[----:B------:R-:W2:Y:S07]  /*2640*/  LDSM.16.M88.4 R16, [R237+0x6800] ;  /* 0x00680000ed10783b */ /* 0x000eae0000000200 */
[----:B------:R-:W-:Y:S01]  /*2650*/  HMMA.16816.F32 R60, R196, R86, R60 ;  /* 0x00000056c43c723c */ /* 0x000fe2000000183c */
[----:B------:R-:W2:Y:S07]  /*2660*/  MUFU.TANH R86, R22 ;  /* 0x0000001600567308 */ /* 0x000eae0000002400 */
[----:B------:R-:W-:Y:S01]  /*2670*/  HMMA.16816.F32 R64, R212, R68, R64 ;  /* 0x00000044d440723c */ /* 0x000fe20000001840 */
[----:B------:R-:W2:Y:S07]  /*2680*/  MUFU.TANH R68, R20 ;  /* 0x0000001400447308 */ /* 0x000eae0000002400 */
[C---:B-1----:R-:W-:Y:S01]  /*2690*/  HMMA.16816.F32 R28, R188.reuse, R12, R28 ;  /* 0x0000000cbc1c723c */ /* 0x042fe2000000181c */
[----:B------:R-:W1:Y:S07]  /*26a0*/  MUFU.TANH R69, R21 ;  /* 0x0000001500457308 */ /* 0x000e6e0000002400 */
[----:B------:R-:W-:Y:S01]  /*26b0*/  HMMA.16816.F32 R88, R188, R14, R88 ;  /* 0x0000000ebc58723c */ /* 0x000fe20000001858 */
[----:B------:R1:W1:Y:S01]  /*26c0*/  MUFU.TANH R87, R23 ;  /* 0x0000001700577308 */ /* 0x0002620000002400 */
[----:B------:R-:W-:Y:S06]  /*26d0*/  LDSM.16.M88.4 R12, [R237+0x7000] ;  /* 0x00700000ed0c783b */ /* 0x000fec0000000200 */
[----:B----4-:R-:W-:Y:S01]  /*26e0*/  HMMA.16816.F32 R56, R212, R24, R56 ;  /* 0x00000018d438723c */ /* 0x010fe20000001838 */
[----:B------:R-:W-:-:S02]  /*26f0*/  FMUL.FTZ R64, R64, c[0x0][0x320] ;  /* 0x0000c80040407a20 */ /* 0x000fc40000410000 */
[----:B------:R-:W-:Y:S02]  /*2700*/  FMUL.FTZ R65, R65, c[0x0][0x320] ;  /* 0x0000c80041417a20 */ /* 0x000fe40000410000 */
[----:B------:R-:W-:Y:S02]  /*2710*/  FMUL.FTZ R66, R66, c[0x0][0x320] ;  /* 0x0000c80042427a20 */ /* 0x000fe40000410000 */
[----:B------:R-:W-:Y:S01]  /*2720*/  FMUL.FTZ R67, R67, c[0x0][0x320] ;  /* 0x0000c80043437a20 */ /* 0x000fe20000410000 */
[----:B------:R-:W-:Y:S01]  /*2730*/  HMMA.16816.F32 R52, R212, R26, R52 ;  /* 0x0000001ad434723c */ /* 0x000fe20000001834 */
[----:B-1----:R-:W1:Y:S01]  /*2740*/  LDSM.16.M88.4 R20, [R235+0xd900] ;  /* 0x00d90000eb14783b */ /* 0x002e620000000200 */
[----:B------:R-:W4:Y:S03]  /*2750*/  MUFU.TANH R92, R66 ;  /* 0x00000042005c7308 */ /* 0x000f260000002400 */
[----:B------:R-:W1:Y:S03]  /*2760*/  LDSM.16.M88.4 R24, [R235+0xe100] ;  /* 0x00e10000eb18783b */ /* 0x000e660000000200 */
[C---:B-----5:R-:W-:Y:S02]  /*2770*/  HMMA.16816.F32 R40, R192.reuse, R8, R40 ;  /* 0x00000008c028723c */ /* 0x060fe40000001828 */
[----:B------:R-:W1:Y:S06]  /*2780*/  MUFU.TANH R93, R67 ;  /* 0x00000043005d7308 */ /* 0x000e6c0000002400 */
[----:B------:R-:W-:Y:S01]  /*2790*/  HMMA.16816.F32 R32, R192, R10, R32 ;  /* 0x0000000ac020723c */ /* 0x000fe20000001820 */
[----:B------:R-:W5:Y:S01]  /*27a0*/  LDSM.16.M88.4 R8, [R238+0xf100] ;  /* 0x00f10000ee08783b */ /* 0x000f620000000200 */
[----:B------:R-:W-:-:S02]  /*27b0*/  FMUL.FTZ R56, R56, c[0x0][0x320] ;  /* 0x0000c80038387a20 */ /* 0x000fc40000410000 */
[----:B------:R-:W-:Y:S02]  /*27c0*/  FMUL.FTZ R57, R57, c[0x0][0x320] ;  /* 0x0000c80039397a20 */ /* 0x000fe40000410000 */
[----:B------:R-:W-:Y:S02]  /*27d0*/  FMUL.FTZ R58, R58, c[0x0][0x320] ;  /* 0x0000c8003a3a7a20 */ /* 0x000fe40000410000 */
[----:B------:R-:W-:Y:S01]  /*27e0*/  HMMA.16816.F32 R80, R184, R98, R80 ;  /* 0x00000062b850723c */ /* 0x000fe20000001850 */
[----:B------:R-:W-:Y:S01]  /*27f0*/  FMUL.FTZ R52, R52, c[0x0][0x320] ;  /* 0x0000c80034347a20 */ /* 0x000fe20000410000 */
[----:B------:R-:W1:Y:S01]  /*2800*/  MUFU.TANH R56, R56 ;  /* 0x0000003800387308 */ /* 0x000e620000002400 */
[----:B------:R-:W-:Y:S02]  /*2810*/  FMUL.FTZ R53, R53, c[0x0][0x320] ;  /* 0x0000c80035357a20 */ /* 0x000fe40000410000 */
[----:B------:R-:W-:Y:S02]  /*2820*/  FMUL.FTZ R54, R54, c[0x0][0x320] ;  /* 0x0000c80036367a20 */ /* 0x000fe40000410000 */
[----:B------:R-:W-:Y:S01]  /*2830*/  FMUL.FTZ R55, R55, c[0x0][0x320] ;  /* 0x0000c80037377a20 */ /* 0x000fe20000410000 */
[C---:B--2---:R-:W-:Y:S01]  /*2840*/  HMMA.16816.F32 R28, R192.reuse, R16, R28 ;  /* 0x00000010c01c723c */ /* 0x044fe2000000181c */
[----:B------:R-:W-:Y:S01]  /*2850*/  FMUL.FTZ R59, R59, c[0x0][0x320] ;  /* 0x0000c8003b3b7a20 */ /* 0x000fe20000410000 */
[----:B------:R-:W2:Y:S06]  /*2860*/  MUFU.TANH R94, R54 ;  /* 0x00000036005e7308 */ /* 0x000eac0000002400 */
[----:B------:R-:W-:Y:S01]  /*2870*/  HMMA.16816.F32 R88, R192, R18, R88 ;  /* 0x00000012c058723c */ /* 0x000fe20000001858 */
[----:B------:R-:W2:Y:S01]  /*2880*/  LDSM.16.M88.4 R16, [R238+0xf900] ;  /* 0x00f90000ee10783b */ /* 0x000ea20000000200 */
[----:B------:R-:W2:Y:S06]  /*2890*/  MUFU.TANH R181, R55 ;  /* 0x0000003700b57308 */ /* 0x000eac0000002400 */
[C---:B-1----:R-:W-:Y:S02]  /*28a0*/  HMMA.16816.F32 R48, R196.reuse, R20, R48 ;  /* 0x00000014c430723c */ /* 0x042fe40000001830 */
[----:B------:R-:W1:Y:S06]  /*28b0*/  MUFU.TANH R57, R57 ;  /* 0x0000003900397308 */ /* 0x000e6c0000002400 */
[----:B------:R-:W-:Y:S01]  /*28c0*/  HMMA.16816.F32 R44, R196, R22, R44 ;  /* 0x00000016c42c723c */ /* 0x000fe2000000182c */
[----:B------:R-:W1:Y:S01]  /*28d0*/  LDSM.16.M88.4 R20, [R224+0x6000] ;  /* 0x00600000e014783b */ /* 0x000e620000000200 */
[----:B------:R-:W1:Y:S06]  /*28e0*/  MUFU.TANH R58, R58 ;  /* 0x0000003a003a7308 */ /* 0x000e6c0000002400 */
[----:B------:R-:W-:Y:S02]  /*28f0*/  HMMA.16816.F32 R60, R212, R70, R60 ;  /* 0x00000046d43c723c */ /* 0x000fe4000000183c */
[----:B------:R-:W1:Y:S06]  /*2900*/  MUFU.TANH R70, R64 ;  /* 0x0000004000467308 */ /* 0x000e6c0000002400 */
[----:B------:R-:W-:Y:S02]  /*2910*/  HMMA.16816.F32 R40, R196, R24, R40 ;  /* 0x00000018c428723c */ /* 0x000fe40000001828 */
[----:B------:R2:W1:Y:S06]  /*2920*/  MUFU.TANH R71, R65 ;  /* 0x0000004100477308 */ /* 0x00046c0000002400 */
[C---:B-----5:R-:W-:Y:S02]  /*2930*/  HMMA.16816.F32 R104, R188.reuse, R8, R104 ;  /* 0x00000008bc68723c */ /* 0x060fe40000001868 */
[----:B------:R-:W1:Y:S06]  /*2940*/  MUFU.TANH R59, R59 ;  /* 0x0000003b003b7308 */ /* 0x000e6c0000002400 */
[----:B------:R-:W-:Y:S01]  /*2950*/  HMMA.16816.F32 R80, R188, R10, R80 ;  /* 0x0000000abc50723c */ /* 0x000fe20000001850 */
[----:B------:R-:W-:Y:S01]  /*2960*/  LDSM.16.M88.4 R8, [R237+0x7800] ;  /* 0x00780000ed08783b */ /* 0x000fe20000000200 */
[----:B------:R-:W-:-:S02]  /*2970*/  FMUL.FTZ R60, R60, c[0x0][0x320] ;  /* 0x0000c8003c3c7a20 */ /* 0x000fc40000410000 */
[----:B------:R-:W-:Y:S01]  /*2980*/  FMUL.FTZ R61, R61, c[0x0][0x320] ;  /* 0x0000c8003d3d7a20 */ /* 0x000fe20000410000 */
[----:B--2---:R-:W2:Y:S01]  /*2990*/  LDSM.16.M88.4 R64, [R224+0x5800] ;  /* 0x00580000e040783b */ /* 0x004ea20000000200 */
[----:B------:R-:W-:Y:S02]  /*29a0*/  FMUL.FTZ R62, R62, c[0x0][0x320] ;  /* 0x0000c8003e3e7a20 */ /* 0x000fe40000410000 */
[----:B------:R-:W-:Y:S01]  /*29b0*/  HMMA.16816.F32 R32, R196, R26, R32 ;  /* 0x0000001ac420723c */ /* 0x000fe20000001820 */
[----:B------:R-:W-:Y:S01]  /*29c0*/  LDSM.16.M88.4 R24, [R224+0x6800] ;  /* 0x00680000e018783b */ /* 0x000fe20000000200 */
[----:B------:R-:W-:Y:S01]  /*29d0*/  FMUL.FTZ R63, R63, c[0x0][0x320] ;  /* 0x0000c8003f3f7a20 */ /* 0x000fe20000410000 */
[----:B------:R-:W1:Y:S05]  /*29e0*/  MUFU.TANH R60, R60 ;  /* 0x0000003c003c7308 */ /* 0x000e6a0000002400 */
[C---:B------:R-:W-:Y:S03]  /*29f0*/  HMMA.16816.F32 R76, R188.reuse, R16, R76 ;  /* 0x00000010bc4c723c */ /* 0x040fe6000000184c */
[----:B------:R-:W2:Y:S05]  /*2a00*/  MUFU.TANH R61, R61 ;  /* 0x0000003d003d7308 */ /* 0x000eaa0000002400 */
[----:B------:R-:W-:Y:S01]  /*2a10*/  HMMA.16816.F32 R72, R188, R18, R72 ;  /* 0x00000012bc48723c */ /* 0x000fe20000001848 */
[----:B------:R-:W-:Y:S02]  /*2a20*/  LDSM.16.M88.4 R16, [R224+0x7800] ;  /* 0x00780000e010783b */ /* 0x000fe40000000200 */
[----:B------:R-:W2:Y:S05]  /*2a30*/  MUFU.TANH R62, R62 ;  /* 0x0000003e003e7308 */ /* 0x000eaa0000002400 */
[----:B-1----:R-:W-:Y:S03]  /*2a40*/  HMMA.16816.F32 R40, R212, R20, R40 ;  /* 0x00000014d428723c */ /* 0x002fe60000001828 */
[----:B------:R-:W1:Y:S05]  /*2a50*/  MUFU.TANH R63, R63 ;  /* 0x0000003f003f7308 */ /* 0x000e6a0000002400 */
[C---:B------:R-:W-:Y:S08]  /*2a60*/  HMMA.16816.F32 R104, R192.reuse, R12, R104 ;  /* 0x0000000cc068723c */ /* 0x040ff00000001868 */
[----:B------:R-:W-:Y:S01]  /*2a70*/  HMMA.16816.F32 R80, R192, R14, R80 ;  /* 0x0000000ec050723c */ /* 0x000fe20000001850 */
[----:B------:R-:W5:Y:S07]  /*2a80*/  LDSM.16.M88.4 R12, [R235+0xf900] ;  /* 0x00f90000eb0c783b */ /* 0x000f6e0000000200 */
[----:B--2---:R-:W-:Y:S01]  /*2a90*/  HMMA.16816.F32 R48, R212, R64, R48 ;  /* 0x00000040d430723c */ /* 0x004fe20000001830 */
[----:B------:R-:W2:Y:S01]  /*2aa0*/  MUFU.TANH R64, R52 ;  /* 0x0000003400407308 */ /* 0x000ea20000002400 */
[----:B------:R-:W-:-:S02]  /*2ab0*/  FMUL.FTZ R40, R40, c[0x0][0x320] ;  /* 0x0000c80028287a20 */ /* 0x000fc40000410000 */
[----:B------:R-:W-:Y:S02]  /*2ac0*/  FMUL.FTZ R41, R41, c[0x0][0x320] ;  /* 0x0000c80029297a20 */ /* 0x000fe40000410000 */
[----:B------:R-:W-:Y:S02]  /*2ad0*/  FMUL.FTZ R42, R42, c[0x0][0x320] ;  /* 0x0000c8002a2a7a20 */ /* 0x000fe40000410000 */
[----:B------:R-:W-:Y:S01]  /*2ae0*/  HMMA.16816.F32 R32, R212, R22, R32 ;  /* 0x00000016d420723c */ /* 0x000fe20000001820 */
[----:B------:R1:W1:Y:S01]  /*2af0*/  MUFU.TANH R65, R53 ;  /* 0x0000003500417308 */ /* 0x0002620000002400 */
[----:B------:R-:W2:Y:S01]  /*2b00*/  LDSM.16.M88.4 R20, [R235+0xf100] ;  /* 0x00f10000eb14783b */ /* 0x000ea20000000200 */
[----:B------:R-:W-:-:S05]  /*2b10*/  FMUL.FTZ R43, R43, c[0x0][0x320] ;  /* 0x0000c8002b2b7a20 */ /* 0x000fca0000410000 */
[C---:B------:R-:W-:Y:S01]  /*2b20*/  HMMA.16816.F32 R76, R192.reuse, R8, R76 ;  /* 0x00000008c04c723c */ /* 0x040fe2000000184c */
[----:B------:R-:W2:Y:S07]  /*2b30*/  MUFU.TANH R161, R40 ;  /* 0x0000002800a17308 */ /* 0x000eae0000002400 */
[----:B------:R-:W-:Y:S01]  /*2b40*/  HMMA.16816.F32 R72, R192, R10, R72 ;  /* 0x0000000ac048723c */ /* 0x000fe20000001848 */
[----:B-1----:R-:W1:Y:S01]  /*2b50*/  LDSM.16.M88.4 R52, [R235+0xe900] ;  /* 0x00e90000eb34783b */ /* 0x002e620000000200 */
[----:B------:R-:W1:Y:S01]  /*2b60*/  MUFU.TANH R162, R41 ;  /* 0x0000002900a27308 */ /* 0x000e620000002400 */
[----:B------:R-:W-:-:S02]  /*2b70*/  FMUL.FTZ R48, R48, c[0x0][0x320] ;  /* 0x0000c80030307a20 */ /* 0x000fc40000410000 */
[----:B------:R-:W-:Y:S02]  /*2b80*/  FMUL.FTZ R49, R49, c[0x0][0x320] ;  /* 0x0000c80031317a20 */ /* 0x000fe40000410000 */
[----:B------:R-:W-:Y:S01]  /*2b90*/  FMUL.FTZ R50, R50, c[0x0][0x320] ;  /* 0x0000c80032327a20 */ /* 0x000fe20000410000 */
[----:B------:R-:W-:Y:S01]  /*2ba0*/  HMMA.16816.F32 R44, R212, R66, R44 ;  /* 0x00000042d42c723c */ /* 0x000fe2000000182c */
[----:B------:R-:W-:Y:S01]  /*2bb0*/  FMUL.FTZ R51, R51, c[0x0][0x320] ;  /* 0x0000c80033337a20 */ /* 0x000fe20000410000 */
[----:B------:R-:W1:Y:S01]  /*2bc0*/  MUFU.TANH R166, R42 ;  /* 0x0000002a00a67308 */ /* 0x000e620000002400 */
[----:B------:R-:W-:Y:S02]  /*2bd0*/  FMUL.FTZ R32, R32, c[0x0][0x320] ;  /* 0x0000c80020207a20 */ /* 0x000fe40000410000 */
[----:B------:R-:W-:Y:S02]  /*2be0*/  FMUL.FTZ R33, R33, c[0x0][0x320] ;  /* 0x0000c80021217a20 */ /* 0x000fe40000410000 */
[----:B------:R-:W-:Y:S01]  /*2bf0*/  FMUL.FTZ R34, R34, c[0x0][0x320] ;  /* 0x0000c80022227a20 */ /* 0x000fe20000410000 */
[C---:B-----5:R-:W-:Y:S01]  /*2c00*/  HMMA.16816.F32 R76, R196.reuse, R12, R76 ;  /* 0x0000000cc44c723c */ /* 0x060fe2000000184c */
[----:B------:R-:W-:Y:S01]  /*2c10*/  FMUL.FTZ R35, R35, c[0x0][0x320] ;  /* 0x0000c80023237a20 */ /* 0x000fe20000410000 */
[----:B------:R5:W1:Y:S06]  /*2c20*/  MUFU.TANH R167, R43 ;  /* 0x0000002b00a77308 */ /* 0x000a6c0000002400 */
[C---:B------:R-:W-:Y:S02]  /*2c30*/  HMMA.16816.F32 R72, R196.reuse, R14, R72 ;  /* 0x0000000ec448723c */ /* 0x040fe40000001848 */
[----:B------:R1:W1:Y:S06]  /*2c40*/  MUFU.TANH R145, R48 ;  /* 0x0000003000917308 */ /* 0x00026c0000002400 */
[----:B--2---:R-:W-:Y:S01]  /*2c50*/  HMMA.16816.F32 R104, R196, R20, R104 ;  /* 0x00000014c468723c */ /* 0x004fe20000001868 */
[----:B------:R-:W-:Y:S01]  /*2c60*/  FMUL.FTZ R44, R44, c[0x0][0x320] ;  /* 0x0000c8002c2c7a20 */ /* 0x000fe20000410000 */
[----:B-----5:R-:W2:Y:S01]  /*2c70*/  LDSM.16.M88.4 R40, [R224+0x7000] ;  /* 0x00700000e028783b */ /* 0x020ea20000000200 */
[----:B------:R-:W-:Y:S01]  /*2c80*/  FMUL.FTZ R45, R45, c[0x0][0x320] ;  /* 0x0000c8002d2d7a20 */ /* 0x000fe20000410000 */
[----:B------:R2:W2:Y:S01]  /*2c90*/  MUFU.TANH R146, R49 ;  /* 0x0000003100927308 */ /* 0x0004a20000002400 */
[----:B------:R-:W-:Y:S01]  /*2ca0*/  FMUL.FTZ R46, R46, c[0x0][0x320] ;  /* 0x0000c8002e2e7a20 */ /* 0x000fe20000410000 */
[----:B------:R-:W-:-:S04]  /*2cb0*/  DEPBAR.LE SB0, 0x0 ;  /* 0x000080000000791a */ /* 0x000fc80000000000 */
[C---:B-1----:R-:W-:Y:S01]  /*2cc0*/  HMMA.16816.F32 R28, R196.reuse, R52, R28 ;  /* 0x00000034c41c723c */ /* 0x042fe2000000181c */
[----:B------:R-:W-:Y:S01]  /*2cd0*/  FMUL.FTZ R47, R47, c[0x0][0x320] ;  /* 0x0000c8002f2f7a20 */ /* 0x000fe20000410000 */
[----:B------:R1:W1:Y:S06]  /*2ce0*/  MUFU.TANH R151, R50 ;  /* 0x0000003200977308 */ /* 0x00026c0000002400 */
[C---:B------:R-:W-:Y:S02]  /*2cf0*/  HMMA.16816.F32 R88, R196.reuse, R54, R88 ;  /* 0x00000036c458723c */ /* 0x040fe40000001858 */
[----:B------:R1:W1:Y:S06]  /*2d00*/  MUFU.TANH R152, R51 ;  /* 0x0000003300987308 */ /* 0x00026c0000002400 */
[----:B------:R-:W-:Y:S02]  /*2d10*/  HMMA.16816.F32 R80, R196, R22, R80 ;  /* 0x00000016c450723c */ /* 0x000fe40000001850 */
[----:B------:R1:W1:Y:S06]  /*2d20*/  MUFU.TANH R148, R44 ;  /* 0x0000002c00947308 */ /* 0x00026c0000002400 */
[C---:B------:R-:W-:Y:S02]  /*2d30*/  HMMA.16816.F32 R76, R212.reuse, R16, R76 ;  /* 0x00000010d44c723c */ /* 0x040fe4000000184c */
[----:B------:R1:W1:Y:S06]  /*2d40*/  MUFU.TANH R147, R45 ;  /* 0x0000002d00937308 */ /* 0x00026c0000002400 */
[C---:B------:R-:W-:Y:S02]  /*2d50*/  HMMA.16816.F32 R72, R212.reuse, R18, R72 ;  /* 0x00000012d448723c */ /* 0x040fe40000001848 */
[----:B------:R1:W1:Y:S06]  /*2d60*/  MUFU.TANH R153, R46 ;  /* 0x0000002e00997308 */ /* 0x00026c0000002400 */
[C---:B------:R-:W-:Y:S02]  /*2d70*/  HMMA.16816.F32 R28, R212.reuse, R24, R28 ;  /* 0x00000018d41c723c */ /* 0x040fe4000000181c */
[----:B------:R1:W1:Y:S06]  /*2d80*/  MUFU.TANH R154, R47 ;  /* 0x0000002f009a7308 */ /* 0x00026c0000002400 */
[----:B------:R-:W-:Y:S01]  /*2d90*/  HMMA.16816.F32 R88, R212, R26, R88 ;  /* 0x0000001ad458723c */ /* 0x000fe20000001858 */
[----:B------:R-:W-:Y:S01]  /*2da0*/  FMUL.FTZ R66, R78, c[0x0][0x320] ;  /* 0x0000c8004e427a20 */ /* 0x000fe20000410000 */
[----:B------:R1:W1:Y:S01]  /*2db0*/  MUFU.TANH R164, R32 ;  /* 0x0000002000a47308 */ /* 0x0002620000002400 */
[----:B------:R-:W-:-:S02]  /*2dc0*/  FMUL.FTZ R13, R79, c[0x0][0x320] ;  /* 0x0000c8004f0d7a20 */ /* 0x000fc40000410000 */
[----:B------:R-:W-:Y:S02]  /*2dd0*/  FMUL.FTZ R76, R76, c[0x0][0x320] ;  /* 0x0000c8004c4c7a20 */ /* 0x000fe40000410000 */
[----:B------:R-:W-:Y:S01]  /*2de0*/  FMUL.FTZ R77, R77, c[0x0][0x320] ;  /* 0x0000c8004d4d7a20 */ /* 0x000fe20000410000 */
[C---:B--2---:R-:W-:Y:S01]  /*2df0*/  HMMA.16816.F32 R104, R212.reuse, R40, R104 ;  /* 0x00000028d468723c */ /* 0x044fe20000001868 */
[----:B------:R-:W-:Y:S01]  /*2e00*/  FMUL.FTZ R67, R73, c[0x0][0x320] ;  /* 0x0000c80049437a20 */ /* 0x000fe20000410000 */
[----:B------:R2:W1:Y:S01]  /*2e10*/  MUFU.TANH R163, R33 ;  /* 0x0000002100a37308 */ /* 0x0004620000002400 */
[----:B------:R-:W-:Y:S02]  /*2e20*/  FMUL.FTZ R15, R74, c[0x0][0x320] ;  /* 0x0000c8004a0f7a20 */ /* 0x000fe40000410000 */
[----:B------:R-:W-:Y:S02]  /*2e30*/  FMUL.FTZ R14, R75, c[0x0][0x320] ;  /* 0x0000c8004b0e7a20 */ /* 0x000fe40000410000 */
[----:B------:R-:W-:Y:S01]  /*2e40*/  FMUL.FTZ R72, R72, c[0x0][0x320] ;  /* 0x0000c80048487a20 */ /* 0x000fe20000410000 */
[----:B------:R-:W-:Y:S01]  /*2e50*/  HMMA.16816.F32 R80, R212, R42, R80 ;  /* 0x0000002ad450723c */ /* 0x000fe20000001850 */
[----:B------:R-:W-:Y:S01]  /*2e60*/  FMUL.FTZ R28, R28, c[0x0][0x320] ;  /* 0x0000c8001c1c7a20 */ /* 0x000fe20000410000 */
[----:B------:R2:W1:Y:S01]  /*2e70*/  MUFU.TANH R169, R34 ;  /* 0x0000002200a97308 */ /* 0x0004620000002400 */
[----:B------:R-:W-:-:S02]  /*2e80*/  FMUL.FTZ R29, R29, c[0x0][0x320] ;  /* 0x0000c8001d1d7a20 */ /* 0x000fc40000410000 */
[----:B------:R-:W-:Y:S02]  /*2e90*/  FMUL.FTZ R30, R30, c[0x0][0x320] ;  /* 0x0000c8001e1e7a20 */ /* 0x000fe40000410000 */
[----:B------:R-:W-:Y:S02]  /*2ea0*/  FMUL.FTZ R31, R31, c[0x0][0x320] ;  /* 0x0000c8001f1f7a20 */ /* 0x000fe40000410000 */
[----:B------:R-:W-:Y:S01]  /*2eb0*/  FMUL.FTZ R88, R88, c[0x0][0x320] ;  /* 0x0000c80058587a20 */ /* 0x000fe20000410000 */
[----:B------:R2:W1:Y:S01]  /*2ec0*/  MUFU.TANH R170, R35 ;  /* 0x0000002300aa7308 */ /* 0x0004620000002400 */
[----:B------:R-:W-:Y:S02]  /*2ed0*/  FMUL.FTZ R89, R89, c[0x0][0x320] ;  /* 0x0000c80059597a20 */ /* 0x000fe40000410000 */
[----:B------:R-:W-:Y:S02]  /*2ee0*/  FMUL.FTZ R90, R90, c[0x0][0x320] ;  /* 0x0000c8005a5a7a20 */ /* 0x000fe40000410000 */
[----:B------:R-:W-:-:S02]  /*2ef0*/  FMUL.FTZ R91, R91, c[0x0][0x320] ;  /* 0x0000c8005b5b7a20 */ /* 0x000fc40000410000 */
[----:B------:R-:W-:Y:S01]  /*2f00*/  FMUL.FTZ R104, R104, c[0x0][0x320] ;  /* 0x0000c80068687a20 */ /* 0x000fe20000410000 */
[----:B------:R2:W1:Y:S01]  /*2f10*/  MUFU.TANH R180, R28 ;  /* 0x0000001c00b47308 */ /* 0x0004620000002400 */
[----:B------:R-:W-:Y:S02]  /*2f20*/  FMUL.FTZ R105, R105, c[0x0][0x320] ;  /* 0x0000c80069697a20 */ /* 0x000fe40000410000 */
[----:B------:R-:W-:Y:S02]  /*2f30*/  FMUL.FTZ R106, R106, c[0x0][0x320] ;  /* 0x0000c8006a6a7a20 */ /* 0x000fe40000410000 */
[----:B------:R-:W-:Y:S02]  /*2f40*/  FMUL.FTZ R107, R107, c[0x0][0x320] ;  /* 0x0000c8006b6b7a20 */ /* 0x000fe40000410000 */
[----:B------:R-:W-:Y:S01]  /*2f50*/  FMUL.FTZ R80, R80, c[0x0][0x320] ;  /* 0x0000c80050507a20 */ /* 0x000fe20000410000 */
[----:B------:R2:W1:Y:S01]  /*2f60*/  MUFU.TANH R179, R29 ;  /* 0x0000001d00b37308 */ /* 0x0004620000002400 */
[----:B------:R-:W-:-:S02]  /*2f70*/  FMUL.FTZ R81, R81, c[0x0][0x320] ;  /* 0x0000c80051517a20 */ /* 0x000fc40000410000 */
[----:B------:R-:W-:Y:S02]  /*2f80*/  FMUL.FTZ R82, R82, c[0x0][0x320] ;  /* 0x0000c80052527a20 */ /* 0x000fe40000410000 */
[----:B------:R-:W-:-:S03]  /*2f90*/  FMUL.FTZ R83, R83, c[0x0][0x320] ;  /* 0x0000c80053537a20 */ /* 0x000fc60000410000 */
[----:B------:R2:W1:Y:S08]  /*2fa0*/  MUFU.TANH R176, R30 ;  /* 0x0000001e00b07308 */ /* 0x0004700000002400 */
        /* <DEDUP_REMOVED lines=15> */
[----:B------:R-:W1:Y:S08]  /*30a0*/  MUFU.TANH R66, R66 ;  /* 0x0000004200427308 */ /* 0x000e700000002400 */
[----:B------:R-:W1:Y:S08]  /*30b0*/  MUFU.TANH R13, R13 ;  /* 0x0000000d000d7308 */ /* 0x000e700000002400 */
[----:B------:R2:W1:Y:S08]  /*30c0*/  MUFU.TANH R134, R72 ;  /* 0x0000004800867308 */ /* 0x0004700000002400 */
[----:B------:R-:W1:Y:S08]  /*30d0*/  MUFU.TANH R67, R67 ;  /* 0x0000004300437308 */ /* 0x000e700000002400 */
[----:B------:R-:W1:Y:S08]  /*30e0*/  MUFU.TANH R15, R15 ;  /* 0x0000000f000f7308 */ /* 0x000e700000002400 */
[----:B------:R-:W1:Y:S01]  /*30f0*/  MUFU.TANH R14, R14 ;  /* 0x0000000e000e7308 */ /* 0x000e620000002400 */
[----:B------:R-:W-:Y:S06]  /*3100*/  BAR.SYNC.DEFER_BLOCKING 0x0 ;  /* 0x0000000000007b1d */ /* 0x000fec0000010000 */
[----:B------:R-:W-:Y:S05]  /*3110*/  @!P1 BRA `(.L_x_4) ;  /* 0x0000047000009947 */ /* 0x000fea0003800000 */
[----:B--234-:R-:W-:Y:S01]  /*3120*/  ULEA UR6, UR6, UR9, 0x7 ;  /* 0x0000000906067291 */ /* 0x01cfe2000f8e383f */
[----:B------:R-:W-:-:S05]  /*3130*/  IMAD.MOV.U32 R239, RZ, RZ, RZ ;  /* 0x000000ffffef7224 */ /* 0x000fca00078e00ff */
[----:B------:R-:W-:-:S05]  /*3140*/  IMAD.U32 R240, RZ, RZ, UR6 ;  /* 0x00000006fff07e24 */ /* 0x000fca000f8e00ff */
[----:B------:R-:W-:-:S05]  /*3150*/  IADD3 R240, R240, -0x80, R242 ;  /* 0xffffff80f0f07810 */ /* 0x000fca0007ffe0f2 */
[----:B------:R-:W-:-:S04]  /*3160*/  @P0 IMAD.HI.U32 R9, R240, c[0x0][0x2bc], RZ ;  /* 0x0000af00f0090a27 */ /* 0x000fc800078e00ff */
[----:B------:R-:W-:Y:S01]  /*3170*/  IMAD.MOV.U32 R8, RZ, RZ, R240 ;  /* 0x000000ffff087224 */ /* 0x000fe200078e00f0 */
[----:B------:R-:W-:-:S04]  /*3180*/  @P0 SHF.R.U32.HI R8, RZ, c[0x0][0x2c0], R9 ;  /* 0x0000b000ff080a19 */ /* 0x000fc80000011609 */
[----:B------:R-:W-:-:S04]  /*3190*/  @!P6 IADD3 R11, P1, R8, UR16, RZ ;  /* 0x00000010080bec10 */ /* 0x000fc8000ff3e0ff */
[----:B------:R-:W-:Y:S02]  /*31a0*/  @!P6 LEA.HI.X.SX32 R9, R8, UR11, 0x1, P1 ;  /* 0x0000000b0809ec11 */ /* 0x000fe400088f0eff */
[----:B------:R-:W-:-:S04]  /*31b0*/  @!P6 LEA R10, P1, R11, c[0x0][0x2a0], 0x2 ;  /* 0x0000a8000b0aea11 */ /* 0x000fc800078210ff */
[----:B------:R-:W-:-:S05]  /*31c0*/  @!P6 LEA.HI.X R11, R11, c[0x0][0x2a4], R9, 0x2, P1 ;  /* 0x0000a9000b0bea11 */ /* 0x000fca00008f1409 */
[----:B------:R2:W3:Y:S01]  /*31d0*/  @!P6 LDG.E R239, [R10.64] ;  /* 0x0000000c0aefe981 */ /* 0x0004e2000c1e1900 */
[----:B------:R-:W-:Y:S01]  /*31e0*/  IMAD.MOV R8, RZ, RZ, -R8 ;  /* 0x000000ffff087224 */ /* 0x000fe200078e0a08 */
[----:B------:R-:W-:Y:S02]  /*31f0*/  SEL R23, RZ, 0x10, P3 ;  /* 0x00000010ff177807 */ /* 0x000fe40001800000 */
[----:B------:R-:W-:Y:S01]  /*3200*/  SHF.L.U64.HI R12, R37, 0x1, R39 ;  /* 0x00000001250c7819 */ /* 0x000fe20000010227 */
[----:B------:R-:W-:Y:S01]  /*3210*/  IMAD R240, R8, c[0x0][0x2b8], R240 ;  /* 0x0000ae0008f07a24 */ /* 0x000fe200078e02f0 */
[----:B------:R-:W-:Y:S02]  /*3220*/  IADD3 R24, -R23, 0x10, RZ ;  /* 0x0000001017187810 */ /* 0x000fe40007ffe1ff */
[----:B------:R-:W-:Y:S02]  /*3230*/  SHF.L.U64.HI R9, R36, 0x1, R38 ;  /* 0x0000000124097819 */ /* 0x000fe40000010226 */
[----:B------:R-:W-:-:S02]  /*3240*/  SHF.R.S32.HI R8, RZ, 0x1f, R240 ;  /* 0x0000001fff087819 */ /* 0x000fc400000114f0 */
[----:B------:R-:W-:-:S03]  /*3250*/  LOP3.LUT R24, R24, 0xf, RZ, 0xc0, !PT ;  /* 0x0000000f18187812 */ /* 0x000fc600078ec0ff */
[----:B------:R-:W-:-:S04]  /*3260*/  IMAD R8, R8, c[0x0][0x1e0], RZ ;  /* 0x0000780008087a24 */ /* 0x000fc800078e02ff */
[C---:B------:R-:W-:Y:S02]  /*3270*/  IMAD R8, R240.reuse, c[0x0][0x1e4], R8 ;  /* 0x00007900f0087a24 */ /* 0x040fe400078e0208 */
[----:B--2---:R-:W-:-:S04]  /*3280*/  IMAD.WIDE.U32 R10, R240, c[0x0][0x1e0], RZ ;  /* 0x00007800f00a7a25 */ /* 0x004fc800078e00ff */
[----:B------:R-:W-:Y:S01]  /*3290*/  IMAD.IADD R11, R11, 0x1, R8 ;  /* 0x000000010b0b7824 */ /* 0x000fe200078e0208 */
[----:B---3--:R-:W-:-:S03]  /*32a0*/  SHF.R.S32.HI R8, RZ, 0x1f, R239 ;  /* 0x0000001fff087819 */ /* 0x008fc600000114ef */
[----:B------:R-:W-:-:S04]  /*32b0*/  IMAD.WIDE.U32 R10, R239, c[0x0][0x1f0], R10 ;  /* 0x00007c00ef0a7a25 */ /* 0x000fc800078e000a */
[----:B------:R-:W-:Y:S01]  /*32c0*/  IMAD R8, R8, c[0x0][0x1f0], RZ ;  /* 0x00007c0008087a24 */ /* 0x000fe200078e02ff */
[----:B------:R-:W-:Y:S02]  /*32d0*/  IADD3 R18, P1, R10, UR20, RZ ;  /* 0x000000140a127c10 */ /* 0x000fe4000ff3e0ff */
[----:B------:R-:W-:Y:S01]  /*32e0*/  SEL R10, RZ, 0x10, P4 ;  /* 0x00000010ff0a7807 */ /* 0x000fe20002000000 */
[----:B------:R-:W-:-:S03]  /*32f0*/  IMAD R8, R239, c[0x0][0x1f4], R8 ;  /* 0x00007d00ef087a24 */ /* 0x000fc600078e0208 */
[----:B------:R-:W-:Y:S02]  /*3300*/  IADD3 R26, -R10, 0x10, RZ ;  /* 0x000000100a1a7810 */ /* 0x000fe40007ffe1ff */
[----:B------:R-:W-:Y:S01]  /*3310*/  IADD3.X R8, R11, UR18, R8, P1, !PT ;  /* 0x000000120b087c10 */ /* 0x000fe20008ffe408 */
[----:B------:R-:W-:Y:S01]  /*3320*/  IMAD.SHL.U32 R11, R37, 0x2, RZ ;  /* 0x00000002250b7824 */ /* 0x000fe200078e00ff */
[----:B------:R-:W-:Y:S02]  /*3330*/  LEA R17, P1, R18, c[0x0][0x1c8], 0x1 ;  /* 0x0000720012117a11 */ /* 0x000fe400078208ff */
[----:B------:R-:W-:Y:S02]  /*3340*/  LOP3.LUT R26, R26, 0xf, RZ, 0xc0, !PT ;  /* 0x0000000f1a1a7812 */ /* 0x000fe400078ec0ff */
[----:B------:R-:W-:Y:S01]  /*3350*/  LEA.HI.X R18, R18, c[0x0][0x1cc], R8, 0x1, P1 ;  /* 0x0000730012127a11 */ /* 0x000fe200008f0c08 */
[----:B------:R-:W2:Y:S01]  /*3360*/  SHFL.IDX PT, R25, R17, 0x3, 0x181f ;  /* 0x00781f0011197f89 */ /* 0x000ea200000e0000 */
[----:B------:R-:W-:-:S03]  /*3370*/  IMAD.SHL.U32 R8, R36, 0x2, RZ ;  /* 0x0000000224087824 */ /* 0x000fc600078e00ff */
[----:B------:R-:W3:Y:S04]  /*3380*/  SHFL.IDX PT, R16, R18, 0x3, 0x181f ;  /* 0x00781f0012107f89 */ /* 0x000ee800000e0000 */
[----:B------:R-:W4:Y:S04]  /*3390*/  SHFL.IDX PT, R21, R17, RZ, 0x181f ;  /* 0x00181fff11157589 */ /* 0x000f2800000e0000 */
[----:B------:R-:W5:Y:S04]  /*33a0*/  SHFL.IDX PT, R19, R17, 0x1, 0x181f ;  /* 0x00381f0011137f89 */ /* 0x000f6800000e0000 */
[----:B------:R-:W1:Y:S04]  /*33b0*/  SHFL.IDX PT, R22, R18, RZ, 0x181f ;  /* 0x00181fff12167589 */ /* 0x000e6800000e0000 */
[----:B------:R-:W1:Y:S04]  /*33c0*/  SHFL.IDX PT, R17, R17, 0x2, 0x181f ;  /* 0x00581f0011117f89 */ /* 0x000e6800000e0000 */
[----:B------:R-:W1:Y:S01]  /*33d0*/  SHFL.IDX PT, R20, R18, 0x1, 0x181f ;  /* 0x00381f0012147f89 */ /* 0x000e6200000e0000 */
[----:B--2---:R-:W-:-:S03]  /*33e0*/  IADD3 R26, P2, P1, R26, R25, R11 ;  /* 0x000000191a1a7210 */ /* 0x004fc6000795e00b */
[----:B------:R-:W2:Y:S01]  /*33f0*/  SHFL.IDX PT, R18, R18, 0x2, 0x181f ;  /* 0x00581f0012127f89 */ /* 0x000ea200000e0000 */
[-C--:B---3--:R-:W-:Y:S02]  /*3400*/  IADD3.X R27, RZ, R16.reuse, R12, P2, P1 ;  /* 0x00000010ff1b7210 */ /* 0x088fe400017e240c */
[----:B------:R-:W-:Y:S02]  /*3410*/  IADD3 R24, P2, P1, R24, R25, R8 ;  /* 0x0000001918187210 */ /* 0x000fe4000795e008 */
[CC--:B----4-:R-:W-:Y:S02]  /*3420*/  IADD3 R28, P5, R21.reuse, R11.reuse, RZ ;  /* 0x0000000b151c7210 */ /* 0x0d0fe40007fbe0ff */
[--C-:B------:R-:W-:Y:S02]  /*3430*/  IADD3.X R25, RZ, R16, R9.reuse, P2, P1 ;  /* 0x00000010ff197210 */ /* 0x100fe400017e2409 */
[-C--:B-1----:R-:W-:Y:S02]  /*3440*/  IADD3 R32, P2, R21, R8.reuse, RZ ;  /* 0x0000000815207210 */ /* 0x082fe40007f5e0ff */
[CC--:B-----5:R-:W-:Y:S01]  /*3450*/  IADD3 R30, P1, R19.reuse, R11.reuse, RZ ;  /* 0x0000000b131e7210 */ /* 0x0e0fe20007f3e0ff */
[C---:B------:R-:W-:Y:S01]  /*3460*/  IMAD.X R29, R22.reuse, 0x1, R12, P5 ;  /* 0x00000001161d7824 */ /* 0x040fe200028e060c */
[----:B------:R-:W-:Y:S01]  /*3470*/  IADD3 R16, P5, R19, R8, RZ ;  /* 0x0000000813107210 */ /* 0x000fe20007fbe0ff */
[----:B------:R-:W-:Y:S01]  /*3480*/  IMAD.X R33, R22, 0x1, R9, P2 ;  /* 0x0000000116217824 */ /* 0x000fe200010e0609 */
[----:B------:R-:W-:-:S02]  /*3490*/  IADD3 R34, P2, R17, R11, RZ ;  /* 0x0000000b11227210 */ /* 0x000fc40007f5e0ff */
[----:B------:R1:W-:Y:S01]  /*34a0*/  LDGSTS.E.BYPASS.LTC128B.128 [R241+0x8100], [R28.64], !P4 ;  /* 0x081000001cf17fae */ /* 0x0003e2000e101d4c */
[C-C-:B------:R-:W-:Y:S01]  /*34b0*/  IMAD.X R31, R20.reuse, 0x1, R12.reuse, P1 ;  /* 0x00000001141f7824 */ /* 0x140fe200008e060c */
[----:B------:R-:W-:Y:S01]  /*34c0*/  IADD3 R8, P1, R17, R8, RZ ;  /* 0x0000000811087210 */ /* 0x000fe20007f3e0ff */
[--C-:B------:R-:W-:Y:S01]  /*34d0*/  IMAD.X R17, R20, 0x1, R9.reuse, P5 ;  /* 0x0000000114117824 */ /* 0x100fe200028e0609 */
[----:B------:R-:W-:Y:S01]  /*34e0*/  ISETP.NE.U32.AND P5, PT, R10, RZ, PT ;  /* 0x000000ff0a00720c */ /* 0x000fe20003fa5070 */
[C---:B--2---:R-:W-:Y:S01]  /*34f0*/  IMAD.X R35, R18.reuse, 0x1, R12, P2 ;  /* 0x0000000112237824 */ /* 0x044fe200010e060c */
[----:B------:R-:W-:Y:S01]  /*3500*/  ISETP.NE.U32.AND P2, PT, R23, RZ, PT ;  /* 0x000000ff1700720c */ /* 0x000fe20003f45070 */
[----:B------:R-:W-:Y:S01]  /*3510*/  IMAD.X R9, R18, 0x1, R9, P1 ;  /* 0x0000000112097824 */ /* 0x000fe200008e0609 */
[----:B------:R1:W-:Y:S04]  /*3520*/  LDGSTS.E.BYPASS.LTC128B.128 [R241+0xc100], [R32.64], !P3 ;  /* 0x0c10000020f17fae */ /* 0x0003e8000d901d4c */
[----:B------:R1:W-:Y:S04]  /*3530*/  LDGSTS.E.BYPASS.LTC128B.128 [R241+0x9100], [R30.64], !P4 ;  /* 0x091000001ef17fae */ /* 0x0003e8000e101d4c */
[----:B------:R1:W-:Y:S04]  /*3540*/  LDGSTS.E.BYPASS.LTC128B.128 [R241+0xd100], [R16.64], !P3 ;  /* 0x0d10000010f17fae */ /* 0x0003e8000d901d4c */
[----:B------:R1:W-:Y:S04]  /*3550*/  LDGSTS.E.BYPASS.LTC128B.128 [R241+0xa100], [R34.64], !P4 ;  /* 0x0a10000022f17fae */ /* 0x0003e8000e101d4c */
[----:B------:R1:W-:Y:S04]  /*3560*/  LDGSTS.E.BYPASS.LTC128B.128 [R241+0xe100], [R8.64], !P3 ;  /* 0x0e10000008f17fae */ /* 0x0003e8000d901d4c */
[----:B------:R1:W-:Y:S04]  /*3570*/  LDGSTS.E.BYPASS.LTC128B.128.ZFILL [R241+0xb100], [R26.64], P5 ;  /* 0x0b1000001af17fae */ /* 0x0003e8000a941d4c */
[----:B------:R1:W-:Y:S02]  /*3580*/  LDGSTS.E.BYPASS.LTC128B.128.ZFILL [R241+0xf100], [R24.64], P2 ;  /* 0x0f10000018f17fae */ /* 0x0003e40009141d4c */
.L_x_4:
[----:B--234-:R-:W-:Y:S01]  /*3590*/  LOP3.LUT R6, R6, 0xffffffe0, RZ, 0xc0, !PT ;  /* 0xffffffe006067812 */ /* 0x01cfe200078ec0ff */
[----:B-1----:R-:W-:Y:S01]  /*35a0*/  IMAD.MOV.U32 R17, RZ, RZ, -0x2 ;  /* 0xfffffffeff117424 */ /* 0x002fe200078e00ff */
[----:B------:R-:W-:Y:S01]  /*35b0*/  UIADD3 UR6, UR7, -0x2, URZ ;  /* 0xfffffffe07067890 */ /* 0x000fe2000fffe03f */
[----:B------:R-:W-:Y:S01]  /*35c0*/  IMAD.SHL.U32 R236, R4, 0x2, RZ ;  /* 0x0000000204ec7824 */ /* 0x000fe200078e00ff */
[----:B------:R-:W0:Y:S01]  /*35d0*/  LDGDEPBAR ;  /* 0x00000000000079af */ /* 0x000e220000000000 */
[----:B------:R-:W-:Y:S01]  /*35e0*/  IMAD.IADD R6, R5, 0x1, -R6 ;  /* 0x0000000105067824 */ /* 0x000fe200078e0a06 */
[----:B------:R-:W-:Y:S01]  /*35f0*/  UISETP.GE.AND UP0, UPT, UR6, UR8, UPT ;  /* 0x000000080600728c */ /* 0x000fe2000bf06270 */
[--C-:B------:R-:W-:Y:S01]  /*3600*/  IMAD R234, R2, 0x2, R236.reuse ;  /* 0x0000000202ea7824 */ /* 0x100fe200078e02ec */
[----:B------:R-:W-:Y:S01]  /*3610*/  LDSM.16.MT88.4 R124, [R236+0x100] ;  /* 0x00010000ec7c783b */ /* 0x000fe20000004200 */
[C---:B------:R-:W-:Y:S01]  /*3620*/  IMAD R233, R0.reuse, 0x2, R236 ;  /* 0x0000000200e97824 */ /* 0x040fe200078e02ec */
[----:B------:R-:W-:Y:S01]  /*3630*/  SHF.R.S32.HI R5, RZ, 0x1f, R6 ;  /* 0x0000001fff057819 */ /* 0x000fe20000011406 */
[----:B------:R-:W-:Y:S01]  /*3640*/  IMAD R232, R0, 0x2, R234 ;  /* 0x0000000200e87824 */ /* 0x000fe200078e02ea */
[----:B------:R-:W-:Y:S02]  /*3650*/  LDSM.16.MT88.4 R116, [R234+0x100] ;  /* 0x00010000ea74783b */ /* 0x000fe40000004200 */
[----:B------:R-:W-:-:S02]  /*3660*/  LEA.HI R5, R5, R6, RZ, 0x2 ;  /* 0x0000000605057211 */ /* 0x000fc400078f10ff */
[----:B------:R-:W-:Y:S02]  /*3670*/  LDSM.16.MT88.4 R100, [R232+0x100] ;  /* 0x00010000e864783b */ /* 0x000fe40000004200 */
[----:B------:R-:W-:Y:S02]  /*3680*/  LOP3.LUT R5, R5, 0x7ffffffc, RZ, 0xc0, !PT ;  /* 0x7ffffffc05057812 */ /* 0x000fe400078ec0ff */
[----:B------:R-:W-:Y:S03]  /*3690*/  LDSM.16.MT88.4 R108, [R233+0x100] ;  /* 0x00010000e96c783b */ /* 0x000fe60000004200 */
[----:B------:R-:W-:Y:S01]  /*36a0*/  IMAD.IADD R5, R6, 0x1, -R5 ;  /* 0x0000000106057824 */ /* 0x000fe200078e0a05 */
[----:B------:R-:W-:Y:S03]  /*36b0*/  LDSM.16.MT88.4 R76, [R233+0x4100] ;  /* 0x00410000e94c783b */ /* 0x000fe60000004200 */
[----:B------:R-:W-:Y:S01]  /*36c0*/  IMAD R17, R5, R17, UR15 ;  /* 0x0000000f05117e24 */ /* 0x000fe2000f8e0211 */
[----:B------:R-:W-:Y:S04]  /*36d0*/  LDSM.16.MT88.4 R24, [R236+0x900] ;  /* 0x00090000ec18783b */ /* 0x000fe80000004200 */
[C---:B------:R-:W-:Y:S01]  /*36e0*/  ISETP.GT.AND P2, PT, R17.reuse, RZ, PT ;  /* 0x000000ff1100720c */ /* 0x040fe20003f44270 */
[----:B------:R-:W-:Y:S01]  /*36f0*/  LDSM.16.MT88.4 R20, [R234+0x900] ;  /* 0x00090000ea14783b */ /* 0x000fe20000004200 */
[----:B------:R-:W-:-:S02]  /*3700*/  ISETP.GT.AND P1, PT, R17, 0x1, PT ;  /* 0x000000011100780c */ /* 0x000fc40003f24270 */
[----:B------:R-:W-:Y:S01]  /*3710*/  ISETP.GT.AND P5, PT, R17, 0x8, PT ;  /* 0x000000081100780c */ /* 0x000fe20003fa4270 */
[----:B------:R-:W-:Y:S01]  /*3720*/  LDSM.16.MT88.4 R32, [R234+0x4900] ;  /* 0x00490000ea20783b */ /* 0x000fe20000004200 */
[----:B------:R-:W-:Y:S02]  /*3730*/  FSEL R3, R3, -INF , P2 ;  /* 0xff80000003037808 */ /* 0x000fe40001000000 */
[----:B------:R-:W-:Y:S02]  /*3740*/  FSEL R16, R7, -INF , P1 ;  /* 0xff80000007107808 */ /* 0x000fe40000800000 */
[----:B------:R-:W-:Y:S02]  /*3750*/  FSEL R84, R84, -INF , P2 ;  /* 0xff80000054547808 */ /* 0x000fe40001000000 */
[----:B------:R-:W-:Y:S02]  /*3760*/  ISETP.GT.AND P2, PT, R17, 0x9, PT ;  /* 0x000000091100780c */ /* 0x000fe40003f44270 */
[----:B------:R-:W-:-:S02]  /*3770*/  FSEL R68, R68, -INF , P5 ;  /* 0xff80000044447808 */ /* 0x000fc40002800000 */
[----:B------:R-:W-:Y:S02]  /*3780*/  FMNMX.FTZ R18, R3, R16, !PT ;  /* 0x0000001003127209 */ /* 0x000fe40007810000 */
[----:B------:R-:W-:Y:S02]  /*3790*/  FSEL R85, R85, -INF , P1 ;  /* 0xff80000055557808 */ /* 0x000fe40000800000 */
[----:B------:R-:W-:Y:S02]  /*37a0*/  ISETP.GT.AND P1, PT, R17, 0x10, PT ;  /* 0x000000101100780c */ /* 0x000fe40003f24270 */
[----:B------:R-:W-:Y:S02]  /*37b0*/  FSEL R69, R69, -INF , P2 ;  /* 0xff80000045457808 */ /* 0x000fe40001000000 */
[----:B------:R-:W-:Y:S02]  /*37c0*/  FMNMX.FTZ R18, R68, R18, !PT ;  /* 0x0000001244127209 */ /* 0x000fe40007810000 */
[----:B------:R-:W-:-:S02]  /*37d0*/  FSEL R86, R86, -INF , P5 ;  /* 0xff80000056567808 */ /* 0x000fc40002800000 */
[----:B------:R-:W-:Y:S02]  /*37e0*/  ISETP.GT.AND P5, PT, R17, 0x11, PT ;  /* 0x000000111100780c */ /* 0x000fe40003fa4270 */
[----:B------:R-:W-:Y:S02]  /*37f0*/  FSEL R7, R70, -INF , P1 ;  /* 0xff80000046077808 */ /* 0x000fe40000800000 */
[----:B------:R-:W-:Y:S02]  /*3800*/  FMNMX.FTZ R18, R69, R18, !PT ;  /* 0x0000001245127209 */ /* 0x000fe40007810000 */
        /* <DEDUP_REMOVED lines=8> */
[----:B------:R-:W-:-:S02]  /*3890*/  FMNMX.FTZ R19, R84, R85, !PT ;  /* 0x0000005554137209 */ /* 0x000fc40007810000 */
[----:B------:R-:W-:Y:S02]  /*38a0*/  FSEL R10, R93, -INF , P5 ;  /* 0xff8000005d0a7808 */ /* 0x000fe40002800000 */
[----:B------:R-:W-:Y:S02]  /*38b0*/  ISETP.GT.AND P5, PT, R17, 0x20, PT ;  /* 0x000000201100780c */ /* 0x000fe40003fa4270 */
[----:B------:R-:W-:Y:S02]  /*38c0*/  FSEL R12, R61, -INF , P1 ;  /* 0xff8000003d0c7808 */ /* 0x000fe40000800000 */
[----:B------:R-:W-:Y:S02]  /*38d0*/  FMNMX.FTZ R18, R6, R18, !PT ;  /* 0x0000001206127209 */ /* 0x000fe40007810000 */
[----:B------:R-:W-:Y:S02]  /*38e0*/  FMNMX.FTZ R19, R86, R19, !PT ;  /* 0x0000001356137209 */ /* 0x000fe40007810000 */
[----:B------:R-:W-:-:S02]  /*38f0*/  FSEL R9, R62, -INF , P2 ;  /* 0xff8000003e097808 */ /* 0x000fc40001000000 */
[----:B------:R-:W-:Y:S02]  /*3900*/  ISETP.GT.AND P2, PT, R17, 0x21, PT ;  /* 0x000000211100780c */ /* 0x000fe40003f44270 */
[----:B------:R-:W-:Y:S02]  /*3910*/  FSEL R30, R56, -INF , P5 ;  /* 0xff800000381e7808 */ /* 0x000fe40002800000 */
[----:B------:R-:W-:Y:S02]  /*3920*/  FMNMX.FTZ R18, R12, R18, !PT ;  /* 0x000000120c127209 */ /* 0x000fe40007810000 */
[----:B------:R-:W-:Y:S02]  /*3930*/  FMNMX.FTZ R19, R87, R19, !PT ;  /* 0x0000001357137209 */ /* 0x000fe40007810000 */
[----:B------:R-:W-:Y:S02]  /*3940*/  FSEL R8, R63, -INF , P1 ;  /* 0xff8000003f087808 */ /* 0x000fe40000800000 */
[----:B------:R-:W-:-:S02]  /*3950*/  ISETP.GT.AND P1, PT, R17, 0x28, PT ;  /* 0x000000281100780c */ /* 0x000fc40003f24270 */
[----:B------:R-:W-:Y:S02]  /*3960*/  FSEL R28, R57, -INF , P2 ;  /* 0xff800000391c7808 */ /* 0x000fe40001000000 */
[----:B------:R-:W-:Y:S02]  /*3970*/  FMNMX.FTZ R18, R30, R18, !PT ;  /* 0x000000121e127209 */ /* 0x000fe40007810000 */
[----:B------:R-:W-:Y:S02]  /*3980*/  FMNMX.FTZ R19, R11, R19, !PT ;  /* 0x000000130b137209 */ /* 0x000fe40007810000 */
[----:B------:R-:W-:Y:S02]  /*3990*/  FSEL R41, R58, -INF , P5 ;  /* 0xff8000003a297808 */ /* 0x000fe40002800000 */
[----:B------:R-:W-:Y:S02]  /*39a0*/  ISETP.GT.AND P5, PT, R17, 0x29, PT ;  /* 0x000000291100780c */ /* 0x000fe40003fa4270 */
[----:B------:R-:W-:-:S02]  /*39b0*/  FSEL R29, R64, -INF , P1 ;  /* 0xff800000401d7808 */ /* 0x000fc40000800000 */
[----:B------:R-:W-:Y:S02]  /*39c0*/  FMNMX.FTZ R18, R28, R18, !PT ;  /* 0x000000121c127209 */ /* 0x000fe40007810000 */
[----:B------:R-:W-:Y:S02]  /*39d0*/  FMNMX.FTZ R19, R10, R19, !PT ;  /* 0x000000130a137209 */ /* 0x000fe40007810000 */
[----:B------:R-:W-:Y:S02]  /*39e0*/  FSEL R182, R59, -INF , P2 ;  /* 0xff8000003bb67808 */ /* 0x000fe40001000000 */
[----:B------:R-:W-:Y:S02]  /*39f0*/  ISETP.GT.AND P2, PT, R17, 0x30, PT ;  /* 0x000000301100780c */ /* 0x000fe40003f44270 */
[----:B------:R-:W-:Y:S02]  /*3a00*/  FSEL R44, R65, -INF , P5 ;  /* 0xff800000412c7808 */ /* 0x000fe40002800000 */
[----:B------:R-:W-:-:S02]  /*3a10*/  FMNMX.FTZ R18, R29, R18, !PT ;  /* 0x000000121d127209 */ /* 0x000fc40007810000 */
[----:B------:R-:W-:Y:S02]  /*3a20*/  FMNMX.FTZ R19, R9, R19, !PT ;  /* 0x0000001309137209 */ /* 0x000fe40007810000 */
[----:B------:R-:W-:Y:S02]  /*3a30*/  FSEL R40, R94, -INF , P1 ;  /* 0xff8000005e287808 */ /* 0x000fe40000800000 */
[----:B------:R-:W-:Y:S01]  /*3a40*/  ISETP.GT.AND P1, PT, R17, 0x31, PT ;  /* 0x000000311100780c */ /* 0x000fe20003f24270 */
[----:B------:R-:W-:Y:S01]  /*3a50*/  LDSM.16.MT88.4 R92, [R236+0x4100] ;  /* 0x00410000ec5c783b */ /* 0x000fe20000004200 */
        /* <DEDUP_REMOVED lines=9> */
[C---:B------:R-:W-:Y:S02]  /*3af0*/  ISETP.GT.AND P2, PT, R17.reuse, 0x39, PT ;  /* 0x000000391100780c */ /* 0x040fe40003f44270 */
        /* <DEDUP_REMOVED lines=84> */
[----:B------:R-:W-:Y:S02]  /*4040*/  FMNMX.FTZ R17, R134, R18, !PT ;  /* 0x0000001286117209 */ /* 0x000fe40007810000 */
[----:B------:R-:W-:Y:S02]  /*4050*/  FMNMX.FTZ R19, R150, R19, !PT ;  /* 0x0000001396137209 */ /* 0x000fe40007810000 */
[----:B------:R-:W-:Y:S02]  /*4060*/  FMNMX.FTZ R17, R67, R17, !PT ;  /* 0x0000001143117209 */ /* 0x000fe40007810000 */
[----:B------:R-:W-:Y:S02]  /*4070*/  FMNMX.FTZ R19, R149, R19, !PT ;  /* 0x0000001395137209 */ /* 0x000fe40007810000 */
[----:B------:R-:W-:Y:S01]  /*4080*/  FSEL R65, R13, -INF , P5 ;  /* 0xff8000000d417808 */ /* 0x000fe20002800000 */
[----:B------:R-:W1:Y:S01]  /*4090*/  SHFL.BFLY PT, R18, R17, 0x2, 0x1f ;  /* 0x0c401f0011127f89 */ /* 0x000e6200000e0000 */
[----:B------:R-:W-:-:S02]  /*40a0*/  FMNMX.FTZ R13, R66, R19, !PT ;  /* 0x00000013420d7209 */ /* 0x000fc40007810000 */
[----:B------:R-:W-:Y:S02]  /*40b0*/  FSEL R64, R15, -INF , P2 ;  /* 0xff8000000f407808 */ /* 0x000fe40001000000 */
[----:B------:R-:W-:Y:S02]  /*40c0*/  FMNMX.FTZ R13, R65, R13, !PT ;  /* 0x0000000d410d7209 */ /* 0x000fe40007810000 */
[----:B------:R-:W-:Y:S02]  /*40d0*/  FSEL R62, R14, -INF , P1 ;  /* 0xff8000000e3e7808 */ /* 0x000fe40000800000 */
[----:B------:R-:W-:-:S04]  /*40e0*/  FMNMX.FTZ R13, R64, R13, !PT ;  /* 0x0000000d400d7209 */ /* 0x000fc80007810000 */
[----:B------:R-:W-:-:S05]  /*40f0*/  FMNMX.FTZ R14, R62, R13, !PT ;  /* 0x0000000d3e0e7209 */ /* 0x000fca0007810000 */
[----:B------:R-:W2:Y:S01]  /*4100*/  SHFL.BFLY PT, R13, R14, 0x2, 0x1f ;  /* 0x0c401f000e0d7f89 */ /* 0x000ea200000e0000 */
[----:B-1----:R-:W-:-:S05]  /*4110*/  FMNMX.FTZ R18, R17, R18, !PT ;  /* 0x0000001211127209 */ /* 0x002fca0007810000 */
[----:B------:R-:W1:Y:S01]  /*4120*/  SHFL.BFLY PT, R132, R18, 0x1, 0x1f ;  /* 0x0c201f0012847f89 */ /* 0x000e6200000e0000 */
[----:B--2---:R-:W-:-:S05]  /*4130*/  FMNMX.FTZ R14, R14, R13, !PT ;  /* 0x0000000d0e0e7209 */ /* 0x004fca0007810000 */
[----:B------:R-:W2:Y:S01]  /*4140*/  SHFL.BFLY PT, R13, R14, 0x1, 0x1f ;  /* 0x0c201f000e0d7f89 */ /* 0x000ea200000e0000 */
[----:B-1----:R-:W-:-:S04]  /*4150*/  FMNMX.FTZ R132, R18, R132, !PT ;  /* 0x0000008412847209 */ /* 0x002fc80007810000 */
[C---:B------:R-:W-:Y:S01]  /*4160*/  FSETP.NEU.FTZ.AND P1, PT, R132.reuse, -INF , PT ;  /* 0xff8000008400780b */ /* 0x040fe20003f3d000 */
[----:B------:R-:W-:-:S05]  /*4170*/  FMUL.FTZ R133, R132, c[0x0][0x2d0] ;  /* 0x0000b40084857a20 */ /* 0x000fca0000410000 */
[----:B------:R-:W-:-:S05]  /*4180*/  FSEL R133, R133, RZ, P1 ;  /* 0x000000ff85857208 */ /* 0x000fca0000800000 */
[--C-:B------:R-:W-:Y:S02]  /*4190*/  FFMA.FTZ R58, R3, c[0x0][0x2d0], -R133.reuse ;  /* 0x0000b400033a7a23 */ /* 0x100fe40000010885 */
[--C-:B------:R-:W-:Y:S01]  /*41a0*/  FFMA.FTZ R57, R16, c[0x0][0x2d0], -R133.reuse ;  /* 0x0000b40010397a23 */ /* 0x100fe20000010885 */
[----:B--2---:R-:W-:Y:S01]  /*41b0*/  FMNMX.FTZ R3, R13, R14, !PT ;  /* 0x0000000e0d037209 */ /* 0x004fe20007810000 */
[--C-:B------:R-:W-:Y:S01]  /*41c0*/  FFMA.FTZ R56, R68, c[0x0][0x2d0], -R133.reuse ;  /* 0x0000b40044387a23 */ /* 0x100fe20000010885 */
[----:B------:R-:W-:Y:S01]  /*41d0*/  LDSM.16.MT88.4 R16, [R233+0x900] ;  /* 0x00090000e910783b */ /* 0x000fe20000004200 */
[--C-:B------:R-:W-:Y:S01]  /*41e0*/  FFMA.FTZ R52, R69, c[0x0][0x2d0], -R133.reuse ;  /* 0x0000b40045347a23 */ /* 0x100fe20000010885 */
[C---:B------:R-:W-:Y:S01]  /*41f0*/  FSETP.NEU.FTZ.AND P1, PT, R3.reuse, -INF , PT ;  /* 0xff8000000300780b */ /* 0x040fe20003f3d000 */
[----:B------:R-:W-:Y:S01]  /*4200*/  FMUL.FTZ R63, R3, c[0x0][0x2d0] ;  /* 0x0000b400033f7a20 */ /* 0x000fe20000410000 */
[----:B------:R-:W-:Y:S01]  /*4210*/  MUFU.EX2 R58, R58 ;  /* 0x0000003a003a7308 */ /* 0x000fe20000000800 */
[----:B------:R-:W-:-:S02]  /*4220*/  FFMA.FTZ R55, R7, c[0x0][0x2d0], -R133 ;  /* 0x0000b40007377a23 */ /* 0x000fc40000010885 */
[--C-:B------:R-:W-:Y:S01]  /*4230*/  FFMA.FTZ R51, R5, c[0x0][0x2d0], -R133.reuse ;  /* 0x0000b40005337a23 */ /* 0x100fe20000010885 */
[----:B------:R-:W-:Y:S01]  /*4240*/  FSEL R63, R63, RZ, P1 ;  /* 0x000000ff3f3f7208 */ /* 0x000fe20000800000 */
[----:B------:R-:W-:Y:S01]  /*4250*/  FFMA.FTZ R50, R6, c[0x0][0x2d0], -R133 ;  /* 0x0000b40006327a23 */ /* 0x000fe20000010885 */
[----:B------:R-:W-:Y:S01]  /*4260*/  PLOP3.LUT P1, PT, PT, PT, UP0, 0x80, 0x0 ;  /* 0x000000000000781c */ /* 0x000fe20003f2f008 */
[----:B------:R-:W-:Y:S01]  /*4270*/  LDSM.16.MT88.4 R4, [R232+0x4100] ;  /* 0x00410000e804783b */ /* 0x000fe20000004200 */
[----:B------:R-:W1:Y:S01]  /*4280*/  MUFU.EX2 R57, R57 ;  /* 0x0000003900397308 */ /* 0x000e620000000800 */
[--C-:B------:R-:W-:Y:S02]  /*4290*/  FFMA.FTZ R61, R84, c[0x0][0x2d0], -R63.reuse ;  /* 0x0000b400543d7a23 */ /* 0x100fe4000001083f */
[--C-:B------:R-:W-:Y:S02]  /*42a0*/  FFMA.FTZ R60, R85, c[0x0][0x2d0], -R63.reuse ;  /* 0x0000b400553c7a23 */ /* 0x100fe4000001083f */
[----:B------:R-:W-:-:S02]  /*42b0*/  FFMA.FTZ R59, R86, c[0x0][0x2d0], -R63 ;  /* 0x0000b400563b7a23 */ /* 0x000fc4000001083f */
[----:B------:R-:W-:Y:S01]  /*42c0*/  FFMA.FTZ R53, R87, c[0x0][0x2d0], -R63 ;  /* 0x0000b40057357a23 */ /* 0x000fe2000001083f */
[----:B------:R-:W-:Y:S01]  /*42d0*/  MUFU.EX2 R56, R56 ;  /* 0x0000003800387308 */ /* 0x000fe20000000800 */
[----:B------:R-:W2:Y:S01]  /*42e0*/  LDSM.16.MT88.4 R84, [R234+0x4100] ;  /* 0x00410000ea54783b */ /* 0x000ea20000004200 */
[----:B------:R-:W-:Y:S02]  /*42f0*/  FFMA.FTZ R47, R12, c[0x0][0x2d0], -R133 ;  /* 0x0000b4000c2f7a23 */ /* 0x000fe40000010885 */
[--C-:B------:R-:W-:Y:S01]  /*4300*/  FFMA.FTZ R54, R11, c[0x0][0x2d0], -R63.reuse ;  /* 0x0000b4000b367a23 */ /* 0x100fe2000001083f */
[----:B------:R-:W3:Y:S01]  /*4310*/  LDSM.16.MT88.4 R12, [R232+0x900] ;  /* 0x00090000e80c783b */ /* 0x000ee20000004200 */
[--C-:B------:R-:W-:Y:S02]  /*4320*/  FFMA.FTZ R49, R10, c[0x0][0x2d0], -R63.reuse ;  /* 0x0000b4000a317a23 */ /* 0x100fe4000001083f */
[----:B------:R-:W4:Y:S01]  /*4330*/  MUFU.EX2 R52, R52 ;  /* 0x0000003400347308 */ /* 0x000f220000000800 */
[--C-:B------:R-:W-:Y:S01]  /*4340*/  FFMA.FTZ R48, R9, c[0x0][0x2d0], -R63.reuse ;  /* 0x0000b40009307a23 */ /* 0x100fe2000001083f */
[----:B-1----:R-:W-:Y:S01]  /*4350*/  F2FP.PACK_AB R68, R57, R58 ;  /* 0x0000003a3944723e */ /* 0x002fe200000000ff */
[----:B------:R-:W-:-:S02]  /*4360*/  FFMA.FTZ R45, R8, c[0x0][0x2d0], -R63 ;  /* 0x0000b400082d7a23 */ /* 0x000fc4000001083f */
[----:B------:R-:W1:Y:S01]  /*4370*/  LDSM.16.MT88.4 R8, [R236+0x4900] ;  /* 0x00490000ec08783b */ /* 0x000e620000004200 */
[--C-:B------:R-:W-:Y:S02]  /*4380*/  FFMA.FTZ R46, R30, c[0x0][0x2d0], -R133.reuse ;  /* 0x0000b4001e2e7a23 */ /* 0x100fe40000010885 */
[----:B------:R-:W-:Y:S01]  /*4390*/  MUFU.EX2 R61, R61 ;  /* 0x0000003d003d7308 */ /* 0x000fe20000000800 */
[--C-:B------:R-:W-:Y:S02]  /*43a0*/  FFMA.FTZ R43, R28, c[0x0][0x2d0], -R133.reuse ;  /* 0x0000b4001c2b7a23 */ /* 0x100fe40000010885 */
[--C-:B------:R-:W-:Y:S02]  /*43b0*/  FFMA.FTZ R42, R29, c[0x0][0x2d0], -R133.reuse ;  /* 0x0000b4001d2a7a23 */ /* 0x100fe40000010885 */
[----:B------:R-:W5:Y:S01]  /*43c0*/  LDSM.16.MT88.4 R28, [R233+0x4900] ;  /* 0x00490000e91c783b */ /* 0x000f620000004200 */
[----:B------:R-:W-:Y:S02]  /*43d0*/  FFMA.FTZ R2, R44, c[0x0][0x2d0], -R133 ;  /* 0x0000b4002c027a23 */ /* 0x000fe40000010885 */
[----:B------:R-:W2:Y:S01]  /*43e0*/  MUFU.EX2 R60, R60 ;  /* 0x0000003c003c7308 */ /* 0x000ea20000000800 */
[----:B----4-:R-:W-:Y:S01]  /*43f0*/  F2FP.PACK_AB R70, R52, R56 ;  /* 0x000000383446723e */ /* 0x010fe200000000ff */
[----:B------:R-:W-:-:S02]  /*4400*/  FFMA.FTZ R44, R41, c[0x0][0x2d0], -R63 ;  /* 0x0000b400292c7a23 */ /* 0x000fc4000001083f */
[--C-:B------:R-:W-:Y:S02]  /*4410*/  FFMA.FTZ R41, R182, c[0x0][0x2d0], -R63.reuse ;  /* 0x0000b400b6297a23 */ /* 0x100fe4000001083f */
[--C-:B------:R-:W-:Y:S02]  /*4420*/  FFMA.FTZ R40, R40, c[0x0][0x2d0], -R63.reuse ;  /* 0x0000b40028287a23 */ /* 0x100fe4000001083f */
[----:B------:R-:W-:Y:S01]  /*4430*/  MUFU.EX2 R59, R59 ;  /* 0x0000003b003b7308 */ /* 0x000fe20000000800 */
[----:B------:R-:W-:Y:S02]  /*4440*/  FFMA.FTZ R0, R181, c[0x0][0x2d0], -R63 ;  /* 0x0000b400b5007a23 */ /* 0x000fe4000001083f */
[--C-:B------:R-:W-:Y:S02]  /*4450*/  FFMA.FTZ R145, R145, c[0x0][0x2d0], -R133.reuse ;  /* 0x0000b40091917a23 */ /* 0x100fe40000010885 */
[--C-:B------:R-:W-:Y:S02]  /*4460*/  FFMA.FTZ R146, R146, c[0x0][0x2d0], -R133.reuse ;  /* 0x0000b40092927a23 */ /* 0x100fe40000010885 */
[--C-:B------:R-:W-:Y:S01]  /*4470*/  FFMA.FTZ R148, R148, c[0x0][0x2d0], -R133.reuse ;  /* 0x0000b40094947a23 */ /* 0x100fe20000010885 */
[----:B------:R-:W4:Y:S01]  /*4480*/  MUFU.EX2 R53, R53 ;  /* 0x0000003500357308 */ /* 0x000f220000000800 */
[----:B--2---:R-:W-:Y:S01]  /*4490*/  F2FP.PACK_AB R69, R60, R61 ;  /* 0x0000003d3c45723e */ /* 0x004fe200000000ff */
[----:B------:R-:W-:-:S02]  /*44a0*/  FFMA.FTZ R147, R147, c[0x0][0x2d0], -R133 ;  /* 0x0000b40093937a23 */ /* 0x000fc40000010885 */
[--C-:B------:R-:W-:Y:S02]  /*44b0*/  FFMA.FTZ R151, R151, c[0x0][0x2d0], -R63.reuse ;  /* 0x0000b40097977a23 */ /* 0x100fe4000001083f */
[--C-:B------:R-:W-:Y:S02]  /*44c0*/  FFMA.FTZ R152, R152, c[0x0][0x2d0], -R63.reuse ;  /* 0x0000b40098987a23 */ /* 0x100fe4000001083f */
[----:B------:R-:W-:Y:S01]  /*44d0*/  MUFU.EX2 R55, R55 ;  /* 0x0000003700377308 */ /* 0x000fe20000000800 */
[--C-:B------:R-:W-:Y:S02]  /*44e0*/  FFMA.FTZ R153, R153, c[0x0][0x2d0], -R63.reuse ;  /* 0x0000b40099997a23 */ /* 0x100fe4000001083f */
[----:B------:R-:W-:Y:S02]  /*44f0*/  FFMA.FTZ R154, R154, c[0x0][0x2d0], -R63 ;  /* 0x0000b4009a9a7a23 */ /* 0x000fe4000001083f */
[--C-:B------:R-:W-:Y:S02]  /*4500*/  FFMA.FTZ R161, R161, c[0x0][0x2d0], -R133.reuse ;  /* 0x0000b400a1a17a23 */ /* 0x100fe40000010885 */
[--C-:B------:R-:W-:Y:S01]  /*4510*/  FFMA.FTZ R162, R162, c[0x0][0x2d0], -R133.reuse ;  /* 0x0000b400a2a27a23 */ /* 0x100fe20000010885 */
[----:B----4-:R-:W-:Y:S01]  /*4520*/  F2FP.PACK_AB R71, R53, R59 ;  /* 0x0000003b3547723e */ /* 0x010fe200000000ff */
[----:B------:R-:W2:Y:S01]  /*4530*/  MUFU.EX2 R51, R51 ;  /* 0x0000003300337308 */ /* 0x000ea20000000800 */
[----:B------:R-:W-:-:S02]  /*4540*/  FFMA.FTZ R164, R164, c[0x0][0x2d0], -R133 ;  /* 0x0000b400a4a47a23 */ /* 0x000fc40000010885 */
[----:B------:R-:W-:Y:S02]  /*4550*/  FFMA.FTZ R163, R163, c[0x0][0x2d0], -R133 ;  /* 0x0000b400a3a37a23 */ /* 0x000fe40000010885 */
[--C-:B------:R-:W-:Y:S01]  /*4560*/  FFMA.FTZ R166, R166, c[0x0][0x2d0], -R63.reuse ;  /* 0x0000b400a6a67a23 */ /* 0x100fe2000001083f */
[C---:B------:R-:W-:Y:S01]  /*4570*/  HMMA.16816.F32 R104, R68.reuse, R100, RZ ;  /* 0x000000644468723c */ /* 0x040fe200000018ff */
[--C-:B------:R-:W-:Y:S01]  /*4580*/  FFMA.FTZ R167, R167, c[0x0][0x2d0], -R63.reuse ;  /* 0x0000b400a7a77a23 */ /* 0x100fe2000001083f */
[----:B------:R-:W-:Y:S01]  /*4590*/  MUFU.EX2 R50, R50 ;  /* 0x0000003200327308 */ /* 0x000fe20000000800 */
[--C-:B------:R-:W-:Y:S02]  /*45a0*/  FFMA.FTZ R169, R169, c[0x0][0x2d0], -R63.reuse ;  /* 0x0000b400a9a97a23 */ /* 0x100fe4000001083f */
[----:B------:R-:W-:Y:S02]  /*45b0*/  FFMA.FTZ R170, R170, c[0x0][0x2d0], -R63 ;  /* 0x0000b400aaaa7a23 */ /* 0x000fe4000001083f */
[--C-:B------:R-:W-:Y:S01]  /*45c0*/  FFMA.FTZ R180, R180, c[0x0][0x2d0], -R133.reuse ;  /* 0x0000b400b4b47a23 */ /* 0x100fe20000010885 */
[----:B------:R-:W-:Y:S01]  /*45d0*/  HMMA.16816.F32 R100, R68, R102, RZ ;  /* 0x000000664464723c */ /* 0x000fe200000018ff */
[--C-:B------:R-:W-:Y:S01]  /*45e0*/  FFMA.FTZ R179, R179, c[0x0][0x2d0], -R133.reuse ;  /* 0x0000b400b3b37a23 */ /* 0x100fe20000010885 */
[----:B------:R-:W-:Y:S01]  /*45f0*/  MUFU.EX2 R47, R47 ;  /* 0x0000002f002f7308 */ /* 0x000fe20000000800 */
        /* <DEDUP_REMOVED lines=11> */
[----:B------:R-:W4:Y:S01]  /*46b0*/  MUFU.EX2 R49, R49 ;  /* 0x0000003100317308 */ /* 0x000f220000000800 */
        /* <DEDUP_REMOVED lines=8> */
[----:B------:R-:W-:Y:S01]  /*4740*/  FADD.FTZ R57, R58, R57 ;  /* 0x000000393a397221 */ /* 0x000fe20000010000 */
[----:B------:R-:W-:Y:S01]  /*4750*/  HMMA.16816.F32 R120, R68, R116, RZ ;  /* 0x000000744478723c */ /* 0x000fe200000018ff */
[----:B------:R-:W-:Y:S01]  /*4760*/  FADD.FTZ R60, R61, R60 ;  /* 0x0000003c3d3c7221 */ /* 0x000fe20000010000 */
[----:B------:R-:W1:Y:S01]  /*4770*/  MUFU.EX2 R45, R45 ;  /* 0x0000002d002d7308 */ /* 0x000e620000000800 */
[----:B------:R-:W-:-:S02]  /*4780*/  FADD.FTZ R56, R56, R57 ;  /* 0x0000003938387221 */ /* 0x000fc40000010000 */
[----:B------:R-:W-:Y:S02]  /*4790*/  FADD.FTZ R59, R59, R60 ;  /* 0x0000003c3b3b7221 */ /* 0x000fe40000010000 */
[----:B------:R-:W-:Y:S01]  /*47a0*/  FFMA.FTZ R249, R67, c[0x0][0x2d0], -R133 ;  /* 0x0000b40043f97a23 */ /* 0x000fe20000010885 */
[----:B------:R-:W-:Y:S01]  /*47b0*/  HMMA.16816.F32 R112, R68, R108, RZ ;  /* 0x0000006c4470723c */ /* 0x000fe200000018ff */
[----:B------:R-:W-:Y:S01]  /*47c0*/  FFMA.FTZ R248, R62, c[0x0][0x2d0], -R63 ;  /* 0x0000b4003ef87a23 */ /* 0x000fe2000001083f */
[----:B------:R-:W-:Y:S01]  /*47d0*/  MUFU.EX2 R46, R46 ;  /* 0x0000002e002e7308 */ /* 0x000fe20000000800 */
[----:B------:R-:W-:Y:S02]  /*47e0*/  FADD.FTZ R56, R52, R56 ;  /* 0x0000003834387221 */ /* 0x000fe40000010000 */
[----:B------:R-:W-:-:S03]  /*47f0*/  FADD.FTZ R59, R53, R59 ;  /* 0x0000003b353b7221 */ /* 0x000fc60000010000 */
[C---:B------:R-:W-:Y:S02]  /*4800*/  HMMA.16816.F32 R88, R68.reuse, R84, RZ ;  /* 0x000000544458723c */ /* 0x040fe400000018ff */
[----:B------:R-:W1:Y:S06]  /*4810*/  MUFU.EX2 R43, R43 ;  /* 0x0000002b002b7308 */ /* 0x000e6c0000000800 */
[C---:B------:R-:W-:Y:S02]  /*4820*/  HMMA.16816.F32 R80, R68.reuse, R76, RZ ;  /* 0x0000004c4450723c */ /* 0x040fe400000018ff */
[----:B------:R-:W-:Y:S06]  /*4830*/  MUFU.EX2 R42, R42 ;  /* 0x0000002a002a7308 */ /* 0x000fec0000000800 */
        /* <DEDUP_REMOVED lines=11> */
[----:B------:R-:W-:Y:S05]  /*48f0*/  MUFU.EX2 R145, R145 ;  /* 0x0000009100917308 */ /* 0x000fea0000000800 */
[----:B--2---:R-:W-:Y:S01]  /*4900*/  F2FP.PACK_AB R4, R51, R55 ;  /* 0x000000373304723e */ /* 0x004fe200000000ff */
[----:B------:R-:W-:Y:S01]  /*4910*/  HMMA.16816.F32 R68, R68, R6, RZ ;  /* 0x000000064444723c */ /* 0x000fe200000018ff */
[----:B----4-:R-:W-:Y:S01]  /*4920*/  F2FP.PACK_AB R5, R49, R54 ;  /* 0x000000363105723e */ /* 0x010fe200000000ff */
[----:B------:R-:W2:Y:S01]  /*4930*/  MUFU.EX2 R146, R146 ;  /* 0x0000009200927308 */ /* 0x000ea20000000800 */
[----:B------:R-:W-:-:S02]  /*4940*/  FADD.FTZ R55, R55, R56 ;  /* 0x0000003837377221 */ /* 0x000fc40000010000 */
[----:B------:R-:W-:Y:S02]  /*4950*/  FADD.FTZ R54, R54, R59 ;  /* 0x0000003b36367221 */ /* 0x000fe40000010000 */
[----:B------:R-:W-:Y:S01]  /*4960*/  F2FP.PACK_AB R6, R47, R50 ;  /* 0x000000322f06723e */ /* 0x000fe200000000ff */
[----:B------:R-:W-:Y:S01]  /*4970*/  FADD.FTZ R55, R51, R55 ;  /* 0x0000003733377221 */ /* 0x000fe20000010000 */
[----:B-1----:R-:W-:Y:S01]  /*4980*/  F2FP.PACK_AB R7, R45, R48 ;  /* 0x000000302d07723e */ /* 0x002fe200000000ff */
[----:B------:R-:W-:Y:S01]  /*4990*/  MUFU.EX2 R148, R148 ;  /* 0x0000009400947308 */ /* 0x000fe20000000800 */
[----:B------:R-:W-:Y:S02]  /*49a0*/  FADD.FTZ R54, R49, R54 ;  /* 0x0000003631367221 */ /* 0x000fe40000010000 */
[----:B------:R-:W-:Y:S02]  /*49b0*/  FADD.FTZ R50, R50, R55 ;  /* 0x0000003732327221 */ /* 0x000fe40000010000 */
[----:B------:R-:W-:Y:S01]  /*49c0*/  FADD.FTZ R48, R48, R54 ;  /* 0x0000003630307221 */ /* 0x000fe20000010000 */
[----:B---3--:R-:W-:Y:S01]  /*49d0*/  HMMA.16816.F32 R104, R4, R12, R104 ;  /* 0x0000000c0468723c */ /* 0x008fe20000001868 */
[----:B------:R-:W-:Y:S01]  /*49e0*/  FADD.FTZ R50, R47, R50 ;  /* 0x000000322f327221 */ /* 0x000fe20000010000 */
[----:B------:R-:W1:Y:S01]  /*49f0*/  MUFU.EX2 R147, R147 ;  /* 0x0000009300937308 */ /* 0x000e620000000800 */
[----:B------:R-:W-:-:S05]  /*4a00*/  FADD.FTZ R48, R45, R48 ;  /* 0x000000302d307221 */ /* 0x000fca0000010000 */
[C---:B------:R-:W-:Y:S01]  /*4a10*/  HMMA.16816.F32 R100, R4.reuse, R14, R100 ;  /* 0x0000000e0464723c */ /* 0x040fe20000001864 */
[----:B------:R-:W3:Y:S01]  /*4a20*/  LDSM.16.MT88.4 R12, [R232+0x4900] ;  /* 0x00490000e80c783b */ /* 0x000ee20000004200 */
[----:B------:R-:W-:Y:S06]  /*4a30*/  MUFU.EX2 R151, R151 ;  /* 0x0000009700977308 */ /* 0x000fec0000000800 */
[C---:B------:R-:W-:Y:S02]  /*4a40*/  HMMA.16816.F32 R96, R4.reuse, R8, R96 ;  /* 0x000000080460723c */ /* 0x040fe40000001860 */
[----:B------:R-:W4:Y:S06]  /*4a50*/  MUFU.EX2 R152, R152 ;  /* 0x0000009800987308 */ /* 0x000f2c0000000800 */
[C---:B------:R-:W-:Y:S01]  /*4a60*/  HMMA.16816.F32 R92, R4.reuse, R10, R92 ;  /* 0x0000000a045c723c */ /* 0x040fe2000000185c */
[----:B------:R-:W1:Y:S01]  /*4a70*/  LDSM.16.MT88.4 R8, [R232+0x1100] ;  /* 0x00110000e808783b */ /* 0x000e620000004200 */
[----:B------:R-:W-:Y:S06]  /*4a80*/  MUFU.EX2 R153, R153 ;  /* 0x0000009900997308 */ /* 0x000fec0000000800 */
[C---:B------:R-:W-:Y:S02]  /*4a90*/  HMMA.16816.F32 R128, R4.reuse, R24, R128 ;  /* 0x000000180480723c */ /* 0x040fe40000001880 */
[----:B------:R-:W1:Y:S06]  /*4aa0*/  MUFU.EX2 R154, R154 ;  /* 0x0000009a009a7308 */ /* 0x000e6c0000000800 */
[C---:B------:R-:W-:Y:S01]  /*4ab0*/  HMMA.16816.F32 R124, R4.reuse, R26, R124 ;  /* 0x0000001a047c723c */ /* 0x040fe2000000187c */
[----:B------:R-:W-:Y:S01]  /*4ac0*/  LDSM.16.MT88.4 R24, [R236+0x1100] ;  /* 0x00110000ec18783b */ /* 0x000fe20000004200 */
        /* <DEDUP_REMOVED lines=16> */
[C---:B-----5:R-:W-:Y:S02]  /*4bd0*/  HMMA.16816.F32 R80, R4.reuse, R28, R80 ;  /* 0x0000001c0450723c */ /* 0x060fe40000001850 */
[----:B------:R-:W5:Y:S06]  /*4be0*/  MUFU.EX2 R170, R170 ;  /* 0x000000aa00aa7308 */ /* 0x000f6c0000000800 */
[C---:B------:R-:W-:Y:S01]  /*4bf0*/  HMMA.16816.F32 R76, R4.reuse, R30, R76 ;  /* 0x0000001e044c723c */ /* 0x040fe2000000184c */
[----:B------:R-:W-:Y:S01]  /*4c00*/  LDSM.16.MT88.4 R28, [R233+0x5100] ;  /* 0x00510000e91c783b */ /* 0x000fe20000004200 */
[----:B------:R-:W-:Y:S06]  /*4c10*/  MUFU.EX2 R180, R180 ;  /* 0x000000b400b47308 */ /* 0x000fec0000000800 */
[C---:B---3--:R-:W-:Y:S02]  /*4c20*/  HMMA.16816.F32 R72, R4.reuse, R12, R72 ;  /* 0x0000000c0448723c */ /* 0x048fe40000001848 */
[----:B------:R-:W3:Y:S06]  /*4c30*/  MUFU.EX2 R179, R179 ;  /* 0x000000b300b37308 */ /* 0x000eec0000000800 */
[----:B------:R-:W-:Y:S01]  /*4c40*/  HMMA.16816.F32 R68, R4, R14, R68 ;  /* 0x0000000e0444723c */ /* 0x000fe20000001844 */
[----:B------:R-:W2:Y:S01]  /*4c50*/  LDSM.16.MT88.4 R12, [R236+0x5100] ;  /* 0x00510000ec0c783b */ /* 0x000ea20000004200 */
[----:B------:R-:W-:Y:S05]  /*4c60*/  MUFU.EX2 R178, R178 ;  /* 0x000000b200b27308 */ /* 0x000fea0000000800 */
[----:B------:R-:W-:Y:S01]  /*4c70*/  F2FP.PACK_AB R4, R43, R46 ;  /* 0x0000002e2b04723e */ /* 0x000fe200000000ff */
[----:B------:R-:W-:Y:S01]  /*4c80*/  FADD.FTZ R46, R46, R50 ;  /* 0x000000322e2e7221 */ /* 0x000fe20000010000 */
[----:B------:R-:W-:Y:S01]  /*4c90*/  F2FP.PACK_AB R6, R2, R42 ;  /* 0x0000002a0206723e */ /* 0x000fe200000000ff */
[----:B------:R-:W2:Y:S01]  /*4ca0*/  MUFU.EX2 R177, R177 ;  /* 0x000000b100b17308 */ /* 0x000ea20000000800 */
[----:B------:R-:W-:Y:S01]  /*4cb0*/  F2FP.PACK_AB R5, R41, R44 ;  /* 0x0000002c2905723e */ /* 0x000fe200000000ff */
[----:B------:R-:W-:Y:S01]  /*4cc0*/  FADD.FTZ R44, R44, R48 ;  /* 0x000000302c2c7221 */ /* 0x000fe20000010000 */
[----:B------:R-:W-:Y:S01]  /*4cd0*/  F2FP.PACK_AB R7, R0, R40 ;  /* 0x000000280007723e */ /* 0x000fe200000000ff */
[----:B------:R-:W-:-:S02]  /*4ce0*/  FADD.FTZ R46, R43, R46 ;  /* 0x0000002e2b2e7221 */ /* 0x000fc40000010000 */
[----:B------:R-:W-:Y:S02]  /*4cf0*/  FADD.FTZ R44, R41, R44 ;  /* 0x0000002c292c7221 */ /* 0x000fe40000010000 */
[----:B------:R-:W-:Y:S01]  /*4d00*/  MUFU.EX2 R176, R176 ;  /* 0x000000b000b07308 */ /* 0x000fe20000000800 */
[----:B------:R-:W-:Y:S01]  /*4d10*/  FADD.FTZ R42, R42, R46 ;  /* 0x0000002e2a2a7221 */ /* 0x000fe20000010000 */
[C---:B-1----:R-:W-:Y:S01]  /*4d20*/  HMMA.16816.F32 R104, R4.reuse, R8, R104 ;  /* 0x000000080468723c */ /* 0x042fe20000001868 */
[----:B------:R-:W-:Y:S02]  /*4d30*/  FADD.FTZ R40, R40, R44 ;  /* 0x0000002c28287221 */ /* 0x000fe40000010000 */
[----:B------:R-:W-:Y:S02]  /*4d40*/  FADD.FTZ R42, R2, R42 ;  /* 0x0000002a022a7221 */ /* 0x000fe40000010000 */
[----:B------:R-:W-:Y:S01]  /*4d50*/  FADD.FTZ R40, R0, R40 ;  /* 0x0000002800287221 */ /* 0x000fe20000010000 */
[----:B------:R-:W1:Y:S02]  /*4d60*/  MUFU.EX2 R171, R171 ;  /* 0x000000ab00ab7308 */ /* 0x000e640000000800 */
[C---:B------:R-:W-:Y:S01]  /*4d70*/  HMMA.16816.F32 R100, R4.reuse, R10, R100 ;  /* 0x0000000a0464723c */ /* 0x040fe20000001864 */
[----:B------:R-:W1:Y:S05]  /*4d80*/  LDSM.16.MT88.4 R8, [R232+0x5100] ;  /* 0x00510000e808783b */ /* 0x000e6a0000004200 */
[----:B------:R-:W-:Y:S02]  /*4d90*/  MUFU.EX2 R168, R168 ;  /* 0x000000a800a87308 */ /* 0x000fe40000000800 */
[C---:B------:R-:W-:Y:S06]  /*4da0*/  HMMA.16816.F32 R112, R4.reuse, R16, R112 ;  /* 0x000000100470723c */ /* 0x040fec0000001870 */
[----:B------:R-:W1:Y:S02]  /*4db0*/  MUFU.EX2 R165, R165 ;  /* 0x000000a500a57308 */ /* 0x000e640000000800 */
[C---:B------:R-:W-:Y:S01]  /*4dc0*/  HMMA.16816.F32 R108, R4.reuse, R18, R108 ;  /* 0x00000012046c723c */ /* 0x040fe2000000186c */
[----:B------:R-:W3:Y:S05]  /*4dd0*/  LDSM.16.MT88.4 R16, [R233+0x1900] ;  /* 0x00190000e910783b */ /* 0x000eea0000004200 */
[----:B------:R-:W-:Y:S02]  /*4de0*/  MUFU.EX2 R160, R160 ;  /* 0x000000a000a07308 */ /* 0x000fe40000000800 */
[C---:B--2---:R-:W-:Y:S06]  /*4df0*/  HMMA.16816.F32 R96, R4.reuse, R12, R96 ;  /* 0x0000000c0460723c */ /* 0x044fec0000001860 */
[----:B------:R-:W2:Y:S02]  /*4e00*/  MUFU.EX2 R159, R159 ;  /* 0x0000009f009f7308 */ /* 0x000ea40000000800 */
[C---:B------:R-:W-:Y:S01]  /*4e10*/  HMMA.16816.F32 R92, R4.reuse, R14, R92 ;  /* 0x0000000e045c723c */ /* 0x040fe2000000185c */
[----:B------:R-:W2:Y:S05]  /*4e20*/  LDSM.16.MT88.4 R12, [R232+0x1900] ;  /* 0x00190000e80c783b */ /* 0x000eaa0000004200 */
[----:B------:R-:W-:Y:S02]  /*4e30*/  MUFU.EX2 R158, R158 ;  /* 0x0000009e009e7308 */ /* 0x000fe40000000800 */
[C---:B------:R-:W-:Y:S06]  /*4e40*/  HMMA.16816.F32 R128, R4.reuse, R24, R128 ;  /* 0x000000180480723c */ /* 0x040fec0000001880 */
[----:B------:R-:W2:Y:S02]  /*4e50*/  MUFU.EX2 R157, R157 ;  /* 0x0000009d009d7308 */ /* 0x000ea40000000800 */
[C---:B-1----:R-:W-:Y:S06]  /*4e60*/  HMMA.16816.F32 R72, R4.reuse, R8, R72 ;  /* 0x000000080448723c */ /* 0x042fec0000001848 */
[----:B------:R-:W-:Y:S02]  /*4e70*/  MUFU.EX2 R156, R156 ;  /* 0x0000009c009c7308 */ /* 0x000fe40000000800 */
[C---:B------:R-:W-:Y:S01]  /*4e80*/  HMMA.16816.F32 R68, R4.reuse, R10, R68 ;  /* 0x0000000a0444723c */ /* 0x040fe20000001844 */
[----:B------:R-:W1:Y:S05]  /*4e90*/  LDSM.16.MT88.4 R8, [R236+0x5900] ;  /* 0x00590000ec08783b */ /* 0x000e6a0000004200 */
[----:B------:R-:W1:Y:S02]  /*4ea0*/  MUFU.EX2 R155, R155 ;  /* 0x0000009b009b7308 */ /* 0x000e640000000800 */
[C---:B------:R-:W-:Y:S01]  /*4eb0*/  HMMA.16816.F32 R124, R4.reuse, R26, R124 ;  /* 0x0000001a047c723c */ /* 0x040fe2000000187c */
[----:B------:R-:W1:Y:S05]  /*4ec0*/  LDSM.16.MT88.4 R24, [R236+0x1900] ;  /* 0x00190000ec18783b */ /* 0x000e6a0000004200 */
[----:B------:R-:W-:Y:S02]  /*4ed0*/  MUFU.EX2 R150, R150 ;  /* 0x0000009600967308 */ /* 0x000fe40000000800 */
[C---:B------:R-:W-:Y:S06]  /*4ee0*/  HMMA.16816.F32 R120, R4.reuse, R20, R120 ;  /* 0x000000140478723c */ /* 0x040fec0000001878 */
[----:B------:R-:W-:Y:S02]  /*4ef0*/  MUFU.EX2 R249, R249 ;  /* 0x000000f900f97308 */ /* 0x000fe40000000800 */
[C---:B------:R-:W-:Y:S01]  /*4f00*/  HMMA.16816.F32 R116, R4.reuse, R22, R116 ;  /* 0x000000160474723c */ /* 0x040fe20000001874 */
[----:B------:R-:W1:Y:S05]  /*4f10*/  LDSM.16.MT88.4 R20, [R234+0x1900] ;  /* 0x00190000ea14783b */ /* 0x000e6a0000004200 */
[----:B------:R-:W-:Y:S02]  /*4f20*/  MUFU.EX2 R248, R248 ;  /* 0x000000f800f87308 */ /* 0x000fe40000000800 */
[C---:B------:R-:W-:Y:S08]  /*4f30*/  HMMA.16816.F32 R88, R4.reuse, R32, R88 ;  /* 0x000000200458723c */ /* 0x040ff00000001858 */
[C---:B------:R-:W-:Y:S01]  /*4f40*/  HMMA.16816.F32 R84, R4.reuse, R34, R84 ;  /* 0x000000220454723c */ /* 0x040fe20000001854 */
[----:B------:R-:W-:Y:S07]  /*4f50*/  LDSM.16.MT88.4 R32, [R233+0x6900] ;  /* 0x00690000e920783b */ /* 0x000fee0000004200 */
[C---:B------:R-:W-:Y:S08]  /*4f60*/  HMMA.16816.F32 R80, R4.reuse, R28, R80 ;  /* 0x0000001c0450723c */ /* 0x040ff00000001850 */
[----:B------:R-:W-:Y:S01]  /*4f70*/  HMMA.16816.F32 R76, R4, R30, R76 ;  /* 0x0000001e044c723c */ /* 0x000fe2000000184c */
[----:B------:R-:W-:Y:S06]  /*4f80*/  LDSM.16.MT88.4 R28, [R233+0x5900] ;  /* 0x00590000e91c783b */ /* 0x000fec0000004200 */
[----:B------:R-:W-:Y:S01]  /*4f90*/  F2FP.PACK_AB R4, R146, R145 ;  /* 0x000000919204723e */ /* 0x000fe200000000ff */
[----:B------:R-:W-:Y:S01]  /*4fa0*/  FADD.FTZ R145, R145, R42 ;  /* 0x0000002a91917221 */ /* 0x000fe20000010000 */
[----:B------:R-:W-:-:S02]  /*4fb0*/  F2FP.PACK_AB R6, R147, R148 ;  /* 0x000000949306723e */ /* 0x000fc400000000ff */
[----:B----4-:R-:W-:Y:S01]  /*4fc0*/  F2FP.PACK_AB R5, R152, R151 ;  /* 0x000000979805723e */ /* 0x010fe200000000ff */
[----:B------:R-:W-:Y:S01]  /*4fd0*/  FADD.FTZ R151, R151, R40 ;  /* 0x0000002897977221 */ /* 0x000fe20000010000 */
[----:B------:R-:W-:Y:S01]  /*4fe0*/  F2FP.PACK_AB R7, R154, R153 ;  /* 0x000000999a07723e */ /* 0x000fe200000000ff */
[----:B------:R-:W-:Y:S02]  /*4ff0*/  FADD.FTZ R145, R146, R145 ;  /* 0x0000009192917221 */ /* 0x000fe40000010000 */
[----:B------:R-:W-:Y:S02]  /*5000*/  FADD.FTZ R151, R152, R151 ;  /* 0x0000009798977221 */ /* 0x000fe40000010000 */
[----:B------:R-:W-:Y:S02]  /*5010*/  FADD.FTZ R148, R148, R145 ;  /* 0x0000009194947221 */ /* 0x000fe40000010000 */
[----:B---3--:R-:W-:Y:S01]  /*5020*/  HMMA.16816.F32 R112, R4, R16, R112 ;  /* 0x000000100470723c */ /* 0x008fe20000001870 */
[----:B------:R-:W-:-:S02]  /*5030*/  FADD.FTZ R153, R153, R151 ;  /* 0x0000009799997221 */ /* 0x000fc40000010000 */
[----:B------:R-:W-:Y:S02]  /*5040*/  FADD.FTZ R148, R147, R148 ;  /* 0x0000009493947221 */ /* 0x000fe40000010000 */
[----:B------:R-:W-:-:S03]  /*5050*/  FADD.FTZ R153, R154, R153 ;  /* 0x000000999a997221 */ /* 0x000fc60000010000 */
[C---:B------:R-:W-:Y:S01]  /*5060*/  HMMA.16816.F32 R108, R4.reuse, R18, R108 ;  /* 0x00000012046c723c */ /* 0x040fe2000000186c */
[----:B------:R-:W3:Y:S07]  /*5070*/  LDSM.16.MT88.4 R16, [R234+0x5900] ;  /* 0x00590000ea10783b */ /* 0x000eee0000004200 */
[C---:B--2---:R-:W-:Y:S08]  /*5080*/  HMMA.16816.F32 R104, R4.reuse, R12, R104 ;  /* 0x0000000c0468723c */ /* 0x044ff00000001868 */
[C---:B------:R-:W-:Y:S01]  /*5090*/  HMMA.16816.F32 R100, R4.reuse, R14, R100 ;  /* 0x0000000e0464723c */ /* 0x040fe20000001864 */
[----:B------:R-:W2:Y:S07]  /*50a0*/  LDSM.16.MT88.4 R12, [R232+0x5900] ;  /* 0x00590000e80c783b */ /* 0x000eae0000004200 */
[C---:B-1----:R-:W-:Y:S08]  /*50b0*/  HMMA.16816.F32 R96, R4.reuse, R8, R96 ;  /* 0x000000080460723c */ /* 0x042ff00000001860 */
[C---:B------:R-:W-:Y:S01]  /*50c0*/  HMMA.16816.F32 R92, R4.reuse, R10, R92 ;  /* 0x0000000a045c723c */ /* 0x040fe2000000185c */
[----:B------:R-:W1:Y:S07]  /*50d0*/  LDSM.16.MT88.4 R8, [R233+0x2100] ;  /* 0x00210000e908783b */ /* 0x000e6e0000004200 */
[C---:B------:R-:W-:Y:S08]  /*50e0*/  HMMA.16816.F32 R128, R4.reuse, R24, R128 ;  /* 0x000000180480723c */ /* 0x040ff00000001880 */
[C---:B------:R-:W-:Y:S01]  /*50f0*/  HMMA.16816.F32 R124, R4.reuse, R26, R124 ;  /* 0x0000001a047c723c */ /* 0x040fe2000000187c */
[----:B------:R-:W-:Y:S07]  /*5100*/  LDSM.16.MT88.4 R24, [R236+0x2100] ;  /* 0x00210000ec18783b */ /* 0x000fee0000004200 */
[C---:B------:R-:W-:Y:S08]  /*5110*/  HMMA.16816.F32 R120, R4.reuse, R20, R120 ;  /* 0x000000140478723c */ /* 0x040ff00000001878 */
[C---:B------:R-:W-:Y:S01]  /*5120*/  HMMA.16816.F32 R116, R4.reuse, R22, R116 ;  /* 0x000000160474723c */ /* 0x040fe20000001874 */
[----:B------:R-:W4:Y:S07]  /*5130*/  LDSM.16.MT88.4 R20, [R234+0x2100] ;  /* 0x00210000ea14783b */ /* 0x000f2e0000004200 */
[C---:B---3--:R-:W-:Y:S08]  /*5140*/  HMMA.16816.F32 R88, R4.reuse, R16, R88 ;  /* 0x000000100458723c */ /* 0x048ff00000001858 */
[C---:B------:R-:W-:Y:S01]  /*5150*/  HMMA.16816.F32 R84, R4.reuse, R18, R84 ;  /* 0x000000120454723c */ /* 0x040fe20000001854 */
[----:B------:R-:W3:Y:S07]  /*5160*/  LDSM.16.MT88.4 R16, [R232+0x2100] ;  /* 0x00210000e810783b */ /* 0x000eee0000004200 */
[C---:B------:R-:W-:Y:S08]  /*5170*/  HMMA.16816.F32 R80, R4.reuse, R28, R80 ;  /* 0x0000001c0450723c */ /* 0x040ff00000001850 */
[C---:B------:R-:W-:Y:S01]  /*5180*/  HMMA.16816.F32 R76, R4.reuse, R30, R76 ;  /* 0x0000001e044c723c */ /* 0x040fe2000000184c */
[----:B------:R-:W-:Y:S07]  /*5190*/  LDSM.16.MT88.4 R28, [R236+0x3100] ;  /* 0x00310000ec1c783b */ /* 0x000fee0000004200 */
[C---:B--2---:R-:W-:Y:S08]  /*51a0*/  HMMA.16816.F32 R72, R4.reuse, R12, R72 ;  /* 0x0000000c0448723c */ /* 0x044ff00000001848 */
[----:B------:R-:W-:Y:S01]  /*51b0*/  HMMA.16816.F32 R68, R4, R14, R68 ;  /* 0x0000000e0444723c */ /* 0x000fe20000001844 */
[----:B------:R-:W2:Y:S06]  /*51c0*/  LDSM.16.MT88.4 R12, [R236+0x6100] ;  /* 0x00610000ec0c783b */ /* 0x000eac0000004200 */
[----:B------:R-:W-:Y:S01]  /*51d0*/  F2FP.PACK_AB R4, R162, R161 ;  /* 0x000000a1a204723e */ /* 0x000fe200000000ff */
[----:B------:R-:W-:Y:S01]  /*51e0*/  FADD.FTZ R161, R161, R148 ;  /* 0x00000094a1a17221 */ /* 0x000fe20000010000 */
[----:B------:R-:W-:-:S02]  /*51f0*/  F2FP.PACK_AB R6, R163, R164 ;  /* 0x000000a4a306723e */ /* 0x000fc400000000ff */
[C---:B------:R-:W-:Y:S01]  /*5200*/  F2FP.PACK_AB R5, R167.reuse, R166 ;  /* 0x000000a6a705723e */ /* 0x040fe200000000ff */
[----:B------:R-:W-:Y:S01]  /*5210*/  FADD.FTZ R166, R166, R153 ;  /* 0x00000099a6a67221 */ /* 0x000fe20000010000 */
[----:B-----5:R-:W-:Y:S01]  /*5220*/  F2FP.PACK_AB R7, R170, R169 ;  /* 0x000000a9aa07723e */ /* 0x020fe200000000ff */
[----:B------:R-:W-:Y:S02]  /*5230*/  FADD.FTZ R161, R162, R161 ;  /* 0x000000a1a2a17221 */ /* 0x000fe40000010000 */
[----:B------:R-:W-:Y:S02]  /*5240*/  FADD.FTZ R166, R167, R166 ;  /* 0x000000a6a7a67221 */ /* 0x000fe40000010000 */
[----:B------:R-:W-:Y:S02]  /*5250*/  FADD.FTZ R164, R164, R161 ;  /* 0x000000a1a4a47221 */ /* 0x000fe40000010000 */
[----:B-1----:R-:W-:Y:S01]  /*5260*/  HMMA.16816.F32 R112, R4, R8, R112 ;  /* 0x000000080470723c */ /* 0x002fe20000001870 */
[----:B------:R-:W-:-:S02]  /*5270*/  FADD.FTZ R169, R169, R166 ;  /* 0x000000a6a9a97221 */ /* 0x000fc40000010000 */
[----:B------:R-:W-:Y:S02]  /*5280*/  FADD.FTZ R164, R163, R164 ;  /* 0x000000a4a3a47221 */ /* 0x000fe40000010000 */
[----:B------:R-:W-:-:S03]  /*5290*/  FADD.FTZ R169, R170, R169 ;  /* 0x000000a9aaa97221 */ /* 0x000fc60000010000 */
[C---:B------:R-:W-:Y:S01]  /*52a0*/  HMMA.16816.F32 R108, R4.reuse, R10, R108 ;  /* 0x0000000a046c723c */ /* 0x040fe2000000186c */
[----:B------:R-:W1:Y:S07]  /*52b0*/  LDSM.16.MT88.4 R8, [R233+0x6100] ;  /* 0x00610000e908783b */ /* 0x000e6e0000004200 */
[C---:B----4-:R-:W-:Y:S08]  /*52c0*/  HMMA.16816.F32 R120, R4.reuse, R20, R120 ;  /* 0x000000140478723c */ /* 0x050ff00000001878 */
[C---:B------:R-:W-:Y:S01]  /*52d0*/  HMMA.16816.F32 R116, R4.reuse, R22, R116 ;  /* 0x000000160474723c */ /* 0x040fe20000001874 */
[----:B------:R-:W4:Y:S07]  /*52e0*/  LDSM.16.MT88.4 R20, [R234+0x6100] ;  /* 0x00610000ea14783b */ /* 0x000f2e0000004200 */
[C---:B---3--:R-:W-:Y:S08]  /*52f0*/  HMMA.16816.F32 R104, R4.reuse, R16, R104 ;  /* 0x000000100468723c */ /* 0x048ff00000001868 */
        /* <DEDUP_REMOVED lines=11> */
[C---:B----4-:R-:W-:Y:S08]  /*53b0*/  HMMA.16816.F32 R88, R4.reuse, R20, R88 ;  /* 0x000000140458723c */ /* 0x050ff00000001858 */
[C---:B------:R-:W-:Y:S01]  /*53c0*/  HMMA.16816.F32 R84, R4.reuse, R22, R84 ;  /* 0x000000160454723c */ /* 0x040fe20000001854 */
[----:B------:R-:W4:Y:S07]  /*53d0*/  LDSM.16.MT88.4 R20, [R233+0x2900] ;  /* 0x00290000e914783b */ /* 0x000f2e0000004200 */
[C---:B---3--:R-:W-:Y:S08]  /*53e0*/  HMMA.16816.F32 R72, R4.reuse, R16, R72 ;  /* 0x000000100448723c */ /* 0x048ff00000001848 */
[----:B------:R-:W-:Y:S01]  /*53f0*/  HMMA.16816.F32 R68, R4, R18, R68 ;  /* 0x000000120444723c */ /* 0x000fe20000001844 */
[----:B------:R-:W3:Y:S06]  /*5400*/  LDSM.16.MT88.4 R16, [R236+0x6900] ;  /* 0x00690000ec10783b */ /* 0x000eec0000004200 */
[----:B------:R-:W-:Y:S01]  /*5410*/  F2FP.PACK_AB R4, R179, R180 ;  /* 0x000000b4b304723e */ /* 0x000fe200000000ff */
[----:B------:R-:W-:Y:S01]  /*5420*/  FADD.FTZ R180, R180, R164 ;  /* 0x000000a4b4b47221 */ /* 0x000fe20000010000 */
[----:B------:R-:W-:-:S02]  /*5430*/  F2FP.PACK_AB R6, R177, R178 ;  /* 0x000000b2b106723e */ /* 0x000fc400000000ff */
[----:B------:R-:W-:Y:S01]  /*5440*/  F2FP.PACK_AB R5, R171, R176 ;  /* 0x000000b0ab05723e */ /* 0x000fe200000000ff */
[----:B------:R-:W-:Y:S01]  /*5450*/  FADD.FTZ R176, R176, R169 ;  /* 0x000000a9b0b07221 */ /* 0x000fe20000010000 */
[----:B------:R-:W-:Y:S01]  /*5460*/  F2FP.PACK_AB R7, R165, R168 ;  /* 0x000000a8a507723e */ /* 0x000fe200000000ff */
[----:B------:R-:W-:Y:S02]  /*5470*/  FADD.FTZ R180, R179, R180 ;  /* 0x000000b4b3b47221 */ /* 0x000fe40000010000 */
[----:B------:R-:W-:Y:S02]  /*5480*/  FADD.FTZ R176, R171, R176 ;  /* 0x000000b0abb07221 */ /* 0x000fe40000010000 */
[----:B------:R-:W-:Y:S02]  /*5490*/  FADD.FTZ R178, R178, R180 ;  /* 0x000000b4b2b27221 */ /* 0x000fe40000010000 */
[----:B--2---:R-:W-:Y:S01]  /*54a0*/  HMMA.16816.F32 R120, R4, R12, R120 ;  /* 0x0000000c0478723c */ /* 0x004fe20000001878 */
[----:B------:R-:W-:-:S02]  /*54b0*/  FADD.FTZ R168, R168, R176 ;  /* 0x000000b0a8a87221 */ /* 0x000fc40000010000 */
[----:B------:R-:W-:Y:S02]  /*54c0*/  FADD.FTZ R178, R177, R178 ;  /* 0x000000b2b1b27221 */ /* 0x000fe40000010000 */
[----:B------:R-:W-:-:S03]  /*54d0*/  FADD.FTZ R168, R165, R168 ;  /* 0x000000a8a5a87221 */ /* 0x000fc60000010000 */
[C---:B------:R-:W-:Y:S01]  /*54e0*/  HMMA.16816.F32 R116, R4.reuse, R14, R116 ;  /* 0x0000000e0474723c */ /* 0x040fe20000001874 */
[----:B------:R-:W2:Y:S07]  /*54f0*/  LDSM.16.MT88.4 R12, [R234+0x6900] ;  /* 0x00690000ea0c783b */ /* 0x000eae0000004200 */
[C---:B-1----:R-:W-:Y:S08]  /*5500*/  HMMA.16816.F32 R104, R4.reuse, R8, R104 ;  /* 0x000000080468723c */ /* 0x042ff00000001868 */
[C---:B------:R-:W-:Y:S01]  /*5510*/  HMMA.16816.F32 R100, R4.reuse, R10, R100 ;  /* 0x0000000a0464723c */ /* 0x040fe20000001864 */
[----:B------:R-:W1:Y:S07]  /*5520*/  LDSM.16.MT88.4 R8, [R232+0x6900] ;  /* 0x00690000e808783b */ /* 0x000e6e0000004200 */
[C---:B----4-:R-:W-:Y:S08]  /*5530*/  HMMA.16816.F32 R112, R4.reuse, R20, R112 ;  /* 0x000000140470723c */ /* 0x050ff00000001870 */
[C---:B------:R-:W-:Y:S01]  /*5540*/  HMMA.16816.F32 R108, R4.reuse, R22, R108 ;  /* 0x00000016046c723c */ /* 0x040fe2000000186c */
[----:B------:R-:W-:Y:S07]  /*5550*/  LDSM.16.MT88.4 R20, [R232+0x3100] ;  /* 0x00310000e814783b */ /* 0x000fee0000004200 */
        /* <DEDUP_REMOVED lines=9> */
[C---:B------:R-:W-:Y:S01]  /*55f0*/  HMMA.16816.F32 R80, R4.reuse, R32, R80 ;  /* 0x000000200450723c */ /* 0x040fe20000001850 */
[----:B------:R-:W4:Y:S07]  /*5600*/  MUFU.EX2 R32, R149 ;  /* 0x0000009500207308 */ /* 0x000f2e0000000800 */
[C---:B------:R-:W-:Y:S08]  /*5610*/  HMMA.16816.F32 R128, R4.reuse, R24, R128 ;  /* 0x000000180480723c */ /* 0x040ff00000001880 */
[C---:B------:R-:W-:Y:S01]  /*5620*/  HMMA.16816.F32 R124, R4.reuse, R26, R124 ;  /* 0x0000001a047c723c */ /* 0x040fe2000000187c */
[----:B------:R-:W5:Y:S07]  /*5630*/  LDSM.16.MT88.4 R24, [R234+0x3100] ;  /* 0x00310000ea18783b */ /* 0x000f6e0000004200 */
[----:B------:R-:W-:Y:S07]  /*5640*/  HMMA.16816.F32 R76, R4, R34, R76 ;  /* 0x00000022044c723c */ /* 0x000fee000000184c */
[----:B------:R-:W-:Y:S01]  /*5650*/  F2FP.PACK_AB R4, R159, R160 ;  /* 0x000000a09f04723e */ /* 0x000fe200000000ff */
[----:B------:R-:W-:Y:S01]  /*5660*/  FADD.FTZ R160, R160, R178 ;  /* 0x000000b2a0a07221 */ /* 0x000fe20000010000 */
[----:B------:R-:W-:-:S02]  /*5670*/  F2FP.PACK_AB R6, R157, R158 ;  /* 0x0000009e9d06723e */ /* 0x000fc400000000ff */
[----:B------:R-:W-:Y:S01]  /*5680*/  F2FP.PACK_AB R5, R155, R156 ;  /* 0x0000009c9b05723e */ /* 0x000fe200000000ff */
[----:B------:R-:W-:Y:S01]  /*5690*/  FADD.FTZ R156, R156, R168 ;  /* 0x000000a89c9c7221 */ /* 0x000fe20000010000 */
[----:B----4-:R-:W-:Y:S01]  /*56a0*/  F2FP.PACK_AB R7, R32, R150 ;  /* 0x000000962007723e */ /* 0x010fe200000000ff */
        /* <DEDUP_REMOVED lines=9> */
[C---:B------:R-:W-:Y:S08]  /*5740*/  HMMA.16816.F32 R104, R4.reuse, R20, R104 ;  /* 0x000000140468723c */ /* 0x040ff00000001868 */
[C---:B------:R-:W-:Y:S01]  /*5750*/  HMMA.16816.F32 R100, R4.reuse, R22, R100 ;  /* 0x000000160464723c */ /* 0x040fe20000001864 */
[----:B------:R-:W4:Y:S07]  /*5760*/  LDSM.16.MT88.4 R20, [R232+0x7100] ;  /* 0x00710000e814783b */ /* 0x000f2e0000004200 */
[C---:B--2---:R-:W-:Y:S08]  /*5770*/  HMMA.16816.F32 R96, R4.reuse, R12, R96 ;  /* 0x0000000c0460723c */ /* 0x044ff00000001860 */
[C---:B------:R-:W-:Y:S01]  /*5780*/  HMMA.16816.F32 R92, R4.reuse, R14, R92 ;  /* 0x0000000e045c723c */ /* 0x040fe2000000185c */
[----:B------:R-:W2:Y:S07]  /*5790*/  LDSM.16.MT88.4 R12, [R236+0x3900] ;  /* 0x00390000ec0c783b */ /* 0x000eae0000004200 */
[C---:B-1----:R-:W-:Y:S08]  /*57a0*/  HMMA.16816.F32 R88, R4.reuse, R8, R88 ;  /* 0x000000080458723c */ /* 0x042ff00000001858 */
[C---:B------:R-:W-:Y:S01]  /*57b0*/  HMMA.16816.F32 R84, R4.reuse, R10, R84 ;  /* 0x0000000a0454723c */ /* 0x040fe20000001854 */
[----:B------:R-:W1:Y:S07]  /*57c0*/  LDSM.16.MT88.4 R8, [R234+0x3900] ;  /* 0x00390000ea08783b */ /* 0x000e6e0000004200 */
[C---:B------:R-:W-:Y:S07]  /*57d0*/  HMMA.16816.F32 R128, R4.reuse, R28, R128 ;  /* 0x0000001c0480723c */ /* 0x040fee0000001880 */
[--C-:B------:R-:W-:Y:S01]  /*57e0*/  FFMA.FTZ R28, R65, c[0x0][0x2d0], -R63.reuse ;  /* 0x0000b400411c7a23 */ /* 0x100fe2000001083f */
[----:B-----5:R-:W-:Y:S01]  /*57f0*/  HMMA.16816.F32 R120, R4, R24, R120 ;  /* 0x000000180478723c */ /* 0x020fe20000001878 */
[----:B------:R-:W-:-:S04]  /*5800*/  FFMA.FTZ R29, R64, c[0x0][0x2d0], -R63 ;  /* 0x0000b400401d7a23 */ /* 0x000fc8000001083f */
[----:B------:R-:W-:Y:S02]  /*5810*/  MUFU.EX2 R28, R28 ;  /* 0x0000001c001c7308 */ /* 0x000fe40000000800 */
[--C-:B------:R-:W-:Y:S01]  /*5820*/  FFMA.FTZ R24, R144, c[0x0][0x2d0], -R133.reuse ;  /* 0x0000b40090187a23 */ /* 0x100fe20000010885 */
[----:B------:R-:W-:Y:S01]  /*5830*/  HMMA.16816.F32 R116, R4, R26, R116 ;  /* 0x0000001a0474723c */ /* 0x000fe20000001874 */
[----:B------:R-:W-:-:S04]  /*5840*/  FFMA.FTZ R25, R135, c[0x0][0x2d0], -R133 ;  /* 0x0000b40087197a23 */ /* 0x000fc80000010885 */
[----:B------:R-:W5:Y:S02]  /*5850*/  MUFU.EX2 R24, R24 ;  /* 0x0000001800187308 */ /* 0x000f640000000800 */
[----:B------:R-:W-:Y:S01]  /*5860*/  FFMA.FTZ R26, R134, c[0x0][0x2d0], -R133 ;  /* 0x0000b400861a7a23 */ /* 0x000fe20000010885 */
[----:B------:R-:W-:Y:S01]  /*5870*/  HMMA.16816.F32 R124, R4, R30, R124 ;  /* 0x0000001e047c723c */ /* 0x000fe2000000187c */
[----:B------:R-:W-:-:S04]  /*5880*/  FFMA.FTZ R27, R66, c[0x0][0x2d0], -R63 ;  /* 0x0000b400421b7a23 */ /* 0x000fc8000001083f */
[----:B------:R-:W1:Y:S03]  /*5890*/  MUFU.EX2 R25, R25 ;  /* 0x0000001900197308 */ /* 0x000e660000000800 */
[C---:B---3--:R-:W-:Y:S05]  /*58a0*/  HMMA.16816.F32 R80, R4.reuse, R16, R80 ;  /* 0x000000100450723c */ /* 0x048fea0000001850 */
[----:B------:R-:W3:Y:S01]  /*58b0*/  MUFU.EX2 R26, R26 ;  /* 0x0000001a001a7308 */ /* 0x000ee20000000800 */
[----:B-----5:R-:W-:Y:S02]  /*58c0*/  FADD.FTZ R158, R24, R158 ;  /* 0x0000009e189e7221 */ /* 0x020fe40000010000 */
[----:B------:R-:W-:Y:S01]  /*58d0*/  HMMA.16816.F32 R76, R4, R18, R76 ;  /* 0x00000012044c723c */ /* 0x000fe2000000184c */
[----:B------:R-:W5:Y:S04]  /*58e0*/  LDSM.16.MT88.4 R16, [R233+0x3900] ;  /* 0x00390000e910783b */ /* 0x000f680000004200 */
[----:B------:R-:W2:Y:S01]  /*58f0*/  MUFU.EX2 R27, R27 ;  /* 0x0000001b001b7308 */ /* 0x000ea20000000800 */
[----:B-1----:R-:W-:-:S02]  /*5900*/  FADD.FTZ R158, R25, R158 ;  /* 0x0000009e199e7221 */ /* 0x002fc40000010000 */
[C---:B----4-:R-:W-:Y:S05]  /*5910*/  HMMA.16816.F32 R72, R4.reuse, R20, R72 ;  /* 0x000000140448723c */ /* 0x050fea0000001848 */
[----:B------:R-:W1:Y:S01]  /*5920*/  MUFU.EX2 R29, R29 ;  /* 0x0000001d001d7308 */ /* 0x000e620000000800 */
[----:B---3--:R-:W-:Y:S02]  /*5930*/  FADD.FTZ R158, R26, R158 ;  /* 0x0000009e1a9e7221 */ /* 0x008fe40000010000 */
[----:B------:R-:W-:Y:S01]  /*5940*/  HMMA.16816.F32 R68, R4, R22, R68 ;  /* 0x000000160444723c */ /* 0x000fe20000001844 */
[----:B--2---:R-:W-:-:S06]  /*5950*/  FADD.FTZ R150, R27, R150 ;  /* 0x000000961b967221 */ /* 0x004fcc0000010000 */
[----:B------:R-:W-:Y:S02]  /*5960*/  F2FP.PACK_AB R4, R25, R24 ;  /* 0x000000181904723e */ /* 0x000fe400000000ff */
[C---:B------:R-:W-:Y:S01]  /*5970*/  F2FP.PACK_AB R6, R249.reuse, R26 ;  /* 0x0000001af906723e */ /* 0x040fe200000000ff */
[C---:B------:R-:W-:Y:S01]  /*5980*/  FADD.FTZ R150, R28.reuse, R150 ;  /* 0x000000961c967221 */ /* 0x040fe20000010000 */
[----:B------:R-:W-:Y:S01]  /*5990*/  F2FP.PACK_AB R5, R28, R27 ;  /* 0x0000001b1c05723e */ /* 0x000fe200000000ff */
[----:B------:R-:W-:Y:S01]  /*59a0*/  FADD.FTZ R249, R249, R158 ;  /* 0x0000009ef9f97221 */ /* 0x000fe20000010000 */
[----:B-1----:R-:W-:Y:S01]  /*59b0*/  F2FP.PACK_AB R7, R248, R29 ;  /* 0x0000001df807723e */ /* 0x002fe200000000ff */
[----:B------:R-:W-:-:S04]  /*59c0*/  FADD.FTZ R150, R29, R150 ;  /* 0x000000961d967221 */ /* 0x000fc80000010000 */
[----:B------:R-:W-:Y:S02]  /*59d0*/  FADD.FTZ R248, R248, R150 ;  /* 0x00000096f8f87221 */ /* 0x000fe40000010000 */
[C---:B------:R-:W-:Y:S08]  /*59e0*/  HMMA.16816.F32 R128, R4.reuse, R12, R128 ;  /* 0x0000000c0480723c */ /* 0x040ff00000001880 */
[C---:B------:R-:W-:Y:S01]  /*59f0*/  HMMA.16816.F32 R124, R4.reuse, R14, R124 ;  /* 0x0000000e047c723c */ /* 0x040fe2000000187c */
[----:B------:R-:W1:Y:S07]  /*5a00*/  LDSM.16.MT88.4 R12, [R232+0x3900] ;  /* 0x00390000e80c783b */ /* 0x000e6e0000004200 */
[C---:B------:R-:W-:Y:S08]  /*5a10*/  HMMA.16816.F32 R120, R4.reuse, R8, R120 ;  /* 0x000000080478723c */ /* 0x040ff00000001878 */
[C---:B------:R-:W-:Y:S01]  /*5a20*/  HMMA.16816.F32 R116, R4.reuse, R10, R116 ;  /* 0x0000000a0474723c */ /* 0x040fe20000001874 */
[----:B------:R-:W2:Y:S07]  /*5a30*/  LDSM.16.MT88.4 R8, [R236+0x7900] ;  /* 0x00790000ec08783b */ /* 0x000eae0000004200 */
[C---:B-----5:R-:W-:Y:S08]  /*5a40*/  HMMA.16816.F32 R112, R4.reuse, R16, R112 ;  /* 0x000000100470723c */ /* 0x060ff00000001870 */
[C---:B------:R-:W-:Y:S01]  /*5a50*/  HMMA.16816.F32 R108, R4.reuse, R18, R108 ;  /* 0x00000012046c723c */ /* 0x040fe2000000186c */
[----:B------:R-:W3:Y:S07]  /*5a60*/  LDSM.16.MT88.4 R16, [R234+0x7900] ;  /* 0x00790000ea10783b */ /* 0x000eee0000004200 */
[C---:B-1----:R-:W-:Y:S08]  /*5a70*/  HMMA.16816.F32 R104, R4.reuse, R12, R104 ;  /* 0x0000000c0468723c */ /* 0x042ff00000001868 */
[C---:B------:R-:W-:Y:S01]  /*5a80*/  HMMA.16816.F32 R100, R4.reuse, R14, R100 ;  /* 0x0000000e0464723c */ /* 0x040fe20000001864 */
[----:B------:R-:W1:Y:S07]  /*5a90*/  LDSM.16.MT88.4 R12, [R233+0x7900] ;  /* 0x00790000e90c783b */ /* 0x000e6e0000004200 */
[C---:B--2---:R-:W-:Y:S08]  /*5aa0*/  HMMA.16816.F32 R96, R4.reuse, R8, R96 ;  /* 0x000000080460723c */ /* 0x044ff00000001860 */
[C---:B------:R-:W-:Y:S01]  /*5ab0*/  HMMA.16816.F32 R92, R4.reuse, R10, R92 ;  /* 0x0000000a045c723c */ /* 0x040fe2000000185c */
[----:B------:R-:W2:Y:S07]  /*5ac0*/  LDSM.16.MT88.4 R8, [R232+0x7900] ;  /* 0x00790000e808783b */ /* 0x000eae0000004200 */
[C---:B---3--:R-:W-:Y:S08]  /*5ad0*/  HMMA.16816.F32 R88, R4.reuse, R16, R88 ;  /* 0x000000100458723c */ /* 0x048ff00000001858 */
[C---:B------:R-:W-:Y:S08]  /*5ae0*/  HMMA.16816.F32 R84, R4.reuse, R18, R84 ;  /* 0x000000120454723c */ /* 0x040ff00000001854 */
[C---:B-1----:R-:W-:Y:S08]  /*5af0*/  HMMA.16816.F32 R80, R4.reuse, R12, R80 ;  /* 0x0000000c0450723c */ /* 0x042ff00000001850 */
[C---:B------:R-:W-:Y:S08]  /*5b00*/  HMMA.16816.F32 R76, R4.reuse, R14, R76 ;  /* 0x0000000e044c723c */ /* 0x040ff0000000184c */
[C---:B--2---:R-:W-:Y:S08]  /*5b10*/  HMMA.16816.F32 R72, R4.reuse, R8, R72 ;  /* 0x000000080448723c */ /* 0x044ff00000001848 */
[----:B------:R-:W-:Y:S01]  /*5b20*/  HMMA.16816.F32 R68, R4, R10, R68 ;  /* 0x0000000a0444723c */ /* 0x000fe20000001844 */
[----:B------:R-:W-:Y:S11]  /*5b30*/  @!P1 BRA `(.L_x_5) ;  /* 0x0000416000009947 */ /* 0x000ff60003800000 */
[C---:B------:R-:W-:Y:S01]  /*5b40*/  SHF.L.U64.HI R247, R37.reuse, 0x1, R39 ;  /* 0x0000000125f77819 */ /* 0x040fe20000010227 */
[----:B------:R-:W-:Y:S01]  /*5b50*/  IMAD.SHL.U32 R246, R37, 0x2, RZ ;  /* 0x0000000225f67824 */ /* 0x000fe200078e00ff */
[C---:B------:R-:W-:Y:S01]  /*5b60*/  SHF.L.U64.HI R245, R36.reuse, 0x1, R38 ;  /* 0x0000000124f57819 */ /* 0x040fe20000010226 */
[----:B------:R-:W-:Y:S01]  /*5b70*/  IMAD.SHL.U32 R244, R36, 0x2, RZ ;  /* 0x0000000224f47824 */ /* 0x000fe200078e00ff */
[----:B------:R-:W-:Y:S01]  /*5b80*/  MOV R0, R3 ;  /* 0x0000000300007202 */ /* 0x000fe20000000f00 */
[----:B------:R-:W-:Y:S01]  /*5b90*/  IMAD.MOV.U32 R2, RZ, RZ, R132 ;  /* 0x000000ffff027224 */ /* 0x000fe200078e0084 */
[----:B------:R-:W-:Y:S06]  /*5ba0*/  BRA `(.L_x_6) ;  /* 0x000003c000007947 */ /* 0x000fec0003800000 */
.L_x_8:
[----:B------:R-:W-:Y:S01]  /*5bb0*/  ULEA UR5, UR6, UR9, 0x7 ;  /* 0x0000000906057291 */ /* 0x000fe2000f8e383f */
[----:B------:R-:W-:Y:S05]  /*5bc0*/  IMAD.MOV.U32 R239, RZ, RZ, RZ ;  /* 0x000000ffffef7224 */ /* 0x000fea00078e00ff */
[----:B------:R-:W-:Y:S05]  /*5bd0*/  IMAD.U32 R240, RZ, RZ, UR5 ;  /* 0x00000005fff07e24 */ /* 0x000fea000f8e00ff */
[----:B------:R-:W-:Y:S05]  /*5be0*/  IADD3 R240, R240, -0x80, R242 ;  /* 0xffffff80f0f07810 */ /* 0x000fea0007ffe0f2 */
[----:B------:R-:W-:Y:S04]  /*5bf0*/  @P0 IMAD.HI.U32 R4, R240, c[0x0][0x2bc], RZ ;  /* 0x0000af00f0040a27 */ /* 0x000fe800078e00ff */
[----:B------:R-:W-:Y:S01]  /*5c00*/  IMAD.MOV.U32 R3, RZ, RZ, R240 ;  /* 0x000000ffff037224 */ /* 0x000fe200078e00f0 */
[----:B------:R-:W-:Y:S04]  /*5c10*/  @P0 SHF.R.U32.HI R3, RZ, c[0x0][0x2c0], R4 ;  /* 0x0000b000ff030a19 */ /* 0x000fe80000011604 */
[C---:B------:R-:W-:Y:S04]  /*5c20*/  @!P6 IADD3 R6, P1, R3.reuse, UR16, RZ ;  /* 0x000000100306ec10 */ /* 0x040fe8000ff3e0ff */
[----:B------:R-:W-:Y:S01]  /*5c30*/  @!P6 LEA.HI.X.SX32 R5, R3, UR11, 0x1, P1 ;  /* 0x0000000b0305ec11 */ /* 0x000fe200088f0eff */
[----:B------:R-:W-:Y:S01]  /*5c40*/  IMAD.MOV R3, RZ, RZ, -R3 ;  /* 0x000000ffff037224 */ /* 0x000fe200078e0a03 */
[C---:B------:R-:W-:Y:S03]  /*5c50*/  @!P6 LEA R4, P1, R6.reuse, c[0x0][0x2a0], 0x2 ;  /* 0x0000a8000604ea11 */ /* 0x040fe600078210ff */
[----:B------:R-:W-:Y:S01]  /*5c60*/  IMAD R240, R3, c[0x0][0x2b8], R240 ;  /* 0x0000ae0003f07a24 */ /* 0x000fe200078e02f0 */
[----:B------:R-:W-:Y:S03]  /*5c70*/  @!P6 LEA.HI.X R5, R6, c[0x0][0x2a4], R5, 0x2, P1 ;  /* 0x0000a9000605ea11 */ /* 0x000fe600008f1405 */
[C---:B------:R-:W-:Y:S01]  /*5c80*/  IMAD.WIDE.U32 R6, R240.reuse, c[0x0][0x1e0], RZ ;  /* 0x00007800f0067a25 */ /* 0x040fe200078e00ff */
[----:B------:R-:W-:Y:S01]  /*5c90*/  SHF.R.S32.HI R3, RZ, 0x1f, R240 ;  /* 0x0000001fff037819 */ /* 0x000fe200000114f0 */
[----:B------:R-:W2:Y:S04]  /*5ca0*/  @!P6 LDG.E R239, [R4.64] ;  /* 0x0000000c04efe981 */ /* 0x000ea8000c1e1900 */
[----:B------:R-:W-:Y:S04]  /*5cb0*/  IMAD R3, R3, c[0x0][0x1e0], RZ ;  /* 0x0000780003037a24 */ /* 0x000fe800078e02ff */
[----:B------:R-:W-:Y:S04]  /*5cc0*/  IMAD R3, R240, c[0x0][0x1e4], R3 ;  /* 0x00007900f0037a24 */ /* 0x000fe800078e0203 */
[----:B------:R-:W-:Y:S01]  /*5cd0*/  IMAD.IADD R7, R7, 0x1, R3 ;  /* 0x0000000107077824 */ /* 0x000fe200078e0203 */
[----:B--2---:R-:W-:Y:S03]  /*5ce0*/  SHF.R.S32.HI R3, RZ, 0x1f, R239 ;  /* 0x0000001fff037819 */ /* 0x004fe600000114ef */
[----:B------:R-:W-:Y:S04]  /*5cf0*/  IMAD.WIDE.U32 R6, R239, c[0x0][0x1f0], R6 ;  /* 0x00007c00ef067a25 */ /* 0x000fe800078e0006 */
[----:B------:R-:W-:Y:S01]  /*5d00*/  IMAD R3, R3, c[0x0][0x1f0], RZ ;  /* 0x00007c0003037a24 */ /* 0x000fe200078e02ff */
[----:B------:R-:W-:Y:S03]  /*5d10*/  IADD3 R5, P1, R6, UR20, RZ ;  /* 0x0000001406057c10 */ /* 0x000fe6000ff3e0ff */
[----:B------:R-:W-:Y:S05]  /*5d20*/  IMAD R3, R239, c[0x0][0x1f4], R3 ;  /* 0x00007d00ef037a24 */ /* 0x000fea00078e0203 */
[----:B------:R-:W-:Y:S02]  /*5d30*/  IADD3.X R3, R7, UR18, R3, P1, !PT ;  /* 0x0000001207037c10 */ /* 0x000fe40008ffe403 */
[C---:B------:R-:W-:Y:S04]  /*5d40*/  LEA R4, P1, R5.reuse, c[0x0][0x1c8], 0x1 ;  /* 0x0000720005047a11 */ /* 0x040fe800078208ff */
[----:B------:R-:W-:Y:S01]  /*5d50*/  LEA.HI.X R3, R5, c[0x0][0x1cc], R3, 0x1, P1 ;  /* 0x0000730005037a11 */ /* 0x000fe200008f0c03 */
[----:B------:R-:W1:Y:S04]  /*5d60*/  SHFL.IDX PT, R9, R4, RZ, 0x181f ;  /* 0x00181fff04097589 */ /* 0x000e6800000e0000 */
[----:B------:R-:W2:Y:S04]  /*5d70*/  SHFL.IDX PT, R10, R3, RZ, 0x181f ;  /* 0x00181fff030a7589 */ /* 0x000ea800000e0000 */
[----:B------:R-:W3:Y:S04]  /*5d80*/  SHFL.IDX PT, R7, R4, 0x1, 0x181f ;  /* 0x00381f0004077f89 */ /* 0x000ee800000e0000 */
[----:B------:R-:W4:Y:S04]  /*5d90*/  SHFL.IDX PT, R8, R3, 0x1, 0x181f ;  /* 0x00381f0003087f89 */ /* 0x000f2800000e0000 */
[----:B------:R-:W-:Y:S04]  /*5da0*/  SHFL.IDX PT, R5, R4, 0x2, 0x181f ;  /* 0x00581f0004057f89 */ /* 0x000fe800000e0000 */
[----:B------:R-:W-:Y:S04]  /*5db0*/  SHFL.IDX PT, R6, R3, 0x2, 0x181f ;  /* 0x00581f0003067f89 */ /* 0x000fe800000e0000 */
[----:B------:R-:W5:Y:S01]  /*5dc0*/  SHFL.IDX PT, R4, R4, 0x3, 0x181f ;  /* 0x00781f0004047f89 */ /* 0x000f6200000e0000 */
[C---:B-1----:R-:W-:Y:S02]  /*5dd0*/  IADD3 R12, P5, R9.reuse, R246, RZ ;  /* 0x000000f6090c7210 */ /* 0x042fe40007fbe0ff */
[----:B------:R-:W-:Y:S01]  /*5de0*/  IADD3 R16, P2, R9, R244, RZ ;  /* 0x000000f409107210 */ /* 0x000fe20007f5e0ff */
[----:B------:R-:W1:Y:S02]  /*5df0*/  SHFL.IDX PT, R3, R3, 0x3, 0x181f ;  /* 0x00781f0003037f89 */ /* 0x000e6400000e0000 */
[C-C-:B--2---:R-:W-:Y:S01]  /*5e00*/  IMAD.X R13, R10.reuse, 0x1, R247.reuse, P5 ;  /* 0x000000010a0d7824 */ /* 0x144fe200028e06f7 */
[-C--:B------:R-:W-:Y:S02]  /*5e10*/  IADD3.X R17, R10, R245.reuse, RZ, P2, !PT ;  /* 0x000000f50a117210 */ /* 0x080fe400017fe4ff */
[C---:B---3--:R-:W-:Y:S02]  /*5e20*/  IADD3 R14, P1, R7.reuse, R246, RZ ;  /* 0x000000f6070e7210 */ /* 0x048fe40007f3e0ff */
[----:B------:R2:W-:Y:S01]  /*5e30*/  LDGSTS.E.BYPASS.LTC128B.128 [R241+0x8100], [R12.64], !P4 ;  /* 0x081000000cf17fae */ /* 0x0005e2000e101d4c */
[----:B------:R-:W-:Y:S02]  /*5e40*/  IADD3 R10, P2, R7, R244, RZ ;  /* 0x000000f4070a7210 */ /* 0x000fe40007f5e0ff */
[C---:B----4-:R-:W-:Y:S01]  /*5e50*/  IMAD.X R15, R8.reuse, 0x1, R247, P1 ;  /* 0x00000001080f7824 */ /* 0x050fe200008e06f7 */
[----:B------:R3:W-:Y:S02]  /*5e60*/  LDGSTS.E.BYPASS.LTC128B.128 [R241+0xc100], [R16.64], !P3 ;  /* 0x0c10000010f17fae */ /* 0x0007e4000d901d4c */
[----:B------:R-:W-:Y:S02]  /*5e70*/  IMAD.X R11, R8, 0x1, R245, P2 ;  /* 0x00000001080b7824 */ /* 0x000fe400010e06f5 */
[----:B------:R4:W-:Y:S04]  /*5e80*/  LDGSTS.E.BYPASS.LTC128B.128 [R241+0x9100], [R14.64], !P4 ;  /* 0x091000000ef17fae */ /* 0x0009e8000e101d4c */
[----:B------:R3:W-:Y:S01]  /*5e90*/  LDGSTS.E.BYPASS.LTC128B.128 [R241+0xd100], [R10.64], !P3 ;  /* 0x0d1000000af17fae */ /* 0x0007e2000d901d4c */
[-C--:B-----5:R-:W-:Y:S05]  /*5ea0*/  IADD3 R8, P2, R4, R246.reuse, RZ ;  /* 0x000000f604087210 */ /* 0x0a0fea0007f5e0ff */
[--C-:B-1----:R-:W-:Y:S01]  /*5eb0*/  IMAD.X R9, R3, 0x1, R247.reuse, P2 ;  /* 0x0000000103097824 */ /* 0x102fe200010e06f7 */
[C---:B--2---:R-:W-:Y:S05]  /*5ec0*/  IADD3 R12, P1, R5.reuse, R246, RZ ;  /* 0x000000f6050c7210 */ /* 0x044fea0007f3e0ff */
[----:B------:R-:W-:Y:S01]  /*5ed0*/  IMAD.X R13, R6, 0x1, R247, P1 ;  /* 0x00000001060d7824 */ /* 0x000fe200008e06f7 */
[-C--:B------:R-:W-:Y:S02]  /*5ee0*/  IADD3 R4, P1, R4, R244.reuse, RZ ;  /* 0x000000f404047210 */ /* 0x080fe40007f3e0ff */
[----:B----4-:R-:W-:Y:S02]  /*5ef0*/  IADD3 R14, P5, R5, R244, RZ ;  /* 0x000000f4050e7210 */ /* 0x010fe40007fbe0ff */
[----:B------:R3:W-:Y:S01]  /*5f00*/  LDGSTS.E.BYPASS.LTC128B.128 [R241+0xa100], [R12.64], !P4 ;  /* 0x0a1000000cf17fae */ /* 0x0007e2000e101d4c */
[----:B------:R-:W-:Y:S01]  /*5f10*/  IMAD.X R5, R3, 0x1, R245, P1 ;  /* 0x0000000103057824 */ /* 0x000fe200008e06f5 */
[----:B------:R-:W-:Y:S05]  /*5f20*/  IADD3.X R15, R6, R245, RZ, P5, !PT ;  /* 0x000000f5060f7210 */ /* 0x000fea0002ffe4ff */
[----:B------:R3:W-:Y:S04]  /*5f30*/  LDGSTS.E.BYPASS.LTC128B.128 [R241+0xe100], [R14.64], !P3 ;  /* 0x0e1000000ef17fae */ /* 0x0007e8000d901d4c */
[----:B------:R3:W-:Y:S04]  /*5f40*/  LDGSTS.E.BYPASS.LTC128B.128 [R241+0xb100], [R8.64], !P4 ;  /* 0x0b10000008f17fae */ /* 0x0007e8000e101d4c */
[----:B------:R3:W-:Y:S01]  /*5f50*/  LDGSTS.E.BYPASS.LTC128B.128 [R241+0xf100], [R4.64], !P3 ;  /* 0x0f10000004f17fae */ /* 0x0007e2000d901d4c */
[----:B------:R-:W-:-:S05]  /*5f60*/  BRA `(.L_x_7) ;  /* 0x0000180000007947 */ /* 0x000fca0003800000 */
.L_x_6:
[----:B------:R-:W-:Y:S04]  /*5f70*/  DEPBAR.LE SB0, 0x0 ;  /* 0x000080000000791a */ /* 0x000fe80000000000 */
[----:B------:R-:W-:Y:S01]  /*5f80*/  BAR.SYNC.DEFER_BLOCKING 0x0 ;  /* 0x0000000000007b1d */ /* 0x000fe20000010000 */
[----:B------:R-:W-:Y:S01]  /*5f90*/  SHF.R.S32.HI R3, RZ, 0x1f, R240 ;  /* 0x0000001fff037819 */ /* 0x000fe200000114f0 */
[C---:B------:R-:W-:Y:S01]  /*5fa0*/  IMAD.WIDE.U32 R36, R240.reuse, c[0x0][0x208], RZ ;  /* 0x00008200f0247a25 */ /* 0x040fe200078e00ff */
[----:B------:R-:W-:Y:S03]  /*5fb0*/  UISETP.GT.AND UP0, UPT, UR6, UR8, UPT ;  /* 0x000000080600728c */ /* 0x000fe6000bf04270 */
[----:B------:R-:W-:Y:S04]  /*5fc0*/  IMAD R3, R3, c[0x0][0x208], RZ ;  /* 0x0000820003037a24 */ /* 0x000fe800078e02ff */
[----:B------:R-:W-:Y:S05]  /*5fd0*/  IMAD R3, R240, c[0x0][0x20c], R3 ;  /* 0x00008300f0037a24 */ /* 0x000fea00078e0203 */
[----:B------:R-:W-:Y:S02]  /*5fe0*/  IADD3 R37, R37, R3, RZ ;  /* 0x0000000325257210 */ /* 0x000fe40007ffe0ff */
[----:B------:R-:W-:Y:S03]  /*5ff0*/  SHF.R.S32.HI R3, RZ, 0x1f, R239 ;  /* 0x0000001fff037819 */ /* 0x000fe600000114ef */
[----:B------:R-:W-:Y:S01]  /*6000*/  IMAD.WIDE.U32 R36, R239, c[0x0][0x218], R36 ;  /* 0x00008600ef247a25 */ /* 0x000fe200078e0024 */
[----:B------:R-:W1:Y:S04]  /*6010*/  LDSM.16.M88.4 R8, [R238+0x8100] ;  /* 0x00810000ee08783b */ /* 0x000e680000000200 */
[----:B------:R-:W-:Y:S01]  /*6020*/  IADD3 R176, P1, R36, UR22, RZ ;  /* 0x0000001624b07c10 */ /* 0x000fe2000ff3e0ff */
[----:B------:R-:W-:Y:S04]  /*6030*/  IMAD R3, R3, c[0x0][0x218], RZ ;  /* 0x0000860003037a24 */ /* 0x000fe800078e02ff */
[----:B------:R-:W-:Y:S01]  /*6040*/  IMAD R3, R239, c[0x0][0x21c], R3 ;  /* 0x00008700ef037a24 */ /* 0x000fe200078e0203 */
[----:B------:R-:W2:Y:S04]  /*6050*/  LDSM.16.M88.4 R16, [R238+0x8900] ;  /* 0x00890000ee10783b */ /* 0x000ea80000000200 */
[----:B------:R-:W-:Y:S02]  /*6060*/  IADD3.X R3, R37, UR4, R3, P1, !PT ;  /* 0x0000000425037c10 */ /* 0x000fe40008ffe403 */
[C---:B------:R-:W-:Y:S02]  /*6070*/  LEA R178, P1, R176.reuse, c[0x0][0x1f8], 0x1 ;  /* 0x00007e00b0b27a11 */ /* 0x040fe400078208ff */
[----:B------:R-:W3:Y:S02]  /*6080*/  LDSM.16.M88.4 R24, [R238+0x9100] ;  /* 0x00910000ee18783b */ /* 0x000ee40000000200 */
[----:B------:R-:W-:Y:S06]  /*6090*/  LEA.HI.X R176, R176, c[0x0][0x1fc], R3, 0x1, P1 ;  /* 0x00007f00b0b07a11 */ /* 0x000fec00008f0c03 */
[----:B------:R-:W4:Y:S08]  /*60a0*/  LDSM.16.M88.4 R32, [R238+0x9900] ;  /* 0x00990000ee20783b */ /* 0x000f300000000200 */
[----:B------:R-:W5:Y:S01]  /*60b0*/  LDSM.16.M88.4 R40, [R238+0xa100] ;  /* 0x00a10000ee28783b */ /* 0x000f620000000200 */
[C---:B-1----:R-:W-:Y:S07]  /*60c0*/  HMMA.16816.F32 R4, R136.reuse, R8, RZ ;  /* 0x000000088804723c */ /* 0x042fee00000018ff */
[----:B------:R-:W1:Y:S01]  /*60d0*/  LDSM.16.M88.4 R48, [R238+0xa900] ;  /* 0x00a90000ee30783b */ /* 0x000e620000000200 */
[C---:B------:R-:W-:Y:S07]  /*60e0*/  HMMA.16816.F32 R8, R136.reuse, R10, RZ ;  /* 0x0000000a8808723c */ /* 0x040fee00000018ff */
[----:B------:R-:W1:Y:S01]  /*60f0*/  LDSM.16.M88.4 R56, [R238+0xb100] ;  /* 0x00b10000ee38783b */ /* 0x000e620000000200 */
[C---:B--2---:R-:W-:Y:S07]  /*6100*/  HMMA.16816.F32 R12, R136.reuse, R16, RZ ;  /* 0x00000010880c723c */ /* 0x044fee00000018ff */
[----:B------:R-:W-:Y:S01]  /*6110*/  LDSM.16.M88.4 R64, [R238+0xb900] ;  /* 0x00b90000ee40783b */ /* 0x000fe20000000200 */
[C---:B------:R-:W-:Y:S07]  /*6120*/  HMMA.16816.F32 R16, R136.reuse, R18, RZ ;  /* 0x000000128810723c */ /* 0x040fee00000018ff */
[----:B------:R-:W-:Y:S01]  /*6130*/  LDSM.16.M88.4 R132, [R237] ;  /* 0x00000000ed84783b */ /* 0x000fe20000000200 */
[C---:B---3--:R-:W-:Y:S07]  /*6140*/  HMMA.16816.F32 R20, R136.reuse, R24, RZ ;  /* 0x000000188814723c */ /* 0x048fee00000018ff */
[----:B------:R-:W-:Y:S01]  /*6150*/  LDSM.16.M88.4 R144, [R231] ;  /* 0x00000000e790783b */ /* 0x000fe20000000200 */
[C---:B------:R-:W-:Y:S07]  /*6160*/  HMMA.16816.F32 R24, R136.reuse, R26, RZ ;  /* 0x0000001a8818723c */ /* 0x040fee00000018ff */
[----:B------:R-:W-:Y:S01]  /*6170*/  LDSM.16.M88.4 R148, [R230] ;  /* 0x00000000e694783b */ /* 0x000fe20000000200 */
[C---:B----4-:R-:W-:Y:S07]  /*6180*/  HMMA.16816.F32 R28, R136.reuse, R32, RZ ;  /* 0x00000020881c723c */ /* 0x050fee00000018ff */
[----:B------:R-:W-:Y:S01]  /*6190*/  LDSM.16.M88.4 R152, [R229] ;  /* 0x00000000e598783b */ /* 0x000fe20000000200 */
[C---:B------:R-:W-:Y:S07]  /*61a0*/  HMMA.16816.F32 R32, R136.reuse, R34, RZ ;  /* 0x000000228820723c */ /* 0x040fee00000018ff */
[----:B------:R-:W-:Y:S01]  /*61b0*/  LDSM.16.M88.4 R156, [R228] ;  /* 0x00000000e49c783b */ /* 0x000fe20000000200 */
[C---:B-----5:R-:W-:Y:S07]  /*61c0*/  HMMA.16816.F32 R36, R136.reuse, R40, RZ ;  /* 0x000000288824723c */ /* 0x060fee00000018ff */
[----:B------:R-:W-:Y:S01]  /*61d0*/  LDSM.16.M88.4 R160, [R227] ;  /* 0x00000000e3a0783b */ /* 0x000fe20000000200 */
[C---:B------:R-:W-:Y:S07]  /*61e0*/  HMMA.16816.F32 R40, R136.reuse, R42, RZ ;  /* 0x0000002a8828723c */ /* 0x040fee00000018ff */
[----:B------:R-:W2:Y:S01]  /*61f0*/  SHFL.IDX PT, R61, R178, RZ, 0x181f ;  /* 0x00181fffb23d7589 */ /* 0x000ea200000e0000 */
[C---:B-1----:R-:W-:Y:S07]  /*6200*/  HMMA.16816.F32 R44, R136.reuse, R48, RZ ;  /* 0x00000030882c723c */ /* 0x042fee00000018ff */
[----:B------:R-:W1:Y:S01]  /*6210*/  SHFL.IDX PT, R62, R178, 0x1, 0x181f ;  /* 0x00381f00b23e7f89 */ /* 0x000e6200000e0000 */
[C---:B------:R-:W-:Y:S07]  /*6220*/  HMMA.16816.F32 R48, R136.reuse, R50, RZ ;  /* 0x000000328830723c */ /* 0x040fee00000018ff */
[----:B------:R-:W3:Y:S01]  /*6230*/  SHFL.IDX PT, R63, R176, RZ, 0x181f ;  /* 0x00181fffb03f7589 */ /* 0x000ee200000e0000 */
[C---:B------:R-:W-:Y:S07]  /*6240*/  HMMA.16816.F32 R52, R136.reuse, R56, RZ ;  /* 0x000000388834723c */ /* 0x040fee00000018ff */
[----:B------:R-:W4:Y:S01]  /*6250*/  SHFL.IDX PT, R60, R176, 0x1, 0x181f ;  /* 0x00381f00b03c7f89 */ /* 0x000f2200000e0000 */
[C---:B--2---:R-:W-:Y:S04]  /*6260*/  IADD3 R180, P1, R61.reuse, R246, RZ ;  /* 0x000000f63db47210 */ /* 0x044fe80007f3e0ff */
[----:B------:R-:W-:Y:S01]  /*6270*/  IADD3 R200, P5, R61, R244, RZ ;  /* 0x000000f43dc87210 */ /* 0x000fe20007fbe0ff */
[C---:B------:R-:W-:Y:S02]  /*6280*/  HMMA.16816.F32 R56, R136.reuse, R58, RZ ;  /* 0x0000003a8838723c */ /* 0x040fe400000018ff */
[----:B------:R-:W-:Y:S01]  /*6290*/  LDSM.16.M88.4 R164, [R226] ;  /* 0x00000000e2a4783b */ /* 0x000fe20000000200 */
[C---:B-1----:R-:W-:Y:S07]  /*62a0*/  IADD3 R202, P2, R62.reuse, R246, RZ ;  /* 0x000000f63eca7210 */ /* 0x042fee0007f5e0ff */
[----:B------:R-:W-:Y:S02]  /*62b0*/  LDSM.16.M88.4 R168, [R225] ;  /* 0x00000000e1a8783b */ /* 0x000fe40000000200 */
[C---:B---3--:R-:W-:Y:S02]  /*62c0*/  IADD3.X R181, R63.reuse, R247, RZ, P1, !PT ;  /* 0x000000f73fb57210 */ /* 0x048fe40000ffe4ff */
[----:B------:R-:W-:Y:S02]  /*62d0*/  IADD3 R182, P1, R62, R244, RZ ;  /* 0x000000f43eb67210 */ /* 0x000fe40007f3e0ff */
[----:B------:R-:W-:Y:S02]  /*62e0*/  IADD3.X R201, R63, R245, RZ, P5, !PT ;  /* 0x000000f53fc97210 */ /* 0x000fe40002ffe4ff */
[----:B------:R-:W-:Y:S01]  /*62f0*/  @!PT LDS RZ, [RZ] ;  /* 0x00000000fffff984 */ /* 0x000fe20000000800 */
[----:B------:R-:W-:Y:S01]  /*6300*/  @!PT LDS RZ, [RZ] ;  /* 0x00000000fffff984 */ /* 0x000fe20000000800 */
[----:B------:R-:W-:Y:S01]  /*6310*/  @!PT LDS RZ, [RZ] ;  /* 0x00000000fffff984 */ /* 0x000fe20000000800 */
[----:B------:R1:W-:Y:S01]  /*6320*/  LDGSTS.E.BYPASS.LTC128B.128 [R243], [R180.64], !P4 ;  /* 0x00000000b4f37fae */ /* 0x0003e2000e101d4c */
[C---:B----4-:R-:W-:Y:S02]  /*6330*/  IADD3.X R203, R60.reuse, R247, RZ, P2, !PT ;  /* 0x000000f73ccb7210 */ /* 0x050fe400017fe4ff */
[----:B------:R-:W-:Y:S02]  /*6340*/  IADD3.X R183, R60, R245, RZ, P1, !PT ;  /* 0x000000f53cb77210 */ /* 0x000fe40000ffe4ff */
[C---:B------:R-:W-:Y:S03]  /*6350*/  HMMA.16816.F32 R60, R136.reuse, R64, RZ ;  /* 0x00000040883c723c */ /* 0x040fe600000018ff */
[----:B------:R2:W-:Y:S05]  /*6360*/  LDGSTS.E.BYPASS.LTC128B.128 [R241+0x4100], [R200.64], !P3 ;  /* 0x04100000c8f17fae */ /* 0x0005ea000d901d4c */
[----:B------:R-:W-:Y:S03]  /*6370*/  HMMA.16816.F32 R64, R136, R66, RZ ;  /* 0x000000428840723c */ /* 0x000fe600000018ff */
[----:B------:R3:W-:Y:S05]  /*6380*/  LDGSTS.E.BYPASS.LTC128B.128 [R241+0x1100], [R202.64], !P4 ;  /* 0x01100000caf17fae */ /* 0x0007ea000e101d4c */
[C---:B------:R-:W-:Y:S03]  /*6390*/  HMMA.16816.F32 R4, R140.reuse, R132, R4 ;  /* 0x000000848c04723c */ /* 0x040fe60000001804 */
[----:B------:R-:W2:Y:S05]  /*63a0*/  SHFL.IDX PT, R177, R178, 0x2, 0x181f ;  /* 0x00581f00b2b17f89 */ /* 0x000eaa00000e0000 */
[C---:B------:R-:W-:Y:S03]  /*63b0*/  HMMA.16816.F32 R8, R140.reuse, R134, R8 ;  /* 0x000000868c08723c */ /* 0x040fe60000001808 */
[----:B------:R-:W4:Y:S05]  /*63c0*/  SHFL.IDX PT, R3, R176, 0x2, 0x181f ;  /* 0x00581f00b0037f89 */ /* 0x000f2a00000e0000 */
[C---:B------:R-:W-:Y:S03]  /*63d0*/  HMMA.16816.F32 R12, R140.reuse, R144, R12 ;  /* 0x000000908c0c723c */ /* 0x040fe6000000180c */
[----:B------:R5:W-:Y:S05]  /*63e0*/  LDGSTS.E.BYPASS.LTC128B.128 [R241+0x5100], [R182.64], !P3 ;  /* 0x05100000b6f17fae */ /* 0x000bea000d901d4c */
[C---:B------:R-:W-:Y:S03]  /*63f0*/  HMMA.16816.F32 R16, R140.reuse, R146, R16 ;  /* 0x000000928c10723c */ /* 0x040fe60000001810 */
[----:B------:R-:W1:Y:S01]  /*6400*/  SHFL.IDX PT, R178, R178, 0x3, 0x181f ;  /* 0x00781f00b2b27f89 */ /* 0x000e6200000e0000 */
[----:B--2---:R-:W-:Y:S04]  /*6410*/  IADD3 R200, P1, R177, R246, RZ ;  /* 0x000000f6b1c87210 */ /* 0x004fe80007f3e0ff */
[C---:B------:R-:W-:Y:S03]  /*6420*/  HMMA.16816.F32 R20, R140.reuse, R148, R20 ;  /* 0x000000948c14723c */ /* 0x040fe60000001814 */
[----:B------:R-:W2:Y:S01]  /*6430*/  SHFL.IDX PT, R176, R176, 0x3, 0x181f ;  /* 0x00781f00b0b07f89 */ /* 0x000ea200000e0000 */
[----:B----4-:R-:W-:Y:S04]  /*6440*/  IADD3.X R201, R3, R247, RZ, P1, !PT ;  /* 0x000000f703c97210 */ /* 0x010fe80000ffe4ff */
[C---:B------:R-:W-:Y:S03]  /*6450*/  HMMA.16816.F32 R24, R140.reuse, R150, R24 ;  /* 0x000000968c18723c */ /* 0x040fe60000001818 */
[----:B------:R3:W-:Y:S01]  /*6460*/  LDGSTS.E.BYPASS.LTC128B.128 [R241+0x2100], [R200.64], !P4 ;  /* 0x02100000c8f17fae */ /* 0x0007e2000e101d4c */
[----:B-----5:R-:W-:Y:S04]  /*6470*/  IADD3 R182, P5, R177, R244, RZ ;  /* 0x000000f4b1b67210 */ /* 0x020fe80007fbe0ff */
[C---:B------:R-:W-:Y:S04]  /*6480*/  HMMA.16816.F32 R28, R140.reuse, R152, R28 ;  /* 0x000000988c1c723c */ /* 0x040fe8000000181c */
[----:B------:R-:W-:Y:S02]  /*6490*/  IADD3.X R183, R3, R245, RZ, P5, !PT ;  /* 0x000000f503b77210 */ /* 0x000fe40002ffe4ff */
[----:B-1----:R-:W-:Y:S02]  /*64a0*/  IADD3 R180, P2, R178, R246, RZ ;  /* 0x000000f6b2b47210 */ /* 0x002fe40007f5e0ff */
[C---:B------:R-:W-:Y:S01]  /*64b0*/  HMMA.16816.F32 R32, R140.reuse, R154, R32 ;  /* 0x0000009a8c20723c */ /* 0x040fe20000001820 */
[----:B------:R1:W-:Y:S03]  /*64c0*/  LDGSTS.E.BYPASS.LTC128B.128 [R241+0x6100], [R182.64], !P3 ;  /* 0x06100000b6f17fae */ /* 0x0003e6000d901d4c */
[----:B--2---:R-:W-:Y:S02]  /*64d0*/  IADD3.X R181, R176, R247, RZ, P2, !PT ;  /* 0x000000f7b0b57210 */ /* 0x004fe400017fe4ff */
[----:B------:R-:W-:Y:S02]  /*64e0*/  IADD3 R178, P1, R178, R244, RZ ;  /* 0x000000f4b2b27210 */ /* 0x000fe40007f3e0ff */
[C---:B------:R-:W-:Y:S01]  /*64f0*/  HMMA.16816.F32 R36, R140.reuse, R156, R36 ;  /* 0x0000009c8c24723c */ /* 0x040fe20000001824 */
[----:B------:R1:W-:Y:S03]  /*6500*/  LDGSTS.E.BYPASS.LTC128B.128 [R243+0x3000], [R180.64], !P4 ;  /* 0x03000000b4f37fae */ /* 0x0003e6000e101d4c */
[----:B------:R-:W-:Y:S02]  /*6510*/  IADD3.X R179, R176, R245, RZ, P1, !PT ;  /* 0x000000f5b0b37210 */ /* 0x000fe40000ffe4ff */
[----:B------:R-:W-:Y:S02]  /*6520*/  PLOP3.LUT P1, PT, PT, PT, UP0, 0x80, 0x0 ;  /* 0x000000000000781c */ /* 0x000fe40003f2f008 */
[C---:B------:R-:W-:Y:S01]  /*6530*/  HMMA.16816.F32 R40, R140.reuse, R158, R40 ;  /* 0x0000009e8c28723c */ /* 0x040fe20000001828 */
[----:B------:R2:W-:Y:S07]  /*6540*/  LDGSTS.E.BYPASS.LTC128B.128 [R243+0x7000], [R178.64], !P3 ;  /* 0x07000000b2f37fae */ /* 0x0005ee000d901d4c */
[C---:B------:R-:W-:Y:S01]  /*6550*/  HMMA.16816.F32 R44, R140.reuse, R160, R44 ;  /* 0x000000a08c2c723c */ /* 0x040fe2000000182c */
[----:B------:R-:W-:Y:S07]  /*6560*/  LDSM.16.M88.4 R132, [R235+0x9100] ;  /* 0x00910000eb84783b */ /* 0x000fee0000000200 */
[C---:B------:R-:W-:Y:S01]  /*6570*/  HMMA.16816.F32 R48, R140.reuse, R162, R48 ;  /* 0x000000a28c30723c */ /* 0x040fe20000001830 */
[----:B------:R-:W0:Y:S07]  /*6580*/  LDGDEPBAR ;  /* 0x00000000000079af */ /* 0x000e2e0000000000 */
[C---:B------:R-:W-:Y:S01]  /*6590*/  HMMA.16816.F32 R52, R140.reuse, R164, R52 ;  /* 0x000000a48c34723c */ /* 0x040fe20000001834 */
[----:B-1----:R-:W-:Y:S07]  /*65a0*/  LDSM.16.M88.4 R180, [R235+0x8900] ;  /* 0x00890000ebb4783b */ /* 0x002fee0000000200 */
[C---:B------:R-:W-:Y:S01]  /*65b0*/  HMMA.16816.F32 R56, R140.reuse, R166, R56 ;  /* 0x000000a68c38723c */ /* 0x040fe20000001838 */
[----:B--2---:R-:W1:Y:S07]  /*65c0*/  LDSM.16.M88.4 R176, [R235+0x8100] ;  /* 0x00810000ebb0783b */ /* 0x004e6e0000000200 */
[C---:B------:R-:W-:Y:S01]  /*65d0*/  HMMA.16816.F32 R60, R140.reuse, R168, R60 ;  /* 0x000000a88c3c723c */ /* 0x040fe2000000183c */
[----:B------:R-:W2:Y:S07]  /*65e0*/  LDSM.16.M88.4 R144, [R235+0x9900] ;  /* 0x00990000eb90783b */ /* 0x000eae0000000200 */
[----:B------:R-:W-:Y:S01]  /*65f0*/  HMMA.16816.F32 R64, R140, R170, R64 ;  /* 0x000000aa8c40723c */ /* 0x000fe20000001840 */
[----:B------:R-:W4:Y:S08]  /*6600*/  LDSM.16.M88.4 R148, [R235+0xa100] ;  /* 0x00a10000eb94783b */ /* 0x000f300000000200 */
[----:B------:R-:W5:Y:S08]  /*6610*/  LDSM.16.M88.4 R152, [R235+0xa900] ;  /* 0x00a90000eb98783b */ /* 0x000f700000000200 */
[----:B------:R-:W-:Y:S01]  /*6620*/  LDSM.16.M88.4 R156, [R224] ;  /* 0x00000000e09c783b */ /* 0x000fe20000000200 */
[C---:B-1----:R-:W-:Y:S07]  /*6630*/  HMMA.16816.F32 R4, R172.reuse, R176, R4 ;  /* 0x000000b0ac04723c */ /* 0x042fee0000001804 */
[----:B------:R-:W-:Y:S01]  /*6640*/  LDSM.16.M88.4 R160, [R224+0x800] ;  /* 0x00080000e0a0783b */ /* 0x000fe20000000200 */
[C---:B------:R-:W-:Y:S07]  /*6650*/  HMMA.16816.F32 R8, R172.reuse, R178, R8 ;  /* 0x000000b2ac08723c */ /* 0x040fee0000001808 */
        /* <DEDUP_REMOVED lines=8> */
[----:B------:R-:W1:Y:S01]  /*66e0*/  LDSM.16.M88.4 R132, [R235+0xb100] ;  /* 0x00b10000eb84783b */ /* 0x000e620000000200 */
[C---:B--2---:R-:W-:Y:S07]  /*66f0*/  HMMA.16816.F32 R28, R172.reuse, R144, R28 ;  /* 0x00000090ac1c723c */ /* 0x044fee000000181c */
[----:B---3--:R-:W-:Y:S01]  /*6700*/  LDSM.16.M88.4 R200, [R235+0xe900] ;  /* 0x00e90000ebc8783b */ /* 0x008fe20000000200 */
[C---:B------:R-:W-:Y:S07]  /*6710*/  HMMA.16816.F32 R32, R172.reuse, R146, R32 ;  /* 0x00000092ac20723c */ /* 0x040fee0000001820 */
[----:B------:R-:W2:Y:S01]  /*6720*/  LDSM.16.M88.4 R144, [R235+0xb900] ;  /* 0x00b90000eb90783b */ /* 0x000ea20000000200 */
[C---:B----4-:R-:W-:Y:S07]  /*6730*/  HMMA.16816.F32 R36, R172.reuse, R148, R36 ;  /* 0x00000094ac24723c */ /* 0x050fee0000001824 */
[----:B------:R-:W-:Y:S01]  /*6740*/  LDSM.16.M88.4 R204, [R235+0xf100] ;  /* 0x00f10000ebcc783b */ /* 0x000fe20000000200 */
[C---:B------:R-:W-:Y:S07]  /*6750*/  HMMA.16816.F32 R40, R172.reuse, R150, R40 ;  /* 0x00000096ac28723c */ /* 0x040fee0000001828 */
[----:B------:R-:W3:Y:S01]  /*6760*/  LDSM.16.M88.4 R148, [R224+0x1800] ;  /* 0x00180000e094783b */ /* 0x000ee20000000200 */
[C---:B-----5:R-:W-:Y:S07]  /*6770*/  HMMA.16816.F32 R44, R172.reuse, R152, R44 ;  /* 0x00000098ac2c723c */ /* 0x060fee000000182c */
[----:B------:R-:W-:Y:S01]  /*6780*/  LDSM.16.M88.4 R208, [R235+0xf900] ;  /* 0x00f90000ebd0783b */ /* 0x000fe20000000200 */
[C---:B------:R-:W-:Y:S07]  /*6790*/  HMMA.16816.F32 R48, R172.reuse, R154, R48 ;  /* 0x0000009aac30723c */ /* 0x040fee0000001830 */
[----:B------:R-:W4:Y:S01]  /*67a0*/  LDSM.16.M88.4 R152, [R224+0x2000] ;  /* 0x00200000e098783b */ /* 0x000f220000000200 */
[C---:B-1----:R-:W-:Y:S08]  /*67b0*/  HMMA.16816.F32 R52, R172.reuse, R132, R52 ;  /* 0x00000084ac34723c */ /* 0x042ff00000001834 */
[C---:B------:R-:W-:Y:S01]  /*67c0*/  HMMA.16816.F32 R56, R172.reuse, R134, R56 ;  /* 0x00000086ac38723c */ /* 0x040fe20000001838 */
[----:B------:R-:W1:Y:S07]  /*67d0*/  LDSM.16.M88.4 R132, [R238+0xc100] ;  /* 0x00c10000ee84783b */ /* 0x000e6e0000000200 */
[C---:B--2---:R-:W-:Y:S08]  /*67e0*/  HMMA.16816.F32 R60, R172.reuse, R144, R60 ;  /* 0x00000090ac3c723c */ /* 0x044ff0000000183c */
[----:B------:R-:W-:Y:S01]  /*67f0*/  HMMA.16816.F32 R64, R172, R146, R64 ;  /* 0x00000092ac40723c */ /* 0x000fe20000001840 */
[----:B------:R-:W2:Y:S07]  /*6800*/  LDSM.16.M88.4 R144, [R238+0xc900] ;  /* 0x00c90000ee90783b */ /* 0x000eae0000000200 */
[C---:B------:R-:W-:Y:S08]  /*6810*/  HMMA.16816.F32 R4, R184.reuse, R156, R4 ;  /* 0x0000009cb804723c */ /* 0x040ff00000001804 */
[C---:B------:R-:W-:Y:S01]  /*6820*/  HMMA.16816.F32 R8, R184.reuse, R158, R8 ;  /* 0x0000009eb808723c */ /* 0x040fe20000001808 */
[----:B------:R-:W5:Y:S07]  /*6830*/  LDSM.16.M88.4 R156, [R238+0xd100] ;  /* 0x00d10000ee9c783b */ /* 0x000f6e0000000200 */
[C---:B------:R-:W-:Y:S08]  /*6840*/  HMMA.16816.F32 R12, R184.reuse, R160, R12 ;  /* 0x000000a0b80c723c */ /* 0x040ff0000000180c */
[C---:B------:R-:W-:Y:S01]  /*6850*/  HMMA.16816.F32 R16, R184.reuse, R162, R16 ;  /* 0x000000a2b810723c */ /* 0x040fe20000001810 */
[----:B------:R-:W1:Y:S07]  /*6860*/  LDSM.16.M88.4 R160, [R238+0xd900] ;  /* 0x00d90000eea0783b */ /* 0x000e6e0000000200 */
[C---:B------:R-:W-:Y:S08]  /*6870*/  HMMA.16816.F32 R20, R184.reuse, R164, R20 ;  /* 0x000000a4b814723c */ /* 0x040ff00000001814 */
[C---:B------:R-:W-:Y:S01]  /*6880*/  HMMA.16816.F32 R24, R184.reuse, R166, R24 ;  /* 0x000000a6b818723c */ /* 0x040fe20000001818 */
[----:B------:R-:W1:Y:S07]  /*6890*/  LDSM.16.M88.4 R164, [R238+0xe100] ;  /* 0x00e10000eea4783b */ /* 0x000e6e0000000200 */
[C---:B---3--:R-:W-:Y:S08]  /*68a0*/  HMMA.16816.F32 R28, R184.reuse, R148, R28 ;  /* 0x00000094b81c723c */ /* 0x048ff0000000181c */
[C---:B------:R-:W-:Y:S01]  /*68b0*/  HMMA.16816.F32 R32, R184.reuse, R150, R32 ;  /* 0x00000096b820723c */ /* 0x040fe20000001820 */
[----:B------:R-:W3:Y:S07]  /*68c0*/  LDSM.16.M88.4 R148, [R238+0xe900] ;  /* 0x00e90000ee94783b */ /* 0x000eee0000000200 */
[C---:B----4-:R-:W-:Y:S08]  /*68d0*/  HMMA.16816.F32 R36, R184.reuse, R152, R36 ;  /* 0x00000098b824723c */ /* 0x050ff00000001824 */
[C---:B------:R-:W-:Y:S01]  /*68e0*/  HMMA.16816.F32 R40, R184.reuse, R154, R40 ;  /* 0x0000009ab828723c */ /* 0x040fe20000001828 */
[----:B------:R-:W4:Y:S07]  /*68f0*/  LDSM.16.M88.4 R152, [R238+0xf100] ;  /* 0x00f10000ee98783b */ /* 0x000f2e0000000200 */
[C---:B------:R-:W-:Y:S08]  /*6900*/  HMMA.16816.F32 R44, R184.reuse, R168, R44 ;  /* 0x000000a8b82c723c */ /* 0x040ff0000000182c */
[C---:B------:R-:W-:Y:S01]  /*6910*/  HMMA.16816.F32 R48, R184.reuse, R170, R48 ;  /* 0x000000aab830723c */ /* 0x040fe20000001830 */
[----:B------:R-:W2:Y:S07]  /*6920*/  LDSM.16.M88.4 R168, [R238+0xf900] ;  /* 0x00f90000eea8783b */ /* 0x000eae0000000200 */
[C---:B------:R-:W-:Y:S08]  /*6930*/  HMMA.16816.F32 R52, R184.reuse, R176, R52 ;  /* 0x000000b0b834723c */ /* 0x040ff00000001834 */
[C---:B------:R-:W-:Y:S01]  /*6940*/  HMMA.16816.F32 R56, R184.reuse, R178, R56 ;  /* 0x000000b2b838723c */ /* 0x040fe20000001838 */
[----:B------:R-:W3:Y:S07]  /*6950*/  LDSM.16.M88.4 R176, [R223] ;  /* 0x00000000dfb0783b */ /* 0x000eee0000000200 */
[C---:B------:R-:W-:Y:S08]  /*6960*/  HMMA.16816.F32 R60, R184.reuse, R180, R60 ;  /* 0x000000b4b83c723c */ /* 0x040ff0000000183c */
[----:B------:R-:W-:Y:S01]  /*6970*/  HMMA.16816.F32 R64, R184, R182, R64 ;  /* 0x000000b6b840723c */ /* 0x000fe20000001840 */
[----:B------:R-:W3:Y:S07]  /*6980*/  LDSM.16.M88.4 R180, [R222] ;  /* 0x00000000deb4783b */ /* 0x000eee0000000200 */
[C---:B-1----:R-:W-:Y:S08]  /*6990*/  HMMA.16816.F32 R4, R188.reuse, R132, R4 ;  /* 0x00000084bc04723c */ /* 0x042ff00000001804 */
[C---:B------:R-:W-:Y:S01]  /*69a0*/  HMMA.16816.F32 R8, R188.reuse, R134, R8 ;  /* 0x00000086bc08723c */ /* 0x040fe20000001808 */
[----:B------:R-:W1:Y:S07]  /*69b0*/  LDSM.16.M88.4 R132, [R221] ;  /* 0x00000000dd84783b */ /* 0x000e6e0000000200 */
[C---:B--2---:R-:W-:Y:S08]  /*69c0*/  HMMA.16816.F32 R12, R188.reuse, R144, R12 ;  /* 0x00000090bc0c723c */ /* 0x044ff0000000180c */
[C---:B------:R-:W-:Y:S01]  /*69d0*/  HMMA.16816.F32 R16, R188.reuse, R146, R16 ;  /* 0x00000092bc10723c */ /* 0x040fe20000001810 */
[----:B------:R-:W2:Y:S07]  /*69e0*/  LDSM.16.M88.4 R144, [R220] ;  /* 0x00000000dc90783b */ /* 0x000eae0000000200 */
[C---:B-----5:R-:W-:Y:S08]  /*69f0*/  HMMA.16816.F32 R20, R188.reuse, R156, R20 ;  /* 0x0000009cbc14723c */ /* 0x060ff00000001814 */
[C---:B------:R-:W-:Y:S01]  /*6a00*/  HMMA.16816.F32 R24, R188.reuse, R158, R24 ;  /* 0x0000009ebc18723c */ /* 0x040fe20000001818 */
[----:B------:R-:W-:Y:S07]  /*6a10*/  LDSM.16.M88.4 R156, [R217] ;  /* 0x00000000d99c783b */ /* 0x000fee0000000200 */
[C---:B------:R-:W-:Y:S08]  /*6a20*/  HMMA.16816.F32 R28, R188.reuse, R160, R28 ;  /* 0x000000a0bc1c723c */ /* 0x040ff0000000181c */
[C---:B------:R-:W-:Y:S01]  /*6a30*/  HMMA.16816.F32 R32, R188.reuse, R162, R32 ;  /* 0x000000a2bc20723c */ /* 0x040fe20000001820 */
[----:B------:R-:W-:Y:S07]  /*6a40*/  LDSM.16.M88.4 R160, [R216] ;  /* 0x00000000d8a0783b */ /* 0x000fee0000000200 */
[C---:B------:R-:W-:Y:S08]  /*6a50*/  HMMA.16816.F32 R36, R188.reuse, R164, R36 ;  /* 0x000000a4bc24723c */ /* 0x040ff00000001824 */
[C---:B------:R-:W-:Y:S01]  /*6a60*/  HMMA.16816.F32 R40, R188.reuse, R166, R40 ;  /* 0x000000a6bc28723c */ /* 0x040fe20000001828 */
[----:B------:R-:W-:Y:S07]  /*6a70*/  LDSM.16.M88.4 R164, [R235+0xc100] ;  /* 0x00c10000eba4783b */ /* 0x000fee0000000200 */
[C---:B---3--:R-:W-:Y:S08]  /*6a80*/  HMMA.16816.F32 R44, R188.reuse, R148, R44 ;  /* 0x00000094bc2c723c */ /* 0x048ff0000000182c */
[C---:B------:R-:W-:Y:S01]  /*6a90*/  HMMA.16816.F32 R48, R188.reuse, R150, R48 ;  /* 0x00000096bc30723c */ /* 0x040fe20000001830 */
[----:B------:R-:W3:Y:S07]  /*6aa0*/  LDSM.16.M88.4 R148, [R219] ;  /* 0x00000000db94783b */ /* 0x000eee0000000200 */
[C---:B----4-:R-:W-:Y:S08]  /*6ab0*/  HMMA.16816.F32 R52, R188.reuse, R152, R52 ;  /* 0x00000098bc34723c */ /* 0x050ff00000001834 */
[C---:B------:R-:W-:Y:S01]  /*6ac0*/  HMMA.16816.F32 R56, R188.reuse, R154, R56 ;  /* 0x0000009abc38723c */ /* 0x040fe20000001838 */
[----:B------:R-:W4:Y:S07]  /*6ad0*/  LDSM.16.M88.4 R152, [R218] ;  /* 0x00000000da98783b */ /* 0x000f2e0000000200 */
[C---:B------:R-:W-:Y:S08]  /*6ae0*/  HMMA.16816.F32 R60, R188.reuse, R168, R60 ;  /* 0x000000a8bc3c723c */ /* 0x040ff0000000183c */
[----:B------:R-:W-:Y:S01]  /*6af0*/  HMMA.16816.F32 R64, R188, R170, R64 ;  /* 0x000000aabc40723c */ /* 0x000fe20000001840 */
[----:B------:R-:W-:Y:S07]  /*6b00*/  LDSM.16.M88.4 R168, [R235+0xd100] ;  /* 0x00d10000eba8783b */ /* 0x000fee0000000200 */
[C---:B------:R-:W-:Y:S08]  /*6b10*/  HMMA.16816.F32 R4, R192.reuse, R176, R4 ;  /* 0x000000b0c004723c */ /* 0x040ff00000001804 */
[C---:B------:R-:W-:Y:S01]  /*6b20*/  HMMA.16816.F32 R8, R192.reuse, R178, R8 ;  /* 0x000000b2c008723c */ /* 0x040fe20000001808 */
[----:B------:R-:W-:Y:S07]  /*6b30*/  LDSM.16.M88.4 R176, [R235+0xd900] ;  /* 0x00d90000ebb0783b */ /* 0x000fee0000000200 */
[C---:B------:R-:W-:Y:S08]  /*6b40*/  HMMA.16816.F32 R12, R192.reuse, R180, R12 ;  /* 0x000000b4c00c723c */ /* 0x040ff0000000180c */
[C---:B------:R-:W-:Y:S01]  /*6b50*/  HMMA.16816.F32 R16, R192.reuse, R182, R16 ;  /* 0x000000b6c010723c */ /* 0x040fe20000001810 */
[----:B------:R-:W-:Y:S07]  /*6b60*/  LDSM.16.M88.4 R180, [R235+0xe100] ;  /* 0x00e10000ebb4783b */ /* 0x000fee0000000200 */
[C---:B-1----:R-:W-:Y:S08]  /*6b70*/  HMMA.16816.F32 R20, R192.reuse, R132, R20 ;  /* 0x00000084c014723c */ /* 0x042ff00000001814 */
[C---:B------:R-:W-:Y:S01]  /*6b80*/  HMMA.16816.F32 R24, R192.reuse, R134, R24 ;  /* 0x00000086c018723c */ /* 0x040fe20000001818 */
[----:B------:R-:W1:Y:S07]  /*6b90*/  LDSM.16.M88.4 R132, [R235+0xc900] ;  /* 0x00c90000eb84783b */ /* 0x000e6e0000000200 */
[C---:B--2---:R-:W-:Y:S08]  /*6ba0*/  HMMA.16816.F32 R28, R192.reuse, R144, R28 ;  /* 0x00000090c01c723c */ /* 0x044ff0000000181c */
[C---:B------:R-:W-:Y:S01]  /*6bb0*/  HMMA.16816.F32 R32, R192.reuse, R146, R32 ;  /* 0x00000092c020723c */ /* 0x040fe20000001820 */
[----:B------:R-:W2:Y:S07]  /*6bc0*/  LDSM.16.M88.4 R144, [R224+0x4000] ;  /* 0x00400000e090783b */ /* 0x000eae0000000200 */
[C---:B---3--:R-:W-:Y:S08]  /*6bd0*/  HMMA.16816.F32 R36, R192.reuse, R148, R36 ;  /* 0x00000094c024723c */ /* 0x048ff00000001824 */
[C---:B------:R-:W-:Y:S08]  /*6be0*/  HMMA.16816.F32 R40, R192.reuse, R150, R40 ;  /* 0x00000096c028723c */ /* 0x040ff00000001828 */
[C---:B----4-:R-:W-:Y:S08]  /*6bf0*/  HMMA.16816.F32 R44, R192.reuse, R152, R44 ;  /* 0x00000098c02c723c */ /* 0x050ff0000000182c */
[C---:B------:R-:W-:Y:S08]  /*6c00*/  HMMA.16816.F32 R48, R192.reuse, R154, R48 ;  /* 0x0000009ac030723c */ /* 0x040ff00000001830 */
[C---:B------:R-:W-:Y:S08]  /*6c10*/  HMMA.16816.F32 R52, R192.reuse, R156, R52 ;  /* 0x0000009cc034723c */ /* 0x040ff00000001834 */
[C---:B------:R-:W-:Y:S08]  /*6c20*/  HMMA.16816.F32 R56, R192.reuse, R158, R56 ;  /* 0x0000009ec038723c */ /* 0x040ff00000001838 */
[C---:B------:R-:W-:Y:S08]  /*6c30*/  HMMA.16816.F32 R60, R192.reuse, R160, R60 ;  /* 0x000000a0c03c723c */ /* 0x040ff0000000183c */
[----:B------:R-:W-:Y:S08]  /*6c40*/  HMMA.16816.F32 R64, R192, R162, R64 ;  /* 0x000000a2c040723c */ /* 0x000ff00000001840 */
[C---:B------:R-:W-:Y:S08]  /*6c50*/  HMMA.16816.F32 R4, R196.reuse, R164, R4 ;  /* 0x000000a4c404723c */ /* 0x040ff00000001804 */
[C---:B------:R-:W-:Y:S08]  /*6c60*/  HMMA.16816.F32 R8, R196.reuse, R166, R8 ;  /* 0x000000a6c408723c */ /* 0x040ff00000001808 */
[C---:B-1----:R-:W-:Y:S08]  /*6c70*/  HMMA.16816.F32 R12, R196.reuse, R132, R12 ;  /* 0x00000084c40c723c */ /* 0x042ff0000000180c */
[C---:B------:R-:W-:Y:S01]  /*6c80*/  HMMA.16816.F32 R16, R196.reuse, R134, R16 ;  /* 0x00000086c410723c */ /* 0x040fe20000001810 */
[----:B------:R-:W1:Y:S07]  /*6c90*/  LDSM.16.M88.4 R132, [R224+0x4800] ;  /* 0x00480000e084783b */ /* 0x000e6e0000000200 */
[C---:B------:R-:W-:Y:S08]  /*6ca0*/  HMMA.16816.F32 R20, R196.reuse, R168, R20 ;  /* 0x000000a8c414723c */ /* 0x040ff00000001814 */
        /* <DEDUP_REMOVED lines=10> */
[----:B------:R-:W-:Y:S08]  /*6d50*/  HMMA.16816.F32 R64, R196, R210, R64 ;  /* 0x000000d2c440723c */ /* 0x000ff00000001840 */
[C---:B--2---:R-:W-:Y:S08]  /*6d60*/  HMMA.16816.F32 R4, R212.reuse, R144, R4 ;  /* 0x00000090d404723c */ /* 0x044ff00000001804 */
[C---:B------:R-:W-:Y:S08]  /*6d70*/  HMMA.16816.F32 R8, R212.reuse, R146, R8 ;  /* 0x00000092d408723c */ /* 0x040ff00000001808 */
[C---:B-1----:R-:W-:Y:S08]  /*6d80*/  HMMA.16816.F32 R12, R212.reuse, R132, R12 ;  /* 0x00000084d40c723c */ /* 0x042ff0000000180c */
[----:B------:R-:W-:Y:S01]  /*6d90*/  FMUL.FTZ R4, R4, c[0x0][0x320] ;  /* 0x0000c80004047a20 */ /* 0x000fe20000410000 */
[C---:B------:R-:W-:Y:S03]  /*6da0*/  HMMA.16816.F32 R16, R212.reuse, R134, R16 ;  /* 0x00000086d410723c */ /* 0x040fe60000001810 */
[----:B------:R-:W-:Y:S01]  /*6db0*/  MUFU.TANH R147, R4 ;  /* 0x0000000400937308 */ /* 0x000fe20000002400 */
[----:B------:R-:W-:Y:S02]  /*6dc0*/  FMUL.FTZ R5, R5, c[0x0][0x320] ;  /* 0x0000c80005057a20 */ /* 0x000fe40000410000 */
[----:B------:R-:W-:Y:S02]  /*6dd0*/  FMUL.FTZ R6, R6, c[0x0][0x320] ;  /* 0x0000c80006067a20 */ /* 0x000fe40000410000 */
[----:B------:R-:W-:Y:S04]  /*6de0*/  FMUL.FTZ R10, R10, c[0x0][0x320] ;  /* 0x0000c8000a0a7a20 */ /* 0x000fe80000410000 */
[----:B------:R-:W-:Y:S01]  /*6df0*/  FMUL.FTZ R11, R11, c[0x0][0x320] ;  /* 0x0000c8000b0b7a20 */ /* 0x000fe20000410000 */
[----:B------:R-:W-:Y:S01]  /*6e00*/  MUFU.TANH R146, R5 ;  /* 0x0000000500927308 */ /* 0x000fe20000002400 */
[----:B------:R-:W-:Y:S02]  /*6e10*/  FMUL.FTZ R7, R7, c[0x0][0x320] ;  /* 0x0000c80007077a20 */ /* 0x000fe40000410000 */
[----:B------:R-:W-:Y:S02]  /*6e20*/  FMUL.FTZ R9, R9, c[0x0][0x320] ;  /* 0x0000c80009097a20 */ /* 0x000fe40000410000 */
[----:B------:R-:W-:Y:S02]  /*6e30*/  FMUL.FTZ R8, R8, c[0x0][0x320] ;  /* 0x0000c80008087a20 */ /* 0x000fe40000410000 */
[----:B------:R-:W-:Y:S02]  /*6e40*/  FMUL.FTZ R13, R13, c[0x0][0x320] ;  /* 0x0000c8000d0d7a20 */ /* 0x000fe40000410000 */
[----:B------:R-:W-:Y:S01]  /*6e50*/  FMUL.FTZ R15, R15, c[0x0][0x320] ;  /* 0x0000c8000f0f7a20 */ /* 0x000fe20000410000 */
[----:B------:R-:W-:Y:S01]  /*6e60*/  MUFU.TANH R148, R8 ;  /* 0x0000000800947308 */ /* 0x000fe20000002400 */
[----:B------:R-:W-:Y:S02]  /*6e70*/  FMUL.FTZ R16, R16, c[0x0][0x320] ;  /* 0x0000c80010107a20 */ /* 0x000fe40000410000 */
[----:B------:R-:W-:Y:S02]  /*6e80*/  FMUL.FTZ R12, R12, c[0x0][0x320] ;  /* 0x0000c8000c0c7a20 */ /* 0x000fe40000410000 */
[----:B------:R-:W-:Y:S02]  /*6e90*/  FMUL.FTZ R14, R14, c[0x0][0x320] ;  /* 0x0000c8000e0e7a20 */ /* 0x000fe40000410000 */
[----:B------:R-:W-:Y:S02]  /*6ea0*/  FMUL.FTZ R18, R18, c[0x0][0x320] ;  /* 0x0000c80012127a20 */ /* 0x000fe40000410000 */
[----:B------:R-:W-:Y:S01]  /*6eb0*/  FMUL.FTZ R19, R19, c[0x0][0x320] ;  /* 0x0000c80013137a20 */ /* 0x000fe20000410000 */
[----:B------:R-:W1:Y:S01]  /*6ec0*/  MUFU.TANH R8, R10 ;  /* 0x0000000a00087308 */ /* 0x000e620000002400 */
[----:B------:R-:W-:Y:S09]  /*6ed0*/  FMUL.FTZ R17, R17, c[0x0][0x320] ;  /* 0x0000c80011117a20 */ /* 0x000ff20000410000 */
[----:B------:R-:W2:Y:S10]  /*6ee0*/  MUFU.TANH R3, R11 ;  /* 0x0000000b00037308 */ /* 0x000eb40000002400 */
[----:B------:R-:W-:Y:S01]  /*6ef0*/  MUFU.TANH R145, R6 ;  /* 0x0000000600917308 */ /* 0x000fe20000002400 */
[----:B-1----:R1:W-:Y:S09]  /*6f00*/  STL [R1+0x18], R8 ;  /* 0x0000180801007387 */ /* 0x0023f20000100800 */
[----:B------:R3:W-:Y:S01]  /*6f10*/  MUFU.TANH R144, R7 ;  /* 0x0000000700907308 */ /* 0x0007e20000002400 */
[----:B--2---:R2:W-:Y:S09]  /*6f20*/  STL [R1+0x14], R3 ;  /* 0x0000140301007387 */ /* 0x0045f20000100800 */
[----:B------:R-:W-:Y:S10]  /*6f30*/  MUFU.TANH R151, R9 ;  /* 0x0000000900977308 */ /* 0x000ff40000002400 */
[----:B-1----:R-:W-:Y:S01]  /*6f40*/  MUFU.TANH R8, R13 ;  /* 0x0000000d00087308 */ /* 0x002fe20000002400 */
[----:B---3--:R-:W1:Y:S09]  /*6f50*/  LDSM.16.M88.4 R4, [R224+0x5000] ;  /* 0x00500000e004783b */ /* 0x008e720000000200 */
[----:B------:R-:W-:Y:S10]  /*6f60*/  MUFU.TANH R158, R17 ;  /* 0x00000011009e7308 */ /* 0x000ff40000002400 */
[----:B--2---:R-:W2:Y:S10]  /*6f70*/  MUFU.TANH R3, R12 ;  /* 0x0000000c00037308 */ /* 0x004eb40000002400 */
[----:B------:R-:W-:Y:S10]  /*6f80*/  MUFU.TANH R161, R18 ;  /* 0x0000001200a17308 */ /* 0x000ff40000002400 */
[----:B------:R-:W-:Y:S01]  /*6f90*/  MUFU.TANH R164, R19 ;  /* 0x0000001300a47308 */ /* 0x000fe20000002400 */
[----:B--2---:R2:W-:Y:S01]  /*6fa0*/  STL [R1+0x10], R3 ;  /* 0x0000100301007387 */ /* 0x0045e20000100800 */
[C---:B-1----:R-:W-:Y:S03]  /*6fb0*/  HMMA.16816.F32 R20, R212.reuse, R4, R20 ;  /* 0x00000004d414723c */ /* 0x042fe60000001814 */
[----:B------:R1:W-:Y:S05]  /*6fc0*/  STL [R1+0xc], R8 ;  /* 0x00000c0801007387 */ /* 0x0003ea0000100800 */
[C---:B------:R-:W-:Y:S01]  /*6fd0*/  HMMA.16816.F32 R24, R212.reuse, R6, R24 ;  /* 0x00000006d418723c */ /* 0x040fe20000001818 */
[----:B------:R-:W-:Y:S01]  /*6fe0*/  LDSM.16.M88.4 R4, [R224+0x6000] ;  /* 0x00600000e004783b */ /* 0x000fe20000000200 */
[----:B--2---:R-:W2:Y:S11]  /*6ff0*/  MUFU.TANH R3, R14 ;  /* 0x0000000e00037308 */ /* 0x004eb60000002400 */
[----:B------:R-:W-:Y:S03]  /*7000*/  @!UPT UIADD3 URZ, URZ, URZ, URZ ;  /* 0x0000003f3f3ff290 */ /* 0x000fe6000fffe03f */
[----:B------:R-:W-:Y:S02]  /*7010*/  FMUL.FTZ R20, R20, c[0x0][0x320] ;  /* 0x0000c80014147a20 */ /* 0x000fe40000410000 */
[----:B------:R-:W-:Y:S02]  /*7020*/  FMUL.FTZ R21, R21, c[0x0][0x320] ;  /* 0x0000c80015157a20 */ /* 0x000fe40000410000 */
[----:B------:R-:W-:Y:S02]  /*7030*/  FMUL.FTZ R22, R22, c[0x0][0x320] ;  /* 0x0000c80016167a20 */ /* 0x000fe40000410000 */
[----:B------:R-:W-:Y:S02]  /*7040*/  FMUL.FTZ R23, R23, c[0x0][0x320] ;  /* 0x0000c80017177a20 */ /* 0x000fe40000410000 */
[----:B------:R-:W-:Y:S01]  /*7050*/  FMUL.FTZ R24, R24, c[0x0][0x320] ;  /* 0x0000c80018187a20 */ /* 0x000fe20000410000 */
[----:B-1----:R-:W1:Y:S01]  /*7060*/  MUFU.TANH R8, R15 ;  /* 0x0000000f00087308 */ /* 0x002e620000002400 */
[----:B------:R-:W-:Y:S02]  /*7070*/  FMUL.FTZ R25, R25, c[0x0][0x320] ;  /* 0x0000c80019197a20 */ /* 0x000fe40000410000 */
[----:B------:R-:W-:Y:S02]  /*7080*/  FMUL.FTZ R26, R26, c[0x0][0x320] ;  /* 0x0000c8001a1a7a20 */ /* 0x000fe40000410000 */
[----:B------:R-:W-:Y:S05]  /*7090*/  FMUL.FTZ R27, R27, c[0x0][0x320] ;  /* 0x0000c8001b1b7a20 */ /* 0x000fea0000410000 */
[----:B------:R-:W-:Y:S01]  /*70a0*/  MUFU.TANH R170, R20 ;  /* 0x0000001400aa7308 */ /* 0x000fe20000002400 */
[----:B--2---:R2:W-:Y:S09]  /*70b0*/  STL [R1+0x8], R3 ;  /* 0x0000080301007387 */ /* 0x0045f20000100800 */
[----:B------:R-:W-:Y:S01]  /*70c0*/  MUFU.TANH R171, R21 ;  /* 0x0000001500ab7308 */ /* 0x000fe20000002400 */
[----:B-1----:R-:W-:Y:S04]  /*70d0*/  STL [R1+0x4], R8 ;  /* 0x0000040801007387 */ /* 0x002fe80000100800 */
[----:B------:R-:W1:Y:S05]  /*70e0*/  LDSM.16.M88.4 R8, [R224+0x5800] ;  /* 0x00580000e008783b */ /* 0x000e6a0000000200 */
[----:B------:R-:W-:Y:S10]  /*70f0*/  MUFU.TANH R176, R22 ;  /* 0x0000001600b07308 */ /* 0x000ff40000002400 */
[----:B--2---:R-:W2:Y:S10]  /*7100*/  MUFU.TANH R3, R16 ;  /* 0x0000001000037308 */ /* 0x004eb40000002400 */
[----:B------:R3:W4:Y:S10]  /*7110*/  MUFU.TANH R177, R23 ;  /* 0x0000001700b17308 */ /* 0x0007340000002400 */
[----:B------:R3:W3:Y:S01]  /*7120*/  MUFU.TANH R178, R24 ;  /* 0x0000001800b27308 */ /* 0x0006e20000002400 */
[----:B--2---:R-:W-:Y:S01]  /*7130*/  STL [R1], R3 ;  /* 0x0000000301007387 */ /* 0x004fe20000100800 */
[C---:B-1----:R-:W-:Y:S08]  /*7140*/  HMMA.16816.F32 R28, R212.reuse, R8, R28 ;  /* 0x00000008d41c723c */ /* 0x042ff0000000181c */
[----:B------:R1:W2:Y:S01]  /*7150*/  MUFU.TANH R179, R25 ;  /* 0x0000001900b37308 */ /* 0x0002a20000002400 */
[C---:B------:R-:W-:Y:S01]  /*7160*/  HMMA.16816.F32 R32, R212.reuse, R10, R32 ;  /* 0x0000000ad420723c */ /* 0x040fe20000001820 */
[----:B------:R-:W5:Y:S08]  /*7170*/  LDSM.16.M88.4 R8, [R224+0x6800] ;  /* 0x00680000e008783b */ /* 0x000f700000000200 */
[----:B------:R1:W1:Y:S01]  /*7180*/  MUFU.TANH R180, R26 ;  /* 0x0000001a00b47308 */ /* 0x0002620000002400 */
[C---:B------:R-:W-:Y:S09]  /*7190*/  HMMA.16816.F32 R36, R212.reuse, R4, R36 ;  /* 0x00000004d424723c */ /* 0x040ff20000001824 */
[----:B------:R1:W1:Y:S01]  /*71a0*/  MUFU.TANH R181, R27 ;  /* 0x0000001b00b57308 */ /* 0x0002620000002400 */
[C---:B------:R-:W-:Y:S01]  /*71b0*/  HMMA.16816.F32 R40, R212.reuse, R6, R40 ;  /* 0x00000006d428723c */ /* 0x040fe20000001828 */
[----:B------:R-:W1:Y:S02]  /*71c0*/  LDSM.16.M88.4 R4, [R224+0x7000] ;  /* 0x00700000e004783b */ /* 0x000e640000000200 */
[----:B------:R-:W-:Y:S02]  /*71d0*/  FMUL.FTZ R28, R28, c[0x0][0x320] ;  /* 0x0000c8001c1c7a20 */ /* 0x000fe40000410000 */
[----:B------:R-:W-:Y:S04]  /*71e0*/  FMUL.FTZ R29, R29, c[0x0][0x320] ;  /* 0x0000c8001d1d7a20 */ /* 0x000fe80000410000 */
[----:B------:R1:W1:Y:S03]  /*71f0*/  MUFU.TANH R206, R28 ;  /* 0x0000001c00ce7308 */ /* 0x0002660000002400 */
[----:B------:R-:W-:Y:S02]  /*7200*/  FMUL.FTZ R30, R30, c[0x0][0x320] ;  /* 0x0000c8001e1e7a20 */ /* 0x000fe40000410000 */
[----:B------:R-:W-:Y:S02]  /*7210*/  FMUL.FTZ R31, R31, c[0x0][0x320] ;  /* 0x0000c8001f1f7a20 */ /* 0x000fe40000410000 */
[----:B------:R-:W-:Y:S02]  /*7220*/  FMUL.FTZ R32, R32, c[0x0][0x320] ;  /* 0x0000c80020207a20 */ /* 0x000fe40000410000 */
[----:B------:R-:W-:Y:S01]  /*7230*/  FMUL.FTZ R33, R33, c[0x0][0x320] ;  /* 0x0000c80021217a20 */ /* 0x000fe20000410000 */
[----:B------:R2:W2:Y:S01]  /*7240*/  MUFU.TANH R204, R29 ;  /* 0x0000001d00cc7308 */ /* 0x0004a20000002400 */
[----:B------:R-:W-:Y:S02]  /*7250*/  FMUL.FTZ R34, R34, c[0x0][0x320] ;  /* 0x0000c80022227a20 */ /* 0x000fe40000410000 */
[----:B------:R-:W-:Y:S02]  /*7260*/  FMUL.FTZ R35, R35, c[0x0][0x320] ;  /* 0x0000c80023237a20 */ /* 0x000fe40000410000 */
[----:B------:R-:W-:Y:S01]  /*7270*/  FMUL.FTZ R36, R36, c[0x0][0x320] ;  /* 0x0000c80024247a20 */ /* 0x000fe20000410000 */
[C---:B-----5:R-:W-:Y:S04]  /*7280*/  HMMA.16816.F32 R44, R212.reuse, R8, R44 ;  /* 0x00000008d42c723c */ /* 0x060fe8000000182c */
[----:B------:R2:W2:Y:S01]  /*7290*/  MUFU.TANH R207, R30 ;  /* 0x0000001e00cf7308 */ /* 0x0004a20000002400 */
[----:B------:R-:W-:Y:S02]  /*72a0*/  FMUL.FTZ R37, R37, c[0x0][0x320] ;  /* 0x0000c80025257a20 */ /* 0x000fe40000410000 */
[----:B------:R-:W-:Y:S01]  /*72b0*/  FMUL.FTZ R38, R38, c[0x0][0x320] ;  /* 0x0000c80026267a20 */ /* 0x000fe20000410000 */
[C---:B------:R-:W-:Y:S01]  /*72c0*/  HMMA.16816.F32 R48, R212.reuse, R10, R48 ;  /* 0x0000000ad430723c */ /* 0x040fe20000001830 */
[----:B------:R-:W5:Y:S01]  /*72d0*/  LDSM.16.M88.4 R8, [R224+0x7800] ;  /* 0x00780000e008783b */ /* 0x000f620000000200 */
[----:B------:R-:W-:Y:S04]  /*72e0*/  DEPBAR.LE SB0, 0x0 ;  /* 0x000080000000791a */ /* 0x000fe80000000000 */
[----:B------:R2:W2:Y:S01]  /*72f0*/  MUFU.TANH R209, R31 ;  /* 0x0000001f00d17308 */ /* 0x0004a20000002400 */
[----:B------:R-:W-:Y:S01]  /*7300*/  FMUL.FTZ R39, R39, c[0x0][0x320] ;  /* 0x0000c80027277a20 */ /* 0x000fe20000410000 */
[C---:B-1----:R-:W-:Y:S01]  /*7310*/  HMMA.16816.F32 R52, R212.reuse, R4, R52 ;  /* 0x00000004d434723c */ /* 0x042fe20000001834 */
[----:B------:R-:W-:Y:S04]  /*7320*/  BAR.SYNC.DEFER_BLOCKING 0x0 ;  /* 0x0000000000007b1d */ /* 0x000fe80000010000 */
[----:B------:R-:W-:Y:S02]  /*7330*/  FMUL.FTZ R40, R40, c[0x0][0x320] ;  /* 0x0000c80028287a20 */ /* 0x000fe40000410000 */
[----:B------:R-:W-:Y:S01]  /*7340*/  FMUL.FTZ R41, R41, c[0x0][0x320] ;  /* 0x0000c80029297a20 */ /* 0x000fe20000410000 */
[----:B------:R1:W1:Y:S01]  /*7350*/  MUFU.TANH R210, R32 ;  /* 0x0000002000d27308 */ /* 0x0002620000002400 */
[C---:B------:R-:W-:Y:S03]  /*7360*/  HMMA.16816.F32 R56, R212.reuse, R6, R56 ;  /* 0x00000006d438723c */ /* 0x040fe60000001838 */
[----:B------:R-:W-:Y:S02]  /*7370*/  FMUL.FTZ R42, R42, c[0x0][0x320] ;  /* 0x0000c8002a2a7a20 */ /* 0x000fe40000410000 */
[----:B------:R-:W-:Y:S02]  /*7380*/  FMUL.FTZ R43, R43, c[0x0][0x320] ;  /* 0x0000c8002b2b7a20 */ /* 0x000fe40000410000 */
[----:B------:R-:W-:Y:S02]  /*7390*/  FMUL.FTZ R44, R44, c[0x0][0x320] ;  /* 0x0000c8002c2c7a20 */ /* 0x000fe40000410000 */
[----:B------:R1:W1:Y:S03]  /*73a0*/  MUFU.TANH R211, R33 ;  /* 0x0000002100d37308 */ /* 0x0002660000002400 */
[----:B------:R-:W-:Y:S02]  /*73b0*/  FMUL.FTZ R45, R45, c[0x0][0x320] ;  /* 0x0000c8002d2d7a20 */ /* 0x000fe40000410000 */
[----:B------:R-:W-:Y:S02]  /*73c0*/  FMUL.FTZ R46, R46, c[0x0][0x320] ;  /* 0x0000c8002e2e7a20 */ /* 0x000fe40000410000 */
[----:B------:R-:W-:Y:S02]  /*73d0*/  FMUL.FTZ R47, R47, c[0x0][0x320] ;  /* 0x0000c8002f2f7a20 */ /* 0x000fe40000410000 */
[----:B------:R-:W-:Y:S01]  /*73e0*/  FMUL.FTZ R48, R48, c[0x0][0x320] ;  /* 0x0000c80030307a20 */ /* 0x000fe20000410000 */
[----:B------:R1:W1:Y:S01]  /*73f0*/  MUFU.TANH R250, R34 ;  /* 0x0000002200fa7308 */ /* 0x0002620000002400 */
[----:B------:R-:W-:Y:S02]  /*7400*/  FMUL.FTZ R49, R49, c[0x0][0x320] ;  /* 0x0000c80031317a20 */ /* 0x000fe40000410000 */
[----:B------:R-:W-:Y:S01]  /*7410*/  FMUL.FTZ R50, R50, c[0x0][0x320] ;  /* 0x0000c80032327a20 */ /* 0x000fe20000410000 */
[C---:B-----5:R-:W-:Y:S03]  /*7420*/  HMMA.16816.F32 R60, R212.reuse, R8, R60 ;  /* 0x00000008d43c723c */ /* 0x060fe6000000183c */
[----:B------:R-:W-:Y:S03]  /*7430*/  FMUL.FTZ R51, R51, c[0x0][0x320] ;  /* 0x0000c80033337a20 */ /* 0x000fe60000410000 */
[----:B------:R1:W1:Y:S01]  /*7440*/  MUFU.TANH R251, R35 ;  /* 0x0000002300fb7308 */ /* 0x0002620000002400 */
[----:B------:R-:W-:Y:S01]  /*7450*/  FMUL.FTZ R52, R52, c[0x0][0x320] ;  /* 0x0000c80034347a20 */ /* 0x000fe20000410000 */
[----:B------:R-:W-:Y:S04]  /*7460*/  HMMA.16816.F32 R64, R212, R10, R64 ;  /* 0x0000000ad440723c */ /* 0x000fe80000001840 */
[----:B------:R-:W-:Y:S02]  /*7470*/  FMUL.FTZ R53, R53, c[0x0][0x320] ;  /* 0x0000c80035357a20 */ /* 0x000fe40000410000 */
[----:B------:R-:W-:Y:S02]  /*7480*/  FMUL.FTZ R54, R54, c[0x0][0x320] ;  /* 0x0000c80036367a20 */ /* 0x000fe40000410000 */
[----:B------:R1:W1:Y:S01]  /*7490*/  MUFU.TANH R19, R36 ;  /* 0x0000002400137308 */ /* 0x0002620000002400 */
[----:B------:R-:W-:Y:S03]  /*74a0*/  FMUL.FTZ R55, R55, c[0x0][0x320] ;  /* 0x0000c80037377a20 */ /* 0x000fe60000410000 */
[----:B------:R-:W-:Y:S02]  /*74b0*/  FMUL.FTZ R56, R56, c[0x0][0x320] ;  /* 0x0000c80038387a20 */ /* 0x000fe40000410000 */
[----:B------:R-:W-:Y:S02]  /*74c0*/  FMUL.FTZ R57, R57, c[0x0][0x320] ;  /* 0x0000c80039397a20 */ /* 0x000fe40000410000 */
[----:B------:R-:W-:Y:S02]  /*74d0*/  FMUL.FTZ R58, R58, c[0x0][0x320] ;  /* 0x0000c8003a3a7a20 */ /* 0x000fe40000410000 */
[----:B------:R1:W1:Y:S01]  /*74e0*/  MUFU.TANH R18, R37 ;  /* 0x0000002500127308 */ /* 0x0002620000002400 */
[----:B------:R-:W-:Y:S02]  /*74f0*/  FMUL.FTZ R59, R59, c[0x0][0x320] ;  /* 0x0000c8003b3b7a20 */ /* 0x000fe40000410000 */
[----:B------:R-:W-:Y:S02]  /*7500*/  FMUL.FTZ R60, R60, c[0x0][0x320] ;  /* 0x0000c8003c3c7a20 */ /* 0x000fe40000410000 */
[----:B------:R-:W-:Y:S02]  /*7510*/  FMUL.FTZ R61, R61, c[0x0][0x320] ;  /* 0x0000c8003d3d7a20 */ /* 0x000fe40000410000 */
[----:B------:R-:W-:Y:S02]  /*7520*/  FMUL.FTZ R62, R62, c[0x0][0x320] ;  /* 0x0000c8003e3e7a20 */ /* 0x000fe40000410000 */
[----:B------:R-:W-:Y:S01]  /*7530*/  FMUL.FTZ R63, R63, c[0x0][0x320] ;  /* 0x0000c8003f3f7a20 */ /* 0x000fe20000410000 */
[----:B------:R1:W1:Y:S01]  /*7540*/  MUFU.TANH R135, R38 ;  /* 0x0000002600877308 */ /* 0x0002620000002400 */
[----:B------:R-:W-:Y:S02]  /*7550*/  FMUL.FTZ R64, R64, c[0x0][0x320] ;  /* 0x0000c80040407a20 */ /* 0x000fe40000410000 */
[----:B------:R-:W-:Y:S02]  /*7560*/  FMUL.FTZ R65, R65, c[0x0][0x320] ;  /* 0x0000c80041417a20 */ /* 0x000fe40000410000 */
[----:B------:R-:W-:Y:S02]  /*7570*/  FMUL.FTZ R66, R66, c[0x0][0x320] ;  /* 0x0000c80042427a20 */ /* 0x000fe40000410000 */
[----:B------:R-:W-:Y:S03]  /*7580*/  FMUL.FTZ R3, R67, c[0x0][0x320] ;  /* 0x0000c80043037a20 */ /* 0x000fe60000410000 */
[----:B------:R1:W1:Y:S10]  /*7590*/  MUFU.TANH R132, R39 ;  /* 0x0000002700847308 */ /* 0x0002740000002400 */
        /* <DEDUP_REMOVED lines=27> */
[----:B------:R1:W1:Y:S02]  /*7750*/  MUFU.TANH R133, R3 ;  /* 0x0000000300857308 */ /* 0x0002640000002400 */
[----:B-1234-:R-:W-:-:S05]  /*7760*/  @P1 BRA `(.L_x_8) ;  /* 0xffffe44000001947 */ /* 0x01efca000383ffff */
.L_x_7:
[----:B---3--:R-:W2:Y:S01]  /*7770*/  LDL.LU R8, [R1+0x18] ;  /* 0x0000180001087983 */ /* 0x008ea20000300800 */
[----:B------:R-:W-:Y:S01]  /*7780*/  FMNMX.FTZ R5, R147, R2, !PT ;  /* 0x0000000293057209 */ /* 0x000fe20007810000 */
[----:B------:R-:W-:Y:S01]  /*7790*/  UISETP.GT.AND UP0, UPT, UR6, UR8, UPT ;  /* 0x000000080600728c */ /* 0x000fe2000bf04270 */
[----:B------:R-:W-:Y:S01]  /*77a0*/  FMNMX.FTZ R3, R145, R0, !PT ;  /* 0x0000000091037209 */ /* 0x000fe20007810000 */
[----:B------:R-:W3:Y:S01]  /*77b0*/  LDL.LU R7, [R1+0x14] ;  /* 0x0000140001077983 */ /* 0x000ee20000300800 */
[----:B------:R-:W-:Y:S01]  /*77c0*/  FMNMX.FTZ R5, R146, R5, !PT ;  /* 0x0000000592057209 */ /* 0x000fe20007810000 */
[----:B------:R-:W-:Y:S01]  /*77d0*/  UIADD3 UR6, UR6, -0x1, URZ ;  /* 0xffffffff06067890 */ /* 0x000fe2000fffe03f */
[----:B------:R-:W-:Y:S01]  /*77e0*/  FMNMX.FTZ R3, R144, R3, !PT ;  /* 0x0000000390037209 */ /* 0x000fe20007810000 */
[----:B------:R-:W4:Y:S01]  /*77f0*/  LDL.LU R32, [R1+0x10] ;  /* 0x0000100001207983 */ /* 0x000f220000300800 */
[----:B------:R-:W-:Y:S02]  /*7800*/  FMNMX.FTZ R5, R148, R5, !PT ;  /* 0x0000000594057209 */ /* 0x000fe40007810000 */
[----:B------:R-:W-:Y:S01]  /*7810*/  MOV R48, R19 ;  /* 0x0000001300307202 */ /* 0x000fe20000000f00 */
[----:B------:R-:W5:Y:S01]  /*7820*/  LDL.LU R41, [R1+0xc] ;  /* 0x00000c0001297983 */ /* 0x000f620000300800 */
[----:B------:R-:W-:Y:S02]  /*7830*/  FMNMX.FTZ R5, R151, R5, !PT ;  /* 0x0000000597057209 */ /* 0x000fe40007810000 */
[----:B------:R-:W-:Y:S01]  /*7840*/  MOV R49, R18 ;  /* 0x0000001200317202 */ /* 0x000fe20000000f00 */
[----:B------:R-:W5:Y:S01]  /*7850*/  LDL.LU R40, [R1+0x8] ;  /* 0x0000080001287983 */ /* 0x000f620000300800 */
[----:B------:R-:W-:Y:S02]  /*7860*/  MOV R50, R135 ;  /* 0x0000008700327202 */ /* 0x000fe40000000f00 */
[----:B------:R-:W-:Y:S01]  /*7870*/  MOV R51, R132 ;  /* 0x0000008400337202 */ /* 0x000fe20000000f00 */
[----:B------:R-:W5:Y:S01]  /*7880*/  LDL.LU R64, [R1+0x4] ;  /* 0x0000040001407983 */ /* 0x000f620000300800 */
[----:B------:R-:W-:Y:S02]  /*7890*/  MOV R56, R153 ;  /* 0x0000009900387202 */ /* 0x000fe40000000f00 */
[----:B------:R-:W-:Y:S01]  /*78a0*/  MOV R57, R150 ;  /* 0x0000009600397202 */ /* 0x000fe20000000f00 */
[----:B------:R-:W5:Y:S01]  /*78b0*/  LDL.LU R59, [R1] ;  /* 0x00000000013b7983 */ /* 0x000f620000300800 */
[----:B------:R-:W-:Y:S02]  /*78c0*/  MOV R58, R149 ;  /* 0x00000095003a7202 */ /* 0x000fe40000000f00 */
[----:B------:R-:W-:Y:S01]  /*78d0*/  PLOP3.LUT P1, PT, PT, PT, UP0, 0x80, 0x0 ;  /* 0x000000000000781c */ /* 0x000fe20003f2f008 */
[----:B------:R-:W-:Y:S08]  /*78e0*/  LDSM.16.MT88.4 R12, [R236+0x100] ;  /* 0x00010000ec0c783b */ /* 0x000ff00000004200 */
[----:B------:R-:W-:Y:S08]  /*78f0*/  LDSM.16.MT88.4 R20, [R234+0x100] ;  /* 0x00010000ea14783b */ /* 0x000ff00000004200 */
[----:B------:R-:W-:Y:S08]  /*7900*/  LDSM.16.MT88.4 R28, [R233+0x100] ;  /* 0x00010000e91c783b */ /* 0x000ff00000004200 */
[----:B------:R-:W-:Y:S08]  /*7910*/  LDSM.16.MT88.4 R36, [R232+0x100] ;  /* 0x00010000e824783b */ /* 0x000ff00000004200 */
[----:B------:R-:W-:Y:S08]  /*7920*/  LDSM.16.MT88.4 R44, [R236+0x4100] ;  /* 0x00410000ec2c783b */ /* 0x000ff00000004200 */
[----:B------:R-:W-:Y:S08]  /*7930*/  LDSM.16.MT88.4 R52, [R234+0x4100] ;  /* 0x00410000ea34783b */ /* 0x000ff00000004200 */
[----:B------:R-:W-:Y:S08]  /*7940*/  LDSM.16.MT88.4 R60, [R233+0x4100] ;  /* 0x00410000e93c783b */ /* 0x000ff00000004200 */
[----:B------:R-:W0:Y:S01]  /*7950*/  LDGDEPBAR ;  /* 0x00000000000079af */ /* 0x000e220000000000 */
[----:B--2---:R-:W-:Y:S04]  /*7960*/  FMNMX.FTZ R3, R8, R3, !PT ;  /* 0x0000000308037209 */ /* 0x004fe80007810000 */
[----:B---3--:R-:W-:Y:S02]  /*7970*/  FMNMX.FTZ R3, R7, R3, !PT ;  /* 0x0000000307037209 */ /* 0x008fe40007810000 */
[----:B----4-:R-:W-:Y:S04]  /*7980*/  FMNMX.FTZ R5, R32, R5, !PT ;  /* 0x0000000520057209 */ /* 0x010fe80007810000 */
[----:B-----5:R-:W-:Y:S02]  /*7990*/  FMNMX.FTZ R5, R41, R5, !PT ;  /* 0x0000000529057209 */ /* 0x020fe40007810000 */
[----:B------:R-:W-:Y:S04]  /*79a0*/  FMNMX.FTZ R3, R40, R3, !PT ;  /* 0x0000000328037209 */ /* 0x000fe80007810000 */
[----:B------:R-:W-:Y:S02]  /*79b0*/  FMNMX.FTZ R3, R64, R3, !PT ;  /* 0x0000000340037209 */ /* 0x000fe40007810000 */
        /* <DEDUP_REMOVED lines=51> */
[----:B------:R-:W-:Y:S03]  /*7cf0*/  FMNMX.FTZ R3, R133, R3, !PT ;  /* 0x0000000385037209 */ /* 0x000fe60007810000 */
[----:B------:R-:W1:Y:S08]  /*7d00*/  SHFL.BFLY PT, R6, R5, 0x2, 0x1f ;  /* 0x0c401f0005067f89 */ /* 0x000e7000000e0000 */
[----:B------:R-:W2:Y:S01]  /*7d10*/  SHFL.BFLY PT, R4, R3, 0x2, 0x1f ;  /* 0x0c401f0003047f89 */ /* 0x000ea200000e0000 */
[----:B-1----:R-:W-:Y:S07]  /*7d20*/  FMNMX.FTZ R5, R5, R6, !PT ;  /* 0x0000000605057209 */ /* 0x002fee0007810000 */
[----:B------:R-:W1:Y:S01]  /*7d30*/  SHFL.BFLY PT, R132, R5, 0x1, 0x1f ;  /* 0x0c201f0005847f89 */ /* 0x000e6200000e0000 */
[----:B--2---:R-:W-:Y:S07]  /*7d40*/  FMNMX.FTZ R4, R3, R4, !PT ;  /* 0x0000000403047209 */ /* 0x004fee0007810000 */
[----:B------:R-:W2:Y:S01]  /*7d50*/  SHFL.BFLY PT, R3, R4, 0x1, 0x1f ;  /* 0x0c201f0004037f89 */ /* 0x000ea200000e0000 */
[----:B-1----:R-:W-:Y:S05]  /*7d60*/  FMNMX.FTZ R132, R5, R132, !PT ;  /* 0x0000008405847209 */ /* 0x002fea0007810000 */
[C---:B------:R-:W-:Y:S02]  /*7d70*/  FMUL.FTZ R153, R132.reuse, c[0x0][0x2d0] ;  /* 0x0000b40084997a20 */ /* 0x040fe40000410000 */
[----:B------:R-:W-:Y:S01]  /*7d80*/  FADD.FTZ R2, -R132, R2 ;  /* 0x0000000284027221 */ /* 0x000fe20000010100 */
[----:B--2---:R-:W-:Y:S01]  /*7d90*/  FMNMX.FTZ R3, R3, R4, !PT ;  /* 0x0000000403037209 */ /* 0x004fe20007810000 */
[--C-:B------:R-:W-:Y:S02]  /*7da0*/  FFMA.FTZ R150, R147, c[0x0][0x2d0], -R153.reuse ;  /* 0x0000b40093967a23 */ /* 0x100fe40000010899 */
[--C-:B------:R-:W-:Y:S02]  /*7db0*/  FFMA.FTZ R147, R151, c[0x0][0x2d0], -R153.reuse ;  /* 0x0000b40097937a23 */ /* 0x100fe40000010899 */
[C---:B------:R-:W-:Y:S02]  /*7dc0*/  FMUL.FTZ R151, R3.reuse, c[0x0][0x2d0] ;  /* 0x0000b40003977a20 */ /* 0x040fe40000410000 */
[----:B------:R-:W-:Y:S01]  /*7dd0*/  FADD.FTZ R0, -R3, R0 ;  /* 0x0000000003007221 */ /* 0x000fe20000010100 */
[----:B------:R-:W-:Y:S01]  /*7de0*/  MUFU.EX2 R150, R150 ;  /* 0x0000009600967308 */ /* 0x000fe20000000800 */
[----:B------:R-:W-:Y:S02]  /*7df0*/  FMUL.FTZ R2, R2, c[0x0][0x2d0] ;  /* 0x0000b40002027a20 */ /* 0x000fe40000410000 */
[----:B------:R-:W-:Y:S02]  /*7e00*/  FMUL.FTZ R0, R0, c[0x0][0x2d0] ;  /* 0x0000b40000007a20 */ /* 0x000fe40000410000 */
[--C-:B------:R-:W-:Y:S02]  /*7e10*/  FFMA.FTZ R149, R146, c[0x0][0x2d0], -R153.reuse ;  /* 0x0000b40092957a23 */ /* 0x100fe40000010899 */
[----:B------:R-:W-:Y:S02]  /*7e20*/  FFMA.FTZ R148, R148, c[0x0][0x2d0], -R153 ;  /* 0x0000b40094947a23 */ /* 0x000fe40000010899 */
[--C-:B------:R-:W-:Y:S01]  /*7e30*/  FFMA.FTZ R146, R145, c[0x0][0x2d0], -R151.reuse ;  /* 0x0000b40091927a23 */ /* 0x100fe20000010897 */
[----:B------:R-:W1:Y:S01]  /*7e40*/  MUFU.EX2 R2, R2 ;  /* 0x0000000200027308 */ /* 0x000e620000000800 */
[--C-:B------:R-:W-:Y:S02]  /*7e50*/  FFMA.FTZ R145, R144, c[0x0][0x2d0], -R151.reuse ;  /* 0x0000b40090917a23 */ /* 0x100fe40000010897 */
[--C-:B------:R-:W-:Y:S02]  /*7e60*/  FFMA.FTZ R144, R8, c[0x0][0x2d0], -R151.reuse ;  /* 0x0000b40008907a23 */ /* 0x100fe40000010897 */
[----:B------:R-:W-:Y:S02]  /*7e70*/  FFMA.FTZ R135, R7, c[0x0][0x2d0], -R151 ;  /* 0x0000b40007877a23 */ /* 0x000fe40000010897 */
[--C-:B------:R-:W-:Y:S02]  /*7e80*/  FFMA.FTZ R158, R158, c[0x0][0x2d0], -R153.reuse ;  /* 0x0000b4009e9e7a23 */ /* 0x100fe40000010899 */
[--C-:B------:R-:W-:Y:S01]  /*7e90*/  FFMA.FTZ R170, R170, c[0x0][0x2d0], -R153.reuse ;  /* 0x0000b400aaaa7a23 */ /* 0x100fe20000010899 */
[----:B------:R-:W2:Y:S01]  /*7ea0*/  MUFU.EX2 R0, R0 ;  /* 0x0000000000007308 */ /* 0x000ea20000000800 */
[--C-:B------:R-:W-:Y:S02]  /*7eb0*/  FFMA.FTZ R171, R171, c[0x0][0x2d0], -R153.reuse ;  /* 0x0000b400abab7a23 */ /* 0x100fe40000010899 */
[--C-:B------:R-:W-:Y:S02]  /*7ec0*/  FFMA.FTZ R178, R178, c[0x0][0x2d0], -R153.reuse ;  /* 0x0000b400b2b27a23 */ /* 0x100fe40000010899 */
[--C-:B------:R-:W-:Y:S02]  /*7ed0*/  FFMA.FTZ R179, R179, c[0x0][0x2d0], -R153.reuse ;  /* 0x0000b400b3b37a23 */ /* 0x100fe40000010899 */
[--C-:B------:R-:W-:Y:S02]  /*7ee0*/  FFMA.FTZ R206, R206, c[0x0][0x2d0], -R153.reuse ;  /* 0x0000b400cece7a23 */ /* 0x100fe40000010899 */
[--C-:B------:R-:W-:Y:S01]  /*7ef0*/  FFMA.FTZ R204, R204, c[0x0][0x2d0], -R153.reuse ;  /* 0x0000b400cccc7a23 */ /* 0x100fe20000010899 */
[----:B------:R-:W3:Y:S01]  /*7f00*/  MUFU.EX2 R149, R149 ;  /* 0x0000009500957308 */ /* 0x000ee20000000800 */
[--C-:B------:R-:W-:Y:S02]  /*7f10*/  FFMA.FTZ R210, R210, c[0x0][0x2d0], -R153.reuse ;  /* 0x0000b400d2d27a23 */ /* 0x100fe40000010899 */
[----:B------:R-:W-:Y:S02]  /*7f20*/  FFMA.FTZ R211, R211, c[0x0][0x2d0], -R153 ;  /* 0x0000b400d3d37a23 */ /* 0x000fe40000010899 */
[C---:B-1----:R-:W-:Y:S02]  /*7f30*/  FMUL.FTZ R4, R2.reuse, R128 ;  /* 0x0000008002047220 */ /* 0x042fe40000410000 */
[C---:B------:R-:W-:Y:S02]  /*7f40*/  FMUL.FTZ R5, R2.reuse, R129 ;  /* 0x0000008102057220 */ /* 0x040fe40000410000 */
[C---:B------:R-:W-:Y:S01]  /*7f50*/  FMUL.FTZ R8, R2.reuse, R124 ;  /* 0x0000007c02087220 */ /* 0x040fe20000410000 */
[----:B------:R-:W-:Y:S01]  /*7f60*/  MUFU.EX2 R148, R148 ;  /* 0x0000009400947308 */ /* 0x000fe20000000800 */
[C---:B------:R-:W-:Y:S01]  /*7f70*/  FMUL.FTZ R9, R2.reuse, R125 ;  /* 0x0000007d02097220 */ /* 0x040fe20000410000 */
[----:B------:R-:W-:Y:S01]  /*7f80*/  MOV R124, R58 ;  /* 0x0000003a007c7202 */ /* 0x000fe20000000f00 */
[----:B------:R-:W-:Y:S01]  /*7f90*/  FMUL.FTZ R16, R2, R116 ;  /* 0x0000007402107220 */ /* 0x000fe20000410000 */
[----:B------:R-:W-:Y:S01]  /*7fa0*/  MOV R125, R57 ;  /* 0x00000039007d7202 */ /* 0x000fe20000000f00 */
[C---:B--2---:R-:W-:Y:S02]  /*7fb0*/  FMUL.FTZ R6, R0.reuse, R130 ;  /* 0x0000008200067220 */ /* 0x044fe40000410000 */
[C---:B------:R-:W-:Y:S02]  /*7fc0*/  FMUL.FTZ R7, R0.reuse, R131 ;  /* 0x0000008300077220 */ /* 0x040fe40000410000 */
[C---:B------:R-:W-:Y:S01]  /*7fd0*/  FMUL.FTZ R10, R0.reuse, R126 ;  /* 0x0000007e000a7220 */ /* 0x040fe20000410000 */
[----:B------:R-:W1:Y:S01]  /*7fe0*/  MUFU.EX2 R147, R147 ;  /* 0x0000009300937308 */ /* 0x000e620000000800 */
[----:B------:R-:W-:Y:S01]  /*7ff0*/  FMUL.FTZ R11, R0, R127 ;  /* 0x0000007f000b7220 */ /* 0x000fe20000410000 */
[----:B------:R-:W-:Y:S01]  /*8000*/  MOV R127, R51 ;  /* 0x00000033007f7202 */ /* 0x000fe20000000f00 */
[----:B------:R-:W-:Y:S01]  /*8010*/  FMUL.FTZ R17, R2, R117 ;  /* 0x0000007502117220 */ /* 0x000fe20000410000 */
[----:B---3--:R-:W-:Y:S01]  /*8020*/  F2FP.PACK_AB R128, R149, R150 ;  /* 0x000000969580723e */ /* 0x008fe200000000ff */
[C---:B------:R-:W-:Y:S01]  /*8030*/  FMUL.FTZ R18, R0.reuse, R118 ;  /* 0x0000007600127220 */ /* 0x040fe20000410000 */
[----:B------:R-:W-:Y:S01]  /*8040*/  MOV R126, R56 ;  /* 0x00000038007e7202 */ /* 0x000fe20000000f00 */
[----:B------:R-:W-:Y:S02]  /*8050*/  FMUL.FTZ R19, R0, R119 ;  /* 0x0000007700137220 */ /* 0x000fe40000410000 */
[----:B------:R-:W-:Y:S01]  /*8060*/  FMUL.FTZ R25, R2, R109 ;  /* 0x0000006d02197220 */ /* 0x000fe20000410000 */
[----:B------:R-:W-:Y:S01]  /*8070*/  MUFU.EX2 R146, R146 ;  /* 0x0000009200927308 */ /* 0x000fe20000000800 */
[C---:B------:R-:W-:Y:S01]  /*8080*/  FMUL.FTZ R26, R0.reuse, R110 ;  /* 0x0000006e001a7220 */ /* 0x040fe20000410000 */
[----:B------:R-:W-:Y:S01]  /*8090*/  LDSM.16.MT88.4 R116, [R234+0x3900] ;  /* 0x00390000ea74783b */ /* 0x000fe20000004200 */
[----:B------:R-:W-:Y:S02]  /*80a0*/  FMUL.FTZ R27, R0, R111 ;  /* 0x0000006f001b7220 */ /* 0x000fe40000410000 */
[C---:B------:R-:W-:Y:S02]  /*80b0*/  FMUL.FTZ R24, R2.reuse, R108 ;  /* 0x0000006c02187220 */ /* 0x040fe40000410000 */
[----:B------:R-:W-:Y:S02]  /*80c0*/  FMUL.FTZ R33, R2, R101 ;  /* 0x0000006502217220 */ /* 0x000fe40000410000 */
[C---:B------:R-:W-:Y:S01]  /*80d0*/  FMUL.FTZ R34, R0.reuse, R102 ;  /* 0x0000006600227220 */ /* 0x040fe20000410000 */
[----:B------:R-:W2:Y:S01]  /*80e0*/  MUFU.EX2 R145, R145 ;  /* 0x0000009100917308 */ /* 0x000ea20000000800 */
[C---:B------:R-:W-:Y:S02]  /*80f0*/  FMUL.FTZ R35, R0.reuse, R103 ;  /* 0x0000006700237220 */ /* 0x040fe40000410000 */
[C---:B------:R-:W-:Y:S01]  /*8100*/  FMUL.FTZ R42, R0.reuse, R94 ;  /* 0x0000005e002a7220 */ /* 0x040fe20000410000 */
[----:B-1----:R-:W-:Y:S01]  /*8110*/  F2FP.PACK_AB R130, R147, R148 ;  /* 0x000000949382723e */ /* 0x002fe200000000ff */
[C---:B------:R-:W-:Y:S02]  /*8120*/  FMUL.FTZ R43, R0.reuse, R95 ;  /* 0x0000005f002b7220 */ /* 0x040fe40000410000 */
[----:B------:R-:W-:Y:S02]  /*8130*/  FMUL.FTZ R51, R0, R87 ;  /* 0x0000005700337220 */ /* 0x000fe40000410000 */
[C---:B------:R-:W-:Y:S01]  /*8140*/  FMUL.FTZ R56, R2.reuse, R76 ;  /* 0x0000004c02387220 */ /* 0x040fe20000410000 */
[----:B------:R-:W-:Y:S01]  /*8150*/  MUFU.EX2 R144, R144 ;  /* 0x0000009000907308 */ /* 0x000fe20000000800 */
[----:B------:R-:W-:Y:S02]  /*8160*/  FMUL.FTZ R57, R2, R77 ;  /* 0x0000004d02397220 */ /* 0x000fe40000410000 */
[----:B------:R-:W-:Y:S02]  /*8170*/  FMUL.FTZ R58, R0, R78 ;  /* 0x0000004e003a7220 */ /* 0x000fe40000410000 */
[----:B------:R-:W-:Y:S02]  /*8180*/  FMUL.FTZ R65, R2, R69 ;  /* 0x0000004502417220 */ /* 0x000fe40000410000 */
[C---:B------:R-:W-:Y:S02]  /*8190*/  FMUL.FTZ R66, R0.reuse, R70 ;  /* 0x0000004600427220 */ /* 0x040fe40000410000 */
[----:B------:R-:W-:Y:S01]  /*81a0*/  FMUL.FTZ R67, R0, R71 ;  /* 0x0000004700437220 */ /* 0x000fe20000410000 */
[----:B------:R-:W1:Y:S01]  /*81b0*/  MUFU.EX2 R135, R135 ;  /* 0x0000008700877308 */ /* 0x000e620000000800 */
[----:B------:R-:W-:Y:S02]  /*81c0*/  FFMA.FTZ R252, R252, c[0x0][0x2d0], -R151 ;  /* 0x0000b400fcfc7a23 */ /* 0x000fe40000010897 */
[--C-:B------:R-:W-:Y:S01]  /*81d0*/  FFMA.FTZ R208, R208, c[0x0][0x2d0], -R153.reuse ;  /* 0x0000b400d0d07a23 */ /* 0x100fe20000010899 */
[----:B--2---:R-:W-:Y:S01]  /*81e0*/  F2FP.PACK_AB R129, R145, R146 ;  /* 0x000000929181723e */ /* 0x004fe200000000ff */
[--C-:B------:R-:W-:Y:S02]  /*81f0*/  FFMA.FTZ R205, R205, c[0x0][0x2d0], -R153.reuse ;  /* 0x0000b400cdcd7a23 */ /* 0x100fe40000010899 */
[--C-:B------:R-:W-:Y:S02]  /*8200*/  FFMA.FTZ R201, R201, c[0x0][0x2d0], -R153.reuse ;  /* 0x0000b400c9c97a23 */ /* 0x100fe40000010899 */
[--C-:B------:R-:W-:Y:S01]  /*8210*/  FFMA.FTZ R200, R200, c[0x0][0x2d0], -R153.reuse ;  /* 0x0000b400c8c87a23 */ /* 0x100fe20000010899 */
[----:B------:R-:W-:Y:S01]  /*8220*/  MUFU.EX2 R252, R252 ;  /* 0x000000fc00fc7308 */ /* 0x000fe20000000800 */
[--C-:B------:R-:W-:Y:S02]  /*8230*/  FFMA.FTZ R168, R168, c[0x0][0x2d0], -R153.reuse ;  /* 0x0000b400a8a87a23 */ /* 0x100fe40000010899 */
[--C-:B------:R-:W-:Y:S02]  /*8240*/  FFMA.FTZ R169, R169, c[0x0][0x2d0], -R153.reuse ;  /* 0x0000b400a9a97a23 */ /* 0x100fe40000010899 */
[--C-:B------:R-:W-:Y:S02]  /*8250*/  FFMA.FTZ R165, R165, c[0x0][0x2d0], -R153.reuse ;  /* 0x0000b400a5a57a23 */ /* 0x100fe40000010899 */
[--C-:B------:R-:W-:Y:S02]  /*8260*/  FFMA.FTZ R163, R163, c[0x0][0x2d0], -R153.reuse ;  /* 0x0000b400a3a37a23 */ /* 0x100fe40000010899 */
[--C-:B------:R-:W-:Y:S01]  /*8270*/  FFMA.FTZ R157, R157, c[0x0][0x2d0], -R153.reuse ;  /* 0x0000b4009d9d7a23 */ /* 0x100fe20000010899 */
[----:B------:R-:W-:Y:S01]  /*8280*/  MUFU.EX2 R158, R158 ;  /* 0x0000009e009e7308 */ /* 0x000fe20000000800 */
[--C-:B------:R-:W-:Y:S02]  /*8290*/  FFMA.FTZ R159, R159, c[0x0][0x2d0], -R153.reuse ;  /* 0x0000b4009f9f7a23 */ /* 0x100fe40000010899 */
[----:B------:R-:W-:Y:S01]  /*82a0*/  FFMA.FTZ R154, R154, c[0x0][0x2d0], -R153 ;  /* 0x0000b4009a9a7a23 */ /* 0x000fe20000010899 */
[----:B-1----:R-:W-:Y:S01]  /*82b0*/  F2FP.PACK_AB R131, R135, R144 ;  /* 0x000000908783723e */ /* 0x002fe200000000ff */
[--C-:B------:R-:W-:Y:S02]  /*82c0*/  FFMA.FTZ R161, R161, c[0x0][0x2d0], -R151.reuse ;  /* 0x0000b400a1a17a23 */ /* 0x100fe40000010897 */
[--C-:B------:R-:W-:Y:S02]  /*82d0*/  FFMA.FTZ R164, R164, c[0x0][0x2d0], -R151.reuse ;  /* 0x0000b400a4a47a23 */ /* 0x100fe40000010897 */
[--C-:B------:R-:W-:Y:S01]  /*82e0*/  FFMA.FTZ R176, R176, c[0x0][0x2d0], -R151.reuse ;  /* 0x0000b400b0b07a23 */ /* 0x100fe20000010897 */
[----:B------:R-:W-:Y:S01]  /*82f0*/  MUFU.EX2 R170, R170 ;  /* 0x000000aa00aa7308 */ /* 0x000fe20000000800 */
[C---:B------:R-:W-:Y:S05]  /*8300*/  HMMA.16816.F32 R4, R128.reuse, R12, R4 ;  /* 0x0000000c8004723c */ /* 0x040fea0000001804 */
[--C-:B------:R-:W-:Y:S02]  /*8310*/  FFMA.FTZ R177, R177, c[0x0][0x2d0], -R151.reuse ;  /* 0x0000b400b1b17a23 */ /* 0x100fe40000010897 */
[C---:B------:R-:W-:Y:S01]  /*8320*/  FMUL.FTZ R12, R2.reuse, R120 ;  /* 0x00000078020c7220 */ /* 0x040fe20000410000 */
[C---:B------:R-:W-:Y:S01]  /*8330*/  HMMA.16816.F32 R8, R128.reuse, R14, R8 ;  /* 0x0000000e8008723c */ /* 0x040fe20000001808 */
[----:B------:R-:W-:Y:S03]  /*8340*/  MUFU.EX2 R161, R161 ;  /* 0x000000a100a17308 */ /* 0x000fe60000000800 */
[----:B------:R-:W-:Y:S01]  /*8350*/  FMUL.FTZ R13, R2, R121 ;  /* 0x00000079020d7220 */ /* 0x000fe20000410000 */
[----:B------:R-:W-:Y:S01]  /*8360*/  MOV R120, R50 ;  /* 0x0000003200787202 */ /* 0x000fe20000000f00 */
[C---:B------:R-:W-:Y:S01]  /*8370*/  FMUL.FTZ R50, R0.reuse, R86 ;  /* 0x0000005600327220 */ /* 0x040fe20000410000 */
[----:B------:R-:W-:Y:S01]  /*8380*/  MOV R121, R49 ;  /* 0x0000003100797202 */ /* 0x000fe20000000f00 */
[C---:B------:R-:W-:Y:S01]  /*8390*/  FMUL.FTZ R14, R0.reuse, R122 ;  /* 0x0000007a000e7220 */ /* 0x040fe20000410000 */
[----:B------:R-:W-:Y:S02]  /*83a0*/  MOV R122, R48 ;  /* 0x00000030007a7202 */ /* 0x000fe40000000f00 */
[----:B------:R-:W1:Y:S01]  /*83b0*/  MUFU.EX2 R164, R164 ;  /* 0x000000a400a47308 */ /* 0x000e620000000800 */
[----:B------:R-:W-:Y:S02]  /*83c0*/  FMUL.FTZ R15, R0, R123 ;  /* 0x0000007b000f7220 */ /* 0x000fe40000410000 */
[C---:B------:R-:W-:Y:S02]  /*83d0*/  FMUL.FTZ R48, R2.reuse, R84 ;  /* 0x0000005402307220 */ /* 0x040fe40000410000 */
[----:B------:R-:W-:Y:S02]  /*83e0*/  FMUL.FTZ R49, R2, R85 ;  /* 0x0000005502317220 */ /* 0x000fe40000410000 */
[----:B------:R-:W2:Y:S01]  /*83f0*/  LDSM.16.MT88.4 R84, [R232+0x4100] ;  /* 0x00410000e854783b */ /* 0x000ea20000004200 */
[C---:B------:R-:W-:Y:S02]  /*8400*/  HMMA.16816.F32 R12, R128.reuse, R20, R12 ;  /* 0x00000014800c723c */ /* 0x040fe4000000180c */
[----:B------:R-:W-:Y:S01]  /*8410*/  MUFU.EX2 R171, R171 ;  /* 0x000000ab00ab7308 */ /* 0x000fe20000000800 */
[--C-:B------:R-:W-:Y:S02]  /*8420*/  FFMA.FTZ R180, R180, c[0x0][0x2d0], -R151.reuse ;  /* 0x0000b400b4b47a23 */ /* 0x100fe40000010897 */
[----:B------:R-:W-:Y:S02]  /*8430*/  FFMA.FTZ R181, R181, c[0x0][0x2d0], -R151 ;  /* 0x0000b400b5b57a23 */ /* 0x000fe40000010897 */
[C---:B------:R-:W-:Y:S01]  /*8440*/  FMUL.FTZ R20, R2.reuse, R112 ;  /* 0x0000007002147220 */ /* 0x040fe20000410000 */
[C---:B------:R-:W-:Y:S04]  /*8450*/  HMMA.16816.F32 R16, R128.reuse, R22, R16 ;  /* 0x000000168010723c */ /* 0x040fe80000001810 */
[----:B------:R-:W-:Y:S01]  /*8460*/  FMUL.FTZ R21, R2, R113 ;  /* 0x0000007102157220 */ /* 0x000fe20000410000 */
[----:B------:R-:W-:Y:S01]  /*8470*/  MUFU.EX2 R176, R176 ;  /* 0x000000b000b07308 */ /* 0x000fe20000000800 */
[----:B------:R-:W-:Y:S02]  /*8480*/  FFMA.FTZ R112, R59, c[0x0][0x2d0], -R153 ;  /* 0x0000b4003b707a23 */ /* 0x000fe40000010899 */
[----:B------:R-:W-:Y:S01]  /*8490*/  FMUL.FTZ R22, R0, R114 ;  /* 0x0000007200167220 */ /* 0x000fe20000410000 */
[----:B-1----:R-:W-:Y:S03]  /*84a0*/  F2FP.PACK_AB R71, R164, R161 ;  /* 0x000000a1a447723e */ /* 0x002fe600000000ff */
[C---:B------:R-:W-:Y:S02]  /*84b0*/  FMUL.FTZ R23, R0.reuse, R115 ;  /* 0x0000007300177220 */ /* 0x040fe40000410000 */
[----:B------:R-:W-:Y:S01]  /*84c0*/  FMUL.FTZ R59, R0, R79 ;  /* 0x0000004f003b7220 */ /* 0x000fe20000410000 */
[----:B------:R-:W1:Y:S01]  /*84d0*/  MUFU.EX2 R112, R112 ;  /* 0x0000007000707308 */ /* 0x000e620000000800 */
[----:B------:R-:W3:Y:S01]  /*84e0*/  LDSM.16.MT88.4 R76, [R236+0x900] ;  /* 0x00090000ec4c783b */ /* 0x000ee20000004200 */
[--C-:B------:R-:W-:Y:S02]  /*84f0*/  FFMA.FTZ R207, R207, c[0x0][0x2d0], -R151.reuse ;  /* 0x0000b400cfcf7a23 */ /* 0x100fe40000010897 */
[C---:B------:R-:W-:Y:S03]  /*8500*/  HMMA.16816.F32 R20, R128.reuse, R28, R20 ;  /* 0x0000001c8014723c */ /* 0x040fe60000001814 */
[--C-:B------:R-:W-:Y:S02]  /*8510*/  FFMA.FTZ R209, R209, c[0x0][0x2d0], -R151.reuse ;  /* 0x0000b400d1d17a23 */ /* 0x100fe40000010897 */
[----:B------:R-:W-:Y:S01]  /*8520*/  FFMA.FTZ R250, R250, c[0x0][0x2d0], -R151 ;  /* 0x0000b400fafa7a23 */ /* 0x000fe20000010897 */
[----:B------:R-:W-:Y:S01]  /*8530*/  MUFU.EX2 R177, R177 ;  /* 0x000000b100b17308 */ /* 0x000fe20000000800 */
[C---:B------:R-:W-:Y:S01]  /*8540*/  FMUL.FTZ R28, R2.reuse, R104 ;  /* 0x00000068021c7220 */ /* 0x040fe20000410000 */
[C---:B------:R-:W-:Y:S04]  /*8550*/  HMMA.16816.F32 R24, R128.reuse, R30, R24 ;  /* 0x0000001e8018723c */ /* 0x040fe80000001818 */
[----:B------:R-:W-:Y:S02]  /*8560*/  FMUL.FTZ R29, R2, R105 ;  /* 0x00000069021d7220 */ /* 0x000fe40000410000 */
[--C-:B------:R-:W-:Y:S02]  /*8570*/  FFMA.FTZ R104, R32, c[0x0][0x2d0], -R153.reuse ;  /* 0x0000b40020687a23 */ /* 0x100fe40000010899 */
[C---:B------:R-:W-:Y:S01]  /*8580*/  FMUL.FTZ R30, R0.reuse, R106 ;  /* 0x0000006a001e7220 */ /* 0x040fe20000410000 */
[----:B------:R-:W-:Y:S03]  /*8590*/  MUFU.EX2 R178, R178 ;  /* 0x000000b200b27308 */ /* 0x000fe60000000800 */
[----:B------:R-:W-:Y:S01]  /*85a0*/  FMUL.FTZ R31, R0, R107 ;  /* 0x0000006b001f7220 */ /* 0x000fe20000410000 */
[----:B-1----:R-:W-:Y:S01]  /*85b0*/  F2FP.PACK_AB R70, R158, R112 ;  /* 0x000000709e46723e */ /* 0x002fe200000000ff */
[C---:B------:R-:W-:Y:S02]  /*85c0*/  FMUL.FTZ R32, R2.reuse, R100 ;  /* 0x0000006402207220 */ /* 0x040fe40000410000 */
[----:B------:R-:W-:Y:S02]  /*85d0*/  FFMA.FTZ R105, R41, c[0x0][0x2d0], -R153 ;  /* 0x0000b40029697a23 */ /* 0x000fe40000010899 */
[----:B------:R-:W-:Y:S01]  /*85e0*/  FMUL.FTZ R41, R2, R93 ;  /* 0x0000005d02297220 */ /* 0x000fe20000410000 */
[C---:B------:R-:W-:Y:S01]  /*85f0*/  HMMA.16816.F32 R28, R128.reuse, R36, R28 ;  /* 0x00000024801c723c */ /* 0x040fe2000000181c */
[----:B------:R-:W-:Y:S02]  /*8600*/  MUFU.EX2 R104, R104 ;  /* 0x0000006800687308 */ /* 0x000fe40000000800 */
[--C-:B------:R-:W-:Y:S02]  /*8610*/  FFMA.FTZ R106, R40, c[0x0][0x2d0], -R151.reuse ;  /* 0x0000b400286a7a23 */ /* 0x100fe40000010897 */
[C---:B------:R-:W-:Y:S02]  /*8620*/  FMUL.FTZ R40, R2.reuse, R92 ;  /* 0x0000005c02287220 */ /* 0x040fe40000410000 */
[----:B------:R-:W-:Y:S01]  /*8630*/  LDSM.16.MT88.4 R92, [R232+0x5100] ;  /* 0x00510000e85c783b */ /* 0x000fe20000004200 */
[C---:B------:R-:W-:Y:S03]  /*8640*/  HMMA.16816.F32 R32, R128.reuse, R38, R32 ;  /* 0x000000268020723c */ /* 0x040fe60000001820 */
[----:B------:R-:W1:Y:S01]  /*8650*/  MUFU.EX2 R105, R105 ;  /* 0x0000006900697308 */ /* 0x000e620000000800 */
[C---:B------:R-:W-:Y:S02]  /*8660*/  FMUL.FTZ R36, R2.reuse, R96 ;  /* 0x0000006002247220 */ /* 0x040fe40000410000 */
[----:B------:R-:W-:Y:S02]  /*8670*/  FMUL.FTZ R37, R2, R97 ;  /* 0x0000006102257220 */ /* 0x000fe40000410000 */
[C---:B------:R-:W-:Y:S04]  /*8680*/  FMUL.FTZ R38, R0.reuse, R98 ;  /* 0x0000006200267220 */ /* 0x040fe80000410000 */
[----:B------:R-:W-:Y:S01]  /*8690*/  FMUL.FTZ R39, R0, R99 ;  /* 0x0000006300277220 */ /* 0x000fe20000410000 */
[----:B------:R-:W-:Y:S01]  /*86a0*/  MUFU.EX2 R106, R106 ;  /* 0x0000006a006a7308 */ /* 0x000fe20000000800 */
[--C-:B------:R-:W-:Y:S02]  /*86b0*/  FFMA.FTZ R107, R64, c[0x0][0x2d0], -R151.reuse ;  /* 0x0000b400406b7a23 */ /* 0x100fe40000010897 */
[----:B------:R-:W-:Y:S02]  /*86c0*/  FMUL.FTZ R64, R2, R68 ;  /* 0x0000004402407220 */ /* 0x000fe40000410000 */
[--C-:B------:R-:W-:Y:S01]  /*86d0*/  FFMA.FTZ R251, R251, c[0x0][0x2d0], -R151.reuse ;  /* 0x0000b400fbfb7a23 */ /* 0x100fe20000010897 */
[C---:B------:R-:W-:Y:S03]  /*86e0*/  HMMA.16816.F32 R36, R128.reuse, R44, R36 ;  /* 0x0000002c8024723c */ /* 0x040fe60000001824 */
[--C-:B------:R-:W-:Y:S01]  /*86f0*/  FFMA.FTZ R203, R203, c[0x0][0x2d0], -R151.reuse ;  /* 0x0000b400cbcb7a23 */ /* 0x100fe20000010897 */
[----:B------:R-:W4:Y:S01]  /*8700*/  MUFU.EX2 R107, R107 ;  /* 0x0000006b006b7308 */ /* 0x000f220000000800 */
[--C-:B------:R-:W-:Y:S02]  /*8710*/  FFMA.FTZ R202, R202, c[0x0][0x2d0], -R151.reuse ;  /* 0x0000b400caca7a23 */ /* 0x100fe40000010897 */
[C---:B------:R-:W-:Y:S01]  /*8720*/  FMUL.FTZ R44, R2.reuse, R88 ;  /* 0x00000058022c7220 */ /* 0x040fe20000410000 */
[C---:B------:R-:W-:Y:S04]  /*8730*/  HMMA.16816.F32 R40, R128.reuse, R46, R40 ;  /* 0x0000002e8028723c */ /* 0x040fe80000001828 */
[----:B------:R-:W-:Y:S01]  /*8740*/  FMUL.FTZ R45, R2, R89 ;  /* 0x00000059022d7220 */ /* 0x000fe20000410000 */
[----:B-1----:R-:W-:Y:S01]  /*8750*/  F2FP.PACK_AB R68, R105, R104 ;  /* 0x000000686944723e */ /* 0x002fe200000000ff */
[----:B------:R-:W1:Y:S01]  /*8760*/  MUFU.EX2 R179, R179 ;  /* 0x000000b300b37308 */ /* 0x000e620000000800 */
[C---:B------:R-:W-:Y:S02]  /*8770*/  FMUL.FTZ R46, R0.reuse, R90 ;  /* 0x0000005a002e7220 */ /* 0x040fe40000410000 */
[----:B------:R-:W-:Y:S02]  /*8780*/  FMUL.FTZ R47, R0, R91 ;  /* 0x0000005b002f7220 */ /* 0x000fe40000410000 */
[----:B------:R-:W-:Y:S01]  /*8790*/  LDSM.16.MT88.4 R88, [R232+0x4900] ;  /* 0x00490000e858783b */ /* 0x000fe20000004200 */
[--C-:B------:R-:W-:Y:S02]  /*87a0*/  FFMA.FTZ R183, R183, c[0x0][0x2d0], -R151.reuse ;  /* 0x0000b400b7b77a23 */ /* 0x100fe40000010897 */
[--C-:B------:R-:W-:Y:S02]  /*87b0*/  FFMA.FTZ R182, R182, c[0x0][0x2d0], -R151.reuse ;  /* 0x0000b400b6b67a23 */ /* 0x100fe40000010897 */
[C---:B------:R-:W-:Y:S01]  /*87c0*/  HMMA.16816.F32 R44, R128.reuse, R52, R44 ;  /* 0x00000034802c723c */ /* 0x040fe2000000182c */
[----:B------:R-:W-:Y:S02]  /*87d0*/  MUFU.EX2 R180, R180 ;  /* 0x000000b400b47308 */ /* 0x000fe40000000800 */
[--C-:B------:R-:W-:Y:S01]  /*87e0*/  FFMA.FTZ R167, R167, c[0x0][0x2d0], -R151.reuse ;  /* 0x0000b400a7a77a23 */ /* 0x100fe20000010897 */
[----:B----4-:R-:W-:Y:S01]  /*87f0*/  F2FP.PACK_AB R69, R107, R106 ;  /* 0x0000006a6b45723e */ /* 0x010fe200000000ff */
[--C-:B------:R-:W-:Y:S02]  /*8800*/  FFMA.FTZ R166, R166, c[0x0][0x2d0], -R151.reuse ;  /* 0x0000b400a6a67a23 */ /* 0x100fe40000010897 */
[C---:B------:R-:W-:Y:S01]  /*8810*/  FMUL.FTZ R52, R2.reuse, R80 ;  /* 0x0000005002347220 */ /* 0x040fe20000410000 */
[C---:B------:R-:W-:Y:S03]  /*8820*/  HMMA.16816.F32 R48, R128.reuse, R54, R48 ;  /* 0x000000368030723c */ /* 0x040fe60000001830 */
[----:B------:R-:W4:Y:S01]  /*8830*/  MUFU.EX2 R181, R181 ;  /* 0x000000b500b57308 */ /* 0x000f220000000800 */
[----:B------:R-:W-:Y:S02]  /*8840*/  FMUL.FTZ R53, R2, R81 ;  /* 0x0000005102357220 */ /* 0x000fe40000410000 */
[--C-:B------:R-:W-:Y:S02]  /*8850*/  FFMA.FTZ R162, R162, c[0x0][0x2d0], -R151.reuse ;  /* 0x0000b400a2a27a23 */ /* 0x100fe40000010897 */
[C---:B------:R-:W-:Y:S04]  /*8860*/  FMUL.FTZ R54, R0.reuse, R82 ;  /* 0x0000005200367220 */ /* 0x040fe80000410000 */
[----:B------:R-:W-:Y:S01]  /*8870*/  FMUL.FTZ R55, R0, R83 ;  /* 0x0000005300377220 */ /* 0x000fe20000410000 */
[----:B------:R-:W-:Y:S01]  /*8880*/  MUFU.EX2 R206, R206 ;  /* 0x000000ce00ce7308 */ /* 0x000fe20000000800 */
[----:B------:R-:W-:Y:S01]  /*8890*/  LDSM.16.MT88.4 R80, [R233+0x900] ;  /* 0x00090000e950783b */ /* 0x000fe20000004200 */
[--C-:B------:R-:W-:Y:S02]  /*88a0*/  FFMA.FTZ R160, R160, c[0x0][0x2d0], -R151.reuse ;  /* 0x0000b400a0a07a23 */ /* 0x100fe40000010897 */
[--C-:B------:R-:W-:Y:S02]  /*88b0*/  FFMA.FTZ R156, R156, c[0x0][0x2d0], -R151.reuse ;  /* 0x0000b4009c9c7a23 */ /* 0x100fe40000010897 */
[C---:B------:R-:W-:Y:S03]  /*88c0*/  HMMA.16816.F32 R52, R128.reuse, R60, R52 ;  /* 0x0000003c8034723c */ /* 0x040fe60000001834 */
[--C-:B------:R-:W-:Y:S01]  /*88d0*/  FFMA.FTZ R155, R155, c[0x0][0x2d0], -R151.reuse ;  /* 0x0000b4009b9b7a23 */ /* 0x100fe20000010897 */
[----:B------:R-:W-:Y:S01]  /*88e0*/  MUFU.EX2 R204, R204 ;  /* 0x000000cc00cc7308 */ /* 0x000fe20000000800 */
[----:B------:R-:W-:Y:S02]  /*88f0*/  FFMA.FTZ R134, R134, c[0x0][0x2d0], -R151 ;  /* 0x0000b40086867a23 */ /* 0x000fe40000010897 */
[C---:B------:R-:W-:Y:S01]  /*8900*/  FMUL.FTZ R60, R2.reuse, R72 ;  /* 0x00000048023c7220 */ /* 0x040fe20000410000 */
[C---:B------:R-:W-:Y:S04]  /*8910*/  HMMA.16816.F32 R56, R128.reuse, R62, R56 ;  /* 0x0000003e8038723c */ /* 0x040fe80000001838 */
[----:B------:R-:W-:Y:S02]  /*8920*/  FMUL.FTZ R61, R2, R73 ;  /* 0x00000049023d7220 */ /* 0x000fe40000410000 */
[----:B------:R-:W5:Y:S01]  /*8930*/  MUFU.EX2 R207, R207 ;  /* 0x000000cf00cf7308 */ /* 0x000f620000000800 */
[C---:B------:R-:W-:Y:S02]  /*8940*/  FMUL.FTZ R62, R0.reuse, R74 ;  /* 0x0000004a003e7220 */ /* 0x040fe40000410000 */
[----:B------:R-:W-:Y:S02]  /*8950*/  FMUL.FTZ R63, R0, R75 ;  /* 0x0000004b003f7220 */ /* 0x000fe40000410000 */
[----:B------:R-:W1:Y:S01]  /*8960*/  LDSM.16.MT88.4 R72, [R234+0x900] ;  /* 0x00090000ea48783b */ /* 0x000e620000004200 */
[----:B------:R-:W-:Y:S02]  /*8970*/  FFMA.FTZ R150, R2, R249, R150 ;  /* 0x000000f902967223 */ /* 0x000fe40000010096 */
[----:B------:R-:W-:Y:S02]  /*8980*/  FFMA.FTZ R146, R0, R248, R146 ;  /* 0x000000f800927223 */ /* 0x000fe40000010092 */
[C---:B--2---:R-:W-:Y:S01]  /*8990*/  HMMA.16816.F32 R60, R128.reuse, R84, R60 ;  /* 0x00000054803c723c */ /* 0x044fe2000000183c */
[----:B------:R-:W2:Y:S02]  /*89a0*/  MUFU.EX2 R209, R209 ;  /* 0x000000d100d17308 */ /* 0x000ea40000000800 */
[----:B------:R-:W-:Y:S02]  /*89b0*/  FADD.FTZ R150, R149, R150 ;  /* 0x0000009695967221 */ /* 0x000fe40000010000 */
[----:B------:R-:W-:Y:S02]  /*89c0*/  FADD.FTZ R146, R145, R146 ;  /* 0x0000009291927221 */ /* 0x000fe40000010000 */
[----:B------:R-:W-:Y:S01]  /*89d0*/  FADD.FTZ R148, R148, R150 ;  /* 0x0000009694947221 */ /* 0x000fe20000010000 */
[----:B------:R-:W-:Y:S01]  /*89e0*/  HMMA.16816.F32 R64, R128, R86, R64 ;  /* 0x000000568040723c */ /* 0x000fe20000001840 */
[----:B------:R-:W2:Y:S02]  /*89f0*/  LDSM.16.MT88.4 R84, [R232+0x900] ;  /* 0x00090000e854783b */ /* 0x000ea40000004200 */
[----:B------:R-:W-:Y:S01]  /*8a00*/  MUFU.EX2 R210, R210 ;  /* 0x000000d200d27308 */ /* 0x000fe20000000800 */
[----:B------:R-:W-:Y:S02]  /*8a10*/  FADD.FTZ R148, R147, R148 ;  /* 0x0000009493947221 */ /* 0x000fe40000010000 */
[----:B------:R-:W-:Y:S02]  /*8a20*/  FADD.FTZ R146, R144, R146 ;  /* 0x0000009290927221 */ /* 0x000fe40000010000 */
[C---:B---3--:R-:W-:Y:S05]  /*8a30*/  HMMA.16816.F32 R4, R68.reuse, R76, R4 ;  /* 0x0000004c4404723c */ /* 0x048fea0000001804 */
[----:B------:R-:W3:Y:S01]  /*8a40*/  MUFU.EX2 R211, R211 ;  /* 0x000000d300d37308 */ /* 0x000ee20000000800 */
[----:B------:R-:W-:Y:S02]  /*8a50*/  FADD.FTZ R104, R104, R148 ;  /* 0x0000009468687221 */ /* 0x000fe40000010000 */
[C---:B------:R-:W-:Y:S01]  /*8a60*/  HMMA.16816.F32 R8, R68.reuse, R78, R8 ;  /* 0x0000004e4408723c */ /* 0x040fe20000001808 */
[----:B------:R-:W2:Y:S03]  /*8a70*/  LDSM.16.MT88.4 R76, [R236+0x4900] ;  /* 0x00490000ec4c783b */ /* 0x000ea60000004200 */
[----:B------:R-:W-:Y:S02]  /*8a80*/  FADD.FTZ R135, R135, R146 ;  /* 0x0000009287877221 */ /* 0x000fe40000010000 */
[----:B------:R-:W-:Y:S01]  /*8a90*/  FADD.FTZ R0, R105, R104 ;  /* 0x0000006869007221 */ /* 0x000fe20000010000 */
[----:B------:R-:W-:Y:S01]  /*8aa0*/  MUFU.EX2 R250, R250 ;  /* 0x000000fa00fa7308 */ /* 0x000fe20000000800 */
[----:B------:R-:W-:Y:S01]  /*8ab0*/  FADD.FTZ R135, R106, R135 ;  /* 0x000000876a877221 */ /* 0x000fe20000010000 */
[C---:B-1----:R-:W-:Y:S03]  /*8ac0*/  HMMA.16816.F32 R12, R68.reuse, R72, R12 ;  /* 0x00000048440c723c */ /* 0x042fe6000000180c */
[----:B------:R-:W-:Y:S02]  /*8ad0*/  FADD.FTZ R0, R112, R0 ;  /* 0x0000000070007221 */ /* 0x000fe40000010000 */
[----:B------:R-:W-:Y:S03]  /*8ae0*/  FADD.FTZ R107, R107, R135 ;  /* 0x000000876b6b7221 */ /* 0x000fe60000010000 */
[----:B------:R-:W1:Y:S01]  /*8af0*/  MUFU.EX2 R251, R251 ;  /* 0x000000fb00fb7308 */ /* 0x000e620000000800 */
[----:B------:R-:W-:Y:S01]  /*8b00*/  FADD.FTZ R0, R158, R0 ;  /* 0x000000009e007221 */ /* 0x000fe20000010000 */
[C---:B------:R-:W-:Y:S01]  /*8b10*/  HMMA.16816.F32 R16, R68.reuse, R74, R16 ;  /* 0x0000004a4410723c */ /* 0x040fe20000001810 */
[----:B------:R-:W1:Y:S02]  /*8b20*/  LDSM.16.MT88.4 R72, [R234+0x4900] ;  /* 0x00490000ea48783b */ /* 0x000e640000004200 */
[----:B------:R-:W-:Y:S05]  /*8b30*/  FADD.FTZ R107, R161, R107 ;  /* 0x0000006ba16b7221 */ /* 0x000fea0000010000 */
[C---:B------:R-:W-:Y:S01]  /*8b40*/  HMMA.16816.F32 R20, R68.reuse, R80, R20 ;  /* 0x000000504414723c */ /* 0x040fe20000001814 */
[----:B------:R-:W-:Y:S03]  /*8b50*/  MUFU.EX2 R208, R208 ;  /* 0x000000d000d07308 */ /* 0x000fe60000000800 */
[----:B------:R-:W-:Y:S04]  /*8b60*/  FADD.FTZ R164, R164, R107 ;  /* 0x0000006ba4a47221 */ /* 0x000fe80000010000 */
[C---:B------:R-:W-:Y:S01]  /*8b70*/  HMMA.16816.F32 R24, R68.reuse, R82, R24 ;  /* 0x000000524418723c */ /* 0x040fe20000001818 */
[----:B------:R-:W3:Y:S02]  /*8b80*/  LDSM.16.MT88.4 R80, [R233+0x4900] ;  /* 0x00490000e950783b */ /* 0x000ee40000004200 */
[----:B------:R-:W-:Y:S01]  /*8b90*/  MUFU.EX2 R205, R205 ;  /* 0x000000cd00cd7308 */ /* 0x000fe20000000800 */
[----:B------:R-:W-:Y:S04]  /*8ba0*/  FADD.FTZ R164, R176, R164 ;  /* 0x000000a4b0a47221 */ /* 0x000fe80000010000 */
[C---:B--2---:R-:W-:Y:S05]  /*8bb0*/  HMMA.16816.F32 R28, R68.reuse, R84, R28 ;  /* 0x00000054441c723c */ /* 0x044fea000000181c */
[----:B------:R-:W-:Y:S03]  /*8bc0*/  MUFU.EX2 R203, R203 ;  /* 0x000000cb00cb7308 */ /* 0x000fe60000000800 */
[C---:B------:R-:W-:Y:S01]  /*8bd0*/  HMMA.16816.F32 R32, R68.reuse, R86, R32 ;  /* 0x000000564420723c */ /* 0x040fe20000001820 */
[----:B------:R-:W2:Y:S06]  /*8be0*/  LDSM.16.MT88.4 R84, [R236+0x1100] ;  /* 0x00110000ec54783b */ /* 0x000eac0000004200 */
[----:B------:R-:W-:Y:S01]  /*8bf0*/  MUFU.EX2 R202, R202 ;  /* 0x000000ca00ca7308 */ /* 0x000fe20000000800 */
[C---:B------:R-:W-:Y:S08]  /*8c00*/  HMMA.16816.F32 R36, R68.reuse, R76, R36 ;  /* 0x0000004c4424723c */ /* 0x040ff00000001824 */
[C---:B------:R-:W-:Y:S01]  /*8c10*/  HMMA.16816.F32 R40, R68.reuse, R78, R40 ;  /* 0x0000004e4428723c */ /* 0x040fe20000001828 */
[----:B------:R-:W2:Y:S01]  /*8c20*/  LDSM.16.MT88.4 R76, [R234+0x1100] ;  /* 0x00110000ea4c783b */ /* 0x000ea20000004200 */
[----:B------:R-:W-:Y:S06]  /*8c30*/  MUFU.EX2 R201, R201 ;  /* 0x000000c900c97308 */ /* 0x000fec0000000800 */
[C---:B-1----:R-:W-:Y:S04]  /*8c40*/  HMMA.16816.F32 R44, R68.reuse, R72, R44 ;  /* 0x00000048442c723c */ /* 0x042fe8000000182c */
[----:B------:R-:W-:Y:S04]  /*8c50*/  MUFU.EX2 R200, R200 ;  /* 0x000000c800c87308 */ /* 0x000fe80000000800 */
[C---:B------:R-:W-:Y:S01]  /*8c60*/  HMMA.16816.F32 R48, R68.reuse, R74, R48 ;  /* 0x0000004a4430723c */ /* 0x040fe20000001830 */
[----:B------:R-:W1:Y:S05]  /*8c70*/  LDSM.16.MT88.4 R72, [R233+0x1100] ;  /* 0x00110000e948783b */ /* 0x000e6a0000004200 */
[----:B------:R-:W-:Y:S02]  /*8c80*/  MUFU.EX2 R183, R183 ;  /* 0x000000b700b77308 */ /* 0x000fe40000000800 */
[C---:B---3--:R-:W-:Y:S08]  /*8c90*/  HMMA.16816.F32 R52, R68.reuse, R80, R52 ;  /* 0x000000504434723c */ /* 0x048ff00000001834 */
[C---:B------:R-:W-:Y:S01]  /*8ca0*/  HMMA.16816.F32 R56, R68.reuse, R82, R56 ;  /* 0x000000524438723c */ /* 0x040fe20000001838 */
[----:B------:R-:W3:Y:S01]  /*8cb0*/  LDSM.16.MT88.4 R80, [R232+0x1100] ;  /* 0x00110000e850783b */ /* 0x000ee20000004200 */
[----:B------:R-:W-:Y:S06]  /*8cc0*/  MUFU.EX2 R182, R182 ;  /* 0x000000b600b67308 */ /* 0x000fec0000000800 */
[C---:B------:R-:W-:Y:S04]  /*8cd0*/  HMMA.16816.F32 R60, R68.reuse, R88, R60 ;  /* 0x00000058443c723c */ /* 0x040fe8000000183c */
[----:B------:R-:W-:Y:S04]  /*8ce0*/  MUFU.EX2 R168, R168 ;  /* 0x000000a800a87308 */ /* 0x000fe80000000800 */
[----:B------:R-:W-:Y:S01]  /*8cf0*/  HMMA.16816.F32 R64, R68, R90, R64 ;  /* 0x0000005a4440723c */ /* 0x000fe20000001840 */
[----:B------:R-:W-:Y:S05]  /*8d00*/  LDSM.16.MT88.4 R88, [R233+0x5100] ;  /* 0x00510000e958783b */ /* 0x000fea0000004200 */
[----:B------:R-:W-:Y:S01]  /*8d10*/  MUFU.EX2 R169, R169 ;  /* 0x000000a900a97308 */ /* 0x000fe20000000800 */
[----:B------:R-:W-:Y:S01]  /*8d20*/  F2FP.PACK_AB R68, R171, R170 ;  /* 0x000000aaab44723e */ /* 0x000fe200000000ff */
[----:B------:R-:W-:Y:S01]  /*8d30*/  FADD.FTZ R170, R170, R0 ;  /* 0x00000000aaaa7221 */ /* 0x000fe20000010000 */
[----:B------:R-:W-:Y:S03]  /*8d40*/  F2FP.PACK_AB R69, R177, R176 ;  /* 0x000000b0b145723e */ /* 0x000fe600000000ff */
[----:B------:R-:W-:Y:S01]  /*8d50*/  F2FP.PACK_AB R70, R179, R178 ;  /* 0x000000b2b346723e */ /* 0x000fe200000000ff */
[----:B------:R-:W-:Y:S01]  /*8d60*/  FADD.FTZ R170, R171, R170 ;  /* 0x000000aaabaa7221 */ /* 0x000fe20000010000 */
[----:B----4-:R-:W-:Y:S01]  /*8d70*/  F2FP.PACK_AB R71, R181, R180 ;  /* 0x000000b4b547723e */ /* 0x010fe200000000ff */
[----:B------:R-:W-:Y:S01]  /*8d80*/  FADD.FTZ R177, R177, R164 ;  /* 0x000000a4b1b17221 */ /* 0x000fe20000010000 */
[----:B------:R-:W-:Y:S01]  /*8d90*/  MUFU.EX2 R167, R167 ;  /* 0x000000a700a77308 */ /* 0x000fe20000000800 */
[----:B------:R-:W-:Y:S02]  /*8da0*/  FADD.FTZ R178, R178, R170 ;  /* 0x000000aab2b27221 */ /* 0x000fe40000010000 */
[----:B------:R-:W-:Y:S02]  /*8db0*/  FADD.FTZ R177, R180, R177 ;  /* 0x000000b1b4b17221 */ /* 0x000fe40000010000 */
[C---:B--2---:R-:W-:Y:S03]  /*8dc0*/  HMMA.16816.F32 R4, R68.reuse, R84, R4 ;  /* 0x000000544404723c */ /* 0x044fe60000001804 */
[----:B------:R-:W-:Y:S02]  /*8dd0*/  FADD.FTZ R178, R179, R178 ;  /* 0x000000b2b3b27221 */ /* 0x000fe40000010000 */
[----:B------:R-:W-:Y:S01]  /*8de0*/  MUFU.EX2 R166, R166 ;  /* 0x000000a600a67308 */ /* 0x000fe20000000800 */
[----:B------:R-:W-:Y:S02]  /*8df0*/  FADD.FTZ R181, R181, R177 ;  /* 0x000000b1b5b57221 */ /* 0x000fe40000010000 */
[C---:B------:R-:W-:Y:S01]  /*8e00*/  HMMA.16816.F32 R8, R68.reuse, R86, R8 ;  /* 0x000000564408723c */ /* 0x040fe20000001808 */
[----:B------:R-:W2:Y:S03]  /*8e10*/  LDSM.16.MT88.4 R84, [R236+0x5100] ;  /* 0x00510000ec54783b */ /* 0x000ea60000004200 */
[----:B-----5:R-:W-:Y:S03]  /*8e20*/  FADD.FTZ R181, R207, R181 ;  /* 0x000000b5cfb57221 */ /* 0x020fe60000010000 */
[----:B------:R-:W-:Y:S01]  /*8e30*/  MUFU.EX2 R165, R165 ;  /* 0x000000a500a57308 */ /* 0x000fe20000000800 */
[C---:B------:R-:W-:Y:S08]  /*8e40*/  HMMA.16816.F32 R12, R68.reuse, R76, R12 ;  /* 0x0000004c440c723c */ /* 0x040ff0000000180c */
[C---:B------:R-:W-:Y:S01]  /*8e50*/  HMMA.16816.F32 R16, R68.reuse, R78, R16 ;  /* 0x0000004e4410723c */ /* 0x040fe20000001810 */
[----:B------:R-:W4:Y:S01]  /*8e60*/  LDSM.16.MT88.4 R76, [R234+0x5100] ;  /* 0x00510000ea4c783b */ /* 0x000f220000004200 */
        /* <DEDUP_REMOVED lines=10> */
[C---:B--2---:R-:W-:Y:S04]  /*8f10*/  HMMA.16816.F32 R36, R68.reuse, R84, R36 ;  /* 0x000000544424723c */ /* 0x044fe80000001824 */
[----:B------:R-:W-:Y:S04]  /*8f20*/  MUFU.EX2 R159, R159 ;  /* 0x0000009f009f7308 */ /* 0x000fe80000000800 */
[C---:B------:R-:W-:Y:S01]  /*8f30*/  HMMA.16816.F32 R40, R68.reuse, R86, R40 ;  /* 0x000000564428723c */ /* 0x040fe20000001828 */
[----:B------:R-:W-:Y:S05]  /*8f40*/  LDSM.16.MT88.4 R84, [R232+0x1900] ;  /* 0x00190000e854783b */ /* 0x000fea0000004200 */
[----:B------:R-:W-:Y:S02]  /*8f50*/  MUFU.EX2 R156, R156 ;  /* 0x0000009c009c7308 */ /* 0x000fe40000000800 */
[C---:B----4-:R-:W-:Y:S08]  /*8f60*/  HMMA.16816.F32 R44, R68.reuse, R76, R44 ;  /* 0x0000004c442c723c */ /* 0x050ff0000000182c */
[C---:B------:R-:W-:Y:S01]  /*8f70*/  HMMA.16816.F32 R48, R68.reuse, R78, R48 ;  /* 0x0000004e4430723c */ /* 0x040fe20000001830 */
[----:B------:R-:W2:Y:S01]  /*8f80*/  LDSM.16.MT88.4 R76, [R233+0x1900] ;  /* 0x00190000e94c783b */ /* 0x000ea20000004200 */
[----:B------:R-:W-:Y:S06]  /*8f90*/  MUFU.EX2 R155, R155 ;  /* 0x0000009b009b7308 */ /* 0x000fec0000000800 */
[C---:B------:R-:W-:Y:S04]  /*8fa0*/  HMMA.16816.F32 R52, R68.reuse, R88, R52 ;  /* 0x000000584434723c */ /* 0x040fe80000001834 */
[----:B------:R-:W-:Y:S04]  /*8fb0*/  MUFU.EX2 R154, R154 ;  /* 0x0000009a009a7308 */ /* 0x000fe80000000800 */
[C---:B------:R-:W-:Y:S01]  /*8fc0*/  HMMA.16816.F32 R56, R68.reuse, R90, R56 ;  /* 0x0000005a4438723c */ /* 0x040fe20000001838 */
[----:B------:R-:W-:Y:S05]  /*8fd0*/  LDSM.16.MT88.4 R88, [R233+0x5900] ;  /* 0x00590000e958783b */ /* 0x000fea0000004200 */
[----:B------:R-:W-:Y:S02]  /*8fe0*/  MUFU.EX2 R134, R134 ;  /* 0x0000008600867308 */ /* 0x000fe40000000800 */
[C---:B------:R-:W-:Y:S07]  /*8ff0*/  HMMA.16816.F32 R60, R68.reuse, R92, R60 ;  /* 0x0000005c443c723c */ /* 0x040fee000000183c */
[----:B------:R-:W-:Y:S01]  /*9000*/  FFMA.FTZ R92, R125, c[0x0][0x2d0], -R153 ;  /* 0x0000b4007d5c7a23 */ /* 0x000fe20000010899 */
[----:B------:R-:W-:Y:S03]  /*9010*/  HMMA.16816.F32 R64, R68, R94, R64 ;  /* 0x0000005e4440723c */ /* 0x000fe60000001840 */
[----:B------:R4:W-:Y:S04]  /*9020*/  MUFU.EX2 R97, R92 ;  /* 0x0000005c00617308 */ /* 0x0009e80000000800 */
[----:B------:R-:W-:Y:S01]  /*9030*/  F2FP.PACK_AB R68, R204, R206 ;  /* 0x000000cecc44723e */ /* 0x000fe200000000ff */
[----:B------:R-:W-:Y:S01]  /*9040*/  FADD.FTZ R206, R206, R178 ;  /* 0x000000b2cece7221 */ /* 0x000fe20000010000 */
[----:B------:R-:W-:Y:S03]  /*9050*/  F2FP.PACK_AB R69, R209, R207 ;  /* 0x000000cfd145723e */ /* 0x000fe600000000ff */
[----:B------:R-:W-:Y:S01]  /*9060*/  F2FP.PACK_AB R70, R211, R210 ;  /* 0x000000d2d346723e */ /* 0x000fe200000000ff */
[----:B------:R-:W-:Y:S01]  /*9070*/  FADD.FTZ R206, R204, R206 ;  /* 0x000000ceccce7221 */ /* 0x000fe20000010000 */
[----:B------:R-:W-:Y:S01]  /*9080*/  F2FP.PACK_AB R71, R251, R250 ;  /* 0x000000fafb47723e */ /* 0x000fe200000000ff */
[----:B------:R-:W-:Y:S02]  /*9090*/  FADD.FTZ R209, R209, R181 ;  /* 0x000000b5d1d17221 */ /* 0x000fe40000010000 */
[----:B------:R-:W-:Y:S02]  /*90a0*/  FADD.FTZ R210, R210, R206 ;  /* 0x000000ced2d27221 */ /* 0x000fe40000010000 */
[----:B------:R-:W-:Y:S02]  /*90b0*/  FADD.FTZ R209, R250, R209 ;  /* 0x000000d1fad17221 */ /* 0x000fe40000010000 */
[C---:B-1----:R-:W-:Y:S03]  /*90c0*/  HMMA.16816.F32 R4, R68.reuse, R72, R4 ;  /* 0x000000484404723c */ /* 0x042fe60000001804 */
[----:B------:R-:W-:Y:S02]  /*90d0*/  FADD.FTZ R0, R211, R210 ;  /* 0x000000d2d3007221 */ /* 0x000fe40000010000 */
[----:B------:R-:W-:Y:S01]  /*90e0*/  FADD.FTZ R251, R251, R209 ;  /* 0x000000d1fbfb7221 */ /* 0x000fe20000010000 */
[----:B----4-:R-:W-:Y:S01]  /*90f0*/  LDSM.16.MT88.4 R92, [R232+0x6100] ;  /* 0x00610000e85c783b */ /* 0x010fe20000004200 */
[----:B------:R-:W-:Y:S01]  /*9100*/  FFMA.FTZ R72, R122, c[0x0][0x2d0], -R153 ;  /* 0x0000b4007a487a23 */ /* 0x000fe20000010899 */
[C---:B------:R-:W-:Y:S03]  /*9110*/  HMMA.16816.F32 R8, R68.reuse, R74, R8 ;  /* 0x0000004a4408723c */ /* 0x040fe60000001808 */
[----:B------:R1:W-:Y:S05]  /*9120*/  MUFU.EX2 R100, R72 ;  /* 0x0000004800647308 */ /* 0x0003ea0000000800 */
[C---:B---3--:R-:W-:Y:S07]  /*9130*/  HMMA.16816.F32 R12, R68.reuse, R80, R12 ;  /* 0x00000050440c723c */ /* 0x048fee000000180c */
[----:B------:R-:W-:Y:S01]  /*9140*/  FFMA.FTZ R80, R120, c[0x0][0x2d0], -R151 ;  /* 0x0000b40078507a23 */ /* 0x000fe20000010897 */
[C---:B------:R-:W-:Y:S03]  /*9150*/  HMMA.16816.F32 R16, R68.reuse, R82, R16 ;  /* 0x000000524410723c */ /* 0x040fe60000001810 */
[----:B------:R3:W-:Y:S05]  /*9160*/  MUFU.EX2 R101, R80 ;  /* 0x0000005000657308 */ /* 0x0007ea0000000800 */
[C---:B--2---:R-:W-:Y:S04]  /*9170*/  HMMA.16816.F32 R20, R68.reuse, R76, R20 ;  /* 0x0000004c4414723c */ /* 0x044fe80000001814 */
[--C-:B-1----:R-:W-:Y:S03]  /*9180*/  FFMA.FTZ R72, R121, c[0x0][0x2d0], -R153.reuse ;  /* 0x0000b40079487a23 */ /* 0x102fe60000010899 */
[--C-:B------:R-:W-:Y:S01]  /*9190*/  FFMA.FTZ R76, R126, c[0x0][0x2d0], -R153.reuse ;  /* 0x0000b4007e4c7a23 */ /* 0x100fe20000010899 */
[C---:B------:R-:W-:Y:S01]  /*91a0*/  HMMA.16816.F32 R24, R68.reuse, R78, R24 ;  /* 0x0000004e4418723c */ /* 0x040fe20000001818 */
[----:B------:R1:W-:Y:S03]  /*91b0*/  MUFU.EX2 R102, R72 ;  /* 0x0000004800667308 */ /* 0x0003e60000000800 */
[----:B------:R-:W-:Y:S04]  /*91c0*/  FFMA.FTZ R153, R152, c[0x0][0x2d0], -R153 ;  /* 0x0000b40098997a23 */ /* 0x000fe80000010899 */
[C---:B------:R-:W-:Y:S03]  /*91d0*/  HMMA.16816.F32 R28, R68.reuse, R84, R28 ;  /* 0x00000054441c723c */ /* 0x040fe6000000181c */
[----:B------:R2:W4:Y:S01]  /*91e0*/  MUFU.EX2 R108, R76 ;  /* 0x0000004c006c7308 */ /* 0x0005220000000800 */
[--C-:B---3--:R-:W-:Y:S03]  /*91f0*/  FFMA.FTZ R80, R127, c[0x0][0x2d0], -R151.reuse ;  /* 0x0000b4007f507a23 */ /* 0x108fe60000010897 */
[--C-:B------:R-:W-:Y:S01]  /*9200*/  FFMA.FTZ R84, R124, c[0x0][0x2d0], -R151.reuse ;  /* 0x0000b4007c547a23 */ /* 0x100fe20000010897 */
[C---:B------:R-:W-:Y:S01]  /*9210*/  HMMA.16816.F32 R32, R68.reuse, R86, R32 ;  /* 0x000000564420723c */ /* 0x040fe20000001820 */
[----:B------:R-:W-:Y:S03]  /*9220*/  LDSM.16.MT88.4 R124, [R236+0x3900] ;  /* 0x00390000ec7c783b */ /* 0x000fe60000004200 */
[----:B------:R-:W-:Y:S01]  /*9230*/  FFMA.FTZ R151, R133, c[0x0][0x2d0], -R151 ;  /* 0x0000b40085977a23 */ /* 0x000fe20000010897 */
[----:B------:R3:W5:Y:S04]  /*9240*/  MUFU.EX2 R103, R80 ;  /* 0x0000005000677308 */ /* 0x0007680000000800 */
[----:B-1----:R-:W1:Y:S06]  /*9250*/  LDSM.16.MT88.4 R72, [R236+0x5900] ;  /* 0x00590000ec48783b */ /* 0x002e6c0000004200 */
[----:B------:R5:W1:Y:S02]  /*9260*/  MUFU.EX2 R96, R84 ;  /* 0x0000005400607308 */ /* 0x000a640000000800 */
[----:B--2---:R-:W-:Y:S01]  /*9270*/  LDSM.16.MT88.4 R76, [R232+0x5900] ;  /* 0x00590000e84c783b */ /* 0x004fe20000004200 */
[----:B----4-:R-:W-:Y:S07]  /*9280*/  MOV R152, R108 ;  /* 0x0000006c00987202 */ /* 0x010fee0000000f00 */
[----:B------:R-:W2:Y:S01]  /*9290*/  MUFU.EX2 R153, R153 ;  /* 0x0000009900997308 */ /* 0x000ea20000000800 */
[----:B---3--:R-:W3:Y:S09]  /*92a0*/  LDSM.16.MT88.4 R80, [R234+0x5900] ;  /* 0x00590000ea50783b */ /* 0x008ef20000004200 */
[----:B------:R-:W4:Y:S01]  /*92b0*/  MUFU.EX2 R151, R151 ;  /* 0x0000009700977308 */ /* 0x000f220000000800 */
[----:B-----5:R-:W5:Y:S01]  /*92c0*/  LDSM.16.MT88.4 R84, [R236+0x2100] ;  /* 0x00210000ec54783b */ /* 0x020f620000004200 */
[C---:B-1----:R-:W-:Y:S08]  /*92d0*/  HMMA.16816.F32 R36, R68.reuse, R72, R36 ;  /* 0x000000484424723c */ /* 0x042ff00000001824 */
[C---:B------:R-:W-:Y:S01]  /*92e0*/  HMMA.16816.F32 R40, R68.reuse, R74, R40 ;  /* 0x0000004a4428723c */ /* 0x040fe20000001828 */
[----:B------:R-:W1:Y:S07]  /*92f0*/  LDSM.16.MT88.4 R72, [R234+0x2100] ;  /* 0x00210000ea48783b */ /* 0x000e6e0000004200 */
[C---:B---3--:R-:W-:Y:S08]  /*9300*/  HMMA.16816.F32 R44, R68.reuse, R80, R44 ;  /* 0x00000050442c723c */ /* 0x048ff0000000182c */
[C---:B------:R-:W-:Y:S01]  /*9310*/  HMMA.16816.F32 R48, R68.reuse, R82, R48 ;  /* 0x000000524430723c */ /* 0x040fe20000001830 */
[----:B------:R-:W-:Y:S07]  /*9320*/  LDSM.16.MT88.4 R80, [R232+0x2100] ;  /* 0x00210000e850783b */ /* 0x000fee0000004200 */
[C---:B------:R-:W-:Y:S08]  /*9330*/  HMMA.16816.F32 R52, R68.reuse, R88, R52 ;  /* 0x000000584434723c */ /* 0x040ff00000001834 */
[C---:B------:R-:W-:Y:S01]  /*9340*/  HMMA.16816.F32 R56, R68.reuse, R90, R56 ;  /* 0x0000005a4438723c */ /* 0x040fe20000001838 */
[----:B------:R-:W-:Y:S07]  /*9350*/  LDSM.16.MT88.4 R88, [R233+0x6100] ;  /* 0x00610000e958783b */ /* 0x000fee0000004200 */
[C---:B------:R-:W-:Y:S08]  /*9360*/  HMMA.16816.F32 R60, R68.reuse, R76, R60 ;  /* 0x0000004c443c723c */ /* 0x040ff0000000183c */
[----:B------:R-:W-:Y:S01]  /*9370*/  HMMA.16816.F32 R64, R68, R78, R64 ;  /* 0x0000004e4440723c */ /* 0x000fe20000001840 */
[----:B------:R-:W3:Y:S06]  /*9380*/  LDSM.16.MT88.4 R76, [R233+0x2100] ;  /* 0x00210000e94c783b */ /* 0x000eec0000004200 */
[----:B------:R-:W-:Y:S02]  /*9390*/  F2FP.PACK_AB R68, R102, R100 ;  /* 0x000000646644723e */ /* 0x000fe400000000ff */
[----:B------:R-:W-:Y:S03]  /*93a0*/  F2FP.PACK_AB R69, R103, R101 ;  /* 0x000000656745723e */ /* 0x000fe600000000ff */
[----:B------:R-:W-:Y:S02]  /*93b0*/  F2FP.PACK_AB R70, R97, R108 ;  /* 0x0000006c6146723e */ /* 0x000fe400000000ff */
[----:B------:R-:W-:Y:S01]  /*93c0*/  F2FP.PACK_AB R71, R252, R96 ;  /* 0x00000060fc47723e */ /* 0x000fe200000000ff */
[----:B------:R-:W-:Y:S06]  /*93d0*/  LDSM.16.MT88.4 R108, [R233+0x3900] ;  /* 0x00390000e96c783b */ /* 0x000fec0000004200 */
[C---:B-----5:R-:W-:Y:S08]  /*93e0*/  HMMA.16816.F32 R4, R68.reuse, R84, R4 ;  /* 0x000000544404723c */ /* 0x060ff00000001804 */
[C---:B------:R-:W-:Y:S01]  /*93f0*/  HMMA.16816.F32 R8, R68.reuse, R86, R8 ;  /* 0x000000564408723c */ /* 0x040fe20000001808 */
[----:B------:R-:W5:Y:S07]  /*9400*/  LDSM.16.MT88.4 R84, [R236+0x6100] ;  /* 0x00610000ec54783b */ /* 0x000f6e0000004200 */
[C---:B-1----:R-:W-:Y:S08]  /*9410*/  HMMA.16816.F32 R12, R68.reuse, R72, R12 ;  /* 0x00000048440c723c */ /* 0x042ff0000000180c */
[C---:B------:R-:W-:Y:S01]  /*9420*/  HMMA.16816.F32 R16, R68.reuse, R74, R16 ;  /* 0x0000004a4410723c */ /* 0x040fe20000001810 */
[----:B------:R-:W1:Y:S07]  /*9430*/  LDSM.16.MT88.4 R72, [R234+0x6100] ;  /* 0x00610000ea48783b */ /* 0x000e6e0000004200 */
[C---:B---3--:R-:W-:Y:S08]  /*9440*/  HMMA.16816.F32 R20, R68.reuse, R76, R20 ;  /* 0x0000004c4414723c */ /* 0x048ff00000001814 */
[C---:B------:R-:W-:Y:S01]  /*9450*/  HMMA.16816.F32 R24, R68.reuse, R78, R24 ;  /* 0x0000004e4418723c */ /* 0x040fe20000001818 */
[----:B------:R-:W3:Y:S07]  /*9460*/  LDSM.16.MT88.4 R76, [R236+0x2900] ;  /* 0x00290000ec4c783b */ /* 0x000eee0000004200 */
[C---:B------:R-:W-:Y:S08]  /*9470*/  HMMA.16816.F32 R28, R68.reuse, R80, R28 ;  /* 0x00000050441c723c */ /* 0x040ff0000000181c */
[C---:B------:R-:W-:Y:S01]  /*9480*/  HMMA.16816.F32 R32, R68.reuse, R82, R32 ;  /* 0x000000524420723c */ /* 0x040fe20000001820 */
[----:B------:R-:W2:Y:S07]  /*9490*/  LDSM.16.MT88.4 R80, [R234+0x2900] ;  /* 0x00290000ea50783b */ /* 0x000eae0000004200 */
[C---:B-----5:R-:W-:Y:S08]  /*94a0*/  HMMA.16816.F32 R36, R68.reuse, R84, R36 ;  /* 0x000000544424723c */ /* 0x060ff00000001824 */
[C---:B------:R-:W-:Y:S01]  /*94b0*/  HMMA.16816.F32 R40, R68.reuse, R86, R40 ;  /* 0x000000564428723c */ /* 0x040fe20000001828 */
[----:B------:R-:W5:Y:S07]  /*94c0*/  LDSM.16.MT88.4 R84, [R233+0x2900] ;  /* 0x00290000e954783b */ /* 0x000f6e0000004200 */
[C---:B-1----:R-:W-:Y:S08]  /*94d0*/  HMMA.16816.F32 R44, R68.reuse, R72, R44 ;  /* 0x00000048442c723c */ /* 0x042ff0000000182c */
[C---:B------:R-:W-:Y:S01]  /*94e0*/  HMMA.16816.F32 R48, R68.reuse, R74, R48 ;  /* 0x0000004a4430723c */ /* 0x040fe20000001830 */
[----:B------:R-:W1:Y:S07]  /*94f0*/  LDSM.16.MT88.4 R72, [R232+0x2900] ;  /* 0x00290000e848783b */ /* 0x000e6e0000004200 */
[C---:B------:R-:W-:Y:S08]  /*9500*/  HMMA.16816.F32 R52, R68.reuse, R88, R52 ;  /* 0x000000584434723c */ /* 0x040ff00000001834 */
[C---:B------:R-:W-:Y:S01]  /*9510*/  HMMA.16816.F32 R56, R68.reuse, R90, R56 ;  /* 0x0000005a4438723c */ /* 0x040fe20000001838 */
[----:B------:R-:W1:Y:S07]  /*9520*/  LDSM.16.MT88.4 R88, [R236+0x6900] ;  /* 0x00690000ec58783b */ /* 0x000e6e0000004200 */
[C---:B------:R-:W-:Y:S08]  /*9530*/  HMMA.16816.F32 R60, R68.reuse, R92, R60 ;  /* 0x0000005c443c723c */ /* 0x040ff0000000183c */
[----:B------:R-:W-:Y:S01]  /*9540*/  HMMA.16816.F32 R64, R68, R94, R64 ;  /* 0x0000005e4440723c */ /* 0x000fe20000001840 */
[----:B------:R-:W-:Y:S06]  /*9550*/  LDSM.16.MT88.4 R92, [R233+0x7100] ;  /* 0x00710000e95c783b */ /* 0x000fec0000004200 */
[----:B------:R-:W-:Y:S02]  /*9560*/  F2FP.PACK_AB R68, R205, R208 ;  /* 0x000000d0cd44723e */ /* 0x000fe400000000ff */
[----:B------:R-:W-:Y:S03]  /*9570*/  F2FP.PACK_AB R69, R202, R203 ;  /* 0x000000cbca45723e */ /* 0x000fe600000000ff */
[----:B------:R-:W-:Y:S02]  /*9580*/  F2FP.PACK_AB R70, R200, R201 ;  /* 0x000000c9c846723e */ /* 0x000fe400000000ff */
[----:B------:R-:W-:Y:S07]  /*9590*/  F2FP.PACK_AB R71, R182, R183 ;  /* 0x000000b7b647723e */ /* 0x000fee00000000ff */
[C---:B---3--:R-:W-:Y:S08]  /*95a0*/  HMMA.16816.F32 R4, R68.reuse, R76, R4 ;  /* 0x0000004c4404723c */ /* 0x048ff00000001804 */
[C---:B------:R-:W-:Y:S01]  /*95b0*/  HMMA.16816.F32 R8, R68.reuse, R78, R8 ;  /* 0x0000004e4408723c */ /* 0x040fe20000001808 */
[----:B------:R-:W3:Y:S07]  /*95c0*/  LDSM.16.MT88.4 R76, [R234+0x6900] ;  /* 0x00690000ea4c783b */ /* 0x000eee0000004200 */
[C---:B--2---:R-:W-:Y:S08]  /*95d0*/  HMMA.16816.F32 R12, R68.reuse, R80, R12 ;  /* 0x00000050440c723c */ /* 0x044ff0000000180c */
[C---:B------:R-:W-:Y:S01]  /*95e0*/  HMMA.16816.F32 R16, R68.reuse, R82, R16 ;  /* 0x000000524410723c */ /* 0x040fe20000001810 */
[----:B------:R-:W2:Y:S07]  /*95f0*/  LDSM.16.MT88.4 R80, [R233+0x6900] ;  /* 0x00690000e950783b */ /* 0x000eae0000004200 */
[C---:B-----5:R-:W-:Y:S08]  /*9600*/  HMMA.16816.F32 R20, R68.reuse, R84, R20 ;  /* 0x000000544414723c */ /* 0x060ff00000001814 */
[C---:B------:R-:W-:Y:S01]  /*9610*/  HMMA.16816.F32 R24, R68.reuse, R86, R24 ;  /* 0x000000564418723c */ /* 0x040fe20000001818 */
[----:B------:R-:W-:Y:S07]  /*9620*/  LDSM.16.MT88.4 R84, [R232+0x3100] ;  /* 0x00310000e854783b */ /* 0x000fee0000004200 */
[C---:B-1----:R-:W-:Y:S08]  /*9630*/  HMMA.16816.F32 R28, R68.reuse, R72, R28 ;  /* 0x00000048441c723c */ /* 0x042ff0000000181c */
[C---:B------:R-:W-:Y:S01]  /*9640*/  HMMA.16816.F32 R32, R68.reuse, R74, R32 ;  /* 0x0000004a4420723c */ /* 0x040fe20000001820 */
[----:B------:R-:W1:Y:S07]  /*9650*/  LDSM.16.MT88.4 R72, [R232+0x6900] ;  /* 0x00690000e848783b */ /* 0x000e6e0000004200 */
[C---:B------:R-:W-:Y:S08]  /*9660*/  HMMA.16816.F32 R36, R68.reuse, R88, R36 ;  /* 0x000000584424723c */ /* 0x040ff00000001824 */
        /* <DEDUP_REMOVED lines=9> */
[----:B------:R-:W-:Y:S01]  /*9700*/  HMMA.16816.F32 R64, R68, R74, R64 ;  /* 0x0000004a4440723c */ /* 0x000fe20000001840 */
[----:B------:R-:W1:Y:S06]  /*9710*/  LDSM.16.MT88.4 R72, [R233+0x3100] ;  /* 0x00310000e948783b */ /* 0x000e6c0000004200 */
[----:B------:R-:W-:Y:S02]  /*9720*/  F2FP.PACK_AB R68, R169, R168 ;  /* 0x000000a8a944723e */ /* 0x000fe400000000ff */
[----:B------:R-:W-:Y:S03]  /*9730*/  F2FP.PACK_AB R69, R166, R167 ;  /* 0x000000a7a645723e */ /* 0x000fe600000000ff */
[----:B------:R-:W-:Y:S02]  /*9740*/  F2FP.PACK_AB R70, R163, R165 ;  /* 0x000000a5a346723e */ /* 0x000fe400000000ff */
[----:B------:R-:W-:Y:S07]  /*9750*/  F2FP.PACK_AB R71, R160, R162 ;  /* 0x000000a2a047723e */ /* 0x000fee00000000ff */
[C---:B---3--:R-:W-:Y:S08]  /*9760*/  HMMA.16816.F32 R4, R68.reuse, R76, R4 ;  /* 0x0000004c4404723c */ /* 0x048ff00000001804 */
[C---:B------:R-:W-:Y:S01]  /*9770*/  HMMA.16816.F32 R8, R68.reuse, R78, R8 ;  /* 0x0000004e4408723c */ /* 0x040fe20000001808 */
[----:B------:R-:W3:Y:S07]  /*9780*/  LDSM.16.MT88.4 R76, [R236+0x7100] ;  /* 0x00710000ec4c783b */ /* 0x000eee0000004200 */
[C---:B--2---:R-:W-:Y:S07]  /*9790*/  HMMA.16816.F32 R12, R68.reuse, R80, R12 ;  /* 0x00000050440c723c */ /* 0x044fee000000180c */
[----:B------:R-:W-:Y:S01]  /*97a0*/  MOV R81, R97 ;  /* 0x0000006100517202 */ /* 0x000fe20000000f00 */
[C---:B------:R-:W-:Y:S04]  /*97b0*/  HMMA.16816.F32 R16, R68.reuse, R82, R16 ;  /* 0x000000524410723c */ /* 0x040fe80000001810 */
[----:B------:R-:W-:Y:S02]  /*97c0*/  MOV R80, R96 ;  /* 0x0000006000507202 */ /* 0x000fe40000000f00 */
[----:B------:R-:W2:Y:S01]  /*97d0*/  LDSM.16.MT88.4 R96, [R232+0x7100] ;  /* 0x00710000e860783b */ /* 0x000ea20000004200 */
[----:B------:R-:W-:Y:S01]  /*97e0*/  MOV R83, R103 ;  /* 0x0000006700537202 */ /* 0x000fe20000000f00 */
[C---:B-1----:R-:W-:Y:S04]  /*97f0*/  HMMA.16816.F32 R20, R68.reuse, R72, R20 ;  /* 0x000000484414723c */ /* 0x042fe80000001814 */
[----:B------:R-:W-:Y:S03]  /*9800*/  MOV R82, R102 ;  /* 0x0000006600527202 */ /* 0x000fe60000000f00 */
[----:B------:R-:W-:Y:S01]  /*9810*/  MOV R73, R101 ;  /* 0x0000006500497202 */ /* 0x000fe20000000f00 */
[C---:B------:R-:W-:Y:S04]  /*9820*/  HMMA.16816.F32 R24, R68.reuse, R74, R24 ;  /* 0x0000004a4418723c */ /* 0x040fe80000001818 */
[----:B------:R-:W-:Y:S01]  /*9830*/  MOV R72, R100 ;  /* 0x0000006400487202 */ /* 0x000fe20000000f00 */
[----:B------:R-:W-:Y:S01]  /*9840*/  FADD.FTZ R251, R73, R251 ;  /* 0x000000fb49fb7221 */ /* 0x000fe20000010000 */
[----:B------:R-:W1:Y:S02]  /*9850*/  LDSM.16.MT88.4 R100, [R232+0x3900] ;  /* 0x00390000e864783b */ /* 0x000e640000004200 */
[C---:B------:R-:W-:Y:S04]  /*9860*/  HMMA.16816.F32 R28, R68.reuse, R84, R28 ;  /* 0x00000054441c723c */ /* 0x040fe8000000181c */
[----:B------:R-:W-:Y:S04]  /*9870*/  FADD.FTZ R0, R72, R0 ;  /* 0x0000000048007221 */ /* 0x000fe80000010000 */
[C---:B------:R-:W-:Y:S01]  /*9880*/  HMMA.16816.F32 R32, R68.reuse, R86, R32 ;  /* 0x000000564420723c */ /* 0x040fe20000001820 */
[----:B------:R-:W-:Y:S03]  /*9890*/  LDSM.16.MT88.4 R84, [R234+0x7900] ;  /* 0x00790000ea54783b */ /* 0x000fe60000004200 */
[----:B------:R-:W-:Y:S02]  /*98a0*/  FADD.FTZ R2, R82, R0 ;  /* 0x0000000052027221 */ /* 0x000fe40000010000 */
[----:B------:R-:W-:Y:S02]  /*98b0*/  FADD.FTZ R0, R83, R251 ;  /* 0x000000fb53007221 */ /* 0x000fe40000010000 */
[C---:B---3--:R-:W-:Y:S04]  /*98c0*/  HMMA.16816.F32 R36, R68.reuse, R76, R36 ;  /* 0x0000004c4424723c */ /* 0x048fe80000001824 */
[----:B------:R-:W-:Y:S02]  /*98d0*/  FADD.FTZ R2, R152, R2 ;  /* 0x0000000298027221 */ /* 0x000fe40000010000 */
[----:B------:R-:W-:Y:S02]  /*98e0*/  FADD.FTZ R0, R80, R0 ;  /* 0x0000000050007221 */ /* 0x000fe40000010000 */
[C---:B------:R-:W-:Y:S01]  /*98f0*/  HMMA.16816.F32 R40, R68.reuse, R78, R40 ;  /* 0x0000004e4428723c */ /* 0x040fe20000001828 */
[----:B------:R-:W-:Y:S03]  /*9900*/  LDSM.16.MT88.4 R76, [R233+0x7900] ;  /* 0x00790000e94c783b */ /* 0x000fe60000004200 */
[----:B------:R-:W-:Y:S02]  /*9910*/  FADD.FTZ R2, R81, R2 ;  /* 0x0000000251027221 */ /* 0x000fe40000010000 */
[----:B------:R-:W-:Y:S01]  /*9920*/  FADD.FTZ R252, R252, R0 ;  /* 0x00000000fcfc7221 */ /* 0x000fe20000010000 */
[----:B------:R-:W-:Y:S01]  /*9930*/  MOV R0, R3 ;  /* 0x0000000300007202 */ /* 0x000fe20000000f00 */
[C---:B------:R-:W-:Y:S04]  /*9940*/  HMMA.16816.F32 R44, R68.reuse, R88, R44 ;  /* 0x00000058442c723c */ /* 0x040fe8000000182c */
[----:B------:R-:W-:Y:S01]  /*9950*/  FADD.FTZ R208, R208, R2 ;  /* 0x00000002d0d07221 */ /* 0x000fe20000010000 */
[----:B------:R-:W-:Y:S01]  /*9960*/  MOV R2, R132 ;  /* 0x0000008400027202 */ /* 0x000fe20000000f00 */
[----:B------:R-:W-:Y:S02]  /*9970*/  FADD.FTZ R252, R203, R252 ;  /* 0x000000fccbfc7221 */ /* 0x000fe40000010000 */
[C---:B------:R-:W-:Y:S04]  /*9980*/  HMMA.16816.F32 R48, R68.reuse, R90, R48 ;  /* 0x0000005a4430723c */ /* 0x040fe80000001830 */
[----:B------:R-:W-:Y:S02]  /*9990*/  FADD.FTZ R208, R205, R208 ;  /* 0x000000d0cdd07221 */ /* 0x000fe40000010000 */
[----:B------:R-:W-:Y:S02]  /*99a0*/  FADD.FTZ R202, R202, R252 ;  /* 0x000000fccaca7221 */ /* 0x000fe40000010000 */
[C---:B------:R-:W-:Y:S04]  /*99b0*/  HMMA.16816.F32 R52, R68.reuse, R92, R52 ;  /* 0x0000005c4434723c */ /* 0x040fe80000001834 */
[----:B------:R-:W-:Y:S02]  /*99c0*/  FADD.FTZ R201, R201, R208 ;  /* 0x000000d0c9c97221 */ /* 0x000fe40000010000 */
[----:B------:R-:W-:Y:S02]  /*99d0*/  FADD.FTZ R202, R183, R202 ;  /* 0x000000cab7ca7221 */ /* 0x000fe40000010000 */
[C---:B------:R-:W-:Y:S01]  /*99e0*/  HMMA.16816.F32 R56, R68.reuse, R94, R56 ;  /* 0x0000005e4438723c */ /* 0x040fe20000001838 */
[----:B------:R-:W3:Y:S03]  /*99f0*/  LDSM.16.MT88.4 R92, [R236+0x7900] ;  /* 0x00790000ec5c783b */ /* 0x000ee60000004200 */
[----:B------:R-:W-:Y:S02]  /*9a00*/  FADD.FTZ R201, R200, R201 ;  /* 0x000000c9c8c97221 */ /* 0x000fe40000010000 */
[----:B------:R-:W-:Y:S02]  /*9a10*/  FADD.FTZ R182, R182, R202 ;  /* 0x000000cab6b67221 */ /* 0x000fe40000010000 */
[C---:B--2---:R-:W-:Y:S04]  /*9a20*/  HMMA.16816.F32 R60, R68.reuse, R96, R60 ;  /* 0x00000060443c723c */ /* 0x044fe8000000183c */
[----:B------:R-:W-:Y:S02]  /*9a30*/  FADD.FTZ R168, R168, R201 ;  /* 0x000000c9a8a87221 */ /* 0x000fe40000010000 */
[----:B------:R-:W-:Y:S02]  /*9a40*/  FADD.FTZ R182, R167, R182 ;  /* 0x000000b6a7b67221 */ /* 0x000fe40000010000 */
[----:B------:R-:W-:Y:S04]  /*9a50*/  HMMA.16816.F32 R64, R68, R98, R64 ;  /* 0x000000624440723c */ /* 0x000fe80000001840 */
[----:B------:R-:W-:Y:S02]  /*9a60*/  FADD.FTZ R168, R169, R168 ;  /* 0x000000a8a9a87221 */ /* 0x000fe40000010000 */
[----:B------:R-:W-:Y:S01]  /*9a70*/  FADD.FTZ R166, R166, R182 ;  /* 0x000000b6a6a67221 */ /* 0x000fe20000010000 */
[----:B------:R-:W-:Y:S01]  /*9a80*/  F2FP.PACK_AB R68, R159, R157 ;  /* 0x0000009d9f44723e */ /* 0x000fe200000000ff */
[----:B------:R-:W-:Y:S01]  /*9a90*/  FADD.FTZ R165, R165, R168 ;  /* 0x000000a8a5a57221 */ /* 0x000fe20000010000 */
[----:B------:R-:W-:Y:S03]  /*9aa0*/  F2FP.PACK_AB R69, R155, R156 ;  /* 0x0000009c9b45723e */ /* 0x000fe600000000ff */
[----:B------:R-:W-:Y:S01]  /*9ab0*/  F2FP.PACK_AB R70, R153, R154 ;  /* 0x0000009a9946723e */ /* 0x000fe200000000ff */
[----:B------:R-:W-:Y:S01]  /*9ac0*/  FADD.FTZ R166, R162, R166 ;  /* 0x000000a6a2a67221 */ /* 0x000fe20000010000 */
[----:B----4-:R-:W-:Y:S01]  /*9ad0*/  F2FP.PACK_AB R71, R151, R134 ;  /* 0x000000869747723e */ /* 0x010fe200000000ff */
[----:B------:R-:W-:Y:S02]  /*9ae0*/  FADD.FTZ R165, R163, R165 ;  /* 0x000000a5a3a57221 */ /* 0x000fe40000010000 */
[----:B------:R-:W-:Y:S02]  /*9af0*/  FADD.FTZ R160, R160, R166 ;  /* 0x000000a6a0a07221 */ /* 0x000fe40000010000 */
[----:B------:R-:W-:Y:S02]  /*9b00*/  FADD.FTZ R157, R157, R165 ;  /* 0x000000a59d9d7221 */ /* 0x000fe40000010000 */
[C---:B------:R-:W-:Y:S01]  /*9b10*/  HMMA.16816.F32 R128, R68.reuse, R124, R4 ;  /* 0x0000007c4480723c */ /* 0x040fe20000001804 */
[----:B------:R-:W2:Y:S02]  /*9b20*/  LDSM.16.MT88.4 R4, [R232+0x7900] ;  /* 0x00790000e804783b */ /* 0x000ea40000004200 */
[----:B------:R-:W-:Y:S02]  /*9b30*/  FADD.FTZ R160, R156, R160 ;  /* 0x000000a09ca07221 */ /* 0x000fe40000010000 */
[----:B------:R-:W-:Y:S02]  /*9b40*/  FADD.FTZ R157, R159, R157 ;  /* 0x0000009d9f9d7221 */ /* 0x000fe40000010000 */
[----:B------:R-:W-:Y:S01]  /*9b50*/  FADD.FTZ R160, R155, R160 ;  /* 0x000000a09ba07221 */ /* 0x000fe20000010000 */
[C---:B------:R-:W-:Y:S04]  /*9b60*/  HMMA.16816.F32 R124, R68.reuse, R126, R8 ;  /* 0x0000007e447c723c */ /* 0x040fe80000001808 */
[----:B------:R-:W-:Y:S02]  /*9b70*/  FADD.FTZ R157, R154, R157 ;  /* 0x0000009d9a9d7221 */ /* 0x000fe40000010000 */
[----:B------:R-:W-:Y:S02]  /*9b80*/  FADD.FTZ R160, R134, R160 ;  /* 0x000000a086a07221 */ /* 0x000fe40000010000 */
[C---:B------:R-:W-:Y:S04]  /*9b90*/  HMMA.16816.F32 R120, R68.reuse, R116, R12 ;  /* 0x000000744478723c */ /* 0x040fe8000000180c */
[----:B------:R-:W-:Y:S02]  /*9ba0*/  FADD.FTZ R249, R153, R157 ;  /* 0x0000009d99f97221 */ /* 0x000fe40000010000 */
[----:B------:R-:W-:Y:S02]  /*9bb0*/  FADD.FTZ R248, R151, R160 ;  /* 0x000000a097f87221 */ /* 0x000fe40000010000 */
[C---:B------:R-:W-:Y:S08]  /*9bc0*/  HMMA.16816.F32 R116, R68.reuse, R118, R16 ;  /* 0x000000764474723c */ /* 0x040ff00000001810 */
[C---:B------:R-:W-:Y:S08]  /*9bd0*/  HMMA.16816.F32 R112, R68.reuse, R108, R20 ;  /* 0x0000006c4470723c */ /* 0x040ff00000001814 */
[C---:B------:R-:W-:Y:S08]  /*9be0*/  HMMA.16816.F32 R108, R68.reuse, R110, R24 ;  /* 0x0000006e446c723c */ /* 0x040ff00000001818 */
[C---:B-1----:R-:W-:Y:S08]  /*9bf0*/  HMMA.16816.F32 R104, R68.reuse, R100, R28 ;  /* 0x000000644468723c */ /* 0x042ff0000000181c */
[C---:B------:R-:W-:Y:S08]  /*9c00*/  HMMA.16816.F32 R100, R68.reuse, R102, R32 ;  /* 0x000000664464723c */ /* 0x040ff00000001820 */
[C---:B---3--:R-:W-:Y:S08]  /*9c10*/  HMMA.16816.F32 R96, R68.reuse, R92, R36 ;  /* 0x0000005c4460723c */ /* 0x048ff00000001824 */
[C---:B------:R-:W-:Y:S08]  /*9c20*/  HMMA.16816.F32 R92, R68.reuse, R94, R40 ;  /* 0x0000005e445c723c */ /* 0x040ff00000001828 */
[C---:B------:R-:W-:Y:S08]  /*9c30*/  HMMA.16816.F32 R88, R68.reuse, R84, R44 ;  /* 0x000000544458723c */ /* 0x040ff0000000182c */
[C---:B------:R-:W-:Y:S08]  /*9c40*/  HMMA.16816.F32 R84, R68.reuse, R86, R48 ;  /* 0x000000564454723c */ /* 0x040ff00000001830 */
[C---:B------:R-:W-:Y:S08]  /*9c50*/  HMMA.16816.F32 R80, R68.reuse, R76, R52 ;  /* 0x0000004c4450723c */ /* 0x040ff00000001834 */
[C---:B------:R-:W-:Y:S08]  /*9c60*/  HMMA.16816.F32 R76, R68.reuse, R78, R56 ;  /* 0x0000004e444c723c */ /* 0x040ff00000001838 */
[C---:B--2---:R-:W-:Y:S08]  /*9c70*/  HMMA.16816.F32 R72, R68.reuse, R4, R60 ;  /* 0x000000044448723c */ /* 0x044ff0000000183c */
[----:B------:R-:W-:Y:S01]  /*9c80*/  HMMA.16816.F32 R68, R68, R6, R64 ;  /* 0x000000064444723c */ /* 0x000fe20000001840 */
[----:B------:R-:W-:-:S07]  /*9c90*/  @P1 BRA `(.L_x_6) ;  /* 0xffffc2d000001947 */ /* 0x000fce000383ffff */
.L_x_5:
[----:B------:R-:W1:Y:S01]  /*9ca0*/  SHFL.BFLY PT, R4, R249, 0x2, 0x1f ;  /* 0x0c401f00f9047f89 */ /* 0x000e6200000e0000 */
[----:B------:R-:W-:-:S02]  /*9cb0*/  MOV R5, RZ ;  /* 0x000000ff00057202 */ /* 0x000fc40000000f00 */
[----:B------:R-:W-:Y:S01]  /*9cc0*/  MOV R6, 0xff800000 ;  /* 0xff80000000067802 */ /* 0x000fe20000000f00 */
[----:B------:R-:W2:Y:S01]  /*9cd0*/  SHFL.BFLY PT, R2, R248, 0x2, 0x1f ;  /* 0x0c401f00f8027f89 */ /* 0x000ea200000e0000 */
[----:B------:R-:W-:Y:S01]  /*9ce0*/  PLOP3.LUT P2, PT, PT, PT, PT, 0x8, 0x0 ;  /* 0x000000000000781c */ /* 0x000fe20003f4e170 */
[----:B-1----:R-:W-:Y:S02]  /*9cf0*/  FADD.FTZ R4, R4, R249 ;  /* 0x000000f904047221 */ /* 0x002fe40000010000 */
[----:B--2---:R-:W-:-:S03]  /*9d00*/  FADD.FTZ R248, R2, R248 ;  /* 0x000000f802f87221 */ /* 0x004fc60000010000 */
[----:B------:R-:W1:Y:S04]  /*9d10*/  SHFL.BFLY PT, R0, R4, 0x1, 0x1f ;  /* 0x0c201f0004007f89 */ /* 0x000e6800000e0000 */
[----:B------:R-:W2:Y:S01]  /*9d20*/  SHFL.BFLY PT, R2, R248, 0x1, 0x1f ;  /* 0x0c201f00f8027f89 */ /* 0x000ea200000e0000 */
[----:B-1----:R-:W-:Y:S01]  /*9d30*/  FADD.FTZ R4, R4, R0 ;  /* 0x0000000004047221 */ /* 0x002fe20000010000 */
[----:B------:R-:W-:Y:S01]  /*9d40*/  MOV R0, RZ ;  /* 0x000000ff00007202 */ /* 0x000fe20000000f00 */
[----:B--2---:R-:W-:-:S03]  /*9d50*/  FADD.FTZ R2, R2, R248 ;  /* 0x000000f802027221 */ /* 0x004fc60000010000 */
[----:B------:R-:W-:Y:S02]  /*9d60*/  FSETP.NE.FTZ.AND P1, PT, R4, RZ, PT ;  /* 0x000000ff0400720b */ /* 0x000fe40003f35000 */
[----:B------:R-:W-:-:S11]  /*9d70*/  FSETP.NE.FTZ.AND P0, PT, R2, RZ, PT ;  /* 0x000000ff0200720b */ /* 0x000fd60003f15000 */
[----:B------:R-:W1:Y:S01]  /*9d80*/  @P1 MUFU.RCP R5, R4 ;  /* 0x0000000400051308 */ /* 0x000e620000001000 */
[----:B------:R-:W-:Y:S02]  /*9d90*/  @P1 MOV R7, 0x3f317218 ;  /* 0x3f31721800071802 */ /* 0x000fe40000000f00 */
[----:B------:R-:W-:-:S03]  /*9da0*/  @P0 MOV R9, 0x3f317218 ;  /* 0x3f31721800090802 */ /* 0x000fc60000000f00 */
[----:B------:R-:W-:Y:S02]  /*9db0*/  @P1 FMUL.FTZ R7, R7, c[0x0][0x2d0] ;  /* 0x0000b40007071a20 */ /* 0x000fe40000410000 */
[----:B------:R-:W2:Y:S01]  /*9dc0*/  @P1 MUFU.LG2 R4, R4 ;  /* 0x0000000400041308 */ /* 0x000ea20000000c00 */
[----:B-1----:R-:W-:-:S07]  /*9dd0*/  FMUL.FTZ R128, R5, R128 ;  /* 0x0000008005807220 */ /* 0x002fce0000410000 */
[----:B------:R-:W1:Y:S01]  /*9de0*/  @P0 MUFU.RCP R0, R2 ;  /* 0x0000000200000308 */ /* 0x000e620000001000 */
[C---:B------:R-:W-:Y:S02]  /*9df0*/  FMUL.FTZ R129, R5.reuse, R129 ;  /* 0x0000008105817220 */ /* 0x040fe40000410000 */
[C---:B------:R-:W-:Y:S02]  /*9e00*/  FMUL.FTZ R124, R5.reuse, R124 ;  /* 0x0000007c057c7220 */ /* 0x040fe40000410000 */
[C---:B------:R-:W-:Y:S02]  /*9e10*/  FMUL.FTZ R125, R5.reuse, R125 ;  /* 0x0000007d057d7220 */ /* 0x040fe40000410000 */
[C---:B------:R-:W-:Y:S02]  /*9e20*/  FMUL.FTZ R120, R5.reuse, R120 ;  /* 0x0000007805787220 */ /* 0x040fe40000410000 */
[C---:B------:R-:W-:Y:S02]  /*9e30*/  FMUL.FTZ R121, R5.reuse, R121 ;  /* 0x0000007905797220 */ /* 0x040fe40000410000 */
[----:B------:R-:W-:-:S02]  /*9e40*/  FMUL.FTZ R116, R5, R116 ;  /* 0x0000007405747220 */ /* 0x000fc40000410000 */
        /* <DEDUP_REMOVED lines=24> */
[----:B------:R-:W-:Y:S02]  /*9fd0*/  FMUL.FTZ R69, R5, R69 ;  /* 0x0000004505457220 */ /* 0x000fe40000410000 */
[----:B------:R3:W4:Y:S01]  /*9fe0*/  @P0 MUFU.LG2 R5, R2 ;  /* 0x0000000200050308 */ /* 0x0007220000000c00 */
[----:B--2---:R-:W-:Y:S02]  /*9ff0*/  @P1 FMUL.FTZ R4, R4, 0.69314718246459960938 ;  /* 0x3f31721804041820 */ /* 0x004fe40000410000 */
[C---:B-1----:R-:W-:Y:S02]  /*a000*/  FMUL.FTZ R130, R0.reuse, R130 ;  /* 0x0000008200827220 */ /* 0x042fe40000410000 */
[C---:B------:R-:W-:Y:S02]  /*a010*/  FMUL.FTZ R131, R0.reuse, R131 ;  /* 0x0000008300837220 */ /* 0x040fe40000410000 */
[C---:B------:R-:W-:Y:S02]  /*a020*/  FMUL.FTZ R126, R0.reuse, R126 ;  /* 0x0000007e007e7220 */ /* 0x040fe40000410000 */
[----:B------:R-:W-:-:S02]  /*a030*/  FMUL.FTZ R127, R0, R127 ;  /* 0x0000007f007f7220 */ /* 0x000fc40000410000 */
[C---:B------:R-:W-:Y:S02]  /*a040*/  FMUL.FTZ R122, R0.reuse, R122 ;  /* 0x0000007a007a7220 */ /* 0x040fe40000410000 */
[C---:B------:R-:W-:Y:S02]  /*a050*/  FMUL.FTZ R123, R0.reuse, R123 ;  /* 0x0000007b007b7220 */ /* 0x040fe40000410000 */
[C---:B------:R-:W-:Y:S01]  /*a060*/  FMUL.FTZ R118, R0.reuse, R118 ;  /* 0x0000007600767220 */ /* 0x040fe20000410000 */
[----:B---3--:R-:W-:Y:S01]  /*a070*/  MOV R2, 0xff800000 ;  /* 0xff80000000027802 */ /* 0x008fe20000000f00 */
[----:B----4-:R-:W-:Y:S02]  /*a080*/  @P0 FMUL.FTZ R8, R5, 0.69314718246459960938 ;  /* 0x3f31721805080820 */ /* 0x010fe40000410000 */
[----:B------:R-:W-:Y:S02]  /*a090*/  @P0 FMUL.FTZ R5, R9, c[0x0][0x2d0] ;  /* 0x0000b40009050a20 */ /* 0x000fe40000410000 */
        /* <DEDUP_REMOVED lines=25> */
[----:B------:R-:W-:Y:S02]  /*a230*/  @P1 FFMA.FTZ R2, R7, R132, R4 ;  /* 0x0000008407021223 */ /* 0x000fe40000010004 */
[----:B------:R-:W-:Y:S02]  /*a240*/  @P0 FFMA.FTZ R6, R5, R3, R8 ;  /* 0x0000000305060223 */ /* 0x000fe40000010008 */
.L_x_3:
[----:B------:R-:W-:Y:S05]  /*a250*/  @P2 BRA `(.L_x_9) ;  /* 0x0000135000002947 */ /* 0x000fea0003800000 */
[----:B------:R-:W1:Y:S01]  /*a260*/  S2R R0, SR_CTAID.Y ;  /* 0x0000000000007919 */ /* 0x000e620000002600 */
[----:B------:R-:W-:Y:S01]  /*a270*/  IMAD R5, RZ, RZ, -UR10 ;  /* 0x8000000aff057e24 */ /* 0x000fe2000f8e02ff */
[----:B------:R-:W-:Y:S01]  /*a280*/  USHF.R.S32.HI UR6, URZ, 0x1f, UR10 ;  /* 0x0000001f3f067899 */ /* 0x000fe2000801140a */
[----:B------:R-:W-:Y:S01]  /*a290*/  IMAD.MOV.U32 R9, RZ, RZ, c[0x0][0x4e8] ;  /* 0x00013a00ff097624 */ /* 0x000fe200078e00ff */
[----:B------:R-:W2:Y:S01]  /*a2a0*/  S2R R11, SR_TID.X ;  /* 0x00000000000b7919 */ /* 0x000ea20000002100 */
[----:B------:R-:W-:Y:S01]  /*a2b0*/  ULDC.64 UR4, c[0x0][0x4d0] ;  /* 0x0001340000047ab9 */ /* 0x000fe20000000a00 */
[----:B------:R-:W-:Y:S01]  /*a2c0*/  BSSY B0, `(.L_x_10) ;  /* 0x00000cc000007945 */ /* 0x000fe20003800000 */
[----:B------:R-:W-:Y:S01]  /*a2d0*/  UIMAD UR7, UR6, UR4, URZ ;  /* 0x00000004060772a4 */ /* 0x000fe2000f8e023f */
[----:B------:R-:W3:Y:S01]  /*a2e0*/  S2R R8, SR_CTAID.Z ;  /* 0x0000000000087919 */ /* 0x000ee20000002700 */
[----:B------:R-:W-:-:S03]  /*a2f0*/  UIMAD.WIDE.U32 UR8, UR10, UR4, URZ ;  /* 0x000000040a0872a5 */ /* 0x000fc6000f8e003f */
[----:B------:R-:W-:Y:S01]  /*a300*/  BAR.SYNC.DEFER_BLOCKING 0x1, 0x100 ;  /* 0x0044000000007b1d */ /* 0x000fe20000010000 */
[----:B------:R-:W-:Y:S01]  /*a310*/  UIMAD UR7, UR10, UR5, UR7 ;  /* 0x000000050a0772a4 */ /* 0x000fe2000f8e0207 */
[C---:B------:R-:W-:Y:S01]  /*a320*/  ISETP.NE.AND P1, PT, R9.reuse, 0x1, PT ;  /* 0x000000010900780c */ /* 0x040fe20003f25270 */
[----:B------:R-:W-:Y:S01]  /*a330*/  IMAD.U32 R16, RZ, RZ, UR8 ;  /* 0x00000008ff107e24 */ /* 0x000fe2000f8e00ff */
[----:B------:R-:W-:Y:S01]  /*a340*/  MOV R17, UR9 ;  /* 0x0000000900117c02 */ /* 0x000fe20008000f00 */
[----:B------:R-:W-:Y:S01]  /*a350*/  UIADD3 UR7, UR9, UR7, URZ ;  /* 0x0000000709077290 */ /* 0x000fe2000fffe03f */
[----:B------:R-:W-:Y:S01]  /*a360*/  IMAD R9, R9, c[0x0][0x388], RZ ;  /* 0x0000e20009097a24 */ /* 0x000fe200078e02ff */
[----:B------:R-:W-:Y:S02]  /*a370*/  ULDC.64 UR4, c[0x0][0x438] ;  /* 0x00010e0000047ab9 */ /* 0x000fe40000000a00 */
[----:B------:R-:W-:Y:S02]  /*a380*/  UIMAD.WIDE.U32 UR14, UR10, UR4, URZ ;  /* 0x000000040a0e72a5 */ /* 0x000fe4000f8e003f */
[----:B------:R-:W-:Y:S01]  /*a390*/  UIMAD UR4, UR6, UR4, URZ ;  /* 0x00000004060472a4 */ /* 0x000fe2000f8e023f */
[----:B-1----:R-:W-:-:S02]  /*a3a0*/  IMAD R5, R5, c[0x0][0x550], R0 ;  /* 0x0001540005057a24 */ /* 0x002fc400078e0200 */
[----:B------:R-:W-:Y:S01]  /*a3b0*/  IMAD.U32 R17, RZ, RZ, UR7 ;  /* 0x00000007ff117e24 */ /* 0x000fe2000f8e00ff */
[----:B------:R-:W-:Y:S01]  /*a3c0*/  UIMAD UR4, UR10, UR5, UR4 ;  /* 0x000000050a0472a4 */ /* 0x000fe2000f8e0204 */
[----:B--2---:R-:W-:Y:S01]  /*a3d0*/  SHF.R.S32.HI R0, RZ, 0x1f, R11 ;  /* 0x0000001fff007819 */ /* 0x004fe2000001140b */
[----:B------:R-:W-:Y:S01]  /*a3e0*/  IMAD.U32 R15, RZ, RZ, UR15 ;  /* 0x0000000fff0f7e24 */ /* 0x000fe2000f8e00ff */
[----:B------:R-:W-:Y:S01]  /*a3f0*/  MOV R14, UR14 ;  /* 0x0000000e000e7c02 */ /* 0x000fe20008000f00 */
[----:B------:R-:W-:Y:S01]  /*a400*/  UIADD3 UR4, UR15, UR4, URZ ;  /* 0x000000040f047290 */ /* 0x000fe2000fffe03f */
[-C--:B------:R-:W-:Y:S01]  /*a410*/  LEA.HI R13, R0, R11.reuse, RZ, 0x5 ;  /* 0x0000000b000d7211 */ /* 0x080fe200078f28ff */
[----:B---3--:R-:W-:Y:S01]  /*a420*/  IMAD.WIDE.U32 R16, R8, c[0x0][0x4d8], R16 ;  /* 0x0001360008107a25 */ /* 0x008fe200078e0010 */
[----:B------:R-:W-:Y:S02]  /*a430*/  LEA.HI R0, R0, R11, RZ, 0x2 ;  /* 0x0000000b00007211 */ /* 0x000fe400078f10ff */
[----:B------:R-:W-:Y:S01]  /*a440*/  LOP3.LUT R4, R13, 0xffffffe0, RZ, 0xc0, !PT ;  /* 0xffffffe00d047812 */ /* 0x000fe200078ec0ff */
[----:B------:R-:W-:Y:S01]  /*a450*/  IMAD.U32 R15, RZ, RZ, UR4 ;  /* 0x00000004ff0f7e24 */ /* 0x000fe2000f8e00ff */
[----:B------:R-:W-:-:S02]  /*a460*/  LOP3.LUT R0, R0, 0xfffffffc, RZ, 0xc0, !PT ;  /* 0xfffffffc00007812 */ /* 0x000fc400078ec0ff */
[--C-:B------:R-:W-:Y:S01]  /*a470*/  SHF.R.S32.HI R7, RZ, 0x5, R13.reuse ;  /* 0x00000005ff077819 */ /* 0x100fe2000001140d */
[----:B------:R-:W-:Y:S01]  /*a480*/  IMAD.IADD R4, R11, 0x1, -R4 ;  /* 0x000000010b047824 */ /* 0x000fe200078e0a04 */
[----:B------:R-:W-:Y:S01]  /*a490*/  SHF.R.S32.HI R13, RZ, 0x1f, R13 ;  /* 0x0000001fff0d7819 */ /* 0x000fe2000001140d */
[----:B------:R-:W-:Y:S01]  /*a4a0*/  IMAD.WIDE.U32 R14, R8, c[0x0][0x440], R14 ;  /* 0x00011000080e7a25 */ /* 0x000fe200078e000e */
[----:B------:R-:W-:Y:S02]  /*a4b0*/  IADD3 R11, -R0, R11, RZ ;  /* 0x0000000b000b7210 */ /* 0x000fe40007ffe1ff */
[----:B------:R-:W1:Y:S01]  /*a4c0*/  S2R R0, SR_CTAID.X ;  /* 0x0000000000007919 */ /* 0x000e620000002500 */
[----:B------:R-:W-:Y:S02]  /*a4d0*/  LEA.HI R13, R13, R7, RZ, 0x3 ;  /* 0x000000070d0d7211 */ /* 0x000fe400078f18ff */
[----:B------:R-:W-:Y:S02]  /*a4e0*/  SHF.R.S32.HI R3, RZ, 0x1f, R4 ;  /* 0x0000001fff037819 */ /* 0x000fe40000011404 */
[----:B------:R-:W-:-:S02]  /*a4f0*/  LOP3.LUT R13, R13, 0xffffff8, RZ, 0xc0, !PT ;  /* 0x0ffffff80d0d7812 */ /* 0x000fc400078ec0ff */
[----:B------:R-:W-:Y:S02]  /*a500*/  LEA.HI R10, R11, R11, RZ, 0x1 ;  /* 0x0000000b0b0a7211 */ /* 0x000fe400078f08ff */
[----:B------:R-:W-:Y:S01]  /*a510*/  LEA.HI R3, R3, R4, RZ, 0x2 ;  /* 0x0000000403037211 */ /* 0x000fe200078f10ff */
[----:B------:R-:W-:Y:S01]  /*a520*/  IMAD.IADD R13, R7, 0x1, -R13 ;  /* 0x00000001070d7824 */ /* 0x000fe200078e0a0d */
[----:B------:R-:W-:Y:S02]  /*a530*/  LOP3.LUT R10, R10, 0x1ffffffe, RZ, 0xc0, !PT ;  /* 0x1ffffffe0a0a7812 */ /* 0x000fe400078ec0ff */
[----:B------:R-:W-:Y:S02]  /*a540*/  SHF.R.S32.HI R12, RZ, 0x2, R3 ;  /* 0x00000002ff0c7819 */ /* 0x000fe40000011403 */
[----:B------:R-:W-:Y:S02]  /*a550*/  SHF.R.S32.HI R7, RZ, 0x1f, R8 ;  /* 0x0000001fff077819 */ /* 0x000fe40000011408 */
[----:B------:R-:W-:Y:S01]  /*a560*/  IADD3 R10, R11, -R10, RZ ;  /* 0x8000000a0b0a7210 */ /* 0x000fe20007ffe0ff */
[----:B------:R-:W-:Y:S01]  /*a570*/  IMAD R12, R13, 0x10, R12 ;  /* 0x000000100d0c7824 */ /* 0x000fe200078e020c */
[----:B------:R-:W-:Y:S01]  /*a580*/  LOP3.LUT R3, R3, 0x7ffffffc, RZ, 0xc0, !PT ;  /* 0x7ffffffc03037812 */ /* 0x000fe200078ec0ff */
[----:B------:R-:W-:-:S02]  /*a590*/  IMAD R11, R7, c[0x0][0x4d8], RZ ;  /* 0x00013600070b7a24 */ /* 0x000fc400078e02ff */
[----:B------:R-:W-:Y:S02]  /*a5a0*/  IMAD R10, R10, 0x8, R12 ;  /* 0x000000080a0a7824 */ /* 0x000fe400078e020c */
[----:B------:R-:W-:Y:S02]  /*a5b0*/  IMAD R7, R7, c[0x0][0x440], RZ ;  /* 0x0001100007077a24 */ /* 0x000fe400078e02ff */
[----:B------:R-:W-:Y:S01]  /*a5c0*/  IMAD R11, R8, c[0x0][0x4dc], R11 ;  /* 0x00013700080b7a24 */ /* 0x000fe200078e020b */
[----:B-1----:R-:W-:Y:S01]  /*a5d0*/  LEA R10, R0, R10, 0x7 ;  /* 0x0000000a000a7211 */ /* 0x002fe200078e38ff */
[----:B------:R-:W-:Y:S01]  /*a5e0*/  IMAD R7, R8, c[0x0][0x444], R7 ;  /* 0x0001110008077a24 */ /* 0x000fe200078e0207 */
[----:B------:R-:W-:Y:S01]  /*a5f0*/  SHF.R.S32.HI R8, RZ, 0x1f, R5 ;  /* 0x0000001fff087819 */ /* 0x000fe20000011405 */
[----:B------:R-:W-:Y:S01]  /*a600*/  IMAD.IADD R17, R17, 0x1, R11 ;  /* 0x0000000111117824 */ /* 0x000fe200078e020b */
[----:B------:R-:W-:Y:S01]  /*a610*/  MOV R11, R10 ;  /* 0x0000000a000b7202 */ /* 0x000fe20000000f00 */
[----:B------:R-:W-:Y:S01]  /*a620*/  IMAD.IADD R15, R15, 0x1, R7 ;  /* 0x000000010f0f7824 */ /* 0x000fe200078e0207 */
[----:B------:R-:W-:Y:S01]  /*a630*/  LEA R0, R0, R12, 0x7 ;  /* 0x0000000c00007211 */ /* 0x000fe200078e38ff */
[----:B------:R-:W-:-:S04]  /*a640*/  @P1 IMAD.HI.U32 R7, R10, c[0x0][0x4ec], RZ ;  /* 0x00013b000a071a27 */ /* 0x000fc800078e00ff */
[C---:B------:R-:W-:Y:S01]  /*a650*/  IMAD R13, R8.reuse, c[0x0][0x4e0], RZ ;  /* 0x00013800080d7a24 */ /* 0x040fe200078e02ff */
[----:B------:R-:W-:Y:S01]  /*a660*/  @P1 SHF.R.U32.HI R11, RZ, c[0x0][0x4f0], R7 ;  /* 0x00013c00ff0b1a19 */ /* 0x000fe20000011607 */
[----:B------:R-:W-:Y:S02]  /*a670*/  IMAD R8, R8, c[0x0][0x448], RZ ;  /* 0x0001120008087a24 */ /* 0x000fe400078e02ff */
[C---:B------:R-:W-:Y:S02]  /*a680*/  IMAD R13, R5.reuse, c[0x0][0x4e4], R13 ;  /* 0x00013900050d7a24 */ /* 0x040fe400078e020d */
[----:B------:R-:W-:Y:S02]  /*a690*/  IMAD.MOV R7, RZ, RZ, -R11 ;  /* 0x000000ffff077224 */ /* 0x000fe400078e0a0b */
[C---:B------:R-:W-:Y:S02]  /*a6a0*/  IMAD R8, R5.reuse, c[0x0][0x44c], R8 ;  /* 0x0001130005087a24 */ /* 0x040fe400078e0208 */
[----:B------:R-:W-:-:S04]  /*a6b0*/  IMAD.WIDE.U32 R14, R5, c[0x0][0x448], R14 ;  /* 0x00011200050e7a25 */ /* 0x000fc800078e000e */
[----:B------:R-:W-:Y:S01]  /*a6c0*/  IMAD.WIDE.U32 R18, R5, c[0x0][0x4e0], R16 ;  /* 0x0001380005127a25 */ /* 0x000fe200078e0010 */
[----:B------:R-:W-:-:S03]  /*a6d0*/  MOV R16, R10 ;  /* 0x0000000a00107202 */ /* 0x000fc60000000f00 */
[----:B------:R-:W-:Y:S01]  /*a6e0*/  @P1 IMAD.HI.U32 R5, R10, c[0x0][0x4ec], RZ ;  /* 0x00013b000a051a27 */ /* 0x000fe200078e00ff */
[----:B------:R-:W-:-:S03]  /*a6f0*/  IADD3 R18, P0, R11, R18, RZ ;  /* 0x000000120b127210 */ /* 0x000fc60007f1e0ff */
[----:B------:R-:W-:Y:S01]  /*a700*/  IMAD R7, R7, c[0x0][0x4e8], R10 ;  /* 0x00013a0007077a24 */ /* 0x000fe200078e020a */
[----:B------:R-:W-:Y:S01]  /*a710*/  @P1 SHF.R.U32.HI R16, RZ, c[0x0][0x4f0], R5 ;  /* 0x00013c00ff101a19 */ /* 0x000fe20000011605 */
[----:B------:R-:W-:Y:S01]  /*a720*/  IMAD.IADD R15, R15, 0x1, R8 ;  /* 0x000000010f0f7824 */ /* 0x000fe200078e0208 */
[----:B------:R-:W-:Y:S01]  /*a730*/  SHF.R.S32.HI R8, RZ, 0x1f, R11 ;  /* 0x0000001fff087819 */ /* 0x000fe2000001140b */
[----:B------:R-:W-:Y:S01]  /*a740*/  IMAD.IADD R3, R4, 0x1, -R3 ;  /* 0x0000000104037824 */ /* 0x000fe200078e0a03 */
[----:B------:R-:W-:Y:S01]  /*a750*/  SHF.R.S32.HI R5, RZ, 0x1f, R7 ;  /* 0x0000001fff057819 */ /* 0x000fe20000011407 */
[----:B------:R-:W-:Y:S01]  /*a760*/  IMAD.WIDE.U32 R14, R16, c[0x0][0x430], R14 ;  /* 0x00010c00100e7a25 */ /* 0x000fe200078e000e */
[----:B------:R-:W-:Y:S02]  /*a770*/  IADD3.X R19, R8, R19, R13, P0, !PT ;  /* 0x0000001308137210 */ /* 0x000fe400007fe40d */
[----:B------:R-:W-:Y:S01]  /*a780*/  SHF.R.S32.HI R11, RZ, 0x1f, R16 ;  /* 0x0000001fff0b7819 */ /* 0x000fe20000011410 */
[----:B------:R-:W-:Y:S01]  /*a790*/  IMAD R5, R5, c[0x0][0x4c8], RZ ;  /* 0x0001320005057a24 */ /* 0x000fe200078e02ff */
[----:B------:R-:W-:Y:S01]  /*a7a0*/  IADD3 R8, -R16, RZ, RZ ;  /* 0x000000ff10087210 */ /* 0x000fe20007ffe1ff */
[----:B------:R-:W-:Y:S01]  /*a7b0*/  IMAD.WIDE.U32 R18, R7, c[0x0][0x4c8], R18 ;  /* 0x0001320007127a25 */ /* 0x000fe200078e0012 */
[----:B------:R-:W-:-:S03]  /*a7c0*/  LOP3.LUT P1, RZ, R4, 0x3, RZ, 0xc0, !PT ;  /* 0x0000000304ff7812 */ /* 0x000fc6000782c0ff */
[----:B------:R-:W-:Y:S01]  /*a7d0*/  IMAD R5, R7, c[0x0][0x4cc], R5 ;  /* 0x0001330007057a24 */ /* 0x000fe200078e0205 */
[----:B------:R-:W-:Y:S01]  /*a7e0*/  LEA R7, P0, R18, c[0x0][0x4a8], 0x2 ;  /* 0x00012a0012077a11 */ /* 0x000fe200078010ff */
[----:B------:R-:W-:Y:S01]  /*a7f0*/  IMAD R11, R11, c[0x0][0x430], RZ ;  /* 0x00010c000b0b7a24 */ /* 0x000fe200078e02ff */
[----:B------:R-:W-:Y:S01]  /*a800*/  ISETP.GE.OR P2, PT, R0, R9, P1 ;  /* 0x000000090000720c */ /* 0x000fe20000f46670 */
[----:B------:R-:W-:Y:S02]  /*a810*/  IMAD.IADD R5, R19, 0x1, R5 ;  /* 0x0000000113057824 */ /* 0x000fe400078e0205 */
[----:B------:R-:W-:Y:S01]  /*a820*/  IMAD R11, R16, c[0x0][0x434], R11 ;  /* 0x00010d00100b7a24 */ /* 0x000fe200078e020b */
[----:B------:R-:W-:Y:S01]  /*a830*/  SHFL.IDX PT, R12, R7, RZ, 0x1c1f ;  /* 0x001c1fff070c7589 */ /* 0x000fe200000e0000 */
[----:B------:R-:W-:Y:S01]  /*a840*/  IMAD R8, R8, c[0x0][0x4e8], R10 ;  /* 0x00013a0008087a24 */ /* 0x000fe200078e020a */
[----:B------:R-:W-:Y:S01]  /*a850*/  LEA.HI.X R5, R18, c[0x0][0x4ac], R5, 0x2, P0 ;  /* 0x00012b0012057a11 */ /* 0x000fe200000f1405 */
[----:B------:R-:W-:Y:S01]  /*a860*/  IMAD.IADD R15, R15, 0x1, R11 ;  /* 0x000000010f0f7824 */ /* 0x000fe200078e020b */
[----:B------:R1:W-:Y:S02]  /*a870*/  SHFL.IDX PT, R16, R7, 0x1, 0x1c1f ;  /* 0x003c1f0007107f89 */ /* 0x0003e400000e0000 */
[----:B------:R-:W-:Y:S01]  /*a880*/  SHF.R.S32.HI R10, RZ, 0x1f, R8 ;  /* 0x0000001fff0a7819 */ /* 0x000fe20000011408 */
[----:B------:R-:W-:Y:S01]  /*a890*/  IMAD.WIDE.U32 R14, R8, c[0x0][0x428], R14 ;  /* 0x00010a00080e7a25 */ /* 0x000fe200078e000e */
[----:B------:R-:W2:Y:S03]  /*a8a0*/  SHFL.IDX PT, R13, R5, RZ, 0x1c1f ;  /* 0x001c1fff050d7589 */ /* 0x000ea600000e0000 */
[----:B------:R-:W-:Y:S01]  /*a8b0*/  IMAD R10, R10, c[0x0][0x428], RZ ;  /* 0x00010a000a0a7a24 */ /* 0x000fe200078e02ff */
[----:B------:R3:W4:Y:S03]  /*a8c0*/  SHFL.IDX PT, R17, R5, 0x1, 0x1c1f ;  /* 0x003c1f0005117f89 */ /* 0x00072600000e0000 */
[----:B------:R-:W-:-:S05]  /*a8d0*/  IMAD R10, R8, c[0x0][0x42c], R10 ;  /* 0x00010b00080a7a24 */ /* 0x000fca00078e020a */
[----:B------:R-:W-:Y:S02]  /*a8e0*/  IADD3 R10, R15, R10, RZ ;  /* 0x0000000a0f0a7210 */ /* 0x000fe40007ffe0ff */
[----:B-1----:R-:W-:-:S04]  /*a8f0*/  LEA R7, P0, R14, c[0x0][0x400], 0x2 ;  /* 0x000100000e077a11 */ /* 0x002fc800078010ff */
[----:B------:R-:W-:Y:S01]  /*a900*/  LEA.HI.X R10, R14, c[0x0][0x404], R10, 0x2, P0 ;  /* 0x000101000e0a7a11 */ /* 0x000fe200000f140a */
[----:B--2---:R1:W-:Y:S01]  /*a910*/  @!P2 ST.E [R12.64], R2 ;  /* 0x000000020c00a985 */ /* 0x0043e2000c10190c */
[----:B---3--:R-:W-:-:S03]  /*a920*/  IADD3 R5, R0, 0x8, RZ ;  /* 0x0000000800057810 */ /* 0x008fc60007ffe0ff */
[----:B------:R1:W2:Y:S01]  /*a930*/  SHFL.IDX PT, R14, R7, RZ, 0x1c1f ;  /* 0x001c1fff070e7589 */ /* 0x0002a200000e0000 */
[----:B------:R-:W-:-:S03]  /*a940*/  ISETP.GE.OR P1, PT, R5, R9, P1 ;  /* 0x000000090500720c */ /* 0x000fc60000f26670 */
[----:B------:R1:W3:Y:S01]  /*a950*/  SHFL.IDX PT, R15, R10, RZ, 0x1c1f ;  /* 0x001c1fff0a0f7589 */ /* 0x0002e200000e0000 */
[----:B------:R-:W-:Y:S02]  /*a960*/  ISETP.GE.AND P0, PT, R5, R9, PT ;  /* 0x000000090500720c */ /* 0x000fe40003f06270 */
[----:B------:R-:W-:-:S07]  /*a970*/  SHF.L.U32 R5, R3, 0x1, RZ ;  /* 0x0000000103057819 */ /* 0x000fce00000006ff */
[----:B----4-:R1:W-:Y:S01]  /*a980*/  @!P1 ST.E [R16.64], R6 ;  /* 0x0000000610009985 */ /* 0x0103e2000c10190c */
[----:B------:R-:W-:-:S13]  /*a990*/  ISETP.GE.AND P1, PT, R0, R9, PT ;  /* 0x000000090000720c */ /* 0x000fda0003f26270 */
[----:B------:R-:W-:Y:S05]  /*a9a0*/  @P1 BRA `(.L_x_11) ;  /* 0x000005d000001947 */ /* 0x000fea0003800000 */
[C---:B--23--:R-:W-:Y:S02]  /*a9b0*/  IADD3 R4, R5.reuse, 0x8, RZ ;  /* 0x0000000805047810 */ /* 0x04cfe40007ffe0ff */
[C---:B------:R-:W-:Y:S02]  /*a9c0*/  IADD3 R3, R5.reuse, 0x10, RZ ;  /* 0x0000001005037810 */ /* 0x040fe40007ffe0ff */
[----:B------:R-:W-:Y:S02]  /*a9d0*/  ISETP.GE.AND P3, PT, R4, c[0x0][0x3c8], PT ;  /* 0x0000f20004007a0c */ /* 0x000fe40003f66270 */
[----:B-1----:R-:W-:Y:S02]  /*a9e0*/  IADD3 R2, R5, 0x18, RZ ;  /* 0x0000001805027810 */ /* 0x002fe40007ffe0ff */
[----:B------:R-:W-:Y:S02]  /*a9f0*/  ISETP.GE.AND P2, PT, R3, c[0x0][0x3c8], PT ;  /* 0x0000f20003007a0c */ /* 0x000fe40003f46270 */
[----:B------:R-:W-:-:S02]  /*aa00*/  ISETP.GE.AND P4, PT, R5, c[0x0][0x3c8], PT ;  /* 0x0000f20005007a0c */ /* 0x000fc40003f86270 */
[----:B------:R-:W-:Y:S02]  /*aa10*/  ISETP.GE.AND P1, PT, R2, c[0x0][0x3c8], PT ;  /* 0x0000f20002007a0c */ /* 0x000fe40003f26270 */
[C---:B------:R-:W-:Y:S02]  /*aa20*/  IADD3 R0, R5.reuse, 0x20, RZ ;  /* 0x0000002005007810 */ /* 0x040fe40007ffe0ff */
[----:B------:R-:W-:Y:S02]  /*aa30*/  IADD3 R6, R5, 0x28, RZ ;  /* 0x0000002805067810 */ /* 0x000fe40007ffe0ff */
[----:B------:R-:W-:Y:S02]  /*aa40*/  @!P3 LEA.HI R4, R4, R4, RZ, 0x1 ;  /* 0x000000040404b211 */ /* 0x000fe400078f08ff */
[----:B------:R-:W-:Y:S02]  /*aa50*/  ISETP.GE.AND P6, PT, R0, c[0x0][0x3c8], PT ;  /* 0x0000f20000007a0c */ /* 0x000fe40003fc6270 */
[----:B------:R-:W-:Y:S01]  /*aa60*/  @!P2 LEA.HI R3, R3, R3, RZ, 0x1 ;  /* 0x000000030303a211 */ /* 0x000fe200078f08ff */
[----:B------:R-:W-:Y:S01]  /*aa70*/  @!P4 IMAD.WIDE R8, R5, 0x4, R14 ;  /* 0x000000040508c825 */ /* 0x000fe200078e020e */
[----:B------:R-:W-:-:S02]  /*aa80*/  @!P3 LOP3.LUT R4, R4, 0xfffffffe, RZ, 0xc0, !PT ;  /* 0xfffffffe0404b812 */ /* 0x000fc400078ec0ff */
[----:B------:R-:W-:Y:S02]  /*aa90*/  @!P1 LEA.HI R2, R2, R2, RZ, 0x1 ;  /* 0x0000000202029211 */ /* 0x000fe400078f08ff */
[----:B------:R-:W-:Y:S01]  /*aaa0*/  @!P2 LOP3.LUT R3, R3, 0xfffffffe, RZ, 0xc0, !PT ;  /* 0xfffffffe0303a812 */ /* 0x000fe200078ec0ff */
[--C-:B------:R-:W-:Y:S01]  /*aab0*/  @!P3 IMAD.WIDE R12, R4, 0x4, R14.reuse ;  /* 0x00000004040cb825 */ /* 0x100fe200078e020e */
[----:B------:R1:W-:Y:S01]  /*aac0*/  @!P4 ST.E.64 [R8.64], R128 ;  /* 0x000000800800c985 */ /* 0x0003e2000c101b0c */
[----:B------:R-:W-:Y:S02]  /*aad0*/  IADD3 R4, R5, 0x30, RZ ;  /* 0x0000003005047810 */ /* 0x000fe40007ffe0ff */
[----:B------:R-:W-:Y:S01]  /*aae0*/  @!P2 IMAD.WIDE R16, R3, 0x4, R14 ;  /* 0x000000040310a825 */ /* 0x000fe200078e020e */
[----:B------:R2:W-:Y:S01]  /*aaf0*/  @!P3 ST.E.64 [R12.64], R124 ;  /* 0x0000007c0c00b985 */ /* 0x0005e2000c101b0c */
[----:B------:R-:W-:Y:S02]  /*ab00*/  IADD3 R3, R5, 0x38, RZ ;  /* 0x0000003805037810 */ /* 0x000fe40007ffe0ff */
[----:B------:R-:W-:Y:S01]  /*ab10*/  ISETP.GE.AND P5, PT, R6, c[0x0][0x3c8], PT ;  /* 0x0000f20006007a0c */ /* 0x000fe20003fa6270 */
[----:B------:R3:W-:Y:S01]  /*ab20*/  @!P2 ST.E.64 [R16.64], R120 ;  /* 0x000000781000a985 */ /* 0x0007e2000c101b0c */
[----:B------:R-:W-:-:S02]  /*ab30*/  ISETP.GE.AND P4, PT, R4, c[0x0][0x3c8], PT ;  /* 0x0000f20004007a0c */ /* 0x000fc40003f86270 */
[----:B------:R-:W-:Y:S02]  /*ab40*/  ISETP.GE.AND P3, PT, R3, c[0x0][0x3c8], PT ;  /* 0x0000f20003007a0c */ /* 0x000fe40003f66270 */
[----:B------:R-:W-:-:S04]  /*ab50*/  @!P6 LEA.HI R0, R0, R0, RZ, 0x1 ;  /* 0x000000000000e211 */ /* 0x000fc800078f08ff */
[----:B------:R-:W-:-:S03]  /*ab60*/  @!P6 LOP3.LUT R0, R0, 0xfffffffe, RZ, 0xc0, !PT ;  /* 0xfffffffe0000e812 */ /* 0x000fc600078ec0ff */
[----:B------:R-:W-:Y:S02]  /*ab70*/  @!P5 LEA.HI R6, R6, R6, RZ, 0x1 ;  /* 0x000000060606d211 */ /* 0x000fe400078f08ff */
[----:B------:R-:W-:Y:S02]  /*ab80*/  @!P4 LEA.HI R4, R4, R4, RZ, 0x1 ;  /* 0x000000040404c211 */ /* 0x000fe400078f08ff */
[----:B------:R-:W-:Y:S02]  /*ab90*/  @!P3 LEA.HI R3, R3, R3, RZ, 0x1 ;  /* 0x000000030303b211 */ /* 0x000fe400078f08ff */
[----:B------:R-:W-:Y:S02]  /*aba0*/  @!P5 LOP3.LUT R6, R6, 0xfffffffe, RZ, 0xc0, !PT ;  /* 0xfffffffe0606d812 */ /* 0x000fe400078ec0ff */
[----:B------:R-:W-:Y:S02]  /*abb0*/  @!P4 LOP3.LUT R4, R4, 0xfffffffe, RZ, 0xc0, !PT ;  /* 0xfffffffe0404c812 */ /* 0x000fe400078ec0ff */
[----:B-1----:R-:W-:-:S02]  /*abc0*/  @!P1 LOP3.LUT R9, R2, 0xfffffffe, RZ, 0xc0, !PT ;  /* 0xfffffffe02099812 */ /* 0x002fc400078ec0ff */
[C---:B------:R-:W-:Y:S02]  /*abd0*/  IADD3 R8, R5.reuse, 0x40, RZ ;  /* 0x0000004005087810 */ /* 0x040fe40007ffe0ff */
[----:B------:R-:W-:Y:S01]  /*abe0*/  IADD3 R2, R5, 0x48, RZ ;  /* 0x0000004805027810 */ /* 0x000fe20007ffe0ff */
[--C-:B--2---:R-:W-:Y:S01]  /*abf0*/  @!P1 IMAD.WIDE R12, R9, 0x4, R14.reuse ;  /* 0x00000004090c9825 */ /* 0x104fe200078e020e */
[----:B------:R-:W-:Y:S02]  /*ac00*/  ISETP.GE.AND P2, PT, R8, c[0x0][0x3c8], PT ;  /* 0x0000f20008007a0c */ /* 0x000fe40003f46270 */
[----:B------:R-:W-:Y:S01]  /*ac10*/  @!P3 LOP3.LUT R3, R3, 0xfffffffe, RZ, 0xc0, !PT ;  /* 0xfffffffe0303b812 */ /* 0x000fe200078ec0ff */
[--C-:B---3--:R-:W-:Y:S01]  /*ac20*/  @!P4 IMAD.WIDE R16, R4, 0x4, R14.reuse ;  /* 0x000000040410c825 */ /* 0x108fe200078e020e */
[----:B------:R1:W-:Y:S01]  /*ac30*/  @!P1 ST.E.64 [R12.64], R116 ;  /* 0x000000740c009985 */ /* 0x0003e2000c101b0c */
[----:B------:R-:W-:Y:S02]  /*ac40*/  ISETP.GE.AND P1, PT, R2, c[0x0][0x3c8], PT ;  /* 0x0000f20002007a0c */ /* 0x000fe40003f26270 */
[----:B------:R-:W-:Y:S01]  /*ac50*/  @!P3 IMAD.WIDE R18, R3, 0x4, R14 ;  /* 0x000000040312b825 */ /* 0x000fe200078e020e */
[----:B------:R-:W-:-:S05]  /*ac60*/  IADD3 R4, R5, 0x58, RZ ;  /* 0x0000005805047810 */ /* 0x000fca0007ffe0ff */
[----:B------:R-:W-:-:S04]  /*ac70*/  @!P2 LEA.HI R8, R8, R8, RZ, 0x1 ;  /* 0x000000080808a211 */ /* 0x000fc800078f08ff */
[----:B------:R-:W-:Y:S02]  /*ac80*/  @!P2 LOP3.LUT R8, R8, 0xfffffffe, RZ, 0xc0, !PT ;  /* 0xfffffffe0808a812 */ /* 0x000fe400078ec0ff */
[----:B------:R-:W-:-:S03]  /*ac90*/  @!P1 LEA.HI R2, R2, R2, RZ, 0x1 ;  /* 0x0000000202029211 */ /* 0x000fc600078f08ff */
[----:B------:R-:W-:Y:S01]  /*aca0*/  @!P2 IMAD.WIDE R8, R8, 0x4, R14 ;  /* 0x000000040808a825 */ /* 0x000fe200078e020e */
[----:B------:R-:W-:-:S05]  /*acb0*/  @!P1 LOP3.LUT R2, R2, 0xfffffffe, RZ, 0xc0, !PT ;  /* 0xfffffffe02029812 */ /* 0x000fca00078ec0ff */
[----:B------:R-:W-:-:S04]  /*acc0*/  @!P1 IMAD.WIDE R2, R2, 0x4, R14 ;  /* 0x0000000402029825 */ /* 0x000fc800078e020e */
[----:B-1----:R-:W-:Y:S01]  /*acd0*/  @!P6 IMAD.WIDE R12, R0, 0x4, R14 ;  /* 0x00000004000ce825 */ /* 0x002fe200078e020e */
[----:B------:R-:W-:-:S04]  /*ace0*/  IADD3 R0, R5, 0x50, RZ ;  /* 0x0000005005007810 */ /* 0x000fc80007ffe0ff */
[----:B------:R1:W-:Y:S01]  /*acf0*/  @!P6 ST.E.64 [R12.64], R112 ;  /* 0x000000700c00e985 */ /* 0x0003e2000c101b0c */
[----:B------:R-:W-:-:S13]  /*ad00*/  ISETP.GE.AND P6, PT, R0, c[0x0][0x3c8], PT ;  /* 0x0000f20000007a0c */ /* 0x000fda0003fc6270 */
[----:B------:R-:W-:-:S04]  /*ad10*/  @!P6 LEA.HI R0, R0, R0, RZ, 0x1 ;  /* 0x000000000000e211 */ /* 0x000fc800078f08ff */
[----:B------:R-:W-:Y:S01]  /*ad20*/  @!P6 LOP3.LUT R0, R0, 0xfffffffe, RZ, 0xc0, !PT ;  /* 0xfffffffe0000e812 */ /* 0x000fe200078ec0ff */
[----:B-1----:R-:W-:Y:S01]  /*ad30*/  @!P5 IMAD.WIDE R12, R6, 0x4, R14 ;  /* 0x00000004060cd825 */ /* 0x002fe200078e020e */
[----:B------:R-:W-:-:S04]  /*ad40*/  IADD3 R6, R5, 0x68, RZ ;  /* 0x0000006805067810 */ /* 0x000fc80007ffe0ff */
[----:B------:R1:W-:Y:S01]  /*ad50*/  @!P5 ST.E.64 [R12.64], R108 ;  /* 0x0000006c0c00d985 */ /* 0x0003e2000c101b0c */
[----:B------:R-:W-:-:S03]  /*ad60*/  ISETP.GE.AND P5, PT, R4, c[0x0][0x3c8], PT ;  /* 0x0000f20004007a0c */ /* 0x000fc60003fa6270 */
[----:B------:R2:W-:Y:S04]  /*ad70*/  @!P4 ST.E.64 [R16.64], R104 ;  /* 0x000000681000c985 */ /* 0x0005e8000c101b0c */
[----:B------:R3:W-:Y:S01]  /*ad80*/  @!P3 ST.E.64 [R18.64], R100 ;  /* 0x000000641200b985 */ /* 0x0007e2000c101b0c */
[----:B------:R-:W-:-:S03]  /*ad90*/  ISETP.GE.AND P3, PT, R6, c[0x0][0x3c8], PT ;  /* 0x0000f20006007a0c */ /* 0x000fc60003f66270 */
[----:B------:R4:W-:Y:S02]  /*ada0*/  @!P2 ST.E.64 [R8.64], R96 ;  /* 0x000000600800a985 */ /* 0x0009e4000c101b0c */
[----:B------:R-:W-:Y:S02]  /*adb0*/  @!P5 LEA.HI R4, R4, R4, RZ, 0x1 ;  /* 0x000000040404d211 */ /* 0x000fe400078f08ff */
[----:B------:R5:W-:Y:S02]  /*adc0*/  @!P1 ST.E.64 [R2.64], R92 ;  /* 0x0000005c02009985 */ /* 0x000be4000c101b0c */
[----:B------:R-:W-:-:S04]  /*add0*/  @!P5 LOP3.LUT R4, R4, 0xfffffffe, RZ, 0xc0, !PT ;  /* 0xfffffffe0404d812 */ /* 0x000fc800078ec0ff */
[----:B------:R-:W-:-:S04]  /*ade0*/  @!P3 LEA.HI R6, R6, R6, RZ, 0x1 ;  /* 0x000000060606b211 */ /* 0x000fc800078f08ff */
[----:B------:R-:W-:Y:S01]  /*adf0*/  @!P3 LOP3.LUT R6, R6, 0xfffffffe, RZ, 0xc0, !PT ;  /* 0xfffffffe0606b812 */ /* 0x000fe200078ec0ff */
[----:B-1----:R-:W-:-:S04]  /*ae00*/  @!P6 IMAD.WIDE R12, R0, 0x4, R14 ;  /* 0x00000004000ce825 */ /* 0x002fc800078e020e */
[--C-:B--2---:R-:W-:Y:S01]  /*ae10*/  @!P5 IMAD.WIDE R16, R4, 0x4, R14.reuse ;  /* 0x000000040410d825 */ /* 0x104fe200078e020e */
[----:B------:R1:W-:Y:S03]  /*ae20*/  @!P6 ST.E.64 [R12.64], R88 ;  /* 0x000000580c00e985 */ /* 0x0003e6000c101b0c */
[----:B---3--:R-:W-:Y:S01]  /*ae30*/  @!P3 IMAD.WIDE R18, R6, 0x4, R14 ;  /* 0x000000040612b825 */ /* 0x008fe200078e020e */
[----:B------:R1:W-:Y:S01]  /*ae40*/  @!P5 ST.E.64 [R16.64], R84 ;  /* 0x000000541000d985 */ /* 0x0003e2000c101b0c */
[C---:B----4-:R-:W-:Y:S02]  /*ae50*/  IADD3 R8, R5.reuse, 0x60, RZ ;  /* 0x0000006005087810 */ /* 0x050fe40007ffe0ff */
[C---:B-----5:R-:W-:Y:S02]  /*ae60*/  IADD3 R3, R5.reuse, 0x70, RZ ;  /* 0x0000007005037810 */ /* 0x060fe40007ffe0ff */
[----:B------:R-:W-:-:S02]  /*ae70*/  IADD3 R2, R5, 0x78, RZ ;  /* 0x0000007805027810 */ /* 0x000fc40007ffe0ff */
[----:B------:R-:W-:Y:S02]  /*ae80*/  ISETP.GE.AND P4, PT, R8, c[0x0][0x3c8], PT ;  /* 0x0000f20008007a0c */ /* 0x000fe40003f86270 */
[----:B------:R-:W-:Y:S02]  /*ae90*/  ISETP.GE.AND P2, PT, R3, c[0x0][0x3c8], PT ;  /* 0x0000f20003007a0c */ /* 0x000fe40003f46270 */
[----:B------:R-:W-:-:S09]  /*aea0*/  ISETP.GE.AND P1, PT, R2, c[0x0][0x3c8], PT ;  /* 0x0000f20002007a0c */ /* 0x000fd20003f26270 */
[----:B------:R-:W-:Y:S02]  /*aeb0*/  @!P4 LEA.HI R8, R8, R8, RZ, 0x1 ;  /* 0x000000080808c211 */ /* 0x000fe400078f08ff */
[----:B------:R-:W-:Y:S02]  /*aec0*/  @!P2 LEA.HI R3, R3, R3, RZ, 0x1 ;  /* 0x000000030303a211 */ /* 0x000fe400078f08ff */
[----:B------:R-:W-:Y:S02]  /*aed0*/  @!P1 LEA.HI R2, R2, R2, RZ, 0x1 ;  /* 0x0000000202029211 */ /* 0x000fe400078f08ff */
[----:B------:R-:W-:Y:S02]  /*aee0*/  @!P4 LOP3.LUT R8, R8, 0xfffffffe, RZ, 0xc0, !PT ;  /* 0xfffffffe0808c812 */ /* 0x000fe400078ec0ff */
[----:B------:R-:W-:Y:S02]  /*aef0*/  @!P2 LOP3.LUT R3, R3, 0xfffffffe, RZ, 0xc0, !PT ;  /* 0xfffffffe0303a812 */ /* 0x000fe400078ec0ff */
[----:B------:R-:W-:Y:S01]  /*af00*/  @!P1 LOP3.LUT R2, R2, 0xfffffffe, RZ, 0xc0, !PT ;  /* 0xfffffffe02029812 */ /* 0x000fe200078ec0ff */
[----:B------:R-:W-:-:S04]  /*af10*/  @!P4 IMAD.WIDE R8, R8, 0x4, R14 ;  /* 0x000000040808c825 */ /* 0x000fc800078e020e */
[--C-:B------:R-:W-:Y:S01]  /*af20*/  @!P2 IMAD.WIDE R20, R3, 0x4, R14.reuse ;  /* 0x000000040314a825 */ /* 0x100fe200078e020e */
[----:B------:R1:W-:Y:S03]  /*af30*/  @!P4 ST.E.64 [R8.64], R80 ;  /* 0x000000500800c985 */ /* 0x0003e6000c101b0c */
[----:B------:R-:W-:Y:S01]  /*af40*/  @!P1 IMAD.WIDE R2, R2, 0x4, R14 ;  /* 0x0000000402029825 */ /* 0x000fe200078e020e */
[----:B------:R1:W-:Y:S04]  /*af50*/  @!P3 ST.E.64 [R18.64], R76 ;  /* 0x0000004c1200b985 */ /* 0x0003e8000c101b0c */
[----:B------:R1:W-:Y:S04]  /*af60*/  @!P2 ST.E.64 [R20.64], R72 ;  /* 0x000000481400a985 */ /* 0x0003e8000c101b0c */
[----:B------:R1:W-:Y:S02]  /*af70*/  @!P1 ST.E.64 [R2.64], R68 ;  /* 0x0000004402009985 */ /* 0x0003e4000c101b0c */
.L_x_11:
[----:B--23--:R-:W-:Y:S05]  /*af80*/  BSYNC B0 ;  /* 0x0000000000007941 */ /* 0x00cfea0003800000 */
.L_x_10:
[----:B------:R2:W3:Y:S04]  /*af90*/  SHFL.IDX PT, R11, R10, 0x1, 0x1c1f ;  /* 0x003c1f000a0b7f89 */ /* 0x0004e800000e0000 */
[----:B-1----:R2:W1:Y:S01]  /*afa0*/  SHFL.IDX PT, R10, R7, 0x1, 0x1c1f ;  /* 0x003c1f00070a7f89 */ /* 0x00246200000e0000 */
[----:B------:R-:W-:Y:S05]  /*afb0*/  @P0 EXIT ;  /* 0x000000000000094d */ /* 0x000fea0003800000 */
[C---:B------:R-:W-:Y:S02]  /*afc0*/  ISETP.GE.AND P0, PT, R5.reuse, c[0x0][0x3c8], PT ;  /* 0x0000f20005007a0c */ /* 0x040fe40003f06270 */
[----:B------:R-:W-:-:S02]  /*afd0*/  IADD3 R2, R5, 0x8, RZ ;  /* 0x0000000805027810 */ /* 0x000fc40007ffe0ff */
[C---:B------:R-:W-:Y:S02]  /*afe0*/  IADD3 R0, R5.reuse, 0x10, RZ ;  /* 0x0000001005007810 */ /* 0x040fe40007ffe0ff */
[----:B------:R-:W-:Y:S02]  /*aff0*/  ISETP.GE.AND P6, PT, R2, c[0x0][0x3c8], PT ;  /* 0x0000f20002007a0c */ /* 0x000fe40003fc6270 */
[C---:B------:R-:W-:Y:S02]  /*b000*/  IADD3 R8, R5.reuse, 0x18, RZ ;  /* 0x0000001805087810 */ /* 0x040fe40007ffe0ff */
[----:B------:R-:W-:Y:S02]  /*b010*/  ISETP.GE.AND P5, PT, R0, c[0x0][0x3c8], PT ;  /* 0x0000f20000007a0c */ /* 0x000fe40003fa6270 */
[----:B------:R-:W-:Y:S01]  /*b020*/  ISETP.GE.AND P4, PT, R8, c[0x0][0x3c8], PT ;  /* 0x0000f20008007a0c */ /* 0x000fe20003f86270 */
[C---:B-123--:R-:W-:Y:S01]  /*b030*/  @!P0 IMAD.WIDE R6, R5.reuse, 0x4, R10 ;  /* 0x0000000405068825 */ /* 0x04efe200078e020a */
[----:B------:R-:W-:-:S02]  /*b040*/  IADD3 R4, R5, 0x30, RZ ;  /* 0x0000003005047810 */ /* 0x000fc40007ffe0ff */
[----:B------:R-:W-:Y:S02]  /*b050*/  IADD3 R3, R5, 0x38, RZ ;  /* 0x0000003805037810 */ /* 0x000fe40007ffe0ff */
[----:B------:R1:W-:Y:S01]  /*b060*/  @!P0 ST.E.64 [R6.64], R130 ;  /* 0x0000008206008985 */ /* 0x0003e2000c101b0c */
[----:B------:R-:W-:Y:S02]  /*b070*/  @!P6 LEA.HI R2, R2, R2, RZ, 0x1 ;  /* 0x000000020202e211 */ /* 0x000fe400078f08ff */
[----:B------:R-:W-:Y:S02]  /*b080*/  ISETP.GE.AND P1, PT, R4, c[0x0][0x3c8], PT ;  /* 0x0000f20004007a0c */ /* 0x000fe40003f26270 */
[----:B------:R-:W-:Y:S02]  /*b090*/  ISETP.GE.AND P0, PT, R3, c[0x0][0x3c8], PT ;  /* 0x0000f20003007a0c */ /* 0x000fe40003f06270 */
[----:B------:R-:W-:Y:S02]  /*b0a0*/  @!P5 LEA.HI R0, R0, R0, RZ, 0x1 ;  /* 0x000000000000d211 */ /* 0x000fe400078f08ff */
[----:B------:R-:W-:-:S02]  /*b0b0*/  @!P6 LOP3.LUT R2, R2, 0xfffffffe, RZ, 0xc0, !PT ;  /* 0xfffffffe0202e812 */ /* 0x000fc400078ec0ff */
[----:B------:R-:W-:Y:S02]  /*b0c0*/  @!P4 LEA.HI R8, R8, R8, RZ, 0x1 ;  /* 0x000000080808c211 */ /* 0x000fe400078f08ff */
[----:B------:R-:W-:Y:S01]  /*b0d0*/  @!P5 LOP3.LUT R0, R0, 0xfffffffe, RZ, 0xc0, !PT ;  /* 0xfffffffe0000d812 */ /* 0x000fe200078ec0ff */
[--C-:B------:R-:W-:Y:S01]  /*b0e0*/  @!P6 IMAD.WIDE R12, R2, 0x4, R10.reuse ;  /* 0x00000004020ce825 */ /* 0x100fe200078e020a */
[----:B------:R-:W-:Y:S02]  /*b0f0*/  @!P4 LOP3.LUT R8, R8, 0xfffffffe, RZ, 0xc0, !PT ;  /* 0xfffffffe0808c812 */ /* 0x000fe400078ec0ff */
[----:B------:R-:W-:Y:S01]  /*b100*/  @!P1 LEA.HI R4, R4, R4, RZ, 0x1 ;  /* 0x0000000404049211 */ /* 0x000fe200078f08ff */
[--C-:B------:R-:W-:Y:S01]  /*b110*/  @!P5 IMAD.WIDE R14, R0, 0x4, R10.reuse ;  /* 0x00000004000ed825 */ /* 0x100fe200078e020a */
[----:B------:R-:W-:Y:S01]  /*b120*/  @!P6 ST.E.64 [R12.64], R126 ;  /* 0x0000007e0c00e985 */ /* 0x000fe2000c101b0c */
[----:B------:R-:W-:Y:S02]  /*b130*/  @!P0 LEA.HI R3, R3, R3, RZ, 0x1 ;  /* 0x0000000303038211 */ /* 0x000fe400078f08ff */
[----:B------:R-:W-:Y:S01]  /*b140*/  @!P4 IMAD.WIDE R8, R8, 0x4, R10 ;  /* 0x000000040808c825 */ /* 0x000fe200078e020a */
[----:B------:R-:W-:Y:S01]  /*b150*/  IADD3 R2, R5, 0x40, RZ ;  /* 0x0000004005027810 */ /* 0x000fe20007ffe0ff */
[----:B------:R2:W-:Y:S01]  /*b160*/  @!P5 ST.E.64 [R14.64], R122 ;  /* 0x0000007a0e00d985 */ /* 0x0005e2000c101b0c */
[----:B------:R-:W-:-:S02]  /*b170*/  @!P1 LOP3.LUT R4, R4, 0xfffffffe, RZ, 0xc0, !PT ;  /* 0xfffffffe04049812 */ /* 0x000fc400078ec0ff */
[C---:B------:R-:W-:Y:S01]  /*b180*/  IADD3 R0, R5.reuse, 0x48, RZ ;  /* 0x0000004805007810 */ /* 0x040fe20007ffe0ff */
[----:B------:R3:W-:Y:S01]  /*b190*/  @!P4 ST.E.64 [R8.64], R118 ;  /* 0x000000760800c985 */ /* 0x0007e2000c101b0c */
[C---:B-1----:R-:W-:Y:S02]  /*b1a0*/  IADD3 R7, R5.reuse, 0x20, RZ ;  /* 0x0000002005077810 */ /* 0x042fe40007ffe0ff */
[----:B------:R-:W-:Y:S02]  /*b1b0*/  IADD3 R6, R5, 0x28, RZ ;  /* 0x0000002805067810 */ /* 0x000fe40007ffe0ff */
[----:B------:R-:W-:Y:S02]  /*b1c0*/  ISETP.GE.AND P3, PT, R7, c[0x0][0x3c8], PT ;  /* 0x0000f20007007a0c */ /* 0x000fe40003f66270 */
[----:B------:R-:W-:Y:S02]  /*b1d0*/  ISETP.GE.AND P2, PT, R6, c[0x0][0x3c8], PT ;  /* 0x0000f20006007a0c */ /* 0x000fe40003f46270 */
[----:B------:R-:W-:-:S02]  /*b1e0*/  @!P0 LOP3.LUT R3, R3, 0xfffffffe, RZ, 0xc0, !PT ;  /* 0xfffffffe03038812 */ /* 0x000fc400078ec0ff */
[----:B------:R-:W-:Y:S02]  /*b1f0*/  ISETP.GE.AND P6, PT, R2, c[0x0][0x3c8], PT ;  /* 0x0000f20002007a0c */ /* 0x000fe40003fc6270 */
[----:B------:R-:W-:Y:S01]  /*b200*/  ISETP.GE.AND P5, PT, R0, c[0x0][0x3c8], PT ;  /* 0x0000f20000007a0c */ /* 0x000fe20003fa6270 */
[----:B------:R-:W-:Y:S01]  /*b210*/  @!P0 IMAD.WIDE R16, R3, 0x4, R10 ;  /* 0x0000000403108825 */ /* 0x000fe200078e020a */
[----:B------:R-:W-:-:S03]  /*b220*/  IADD3 R3, R5, 0x70, RZ ;  /* 0x0000007005037810 */ /* 0x000fc60007ffe0ff */
[----:B------:R-:W-:Y:S02]  /*b230*/  @!P3 LEA.HI R7, R7, R7, RZ, 0x1 ;  /* 0x000000070707b211 */ /* 0x000fe400078f08ff */
[----:B------:R-:W-:Y:S02]  /*b240*/  @!P2 LEA.HI R6, R6, R6, RZ, 0x1 ;  /* 0x000000060606a211 */ /* 0x000fe400078f08ff */
[----:B------:R-:W-:Y:S02]  /*b250*/  @!P3 LOP3.LUT R7, R7, 0xfffffffe, RZ, 0xc0, !PT ;  /* 0xfffffffe0707b812 */ /* 0x000fe400078ec0ff */
[----:B------:R-:W-:Y:S01]  /*b260*/  @!P2 LOP3.LUT R6, R6, 0xfffffffe, RZ, 0xc0, !PT ;  /* 0xfffffffe0606a812 */ /* 0x000fe200078ec0ff */
[--C-:B--2---:R-:W-:Y:S01]  /*b270*/  @!P1 IMAD.WIDE R14, R4, 0x4, R10.reuse ;  /* 0x00000004040e9825 */ /* 0x104fe200078e020a */
[----:B------:R-:W-:Y:S02]  /*b280*/  IADD3 R4, R5, 0x68, RZ ;  /* 0x0000006805047810 */ /* 0x000fe40007ffe0ff */
[----:B------:R-:W-:Y:S01]  /*b290*/  @!P6 LEA.HI R2, R2, R2, RZ, 0x1 ;  /* 0x000000020202e211 */ /* 0x000fe200078f08ff */
[----:B------:R-:W-:Y:S01]  /*b2a0*/  @!P3 IMAD.WIDE R12, R7, 0x4, R10 ;  /* 0x00000004070cb825 */ /* 0x000fe200078e020a */
[----:B---3--:R-:W-:-:S02]  /*b2b0*/  IADD3 R8, R5, 0x50, RZ ;  /* 0x0000005005087810 */ /* 0x008fc40007ffe0ff */
[----:B------:R-:W-:Y:S01]  /*b2c0*/  @!P5 LEA.HI R0, R0, R0, RZ, 0x1 ;  /* 0x000000000000d211 */ /* 0x000fe200078f08ff */
[----:B------:R-:W-:Y:S01]  /*b2d0*/  @!P2 IMAD.WIDE R6, R6, 0x4, R10 ;  /* 0x000000040606a825 */ /* 0x000fe200078e020a */
[----:B------:R1:W-:Y:S01]  /*b2e0*/  @!P3 ST.E.64 [R12.64], R114 ;  /* 0x000000720c00b985 */ /* 0x0003e2000c101b0c */
[----:B------:R-:W-:Y:S02]  /*b2f0*/  ISETP.GE.AND P4, PT, R8, c[0x0][0x3c8], PT ;  /* 0x0000f20008007a0c */ /* 0x000fe40003f86270 */
[----:B------:R-:W-:Y:S01]  /*b300*/  @!P6 LOP3.LUT R2, R2, 0xfffffffe, RZ, 0xc0, !PT ;  /* 0xfffffffe0202e812 */ /* 0x000fe200078ec0ff */
[----:B------:R2:W-:Y:S01]  /*b310*/  @!P2 ST.E.64 [R6.64], R110 ;  /* 0x0000006e0600a985 */ /* 0x0005e2000c101b0c */
[----:B------:R-:W-:-:S03]  /*b320*/  @!P5 LOP3.LUT R0, R0, 0xfffffffe, RZ, 0xc0, !PT ;  /* 0xfffffffe0000d812 */ /* 0x000fc600078ec0ff */
[----:B------:R3:W-:Y:S01]  /*b330*/  @!P1 ST.E.64 [R14.64], R106 ;  /* 0x0000006a0e009985 */ /* 0x0007e2000c101b0c */
[----:B------:R-:W-:-:S03]  /*b340*/  ISETP.GE.AND P1, PT, R4, c[0x0][0x3c8], PT ;  /* 0x0000f20004007a0c */ /* 0x000fc60003f26270 */
[----:B------:R-:W-:Y:S01]  /*b350*/  @!P0 ST.E.64 [R16.64], R102 ;  /* 0x0000006610008985 */ /* 0x000fe2000c101b0c */
[----:B------:R-:W-:Y:S02]  /*b360*/  ISETP.GE.AND P0, PT, R3, c[0x0][0x3c8], PT ;  /* 0x0000f20003007a0c */ /* 0x000fe40003f06270 */
[----:B------:R-:W-:-:S04]  /*b370*/  @!P4 LEA.HI R8, R8, R8, RZ, 0x1 ;  /* 0x000000080808c211 */ /* 0x000fc800078f08ff */
[----:B------:R-:W-:-:S03]  /*b380*/  @!P4 LOP3.LUT R8, R8, 0xfffffffe, RZ, 0xc0, !PT ;  /* 0xfffffffe0808c812 */ /* 0x000fc600078ec0ff */
[----:B------:R-:W-:Y:S02]  /*b390*/  @!P1 LEA.HI R4, R4, R4, RZ, 0x1 ;  /* 0x0000000404049211 */ /* 0x000fe400078f08ff */
[--C-:B------:R-:W-:Y:S02]  /*b3a0*/  @!P4 IMAD.WIDE R8, R8, 0x4, R10.reuse ;  /* 0x000000040808c825 */ /* 0x100fe400078e020a */
[----:B------:R-:W-:Y:S02]  /*b3b0*/  @!P0 LEA.HI R3, R3, R3, RZ, 0x1 ;  /* 0x0000000303038211 */ /* 0x000fe400078f08ff */
[----:B------:R-:W-:Y:S01]  /*b3c0*/  @!P1 LOP3.LUT R4, R4, 0xfffffffe, RZ, 0xc0, !PT ;  /* 0xfffffffe04049812 */ /* 0x000fe200078ec0ff */
[----:B-1----:R-:W-:Y:S01]  /*b3d0*/  @!P6 IMAD.WIDE R12, R2, 0x4, R10 ;  /* 0x00000004020ce825 */ /* 0x002fe200078e020a */
[----:B------:R-:W-:Y:S02]  /*b3e0*/  @!P0 LOP3.LUT R3, R3, 0xfffffffe, RZ, 0xc0, !PT ;  /* 0xfffffffe03038812 */ /* 0x000fe400078ec0ff */
[----:B--2---:R-:W-:-:S02]  /*b3f0*/  IADD3 R7, R5, 0x58, RZ ;  /* 0x0000005805077810 */ /* 0x004fc40007ffe0ff */
[----:B------:R1:W-:Y:S01]  /*b400*/  @!P6 ST.E.64 [R12.64], R98 ;  /* 0x000000620c00e985 */ /* 0x0003e2000c101b0c */
[----:B------:R-:W-:Y:S01]  /*b410*/  IADD3 R6, R5, 0x60, RZ ;  /* 0x0000006005067810 */ /* 0x000fe20007ffe0ff */
[--C-:B------:R-:W-:Y:S01]  /*b420*/  @!P0 IMAD.WIDE R2, R3, 0x4, R10.reuse ;  /* 0x0000000403028825 */ /* 0x100fe200078e020a */
[----:B------:R-:W-:Y:S02]  /*b430*/  ISETP.GE.AND P3, PT, R7, c[0x0][0x3c8], PT ;  /* 0x0000f20007007a0c */ /* 0x000fe40003f66270 */
[----:B------:R-:W-:Y:S01]  /*b440*/  ISETP.GE.AND P2, PT, R6, c[0x0][0x3c8], PT ;  /* 0x0000f20006007a0c */ /* 0x000fe20003f46270 */
[----:B---3--:R-:W-:Y:S01]  /*b450*/  @!P5 IMAD.WIDE R14, R0, 0x4, R10 ;  /* 0x00000004000ed825 */ /* 0x008fe200078e020a */
[----:B------:R-:W-:-:S04]  /*b460*/  IADD3 R0, R5, 0x78, RZ ;  /* 0x0000007805007810 */ /* 0x000fc80007ffe0ff */
[----:B------:R2:W-:Y:S04]  /*b470*/  @!P5 ST.E.64 [R14.64], R94 ;  /* 0x0000005e0e00d985 */ /* 0x0005e8000c101b0c */
[----:B------:R3:W-:Y:S01]  /*b480*/  @!P4 ST.E.64 [R8.64], R90 ;  /* 0x0000005a0800c985 */ /* 0x0007e2000c101b0c */
[----:B------:R-:W-:Y:S02]  /*b490*/  @!P3 LEA.HI R7, R7, R7, RZ, 0x1 ;  /* 0x000000070707b211 */ /* 0x000fe400078f08ff */
[----:B------:R-:W-:Y:S02]  /*b4a0*/  @!P2 LEA.HI R6, R6, R6, RZ, 0x1 ;  /* 0x000000060606a211 */ /* 0x000fe400078f08ff */
[----:B------:R-:W-:Y:S02]  /*b4b0*/  @!P3 LOP3.LUT R7, R7, 0xfffffffe, RZ, 0xc0, !PT ;  /* 0xfffffffe0707b812 */ /* 0x000fe400078ec0ff */
[----:B------:R-:W-:-:S03]  /*b4c0*/  @!P2 LOP3.LUT R6, R6, 0xfffffffe, RZ, 0xc0, !PT ;  /* 0xfffffffe0606a812 */ /* 0x000fc600078ec0ff */
[----:B-1----:R-:W-:-:S04]  /*b4d0*/  @!P3 IMAD.WIDE R12, R7, 0x4, R10 ;  /* 0x00000004070cb825 */ /* 0x002fc800078e020a */
[--C-:B------:R-:W-:Y:S01]  /*b4e0*/  @!P2 IMAD.WIDE R6, R6, 0x4, R10.reuse ;  /* 0x000000040606a825 */ /* 0x100fe200078e020a */
[----:B------:R3:W-:Y:S04]  /*b4f0*/  @!P3 ST.E.64 [R12.64], R86 ;  /* 0x000000560c00b985 */ /* 0x0007e8000c101b0c */
[----:B------:R3:W-:Y:S01]  /*b500*/  @!P2 ST.E.64 [R6.64], R82 ;  /* 0x000000520600a985 */ /* 0x0007e2000c101b0c */
[----:B--2---:R-:W-:-:S05]  /*b510*/  @!P1 IMAD.WIDE R14, R4, 0x4, R10 ;  /* 0x00000004040e9825 */ /* 0x004fca00078e020a */
[----:B------:R3:W-:Y:S04]  /*b520*/  @!P1 ST.E.64 [R14.64], R78 ;  /* 0x0000004e0e009985 */ /* 0x0007e8000c101b0c */
[----:B------:R3:W-:Y:S01]  /*b530*/  @!P0 ST.E.64 [R2.64], R74 ;  /* 0x0000004a02008985 */ /* 0x0007e2000c101b0c */
[----:B------:R-:W-:-:S13]  /*b540*/  ISETP.GE.AND P0, PT, R0, c[0x0][0x3c8], PT ;  /* 0x0000f20000007a0c */ /* 0x000fda0003f06270 */
[----:B------:R-:W-:Y:S05]  /*b550*/  @P0 EXIT ;  /* 0x000000000000094d */ /* 0x000fea0003800000 */
[----:B------:R-:W-:-:S04]  /*b560*/  LEA.HI R0, R0, R0, RZ, 0x1 ;  /* 0x0000000000007211 */ /* 0x000fc800078f08ff */
[----:B------:R-:W-:-:S05]  /*b570*/  LOP3.LUT R0, R0, 0xfffffffe, RZ, 0xc0, !PT ;  /* 0xfffffffe00007812 */ /* 0x000fca00078ec0ff */
[----:B------:R-:W-:-:S05]  /*b580*/  IMAD.WIDE R10, R0, 0x4, R10 ;  /* 0x00000004000a7825 */ /* 0x000fca00078e020a */
[----:B------:R-:W-:Y:S01]  /*b590*/  ST.E.64 [R10.64], R70 ;  /* 0x000000460a007985 */ /* 0x000fe2000c101b0c */
[----:B------:R-:W-:Y:S05]  /*b5a0*/  EXIT ;  /* 0x000000000000794d */ /* 0x000fea0003800000 */
.L_x_9:
[----:B------:R-:W1:Y:S02]  /*b5b0*/  S2R R3, SR_TID.X ;  /* 0x0000000000037919 */ /* 0x000e640000002100 */
[----:B-1----:R-:W-:-:S13]  /*b5c0*/  ISETP.GT.AND P0, PT, R3, 0x7f, PT ;  /* 0x0000007f0300780c */ /* 0x002fda0003f04270 */
[----:B------:R-:W-:Y:S05]  /*b5d0*/  @P0 EXIT ;  /* 0x000000000000094d */ /* 0x000fea0003800000 */
[----:B------:R-:W1:Y:S01]  /*b5e0*/  S2R R7, SR_CTAID.X ;  /* 0x0000000000077919 */ /* 0x000e620000002500 */
[----:B------:R-:W-:-:S05]  /*b5f0*/  MOV R0, c[0x0][0x4e8] ;  /* 0x00013a0000007a02 */ /* 0x000fca0000000f00 */
[----:B------:R-:W-:Y:S01]  /*b600*/  IMAD R2, R0, c[0x0][0x388], RZ ;  /* 0x0000e20000027a24 */ /* 0x000fe200078e02ff */
[----:B-1----:R-:W-:-:S04]  /*b610*/  LEA R7, R7, R3, 0x7 ;  /* 0x0000000307077211 */ /* 0x002fc800078e38ff */
[----:B------:R-:W-:-:S13]  /*b620*/  ISETP.GE.AND P0, PT, R7, R2, PT ;  /* 0x000000020700720c */ /* 0x000fda0003f06270 */
[----:B------:R-:W-:Y:S05]  /*b630*/  @P0 EXIT ;  /* 0x000000000000094d */ /* 0x000fea0003800000 */
[----:B------:R-:W1:Y:S01]  /*b640*/  S2R R4, SR_CTAID.Z ;  /* 0x0000000000047919 */ /* 0x000e620000002700 */
[----:B------:R-:W-:Y:S01]  /*b650*/  USHF.R.S32.HI UR6, URZ, 0x1f, UR10 ;  /* 0x0000001f3f067899 */ /* 0x000fe2000801140a */
[----:B------:R-:W-:Y:S01]  /*b660*/  ISETP.NE.AND P0, PT, R0, 0x1, PT ;  /* 0x000000010000780c */ /* 0x000fe20003f05270 */
[----:B------:R-:W-:Y:S01]  /*b670*/  ULDC.64 UR4, c[0x0][0x4d0] ;  /* 0x0001340000047ab9 */ /* 0x000fe20000000a00 */
[----:B------:R-:W2:Y:S01]  /*b680*/  S2R R3, SR_CTAID.Y ;  /* 0x0000000000037919 */ /* 0x000ea20000002600 */
[----:B------:R-:W-:Y:S01]  /*b690*/  UIMAD UR6, UR6, UR4, URZ ;  /* 0x00000004060672a4 */ /* 0x000fe2000f8e023f */
[----:B------:R-:W-:Y:S01]  /*b6a0*/  IADD3 R2, RZ, -UR10, RZ ;  /* 0x8000000aff027c10 */ /* 0x000fe2000fffe0ff */
[----:B------:R-:W-:Y:S01]  /*b6b0*/  UIMAD.WIDE.U32 UR8, UR10, UR4, URZ ;  /* 0x000000040a0872a5 */ /* 0x000fe2000f8e003f */
[----:B------:R-:W-:Y:S01]  /*b6c0*/  MOV R6, R7 ;  /* 0x0000000700067202 */ /* 0x000fe20000000f00 */
[----:B------:R-:W-:-:S04]  /*b6d0*/  UIMAD UR4, UR10, UR5, UR6 ;  /* 0x000000050a0472a4 */ /* 0x000fc8000f8e0206 */
[----:B------:R-:W-:Y:S01]  /*b6e0*/  UIADD3 UR4, UR9, UR4, URZ ;  /* 0x0000000409047290 */ /* 0x000fe2000fffe03f */
[----:B------:R-:W-:Y:S01]  /*b6f0*/  MOV R9, UR9 ;  /* 0x0000000900097c02 */ /* 0x000fe20008000f00 */
[----:B------:R-:W-:-:S04]  /*b700*/  @P0 IMAD.HI.U32 R5, R7, c[0x0][0x4ec], RZ ;  /* 0x00013b0007050a27 */ /* 0x000fc800078e00ff */
[----:B------:R-:W-:Y:S01]  /*b710*/  IMAD.U32 R8, RZ, RZ, UR8 ;  /* 0x00000008ff087e24 */ /* 0x000fe2000f8e00ff */
[----:B------:R-:W-:Y:S01]  /*b720*/  @P0 SHF.R.U32.HI R6, RZ, c[0x0][0x4f0], R5 ;  /* 0x00013c00ff060a19 */ /* 0x000fe20000011605 */
[----:B------:R-:W-:Y:S01]  /*b730*/  IMAD.U32 R9, RZ, RZ, UR4 ;  /* 0x00000004ff097e24 */ /* 0x000fe2000f8e00ff */
[----:B-1----:R-:W-:-:S03]  /*b740*/  SHF.R.S32.HI R0, RZ, 0x1f, R4 ;  /* 0x0000001fff007819 */ /* 0x002fc60000011404 */
[----:B------:R-:W-:-:S04]  /*b750*/  IMAD.WIDE.U32 R8, R4, c[0x0][0x4d8], R8 ;  /* 0x0001360004087a25 */ /* 0x000fc800078e0008 */
[----:B------:R-:W-:Y:S02]  /*b760*/  IMAD R0, R0, c[0x0][0x4d8], RZ ;  /* 0x0001360000007a24 */ /* 0x000fe400078e02ff */
[----:B--2---:R-:W-:Y:S02]  /*b770*/  IMAD R2, R2, c[0x0][0x550], R3 ;  /* 0x0001540002027a24 */ /* 0x004fe400078e0203 */
[----:B------:R-:W-:Y:S01]  /*b780*/  IMAD R0, R4, c[0x0][0x4dc], R0 ;  /* 0x0001370004007a24 */ /* 0x000fe200078e0200 */
[----:B------:R-:W-:Y:S02]  /*b790*/  IADD3 R4, -R6, RZ, RZ ;  /* 0x000000ff06047210 */ /* 0x000fe40007ffe1ff */
[----:B------:R-:W-:Y:S01]  /*b7a0*/  SHF.R.S32.HI R3, RZ, 0x1f, R2 ;  /* 0x0000001fff037819 */ /* 0x000fe20000011402 */
[----:B------:R-:W-:Y:S01]  /*b7b0*/  IMAD.IADD R9, R0, 0x1, R9 ;  /* 0x0000000100097824 */ /* 0x000fe200078e0209 */
[----:B------:R-:W-:Y:S01]  /*b7c0*/  SHF.R.S32.HI R0, RZ, 0x1f, R6 ;  /* 0x0000001fff007819 */ /* 0x000fe20000011406 */
[----:B------:R-:W-:-:S02]  /*b7d0*/  IMAD R4, R4, c[0x0][0x4e8], R7 ;  /* 0x00013a0004047a24 */ /* 0x000fc400078e0207 */
[----:B------:R-:W-:Y:S02]  /*b7e0*/  IMAD R3, R3, c[0x0][0x4e0], RZ ;  /* 0x0001380003037a24 */ /* 0x000fe400078e02ff */
[----:B------:R-:W-:-:S04]  /*b7f0*/  IMAD.WIDE.U32 R8, R2, c[0x0][0x4e0], R8 ;  /* 0x0001380002087a25 */ /* 0x000fc800078e0008 */
[----:B------:R-:W-:Y:S01]  /*b800*/  IMAD R3, R2, c[0x0][0x4e4], R3 ;  /* 0x0001390002037a24 */ /* 0x000fe200078e0203 */
[----:B------:R-:W-:Y:S02]  /*b810*/  SHF.R.S32.HI R2, RZ, 0x1f, R4 ;  /* 0x0000001fff027819 */ /* 0x000fe40000011404 */
[----:B------:R-:W-:-:S03]  /*b820*/  IADD3 R6, P0, R6, R8, RZ ;  /* 0x0000000806067210 */ /* 0x000fc60007f1e0ff */
[----:B------:R-:W-:Y:S01]  /*b830*/  IMAD R2, R2, c[0x0][0x4c8], RZ ;  /* 0x0001320002027a24 */ /* 0x000fe200078e02ff */
[----:B------:R-:W-:Y:S02]  /*b840*/  IADD3.X R7, R0, R9, R3, P0, !PT ;  /* 0x0000000900077210 */ /* 0x000fe400007fe403 */
[----:B------:R-:W-:Y:S01]  /*b850*/  MOV R0, 0xff800000 ;  /* 0xff80000000007802 */ /* 0x000fe20000000f00 */
[C---:B------:R-:W-:Y:S02]  /*b860*/  IMAD R2, R4.reuse, c[0x0][0x4cc], R2 ;  /* 0x0001330004027a24 */ /* 0x040fe400078e0202 */
[----:B------:R-:W-:-:S05]  /*b870*/  IMAD.WIDE.U32 R6, R4, c[0x0][0x4c8], R6 ;  /* 0x0001320004067a25 */ /* 0x000fca00078e0006 */
[----:B------:R-:W-:Y:S02]  /*b880*/  IADD3 R2, R7, R2, RZ ;  /* 0x0000000207027210 */ /* 0x000fe40007ffe0ff */
[----:B------:R-:W-:-:S04]  /*b890*/  LEA R4, P0, R6, c[0x0][0x4a8], 0x2 ;  /* 0x00012a0006047a11 */ /* 0x000fc800078010ff */
[----:B------:R-:W-:-:S05]  /*b8a0*/  LEA.HI.X R5, R6, c[0x0][0x4ac], R2, 0x2, P0 ;  /* 0x00012b0006057a11 */ /* 0x000fca00000f1402 */
[----:B------:R-:W-:Y:S01]  /*b8b0*/  STG.E [R4.64], R0 ;  /* 0x0000000004007986 */ /* 0x000fe2000c10190c */
[----:B------:R-:W-:Y:S05]  /*b8c0*/  EXIT ;  /* 0x000000000000794d */ /* 0x000fea0003800000 */
.L_x_12:
[----:B------:R-:W-:-:S00]  /*b8d0*/  BRA `(.L_x_12) ;  /* 0xfffffff000007947 */ /* 0x000fc0000383ffff */
[----:B------:R-:W-:-:S00]  /*b8e0*/  NOP ;  /* 0x0000000000007918 */ /* 0x000fc00000000000 */
        /* <DEDUP_REMOVED lines=9> */
.L_x_3568:


//--------------------- .text._ZN7cutlass13device_kernelIN5flash19enable_sm80_to_sm89INS1_16FlashAttnFwdSm80INS1_25CollectiveMainloopFwdSm80ILi8ELi1ELb1EN4cute5tupleIJNS5_1CILi128EEENS7_ILi96EEES8_EEELi128ENS_6half_tEfNS_4arch4Sm80ELb0ELb1ELb1ELb0ELb1ELb0ELb1ELb1EEENS1_21CollectiveEpilogueFwdINS6_IJS8_S8_S9_EEENS6_IJNS7_ILi1EEESH_SH_EEESB_SD_Li256ELb0ELb1ELb1ELb0EEENS1_19SingleTileSchedulerILb0ELb1ELb1ELi128EEEEEEEEEvNT_6ParamsE --------------------------
	.section	.text._ZN7cutlass13device_kernelIN5flash19enable_sm80_to_sm89INS1_16FlashAttnFwdSm80INS1_25CollectiveMainloopFwdSm80ILi8ELi1ELb1EN4cute5tupleIJNS5_1CILi128EEENS7_ILi96EEES8_EEELi128ENS_6half_tEfNS_4arch4Sm80ELb0ELb1ELb1ELb0ELb1ELb0ELb1ELb1EEENS1_21CollectiveEpilogueFwdINS6_IJS8_S8_S9_EEENS6_IJNS7_ILi1EEESH_SH_EEESB_SD_Li256ELb0ELb1ELb1ELb0EEENS1_19SingleTileSchedulerILb0ELb1ELb1ELi128EEEEEEEEEvNT_6ParamsE,"ax",@progbits
	.sectioninfo	@"SHI_REGISTERS=255"
	.align	128
.text._ZN7cutlass13device_kernelIN5flash19enable_sm80_to_sm89INS1_16FlashAttnFwdSm80INS1_25CollectiveMainloopFwdSm80ILi8ELi1ELb1EN4cute5tupleIJNS5_1CILi128EEENS7_ILi96EEES8_EEELi128ENS_6half_tEfNS_4arch4Sm80ELb0ELb1ELb1ELb0ELb1ELb0ELb1ELb1EEENS1_21CollectiveEpilogueFwdINS6_IJS8_S8_S9_EEENS6_IJNS7_ILi1EEESH_SH_EEESB_SD_Li256ELb0ELb1ELb1ELb0EEENS1_19SingleTileSchedulerILb0ELb1ELb1ELi128EEEEEEEEEvNT_6ParamsE:
        .type           _ZN7cutlass13device_kernelIN5flash19enable_sm80_to_sm89INS1_16FlashAttnFwdSm80INS1_25CollectiveMainloopFwdSm80ILi8ELi1ELb1EN4cute5tupleIJNS5_1CILi128EEENS7_ILi96EEES8_EEELi128ENS_6half_tEfNS_4arch4Sm80ELb0ELb1ELb1ELb0ELb1ELb0ELb1ELb1EEENS1_21CollectiveEpilogueFwdINS6_IJS8_S8_S9_EEENS6_IJNS7_ILi1EEESH_SH_EEESB_SD_Li256ELb0ELb1ELb1ELb0EEENS1_19SingleTileSchedulerILb0ELb1ELb1ELi128EEEEEEEEEvNT_6ParamsE,@function
        .size           _ZN7cutlass13device_kernelIN5flash19enable_sm80_to_sm89INS1_16FlashAttnFwdSm80INS1_25CollectiveMainloopFwdSm80ILi8ELi1ELb1EN4cute5tupleIJNS5_1CILi128EEENS7_ILi96EEES8_EEELi128ENS_6half_tEfNS_4arch4Sm80ELb0ELb1ELb1ELb0ELb1ELb0ELb1ELb1EEENS1_21CollectiveEpilogueFwdINS6_IJS8_S8_S9_EEENS6_IJNS7_ILi1EEESH_SH_EEESB_SD_Li256ELb0ELb1ELb1ELb0EEENS1_19SingleTileSchedulerILb0ELb1ELb1ELi128EEEEEEEEEvNT_6ParamsE,(.L_x_3569 - _ZN7cutlass13device_kernelIN5flash19enable_sm80_to_sm89INS1_16FlashAttnFwdSm80INS1_25CollectiveMainloopFwdSm80ILi8ELi1ELb1EN4cute5tupleIJNS5_1CILi128EEENS7_ILi96EEES8_EEELi128ENS_6half_tEfNS_4arch4Sm80ELb0ELb1ELb1ELb0ELb1ELb0ELb1ELb1EEENS1_21CollectiveEpilogueFwdINS6_IJS8_S8_S9_EEENS6_IJNS7_ILi1EEESH_SH_EEESB_SD_Li256ELb0ELb1ELb1ELb0EEENS1_19SingleTileSchedulerILb0ELb1ELb1ELi128EEEEEEEEEvNT_6ParamsE)
        .other          _ZN7cutlass13device_kernelIN5flash19enable_sm80_to_sm89INS1_16FlashAttnFwdSm80INS1_25CollectiveMainloopFwdSm80ILi8ELi1ELb1EN4cute5tupleIJNS5_1CILi128EEENS7_ILi96EEES8_EEELi128ENS_6half_tEfNS_4arch4Sm80ELb0ELb1ELb1ELb0ELb1ELb0ELb1ELb1EEENS1_21CollectiveEpilogueFwdINS6_IJS8_S8_S9_EEENS6_IJNS7_ILi1EEESH_SH_EEESB_SD_Li256ELb0ELb1ELb1ELb0EEENS1_19SingleTileSchedulerILb0ELb1ELb1ELi128EEEEEEEEEvNT_6ParamsE,@"STO_CUDA_ENTRY STV_DEFAULT"
_ZN7cutlass13device_kernelIN5flash19enable_sm80_to_sm89INS1_16FlashAttnFwdSm80INS1_25CollectiveMainloopFwdSm80ILi8ELi1ELb1EN4cute5tupleIJNS5_1CILi128EEENS7_ILi96EEES8_EEELi128ENS_6half_tEfNS_4arch4Sm80ELb0ELb1ELb1ELb0ELb1ELb0ELb1ELb1EEENS1_21CollectiveEpilogueFwdINS6_IJS8_S8_S9_EEENS6_IJNS7_ILi1EEESH_SH_EEESB_SD_Li256ELb0ELb1ELb1ELb0EEENS1_19SingleTileSchedulerILb0ELb1ELb1ELi128EEEEEEEEEvNT_6ParamsE:
[----:B------:R-:W-:Y:S02]  /*0000*/  MOV R1, c[0x0][0x28] ;  /* 0x00000a0000017a02 */ /* 0x000fe40000000f00 */
[----:B------:R-:W1:Y:S01]  /*0010*/  S2R R101, SR_TID.X ;  /* 0x0000000000657919 */ /* 0x000e620000002100 */
[----:B------:R-:W2:Y:S08]  /*0020*/  S2UR UR6, SR_CTAID.Y ;  /* 0x00000000000679c3 */ /* 0x000eb00000002600 */
        /* <DEDUP_REMOVED lines=14> */
.L_x_13:
[----:B------:R-:W-:Y:S02]  /*0110*/  ULDC.64 UR4, c[0x0][0x550] ;  /* 0x0001540000047ab9 */ /* 0x000fe40000000a00 */
[----:B------:R-:W-:Y:S02]  /*0120*/  UISETP.NE.AND UP0, UPT, UR4, 0x1, UPT ;  /* 0x000000010400788c */ /* 0x000fe4000bf05270 */
[----:B------:R-:W-:-:S02]  /*0130*/  UIMAD.WIDE.U32 UR12, UR6, UR5, URZ ;  /* 0x00000005060c72a5 */ /* 0x000fc4000f8e003f */
[----:B------:R-:W-:Y:S02]  /*0140*/  ULDC UR4, c[0x0][0x558] ;  /* 0x0001560000047ab9 */ /* 0x000fe40000000800 */
[----:B------:R-:W-:-:S05]  /*0150*/  UMOV UR9, UR6 ;  /* 0x0000000600097c82 */ /* 0x000fca0008000000 */
[----:B------:R-:W-:-:S03]  /*0160*/  @UP0 USHF.R.U32.HI UR9, URZ, UR4, UR13 ;  /* 0x000000043f090299 */ /* 0x000fc6000801160d */
.L_x_14:
[----:B------:R-:W-:Y:S01]  /*0170*/  ISETP.LE.AND P0, PT, RZ, UR10, PT ;  /* 0x0000000aff007c0c */ /* 0x000fe2000bf03270 */
[----:B------:R-:W-:Y:S02]  /*0180*/  UIADD3 UR4, -UR9, URZ, URZ ;  /* 0x0000003f09047290 */ /* 0x000fe4000fffe13f */
[----:B------:R-:W-:Y:S02]  /*0190*/  ULDC UR7, c[0x0][0x550] ;  /* 0x0001540000077ab9 */ /* 0x000fe40000000800 */
[----:B------:R-:W-:-:S08]  /*01a0*/  UIMAD UR7, UR4, UR7, UR6 ;  /* 0x00000007040772a4 */ /* 0x000fd0000f8e0206 */
[----:B------:R-:W-:Y:S05]  /*01b0*/  @!P0 EXIT ;  /* 0x000000000000894d */ /* 0x000fea0003800000 */
[----:B------:R-:W1:Y:S01]  /*01c0*/  S2UR UR21, SR_CTAID.X ;  /* 0x00000000001579c3 */ /* 0x000e620000002500 */
[----:B------:R-:W-:Y:S01]  /*01d0*/  ULDC.64 UR4, c[0x0][0x370] ;  /* 0x0000dc0000047ab9 */ /* 0x000fe20000000a00 */
[----:B------:R-:W-:Y:S01]  /*01e0*/  IMAD.MOV.U32 R220, RZ, RZ, RZ ;  /* 0x000000ffffdc7224 */ /* 0x000fe200078e00ff */
[----:B------:R-:W-:Y:S02]  /*01f0*/  UISETP.NE.U32.AND UP0, UPT, URZ, UR4, UPT ;  /* 0x000000043f00728c */ /* 0x000fe4000bf05070 */
[----:B------:R-:W-:Y:S02]  /*0200*/  ULDC.64 UR12, c[0x0][0x370] ;  /* 0x0000dc00000c7ab9 */ /* 0x000fe40000000a00 */
[----:B------:R-:W-:Y:S02]  /*0210*/  UISETP.NE.AND.EX UP0, UPT, URZ, UR5, UPT, UP0 ;  /* 0x000000053f00728c */ /* 0x000fe4000bf05300 */
[----:B------:R-:W-:Y:S02]  /*0220*/  ULDC UR6, c[0x0][0x2c4] ;  /* 0x0000b10000067ab9 */ /* 0x000fe40000000800 */
[----:B------:R-:W-:-:S02]  /*0230*/  UISETP.NE.AND UP2, UPT, UR6, 0x1, UPT ;  /* 0x000000010600788c */ /* 0x000fc4000bf45270 */
[----:B------:R-:W-:Y:S01]  /*0240*/  PLOP3.LUT P0, PT, PT, PT, UP0, 0x80, 0x0 ;  /* 0x000000000000781c */ /* 0x000fe20003f0f008 */
[----:B------:R-:W-:-:S04]  /*0250*/  ULDC.64 UR14, c[0x0][0x118] ;  /* 0x00004600000e7ab9 */ /* 0x000fc80000000a00 */
[----:B------:R-:W-:Y:S02]  /*0260*/  @UP0 UMOV UR4, 0x4 ;  /* 0x0000000400040882 */ /* 0x000fe40000000000 */
[----:B------:R-:W-:Y:S02]  /*0270*/  @UP0 UIMAD.WIDE UR4, UR10, UR4, UR12 ;  /* 0x000000040a0402a5 */ /* 0x000fe4000f8e020c */
[----:B-1----:R-:W-:-:S04]  /*0280*/  USHF.L.U32 UR21, UR21, 0x7, URZ ;  /* 0x0000000715157899 */ /* 0x002fc8000800063f */
[----:B------:R-:W-:Y:S01]  /*0290*/  MOV R2, UR4 ;  /* 0x0000000400027c02 */ /* 0x000fe20008000f00 */
[----:B------:R-:W-:Y:S01]  /*02a0*/  IMAD.U32 R3, RZ, RZ, UR5 ;  /* 0x00000005ff037e24 */ /* 0x000fe2000f8e00ff */
[----:B------:R-:W-:Y:S02]  /*02b0*/  @UP2 UIADD3 UR12, UR21, 0x7f, URZ ;  /* 0x0000007f150c2890 */ /* 0x000fe4000fffe03f */
[----:B------:R-:W-:Y:S02]  /*02c0*/  ULDC.64 UR4, c[0x0][0x2c8] ;  /* 0x0000b20000047ab9 */ /* 0x000fe40000000a00 */
[----:B------:R-:W-:Y:S01]  /*02d0*/  UIMAD.WIDE.U32 UR12, UR12, UR4, URZ ;  /* 0x000000040c0c72a5 */ /* 0x000fe2000f8e003f */
[----:B------:R1:W5:Y:S01]  /*02e0*/  @P0 LDG.E R220, [R2.64] ;  /* 0x0000000e02dc0981 */ /* 0x000362000c1e1900 */
[----:B------:R-:W-:Y:S02]  /*02f0*/  ULDC UR8, c[0x0][0x2ac] ;  /* 0x0000ab0000087ab9 */ /* 0x000fe40000000800 */
[----:B------:R-:W-:-:S02]  /*0300*/  ULDC UR4, c[0x0][0x1d0] ;  /* 0x0000740000047ab9 */ /* 0x000fc40000000800 */
[----:B------:R-:W-:Y:S02]  /*0310*/  UIADD3 UR11, UR21, 0x7f, URZ ;  /* 0x0000007f150b7890 */ /* 0x000fe4000fffe03f */
[----:B------:R-:W-:Y:S02]  /*0320*/  @UP2 USHF.R.U32.HI UR11, URZ, UR5, UR13 ;  /* 0x000000053f0b2299 */ /* 0x000fe4000801160d */
[----:B------:R-:W-:Y:S02]  /*0330*/  UIMAD UR8, UR8, UR4, URZ ;  /* 0x00000004080872a4 */ /* 0x000fe4000f8e023f */
[----:B------:R-:W-:Y:S02]  /*0340*/  UMOV UR12, 0x1 ;  /* 0x00000001000c7882 */ /* 0x000fe40000000000 */
[----:B------:R-:W-:Y:S02]  /*0350*/  ULDC.64 UR4, c[0x0][0x328] ;  /* 0x0000ca0000047ab9 */ /* 0x000fe40000000a00 */
[----:B------:R-:W-:-:S02]  /*0360*/  UISETP.LE.AND UP1, UPT, UR12, UR5, UPT ;  /* 0x000000050c00728c */ /* 0x000fc4000bf23270 */
[----:B------:R-:W-:Y:S02]  /*0370*/  ULDC UR13, c[0x0][0x168] ;  /* 0x00005a00000d7ab9 */ /* 0x000fe40000000800 */
[----:B------:R-:W-:Y:S02]  /*0380*/  UIADD3 UR13, UR8, -UR13, UR12 ;  /* 0x8000000d080d7290 */ /* 0x000fe4000fffe00c */
[----:B------:R-:W-:Y:S02]  /*0390*/  PLOP3.LUT P0, PT, PT, PT, UP1, 0x40, 0x0 ;  /* 0x000000000000781c */ /* 0x000fe40003f0e818 */
[----:B------:R-:W-:-:S04]  /*03a0*/  UIADD3 UR5, UR13, UR11, URZ ;  /* 0x0000000b0d057290 */ /* 0x000fc8000fffe03f */
[----:B------:R-:W-:-:S07]  /*03b0*/  UIADD3 UR11, UR5, UR4, URZ ;  /* 0x00000004050b7290 */ /* 0x000fce000fffe03f */
[----:B------:R-:W-:Y:S05]  /*03c0*/  @P0 BRA `(.L_x_15) ;  /* 0x0000014000000947 */ /* 0x000fea0003800000 */
[----:B-1----:R-:W-:Y:S01]  /*03d0*/  ISETP.LT.AND P0, PT, RZ, UR5, PT ;  /* 0x00000005ff007c0c */ /* 0x002fe2000bf01270 */
[----:B------:R-:W-:-:S12]  /*03e0*/  UIADD3 UR13, UR5, -0x1, URZ ;  /* 0xffffffff050d7890 */ /* 0x000fd8000fffe03f */
[----:B------:R-:W-:Y:S05]  /*03f0*/  @P0 BRA `(.L_x_16) ;  /* 0x0000008000000947 */ /* 0x000fea0003800000 */
[----:B------:R-:W-:Y:S02]  /*0400*/  ULDC UR4, c[0x0][0x32c] ;  /* 0x0000cb0000047ab9 */ /* 0x000fe40000000800 */
[----:B------:R-:W-:Y:S02]  /*0410*/  UISETP.NE.AND UP0, UPT, UR12, UR4, UPT ;  /* 0x000000040c00728c */ /* 0x000fe4000bf05270 */
[----:B------:R-:W-:-:S03]  /*0420*/  UIADD3 UR13, -UR5, URZ, URZ ;  /* 0x0000003f050d7290 */ /* 0x000fc6000fffe13f */
[----:B------:R-:W-:Y:S02]  /*0430*/  ULDC.64 UR4, c[0x0][0x330] ;  /* 0x0000cc0000047ab9 */ /* 0x000fe40000000a00 */
[----:B------:R-:W-:-:S04]  /*0440*/  UIMAD.WIDE.U32 UR16, UR13, UR4, URZ ;  /* 0x000000040d1072a5 */ /* 0x000fc8000f8e003f */
[----:B------:R-:W-:-:S04]  /*0450*/  @UP0 USHF.R.U32.HI UR13, URZ, UR5, UR17 ;  /* 0x000000053f0d0299 */ /* 0x000fc80008011611 */
[----:B------:R-:W-:Y:S01]  /*0460*/  ULOP3.LUT UR13, URZ, UR13, URZ, 0x33, !UPT ;  /* 0x0000000d3f0d7292 */ /* 0x000fe2000f8e333f */
[----:B------:R-:W-:Y:S05]  /*0470*/  BRA `(.L_x_17) ;  /* 0x0000005000007947 */ /* 0x000fea0003800000 */
.L_x_16:
[----:B------:R-:W-:Y:S02]  /*0480*/  ULDC UR4, c[0x0][0x32c] ;  /* 0x0000cb0000047ab9 */ /* 0x000fe40000000800 */
[----:B------:R-:W-:-:S03]  /*0490*/  UISETP.NE.AND UP0, UPT, UR12, UR4, UPT ;  /* 0x000000040c00728c */ /* 0x000fc6000bf05270 */
[----:B------:R-:W-:Y:S02]  /*04a0*/  ULDC.64 UR4, c[0x0][0x330] ;  /* 0x0000cc0000047ab9 */ /* 0x000fe40000000a00 */
[----:B------:R-:W-:-:S06]  /*04b0*/  UIMAD.WIDE.U32 UR16, UR13, UR4, URZ ;  /* 0x000000040d1072a5 */ /* 0x000fcc000f8e003f */
[----:B------:R-:W-:Y:S02]  /*04c0*/  @UP0 USHF.R.U32.HI UR13, URZ, UR5, UR17 ;  /* 0x000000053f0d0299 */ /* 0x000fe40008011611 */
.L_x_17:
[----:B------:R-:W-:Y:S02]  /*04d0*/  ULDC UR4, c[0x0][0x32c] ;  /* 0x0000cb0000047ab9 */ /* 0x000fe40000000800 */
[----:B------:R-:W-:-:S04]  /*04e0*/  UIMAD UR4, UR13, UR4, UR4 ;  /* 0x000000040d0472a4 */ /* 0x000fc8000f8e0204 */
[----:B------:R-:W-:-:S04]  /*04f0*/  UISETP.LT.AND UP0, UPT, UR11, UR4, UPT ;  /* 0x000000040b00728c */ /* 0x000fc8000bf01270 */
[----:B------:R-:W-:Y:S02]  /*0500*/  USEL UR11, UR11, UR4, UP0 ;  /* 0x000000040b0b7287 */ /* 0x000fe40008000000 */
.L_x_15:
[----:B-1----:R-:W-:Y:S01]  /*0510*/  UIADD3 UR12, UR8, 0x5f, URZ ;  /* 0x0000005f080c7890 */ /* 0x002fe2000fffe03f */
[----:B------:R-:W-:Y:S01]  /*0520*/  PLOP3.LUT P0, PT, PT, PT, UP1, 0x40, 0x0 ;  /* 0x000000000000781c */ /* 0x000fe20003f0e818 */
[----:B------:R-:W-:Y:S02]  /*0530*/  UIADD3 UR18, UR11, 0x5f, URZ ;  /* 0x0000005f0b127890 */ /* 0x000fe4000fffe03f */
[----:B------:R-:W-:Y:S02]  /*0540*/  ULDC.64 UR4, c[0x0][0x2c8] ;  /* 0x0000b20000047ab9 */ /* 0x000fe40000000a00 */
[----:B------:R-:W-:Y:S02]  /*0550*/  UIMAD.WIDE.U32 UR16, UR21, UR4, URZ ;  /* 0x00000004151072a5 */ /* 0x000fe4000f8e003f */
[----:B------:R-:W-:Y:S02]  /*0560*/  UIMAD.WIDE UR12, UR12, 0x2aaaaaab, URZ ;  /* 0x2aaaaaab0c0c78a5 */ /* 0x000fe4000f8e023f */
[----:B------:R-:W-:-:S02]  /*0570*/  UIMAD.WIDE UR18, UR18, 0x2aaaaaab, URZ ;  /* 0x2aaaaaab121278a5 */ /* 0x000fc4000f8e023f */
[----:B------:R-:W-:Y:S02]  /*0580*/  UMOV UR4, UR21 ;  /* 0x0000001500047c82 */ /* 0x000fe40008000000 */
[----:B------:R-:W-:Y:S02]  /*0590*/  @UP2 USHF.R.U32.HI UR4, URZ, UR5, UR17 ;  /* 0x000000053f042299 */ /* 0x000fe40008011611 */
[----:B------:R-:W-:Y:S02]  /*05a0*/  ULDC UR20, c[0x0][0x168] ;  /* 0x00005a0000147ab9 */ /* 0x000fe40000000800 */
[----:B------:R-:W-:Y:S02]  /*05b0*/  UMOV UR17, UR13 ;  /* 0x0000000d00117c82 */ /* 0x000fe40008000000 */
[----:B------:R-:W-:Y:S02]  /*05c0*/  UMOV UR13, UR19 ;  /* 0x00000013000d7c82 */ /* 0x000fe40008000000 */
[----:B------:R-:W-:-:S02]  /*05d0*/  UIADD3 UR20, UR8, -UR20, URZ ;  /* 0x8000001408147290 */ /* 0x000fc4000fffe03f */
[----:B------:R-:W-:Y:S02]  /*05e0*/  USHF.R.U32.HI UR12, URZ, 0x1f, UR17 ;  /* 0x0000001f3f0c7899 */ /* 0x000fe40008011611 */
[----:B------:R-:W-:Y:S02]  /*05f0*/  USHF.R.U32.HI UR11, URZ, 0x1f, UR13 ;  /* 0x0000001f3f0b7899 */ /* 0x000fe4000801160d */
[----:B------:R-:W-:Y:S02]  /*0600*/  UIADD3 UR4, UR20, UR4, URZ ;  /* 0x0000000414047290 */ /* 0x000fe4000fffe03f */
[----:B------:R-:W-:Y:S02]  /*0610*/  ULDC UR5, c[0x0][0x324] ;  /* 0x0000c90000057ab9 */ /* 0x000fe40000000800 */
[----:B------:R-:W-:Y:S02]  /*0620*/  ULEA.HI.SX32 UR12, UR17, UR12, 0x1c ;  /* 0x0000000c110c7291 */ /* 0x000fe4000f8fe23f */
[----:B------:R-:W-:-:S02]  /*0630*/  ULEA.HI.SX32 UR11, UR13, UR11, 0x1c ;  /* 0x0000000b0d0b7291 */ /* 0x000fc4000f8fe23f */
[----:B------:R-:W-:Y:S02]  /*0640*/  UIADD3 UR5, UR4, -UR5, URZ ;  /* 0x8000000504057290 */ /* 0x000fe4000fffe03f */
[----:B------:R-:W-:-:S04]  /*0650*/  UISETP.LT.AND UP0, UPT, UR12, UR11, UPT ;  /* 0x0000000b0c00728c */ /* 0x000fc8000bf01270 */
[----:B------:R-:W-:Y:S01]  /*0660*/  USEL UR11, UR12, UR11, UP0 ;  /* 0x0000000b0c0b7287 */ /* 0x000fe20008000000 */
[----:B------:R-:W-:Y:S01]  /*0670*/  MOV R2, UR5 ;  /* 0x0000000500027c02 */ /* 0x000fe20008000f00 */
[----:B------:R-:W-:Y:S05]  /*0680*/  @P0 BRA `(.L_x_18) ;  /* 0x0000010000000947 */ /* 0x000fea0003800000 */
[----:B------:R-:W-:-:S04]  /*0690*/  MOV R3, UR4 ;  /* 0x0000000400037c02 */ /* 0x000fc80008000f00 */
[----:B------:R-:W-:-:S13]  /*06a0*/  ISETP.GT.AND P0, PT, R3, -0x1, PT ;  /* 0xffffffff0300780c */ /* 0x000fda0003f04270 */
[----:B------:R-:W-:Y:S05]  /*06b0*/  @P0 BRA `(.L_x_19) ;  /* 0x0000007000000947 */ /* 0x000fea0003800000 */
[----:B------:R-:W-:Y:S01]  /*06c0*/  IMAD.MOV.U32 R0, RZ, RZ, c[0x0][0x32c] ;  /* 0x0000cb00ff007624 */ /* 0x000fe200078e00ff */
[----:B------:R-:W-:-:S04]  /*06d0*/  LOP3.LUT R3, RZ, R3, RZ, 0x33, !PT ;  /* 0x00000003ff037212 */ /* 0x000fc800078e33ff */
[----:B------:R-:W-:-:S13]  /*06e0*/  ISETP.NE.AND P0, PT, R0, 0x1, PT ;  /* 0x000000010000780c */ /* 0x000fda0003f05270 */
[----:B------:R-:W-:-:S05]  /*06f0*/  @P0 IMAD.HI.U32 R0, R3, c[0x0][0x330], RZ ;  /* 0x0000cc0003000a27 */ /* 0x000fca00078e00ff */
[----:B------:R-:W-:-:S04]  /*0700*/  @P0 SHF.R.U32.HI R3, RZ, c[0x0][0x334], R0 ;  /* 0x0000cd00ff030a19 */ /* 0x000fc80000011600 */
[----:B------:R-:W-:Y:S01]  /*0710*/  LOP3.LUT R3, RZ, R3, RZ, 0x33, !PT ;  /* 0x00000003ff037212 */ /* 0x000fe200078e33ff */
[----:B------:R-:W-:Y:S05]  /*0720*/  BRA `(.L_x_20) ;  /* 0x0000004000007947 */ /* 0x000fea0003800000 */
.L_x_19:
[----:B------:R-:W-:-:S04]  /*0730*/  MOV R0, c[0x0][0x32c] ;  /* 0x0000cb0000007a02 */ /* 0x000fc80000000f00 */
[----:B------:R-:W-:-:S13]  /*0740*/  ISETP.NE.AND P0, PT, R0, 0x1, PT ;  /* 0x000000010000780c */ /* 0x000fda0003f05270 */
[----:B------:R-:W-:-:S05]  /*0750*/  @P0 IMAD.HI.U32 R0, R3, c[0x0][0x330], RZ ;  /* 0x0000cc0003000a27 */ /* 0x000fca00078e00ff */
[----:B------:R-:W-:-:S05]  /*0760*/  @P0 SHF.R.U32.HI R3, RZ, c[0x0][0x334], R0 ;  /* 0x0000cd00ff030a19 */ /* 0x000fca0000011600 */
.L_x_20:
[----:B------:R-:W-:-:S05]  /*0770*/  IMAD R3, R3, c[0x0][0x32c], RZ ;  /* 0x0000cb0003037a24 */ /* 0x000fca00078e02ff */
[----:B------:R-:W-:-:S05]  /*0780*/  IMNMX R2, R2, R3, !PT ;  /* 0x0000000302027217 */ /* 0x000fca0007800200 */
.L_x_18:
[----:B------:R-:W-:Y:S01]  /*0790*/  IMAD.HI R3, R2, 0x2aaaaaab, RZ ;  /* 0x2aaaaaab02037827 */ /* 0x000fe200078e02ff */
[----:B------:R-:W-:Y:S02]  /*07a0*/  USHF.R.U32.HI UR5, URZ, 0x10, UR7 ;  /* 0x000000103f057899 */ /* 0x000fe40008011607 */
[----:B------:R-:W-:Y:S01]  /*07b0*/  ULDC UR4, c[0x0][0x338] ;  /* 0x0000ce0000047ab9 */ /* 0x000fe20000000800 */
[----:B------:R-:W-:Y:S01]  /*07c0*/  IMAD.MOV.U32 R36, RZ, RZ, RZ ;  /* 0x000000ffff247224 */ /* 0x000fe200078e00ff */
[----:B------:R-:W-:Y:S01]  /*07d0*/  SHF.R.U32.HI R0, RZ, 0x1f, R3 ;  /* 0x0000001fff007819 */ /* 0x000fe20000011603 */
[----:B------:R-:W-:-:S03]  /*07e0*/  UISETP.NE.AND UP0, UPT, UR5, URZ, UPT ;  /* 0x0000003f0500728c */ /* 0x000fc6000bf05270 */
[----:B------:R-:W-:Y:S01]  /*07f0*/  LEA.HI.SX32 R0, R3, R0, 0x1c ;  /* 0x0000000003007211 */ /* 0x000fe200078fe2ff */
[----:B------:R-:W-:-:S03]  /*0800*/  USEL UR4, UR5, UR4, UP0 ;  /* 0x0000000405047287 */ /* 0x000fc60008000000 */
[----:B------:R-:W-:-:S04]  /*0810*/  IMNMX R215, RZ, R0, !PT ;  /* 0x00000000ffd77217 */ /* 0x000fc80007800200 */
[----:B------:R-:W-:-:S13]  /*0820*/  ISETP.LT.AND P0, PT, R215, UR11, PT ;  /* 0x0000000bd7007c0c */ /* 0x000fda000bf01270 */
[----:B------:R-:W-:Y:S05]  /*0830*/  @!P0 BRA `(.L_x_21) ;  /* 0x000001c000008947 */ /* 0x000fea0003800000 */
[----:B------:R-:W-:Y:S01]  /*0840*/  IMAD.U32 R0, RZ, RZ, UR4 ;  /* 0x00000004ff007e24 */ /* 0x000fe2000f8e00ff */
[----:B------:R-:W-:-:S04]  /*0850*/  UIADD3 UR5, UR4, -0x1, UR11 ;  /* 0xffffffff04057890 */ /* 0x000fc8000fffe00b */
[-C--:B------:R-:W-:Y:S02]  /*0860*/  IABS R4, R0.reuse ;  /* 0x0000000000047213 */ /* 0x080fe40000000000 */
[----:B------:R-:W-:Y:S02]  /*0870*/  IADD3 R5, -R215, UR5, RZ ;  /* 0x00000005d7057c10 */ /* 0x000fe4000fffe1ff */
[----:B------:R-:W1:Y:S01]  /*0880*/  I2F.RP R8, R4 ;  /* 0x0000000400087306 */ /* 0x000e620000209400 */
[----:B------:R-:W-:Y:S02]  /*0890*/  IABS R0, R0 ;  /* 0x0000000000007213 */ /* 0x000fe40000000000 */
[----:B------:R-:W-:Y:S02]  /*08a0*/  IABS R2, R5 ;  /* 0x0000000500027213 */ /* 0x000fe40000000000 */
[----:B------:R-:W-:Y:S01]  /*08b0*/  LOP3.LUT R5, R5, UR4, RZ, 0x3c, !PT ;  /* 0x0000000405057c12 */ /* 0x000fe2000f8e3cff */
[----:B------:R-:W-:-:S03]  /*08c0*/  IMAD.MOV R0, RZ, RZ, -R0 ;  /* 0x000000ffff007224 */ /* 0x000fc600078e0a00 */
[----:B------:R-:W-:Y:S01]  /*08d0*/  ISETP.GE.AND P0, PT, R5, RZ, PT ;  /* 0x000000ff0500720c */ /* 0x000fe20003f06270 */
[----:B-1----:R-:W1:Y:S02]  /*08e0*/  MUFU.RCP R6, R8 ;  /* 0x0000000800067308 */ /* 0x002e640000001000 */
[----:B-1----:R-:W-:-:S06]  /*08f0*/  IADD3 R6, R6, 0xffffffe, RZ ;  /* 0x0ffffffe06067810 */ /* 0x002fcc0007ffe0ff */
[----:B------:R-:W1:Y:S02]  /*0900*/  F2I.FTZ.U32.TRUNC.NTZ R7, R6 ;  /* 0x0000000600077305 */ /* 0x000e64000021f000 */
[----:B-1----:R-:W-:Y:S02]  /*0910*/  IMAD.MOV R3, RZ, RZ, -R7 ;  /* 0x000000ffff037224 */ /* 0x002fe400078e0a07 */
[----:B------:R-:W-:Y:S02]  /*0920*/  IMAD.MOV.U32 R6, RZ, RZ, RZ ;  /* 0x000000ffff067224 */ /* 0x000fe400078e00ff */
[----:B------:R-:W-:-:S04]  /*0930*/  IMAD R3, R3, R4, RZ ;  /* 0x0000000403037224 */ /* 0x000fc800078e02ff */
[----:B------:R-:W-:-:S06]  /*0940*/  IMAD.HI.U32 R3, R7, R3, R6 ;  /* 0x0000000307037227 */ /* 0x000fcc00078e0006 */
[----:B------:R-:W-:-:S04]  /*0950*/  IMAD.HI.U32 R3, R3, R2, RZ ;  /* 0x0000000203037227 */ /* 0x000fc800078e00ff */
[----:B------:R-:W-:-:S05]  /*0960*/  IMAD R7, R3, R0, R2 ;  /* 0x0000000003077224 */ /* 0x000fca00078e0202 */
[----:B------:R-:W-:-:S13]  /*0970*/  ISETP.GT.U32.AND P1, PT, R4, R7, PT ;  /* 0x000000070400720c */ /* 0x000fda0003f24070 */
[----:B------:R-:W-:Y:S01]  /*0980*/  @!P1 IMAD.IADD R7, R7, 0x1, -R4 ;  /* 0x0000000107079824 */ /* 0x000fe200078e0a04 */
[----:B------:R-:W-:Y:S02]  /*0990*/  @!P1 IADD3 R3, R3, 0x1, RZ ;  /* 0x0000000103039810 */ /* 0x000fe40007ffe0ff */
[----:B------:R-:W-:Y:S02]  /*09a0*/  ISETP.NE.AND P1, PT, RZ, UR4, PT ;  /* 0x00000004ff007c0c */ /* 0x000fe4000bf25270 */
[----:B------:R-:W-:-:S13]  /*09b0*/  ISETP.GE.U32.AND P2, PT, R7, R4, PT ;  /* 0x000000040700720c */ /* 0x000fda0003f46070 */
[----:B------:R-:W-:-:S05]  /*09c0*/  @P2 IADD3 R3, R3, 0x1, RZ ;  /* 0x0000000103032810 */ /* 0x000fca0007ffe0ff */
[----:B------:R-:W-:Y:S01]  /*09d0*/  @!P0 IMAD.MOV R3, RZ, RZ, -R3 ;  /* 0x000000ffff038224 */ /* 0x000fe200078e0a03 */
[----:B------:R-:W-:-:S05]  /*09e0*/  @!P1 LOP3.LUT R3, RZ, UR4, RZ, 0x33, !PT ;  /* 0x00000004ff039c12 */ /* 0x000fca000f8e33ff */
[----:B------:R-:W-:Y:S02]  /*09f0*/  IMAD.MOV.U32 R36, RZ, RZ, R3 ;  /* 0x000000ffff247224 */ /* 0x000fe400078e0003 */
.L_x_21:
[----:B------:R-:W-:Y:S01]  /*0a00*/  ULOP3.LUT UR7, UR7, 0xffff, URZ, 0xc0, !UPT ;  /* 0x0000ffff07077892 */ /* 0x000fe2000f8ec03f */
[----:B------:R-:W-:Y:S01]  /*0a10*/  PLOP3.LUT P2, PT, PT, PT, PT, 0x80, 0x0 ;  /* 0x000000000000781c */ /* 0x000fe20003f4f070 */
[----:B------:R-:W-:Y:S01]  /*0a20*/  IMAD.MOV.U32 R7, RZ, RZ, RZ ;  /* 0x000000ffff077224 */ /* 0x000fe200078e00ff */
[----:B------:R-:W-:Y:S01]  /*0a30*/  MOV R5, RZ ;  /* 0x000000ff00057202 */ /* 0x000fe20000000f00 */
[----:B------:R-:W-:Y:S01]  /*0a40*/  CS2R R66, SRZ ;  /* 0x0000000000427805 */ /* 0x000fe2000001ff00 */
[----:B------:R-:W-:Y:S01]  /*0a50*/  CS2R R64, SRZ ;  /* 0x0000000000407805 */ /* 0x000fe2000001ff00 */
[----:B------:R-:W-:Y:S01]  /*0a60*/  IMAD R215, R36, UR7, R215 ;  /* 0x0000000724d77c24 */ /* 0x000fe2000f8e02d7 */
[----:B------:R-:W-:Y:S01]  /*0a70*/  CS2R R62, SRZ ;  /* 0x00000000003e7805 */ /* 0x000fe2000001ff00 */
[----:B------:R-:W-:Y:S01]  /*0a80*/  CS2R R60, SRZ ;  /* 0x00000000003c7805 */ /* 0x000fe2000001ff00 */
[----:B------:R-:W-:Y:S01]  /*0a90*/  CS2R R58, SRZ ;  /* 0x00000000003a7805 */ /* 0x000fe2000001ff00 */
[----:B------:R-:W-:Y:S01]  /*0aa0*/  IMAD.IADD R36, R215, 0x1, R36 ;  /* 0x00000001d7247824 */ /* 0x000fe200078e0224 */
[----:B------:R-:W-:Y:S01]  /*0ab0*/  CS2R R56, SRZ ;  /* 0x0000000000387805 */ /* 0x000fe2000001ff00 */
[----:B------:R-:W-:Y:S01]  /*0ac0*/  CS2R R54, SRZ ;  /* 0x0000000000367805 */ /* 0x000fe2000001ff00 */
[----:B------:R-:W-:Y:S01]  /*0ad0*/  CS2R R52, SRZ ;  /* 0x0000000000347805 */ /* 0x000fe2000001ff00 */
[----:B------:R-:W-:Y:S01]  /*0ae0*/  CS2R R70, SRZ ;  /* 0x0000000000467805 */ /* 0x000fe2000001ff00 */
[----:B------:R-:W-:Y:S01]  /*0af0*/  IMNMX R36, R36, UR11, PT ;  /* 0x0000000b24247c17 */ /* 0x000fe2000b800200 */
[----:B------:R-:W-:Y:S01]  /*0b00*/  CS2R R68, SRZ ;  /* 0x0000000000447805 */ /* 0x000fe2000001ff00 */
[----:B------:R-:W-:Y:S01]  /*0b10*/  CS2R R74, SRZ ;  /* 0x00000000004a7805 */ /* 0x000fe2000001ff00 */
[----:B------:R-:W-:Y:S01]  /*0b20*/  CS2R R72, SRZ ;  /* 0x0000000000487805 */ /* 0x000fe2000001ff00 */
[----:B------:R-:W-:Y:S01]  /*0b30*/  ISETP.GT.AND P0, PT, R36, R215, PT ;  /* 0x000000d72400720c */ /* 0x000fe20003f04270 */
        /* <DEDUP_REMOVED lines=29> */
[----:B------:R-:W-:-:S05]  /*0d10*/  IMAD.U32 R5, RZ, RZ, UR5 ;  /* 0x00000005ff057e24 */ /* 0x000fca000f8e00ff */
[----:B------:R-:W2:Y:S01]  /*0d20*/  @P0 LDG.E R0, [R4.64] ;  /* 0x0000000e04000981 */ /* 0x000ea2000c1e1900 */
[----:B------:R-:W-:Y:S01]  /*0d30*/  SHF.R.S32.HI R104, RZ, 0x1f, R101 ;  /* 0x0000001fff687819 */ /* 0x000fe20000011465 */
[----:B------:R-:W-:Y:S01]  /*0d40*/  ULDC UR4, c[0x0][0x2b8] ;  /* 0x0000ae0000047ab9 */ /* 0x000fe20000000800 */
[----:B------:R-:W-:Y:S01]  /*0d50*/  IMAD.MOV.U32 R37, RZ, RZ, 0x60 ;  /* 0x00000060ff257424 */ /* 0x000fe200078e00ff */
[----:B------:R-:W-:Y:S01]  /*0d60*/  UISETP.NE.AND UP3, UPT, UR4, 0x1, UPT ;  /* 0x000000010400788c */ /* 0x000fe2000bf65270 */
[----:B------:R-:W-:Y:S01]  /*0d70*/  LEA.HI R3, R104, R101, RZ, 0x3 ;  /* 0x0000006568037211 */ /* 0x000fe200078f18ff */
[----:B------:R-:W-:Y:S01]  /*0d80*/  IMAD.MOV.U32 R216, RZ, RZ, RZ ;  /* 0x000000ffffd87224 */ /* 0x000fe200078e00ff */
[----:B------:R-:W-:Y:S01]  /*0d90*/  ULDC.64 UR4, c[0x0][0x2b0] ;  /* 0x0000ac0000047ab9 */ /* 0x000fe20000000a00 */
[----:B------:R-:W-:Y:S01]  /*0da0*/  IMAD R100, R36, R37, -0x60 ;  /* 0xffffffa024647424 */ /* 0x000fe200078e0225 */
[----:B------:R-:W-:Y:S02]  /*0db0*/  LOP3.LUT R42, R3, 0xfffffff8, RZ, 0xc0, !PT ;  /* 0xfffffff8032a7812 */ /* 0x000fe400078ec0ff */
[----:B------:R-:W-:-:S02]  /*0dc0*/  SHF.R.S32.HI R3, RZ, 0x3, R3 ;  /* 0x00000003ff037819 */ /* 0x000fc40000011403 */
[----:B------:R-:W-:Y:S01]  /*0dd0*/  PLOP3.LUT P1, PT, PT, PT, UP3, 0x80, 0x0 ;  /* 0x000000000000781c */ /* 0x000fe20003f2f038 */
[----:B------:R-:W-:-:S04]  /*0de0*/  IMAD.IADD R42, R101, 0x1, -R42 ;  /* 0x00000001652a7824 */ /* 0x000fc800078e0a2a */
[----:B------:R-:W-:-:S04]  /*0df0*/  IMAD R219, R42, 0x20, R3 ;  /* 0x000000202adb7824 */ /* 0x000fc800078e0203 */
[----:B------:R-:W-:-:S05]  /*0e00*/  IMAD.IADD R217, R219, 0x1, R100 ;  /* 0x00000001dbd97824 */ /* 0x000fca00078e0264 */
[C---:B------:R-:W-:Y:S01]  /*0e10*/  ISETP.GE.AND P2, PT, R217.reuse, UR8, PT ;  /* 0x00000008d9007c0c */ /* 0x040fe2000bf46270 */
[----:B-----5:R-:W-:-:S03]  /*0e20*/  IMAD.IADD R217, R217, 0x1, R220 ;  /* 0x00000001d9d97824 */ /* 0x020fc600078e02dc */
[----:B------:R-:W-:Y:S01]  /*0e30*/  ISETP.GT.OR P2, PT, R219, 0x5f, P2 ;  /* 0x0000005fdb00780c */ /* 0x000fe20001744670 */
[----:B------:R-:W-:Y:S01]  /*0e40*/  @P1 IMAD.HI.U32 R2, R217, c[0x0][0x2bc], RZ ;  /* 0x0000af00d9021a27 */ /* 0x000fe200078e00ff */
[----:B------:R-:W-:Y:S01]  /*0e50*/  BAR.SYNC.DEFER_BLOCKING 0x0 ;  /* 0x0000000000007b1d */ /* 0x000fe20000010000 */
[----:B------:R-:W-:-:S05]  /*0e60*/  USHF.R.S32.HI UR16, URZ, 0x1f, UR9 ;  /* 0x0000001f3f107899 */ /* 0x000fca0008011409 */
[----:B--2---:R1:W2:Y:S01]  /*0e70*/  @P0 R2UR UR11, R0 ;  /* 0x00000000000b03c2 */ /* 0x0042a200000e0000 */
[----:B------:R-:W-:Y:S01]  /*0e80*/  PLOP3.LUT P0, PT, PT, PT, UP3, 0x80, 0x0 ;  /* 0x000000000000781c */ /* 0x000fe20003f0f038 */
[----:B--2---:R-:W-:Y:S02]  /*0e90*/  @!UP0 UMOV UR11, UR10 ;  /* 0x0000000a000b8c82 */ /* 0x004fe40008000000 */
[----:B------:R-:W-:Y:S02]  /*0ea0*/  USHF.R.S32.HI UR7, URZ, 0x1f, UR11 ;  /* 0x0000001f3f077899 */ /* 0x000fe4000801140b */
[----:B------:R-:W-:Y:S02]  /*0eb0*/  UIMAD.WIDE.U32 UR12, UR11, UR4, URZ ;  /* 0x000000040b0c72a5 */ /* 0x000fe4000f8e003f */
[----:B------:R-:W-:-:S04]  /*0ec0*/  UIMAD UR7, UR7, UR4, URZ ;  /* 0x00000004070772a4 */ /* 0x000fc8000f8e023f */
[----:B------:R-:W-:-:S03]  /*0ed0*/  UIMAD UR7, UR11, UR5, UR7 ;  /* 0x000000050b0772a4 */ /* 0x000fc6000f8e0207 */
[----:B------:R-:W-:Y:S02]  /*0ee0*/  ULDC.64 UR4, c[0x0][0x1b8] ;  /* 0x00006e0000047ab9 */ /* 0x000fe40000000a00 */
[----:B------:R-:W-:Y:S01]  /*0ef0*/  UIADD3 UR7, UR13, UR7, URZ ;  /* 0x000000070d077290 */ /* 0x000fe2000fffe03f */
[----:B-1----:R-:W-:Y:S01]  /*0f00*/  IMAD.MOV.U32 R0, RZ, RZ, R217 ;  /* 0x000000ffff007224 */ /* 0x002fe200078e00d9 */
[----:B------:R-:W-:-:S04]  /*0f10*/  @P0 SHF.R.U32.HI R0, RZ, c[0x0][0x2c0], R2 ;  /* 0x0000b000ff000a19 */ /* 0x000fc80000011602 */
[----:B------:R-:W-:-:S04]  /*0f20*/  @!P2 IADD3 R5, P1, R0, UR12, RZ ;  /* 0x0000000c0005ac10 */ /* 0x000fc8000ff3e0ff */
[----:B------:R-:W-:Y:S02]  /*0f30*/  @!P2 LEA R4, P0, R5, c[0x0][0x2a0], 0x2 ;  /* 0x0000a8000504aa11 */ /* 0x000fe400078010ff */
[----:B------:R-:W-:-:S04]  /*0f40*/  @!P2 LEA.HI.X.SX32 R2, R0, UR7, 0x1, P1 ;  /* 0x000000070002ac11 */ /* 0x000fc800088f0eff */
[----:B------:R-:W-:-:S05]  /*0f50*/  @!P2 LEA.HI.X R5, R5, c[0x0][0x2a4], R2, 0x2, P0 ;  /* 0x0000a9000505aa11 */ /* 0x000fca00000f1402 */
[----:B------:R1:W2:Y:S01]  /*0f60*/  @!P2 LDG.E R216, [R4.64] ;  /* 0x0000000e04d8a981 */ /* 0x0002a2000c1e1900 */
[----:B------:R-:W-:Y:S01]  /*0f70*/  PLOP3.LUT P1, PT, PT, PT, UP2, 0x80, 0x0 ;  /* 0x000000000000781c */ /* 0x000fe20003f2f028 */
[----:B------:R-:W-:Y:S01]  /*0f80*/  UIMAD UR11, UR16, UR4, URZ ;  /* 0x00000004100b72a4 */ /* 0x000fe2000f8e023f */
[----:B------:R-:W-:Y:S01]  /*0f90*/  PLOP3.LUT P0, PT, PT, PT, UP2, 0x80, 0x0 ;  /* 0x000000000000781c */ /* 0x000fe20003f0f028 */
[----:B------:R-:W-:Y:S01]  /*0fa0*/  USHF.R.S32.HI UR17, URZ, 0x1f, UR10 ;  /* 0x0000001f3f117899 */ /* 0x000fe2000801140a */
[----:B------:R-:W-:Y:S01]  /*0fb0*/  IADD3 R6, R3, UR21, RZ ;  /* 0x0000001503067c10 */ /* 0x000fe2000fffe0ff */
[----:B------:R-:W-:Y:S01]  /*0fc0*/  UIMAD.WIDE.U32 UR18, UR9, UR4, URZ ;  /* 0x00000004091272a5 */ /* 0x000fe2000f8e003f */
[----:B------:R-:W-:Y:S01]  /*0fd0*/  IMAD.SHL.U32 R231, R42, 0x8, RZ ;  /* 0x000000082ae77824 */ /* 0x000fe200078e00ff */
[----:B------:R-:W-:Y:S01]  /*0fe0*/  UIMAD UR11, UR9, UR5, UR11 ;  /* 0x00000005090b72a4 */ /* 0x000fe2000f8e020b */
[-C--:B------:R-:W-:Y:S01]  /*0ff0*/  LEA.HI R218, R104, R101.reuse, RZ, 0x6 ;  /* 0x0000006568da7211 */ /* 0x080fe200078f30ff */
[----:B------:R-:W-:Y:S01]  /*1000*/  IMAD R37, R36, -0x60, R37 ;  /* 0xffffffa024257824 */ /* 0x000fe200078e0225 */
[----:B------:R-:W-:Y:S01]  /*1010*/  ULDC.64 UR4, c[0x0][0x1c0] ;  /* 0x0000700000047ab9 */ /* 0x000fe20000000a00 */
[----:B------:R-:W-:Y:S01]  /*1020*/  IADD3 R41, R231, 0x40, RZ ;  /* 0x00000040e7297810 */ /* 0x000fe20007ffe0ff */
[----:B------:R-:W-:Y:S01]  /*1030*/  UIMAD UR17, UR17, UR4, URZ ;  /* 0x00000004111172a4 */ /* 0x000fe2000f8e023f */
[----:B------:R-:W-:Y:S01]  /*1040*/  IMAD.SHL.U32 R218, R218, 0x8, RZ ;  /* 0x00000008dada7824 */ /* 0x000fe200078e00ff */
[----:B------:R-:W-:Y:S01]  /*1050*/  UIADD3 UR19, UR19, UR11, URZ ;  /* 0x0000000b13137290 */ /* 0x000fe2000fffe03f */
[----:B------:R-:W-:Y:S01]  /*1060*/  ISETP.GE.AND P6, PT, R41, c[0x0][0x198], PT ;  /* 0x0000660029007a0c */ /* 0x000fe20003fc6270 */
[----:B------:R-:W-:Y:S01]  /*1070*/  UIMAD UR5, UR10, UR5, UR17 ;  /* 0x000000050a0572a4 */ /* 0x000fe2000f8e0211 */
[----:B------:R-:W-:Y:S01]  /*1080*/  IADD3 R39, R37, UR8, RZ ;  /* 0x0000000825277c10 */ /* 0x000fe2000fffe0ff */
[----:B------:R-:W-:Y:S01]  /*1090*/  UIMAD.WIDE.U32 UR10, UR10, UR4, UR18 ;  /* 0x000000040a0a72a5 */ /* 0x000fe2000f8e0012 */
[----:B------:R-:W-:Y:S01]  /*10a0*/  LEA.HI R102, R104, R101, RZ, 0x5 ;  /* 0x0000006568667211 */ /* 0x000fe200078f28ff */
[----:B------:R-:W-:Y:S01]  /*10b0*/  IMAD.MOV.U32 R40, RZ, RZ, 0x20 ;  /* 0x00000020ff287424 */ /* 0x000fe200078e00ff */
[----:B------:R-:W-:Y:S01]  /*10c0*/  ULDC UR4, c[0x0][0x168] ;  /* 0x00005a0000047ab9 */ /* 0x000fe20000000800 */
[----:B------:R-:W-:Y:S01]  /*10d0*/  IMAD.IADD R38, R39, 0x1, -R3 ;  /* 0x0000000127267824 */ /* 0x000fe200078e0a03 */
[----:B------:R-:W-:Y:S01]  /*10e0*/  UIADD3 UR5, UR11, UR5, URZ ;  /* 0x000000050b057290 */ /* 0x000fe2000fffe03f */
[----:B-1----:R-:W-:Y:S01]  /*10f0*/  IADD3 R4, R219, UR21, RZ ;  /* 0x00000015db047c10 */ /* 0x002fe2000fffe0ff */
[----:B------:R-:W-:Y:S01]  /*1100*/  UIMAD UR4, UR6, UR4, URZ ;  /* 0x00000004060472a4 */ /* 0x000fe2000f8e023f */
[----:B------:R-:W-:Y:S01]  /*1110*/  IADD3 R5, R6, 0x20, RZ ;  /* 0x0000002006057810 */ /* 0x000fe20007ffe0ff */
[----:B------:R-:W-:Y:S01]  /*1120*/  IMAD.U32 R9, RZ, RZ, UR11 ;  /* 0x0000000bff097e24 */ /* 0x000fe2000f8e00ff */
[----:B------:R-:W-:Y:S01]  /*1130*/  SHF.R.S32.HI R103, RZ, 0x5, R102 ;  /* 0x00000005ff677819 */ /* 0x000fe20000011466 */
[----:B------:R-:W-:-:S02]  /*1140*/  @P1 IMAD.HI.U32 R2, R4, c[0x0][0x2c8], RZ ;  /* 0x0000b20004021a27 */ /* 0x000fc400078e00ff */
[----:B------:R-:W-:Y:S02]  /*1150*/  ISETP.GE.AND P3, PT, R5, UR4, PT ;  /* 0x0000000405007c0c */ /* 0x000fe4000bf66270 */
[----:B------:R-:W-:Y:S01]  /*1160*/  IMAD.MOV.U32 R10, RZ, RZ, R4 ;  /* 0x000000ffff0a7224 */ /* 0x000fe200078e0004 */
[----:B------:R-:W-:Y:S01]  /*1170*/  @P0 SHF.R.U32.HI R10, RZ, c[0x0][0x2cc], R2 ;  /* 0x0000b300ff0a0a19 */ /* 0x000fe20000011602 */
[----:B------:R-:W-:Y:S01]  /*1180*/  IMAD.U32 R8, RZ, RZ, UR10 ;  /* 0x0000000aff087e24 */ /* 0x000fe2000f8e00ff */
[----:B------:R-:W-:Y:S01]  /*1190*/  LEA.HI R2, R104, R101, RZ, 0x4 ;  /* 0x0000006568027211 */ /* 0x000fe200078f20ff */
[----:B------:R-:W-:Y:S01]  /*11a0*/  IMAD.U32 R9, RZ, RZ, UR5 ;  /* 0x00000005ff097e24 */ /* 0x000fe2000f8e00ff */
[--C-:B------:R-:W-:Y:S01]  /*11b0*/  SHF.R.S32.HI R11, RZ, 0x1f, R10.reuse ;  /* 0x0000001fff0b7819 */ /* 0x100fe2000001140a */
[----:B------:R-:W-:Y:S01]  /*11c0*/  IMAD.MOV R7, RZ, RZ, -R10 ;  /* 0x000000ffff077224 */ /* 0x000fe200078e0a0a */
[----:B------:R-:W-:Y:S01]  /*11d0*/  SHF.R.S32.HI R5, RZ, 0x4, R2 ;  /* 0x00000004ff057819 */ /* 0x000fe20000011402 */
[----:B------:R-:W-:Y:S01]  /*11e0*/  IMAD.WIDE.U32 R8, R10, c[0x0][0x1b0], R8 ;  /* 0x00006c000a087a25 */ /* 0x000fe200078e0008 */
[----:B------:R-:W-:-:S02]  /*11f0*/  ISETP.GE.AND P4, PT, R6, UR4, PT ;  /* 0x0000000406007c0c */ /* 0x000fc4000bf86270 */
[C---:B------:R-:W-:Y:S01]  /*1200*/  LEA.HI R214, R2.reuse, R5, RZ, 0x1 ;  /* 0x0000000502d67211 */ /* 0x040fe200078f08ff */
[----:B------:R-:W-:Y:S01]  /*1210*/  IMAD R11, R11, c[0x0][0x1b0], RZ ;  /* 0x00006c000b0b7a24 */ /* 0x000fe200078e02ff */
[----:B------:R-:W-:Y:S01]  /*1220*/  LOP3.LUT R2, R2, 0xfffffff0, RZ, 0xc0, !PT ;  /* 0xfffffff002027812 */ /* 0x000fe200078ec0ff */
[----:B------:R-:W-:Y:S01]  /*1230*/  IMAD R4, R7, c[0x0][0x2c4], R4 ;  /* 0x0000b10007047a24 */ /* 0x000fe200078e0204 */
[----:B------:R-:W-:Y:S01]  /*1240*/  LOP3.LUT R214, R214, 0xfffffffe, RZ, 0xc0, !PT ;  /* 0xfffffffed6d67812 */ /* 0x000fe200078ec0ff */
[----:B------:R-:W-:Y:S01]  /*1250*/  IMAD R11, R10, c[0x0][0x1b4], R11 ;  /* 0x00006d000a0b7a24 */ /* 0x000fe200078e020b */
[C---:B------:R-:W-:Y:S02]  /*1260*/  IADD3 R10, R6.reuse, 0x40, RZ ;  /* 0x00000040060a7810 */ /* 0x040fe40007ffe0ff */
[----:B------:R-:W-:Y:S01]  /*1270*/  SHF.R.S32.HI R7, RZ, 0x1f, R4 ;  /* 0x0000001fff077819 */ /* 0x000fe20000011404 */
[----:B------:R-:W-:Y:S01]  /*1280*/  IMAD.IADD R9, R9, 0x1, R11 ;  /* 0x0000000109097824 */ /* 0x000fe200078e020b */
[----:B------:R-:W-:Y:S01]  /*1290*/  IADD3 R6, R6, 0x60, RZ ;  /* 0x0000006006067810 */ /* 0x000fe20007ffe0ff */
[----:B------:R-:W-:Y:S01]  /*12a0*/  IMAD.IADD R214, R5, 0x1, -R214 ;  /* 0x0000000105d67824 */ /* 0x000fe200078e0ad6 */
[----:B------:R-:W-:Y:S01]  /*12b0*/  ISETP.GE.AND P2, PT, R10, UR4, PT ;  /* 0x000000040a007c0c */ /* 0x000fe2000bf46270 */
[----:B------:R-:W-:Y:S01]  /*12c0*/  IMAD R7, R7, c[0x0][0x1a8], RZ ;  /* 0x00006a0007077a24 */ /* 0x000fe200078e02ff */
[----:B------:R-:W-:Y:S01]  /*12d0*/  ISETP.GE.AND P5, PT, R6, UR4, PT ;  /* 0x0000000406007c0c */ /* 0x000fe2000bfa6270 */
[----:B------:R-:W-:Y:S01]  /*12e0*/  IMAD.SHL.U32 R6, R3, 0x40, RZ ;  /* 0x0000004003067824 */ /* 0x000fe200078e00ff */
[----:B------:R-:W-:Y:S01]  /*12f0*/  ULDC.64 UR4, c[0x0][0x1e8] ;  /* 0x00007a0000047ab9 */ /* 0x000fe20000000a00 */
[C---:B------:R-:W-:Y:S01]  /*1300*/  IMAD R7, R4.reuse, c[0x0][0x1ac], R7 ;  /* 0x00006b0004077a24 */ /* 0x040fe200078e0207 */
[----:B------:R-:W-:Y:S01]  /*1310*/  UIMAD.WIDE.U32 UR10, UR9, UR4, URZ ;  /* 0x00000004090a72a5 */ /* 0x000fe2000f8e003f */
[----:B------:R-:W-:Y:S01]  /*1320*/  IMAD.WIDE.U32 R4, R4, c[0x0][0x1a8], R8 ;  /* 0x00006a0004047a25 */ /* 0x000fe200078e0008 */
[----:B------:R-:W-:Y:S01]  /*1330*/  LOP3.LUT R8, R6, 0x1c0, RZ, 0xc0, !PT ;  /* 0x000001c006087812 */ /* 0x000fe200078ec0ff */
[----:B------:R-:W-:-:S02]  /*1340*/  UIMAD UR4, UR16, UR4, URZ ;  /* 0x00000004100472a4 */ /* 0x000fc4000f8e023f */
[----:B------:R-:W-:Y:S01]  /*1350*/  IMAD.MOV R6, RZ, RZ, -R0 ;  /* 0x000000ffff067224 */ /* 0x000fe200078e0a00 */
[----:B------:R-:W-:Y:S01]  /*1360*/  SHF.R.U32.HI R0, RZ, 0x3, R8 ;  /* 0x00000003ff007819 */ /* 0x000fe20000011608 */
[----:B------:R-:W-:Y:S01]  /*1370*/  UIMAD UR4, UR9, UR5, UR4 ;  /* 0x00000005090472a4 */ /* 0x000fe2000f8e0204 */
[----:B------:R-:W-:Y:S01]  /*1380*/  LOP3.LUT R9, R8, 0x38, R231, 0xf8, !PT ;  /* 0x0000003808097812 */ /* 0x000fe200078ef8e7 */
[----:B------:R-:W-:Y:S01]  /*1390*/  IMAD R217, R6, c[0x0][0x2b8], R217 ;  /* 0x0000ae0006d97a24 */ /* 0x000fe200078e02d9 */
[C---:B------:R-:W-:Y:S01]  /*13a0*/  LEA R24, P0, R4.reuse, c[0x0][0x160], 0x1 ;  /* 0x0000580004187a11 */ /* 0x040fe200078008ff */
[----:B------:R-:W-:Y:S01]  /*13b0*/  IMAD.IADD R8, R5, 0x1, R7 ;  /* 0x0000000105087824 */ /* 0x000fe200078e0207 */
[----:B------:R-:W-:Y:S01]  /*13c0*/  LOP3.LUT R9, R9, R0, RZ, 0x3c, !PT ;  /* 0x0000000009097212 */ /* 0x000fe200078e3cff */
[----:B------:R-:W-:Y:S01]  /*13d0*/  IMAD.IADD R5, R101, 0x1, -R2 ;  /* 0x0000000165057824 */ /* 0x000fe200078e0a02 */
[----:B------:R-:W-:Y:S01]  /*13e0*/  SHF.R.S32.HI R21, RZ, 0x1f, R217 ;  /* 0x0000001fff157819 */ /* 0x000fe200000114d9 */
[----:B------:R-:W-:Y:S01]  /*13f0*/  IMAD.WIDE.U32 R10, R217, c[0x0][0x1e0], RZ ;  /* 0x00007800d90a7a25 */ /* 0x000fe200078e00ff */
[----:B------:R-:W-:Y:S01]  /*1400*/  LEA.HI.X R8, R4, c[0x0][0x164], R8, 0x1, P0 ;  /* 0x0000590004087a11 */ /* 0x000fe200000f0c08 */
[----:B------:R-:W-:Y:S01]  /*1410*/  SHFL.IDX PT, R16, R24, RZ, 0x181f ;  /* 0x00181fff18107589 */ /* 0x000fe200000e0000 */
[----:B------:R-:W-:Y:S01]  /*1420*/  SHF.R.S32.HI R2, RZ, 0x1f, R5 ;  /* 0x0000001fff027819 */ /* 0x000fe20000011405 */
[----:B------:R-:W-:Y:S01]  /*1430*/  IMAD R6, R21, c[0x0][0x1e0], RZ ;  /* 0x0000780015067a24 */ /* 0x000fe200078e02ff */
[----:B------:R-:W-:Y:S01]  /*1440*/  SHF.R.S32.HI R4, RZ, 0x1f, R41 ;  /* 0x0000001fff047819 */ /* 0x000fe20000011429 */
[----:B------:R-:W1:Y:S01]  /*1450*/  SHFL.IDX PT, R17, R8, RZ, 0x181f ;  /* 0x00181fff08117589 */ /* 0x000e6200000e0000 */
[----:B------:R-:W-:Y:S01]  /*1460*/  LEA.HI R2, R2, R5, RZ, 0x3 ;  /* 0x0000000502027211 */ /* 0x000fe200078f18ff */
[----:B------:R-:W-:Y:S01]  /*1470*/  IMAD R6, R217, c[0x0][0x1e4], R6 ;  /* 0x00007900d9067a24 */ /* 0x000fe200078e0206 */
[----:B------:R-:W-:Y:S01]  /*1480*/  LEA.HI R4, R4, R41, RZ, 0x3 ;  /* 0x0000002904047211 */ /* 0x000fe200078f18ff */
[----:B------:R-:W-:Y:S01]  /*1490*/  SHFL.IDX PT, R22, R24, 0x1, 0x181f ;  /* 0x00381f0018167f89 */ /* 0x000fe200000e0000 */
[----:B------:R-:W-:Y:S01]  /*14a0*/  LOP3.LUT R0, R2, 0xfffffff8, RZ, 0xc0, !PT ;  /* 0xfffffff802007812 */ /* 0x000fe200078ec0ff */
[----:B------:R-:W-:Y:S01]  /*14b0*/  IMAD.IADD R7, R11, 0x1, R6 ;  /* 0x000000010b077824 */ /* 0x000fe200078e0206 */
[----:B------:R-:W-:Y:S01]  /*14c0*/  UIADD3 UR6, UR11, UR4, URZ ;  /* 0x000000040b067290 */ /* 0x000fe2000fffe03f */
[----:B------:R-:W-:Y:S01]  /*14d0*/  IMAD.MOV.U32 R6, RZ, RZ, R10 ;  /* 0x000000ffff067224 */ /* 0x000fe200078e000a */
[----:B------:R-:W3:Y:S01]  /*14e0*/  SHFL.IDX PT, R23, R8, 0x1, 0x181f ;  /* 0x00381f0008177f89 */ /* 0x000ee200000e0000 */
[----:B------:R-:W-:Y:S01]  /*14f0*/  IMAD.IADD R0, R5, 0x1, -R0 ;  /* 0x0000000105007824 */ /* 0x000fe200078e0a00 */
[----:B------:R-:W-:Y:S01]  /*1500*/  LOP3.LUT R230, R4, 0xfffffff8, RZ, 0xc0, !PT ;  /* 0xfffffff804e67812 */ /* 0x000fe200078ec0ff */
[----:B------:R-:W-:Y:S01]  /*1510*/  IMAD.SHL.U32 R2, R2, 0x40, RZ ;  /* 0x0000004002027824 */ /* 0x000fe200078e00ff */
[----:B------:R-:W-:Y:S01]  /*1520*/  LOP3.LUT R218, R9, 0xfffffe00, R218, 0xf8, !PT ;  /* 0xfffffe0009da7812 */ /* 0x000fe200078ef8da */
[----:B------:R-:W-:Y:S01]  /*1530*/  SHFL.IDX PT, R14, R24, 0x2, 0x181f ;  /* 0x00581f00180e7f89 */ /* 0x000fe200000e0000 */
[----:B------:R-:W-:Y:S01]  /*1540*/  ISETP.GE.AND P0, PT, R231, c[0x0][0x198], PT ;  /* 0x00006600e7007a0c */ /* 0x000fe20003f06270 */
[----:B------:R-:W-:Y:S01]  /*1550*/  IMAD.SHL.U32 R3, R3, 0x8, RZ ;  /* 0x0000000803037824 */ /* 0x000fe200078e00ff */
[----:B------:R-:W-:Y:S01]  /*1560*/  ULDC.64 UR4, c[0x0][0x210] ;  /* 0x0000840000047ab9 */ /* 0x000fe20000000a00 */
[----:B------:R-:W4:Y:S01]  /*1570*/  SHFL.IDX PT, R15, R8, 0x2, 0x181f ;  /* 0x00581f00080f7f89 */ /* 0x000f2200000e0000 */
[----:B------:R-:W-:Y:S01]  /*1580*/  IMAD.SHL.U32 R218, R218, 0x2, RZ ;  /* 0x00000002dada7824 */ /* 0x000fe200078e00ff */
[----:B------:R-:W-:Y:S01]  /*1590*/  UIMAD.WIDE.U32 UR18, UR9, UR4, URZ ;  /* 0x00000004091272a5 */ /* 0x000fe2000f8e003f */
[----:B------:R-:W-:Y:S01]  /*15a0*/  SHF.R.S32.HI R233, RZ, 0x1f, R230 ;  /* 0x0000001fffe97819 */ /* 0x000fe200000114e6 */
[----:B------:R4:W-:Y:S01]  /*15b0*/  SHFL.IDX PT, R10, R24, 0x3, 0x181f ;  /* 0x00781f00180a7f89 */ /* 0x0009e200000e0000 */
[----:B------:R-:W-:Y:S01]  /*15c0*/  UIMAD UR4, UR16, UR4, URZ ;  /* 0x00000004100472a4 */ /* 0x000fe2000f8e023f */
[C-C-:B-1----:R-:W-:Y:S01]  /*15d0*/  @!P4 IMAD.WIDE R18, R231.reuse, 0x2, R16.reuse ;  /* 0x00000002e712c825 */ /* 0x142fe200078e0210 */
[----:B------:R-:W-:Y:S01]  /*15e0*/  IADD3 R226, R218, 0x100, RZ ;  /* 0x00000100dae27810 */ /* 0x000fe20007ffe0ff */
[----:B------:R-:W1:Y:S01]  /*15f0*/  SHFL.IDX PT, R11, R8, 0x3, 0x181f ;  /* 0x00781f00080b7f89 */ /* 0x000e6200000e0000 */
[----:B------:R-:W-:Y:S01]  /*1600*/  UIMAD UR4, UR9, UR5, UR4 ;  /* 0x00000005090472a4 */ /* 0x000fe2000f8e0204 */
[----:B------:R-:W-:Y:S01]  /*1610*/  @!P4 IMAD.WIDE R16, R230, 0x2, R16 ;  /* 0x00000002e610c825 */ /* 0x000fe200078e0210 */
[C---:B------:R-:W-:Y:S01]  /*1620*/  IADD3 R225, R218.reuse, 0x3100, RZ ;  /* 0x00003100dae17810 */ /* 0x040fe20007ffe0ff */
[----:B------:R1:W-:Y:S01]  /*1630*/  @!P4 LDGSTS.E.BYPASS.LTC128B.128 [R218+0x100], [R18.64], !P0 ;  /* 0x0010000012dacfae */ /* 0x0003e2000c101d4e */
[----:B------:R-:W-:Y:S01]  /*1640*/  UIADD3 UR16, UR19, UR4, URZ ;  /* 0x0000000413107290 */ /* 0x000fe2000fffe03f */
[----:B------:R-:W-:Y:S01]  /*1650*/  IADD3 R224, R218, 0x1100, RZ ;  /* 0x00001100dae07810 */ /* 0x000fe20007ffe0ff */
[C---:B---3--:R-:W-:Y:S01]  /*1660*/  @!P3 IMAD.WIDE R12, R231.reuse, 0x2, R22 ;  /* 0x00000002e70cb825 */ /* 0x048fe200078e0216 */
[----:B------:R3:W-:Y:S01]  /*1670*/  @!P4 LDGSTS.E.BYPASS.LTC128B.128 [R218+0x4100], [R16.64], !P6 ;  /* 0x0410000010dacfae */ /* 0x0007e2000f101d4e */
[----:B------:R-:W-:-:S02]  /*1680*/  ISETP.GE.AND P4, PT, R231, c[0x0][0x1d4], PT ;  /* 0x00007500e7007a0c */ /* 0x000fc40003f86270 */
[----:B------:R-:W-:Y:S01]  /*1690*/  @!P3 IMAD.WIDE R22, R230, 0x2, R22 ;  /* 0x00000002e616b825 */ /* 0x000fe200078e0216 */
[----:B------:R1:W-:Y:S01]  /*16a0*/  @!P3 LDGSTS.E.BYPASS.LTC128B.128 [R218+0x1100], [R12.64], !P0 ;  /* 0x011000000cdabfae */ /* 0x0003e2000c101d4e */
[----:B------:R-:W-:-:S03]  /*16b0*/  IADD3 R223, R218, 0x4100, RZ ;  /* 0x00004100dadf7810 */ /* 0x000fc60007ffe0ff */
[----:B------:R1:W-:Y:S01]  /*16c0*/  @!P3 LDGSTS.E.BYPASS.LTC128B.128 [R218+0x5100], [R22.64], !P6 ;  /* 0x0510000016dabfae */ /* 0x0003e2000f101d4e */
[----:B------:R-:W-:Y:S01]  /*16d0*/  ISETP.GE.AND P3, PT, R41, c[0x0][0x1d4], PT ;  /* 0x0000750029007a0c */ /* 0x000fe20003f66270 */
[----:B----4-:R-:W-:-:S03]  /*16e0*/  IMAD.SHL.U32 R24, R214, 0x8, RZ ;  /* 0x00000008d6187824 */ /* 0x010fc600078e00ff */
[----:B------:R-:W-:Y:S01]  /*16f0*/  SEL R232, RZ, 0x10, P3 ;  /* 0x00000010ffe87807 */ /* 0x000fe20001800000 */
[----:B---3--:R-:W-:-:S04]  /*1700*/  @!P2 IMAD.WIDE R16, R231, 0x2, R14 ;  /* 0x00000002e710a825 */ /* 0x008fc800078e020e */
[----:B------:R-:W-:Y:S01]  /*1710*/  @!P2 IMAD.WIDE R14, R230, 0x2, R14 ;  /* 0x00000002e60ea825 */ /* 0x000fe200078e020e */
[----:B------:R3:W-:Y:S03]  /*1720*/  @!P2 LDGSTS.E.BYPASS.LTC128B.128 [R218+0x2100], [R16.64], !P0 ;  /* 0x0210000010daafae */ /* 0x0007e6000c101d4e */
[--C-:B-1----:R-:W-:Y:S01]  /*1730*/  @!P5 IMAD.WIDE R12, R231, 0x2, R10.reuse ;  /* 0x00000002e70cd825 */ /* 0x102fe200078e020a */
[----:B------:R1:W-:Y:S01]  /*1740*/  @!P2 LDGSTS.E.BYPASS.LTC128B.128 [R218+0x6100], [R14.64], !P6 ;  /* 0x061000000edaafae */ /* 0x0003e2000f101d4e */
[----:B------:R-:W-:Y:S02]  /*1750*/  ISETP.GE.AND P2, PT, R38, 0x1, PT ;  /* 0x000000012600780c */ /* 0x000fe40003f46270 */
[----:B------:R-:W-:Y:S01]  /*1760*/  @!P5 IMAD.WIDE R10, R230, 0x2, R10 ;  /* 0x00000002e60ad825 */ /* 0x000fe200078e020a */
[----:B------:R4:W-:Y:S01]  /*1770*/  @!P5 LDGSTS.E.BYPASS.LTC128B.128 [R218+0x3100], [R12.64], !P0 ;  /* 0x031000000cdadfae */ /* 0x0009e2000c101d4e */
[----:B------:R-:W-:-:S03]  /*1780*/  ISETP.GT.AND P0, PT, R38, 0x40, PT ;  /* 0x000000402600780c */ /* 0x000fc60003f04270 */
[----:B------:R1:W-:Y:S04]  /*1790*/  @!P5 LDGSTS.E.BYPASS.LTC128B.128 [R218+0x7100], [R10.64], !P6 ;  /* 0x071000000adadfae */ /* 0x0003e8000f101d4e */
[----:B------:R-:W0:Y:S01]  /*17a0*/  LDGDEPBAR ;  /* 0x00000000000079af */ /* 0x000e220000000000 */
[----:B--2---:R-:W-:Y:S01]  /*17b0*/  SHF.R.S32.HI R20, RZ, 0x1f, R216 ;  /* 0x0000001fff147819 */ /* 0x004fe200000114d8 */
[----:B------:R-:W-:-:S04]  /*17c0*/  IMAD.WIDE.U32 R6, R216, c[0x0][0x1f0], R6 ;  /* 0x00007c00d8067a25 */ /* 0x000fc800078e0006 */
[----:B------:R-:W-:Y:S01]  /*17d0*/  IMAD R5, R20, c[0x0][0x1f0], RZ ;  /* 0x00007c0014057a24 */ /* 0x000fe200078e02ff */
[----:B------:R-:W-:Y:S01]  /*17e0*/  IADD3 R9, P1, R6, UR10, RZ ;  /* 0x0000000a06097c10 */ /* 0x000fe2000ff3e0ff */
[----:B------:R-:W-:Y:S02]  /*17f0*/  IMAD.U32 R6, RZ, RZ, UR9 ;  /* 0x00000009ff067e24 */ /* 0x000fe4000f8e00ff */
[----:B------:R-:W-:-:S05]  /*1800*/  IMAD R4, R216, c[0x0][0x1f4], R5 ;  /* 0x00007d00d8047a24 */ /* 0x000fca00078e0205 */
[----:B------:R-:W-:Y:S01]  /*1810*/  IADD3.X R4, R7, UR6, R4, P1, !PT ;  /* 0x0000000607047c10 */ /* 0x000fe20008ffe404 */
[----:B------:R-:W-:Y:S01]  /*1820*/  IMAD R7, R217, c[0x0][0x1e0], RZ ;  /* 0x00007800d9077a24 */ /* 0x000fe200078e02ff */
[----:B------:R-:W-:-:S03]  /*1830*/  LEA R5, P1, R9, c[0x0][0x1c8], 0x1 ;  /* 0x0000720009057a11 */ /* 0x000fc600078208ff */
[----:B------:R-:W-:Y:S01]  /*1840*/  IMAD R7, R216, c[0x0][0x1f0], R7 ;  /* 0x00007c00d8077a24 */ /* 0x000fe200078e0207 */
[----:B------:R-:W-:Y:S01]  /*1850*/  LEA.HI.X R4, R9, c[0x0][0x1cc], R4, 0x1, P1 ;  /* 0x0000730009047a11 */ /* 0x000fe200008f0c04 */
[----:B------:R-:W-:Y:S01]  /*1860*/  SHFL.IDX PT, R8, R5, RZ, 0x181f ;  /* 0x00181fff05087589 */ /* 0x000fe200000e0000 */
[----:B------:R-:W-:Y:S01]  /*1870*/  ISETP.GE.AND P1, PT, R38, 0x21, PT ;  /* 0x000000212600780c */ /* 0x000fe20003f26270 */
[----:B------:R-:W-:Y:S02]  /*1880*/  IMAD R6, R6, c[0x0][0x1e8], R7 ;  /* 0x00007a0006067a24 */ /* 0x000fe400078e0207 */
[----:B------:R-:W4:Y:S01]  /*1890*/  SHFL.IDX PT, R9, R4, RZ, 0x181f ;  /* 0x00181fff04097589 */ /* 0x000f2200000e0000 */
[----:B------:R-:W-:Y:S02]  /*18a0*/  IMAD.SHL.U32 R7, R0, 0x40, RZ ;  /* 0x0000004000077824 */ /* 0x000fe400078e00ff */
[----:B------:R-:W-:Y:S01]  /*18b0*/  LEA R6, R6, c[0x0][0x1c8], 0x1 ;  /* 0x0000720006067a11 */ /* 0x000fe200078e08ff */
[----:B------:R-:W-:Y:S02]  /*18c0*/  SHFL.IDX PT, R18, R5, 0x1, 0x181f ;  /* 0x00381f0005127f89 */ /* 0x000fe400000e0000 */
[----:B------:R-:W-:-:S02]  /*18d0*/  LOP3.LUT R7, R7, 0x1c0, RZ, 0xc0, !PT ;  /* 0x000001c007077812 */ /* 0x000fc400078ec0ff */
[----:B------:R-:W2:Y:S02]  /*18e0*/  SHFL.IDX PT, R19, R4, 0x1, 0x181f ;  /* 0x00381f0004137f89 */ /* 0x000ea400000e0000 */
[----:B------:R-:W-:Y:S02]  /*18f0*/  LOP3.LUT R24, R7, 0x8, R24, 0xf8, !PT ;  /* 0x0000000807187812 */ /* 0x000fe400078ef818 */
[----:B------:R1:W-:Y:S01]  /*1900*/  SHFL.IDX PT, R22, R6, 0x2, 0x181f ;  /* 0x00581f0006167f89 */ /* 0x0003e200000e0000 */
[----:B------:R-:W-:-:S03]  /*1910*/  SHF.R.U32.HI R7, RZ, 0x3, R7 ;  /* 0x00000003ff077819 */ /* 0x000fc60000011607 */
[----:B------:R2:W3:Y:S01]  /*1920*/  SHFL.IDX PT, R23, R4, 0x2, 0x181f ;  /* 0x00581f0004177f89 */ /* 0x0004e200000e0000 */
[----:B------:R-:W-:-:S04]  /*1930*/  LOP3.LUT R7, R24, R7, RZ, 0x3c, !PT ;  /* 0x0000000718077212 */ /* 0x000fc800078e3cff */
[----:B------:R-:W-:Y:S01]  /*1940*/  LOP3.LUT R2, R7, 0xfffffe00, R2, 0xf8, !PT ;  /* 0xfffffe0007027812 */ /* 0x000fe200078ef802 */
[----:B----4-:R-:W-:-:S04]  /*1950*/  @P2 IMAD.WIDE R12, R230, 0x2, R8 ;  /* 0x00000002e60c2825 */ /* 0x010fc800078e0208 */
[----:B------:R-:W-:Y:S02]  /*1960*/  IMAD R7, R103, 0x400, R2 ;  /* 0x0000040067077824 */ /* 0x000fe400078e0202 */
[----:B-1----:R-:W-:Y:S02]  /*1970*/  IMAD.SHL.U32 R6, R42, 0x40, RZ ;  /* 0x000000402a067824 */ /* 0x002fe400078e00ff */
[----:B--2---:R-:W-:-:S03]  /*1980*/  @P2 IMAD.WIDE R4, R231, 0x2, R8 ;  /* 0x00000002e7042825 */ /* 0x004fc600078e0208 */
[----:B------:R-:W-:Y:S01]  /*1990*/  LOP3.LUT R6, R6, 0x1c0, RZ, 0xc0, !PT ;  /* 0x000001c006067812 */ /* 0x000fe200078ec0ff */
[C---:B------:R-:W-:Y:S01]  /*19a0*/  @P1 IMAD.WIDE R8, R231.reuse, 0x2, R18 ;  /* 0x00000002e7081825 */ /* 0x040fe200078e0212 */
[----:B------:R1:W-:Y:S02]  /*19b0*/  @P2 LDGSTS.E.BYPASS.LTC128B.128 [R218+0x8100], [R4.64], !P4 ;  /* 0x0810000004da2fae */ /* 0x0003e4000e101d4e */
[----:B------:R-:W-:Y:S01]  /*19c0*/  LOP3.LUT R3, R6, 0x8, R3, 0xf8, !PT ;  /* 0x0000000806037812 */ /* 0x000fe200078ef803 */
[C---:B------:R-:W-:Y:S01]  /*19d0*/  @P1 IMAD.WIDE R18, R230.reuse, 0x2, R18 ;  /* 0x00000002e6121825 */ /* 0x040fe200078e0212 */
[----:B------:R2:W-:Y:S03]  /*19e0*/  @P2 LDGSTS.E.BYPASS.LTC128B.128 [R218+0xb100], [R12.64], !P3 ;  /* 0x0b1000000cda2fae */ /* 0x0005e6000d901d4e */
[--C-:B---3--:R-:W-:Y:S01]  /*19f0*/  @P0 IMAD.WIDE R14, R231, 0x2, R22.reuse ;  /* 0x00000002e70e0825 */ /* 0x108fe200078e0216 */
[----:B------:R3:W-:Y:S03]  /*1a00*/  @P1 LDGSTS.E.BYPASS.LTC128B.128 [R218+0x9100], [R8.64], !P4 ;  /* 0x0910000008da1fae */ /* 0x0007e6000e101d4e */
[----:B------:R-:W-:Y:S01]  /*1a10*/  @P0 IMAD.WIDE R22, R230, 0x2, R22 ;  /* 0x00000002e6160825 */ /* 0x000fe200078e0216 */
[----:B------:R4:W-:Y:S01]  /*1a20*/  @P1 LDGSTS.E.BYPASS.LTC128B.128 [R218+0xc100], [R18.64], !P3 ;  /* 0x0c10000012da1fae */ /* 0x0009e2000d901d4e */
[----:B------:R-:W-:-:S02]  /*1a30*/  R2P PR, R0, 0x6 ;  /* 0x0000000600007804 */ /* 0x000fc40000000000 */
[----:B------:R-:W-:Y:S01]  /*1a40*/  ISETP.GE.AND P6, PT, R231, c[0x0][0x1d4], PT ;  /* 0x00007500e7007a0c */ /* 0x000fe20003fc6270 */
[----:B------:R2:W-:Y:S03]  /*1a50*/  @P0 LDGSTS.E.BYPASS.LTC128B.128 [R218+0xa100], [R14.64], !P4 ;  /* 0x0a1000000eda0fae */ /* 0x0005e6000e101d4e */
[----:B------:R-:W-:Y:S01]  /*1a60*/  ISETP.LT.OR P5, PT, R38, 0x1, P6 ;  /* 0x000000012600780c */ /* 0x000fe200037a1670 */
[----:B------:R2:W-:Y:S01]  /*1a70*/  @P0 LDGSTS.E.BYPASS.LTC128B.128 [R218+0xd100], [R22.64], !P3 ;  /* 0x0d10000016da0fae */ /* 0x0005e2000d901d4e */
[----:B------:R-:W-:-:S03]  /*1a80*/  LOP3.LUT P0, RZ, R42, 0x2, RZ, 0xc0, !PT ;  /* 0x000000022aff7812 */ /* 0x000fc6000780c0ff */
[----:B------:R-:W0:Y:S01]  /*1a90*/  LDGDEPBAR ;  /* 0x00000000000079af */ /* 0x000e220000000000 */
[----:B-1----:R-:W-:Y:S01]  /*1aa0*/  SHF.R.U32.HI R4, RZ, 0x3, R6 ;  /* 0x00000003ff047819 */ /* 0x002fe20000011606 */
[----:B------:R-:W-:-:S03]  /*1ab0*/  IMAD.MOV.U32 R5, RZ, RZ, 0x10 ;  /* 0x00000010ff057424 */ /* 0x000fc600078e00ff */
[----:B------:R-:W-:Y:S02]  /*1ac0*/  LOP3.LUT R3, R3, R4, RZ, 0x3c, !PT ;  /* 0x0000000403037212 */ /* 0x000fe400078e3cff */
[----:B------:R-:W-:Y:S02]  /*1ad0*/  SEL R5, R5, 0xfffffff0, !P1 ;  /* 0xfffffff005057807 */ /* 0x000fe40004800000 */
[C---:B------:R-:W-:Y:S01]  /*1ae0*/  LEA R4, R7.reuse, 0x100, 0x1 ;  /* 0x0000010007047811 */ /* 0x040fe200078e08ff */
[----:B------:R-:W-:Y:S01]  /*1af0*/  IMAD R214, R214, 0x200, R3 ;  /* 0x00000200d6d67824 */ /* 0x000fe200078e0203 */
[----:B------:R-:W-:Y:S01]  /*1b00*/  SEL R3, R40, 0xffffffe0, !P2 ;  /* 0xffffffe028037807 */ /* 0x000fe20005000000 */
[----:B------:R-:W-:Y:S02]  /*1b10*/  IMAD.SHL.U32 R7, R7, 0x2, RZ ;  /* 0x0000000207077824 */ /* 0x000fe400078e00ff */
[--C-:B------:R-:W-:Y:S02]  /*1b20*/  IMAD R6, R5, 0x2, R4.reuse ;  /* 0x0000000205067824 */ /* 0x100fe400078e0204 */
[----:B------:R-:W-:-:S02]  /*1b30*/  IMAD R4, R3, 0x2, R4 ;  /* 0x0000000203047824 */ /* 0x000fc400078e0204 */
[----:B------:R-:W-:Y:S02]  /*1b40*/  IMAD R0, R3, 0x2, R6 ;  /* 0x0000000203007824 */ /* 0x000fe400078e0206 */
[----:B------:R-:W-:Y:S01]  /*1b50*/  IMAD.SHL.U32 R214, R214, 0x2, RZ ;  /* 0x00000002d6d67824 */ /* 0x000fe200078e00ff */
[----:B------:R-:W-:-:S04]  /*1b60*/  DEPBAR.LE SB0, 0x1 ;  /* 0x000080400000791a */ /* 0x000fc80000000000 */
[----:B------:R-:W-:Y:S01]  /*1b70*/  BAR.SYNC.DEFER_BLOCKING 0x0 ;  /* 0x0000000000007b1d */ /* 0x000fe20000010000 */
[----:B------:R-:W-:-:S05]  /*1b80*/  IADD3 R213, R214, 0x8120, RZ ;  /* 0x00008120d6d57810 */ /* 0x000fca0007ffe0ff */
[----:B------:R-:W-:Y:S04]  /*1b90*/  LDSM.16.M88.4 R120, [R7+0x100] ;  /* 0x000100000778783b */ /* 0x000fe80000000200 */
[----:B------:R1:W-:Y:S04]  /*1ba0*/  LDSM.16.M88.4 R180, [R7+0x4100] ;  /* 0x0041000007b4783b */ /* 0x0003e80000000200 */
[----:B------:R-:W-:Y:S04]  /*1bb0*/  LDSM.16.M88.4 R144, [R6] ;  /* 0x000000000690783b */ /* 0x000fe80000000200 */
[----:B------:R2:W-:Y:S04]  /*1bc0*/  LDSM.16.M88.4 R184, [R6+0x4000] ;  /* 0x0040000006b8783b */ /* 0x0005e80000000200 */
[----:B------:R-:W-:Y:S04]  /*1bd0*/  LDSM.16.M88.4 R172, [R4] ;  /* 0x0000000004ac783b */ /* 0x000fe80000000200 */
[----:B------:R-:W-:Y:S04]  /*1be0*/  LDSM.16.M88.4 R188, [R4+0x4000] ;  /* 0x0040000004bc783b */ /* 0x000fe80000000200 */
[----:B------:R-:W-:Y:S01]  /*1bf0*/  LDSM.16.M88.4 R176, [R0] ;  /* 0x0000000000b0783b */ /* 0x000fe20000000200 */
[----:B-1----:R-:W-:-:S03]  /*1c00*/  IADD3 R7, R214, 0x8100, RZ ;  /* 0x00008100d6077810 */ /* 0x002fc60007ffe0ff */
[----:B------:R1:W-:Y:S01]  /*1c10*/  LDSM.16.M88.4 R192, [R0+0x4000] ;  /* 0x0040000000c0783b */ /* 0x0003e20000000200 */
[----:B------:R-:W-:-:S03]  /*1c20*/  @P0 IADD3 R213, R7, -0x20, RZ ;  /* 0xffffffe007d50810 */ /* 0x000fc60007ffe0ff */
[----:B------:R-:W-:Y:S01]  /*1c30*/  BAR.SYNC.DEFER_BLOCKING 0x0 ;  /* 0x0000000000007b1d */ /* 0x000fe20000010000 */
[----:B--2---:R-:W-:Y:S01]  /*1c40*/  IMAD.WIDE.U32 R6, R217, c[0x0][0x208], RZ ;  /* 0x00008200d9067a25 */ /* 0x004fe200078e00ff */
[C---:B------:R-:W-:Y:S02]  /*1c50*/  IADD3 R207, R213.reuse, 0x800, RZ ;  /* 0x00000800d5cf7810 */ /* 0x040fe40007ffe0ff */
[C---:B------:R-:W-:Y:S02]  /*1c60*/  IADD3 R206, R213.reuse, 0x1000, RZ ;  /* 0x00001000d5ce7810 */ /* 0x040fe40007ffe0ff */
[C---:B------:R-:W-:Y:S02]  /*1c70*/  IADD3 R205, R213.reuse, 0x1800, RZ ;  /* 0x00001800d5cd7810 */ /* 0x040fe40007ffe0ff */
[C---:B------:R-:W-:Y:S02]  /*1c80*/  IADD3 R204, R213.reuse, 0x2000, RZ ;  /* 0x00002000d5cc7810 */ /* 0x040fe40007ffe0ff */
[----:B------:R-:W-:-:S02]  /*1c90*/  IADD3 R203, R213, 0x2800, RZ ;  /* 0x00002800d5cb7810 */ /* 0x000fc40007ffe0ff */
[C---:B------:R-:W-:Y:S02]  /*1ca0*/  IADD3 R201, R213.reuse, 0x3000, RZ ;  /* 0x00003000d5c97810 */ /* 0x040fe40007ffe0ff */
[C---:B------:R-:W-:Y:S02]  /*1cb0*/  IADD3 R200, R213.reuse, 0x3800, RZ ;  /* 0x00003800d5c87810 */ /* 0x040fe40007ffe0ff */
[----:B------:R-:W-:Y:S01]  /*1cc0*/  IADD3 R199, R213, 0x4000, RZ ;  /* 0x00004000d5c77810 */ /* 0x000fe20007ffe0ff */
[----:B-1----:R-:W-:Y:S01]  /*1cd0*/  IMAD R0, R21, c[0x0][0x208], RZ ;  /* 0x0000820015007a24 */ /* 0x002fe200078e02ff */
[C---:B------:R-:W-:Y:S02]  /*1ce0*/  IADD3 R198, R213.reuse, 0x4800, RZ ;  /* 0x00004800d5c67810 */ /* 0x040fe40007ffe0ff */
[----:B------:R-:W-:Y:S01]  /*1cf0*/  IADD3 R197, R213, 0x5000, RZ ;  /* 0x00005000d5c57810 */ /* 0x000fe20007ffe0ff */
[----:B------:R-:W-:-:S04]  /*1d00*/  DEPBAR.LE SB0, 0x0 ;  /* 0x000080000000791a */ /* 0x000fc80000000000 */
[----:B------:R-:W-:Y:S01]  /*1d10*/  BAR.SYNC.DEFER_BLOCKING 0x0 ;  /* 0x0000000000007b1d */ /* 0x000fe20000010000 */
[----:B------:R-:W-:-:S05]  /*1d20*/  IADD3 R196, R213, 0x5800, RZ ;  /* 0x00005800d5c47810 */ /* 0x000fca0007ffe0ff */
[----:B------:R-:W3:Y:S04]  /*1d30*/  LDSM.16.M88.4 R12, [R214+0x8100] ;  /* 0x00810000d60c783b */ /* 0x000ee80000000200 */
[----:B------:R-:W-:Y:S04]  /*1d40*/  LDSM.16.M88.4 R32, [R213] ;  /* 0x00000000d520783b */ /* 0x000fe80000000200 */
[----:B----4-:R-:W-:Y:S04]  /*1d50*/  LDSM.16.M88.4 R16, [R214+0x8900] ;  /* 0x00890000d610783b */ /* 0x010fe80000000200 */
[----:B------:R-:W1:Y:S04]  /*1d60*/  LDSM.16.M88.4 R52, [R214+0x9100] ;  /* 0x00910000d634783b */ /* 0x000e680000000200 */
[----:B------:R-:W2:Y:S04]  /*1d70*/  LDSM.16.M88.4 R44, [R214+0x9900] ;  /* 0x00990000d62c783b */ /* 0x000ea80000000200 */
[----:B------:R-:W4:Y:S04]  /*1d80*/  LDSM.16.M88.4 R28, [R213+0x800] ;  /* 0x00080000d51c783b */ /* 0x000f280000000200 */
[----:B------:R-:W-:Y:S04]  /*1d90*/  LDSM.16.M88.4 R24, [R213+0x1000] ;  /* 0x00100000d518783b */ /* 0x000fe80000000200 */
[----:B------:R-:W-:Y:S04]  /*1da0*/  LDSM.16.M88.4 R60, [R213+0x1800] ;  /* 0x00180000d53c783b */ /* 0x000fe80000000200 */
[----:B------:R-:W-:Y:S04]  /*1db0*/  LDSM.16.M88.4 R72, [R213+0x2000] ;  /* 0x00200000d548783b */ /* 0x000fe80000000200 */
[----:B------:R-:W-:Y:S01]  /*1dc0*/  LDSM.16.M88.4 R68, [R213+0x2800] ;  /* 0x00280000d544783b */ /* 0x000fe20000000200 */
[----:B---3--:R-:W-:Y:S07]  /*1dd0*/  HMMA.16816.F32 R8, R120, R12, RZ ;  /* 0x0000000c7808723c */ /* 0x008fee00000018ff */
[----:B------:R-:W-:-:S04]  /*1de0*/  IMAD R13, R217, c[0x0][0x20c], R0 ;  /* 0x00008300d90d7a24 */ /* 0x000fc800078e0200 */
[----:B------:R-:W-:Y:S01]  /*1df0*/  IMAD.IADD R7, R7, 0x1, R13 ;  /* 0x0000000107077824 */ /* 0x000fe200078e020d */
[----:B-1----:R-:W-:Y:S03]  /*1e00*/  HMMA.16816.F32 R56, R120, R52, RZ ;  /* 0x000000347838723c */ /* 0x002fe600000018ff */
[----:B------:R-:W-:-:S05]  /*1e10*/  IMAD.WIDE.U32 R6, R216, c[0x0][0x218], R6 ;  /* 0x00008600d8067a25 */ /* 0x000fca00078e0006 */
[----:B------:R-:W-:Y:S01]  /*1e20*/  IADD3 R65, P0, R6, UR18, RZ ;  /* 0x0000001206417c10 */ /* 0x000fe2000ff1e0ff */
[----:B------:R-:W-:Y:S08]  /*1e30*/  HMMA.16816.F32 R12, R120, R14, RZ ;  /* 0x0000000e780c723c */ /* 0x000ff000000018ff */
[----:B------:R-:W-:Y:S07]  /*1e40*/  HMMA.16816.F32 R8, R144, R32, R8 ;  /* 0x000000209008723c */ /* 0x000fee0000001808 */
[----:B------:R-:W-:Y:S01]  /*1e50*/  IMAD R33, R20, c[0x0][0x218], RZ ;  /* 0x0000860014217a24 */ /* 0x000fe200078e02ff */
[----:B------:R-:W-:Y:S03]  /*1e60*/  HMMA.16816.F32 R52, R120, R54, RZ ;  /* 0x000000367834723c */ /* 0x000fe600000018ff */
[----:B------:R-:W-:-:S05]  /*1e70*/  IMAD R33, R216, c[0x0][0x21c], R33 ;  /* 0x00008700d8217a24 */ /* 0x000fca00078e0221 */
[----:B------:R-:W-:Y:S01]  /*1e80*/  IADD3.X R6, R7, UR16, R33, P0, !PT ;  /* 0x0000001007067c10 */ /* 0x000fe200087fe421 */
[----:B------:R-:W-:Y:S01]  /*1e90*/  HMMA.16816.F32 R20, R120, R16, RZ ;  /* 0x000000107814723c */ /* 0x000fe200000018ff */
[----:B------:R-:W-:-:S04]  /*1ea0*/  LEA R32, P0, R65, c[0x0][0x1f8], 0x1 ;  /* 0x00007e0041207a11 */ /* 0x000fc800078008ff */
[----:B------:R-:W-:Y:S01]  /*1eb0*/  LEA.HI.X R65, R65, c[0x0][0x1fc], R6, 0x1, P0 ;  /* 0x00007f0041417a11 */ /* 0x000fe200000f0c06 */
[----:B------:R-:W1:Y:S02]  /*1ec0*/  SHFL.IDX PT, R64, R32, RZ, 0x181f ;  /* 0x00181fff20407589 */ /* 0x000e6400000e0000 */
[C---:B------:R-:W-:Y:S02]  /*1ed0*/  HMMA.16816.F32 R16, R120.reuse, R18, RZ ;  /* 0x000000127810723c */ /* 0x040fe400000018ff */
[----:B------:R-:W3:Y:S04]  /*1ee0*/  SHFL.IDX PT, R43, R32, 0x1, 0x181f ;  /* 0x00381f00202b7f89 */ /* 0x000ee800000e0000 */
[----:B------:R-:W3:Y:S02]  /*1ef0*/  SHFL.IDX PT, R7, R32, 0x2, 0x181f ;  /* 0x00581f0020077f89 */ /* 0x000ee400000e0000 */
[----:B--2---:R-:W-:Y:S02]  /*1f00*/  HMMA.16816.F32 R48, R120, R44, RZ ;  /* 0x0000002c7830723c */ /* 0x004fe400000018ff */
[----:B------:R-:W2:Y:S04]  /*1f10*/  SHFL.IDX PT, R6, R65, RZ, 0x181f ;  /* 0x00181fff41067589 */ /* 0x000ea800000e0000 */
[----:B------:R-:W2:Y:S01]  /*1f20*/  SHFL.IDX PT, R4, R65, 0x1, 0x181f ;  /* 0x00381f0041047f89 */ /* 0x000ea200000e0000 */
[----:B------:R-:W-:Y:S01]  /*1f30*/  IMAD.WIDE R44, R231, 0x2, RZ ;  /* 0x00000002e72c7825 */ /* 0x000fe200078e02ff */
[C---:B----4-:R-:W-:Y:S02]  /*1f40*/  HMMA.16816.F32 R20, R144.reuse, R28, R20 ;  /* 0x0000001c9014723c */ /* 0x050fe40000001814 */
[----:B------:R-:W4:Y:S05]  /*1f50*/  SHFL.IDX PT, R0, R65, 0x2, 0x181f ;  /* 0x00581f0041007f89 */ /* 0x000f2a00000e0000 */
[----:B-1----:R-:W-:Y:S01]  /*1f60*/  IADD3 R28, P2, R64, R44, RZ ;  /* 0x0000002c401c7210 */ /* 0x002fe20007f5e0ff */
[----:B------:R-:W-:Y:S01]  /*1f70*/  HMMA.16816.F32 R16, R144, R30, R16 ;  /* 0x0000001e9010723c */ /* 0x000fe20000001810 */
[----:B---3--:R-:W-:-:S02]  /*1f80*/  IADD3 R82, P1, R44, R43, RZ ;  /* 0x0000002b2c527210 */ /* 0x008fc40007f3e0ff */
[----:B------:R-:W-:-:S04]  /*1f90*/  IADD3 R80, P0, R44, R7, RZ ;  /* 0x000000072c507210 */ /* 0x000fc80007f1e0ff */
[----:B------:R-:W-:Y:S01]  /*1fa0*/  IMAD.WIDE R30, R230, 0x2, RZ ;  /* 0x00000002e61e7825 */ /* 0x000fe200078e02ff */
[C---:B------:R-:W-:Y:S01]  /*1fb0*/  HMMA.16816.F32 R12, R144.reuse, R34, R12 ;  /* 0x00000022900c723c */ /* 0x040fe2000000180c */
[----:B------:R-:W1:Y:S02]  /*1fc0*/  LDSM.16.M88.4 R32, [R214+0xa100] ;  /* 0x00a10000d620783b */ /* 0x000e640000000200 */
[----:B--2---:R-:W-:Y:S01]  /*1fd0*/  IMAD.X R29, R6, 0x1, R45, P2 ;  /* 0x00000001061d7824 */ /* 0x004fe200010e062d */
[----:B------:R-:W-:Y:S01]  /*1fe0*/  IADD3 R76, P2, R64, R30, RZ ;  /* 0x0000001e404c7210 */ /* 0x000fe20007f5e0ff */
[C---:B------:R-:W-:Y:S01]  /*1ff0*/  IMAD.X R83, R45.reuse, 0x1, R4, P1 ;  /* 0x000000012d537824 */ /* 0x040fe200008e0604 */
[----:B------:R-:W-:Y:S02]  /*2000*/  IADD3 R86, P1, R30, R43, RZ ;  /* 0x0000002b1e567210 */ /* 0x000fe40007f3e0ff */
[----:B------:R-:W-:Y:S01]  /*2010*/  HMMA.16816.F32 R56, R144, R24, R56 ;  /* 0x000000189038723c */ /* 0x000fe20000001838 */
[----:B------:R-:W-:Y:S01]  /*2020*/  IMAD.X R77, R6, 0x1, R31, P2 ;  /* 0x00000001064d7824 */ /* 0x000fe200010e061f */
[----:B------:R-:W-:Y:S01]  /*2030*/  LOP3.LUT P2, RZ, R42, 0x4, RZ, 0xc0, !PT ;  /* 0x000000042aff7812 */ /* 0x000fe2000784c0ff */
[----:B----4-:R-:W-:Y:S01]  /*2040*/  IMAD.X R81, R45, 0x1, R0, P0 ;  /* 0x000000012d517824 */ /* 0x010fe200000e0600 */
[----:B------:R-:W-:Y:S01]  /*2050*/  IADD3 R84, P0, R30, R7, RZ ;  /* 0x000000071e547210 */ /* 0x000fe20007f1e0ff */
[----:B------:R-:W-:Y:S01]  /*2060*/  IMAD.X R87, R31, 0x1, R4, P1 ;  /* 0x000000011f577824 */ /* 0x000fe200008e0604 */
[----:B------:R-:W-:-:S02]  /*2070*/  ISETP.GE.AND P1, PT, R41, c[0x0][0x1d4], PT ;  /* 0x0000750029007a0c */ /* 0x000fc40003f26270 */
[----:B------:R-:W-:Y:S01]  /*2080*/  HMMA.16816.F32 R52, R144, R26, R52 ;  /* 0x0000001a9034723c */ /* 0x000fe20000001834 */
[----:B------:R-:W2:Y:S01]  /*2090*/  LDSM.16.M88.4 R24, [R214+0xa900] ;  /* 0x00a90000d618783b */ /* 0x000ea20000000200 */
[----:B------:R-:W-:Y:S01]  /*20a0*/  IMAD.X R85, R31, 0x1, R0, P0 ;  /* 0x000000011f557824 */ /* 0x000fe200000e0600 */
[----:B------:R-:W-:Y:S02]  /*20b0*/  SEL R0, R40, 0xffffffe0, !P2 ;  /* 0xffffffe028007807 */ /* 0x000fe40005000000 */
[C---:B------:R-:W-:Y:S01]  /*20c0*/  ISETP.LT.OR P2, PT, R38.reuse, 0x1, P1 ;  /* 0x000000012600780c */ /* 0x040fe20000f41670 */
[----:B------:R-:W-:Y:S01]  /*20d0*/  @!PT LDS RZ, [RZ] ;  /* 0x00000000fffff984 */ /* 0x000fe20000000800 */
[----:B------:R-:W-:Y:S01]  /*20e0*/  @!PT LDS RZ, [RZ] ;  /* 0x00000000fffff984 */ /* 0x000fe20000000800 */
[----:B------:R-:W-:Y:S01]  /*20f0*/  @!PT LDS RZ, [RZ] ;  /* 0x00000000fffff984 */ /* 0x000fe20000000800 */
[----:B------:R2:W-:Y:S01]  /*2100*/  LDGSTS.E.BYPASS.LTC128B.128 [R218+0x100], [R28.64], !P5 ;  /* 0x001000001cda7fae */ /* 0x0005e2000e901d4e */
[C---:B------:R-:W-:Y:S01]  /*2110*/  ISETP.LT.OR P0, PT, R38.reuse, 0x21, P6 ;  /* 0x000000212600780c */ /* 0x040fe20003701670 */
[----:B------:R-:W-:Y:S01]  /*2120*/  HMMA.16816.F32 R44, R120, R46, RZ ;  /* 0x0000002e782c723c */ /* 0x000fe200000018ff */
[----:B------:R-:W-:Y:S01]  /*2130*/  ISETP.LT.OR P5, PT, R38, 0x21, P1 ;  /* 0x000000212600780c */ /* 0x000fe20000fa1670 */
[----:B------:R-:W-:Y:S01]  /*2140*/  IMAD R211, R0, 0x2, R214 ;  /* 0x0000000200d37824 */ /* 0x000fe200078e02d6 */
[----:B------:R-:W-:Y:S01]  /*2150*/  ISETP.LT.OR P6, PT, R38, 0x41, P6 ;  /* 0x000000412600780c */ /* 0x000fe200037c1670 */
[----:B------:R-:W-:Y:S01]  /*2160*/  IMAD R202, R0, 0x2, R213 ;  /* 0x0000000200ca7824 */ /* 0x000fe200078e02d5 */
[----:B------:R-:W-:-:S02]  /*2170*/  ISETP.LT.OR P1, PT, R38, 0x41, P1 ;  /* 0x000000412600780c */ /* 0x000fc40000f21670 */
[----:B------:R-:W-:Y:S01]  /*2180*/  IADD3 R0, R36, -0x1, RZ ;  /* 0xffffffff24007810 */ /* 0x000fe20007ffe0ff */
[----:B------:R-:W-:Y:S01]  /*2190*/  HMMA.16816.F32 R48, R144, R60, R48 ;  /* 0x0000003c9030723c */ /* 0x000fe20000001830 */
[----:B------:R-:W-:Y:S01]  /*21a0*/  SHF.R.S32.HI R38, RZ, 0x1f, R231 ;  /* 0x0000001fff267819 */ /* 0x000fe200000114e7 */
[----:B------:R3:W-:Y:S04]  /*21b0*/  LDGSTS.E.BYPASS.LTC128B.128 [R218+0x3100], [R76.64], !P2 ;  /* 0x031000004cda7fae */ /* 0x0007e8000d101d4e */
[----:B------:R4:W-:Y:S01]  /*21c0*/  LDGSTS.E.BYPASS.LTC128B.128 [R218+0x1100], [R82.64], !P0 ;  /* 0x0110000052da7fae */ /* 0x0009e2000c101d4e */
[----:B------:R-:W-:Y:S01]  /*21d0*/  ISETP.GT.AND P0, PT, R0, R215, PT ;  /* 0x000000d70000720c */ /* 0x000fe20003f04270 */
[----:B-1----:R-:W-:Y:S02]  /*21e0*/  HMMA.16816.F32 R40, R120, R32, RZ ;  /* 0x000000207828723c */ /* 0x002fe400000018ff */
[----:B------:R1:W-:Y:S04]  /*21f0*/  LDGSTS.E.BYPASS.LTC128B.128 [R218+0x4100], [R86.64], !P5 ;  /* 0x0410000056da7fae */ /* 0x0003e8000e901d4e */
[----:B------:R4:W-:Y:S02]  /*2200*/  LDGSTS.E.BYPASS.LTC128B.128 [R218+0x2100], [R80.64], !P6 ;  /* 0x0210000050da7fae */ /* 0x0009e4000f101d4e */
[----:B------:R-:W-:Y:S02]  /*2210*/  HMMA.16816.F32 R44, R144, R62, R44 ;  /* 0x0000003e902c723c */ /* 0x000fe4000000182c */
[----:B------:R1:W-:Y:S01]  /*2220*/  LDGSTS.E.BYPASS.LTC128B.128 [R218+0x5100], [R84.64], !P1 ;  /* 0x0510000054da7fae */ /* 0x0003e2000c901d4e */
[----:B------:R-:W-:-:S03]  /*2230*/  ISETP.GT.AND P1, PT, R219, 0x5f, PT ;  /* 0x0000005fdb00780c */ /* 0x000fc60003f24270 */
[----:B------:R-:W1:Y:S02]  /*2240*/  LDSM.16.M88.4 R64, [R211+0x8100] ;  /* 0x00810000d340783b */ /* 0x000e640000000200 */
[C---:B--2---:R-:W-:Y:S02]  /*2250*/  HMMA.16816.F32 R28, R120.reuse, R24, RZ ;  /* 0x00000018781c723c */ /* 0x044fe400000018ff */
[----:B------:R-:W2:Y:S04]  /*2260*/  LDSM.16.M88.4 R60, [R211+0x9100] ;  /* 0x00910000d33c783b */ /* 0x000ea80000000200 */
[----:B---3--:R-:W3:Y:S02]  /*2270*/  LDSM.16.M88.4 R76, [R211+0x8900] ;  /* 0x00890000d34c783b */ /* 0x008ee40000000200 */
[C---:B------:R-:W-:Y:S02]  /*2280*/  HMMA.16816.F32 R32, R120.reuse, R34, RZ ;  /* 0x000000227820723c */ /* 0x040fe400000018ff */
[----:B------:R-:W-:Y:S04]  /*2290*/  LDSM.16.M88.4 R92, [R214+0xd100] ;  /* 0x00d10000d65c783b */ /* 0x000fe80000000200 */
[----:B------:R-:W-:Y:S02]  /*22a0*/  LDSM.16.M88.4 R88, [R213+0x3000] ;  /* 0x00300000d558783b */ /* 0x000fe40000000200 */
[----:B------:R-:W-:Y:S02]  /*22b0*/  HMMA.16816.F32 R24, R120, R26, RZ ;  /* 0x0000001a7818723c */ /* 0x000fe400000018ff */
[----:B----4-:R-:W-:Y:S04]  /*22c0*/  LDSM.16.M88.4 R80, [R213+0x4000] ;  /* 0x00400000d550783b */ /* 0x010fe80000000200 */
[----:B-1----:R-:W-:Y:S02]  /*22d0*/  LDSM.16.M88.4 R84, [R213+0x3800] ;  /* 0x00380000d554783b */ /* 0x002fe40000000200 */
[C---:B------:R-:W-:Y:S02]  /*22e0*/  HMMA.16816.F32 R40, R144.reuse, R72, R40 ;  /* 0x000000489028723c */ /* 0x040fe40000001828 */
[----:B------:R-:W-:Y:S04]  /*22f0*/  LDSM.16.M88.4 R96, [R211+0xc100] ;  /* 0x00c10000d360783b */ /* 0x000fe80000000200 */
[----:B------:R-:W0:Y:S02]  /*2300*/  LDGDEPBAR ;  /* 0x00000000000079af */ /* 0x000e240000000000 */
[C---:B------:R-:W-:Y:S02]  /*2310*/  HMMA.16816.F32 R32, R144.reuse, R74, R32 ;  /* 0x0000004a9020723c */ /* 0x040fe40000001820 */
[----:B------:R-:W1:Y:S06]  /*2320*/  LDSM.16.M88.4 R72, [R211+0x9900] ;  /* 0x00990000d348783b */ /* 0x000e6c0000000200 */
[C---:B------:R-:W-:Y:S08]  /*2330*/  HMMA.16816.F32 R28, R144.reuse, R68, R28 ;  /* 0x00000044901c723c */ /* 0x040ff0000000181c */
[----:B------:R-:W-:Y:S01]  /*2340*/  HMMA.16816.F32 R24, R144, R70, R24 ;  /* 0x000000469018723c */ /* 0x000fe20000001818 */
[----:B------:R-:W4:Y:S07]  /*2350*/  LDSM.16.M88.4 R68, [R211+0xa100] ;  /* 0x00a10000d344783b */ /* 0x000f2e0000000200 */
[C---:B------:R-:W-:Y:S08]  /*2360*/  HMMA.16816.F32 R8, R172.reuse, R64, R8 ;  /* 0x00000040ac08723c */ /* 0x040ff00000001808 */
[C---:B------:R-:W-:Y:S01]  /*2370*/  HMMA.16816.F32 R12, R172.reuse, R66, R12 ;  /* 0x00000042ac0c723c */ /* 0x040fe2000000180c */
[----:B------:R-:W4:Y:S07]  /*2380*/  LDSM.16.M88.4 R64, [R211+0xa900] ;  /* 0x00a90000d340783b */ /* 0x000f2e0000000200 */
[C---:B--2---:R-:W-:Y:S08]  /*2390*/  HMMA.16816.F32 R56, R172.reuse, R60, R56 ;  /* 0x0000003cac38723c */ /* 0x044ff00000001838 */
[C---:B------:R-:W-:Y:S01]  /*23a0*/  HMMA.16816.F32 R52, R172.reuse, R62, R52 ;  /* 0x0000003eac34723c */ /* 0x040fe20000001834 */
[----:B------:R-:W2:Y:S07]  /*23b0*/  LDSM.16.M88.4 R60, [R202+0x800] ;  /* 0x00080000ca3c783b */ /* 0x000eae0000000200 */
[C---:B---3--:R-:W-:Y:S08]  /*23c0*/  HMMA.16816.F32 R20, R172.reuse, R76, R20 ;  /* 0x0000004cac14723c */ /* 0x048ff00000001814 */
[C---:B------:R-:W-:Y:S01]  /*23d0*/  HMMA.16816.F32 R16, R172.reuse, R78, R16 ;  /* 0x0000004eac10723c */ /* 0x040fe20000001810 */
[----:B------:R-:W3:Y:S07]  /*23e0*/  LDSM.16.M88.4 R76, [R202] ;  /* 0x00000000ca4c783b */ /* 0x000eee0000000200 */
[C---:B-1----:R-:W-:Y:S08]  /*23f0*/  HMMA.16816.F32 R48, R172.reuse, R72, R48 ;  /* 0x00000048ac30723c */ /* 0x042ff00000001830 */
[C---:B------:R-:W-:Y:S01]  /*2400*/  HMMA.16816.F32 R44, R172.reuse, R74, R44 ;  /* 0x0000004aac2c723c */ /* 0x040fe2000000182c */
[----:B------:R-:W1:Y:S07]  /*2410*/  LDSM.16.M88.4 R72, [R202+0x1000] ;  /* 0x00100000ca48783b */ /* 0x000e6e0000000200 */
[C---:B----4-:R-:W-:Y:S08]  /*2420*/  HMMA.16816.F32 R40, R172.reuse, R68, R40 ;  /* 0x00000044ac28723c */ /* 0x050ff00000001828 */
[C---:B------:R-:W-:Y:S01]  /*2430*/  HMMA.16816.F32 R32, R172.reuse, R70, R32 ;  /* 0x00000046ac20723c */ /* 0x040fe20000001820 */
[----:B------:R-:W4:Y:S07]  /*2440*/  LDSM.16.M88.4 R68, [R202+0x1800] ;  /* 0x00180000ca44783b */ /* 0x000f2e0000000200 */
[C---:B------:R-:W-:Y:S08]  /*2450*/  HMMA.16816.F32 R28, R172.reuse, R64, R28 ;  /* 0x00000040ac1c723c */ /* 0x040ff0000000181c */
[----:B------:R-:W-:Y:S01]  /*2460*/  HMMA.16816.F32 R24, R172, R66, R24 ;  /* 0x00000042ac18723c */ /* 0x000fe20000001818 */
[----:B------:R-:W4:Y:S07]  /*2470*/  LDSM.16.M88.4 R64, [R202+0x2000] ;  /* 0x00200000ca40783b */ /* 0x000f2e0000000200 */
[C---:B--2---:R-:W-:Y:S08]  /*2480*/  HMMA.16816.F32 R20, R176.reuse, R60, R20 ;  /* 0x0000003cb014723c */ /* 0x044ff00000001814 */
[C---:B------:R-:W-:Y:S01]  /*2490*/  HMMA.16816.F32 R16, R176.reuse, R62, R16 ;  /* 0x0000003eb010723c */ /* 0x040fe20000001810 */
[----:B------:R-:W2:Y:S07]  /*24a0*/  LDSM.16.M88.4 R60, [R214+0xb100] ;  /* 0x00b10000d63c783b */ /* 0x000eae0000000200 */
[C---:B---3--:R-:W-:Y:S08]  /*24b0*/  HMMA.16816.F32 R8, R176.reuse, R76, R8 ;  /* 0x0000004cb008723c */ /* 0x048ff00000001808 */
[C---:B------:R-:W-:Y:S01]  /*24c0*/  HMMA.16816.F32 R12, R176.reuse, R78, R12 ;  /* 0x0000004eb00c723c */ /* 0x040fe2000000180c */
[----:B------:R-:W3:Y:S07]  /*24d0*/  LDSM.16.M88.4 R76, [R202+0x2800] ;  /* 0x00280000ca4c783b */ /* 0x000eee0000000200 */
        /* <DEDUP_REMOVED lines=10> */
[----:B------:R-:W-:Y:S01]  /*2580*/  HMMA.16816.F32 R12, R180, R62, R12 ;  /* 0x0000003eb40c723c */ /* 0x000fe2000000180c */
[----:B------:R-:W2:Y:S07]  /*2590*/  LDSM.16.M88.4 R60, [R214+0xd900] ;  /* 0x00d90000d63c783b */ /* 0x000eae0000000200 */
[C---:B---3--:R-:W-:Y:S08]  /*25a0*/  HMMA.16816.F32 R28, R176.reuse, R76, R28 ;  /* 0x0000004cb01c723c */ /* 0x048ff0000000181c */
[----:B------:R-:W-:Y:S01]  /*25b0*/  HMMA.16816.F32 R24, R176, R78, R24 ;  /* 0x0000004eb018723c */ /* 0x000fe20000001818 */
        /* <DEDUP_REMOVED lines=8> */
[C---:B------:R-:W-:Y:S01]  /*2640*/  HMMA.16816.F32 R44, R180.reuse, R66, R44 ;  /* 0x00000042b42c723c */ /* 0x040fe2000000182c */
[----:B------:R-:W1:Y:S07]  /*2650*/  LDSM.16.M88.4 R64, [R211+0xb100] ;  /* 0x00b10000d340783b */ /* 0x000e6e0000000200 */
[C---:B--2---:R-:W-:Y:S08]  /*2660*/  HMMA.16816.F32 R28, R180.reuse, R60, R28 ;  /* 0x0000003cb41c723c */ /* 0x044ff0000000181c */
[C---:B------:R-:W-:Y:S01]  /*2670*/  HMMA.16816.F32 R24, R180.reuse, R62, R24 ;  /* 0x0000003eb418723c */ /* 0x040fe20000001818 */
[----:B------:R-:W2:Y:S07]  /*2680*/  LDSM.16.M88.4 R60, [R211+0xb900] ;  /* 0x00b90000d33c783b */ /* 0x000eae0000000200 */
[C---:B------:R-:W-:Y:S08]  /*2690*/  HMMA.16816.F32 R40, R180.reuse, R92, R40 ;  /* 0x0000005cb428723c */ /* 0x040ff00000001828 */
[----:B------:R-:W-:Y:S01]  /*26a0*/  HMMA.16816.F32 R32, R180, R94, R32 ;  /* 0x0000005eb420723c */ /* 0x000fe20000001820 */
[----:B------:R-:W1:Y:S07]  /*26b0*/  LDSM.16.M88.4 R92, [R211+0xc900] ;  /* 0x00c90000d35c783b */ /* 0x000e6e0000000200 */
[C---:B------:R-:W-:Y:S08]  /*26c0*/  HMMA.16816.F32 R8, R184.reuse, R88, R8 ;  /* 0x00000058b808723c */ /* 0x040ff00000001808 */
[C---:B------:R-:W-:Y:S01]  /*26d0*/  HMMA.16816.F32 R12, R184.reuse, R90, R12 ;  /* 0x0000005ab80c723c */ /* 0x040fe2000000180c */
[----:B------:R-:W1:Y:S07]  /*26e0*/  LDSM.16.M88.4 R88, [R211+0xd100] ;  /* 0x00d10000d358783b */ /* 0x000e6e0000000200 */
[C---:B------:R-:W-:Y:S08]  /*26f0*/  HMMA.16816.F32 R20, R184.reuse, R84, R20 ;  /* 0x00000054b814723c */ /* 0x040ff00000001814 */
[C---:B------:R-:W-:Y:S01]  /*2700*/  HMMA.16816.F32 R16, R184.reuse, R86, R16 ;  /* 0x00000056b810723c */ /* 0x040fe20000001810 */
[----:B------:R-:W2:Y:S07]  /*2710*/  LDSM.16.M88.4 R84, [R211+0xd900] ;  /* 0x00d90000d354783b */ /* 0x000eae0000000200 */
[C---:B------:R-:W-:Y:S08]  /*2720*/  HMMA.16816.F32 R56, R184.reuse, R80, R56 ;  /* 0x00000050b838723c */ /* 0x040ff00000001838 */
        /* <DEDUP_REMOVED lines=9> */
[----:B------:R-:W-:Y:S01]  /*27c0*/  HMMA.16816.F32 R24, R184, R70, R24 ;  /* 0x00000046b818723c */ /* 0x000fe20000001818 */
[----:B------:R-:W4:Y:S07]  /*27d0*/  LDSM.16.M88.4 R68, [R202+0x4800] ;  /* 0x00480000ca44783b */ /* 0x000f2e0000000200 */
[C---:B------:R-:W-:Y:S08]  /*27e0*/  HMMA.16816.F32 R8, R188.reuse, R64, R8 ;  /* 0x00000040bc08723c */ /* 0x040ff00000001808 */
[C---:B------:R-:W-:Y:S01]  /*27f0*/  HMMA.16816.F32 R12, R188.reuse, R66, R12 ;  /* 0x00000042bc0c723c */ /* 0x040fe2000000180c */
[----:B------:R-:W1:Y:S07]  /*2800*/  LDSM.16.M88.4 R64, [R202+0x5000] ;  /* 0x00500000ca40783b */ /* 0x000e6e0000000200 */
[C---:B--2---:R-:W-:Y:S08]  /*2810*/  HMMA.16816.F32 R20, R188.reuse, R60, R20 ;  /* 0x0000003cbc14723c */ /* 0x044ff00000001814 */
[----:B------:R-:W-:Y:S01]  /*2820*/  HMMA.16816.F32 R16, R188, R62, R16 ;  /* 0x0000003ebc10723c */ /* 0x000fe20000001810 */
[----:B------:R-:W2:Y:S01]  /*2830*/  LDSM.16.M88.4 R60, [R202+0x5800] ;  /* 0x00580000ca3c783b */ /* 0x000ea20000000200 */
[----:B------:R-:W-:-:S06]  /*2840*/  DEPBAR.LE SB0, 0x0 ;  /* 0x000080000000791a */ /* 0x000fcc0000000000 */
        /* <DEDUP_REMOVED lines=8> */
[C---:B------:R-:W-:Y:S08]  /*28d0*/  HMMA.16816.F32 R8, R192.reuse, R80, R8 ;  /* 0x00000050c008723c */ /* 0x040ff00000001808 */
[C---:B------:R-:W-:Y:S08]  /*28e0*/  HMMA.16816.F32 R12, R192.reuse, R82, R12 ;  /* 0x00000052c00c723c */ /* 0x040ff0000000180c */
[C---:B---3--:R-:W-:Y:S08]  /*28f0*/  HMMA.16816.F32 R20, R192.reuse, R76, R20 ;  /* 0x0000004cc014723c */ /* 0x048ff00000001814 */
[C---:B------:R-:W-:Y:S08]  /*2900*/  HMMA.16816.F32 R16, R192.reuse, R78, R16 ;  /* 0x0000004ec010723c */ /* 0x040ff00000001810 */
[C---:B-1----:R-:W-:Y:S08]  /*2910*/  HMMA.16816.F32 R56, R192.reuse, R72, R56 ;  /* 0x00000048c038723c */ /* 0x042ff00000001838 */
[C---:B------:R-:W-:Y:S08]  /*2920*/  HMMA.16816.F32 R52, R192.reuse, R74, R52 ;  /* 0x0000004ac034723c */ /* 0x040ff00000001834 */
[C---:B----4-:R-:W-:Y:S08]  /*2930*/  HMMA.16816.F32 R48, R192.reuse, R68, R48 ;  /* 0x00000044c030723c */ /* 0x050ff00000001830 */
[C---:B------:R-:W-:Y:S08]  /*2940*/  HMMA.16816.F32 R44, R192.reuse, R70, R44 ;  /* 0x00000046c02c723c */ /* 0x040ff0000000182c */
[C---:B------:R-:W-:Y:S08]  /*2950*/  HMMA.16816.F32 R40, R192.reuse, R64, R40 ;  /* 0x00000040c028723c */ /* 0x040ff00000001828 */
[C---:B------:R-:W-:Y:S08]  /*2960*/  HMMA.16816.F32 R32, R192.reuse, R66, R32 ;  /* 0x00000042c020723c */ /* 0x040ff00000001820 */
[C---:B--2---:R-:W-:Y:S08]  /*2970*/  HMMA.16816.F32 R28, R192.reuse, R60, R28 ;  /* 0x0000003cc01c723c */ /* 0x044ff0000000181c */
[----:B------:R-:W-:Y:S01]  /*2980*/  HMMA.16816.F32 R24, R192, R62, R24 ;  /* 0x0000003ec018723c */ /* 0x000fe20000001818 */
[----:B------:R-:W-:Y:S06]  /*2990*/  BAR.SYNC.DEFER_BLOCKING 0x0 ;  /* 0x0000000000007b1d */ /* 0x000fec0000010000 */
[----:B------:R-:W-:Y:S06]  /*29a0*/  @!P0 BRA `(.L_x_23) ;  /* 0x000003f000008947 */ /* 0x000fec0003800000 */
[----:B------:R-:W-:Y:S01]  /*29b0*/  PLOP3.LUT P2, PT, PT, PT, UP3, 0x80, 0x0 ;  /* 0x000000000000781c */ /* 0x000fe20003f4f038 */
[----:B------:R-:W-:Y:S01]  /*29c0*/  IMAD.MOV.U32 R216, RZ, RZ, RZ ;  /* 0x000000ffffd87224 */ /* 0x000fe200078e00ff */
[----:B------:R-:W-:-:S02]  /*29d0*/  IADD3 R217, R219, R100, R220 ;  /* 0x00000064dbd97210 */ /* 0x000fc40007ffe0dc */
[----:B------:R-:W-:Y:S02]  /*29e0*/  PLOP3.LUT P0, PT, PT, PT, UP3, 0x80, 0x0 ;  /* 0x000000000000781c */ /* 0x000fe40003f0f038 */
[----:B------:R-:W-:-:S05]  /*29f0*/  IADD3 R217, R217, -0x60, RZ ;  /* 0xffffffa0d9d97810 */ /* 0x000fca0007ffe0ff */
[----:B------:R-:W-:Y:S02]  /*2a00*/  IMAD.MOV.U32 R0, RZ, RZ, R217 ;  /* 0x000000ffff007224 */ /* 0x000fe400078e00d9 */
[----:B------:R-:W-:-:S05]  /*2a10*/  @P2 IMAD.HI.U32 R4, R217, c[0x0][0x2bc], RZ ;  /* 0x0000af00d9042a27 */ /* 0x000fca00078e00ff */
[----:B------:R-:W-:-:S04]  /*2a20*/  @P0 SHF.R.U32.HI R0, RZ, c[0x0][0x2c0], R4 ;  /* 0x0000b000ff000a19 */ /* 0x000fc80000011604 */
[----:B------:R-:W-:-:S04]  /*2a30*/  @!P1 IADD3 R7, P0, R0, UR12, RZ ;  /* 0x0000000c00079c10 */ /* 0x000fc8000ff1e0ff */
[----:B------:R-:W-:Y:S02]  /*2a40*/  @!P1 LEA.HI.X.SX32 R4, R0, UR7, 0x1, P0 ;  /* 0x0000000700049c11 */ /* 0x000fe400080f0eff */
[----:B------:R-:W-:-:S04]  /*2a50*/  @!P1 LEA R6, P0, R7, c[0x0][0x2a0], 0x2 ;  /* 0x0000a80007069a11 */ /* 0x000fc800078010ff */
[----:B------:R-:W-:-:S05]  /*2a60*/  @!P1 LEA.HI.X R7, R7, c[0x0][0x2a4], R4, 0x2, P0 ;  /* 0x0000a90007079a11 */ /* 0x000fca00000f1404 */
[----:B------:R-:W2:Y:S01]  /*2a70*/  @!P1 LDG.E R216, [R6.64] ;  /* 0x0000000e06d89981 */ /* 0x000ea2000c1e1900 */
[----:B------:R-:W-:Y:S01]  /*2a80*/  IMAD.MOV R0, RZ, RZ, -R0 ;  /* 0x000000ffff007224 */ /* 0x000fe200078e0a00 */
[----:B------:R-:W-:Y:S02]  /*2a90*/  SHF.L.U64.HI R60, R231, 0x1, R38 ;  /* 0x00000001e73c7819 */ /* 0x000fe40000010226 */
[----:B------:R-:W-:Y:S01]  /*2aa0*/  SHF.L.U64.HI R4, R230, 0x1, R233 ;  /* 0x00000001e6047819 */ /* 0x000fe200000102e9 */
[----:B------:R-:W-:-:S04]  /*2ab0*/  IMAD R217, R0, c[0x0][0x2b8], R217 ;  /* 0x0000ae0000d97a24 */ /* 0x000fc800078e02d9 */
[----:B------:R-:W-:Y:S01]  /*2ac0*/  IMAD.WIDE.U32 R62, R217, c[0x0][0x1e0], RZ ;  /* 0x00007800d93e7a25 */ /* 0x000fe200078e00ff */
[----:B------:R-:W-:-:S05]  /*2ad0*/  SHF.R.S32.HI R0, RZ, 0x1f, R217 ;  /* 0x0000001fff007819 */ /* 0x000fca00000114d9 */
[----:B------:R-:W-:-:S04]  /*2ae0*/  IMAD R0, R0, c[0x0][0x1e0], RZ ;  /* 0x0000780000007a24 */ /* 0x000fc800078e02ff */
[----:B------:R-:W-:-:S04]  /*2af0*/  IMAD R61, R217, c[0x0][0x1e4], R0 ;  /* 0x00007900d93d7a24 */ /* 0x000fc800078e0200 */
[----:B------:R-:W-:Y:S01]  /*2b00*/  IMAD.IADD R63, R63, 0x1, R61 ;  /* 0x000000013f3f7824 */ /* 0x000fe200078e023d */
[----:B--2---:R-:W-:-:S03]  /*2b10*/  SHF.R.S32.HI R61, RZ, 0x1f, R216 ;  /* 0x0000001fff3d7819 */ /* 0x004fc600000114d8 */
[----:B------:R-:W-:-:S04]  /*2b20*/  IMAD.WIDE.U32 R6, R216, c[0x0][0x1f0], R62 ;  /* 0x00007c00d8067a25 */ /* 0x000fc800078e003e */
[----:B------:R-:W-:Y:S01]  /*2b30*/  IMAD R61, R61, c[0x0][0x1f0], RZ ;  /* 0x00007c003d3d7a24 */ /* 0x000fe200078e02ff */
[----:B------:R-:W-:Y:S02]  /*2b40*/  IADD3 R68, P0, R6, UR10, RZ ;  /* 0x0000000a06447c10 */ /* 0x000fe4000ff1e0ff */
[----:B------:R-:W-:Y:S01]  /*2b50*/  SEL R6, RZ, 0x10, P4 ;  /* 0x00000010ff067807 */ /* 0x000fe20002000000 */
[----:B------:R-:W-:Y:S01]  /*2b60*/  IMAD R0, R216, c[0x0][0x1f4], R61 ;  /* 0x00007d00d8007a24 */ /* 0x000fe200078e023d */
[----:B------:R-:W-:Y:S02]  /*2b70*/  IADD3 R61, -R232, 0x10, RZ ;  /* 0x00000010e83d7810 */ /* 0x000fe40007ffe1ff */
[----:B------:R-:W-:Y:S02]  /*2b80*/  IADD3 R62, -R6, 0x10, RZ ;  /* 0x00000010063e7810 */ /* 0x000fe40007ffe1ff */
[----:B------:R-:W-:Y:S01]  /*2b90*/  IADD3.X R7, R7, UR6, R0, P0, !PT ;  /* 0x0000000607077c10 */ /* 0x000fe200087fe400 */
[----:B------:R-:W-:Y:S01]  /*2ba0*/  IMAD.SHL.U32 R0, R230, 0x2, RZ ;  /* 0x00000002e6007824 */ /* 0x000fe200078e00ff */
[----:B------:R-:W-:-:S02]  /*2bb0*/  LEA R70, P0, R68, c[0x0][0x1c8], 0x1 ;  /* 0x0000720044467a11 */ /* 0x000fc400078008ff */
[----:B------:R-:W-:Y:S02]  /*2bc0*/  LOP3.LUT R62, R62, 0xf, RZ, 0xc0, !PT ;  /* 0x0000000f3e3e7812 */ /* 0x000fe400078ec0ff */
[----:B------:R-:W-:Y:S01]  /*2bd0*/  LEA.HI.X R68, R68, c[0x0][0x1cc], R7, 0x1, P0 ;  /* 0x0000730044447a11 */ /* 0x000fe200000f0c07 */
[----:B------:R-:W-:Y:S01]  /*2be0*/  SHFL.IDX PT, R66, R70, RZ, 0x181f ;  /* 0x00181fff46427589 */ /* 0x000fe200000e0000 */
[----:B------:R-:W-:Y:S01]  /*2bf0*/  IMAD.SHL.U32 R7, R231, 0x2, RZ ;  /* 0x00000002e7077824 */ /* 0x000fe200078e00ff */
[----:B------:R-:W-:Y:S02]  /*2c00*/  LOP3.LUT R61, R61, 0xf, RZ, 0xc0, !PT ;  /* 0x0000000f3d3d7812 */ /* 0x000fe400078ec0ff */
[----:B------:R-:W1:Y:S04]  /*2c10*/  SHFL.IDX PT, R63, R70, 0x2, 0x181f ;  /* 0x00581f00463f7f89 */ /* 0x000e6800000e0000 */
[----:B------:R-:W2:Y:S04]  /*2c20*/  SHFL.IDX PT, R69, R68, RZ, 0x181f ;  /* 0x00181fff44457589 */ /* 0x000ea800000e0000 */
[----:B------:R3:W4:Y:S04]  /*2c30*/  SHFL.IDX PT, R64, R70, 0x1, 0x181f ;  /* 0x00381f0046407f89 */ /* 0x00072800000e0000 */
[----:B------:R-:W5:Y:S04]  /*2c40*/  SHFL.IDX PT, R65, R68, 0x2, 0x181f ;  /* 0x00581f0044417f89 */ /* 0x000f6800000e0000 */
[----:B------:R5:W5:Y:S01]  /*2c50*/  SHFL.IDX PT, R67, R68, 0x1, 0x181f ;  /* 0x00381f0044437f89 */ /* 0x000b6200000e0000 */
[----:B-1----:R-:W-:-:S02]  /*2c60*/  IADD3 R72, P2, P0, R62, R63, R7 ;  /* 0x0000003f3e487210 */ /* 0x002fc4000785e007 */
[----:B---3--:R-:W-:-:S05]  /*2c70*/  IADD3 R70, P6, R66, R7, RZ ;  /* 0x0000000742467210 */ /* 0x008fca0007fde0ff */
[C-C-:B--2---:R-:W-:Y:S01]  /*2c80*/  IMAD.X R71, R69.reuse, 0x1, R60.reuse, P6 ;  /* 0x0000000145477824 */ /* 0x144fe200030e063c */
[----:B----4-:R-:W-:Y:S02]  /*2c90*/  IADD3 R62, P6, R64, R7, RZ ;  /* 0x00000007403e7210 */ /* 0x010fe40007fde0ff */
[-C--:B-----5:R-:W-:Y:S02]  /*2ca0*/  IADD3 R68, P5, R66, R0.reuse, RZ ;  /* 0x0000000042447210 */ /* 0x0a0fe40007fbe0ff */
[----:B------:R-:W-:Y:S01]  /*2cb0*/  IADD3.X R73, RZ, R65, R60, P2, P0 ;  /* 0x00000041ff497210 */ /* 0x000fe200017e043c */
[----:B------:R1:W-:Y:S02]  /*2cc0*/  LDGSTS.E.BYPASS.LTC128B.128 [R218+0x8100], [R70.64], !P4 ;  /* 0x0810000046da7fae */ /* 0x0003e4000e101d4e */
[----:B------:R-:W-:Y:S01]  /*2cd0*/  IMAD.X R69, R69, 0x1, R4, P5 ;  /* 0x0000000145457824 */ /* 0x000fe200028e0604 */
[----:B------:R-:W-:Y:S02]  /*2ce0*/  IADD3 R66, P5, R64, R0, RZ ;  /* 0x0000000040427210 */ /* 0x000fe40007fbe0ff */
[----:B------:R-:W-:Y:S01]  /*2cf0*/  IADD3 R64, P2, P0, R61, R63, R0 ;  /* 0x0000003f3d407210 */ /* 0x000fe2000785e000 */
[C---:B------:R-:W-:Y:S01]  /*2d00*/  IMAD.X R63, R67.reuse, 0x1, R60, P6 ;  /* 0x00000001433f7824 */ /* 0x040fe200030e063c */
[----:B------:R-:W-:Y:S01]  /*2d10*/  ISETP.NE.U32.AND P6, PT, R6, RZ, PT ;  /* 0x000000ff0600720c */ /* 0x000fe20003fc5070 */
[--C-:B------:R-:W-:Y:S01]  /*2d20*/  IMAD.X R67, R67, 0x1, R4.reuse, P5 ;  /* 0x0000000143437824 */ /* 0x100fe200028e0604 */
[----:B------:R-:W-:Y:S01]  /*2d30*/  ISETP.NE.U32.AND P5, PT, R232, RZ, PT ;  /* 0x000000ffe800720c */ /* 0x000fe20003fa5070 */
[----:B------:R1:W-:Y:S01]  /*2d40*/  LDGSTS.E.BYPASS.LTC128B.128 [R218+0xb100], [R68.64], !P3 ;  /* 0x0b10000044da7fae */ /* 0x0003e2000d901d4e */
[----:B------:R-:W-:-:S03]  /*2d50*/  IADD3.X R65, RZ, R65, R4, P2, P0 ;  /* 0x00000041ff417210 */ /* 0x000fc600017e0404 */
[----:B------:R1:W-:Y:S04]  /*2d60*/  LDGSTS.E.BYPASS.LTC128B.128 [R218+0x9100], [R62.64], !P4 ;  /* 0x091000003eda7fae */ /* 0x0003e8000e101d4e */
[----:B------:R1:W-:Y:S04]  /*2d70*/  LDGSTS.E.BYPASS.LTC128B.128 [R218+0xc100], [R66.64], !P3 ;  /* 0x0c10000042da7fae */ /* 0x0003e8000d901d4e */
[----:B------:R1:W-:Y:S04]  /*2d80*/  LDGSTS.E.BYPASS.LTC128B.128.ZFILL [R218+0xa100], [R72.64], P6 ;  /* 0x0a10000048da7fae */ /* 0x0003e8000b141d4e */
[----:B------:R1:W-:Y:S02]  /*2d90*/  LDGSTS.E.BYPASS.LTC128B.128.ZFILL [R218+0xd100], [R64.64], P5 ;  /* 0x0d10000040da7fae */ /* 0x0003e4000a941d4e */
.L_x_23:
[----:B------:R-:W-:Y:S01]  /*2da0*/  LOP3.LUT R102, R102, 0xffffffe0, RZ, 0xc0, !PT ;  /* 0xffffffe066667812 */ /* 0x000fe200078ec0ff */
[----:B------:R-:W-:Y:S01]  /*2db0*/  FMUL.FTZ R4, R16, c[0x0][0x320] ;  /* 0x0000c80010047a20 */ /* 0x000fe20000410000 */
[-C--:B------:R-:W-:Y:S01]  /*2dc0*/  LEA.HI R104, R104, R101.reuse, RZ, 0x2 ;  /* 0x0000006568687211 */ /* 0x080fe200078f10ff */
[----:B------:R-:W-:Y:S01]  /*2dd0*/  FMUL.FTZ R20, R20, c[0x0][0x320] ;  /* 0x0000c80014147a20 */ /* 0x000fe20000410000 */
[----:B------:R-:W-:Y:S01]  /*2de0*/  SHF.R.S32.HI R16, RZ, 0x1f, R103 ;  /* 0x0000001fff107819 */ /* 0x000fe20000011467 */
[----:B------:R-:W-:Y:S01]  /*2df0*/  FMUL.FTZ R17, R17, c[0x0][0x320] ;  /* 0x0000c80011117a20 */ /* 0x000fe20000410000 */
[----:B------:R-:W-:Y:S01]  /*2e00*/  IADD3 R7, -R102, R101, RZ ;  /* 0x0000006566077210 */ /* 0x000fe20007ffe1ff */
[----:B-1----:R1:W2:Y:S01]  /*2e10*/  MUFU.TANH R70, R20 ;  /* 0x0000001400467308 */ /* 0x0022a20000002400 */
[----:B------:R-:W-:Y:S01]  /*2e20*/  LOP3.LUT R104, R104, 0xfffffffc, RZ, 0xc0, !PT ;  /* 0xfffffffc68687812 */ /* 0x000fe200078ec0ff */
[----:B------:R-:W-:Y:S01]  /*2e30*/  FMUL.FTZ R33, R33, c[0x0][0x320] ;  /* 0x0000c80021217a20 */ /* 0x000fe20000410000 */
[----:B------:R-:W-:Y:S01]  /*2e40*/  LEA.HI R16, R16, R103, RZ, 0x3 ;  /* 0x0000006710107211 */ /* 0x000fe200078f18ff */
[----:B------:R-:W-:Y:S01]  /*2e50*/  FMUL.FTZ R24, R24, c[0x0][0x320] ;  /* 0x0000c80018187a20 */ /* 0x000fe20000410000 */
[----:B------:R-:W-:Y:S01]  /*2e60*/  IADD3 R104, -R104, R101, RZ ;  /* 0x0000006568687210 */ /* 0x000fe20007ffe1ff */
[----:B------:R-:W-:Y:S01]  /*2e70*/  FMUL.FTZ R134, R25, c[0x0][0x320] ;  /* 0x0000c80019867a20 */ /* 0x000fe20000410000 */
[----:B------:R-:W-:Y:S01]  /*2e80*/  LOP3.LUT R16, R16, 0xffffff8, RZ, 0xc0, !PT ;  /* 0x0ffffff810107812 */ /* 0x000fe200078ec0ff */
[----:B------:R3:W4:Y:S01]  /*2e90*/  MUFU.TANH R69, R17 ;  /* 0x0000001100457308 */ /* 0x0007220000002400 */
[----:B------:R-:W-:Y:S01]  /*2ea0*/  PLOP3.LUT P2, PT, PT, PT, UP2, 0x80, 0x0 ;  /* 0x000000000000781c */ /* 0x000fe20003f4f028 */
[----:B------:R-:W-:Y:S01]  /*2eb0*/  FMUL.FTZ R25, R13, c[0x0][0x320] ;  /* 0x0000c8000d197a20 */ /* 0x000fe20000410000 */
[----:B------:R-:W-:Y:S01]  /*2ec0*/  PLOP3.LUT P0, PT, PT, PT, UP2, 0x80, 0x0 ;  /* 0x000000000000781c */ /* 0x000fe20003f0f028 */
[----:B------:R-:W-:Y:S01]  /*2ed0*/  IMAD.IADD R16, R103, 0x1, -R16 ;  /* 0x0000000167107824 */ /* 0x000fe200078e0a10 */
[----:B------:R-:W-:Y:S01]  /*2ee0*/  ULDC UR17, c[0x0][0x324] ;  /* 0x0000c90000117ab9 */ /* 0x000fe20000000800 */
[----:B------:R-:W-:Y:S01]  /*2ef0*/  FMUL.FTZ R13, R12, c[0x0][0x320] ;  /* 0x0000c8000c0d7a20 */ /* 0x000fe20000410000 */
[----:B------:R-:W-:Y:S01]  /*2f00*/  ULOP3.LUT UR17, URZ, UR17, URZ, 0x33, !UPT ;  /* 0x000000113f117292 */ /* 0x000fe2000f8e333f */
[----:B-1----:R-:W-:Y:S01]  /*2f10*/  SHF.R.S32.HI R20, RZ, 0x1f, R7 ;  /* 0x0000001fff147819 */ /* 0x002fe20000011407 */
[----:B------:R1:W1:Y:S01]  /*2f20*/  MUFU.TANH R154, R33 ;  /* 0x00000021009a7308 */ /* 0x0002620000002400 */
[----:B------:R-:W-:Y:S01]  /*2f30*/  FMUL.FTZ R6, R21, c[0x0][0x320] ;  /* 0x0000c80015067a20 */ /* 0x000fe20000410000 */
[----:B------:R-:W0:Y:S01]  /*2f40*/  LDGDEPBAR ;  /* 0x00000000000079af */ /* 0x000e220000000000 */
[----:B------:R-:W-:Y:S01]  /*2f50*/  LEA.HI R20, R20, R7, RZ, 0x2 ;  /* 0x0000000714147211 */ /* 0x000fe200078f10ff */
[----:B------:R-:W-:-:S02]  /*2f60*/  FMUL.FTZ R21, R56, c[0x0][0x320] ;  /* 0x0000c80038157a20 */ /* 0x000fc40000410000 */
[----:B------:R-:W-:Y:S01]  /*2f70*/  FMUL.FTZ R0, R52, c[0x0][0x320] ;  /* 0x0000c80034007a20 */ /* 0x000fe20000410000 */
[----:B---3--:R-:W-:Y:S01]  /*2f80*/  LEA.HI R17, R104, R104, RZ, 0x1 ;  /* 0x0000006868117211 */ /* 0x008fe200078f08ff */
[----:B------:R3:W2:Y:S01]  /*2f90*/  MUFU.TANH R136, R24 ;  /* 0x0000001800887308 */ /* 0x0006a20000002400 */
[----:B------:R-:W-:Y:S02]  /*2fa0*/  FMUL.FTZ R57, R57, c[0x0][0x320] ;  /* 0x0000c80039397a20 */ /* 0x000fe40000410000 */
[----:B------:R-:W-:Y:S01]  /*2fb0*/  LOP3.LUT R17, R17, 0x1ffffffe, RZ, 0xc0, !PT ;  /* 0x1ffffffe11117812 */ /* 0x000fe200078ec0ff */
[----:B------:R-:W-:Y:S02]  /*2fc0*/  FMUL.FTZ R53, R53, c[0x0][0x320] ;  /* 0x0000c80035357a20 */ /* 0x000fe40000410000 */
[----:B------:R-:W-:Y:S01]  /*2fd0*/  FMUL.FTZ R48, R48, c[0x0][0x320] ;  /* 0x0000c80030307a20 */ /* 0x000fe20000410000 */
[----:B------:R-:W-:Y:S01]  /*2fe0*/  IADD3 R17, R104, -R17, RZ ;  /* 0x8000001168117210 */ /* 0x000fe20007ffe0ff */
[----:B------:R-:W-:Y:S01]  /*2ff0*/  FMUL.FTZ R49, R49, c[0x0][0x320] ;  /* 0x0000c80031317a20 */ /* 0x000fe20000410000 */
[----:B-1----:R-:W-:Y:S01]  /*3000*/  LEA.HI.SX32 R33, R20, UR21, 0x1e ;  /* 0x0000001514217c11 */ /* 0x002fe2000f8ff2ff */
[----:B------:R-:W-:Y:S01]  /*3010*/  FMUL.FTZ R44, R44, c[0x0][0x320] ;  /* 0x0000c8002c2c7a20 */ /* 0x000fe20000410000 */
[----:B------:R-:W1:Y:S01]  /*3020*/  MUFU.TANH R6, R6 ;  /* 0x0000000600067308 */ /* 0x000e620000002400 */
[----:B------:R-:W-:Y:S01]  /*3030*/  FMUL.FTZ R45, R45, c[0x0][0x320] ;  /* 0x0000c8002d2d7a20 */ /* 0x000fe20000410000 */
[----:B------:R-:W-:Y:S01]  /*3040*/  LEA R16, R16, R33, 0x4 ;  /* 0x0000002110107211 */ /* 0x000fe200078e20ff */
[----:B------:R-:W-:Y:S01]  /*3050*/  FMUL.FTZ R40, R40, c[0x0][0x320] ;  /* 0x0000c80028287a20 */ /* 0x000fe20000410000 */
[----:B---3--:R-:W-:Y:S01]  /*3060*/  LOP3.LUT R24, R20, 0x7ffffffc, RZ, 0xc0, !PT ;  /* 0x7ffffffc14187812 */ /* 0x008fe200078ec0ff */
[----:B------:R-:W-:-:S02]  /*3070*/  FMUL.FTZ R41, R41, c[0x0][0x320] ;  /* 0x0000c80029297a20 */ /* 0x000fc40000410000 */
[----:B------:R-:W-:Y:S01]  /*3080*/  IMAD R221, R17, 0x8, R16 ;  /* 0x0000000811dd7824 */ /* 0x000fe200078e0210 */
[----:B------:R-:W-:Y:S01]  /*3090*/  IADD3 R24, R7, -R24, RZ ;  /* 0x8000001807187210 */ /* 0x000fe20007ffe0ff */
[----:B------:R-:W-:Y:S01]  /*30a0*/  FMUL.FTZ R7, R8, c[0x0][0x320] ;  /* 0x0000c80008077a20 */ /* 0x000fe20000410000 */
[----:B------:R-:W-:Y:S01]  /*30b0*/  MOV R8, c[0x0][0x2ac] ;  /* 0x0000ab0000087a02 */ /* 0x000fe20000000f00 */
[----:B------:R-:W-:Y:S01]  /*30c0*/  @P2 IMAD.HI.U32 R16, R221, c[0x0][0x2c8], RZ ;  /* 0x0000b200dd102a27 */ /* 0x000fe200078e00ff */
[----:B------:R-:W-:Y:S01]  /*30d0*/  MOV R17, R221 ;  /* 0x000000dd00117202 */ /* 0x000fe20000000f00 */
[----:B------:R-:W3:Y:S02]  /*30e0*/  MUFU.TANH R4, R4 ;  /* 0x0000000400047308 */ /* 0x000ee40000002400 */
[----:B------:R-:W-:Y:S01]  /*30f0*/  IMAD.SHL.U32 R222, R24, 0x2, RZ ;  /* 0x0000000218de7824 */ /* 0x000fe200078e00ff */
[----:B------:R-:W-:Y:S01]  /*3100*/  @P0 SHF.R.U32.HI R17, RZ, c[0x0][0x2cc], R16 ;  /* 0x0000b300ff110a19 */ /* 0x000fe20000011610 */
[----:B------:R-:W-:Y:S01]  /*3110*/  FMUL.FTZ R32, R32, c[0x0][0x320] ;  /* 0x0000c80020207a20 */ /* 0x000fe20000410000 */
[----:B------:R-:W-:Y:S01]  /*3120*/  PLOP3.LUT P0, PT, PT, PT, UP1, 0x40, 0x0 ;  /* 0x000000000000781c */ /* 0x000fe20003f0e818 */
[----:B------:R-:W-:Y:S01]  /*3130*/  FMUL.FTZ R28, R28, c[0x0][0x320] ;  /* 0x0000c8001c1c7a20 */ /* 0x000fe20000410000 */
[----:B------:R-:W-:Y:S01]  /*3140*/  IADD3 R64, -R222, 0x1, R39 ;  /* 0x00000001de407810 */ /* 0x000fe20007ffe127 */
[----:B------:R-:W5:Y:S01]  /*3150*/  SHFL.IDX PT, R12, R17, RZ, 0x1c1f ;  /* 0x001c1fff110c7589 */ /* 0x000f6200000e0000 */
[----:B------:R-:W-:Y:S01]  /*3160*/  FMUL.FTZ R29, R29, c[0x0][0x320] ;  /* 0x0000c8001d1d7a20 */ /* 0x000fe20000410000 */
[----:B------:R-:W1:Y:S01]  /*3170*/  MUFU.TANH R21, R21 ;  /* 0x0000001500157308 */ /* 0x000e620000002400 */
[----:B------:R-:W-:Y:S01]  /*3180*/  FMUL.FTZ R9, R9, c[0x0][0x320] ;  /* 0x0000c80009097a20 */ /* 0x000fe20000410000 */
[----:B------:R-:W-:Y:S01]  /*3190*/  IADD3 R64, R64, -c[0x0][0x168], RZ ;  /* 0x80005a0040407a10 */ /* 0x000fe20007ffe0ff */
[----:B------:R-:W-:Y:S01]  /*31a0*/  IMAD R63, R8, c[0x0][0x1d0], R37 ;  /* 0x00007400083f7a24 */ /* 0x000fe200078e0225 */
[----:B------:R-:W-:-:S02]  /*31b0*/  IADD3 R62, R37, -R222, RZ ;  /* 0x800000de253e7210 */ /* 0x000fc40007ffe0ff */
[----:B------:R-:W-:Y:S02]  /*31c0*/  IADD3 R65, R64, c[0x0][0x328], RZ ;  /* 0x0000ca0040417a10 */ /* 0x000fe40007ffe0ff */
[----:B------:R1:W1:Y:S01]  /*31d0*/  MUFU.TANH R126, R57 ;  /* 0x00000039007e7308 */ /* 0x0002620000002400 */
[----:B------:R-:W-:Y:S02]  /*31e0*/  IADD3 R63, -R222, R63, RZ ;  /* 0x0000003fde3f7210 */ /* 0x000fe40007ffe1ff */
[----:B------:R-:W-:-:S05]  /*31f0*/  IADD3 R64, R64, UR17, RZ ;  /* 0x0000001140407c10 */ /* 0x000fca000fffe0ff */
[----:B------:R-:W1:Y:S01]  /*3200*/  MUFU.TANH R0, R0 ;  /* 0x0000000000007308 */ /* 0x000e620000002400 */
[----:B-----5:R-:W-:Y:S01]  /*3210*/  IMAD.IADD R68, R65, 0x1, R12 ;  /* 0x0000000141447824 */ /* 0x020fe200078e020c */
[----:B------:R-:W-:-:S06]  /*3220*/  IADD3 R67, R64, R12, RZ ;  /* 0x0000000c40437210 */ /* 0x000fcc0007ffe0ff */
[----:B------:R1:W1:Y:S01]  /*3230*/  MUFU.TANH R128, R53 ;  /* 0x0000003500807308 */ /* 0x0002620000002400 */
[----:B------:R-:W-:-:S07]  /*3240*/  IMNMX R68, R68, R63, PT ;  /* 0x0000003f44447217 */ /* 0x000fce0003800200 */
        /* <DEDUP_REMOVED lines=10> */
[----:B------:R1:W1:Y:S08]  /*32f0*/  MUFU.TANH R16, R25 ;  /* 0x0000001900107308 */ /* 0x0002700000002400 */
[----:B------:R1:W1:Y:S08]  /*3300*/  MUFU.TANH R20, R13 ;  /* 0x0000000d00147308 */ /* 0x0002700000002400 */
[----:B------:R-:W1:Y:S08]  /*3310*/  MUFU.TANH R7, R7 ;  /* 0x0000000700077308 */ /* 0x000e700000002400 */
[----:B------:R1:W1:Y:S01]  /*3320*/  MUFU.TANH R24, R9 ;  /* 0x0000000900187308 */ /* 0x0002620000002400 */
[----:B------:R-:W-:Y:S05]  /*3330*/  @P0 BRA `(.L_x_24) ;  /* 0x0000015000000947 */ /* 0x000fea0003800000 */
[----:B-1234-:R-:W-:Y:S01]  /*3340*/  IMAD.U32 R9, RZ, RZ, UR8 ;  /* 0x00000008ff097e24 */ /* 0x01efe2000f8e00ff */
[----:B------:R-:W-:Y:S04]  /*3350*/  BSSY B0, `(.L_x_25) ;  /* 0x000000f000007945 */ /* 0x000fe80003800000 */
[----:B------:R-:W-:-:S04]  /*3360*/  IADD3 R9, R9, -c[0x0][0x168], R12 ;  /* 0x80005a0009097a10 */ /* 0x000fc80007ffe00c */
        /* <DEDUP_REMOVED lines=9> */
.L_x_26:
[----:B------:R-:W-:-:S04]  /*3400*/  MOV R8, c[0x0][0x32c] ;  /* 0x0000cb0000087a02 */ /* 0x000fc80000000f00 */
[----:B------:R-:W-:-:S13]  /*3410*/  ISETP.NE.AND P0, PT, R8, 0x1, PT ;  /* 0x000000010800780c */ /* 0x000fda0003f05270 */
[----:B------:R-:W-:-:S05]  /*3420*/  @P0 IMAD.HI.U32 R8, R9, c[0x0][0x330], RZ ;  /* 0x0000cc0009080a27 */ /* 0x000fca00078e00ff */
[----:B------:R-:W-:Y:S02]  /*3430*/  @P0 SHF.R.U32.HI R9, RZ, c[0x0][0x334], R8 ;  /* 0x0000cd00ff090a19 */ /* 0x000fe40000011608 */
.L_x_27:
[----:B------:R-:W-:Y:S05]  /*3440*/  BSYNC B0 ;  /* 0x0000000000007941 */ /* 0x000fea0003800000 */
.L_x_25:
[----:B------:R-:W-:-:S05]  /*3450*/  IMAD R8, R9, c[0x0][0x32c], R62 ;  /* 0x0000cb0009087a24 */ /* 0x000fca00078e023e */
[----:B------:R-:W-:Y:S02]  /*3460*/  IADD3 R9, R8, c[0x0][0x32c], RZ ;  /* 0x0000cb0008097a10 */ /* 0x000fe40007ffe0ff */
[----:B------:R-:W-:Y:S02]  /*3470*/  IMNMX R67, R67, R8, !PT ;  /* 0x0000000843437217 */ /* 0x000fe40007800200 */
[----:B------:R-:W-:Y:S02]  /*3480*/  IMNMX R68, R68, R9, PT ;  /* 0x0000000944447217 */ /* 0x000fe40003800200 */
.L_x_24:
[C---:B--234-:R-:W-:Y:S01]  /*3490*/  ISETP.GE.AND P0, PT, R37.reuse, 0x9, PT ;  /* 0x000000092500780c */ /* 0x05cfe20003f06270 */
[----:B------:R-:W2:Y:S01]  /*34a0*/  SHFL.IDX PT, R17, R17, 0x1, 0x1c1f ;  /* 0x003c1f0011117f89 */ /* 0x000ea200000e0000 */
[----:B------:R-:W-:Y:S01]  /*34b0*/  ISETP.GE.AND P2, PT, R37, 0x2, PT ;  /* 0x000000022500780c */ /* 0x000fe20003f46270 */
[----:B------:R-:W-:Y:S01]  /*34c0*/  FMUL.FTZ R133, R30, c[0x0][0x320] ;  /* 0x0000c8001e857a20 */ /* 0x000fe20000410000 */
[----:B------:R-:W-:Y:S01]  /*34d0*/  P2R R61, PR, RZ, 0x1 ;  /* 0x00000001ff3d7803 */ /* 0x000fe20000000000 */
[----:B------:R-:W-:Y:S01]  /*34e0*/  FMUL.FTZ R30, R18, c[0x0][0x320] ;  /* 0x0000c800121e7a20 */ /* 0x000fe20000410000 */
[----:B------:R-:W-:Y:S01]  /*34f0*/  ISETP.GT.AND P0, PT, R67, 0x8, !P0 ;  /* 0x000000084300780c */ /* 0x000fe20004704270 */
[----:B------:R-:W-:Y:S01]  /*3500*/  FMUL.FTZ R18, R19, c[0x0][0x320] ;  /* 0x0000c80013127a20 */ /* 0x000fe20000410000 */
[----:B------:R-:W-:Y:S01]  /*3510*/  P2R R66, PR, RZ, 0x4 ;  /* 0x00000004ff427803 */ /* 0x000fe20000000000 */
[----:B------:R-:W-:Y:S01]  /*3520*/  FMUL.FTZ R10, R10, c[0x0][0x320] ;  /* 0x0000c8000a0a7a20 */ /* 0x000fe20000410000 */
[----:B------:R-:W-:Y:S01]  /*3530*/  ISETP.LT.OR P0, PT, R68, 0x9, P0 ;  /* 0x000000094400780c */ /* 0x000fe20000701670 */
[----:B------:R-:W-:Y:S01]  /*3540*/  FMUL.FTZ R47, R47, c[0x0][0x320] ;  /* 0x0000c8002f2f7a20 */ /* 0x000fe20000410000 */
[----:B------:R-:W-:Y:S01]  /*3550*/  ISETP.GT.AND P2, PT, R67, 0x1, !P2 ;  /* 0x000000014300780c */ /* 0x000fe20005744270 */
[----:B------:R-:W-:Y:S01]  /*3560*/  FMUL.FTZ R58, R58, c[0x0][0x320] ;  /* 0x0000c8003a3a7a20 */ /* 0x000fe20000410000 */
[----:B------:R-:W-:Y:S01]  /*3570*/  ISETP.GE.AND P5, PT, R37, 0xa, PT ;  /* 0x0000000a2500780c */ /* 0x000fe20003fa6270 */
[----:B------:R-:W-:Y:S01]  /*3580*/  FMUL.FTZ R59, R59, c[0x0][0x320] ;  /* 0x0000c8003b3b7a20 */ /* 0x000fe20000410000 */
[----:B-1----:R-:W-:Y:S01]  /*3590*/  FSEL R20, R20, -INF , !P0 ;  /* 0xff80000014147808 */ /* 0x002fe20004000000 */
[----:B------:R-:W-:Y:S01]  /*35a0*/  FMUL.FTZ R42, R42, c[0x0][0x320] ;  /* 0x0000c8002a2a7a20 */ /* 0x000fe20000410000 */
[----:B------:R-:W-:Y:S01]  /*35b0*/  ISETP.LT.OR P2, PT, R68, 0x2, P2 ;  /* 0x000000024400780c */ /* 0x000fe20001741670 */
[----:B------:R-:W-:Y:S01]  /*35c0*/  FMUL.FTZ R43, R43, c[0x0][0x320] ;  /* 0x0000c8002b2b7a20 */ /* 0x000fe20000410000 */
[----:B------:R-:W-:Y:S01]  /*35d0*/  ISETP.GT.AND P0, PT, R67, 0x9, !P5 ;  /* 0x000000094300780c */ /* 0x000fe20006f04270 */
[----:B------:R-:W-:Y:S01]  /*35e0*/  FMUL.FTZ R34, R34, c[0x0][0x320] ;  /* 0x0000c80022227a20 */ /* 0x000fe20000410000 */
[----:B------:R-:W-:Y:S01]  /*35f0*/  FSEL R24, R24, -INF , !P2 ;  /* 0xff80000018187808 */ /* 0x000fe20005000000 */
[----:B------:R-:W-:Y:S01]  /*3600*/  FMUL.FTZ R35, R35, c[0x0][0x320] ;  /* 0x0000c80023237a20 */ /* 0x000fe20000410000 */
[----:B------:R-:W-:Y:S01]  /*3610*/  ISETP.LT.OR P0, PT, R68, 0xa, P0 ;  /* 0x0000000a4400780c */ /* 0x000fe20000701670 */
[----:B------:R-:W-:Y:S01]  /*3620*/  FMUL.FTZ R54, R54, c[0x0][0x320] ;  /* 0x0000c80036367a20 */ /* 0x000fe20000410000 */
[----:B------:R-:W-:Y:S01]  /*3630*/  ISETP.GE.AND P2, PT, R37, 0x11, PT ;  /* 0x000000112500780c */ /* 0x000fe20003f46270 */
[----:B------:R-:W-:Y:S01]  /*3640*/  FMUL.FTZ R55, R55, c[0x0][0x320] ;  /* 0x0000c80037377a20 */ /* 0x000fe20000410000 */
[----:B------:R-:W-:Y:S01]  /*3650*/  FSEL R16, R16, -INF , !P0 ;  /* 0xff80000010107808 */ /* 0x000fe20004000000 */
[----:B------:R-:W-:Y:S01]  /*3660*/  FMUL.FTZ R31, R31, c[0x0][0x320] ;  /* 0x0000c8001f1f7a20 */ /* 0x000fe20000410000 */
[----:B------:R-:W-:Y:S01]  /*3670*/  ISETP.GT.AND P0, PT, R67, 0x10, !P2 ;  /* 0x000000104300780c */ /* 0x000fe20005704270 */
[----:B------:R-:W-:Y:S01]  /*3680*/  FMUL.FTZ R27, R27, c[0x0][0x320] ;  /* 0x0000c8001b1b7a20 */ /* 0x000fe20000410000 */
[----:B------:R-:W-:Y:S01]  /*3690*/  P2R R57, PR, RZ, 0x4 ;  /* 0x00000004ff397803 */ /* 0x000fe20000000000 */
        /* <DEDUP_REMOVED lines=8> */
[----:B------:R-:W1:Y:S01]  /*3720*/  MUFU.TANH R157, R47 ;  /* 0x0000002f009d7308 */ /* 0x000e620000002400 */
[----:B------:R-:W-:Y:S01]  /*3730*/  P2R R13, PR, RZ, 0x4 ;  /* 0x00000004ff0d7803 */ /* 0x000fe20000000000 */
[----:B------:R-:W-:Y:S01]  /*3740*/  FMUL.FTZ R26, R26, c[0x0][0x320] ;  /* 0x0000c8001a1a7a20 */ /* 0x000fe20000410000 */
[----:B------:R-:W-:Y:S01]  /*3750*/  ISETP.LT.OR P0, PT, R68, 0x12, P0 ;  /* 0x000000124400780c */ /* 0x000fe20000701670 */
[----:B--2---:R-:W-:Y:S01]  /*3760*/  IMAD.IADD R64, R64, 0x1, R17 ;  /* 0x0000000140407824 */ /* 0x004fe200078e0211 */
[----:B------:R-:W-:-:S02]  /*3770*/  ISETP.GE.AND P2, PT, R37, 0x19, PT ;  /* 0x000000192500780c */ /* 0x000fc40003f46270 */
[----:B------:R-:W-:Y:S01]  /*3780*/  FSEL R6, R6, -INF , !P0 ;  /* 0xff80000006067808 */ /* 0x000fe20004000000 */
[----:B------:R-:W2:Y:S01]  /*3790*/  MUFU.TANH R119, R58 ;  /* 0x0000003a00777308 */ /* 0x000ea20000002400 */
[----:B------:R-:W-:Y:S02]  /*37a0*/  ISETP.GT.AND P0, PT, R67, 0x18, !P2 ;  /* 0x000000184300780c */ /* 0x000fe40005704270 */
[----:B------:R-:W-:Y:S02]  /*37b0*/  P2R R56, PR, RZ, 0x4 ;  /* 0x00000004ff387803 */ /* 0x000fe40000000000 */
[----:B------:R-:W-:Y:S02]  /*37c0*/  ISETP.LT.OR P0, PT, R68, 0x19, P0 ;  /* 0x000000194400780c */ /* 0x000fe40000701670 */
[----:B------:R-:W-:Y:S01]  /*37d0*/  ISETP.GE.AND P2, PT, R37, 0x1a, PT ;  /* 0x0000001a2500780c */ /* 0x000fe20003f46270 */
[----:B------:R-:W3:Y:S01]  /*37e0*/  MUFU.TANH R139, R59 ;  /* 0x0000003b008b7308 */ /* 0x000ee20000002400 */
[----:B------:R-:W-:-:S02]  /*37f0*/  FSEL R4, R4, -INF , !P0 ;  /* 0xff80000004047808 */ /* 0x000fc40004000000 */
[----:B------:R-:W-:Y:S02]  /*3800*/  ISETP.GT.AND P0, PT, R67, 0x19, !P2 ;  /* 0x000000194300780c */ /* 0x000fe40005704270 */
[----:B------:R-:W-:Y:S02]  /*3810*/  P2R R9, PR, RZ, 0x4 ;  /* 0x00000004ff097803 */ /* 0x000fe40000000000 */
[----:B------:R-:W-:Y:S01]  /*3820*/  ISETP.LT.OR P0, PT, R68, 0x1a, P0 ;  /* 0x0000001a4400780c */ /* 0x000fe20000701670 */
[----:B------:R-:W4:Y:S01]  /*3830*/  MUFU.TANH R155, R42 ;  /* 0x0000002a009b7308 */ /* 0x000f220000002400 */
[----:B------:R-:W-:Y:S02]  /*3840*/  ISETP.GE.AND P2, PT, R37, 0x21, PT ;  /* 0x000000212500780c */ /* 0x000fe40003f46270 */
[----:B------:R-:W-:Y:S02]  /*3850*/  FSEL R8, R69, -INF , !P0 ;  /* 0xff80000045087808 */ /* 0x000fe40004000000 */
[----:B------:R-:W-:-:S02]  /*3860*/  ISETP.GT.AND P0, PT, R67, 0x20, !P2 ;  /* 0x000000204300780c */ /* 0x000fc40005704270 */
[----:B------:R-:W-:Y:S01]  /*3870*/  P2R R53, PR, RZ, 0x4 ;  /* 0x00000004ff357803 */ /* 0x000fe20000000000 */
[----:B------:R-:W1:Y:S01]  /*3880*/  MUFU.TANH R153, R43 ;  /* 0x0000002b00997308 */ /* 0x000e620000002400 */
[----:B------:R-:W-:Y:S02]  /*3890*/  ISETP.LT.OR P0, PT, R68, 0x21, P0 ;  /* 0x000000214400780c */ /* 0x000fe40000701670 */
[----:B------:R-:W-:Y:S02]  /*38a0*/  ISETP.GE.AND P2, PT, R37, 0x22, PT ;  /* 0x000000222500780c */ /* 0x000fe40003f46270 */
[----:B------:R-:W-:Y:S02]  /*38b0*/  FSEL R32, R21, -INF , !P0 ;  /* 0xff80000015207808 */ /* 0x000fe40004000000 */
[----:B------:R-:W-:Y:S01]  /*38c0*/  ISETP.GT.AND P0, PT, R67, 0x21, !P2 ;  /* 0x000000214300780c */ /* 0x000fe20005704270 */
[----:B------:R-:W1:Y:S01]  /*38d0*/  MUFU.TANH R151, R34 ;  /* 0x0000002200977308 */ /* 0x000e620000002400 */
[----:B------:R-:W-:-:S02]  /*38e0*/  P2R R52, PR, RZ, 0x4 ;  /* 0x00000004ff347803 */ /* 0x000fc40000000000 */
[----:B------:R-:W-:Y:S02]  /*38f0*/  ISETP.LT.OR P0, PT, R68, 0x22, P0 ;  /* 0x000000224400780c */ /* 0x000fe40000701670 */
[----:B------:R-:W-:Y:S02]  /*3900*/  ISETP.GE.AND P2, PT, R37, 0x29, PT ;  /* 0x000000292500780c */ /* 0x000fe40003f46270 */
[----:B------:R-:W-:Y:S01]  /*3910*/  FSEL R126, R126, -INF , !P0 ;  /* 0xff8000007e7e7808 */ /* 0x000fe20004000000 */
[----:B------:R-:W1:Y:S01]  /*3920*/  MUFU.TANH R143, R35 ;  /* 0x00000023008f7308 */ /* 0x000e620000002400 */
[----:B------:R-:W-:Y:S02]  /*3930*/  ISETP.GT.AND P0, PT, R67, 0x28, !P2 ;  /* 0x000000284300780c */ /* 0x000fe40005704270 */
[----:B------:R-:W-:Y:S02]  /*3940*/  P2R R49, PR, RZ, 0x4 ;  /* 0x00000004ff317803 */ /* 0x000fe40000000000 */
[----:B------:R-:W-:-:S02]  /*3950*/  ISETP.LT.OR P0, PT, R68, 0x29, P0 ;  /* 0x000000294400780c */ /* 0x000fc40000701670 */
[----:B------:R-:W-:Y:S01]  /*3960*/  ISETP.GE.AND P2, PT, R37, 0x2a, PT ;  /* 0x0000002a2500780c */ /* 0x000fe20003f46270 */
[----:B------:R-:W1:Y:S01]  /*3970*/  MUFU.TANH R129, R54 ;  /* 0x0000003600817308 */ /* 0x000e620000002400 */
[----:B------:R-:W-:Y:S02]  /*3980*/  FSEL R28, R0, -INF , !P0 ;  /* 0xff800000001c7808 */ /* 0x000fe40004000000 */
[----:B------:R-:W-:Y:S02]  /*3990*/  ISETP.GT.AND P0, PT, R67, 0x29, !P2 ;  /* 0x000000294300780c */ /* 0x000fe40005704270 */
[----:B------:R-:W-:Y:S02]  /*39a0*/  P2R R48, PR, RZ, 0x4 ;  /* 0x00000004ff307803 */ /* 0x000fe40000000000 */
[----:B------:R-:W-:Y:S01]  /*39b0*/  ISETP.LT.OR P0, PT, R68, 0x2a, P0 ;  /* 0x0000002a4400780c */ /* 0x000fe20000701670 */
[----:B------:R-:W1:Y:S01]  /*39c0*/  MUFU.TANH R137, R55 ;  /* 0x0000003700897308 */ /* 0x000e620000002400 */
[----:B------:R-:W-:-:S02]  /*39d0*/  ISETP.GE.AND P2, PT, R37, 0x31, PT ;  /* 0x000000312500780c */ /* 0x000fc40003f46270 */
[----:B------:R-:W-:Y:S02]  /*39e0*/  FSEL R128, R128, -INF , !P0 ;  /* 0xff80000080807808 */ /* 0x000fe40004000000 */
[----:B------:R-:W-:Y:S02]  /*39f0*/  ISETP.GT.AND P0, PT, R67, 0x30, !P2 ;  /* 0x000000304300780c */ /* 0x000fe40005704270 */
[----:B------:R-:W-:Y:S01]  /*3a00*/  P2R R45, PR, RZ, 0x4 ;  /* 0x00000004ff2d7803 */ /* 0x000fe20000000000 */
[----:B------:R-:W1:Y:S01]  /*3a10*/  MUFU.TANH R133, R133 ;  /* 0x0000008500857308 */ /* 0x000e620000002400 */
[----:B------:R-:W-:Y:S02]  /*3a20*/  ISETP.LT.OR P0, PT, R68, 0x31, P0 ;  /* 0x000000314400780c */ /* 0x000fe40000701670 */
[----:B------:R-:W-:Y:S02]  /*3a30*/  ISETP.GE.AND P2, PT, R37, 0x32, PT ;  /* 0x000000322500780c */ /* 0x000fe40003f46270 */
[----:B------:R-:W-:-:S02]  /*3a40*/  FSEL R152, R152, -INF , !P0 ;  /* 0xff80000098987808 */ /* 0x000fc40004000000 */
[----:B------:R-:W-:Y:S01]  /*3a50*/  ISETP.GT.AND P0, PT, R67, 0x31, !P2 ;  /* 0x000000314300780c */ /* 0x000fe20005704270 */
[----:B------:R-:W1:Y:S01]  /*3a60*/  MUFU.TANH R131, R31 ;  /* 0x0000001f00837308 */ /* 0x000e620000002400 */
[----:B------:R-:W-:Y:S02]  /*3a70*/  P2R R44, PR, RZ, 0x4 ;  /* 0x00000004ff2c7803 */ /* 0x000fe40000000000 */
[----:B------:R-:W-:Y:S02]  /*3a80*/  ISETP.LT.OR P0, PT, R68, 0x32, P0 ;  /* 0x000000324400780c */ /* 0x000fe40000701670 */
[----:B------:R-:W-:Y:S02]  /*3a90*/  ISETP.GE.AND P2, PT, R37, 0x39, PT ;  /* 0x000000392500780c */ /* 0x000fe40003f46270 */
[----:B------:R-:W-:Y:S01]  /*3aa0*/  FSEL R142, R142, -INF , !P0 ;  /* 0xff8000008e8e7808 */ /* 0x000fe20004000000 */
[----:B------:R-:W1:Y:S01]  /*3ab0*/  MUFU.TANH R30, R30 ;  /* 0x0000001e001e7308 */ /* 0x000e620000002400 */
[----:B------:R-:W-:-:S02]  /*3ac0*/  ISETP.GT.AND P0, PT, R67, 0x38, !P2 ;  /* 0x000000384300780c */ /* 0x000fc40005704270 */
[----:B------:R-:W-:Y:S02]  /*3ad0*/  P2R R41, PR, RZ, 0x4 ;  /* 0x00000004ff297803 */ /* 0x000fe40000000000 */
[----:B------:R-:W-:Y:S02]  /*3ae0*/  ISETP.LT.OR P0, PT, R68, 0x39, P0 ;  /* 0x000000394400780c */ /* 0x000fe40000701670 */
[----:B------:R-:W-:Y:S01]  /*3af0*/  ISETP.GE.AND P2, PT, R37, 0x3a, PT ;  /* 0x0000003a2500780c */ /* 0x000fe20003f46270 */
[----:B------:R-:W1:Y:S01]  /*3b00*/  MUFU.TANH R18, R18 ;  /* 0x0000001200127308 */ /* 0x000e620000002400 */
[----:B------:R-:W-:Y:S02]  /*3b10*/  FSEL R148, R148, -INF , !P0 ;  /* 0xff80000094947808 */ /* 0x000fe40004000000 */
[----:B------:R-:W-:Y:S02]  /*3b20*/  ISETP.GT.AND P0, PT, R67, 0x39, !P2 ;  /* 0x000000394300780c */ /* 0x000fe40005704270 */
[----:B------:R-:W-:-:S02]  /*3b30*/  P2R R40, PR, RZ, 0x4 ;  /* 0x00000004ff287803 */ /* 0x000fc40000000000 */
[----:B------:R-:W-:Y:S01]  /*3b40*/  ISETP.LT.OR P0, PT, R68, 0x3a, P0 ;  /* 0x0000003a4400780c */ /* 0x000fe20000701670 */
[----:B------:R-:W1:Y:S01]  /*3b50*/  MUFU.TANH R125, R27 ;  /* 0x0000001b007d7308 */ /* 0x000e620000002400 */
[----:B------:R-:W-:Y:S02]  /*3b60*/  ISETP.GE.AND P2, PT, R37, 0x41, PT ;  /* 0x000000412500780c */ /* 0x000fe40003f46270 */
[----:B------:R-:W-:Y:S02]  /*3b70*/  FSEL R150, R150, -INF , !P0 ;  /* 0xff80000096967808 */ /* 0x000fe40004000000 */
[----:B------:R-:W-:Y:S02]  /*3b80*/  ISETP.GT.AND P0, PT, R67, 0x40, !P2 ;  /* 0x000000404300780c */ /* 0x000fe40005704270 */
[----:B------:R-:W-:Y:S01]  /*3b90*/  P2R R39, PR, RZ, 0x4 ;  /* 0x00000004ff277803 */ /* 0x000fe20000000000 */
[----:B------:R-:W1:Y:S01]  /*3ba0*/  MUFU.TANH R141, R50 ;  /* 0x00000032008d7308 */ /* 0x000e620000002400 */
[----:B------:R-:W-:-:S02]  /*3bb0*/  ISETP.LT.OR P0, PT, R68, 0x41, P0 ;  /* 0x000000414400780c */ /* 0x000fc40000701670 */
[----:B------:R-:W-:Y:S02]  /*3bc0*/  ISETP.GE.AND P2, PT, R37, 0x42, PT ;  /* 0x000000422500780c */ /* 0x000fe40003f46270 */
[----:B------:R-:W-:Y:S02]  /*3bd0*/  FSEL R160, R160, -INF , !P0 ;  /* 0xff800000a0a07808 */ /* 0x000fe40004000000 */
[----:B------:R-:W-:Y:S01]  /*3be0*/  ISETP.GT.AND P0, PT, R67, 0x41, !P2 ;  /* 0x000000414300780c */ /* 0x000fe20005704270 */
[----:B------:R-:W1:Y:S01]  /*3bf0*/  MUFU.TANH R159, R51 ;  /* 0x00000033009f7308 */ /* 0x000e620000002400 */
[----:B------:R-:W-:Y:S02]  /*3c00*/  P2R R33, PR, RZ, 0x4 ;  /* 0x00000004ff217803 */ /* 0x000fe40000000000 */
[----:B------:R-:W-:Y:S02]  /*3c10*/  ISETP.LT.OR P0, PT, R68, 0x42, P0 ;  /* 0x000000424400780c */ /* 0x000fe40000701670 */
[----:B------:R-:W-:-:S02]  /*3c20*/  ISETP.GE.AND P2, PT, R37, 0x49, PT ;  /* 0x000000492500780c */ /* 0x000fc40003f46270 */
[----:B------:R-:W-:Y:S01]  /*3c30*/  FSEL R158, R158, -INF , !P0 ;  /* 0xff8000009e9e7808 */ /* 0x000fe20004000000 */
[----:B------:R-:W1:Y:S01]  /*3c40*/  MUFU.TANH R149, R46 ;  /* 0x0000002e00957308 */ /* 0x000e620000002400 */
[----:B------:R-:W-:Y:S02]  /*3c50*/  ISETP.GT.AND P0, PT, R67, 0x48, !P2 ;  /* 0x000000484300780c */ /* 0x000fe40005704270 */
[----:B------:R-:W-:Y:S02]  /*3c60*/  P2R R29, PR, RZ, 0x4 ;  /* 0x00000004ff1d7803 */ /* 0x000fe40000000000 */
[----:B------:R-:W-:Y:S02]  /*3c70*/  ISETP.LT.OR P0, PT, R68, 0x49, P0 ;  /* 0x000000494400780c */ /* 0x000fe40000701670 */
[----:B------:R-:W-:Y:S01]  /*3c80*/  ISETP.GE.AND P2, PT, R37, 0x4a, PT ;  /* 0x0000004a2500780c */ /* 0x000fe20003f46270 */
[----:B------:R-:W1:Y:S01]  /*3c90*/  MUFU.TANH R10, R10 ;  /* 0x0000000a000a7308 */ /* 0x000e620000002400 */
[----:B------:R-:W-:-:S02]  /*3ca0*/  FSEL R156, R156, -INF , !P0 ;  /* 0xff8000009c9c7808 */ /* 0x000fc40004000000 */
[----:B------:R-:W-:Y:S02]  /*3cb0*/  ISETP.GT.AND P0, PT, R67, 0x49, !P2 ;  /* 0x000000494300780c */ /* 0x000fe40005704270 */
[----:B------:R-:W-:Y:S02]  /*3cc0*/  P2R R25, PR, RZ, 0x4 ;  /* 0x00000004ff197803 */ /* 0x000fe40000000000 */
[----:B------:R-:W-:Y:S01]  /*3cd0*/  ISETP.LT.OR P0, PT, R68, 0x4a, P0 ;  /* 0x0000004a4400780c */ /* 0x000fe20000701670 */
[----:B------:R5:W1:Y:S01]  /*3ce0*/  MUFU.TANH R127, R26 ;  /* 0x0000001a007f7308 */ /* 0x000a620000002400 */
[----:B------:R-:W-:Y:S02]  /*3cf0*/  ISETP.GE.AND P2, PT, R37, 0x51, PT ;  /* 0x000000512500780c */ /* 0x000fe40003f46270 */
[----:B------:R-:W-:Y:S02]  /*3d00*/  FSEL R154, R154, -INF , !P0 ;  /* 0xff8000009a9a7808 */ /* 0x000fe40004000000 */
[----:B------:R-:W-:-:S02]  /*3d10*/  ISETP.GT.AND P0, PT, R67, 0x50, !P2 ;  /* 0x000000504300780c */ /* 0x000fc40005704270 */
[----:B------:R-:W-:Y:S02]  /*3d20*/  ISETP.GE.AND P6, PT, R37, 0x52, PT ;  /* 0x000000522500780c */ /* 0x000fe40003fc6270 */
[----:B------:R-:W-:Y:S02]  /*3d30*/  ISETP.LT.OR P0, PT, R68, 0x51, P0 ;  /* 0x000000514400780c */ /* 0x000fe40000701670 */
[----:B------:R-:W-:Y:S02]  /*3d40*/  P2R R60, PR, RZ, 0x20 ;  /* 0x00000020ff3c7803 */ /* 0x000fe40000000000 */
[----:B------:R-:W-:Y:S02]  /*3d50*/  FSEL R140, R140, -INF , !P0 ;  /* 0xff8000008c8c7808 */ /* 0x000fe40004000000 */
[----:B------:R-:W-:Y:S01]  /*3d60*/  ISETP.GT.AND P0, PT, R67, 0x51, !P6 ;  /* 0x000000514300780c */ /* 0x000fe20007704270 */
[----:B-----5:R-:W-:Y:S01]  /*3d70*/  IMAD.IADD R26, R65, 0x1, R17 ;  /* 0x00000001411a7824 */ /* 0x020fe200078e0211 */
[----:B------:R-:W-:-:S02]  /*3d80*/  ISETP.GE.AND P5, PT, R37, 0x59, PT ;  /* 0x000000592500780c */ /* 0x000fc40003fa6270 */
[----:B------:R-:W-:Y:S02]  /*3d90*/  ISETP.LT.OR P0, PT, R68, 0x52, P0 ;  /* 0x000000524400780c */ /* 0x000fe40000701670 */
[----:B------:R-:W-:Y:S02]  /*3da0*/  P2R R0, PR, RZ, 0x4 ;  /* 0x00000004ff007803 */ /* 0x000fe40000000000 */
[----:B------:R-:W-:Y:S02]  /*3db0*/  FSEL R138, R138, -INF , !P0 ;  /* 0xff8000008a8a7808 */ /* 0x000fe40004000000 */
[----:B------:R-:W-:Y:S02]  /*3dc0*/  ISETP.GT.AND P0, PT, R67, 0x58, !P5 ;  /* 0x000000584300780c */ /* 0x000fe40006f04270 */
[----:B------:R-:W-:Y:S02]  /*3dd0*/  ISETP.GE.AND P2, PT, R37, 0x1, PT ;  /* 0x000000012500780c */ /* 0x000fe40003f46270 */
[----:B------:R-:W-:-:S02]  /*3de0*/  ISETP.LT.OR P0, PT, R68, 0x59, P0 ;  /* 0x000000594400780c */ /* 0x000fc40000701670 */
[----:B------:R-:W-:Y:S02]  /*3df0*/  P2R R21, PR, RZ, 0x4 ;  /* 0x00000004ff157803 */ /* 0x000fe40000000000 */
[----:B------:R-:W-:Y:S02]  /*3e00*/  FSEL R136, R136, -INF , !P0 ;  /* 0xff80000088887808 */ /* 0x000fe40004000000 */
[----:B------:R-:W-:Y:S02]  /*3e10*/  ISETP.GT.AND P0, PT, R67, RZ, !P2 ;  /* 0x000000ff4300720c */ /* 0x000fe40005704270 */
[----:B------:R-:W-:Y:S01]  /*3e20*/  ISETP.GE.AND P2, PT, R37, 0x5a, PT ;  /* 0x0000005a2500780c */ /* 0x000fe20003f46270 */
[----:B------:R-:W-:Y:S01]  /*3e30*/  FMUL.FTZ R37, R14, c[0x0][0x320] ;  /* 0x0000c8000e257a20 */ /* 0x000fe20000410000 */
[----:B------:R-:W-:Y:S01]  /*3e40*/  ISETP.LT.OR P0, PT, R68, 0x1, P0 ;  /* 0x000000014400780c */ /* 0x000fe20000701670 */
[----:B------:R-:W-:Y:S01]  /*3e50*/  FMUL.FTZ R14, R15, c[0x0][0x320] ;  /* 0x0000c8000f0e7a20 */ /* 0x000fe20000410000 */
[----:B------:R-:W-:Y:S01]  /*3e60*/  IMNMX R63, R26, R63, PT ;  /* 0x0000003f1a3f7217 */ /* 0x000fe20003800200 */
[----:B------:R-:W-:Y:S01]  /*3e70*/  FMUL.FTZ R15, R22, c[0x0][0x320] ;  /* 0x0000c800160f7a20 */ /* 0x000fe20000410000 */
[----:B------:R-:W-:Y:S01]  /*3e80*/  FSEL R7, R7, -INF , !P0 ;  /* 0xff80000007077808 */ /* 0x000fe20004000000 */
[----:B------:R-:W-:Y:S01]  /*3e90*/  FMUL.FTZ R22, R23, c[0x0][0x320] ;  /* 0x0000c80017167a20 */ /* 0x000fe20000410000 */
[----:B------:R-:W-:Y:S01]  /*3ea0*/  ISETP.GT.AND P0, PT, R67, 0x59, !P2 ;  /* 0x000000594300780c */ /* 0x000fe20005704270 */
[----:B------:R-:W1:Y:S03]  /*3eb0*/  MUFU.TANH R37, R37 ;  /* 0x0000002500257308 */ /* 0x000e660000002400 */
[----:B------:R-:W-:-:S04]  /*3ec0*/  ISETP.LT.OR P0, PT, R68, 0x5a, P0 ;  /* 0x0000005a4400780c */ /* 0x000fc80000701670 */
[----:B------:R-:W-:Y:S01]  /*3ed0*/  FSEL R134, R134, -INF , !P0 ;  /* 0xff80000086867808 */ /* 0x000fe20004000000 */
[----:B------:R-:W1:Y:S01]  /*3ee0*/  MUFU.TANH R14, R14 ;  /* 0x0000000e000e7308 */ /* 0x000e620000002400 */
[----:B------:R-:W-:-:S07]  /*3ef0*/  PLOP3.LUT P0, PT, PT, PT, UP1, 0x40, 0x0 ;  /* 0x000000000000781c */ /* 0x000fce0003f0e818 */
[----:B------:R-:W1:Y:S08]  /*3f00*/  MUFU.TANH R15, R15 ;  /* 0x0000000f000f7308 */ /* 0x000e700000002400 */
[----:B------:R-:W1:Y:S08]  /*3f10*/  MUFU.TANH R22, R22 ;  /* 0x0000001600167308 */ /* 0x000e700000002400 */
[----:B------:R1:W1:Y:S01]  /*3f20*/  MUFU.TANH R23, R11 ;  /* 0x0000000b00177308 */ /* 0x0002620000002400 */
[----:B------:R-:W-:Y:S05]  /*3f30*/  @P0 BRA `(.L_x_28) ;  /* 0x0000015000000947 */ /* 0x000fea0003800000 */
[----:B--234-:R-:W-:Y:S01]  /*3f40*/  IMAD.U32 R26, RZ, RZ, UR8 ;  /* 0x00000008ff1a7e24 */ /* 0x01cfe2000f8e00ff */
[----:B------:R-:W-:Y:S04]  /*3f50*/  BSSY B0, `(.L_x_29) ;  /* 0x000000f000007945 */ /* 0x000fe80003800000 */
[----:B------:R-:W-:-:S04]  /*3f60*/  IADD3 R17, R26, -c[0x0][0x168], R17 ;  /* 0x80005a001a117a10 */ /* 0x000fc80007ffe011 */
[----:B------:R-:W-:-:S13]  /*3f70*/  ISETP.GT.AND P0, PT, R17, -0x1, PT ;  /* 0xffffffff1100780c */ /* 0x000fda0003f04270 */
[----:B------:R-:W-:Y:S05]  /*3f80*/  @P0 BRA `(.L_x_30) ;  /* 0x0000007000000947 */ /* 0x000fea0003800000 */
[----:B-1----:R-:W-:Y:S01]  /*3f90*/  IMAD.MOV.U32 R11, RZ, RZ, c[0x0][0x32c] ;  /* 0x0000cb00ff0b7624 */ /* 0x002fe200078e00ff */
[----:B------:R-:W-:-:S04]  /*3fa0*/  LOP3.LUT R17, RZ, R17, RZ, 0x33, !PT ;  /* 0x00000011ff117212 */ /* 0x000fc800078e33ff */
[----:B------:R-:W-:-:S13]  /*3fb0*/  ISETP.NE.AND P0, PT, R11, 0x1, PT ;  /* 0x000000010b00780c */ /* 0x000fda0003f05270 */
[----:B------:R-:W-:-:S05]  /*3fc0*/  @P0 IMAD.HI.U32 R11, R17, c[0x0][0x330], RZ ;  /* 0x0000cc00110b0a27 */ /* 0x000fca00078e00ff */
[----:B------:R-:W-:-:S04]  /*3fd0*/  @P0 SHF.R.U32.HI R17, RZ, c[0x0][0x334], R11 ;  /* 0x0000cd00ff110a19 */ /* 0x000fc8000001160b */
[----:B------:R-:W-:Y:S01]  /*3fe0*/  LOP3.LUT R17, RZ, R17, RZ, 0x33, !PT ;  /* 0x00000011ff117212 */ /* 0x000fe200078e33ff */
[----:B------:R-:W-:Y:S05]  /*3ff0*/  BRA `(.L_x_31) ;  /* 0x0000004000007947 */ /* 0x000fea0003800000 */
.L_x_30:
[----:B-1----:R-:W-:-:S04]  /*4000*/  MOV R11, c[0x0][0x32c] ;  /* 0x0000cb00000b7a02 */ /* 0x002fc80000000f00 */
[----:B------:R-:W-:-:S13]  /*4010*/  ISETP.NE.AND P0, PT, R11, 0x1, PT ;  /* 0x000000010b00780c */ /* 0x000fda0003f05270 */
[----:B------:R-:W-:-:S05]  /*4020*/  @P0 IMAD.HI.U32 R11, R17, c[0x0][0x330], RZ ;  /* 0x0000cc00110b0a27 */ /* 0x000fca00078e00ff */
[----:B------:R-:W-:Y:S02]  /*4030*/  @P0 SHF.R.U32.HI R17, RZ, c[0x0][0x334], R11 ;  /* 0x0000cd00ff110a19 */ /* 0x000fe4000001160b */
.L_x_31:
[----:B------:R-:W-:Y:S05]  /*4040*/  BSYNC B0 ;  /* 0x0000000000007941 */ /* 0x000fea0003800000 */
.L_x_29:
[----:B------:R-:W-:-:S05]  /*4050*/  IMAD R17, R17, c[0x0][0x32c], R62 ;  /* 0x0000cb0011117a24 */ /* 0x000fca00078e023e */
[----:B------:R-:W-:Y:S02]  /*4060*/  IADD3 R26, R17, c[0x0][0x32c], RZ ;  /* 0x0000cb00111a7a10 */ /* 0x000fe40007ffe0ff */
[----:B------:R-:W-:Y:S02]  /*4070*/  IMNMX R64, R64, R17, !PT ;  /* 0x0000001140407217 */ /* 0x000fe40007800200 */
[----:B------:R-:W-:Y:S02]  /*4080*/  IMNMX R63, R63, R26, PT ;  /* 0x0000001a3f3f7217 */ /* 0x000fe40003800200 */
.L_x_28:
[----:B--234-:R-:W-:Y:S01]  /*4090*/  ISETP.NE.AND P0, PT, R66, RZ, PT ;  /* 0x000000ff4200720c */ /* 0x01cfe20003f05270 */
[----:B------:R-:W-:Y:S01]  /*40a0*/  IMAD.SHL.U32 R212, R2, 0x2, RZ ;  /* 0x0000000202d47824 */ /* 0x000fe200078e00ff */
[C---:B------:R-:W-:Y:S01]  /*40b0*/  ISETP.GT.AND P6, PT, R64.reuse, 0x51, !P6 ;  /* 0x000000514000780c */ /* 0x040fe200077c4270 */
[----:B------:R-:W-:Y:S01]  /*40c0*/  ULDC.64 UR4, c[0x0][0x2c8] ;  /* 0x0000b20000047ab9 */ /* 0x000fe20000000a00 */
[C---:B------:R-:W-:Y:S01]  /*40d0*/  ISETP.GT.AND P0, PT, R64.reuse, 0x1, !P0 ;  /* 0x000000014000780c */ /* 0x040fe20004704270 */
[----:B------:R-:W-:Y:S01]  /*40e0*/  IMAD R210, R5, 0x2, R212 ;  /* 0x0000000205d27824 */ /* 0x000fe200078e02d4 */
[C---:B------:R-:W-:Y:S01]  /*40f0*/  ISETP.GT.AND P5, PT, R64.reuse, 0x58, !P5 ;  /* 0x000000584000780c */ /* 0x040fe20006fa4270 */
[----:B------:R-:W-:Y:S01]  /*4100*/  LDSM.16.MT88.4 R76, [R212+0x3100] ;  /* 0x00310000d44c783b */ /* 0x000fe20000004200 */
[----:B------:R-:W-:Y:S01]  /*4110*/  ISETP.LT.OR P0, PT, R63, 0x2, P0 ;  /* 0x000000023f00780c */ /* 0x000fe20000701670 */
[----:B------:R-:W-:Y:S01]  /*4120*/  IMAD R208, R3, 0x2, R210 ;  /* 0x0000000203d07824 */ /* 0x000fe200078e02d2 */
[----:B------:R-:W-:Y:S01]  /*4130*/  ISETP.LT.OR P6, PT, R63, 0x52, P6 ;  /* 0x000000523f00780c */ /* 0x000fe200037c1670 */
[----:B------:R-:W-:Y:S01]  /*4140*/  IMAD R209, R3, 0x2, R212 ;  /* 0x0000000203d17824 */ /* 0x000fe200078e02d4 */
[----:B-1----:R-:W-:Y:S01]  /*4150*/  FSEL R23, R23, -INF , !P0 ;  /* 0xff80000017177808 */ /* 0x002fe20004000000 */
[----:B------:R-:W-:Y:S01]  /*4160*/  LDSM.16.MT88.4 R108, [R212+0x100] ;  /* 0x00010000d46c783b */ /* 0x000fe20000004200 */
[----:B------:R-:W-:Y:S01]  /*4170*/  ISETP.NE.AND P0, PT, R61, RZ, PT ;  /* 0x000000ff3d00720c */ /* 0x000fe20003f05270 */
[----:B------:R-:W-:Y:S01]  /*4180*/  UIMAD.WIDE.U32 UR22, UR21, UR4, URZ ;  /* 0x00000004151672a5 */ /* 0x000fe2000f8e003f */
[C---:B------:R-:W-:Y:S01]  /*4190*/  ISETP.GT.AND P2, PT, R64.reuse, 0x59, !P2 ;  /* 0x000000594000780c */ /* 0x040fe20005744270 */
[----:B------:R-:W-:Y:S01]  /*41a0*/  LDSM.16.MT88.4 R84, [R208+0x100] ;  /* 0x00010000d054783b */ /* 0x000fe20000004200 */
[----:B------:R-:W-:Y:S01]  /*41b0*/  ISETP.GT.AND P0, PT, R64, 0x8, !P0 ;  /* 0x000000084000780c */ /* 0x000fe20004704270 */
[----:B------:R-:W-:Y:S01]  /*41c0*/  @UP2 USHF.R.U32.HI UR21, URZ, UR5, UR23 ;  /* 0x000000053f152299 */ /* 0x000fe20008011617 */
[C---:B------:R-:W-:Y:S01]  /*41d0*/  ISETP.LT.OR P5, PT, R63.reuse, 0x59, P5 ;  /* 0x000000593f00780c */ /* 0x040fe20002fa1670 */
[----:B------:R-:W-:Y:S01]  /*41e0*/  LDSM.16.MT88.4 R100, [R210+0x100] ;  /* 0x00010000d264783b */ /* 0x000fe20000004200 */
[----:B------:R-:W-:Y:S01]  /*41f0*/  ISETP.LT.OR P0, PT, R63, 0x9, P0 ;  /* 0x000000093f00780c */ /* 0x000fe20000701670 */
[----:B------:R-:W-:Y:S01]  /*4200*/  UIADD3 UR4, UR20, UR21, URZ ;  /* 0x0000001514047290 */ /* 0x000fe2000fffe03f */
[----:B------:R-:W-:Y:S01]  /*4210*/  FSEL R131, R131, -INF , !P6 ;  /* 0xff80000083837808 */ /* 0x000fe20007000000 */
[----:B------:R-:W-:Y:S01]  /*4220*/  LDSM.16.MT88.4 R92, [R209+0x100] ;  /* 0x00010000d15c783b */ /* 0x000fe20000004200 */
[----:B------:R-:W-:Y:S01]  /*4230*/  FSEL R19, R37, -INF , !P0 ;  /* 0xff80000025137808 */ /* 0x000fe20004000000 */
[----:B------:R-:W-:Y:S01]  /*4240*/  ULDC UR20, c[0x0][0x328] ;  /* 0x0000ca0000147ab9 */ /* 0x000fe20000000800 */
[----:B------:R-:W-:Y:S01]  /*4250*/  ISETP.NE.AND P0, PT, R60, RZ, PT ;  /* 0x000000ff3c00720c */ /* 0x000fe20003f05270 */
[----:B------:R-:W-:Y:S01]  /*4260*/  LDSM.16.MT88.4 R68, [R210+0x3100] ;  /* 0x00310000d244783b */ /* 0x000fe20000004200 */
[----:B------:R-:W-:Y:S01]  /*4270*/  ISETP.LT.OR P2, PT, R63, 0x5a, P2 ;  /* 0x0000005a3f00780c */ /* 0x000fe20001741670 */
[----:B------:R-:W-:Y:S01]  /*4280*/  UIADD3 UR20, UR4, UR20, URZ ;  /* 0x0000001404147290 */ /* 0x000fe2000fffe03f */
[----:B------:R-:W-:-:S02]  /*4290*/  ISETP.GT.AND P0, PT, R64, 0x9, !P0 ;  /* 0x000000094000780c */ /* 0x000fc40004704270 */
[----:B------:R-:W-:Y:S02]  /*42a0*/  FSEL R127, R127, -INF , !P5 ;  /* 0xff8000007f7f7808 */ /* 0x000fe40006800000 */
[----:B------:R-:W-:Y:S02]  /*42b0*/  ISETP.LT.OR P0, PT, R63, 0xa, P0 ;  /* 0x0000000a3f00780c */ /* 0x000fe40000701670 */
[----:B------:R-:W-:Y:S02]  /*42c0*/  FSEL R125, R125, -INF , !P2 ;  /* 0xff8000007d7d7808 */ /* 0x000fe40005000000 */
[----:B------:R-:W-:Y:S02]  /*42d0*/  FSEL R17, R14, -INF , !P0 ;  /* 0xff8000000e117808 */ /* 0x000fe40004000000 */
[----:B------:R-:W-:Y:S02]  /*42e0*/  ISETP.NE.AND P0, PT, R57, RZ, PT ;  /* 0x000000ff3900720c */ /* 0x000fe40003f05270 */
[----:B------:R-:W-:-:S02]  /*42f0*/  IADD3 R168, R36, -0x2, RZ ;  /* 0xfffffffe24a87810 */ /* 0x000fc40007ffe0ff */
[----:B------:R-:W-:-:S04]  /*4300*/  ISETP.GT.AND P0, PT, R64, 0x10, !P0 ;  /* 0x000000104000780c */ /* 0x000fc80004704270 */
[----:B------:R-:W-:-:S04]  /*4310*/  ISETP.LT.OR P0, PT, R63, 0x11, P0 ;  /* 0x000000113f00780c */ /* 0x000fc80000701670 */
[----:B------:R-:W-:Y:S02]  /*4320*/  FSEL R15, R15, -INF , !P0 ;  /* 0xff8000000f0f7808 */ /* 0x000fe40004000000 */
[----:B------:R-:W-:-:S04]  /*4330*/  ISETP.NE.AND P0, PT, R13, RZ, PT ;  /* 0x000000ff0d00720c */ /* 0x000fc80003f05270 */
[----:B------:R-:W-:-:S04]  /*4340*/  ISETP.GT.AND P0, PT, R64, 0x11, !P0 ;  /* 0x000000114000780c */ /* 0x000fc80004704270 */
[----:B------:R-:W-:-:S04]  /*4350*/  ISETP.LT.OR P0, PT, R63, 0x12, P0 ;  /* 0x000000123f00780c */ /* 0x000fc80000701670 */
[----:B------:R-:W-:Y:S02]  /*4360*/  FSEL R13, R22, -INF , !P0 ;  /* 0xff800000160d7808 */ /* 0x000fe40004000000 */
[----:B------:R-:W-:Y:S02]  /*4370*/  ISETP.NE.AND P0, PT, R56, RZ, PT ;  /* 0x000000ff3800720c */ /* 0x000fe40003f05270 */
[----:B------:R-:W-:Y:S02]  /*4380*/  LDSM.16.MT88.4 R56, [R209+0x3100] ;  /* 0x00310000d138783b */ /* 0x000fe40000004200 */
[----:B------:R-:W-:-:S04]  /*4390*/  ISETP.GT.AND P0, PT, R64, 0x18, !P0 ;  /* 0x000000184000780c */ /* 0x000fc80004704270 */
[----:B------:R-:W-:-:S04]  /*43a0*/  ISETP.LT.OR P0, PT, R63, 0x19, P0 ;  /* 0x000000193f00780c */ /* 0x000fc80000701670 */
[----:B------:R-:W-:Y:S02]  /*43b0*/  FSEL R11, R30, -INF , !P0 ;  /* 0xff8000001e0b7808 */ /* 0x000fe40004000000 */
[----:B------:R-:W-:-:S04]  /*43c0*/  ISETP.NE.AND P0, PT, R9, RZ, PT ;  /* 0x000000ff0900720c */ /* 0x000fc80003f05270 */
        /* <DEDUP_REMOVED lines=52> */
[----:B------:R-:W-:Y:S02]  /*4710*/  FMNMX.FTZ R21, R7, R24, !PT ;  /* 0x0000001807157209 */ /* 0x000fe40007810000 */
[----:B------:R-:W-:Y:S02]  /*4720*/  ISETP.GT.AND P0, PT, R64, RZ, !P0 ;  /* 0x000000ff4000720c */ /* 0x000fe40004704270 */
[----:B------:R-:W-:Y:S02]  /*4730*/  FMNMX.FTZ R21, R20, R21, !PT ;  /* 0x0000001514157209 */ /* 0x000fe40007810000 */
[----:B------:R-:W-:-:S02]  /*4740*/  ISETP.LT.OR P0, PT, R63, 0x1, P0 ;  /* 0x000000013f00780c */ /* 0x000fc40000701670 */
[----:B------:R-:W-:Y:S02]  /*4750*/  FMNMX.FTZ R21, R16, R21, !PT ;  /* 0x0000001510157209 */ /* 0x000fe40007810000 */
[----:B------:R-:W-:Y:S02]  /*4760*/  FSEL R10, R10, -INF , !P0 ;  /* 0xff8000000a0a7808 */ /* 0x000fe40004000000 */
[----:B------:R-:W-:Y:S02]  /*4770*/  FMNMX.FTZ R21, R12, R21, !PT ;  /* 0x000000150c157209 */ /* 0x000fe40007810000 */
[----:B------:R-:W-:Y:S02]  /*4780*/  FMNMX.FTZ R14, R10, R23, !PT ;  /* 0x000000170a0e7209 */ /* 0x000fe40007810000 */
[----:B------:R-:W-:Y:S02]  /*4790*/  FMNMX.FTZ R21, R6, R21, !PT ;  /* 0x0000001506157209 */ /* 0x000fe40007810000 */
[----:B------:R-:W-:-:S02]  /*47a0*/  FMNMX.FTZ R14, R19, R14, !PT ;  /* 0x0000000e130e7209 */ /* 0x000fc40007810000 */
[----:B------:R-:W-:Y:S02]  /*47b0*/  FMNMX.FTZ R21, R4, R21, !PT ;  /* 0x0000001504157209 */ /* 0x000fe40007810000 */
[----:B------:R-:W-:Y:S02]  /*47c0*/  FMNMX.FTZ R14, R17, R14, !PT ;  /* 0x0000000e110e7209 */ /* 0x000fe40007810000 */
        /* <DEDUP_REMOVED lines=25> */
[----:B------:R-:W-:Y:S02]  /*4960*/  ISETP.NE.AND P0, PT, R0, RZ, PT ;  /* 0x000000ff0000720c */ /* 0x000fe40003f05270 */
[----:B------:R-:W-:Y:S02]  /*4970*/  FMNMX.FTZ R21, R140, R21, !PT ;  /* 0x000000158c157209 */ /* 0x000fe40007810000 */
[----:B------:R-:W-:-:S02]  /*4980*/  FMNMX.FTZ R14, R155, R14, !PT ;  /* 0x0000000e9b0e7209 */ /* 0x000fc40007810000 */
[----:B------:R-:W-:Y:S02]  /*4990*/  FMNMX.FTZ R21, R138, R21, !PT ;  /* 0x000000158a157209 */ /* 0x000fe40007810000 */
[----:B------:R-:W-:Y:S02]  /*49a0*/  ISETP.GT.AND P0, PT, R64, 0x50, !P0 ;  /* 0x000000504000780c */ /* 0x000fe40004704270 */
[----:B------:R-:W-:Y:S02]  /*49b0*/  FMNMX.FTZ R21, R136, R21, !PT ;  /* 0x0000001588157209 */ /* 0x000fe40007810000 */
[----:B------:R-:W-:Y:S02]  /*49c0*/  FMNMX.FTZ R14, R153, R14, !PT ;  /* 0x0000000e990e7209 */ /* 0x000fe40007810000 */
[----:B------:R-:W-:Y:S02]  /*49d0*/  FMNMX.FTZ R0, R134, R21, !PT ;  /* 0x0000001586007209 */ /* 0x000fe40007810000 */
[----:B------:R-:W-:-:S02]  /*49e0*/  ISETP.LT.OR P0, PT, R63, 0x51, P0 ;  /* 0x000000513f00780c */ /* 0x000fc40000701670 */
[----:B------:R-:W-:Y:S01]  /*49f0*/  FMNMX.FTZ R14, R151, R14, !PT ;  /* 0x0000000e970e7209 */ /* 0x000fe20007810000 */
[----:B------:R-:W1:Y:S01]  /*4a00*/  SHFL.BFLY PT, R21, R0, 0x2, 0x1f ;  /* 0x0c401f0000157f89 */ /* 0x000e6200000e0000 */
[----:B------:R-:W-:Y:S02]  /*4a10*/  FSEL R133, R133, -INF , !P0 ;  /* 0xff80000085857808 */ /* 0x000fe40004000000 */
[----:B------:R-:W-:-:S04]  /*4a20*/  FMNMX.FTZ R14, R143, R14, !PT ;  /* 0x0000000e8f0e7209 */ /* 0x000fc80007810000 */
[----:B------:R-:W-:-:S04]  /*4a30*/  FMNMX.FTZ R14, R133, R14, !PT ;  /* 0x0000000e850e7209 */ /* 0x000fc80007810000 */
[----:B------:R-:W-:-:S04]  /*4a40*/  FMNMX.FTZ R14, R131, R14, !PT ;  /* 0x0000000e830e7209 */ /* 0x000fc80007810000 */
[----:B------:R-:W-:-:S04]  /*4a50*/  FMNMX.FTZ R14, R127, R14, !PT ;  /* 0x0000000e7f0e7209 */ /* 0x000fc80007810000 */
[----:B------:R-:W-:Y:S02]  /*4a60*/  FMNMX.FTZ R14, R125, R14, !PT ;  /* 0x0000000e7d0e7209 */ /* 0x000fe40007810000 */
[----:B-1----:R-:W-:-:S03]  /*4a70*/  FMNMX.FTZ R18, R0, R21, !PT ;  /* 0x0000001500127209 */ /* 0x002fc60007810000 */
[----:B------:R-:W1:Y:S04]  /*4a80*/  SHFL.BFLY PT, R21, R14, 0x2, 0x1f ;  /* 0x0c401f000e157f89 */ /* 0x000e6800000e0000 */
[----:B------:R-:W2:Y:S01]  /*4a90*/  SHFL.BFLY PT, R25, R18, 0x1, 0x1f ;  /* 0x0c201f0012197f89 */ /* 0x000ea200000e0000 */
[----:B-1----:R-:W-:Y:S02]  /*4aa0*/  FMNMX.FTZ R21, R14, R21, !PT ;  /* 0x000000150e157209 */ /* 0x002fe40007810000 */
[----:B--2---:R-:W-:-:S03]  /*4ab0*/  FMNMX.FTZ R0, R18, R25, !PT ;  /* 0x0000001912007209 */ /* 0x004fc60007810000 */
[----:B------:R-:W1:Y:S01]  /*4ac0*/  SHFL.BFLY PT, R116, R21, 0x1, 0x1f ;  /* 0x0c201f0015747f89 */ /* 0x000e6200000e0000 */
[C---:B------:R-:W-:Y:S01]  /*4ad0*/  FSETP.NEU.FTZ.AND P0, PT, R0.reuse, -INF , PT ;  /* 0xff8000000000780b */ /* 0x040fe20003f1d000 */
[----:B------:R-:W-:-:S05]  /*4ae0*/  FMUL.FTZ R135, R0, c[0x0][0x2d0] ;  /* 0x0000b40000877a20 */ /* 0x000fca0000410000 */
[----:B------:R-:W-:-:S05]  /*4af0*/  FSEL R135, R135, RZ, P0 ;  /* 0x000000ff87877208 */ /* 0x000fca0000000000 */
[--C-:B------:R-:W-:Y:S02]  /*4b00*/  FFMA.FTZ R50, R7, c[0x0][0x2d0], -R135.reuse ;  /* 0x0000b40007327a23 */ /* 0x100fe40000010887 */
[--C-:B------:R-:W-:Y:S02]  /*4b10*/  FFMA.FTZ R47, R24, c[0x0][0x2d0], -R135.reuse ;  /* 0x0000b400182f7a23 */ /* 0x100fe40000010887 */
[--C-:B------:R-:W-:Y:S01]  /*4b20*/  FFMA.FTZ R48, R20, c[0x0][0x2d0], -R135.reuse ;  /* 0x0000b40014307a23 */ /* 0x100fe20000010887 */
[----:B------:R-:W-:Y:S01]  /*4b30*/  LDSM.16.MT88.4 R24, [R212+0x900] ;  /* 0x00090000d418783b */ /* 0x000fe20000004200 */
[--C-:B------:R-:W-:Y:S01]  /*4b40*/  FFMA.FTZ R43, R16, c[0x0][0x2d0], -R135.reuse ;  /* 0x0000b400102b7a23 */ /* 0x100fe20000010887 */
[----:B------:R-:W-:Y:S01]  /*4b50*/  MUFU.EX2 R50, R50 ;  /* 0x0000003200327308 */ /* 0x000fe20000000800 */
[--C-:B------:R-:W-:Y:S01]  /*4b60*/  FFMA.FTZ R41, R6, c[0x0][0x2d0], -R135.reuse ;  /* 0x0000b40006297a23 */ /* 0x100fe20000010887 */
[----:B-1----:R-:W-:Y:S01]  /*4b70*/  FMNMX.FTZ R116, R116, R21, !PT ;  /* 0x0000001574747209 */ /* 0x002fe20007810000 */
[----:B------:R-:W-:-:S02]  /*4b80*/  FFMA.FTZ R42, R4, c[0x0][0x2d0], -R135 ;  /* 0x0000b400042a7a23 */ /* 0x000fc40000010887 */
[----:B------:R-:W1:Y:S01]  /*4b90*/  LDSM.16.MT88.4 R4, [R208+0x3100] ;  /* 0x00310000d004783b */ /* 0x000e620000004200 */
[C---:B------:R-:W-:Y:S01]  /*4ba0*/  FSETP.NEU.FTZ.AND P0, PT, R116.reuse, -INF , PT ;  /* 0xff8000007400780b */ /* 0x040fe20003f1d000 */
[----:B------:R-:W-:Y:S01]  /*4bb0*/  FMUL.FTZ R130, R116, c[0x0][0x2d0] ;  /* 0x0000b40074827a20 */ /* 0x000fe20000410000 */
[----:B------:R-:W2:Y:S01]  /*4bc0*/  MUFU.EX2 R47, R47 ;  /* 0x0000002f002f7308 */ /* 0x000ea20000000800 */
[--C-:B------:R-:W-:Y:S02]  /*4bd0*/  FFMA.FTZ R46, R12, c[0x0][0x2d0], -R135.reuse ;  /* 0x0000b4000c2e7a23 */ /* 0x100fe40000010887 */
[--C-:B------:R-:W-:Y:S01]  /*4be0*/  FFMA.FTZ R37, R8, c[0x0][0x2d0], -R135.reuse ;  /* 0x0000b40008257a23 */ /* 0x100fe20000010887 */
[----:B------:R-:W-:Y:S01]  /*4bf0*/  FSEL R130, R130, RZ, P0 ;  /* 0x000000ff82827208 */ /* 0x000fe20000000000 */
[--C-:B------:R-:W-:Y:S01]  /*4c00*/  FFMA.FTZ R51, R126, c[0x0][0x2d0], -R135.reuse ;  /* 0x0000b4007e337a23 */ /* 0x100fe20000010887 */
[----:B------:R-:W-:Y:S01]  /*4c10*/  PLOP3.LUT P0, PT, PT, PT, UP1, 0x40, 0x0 ;  /* 0x000000000000781c */ /* 0x000fe20003f0e818 */
[----:B------:R-:W-:Y:S01]  /*4c20*/  FFMA.FTZ R124, R32, c[0x0][0x2d0], -R135 ;  /* 0x0000b400207c7a23 */ /* 0x000fe20000010887 */
[----:B------:R-:W-:Y:S01]  /*4c30*/  MUFU.EX2 R48, R48 ;  /* 0x0000003000307308 */ /* 0x000fe20000000800 */
[--C-:B------:R-:W-:Y:S01]  /*4c40*/  FFMA.FTZ R49, R10, c[0x0][0x2d0], -R130.reuse ;  /* 0x0000b4000a317a23 */ /* 0x100fe20000010882 */
[----:B------:R-:W-:Y:S01]  /*4c50*/  LDSM.16.MT88.4 R32, [R210+0x3900] ;  /* 0x00390000d220783b */ /* 0x000fe20000004200 */
[----:B------:R-:W-:-:S02]  /*4c60*/  FFMA.FTZ R118, R23, c[0x0][0x2d0], -R130 ;  /* 0x0000b40017767a23 */ /* 0x000fc40000010882 */
[--C-:B------:R-:W-:Y:S01]  /*4c70*/  FFMA.FTZ R45, R19, c[0x0][0x2d0], -R130.reuse ;  /* 0x0000b400132d7a23 */ /* 0x100fe20000010882 */
[----:B------:R-:W-:Y:S01]  /*4c80*/  LDSM.16.MT88.4 R20, [R210+0x900] ;  /* 0x00090000d214783b */ /* 0x000fe20000004200 */
[--C-:B------:R-:W-:Y:S01]  /*4c90*/  FFMA.FTZ R44, R17, c[0x0][0x2d0], -R130.reuse ;  /* 0x0000b400112c7a23 */ /* 0x100fe20000010882 */
[----:B------:R-:W3:Y:S01]  /*4ca0*/  MUFU.EX2 R43, R43 ;  /* 0x0000002b002b7308 */ /* 0x000ee20000000800 */
[--C-:B------:R-:W-:Y:S01]  /*4cb0*/  FFMA.FTZ R40, R15, c[0x0][0x2d0], -R130.reuse ;  /* 0x0000b4000f287a23 */ /* 0x100fe20000010882 */
[----:B--2---:R-:W-:Y:S01]  /*4cc0*/  F2FP.PACK_AB R64, R47, R50 ;  /* 0x000000322f40723e */ /* 0x004fe200000000ff */
[--C-:B------:R-:W-:Y:S01]  /*4cd0*/  FFMA.FTZ R39, R13, c[0x0][0x2d0], -R130.reuse ;  /* 0x0000b4000d277a23 */ /* 0x100fe20000010882 */
[----:B------:R-:W-:Y:S01]  /*4ce0*/  LDSM.16.MT88.4 R16, [R209+0x900] ;  /* 0x00090000d110783b */ /* 0x000fe20000004200 */
[--C-:B------:R-:W-:Y:S02]  /*4cf0*/  FFMA.FTZ R3, R11, c[0x0][0x2d0], -R130.reuse ;  /* 0x0000b4000b037a23 */ /* 0x100fe40000010882 */
[----:B------:R-:W-:Y:S01]  /*4d00*/  FFMA.FTZ R2, R9, c[0x0][0x2d0], -R130 ;  /* 0x0000b40009027a23 */ /* 0x000fe20000010882 */
[----:B------:R-:W-:Y:S01]  /*4d10*/  MUFU.EX2 R49, R49 ;  /* 0x0000003100317308 */ /* 0x000fe20000000800 */
[----:B------:R-:W2:Y:S01]  /*4d20*/  LDSM.16.MT88.4 R12, [R208+0x900] ;  /* 0x00090000d00c783b */ /* 0x000ea20000004200 */
[----:B------:R-:W-:-:S02]  /*4d30*/  FFMA.FTZ R126, R28, c[0x0][0x2d0], -R135 ;  /* 0x0000b4001c7e7a23 */ /* 0x000fc40000010887 */
[--C-:B------:R-:W-:Y:S01]  /*4d40*/  FFMA.FTZ R117, R128, c[0x0][0x2d0], -R135.reuse ;  /* 0x0000b40080757a23 */ /* 0x100fe20000010887 */
[----:B------:R-:W4:Y:S01]  /*4d50*/  LDSM.16.MT88.4 R8, [R212+0x3900] ;  /* 0x00390000d408783b */ /* 0x000f220000004200 */
[--C-:B------:R-:W-:Y:S02]  /*4d60*/  FFMA.FTZ R119, R119, c[0x0][0x2d0], -R130.reuse ;  /* 0x0000b40077777a23 */ /* 0x100fe40000010882 */
[----:B------:R-:W5:Y:S01]  /*4d70*/  MUFU.EX2 R118, R118 ;  /* 0x0000007600767308 */ /* 0x000f620000000800 */
[----:B---3--:R-:W-:Y:S01]  /*4d80*/  F2FP.PACK_AB R66, R43, R48 ;  /* 0x000000302b42723e */ /* 0x008fe200000000ff */
[----:B------:R-:W3:Y:S01]  /*4d90*/  LDSM.16.MT88.4 R28, [R209+0x3900] ;  /* 0x00390000d11c783b */ /* 0x000ee20000004200 */
[--C-:B------:R-:W-:Y:S02]  /*4da0*/  FFMA.FTZ R128, R139, c[0x0][0x2d0], -R130.reuse ;  /* 0x0000b4008b807a23 */ /* 0x100fe40000010882 */
[--C-:B------:R-:W-:Y:S02]  /*4db0*/  FFMA.FTZ R129, R129, c[0x0][0x2d0], -R130.reuse ;  /* 0x0000b40081817a23 */ /* 0x100fe40000010882 */
[----:B------:R-:W-:Y:S01]  /*4dc0*/  FFMA.FTZ R132, R137, c[0x0][0x2d0], -R130 ;  /* 0x0000b40089847a23 */ /* 0x000fe20000010882 */
[----:B------:R-:W-:Y:S01]  /*4dd0*/  MUFU.EX2 R45, R45 ;  /* 0x0000002d002d7308 */ /* 0x000fe20000000800 */
[----:B------:R-:W-:-:S02]  /*4de0*/  FFMA.FTZ R137, R152, c[0x0][0x2d0], -R135 ;  /* 0x0000b40098897a23 */ /* 0x000fc40000010887 */
[--C-:B------:R-:W-:Y:S02]  /*4df0*/  FFMA.FTZ R139, R150, c[0x0][0x2d0], -R135.reuse ;  /* 0x0000b400968b7a23 */ /* 0x100fe40000010887 */
[--C-:B------:R-:W-:Y:S02]  /*4e00*/  FFMA.FTZ R142, R142, c[0x0][0x2d0], -R135.reuse ;  /* 0x0000b4008e8e7a23 */ /* 0x100fe40000010887 */
[----:B------:R-:W-:Y:S01]  /*4e10*/  FFMA.FTZ R148, R148, c[0x0][0x2d0], -R135 ;  /* 0x0000b40094947a23 */ /* 0x000fe20000010887 */
[----:B------:R-:W1:Y:S01]  /*4e20*/  MUFU.EX2 R44, R44 ;  /* 0x0000002c002c7308 */ /* 0x000e620000000800 */
[----:B-----5:R-:W-:Y:S01]  /*4e30*/  F2FP.PACK_AB R65, R118, R49 ;  /* 0x000000317641723e */ /* 0x020fe200000000ff */
[--C-:B------:R-:W-:Y:S02]  /*4e40*/  FFMA.FTZ R141, R141, c[0x0][0x2d0], -R130.reuse ;  /* 0x0000b4008d8d7a23 */ /* 0x100fe40000010882 */
[--C-:B------:R-:W-:Y:S02]  /*4e50*/  FFMA.FTZ R150, R159, c[0x0][0x2d0], -R130.reuse ;  /* 0x0000b4009f967a23 */ /* 0x100fe40000010882 */
[----:B------:R-:W-:-:S02]  /*4e60*/  FFMA.FTZ R149, R149, c[0x0][0x2d0], -R130 ;  /* 0x0000b40095957a23 */ /* 0x000fc40000010882 */
[----:B------:R-:W-:Y:S01]  /*4e70*/  MUFU.EX2 R46, R46 ;  /* 0x0000002e002e7308 */ /* 0x000fe20000000800 */
[----:B------:R-:W-:Y:S02]  /*4e80*/  FFMA.FTZ R152, R157, c[0x0][0x2d0], -R130 ;  /* 0x0000b4009d987a23 */ /* 0x000fe40000010882 */
[--C-:B------:R-:W-:Y:S02]  /*4e90*/  FFMA.FTZ R157, R160, c[0x0][0x2d0], -R135.reuse ;  /* 0x0000b400a09d7a23 */ /* 0x100fe40000010887 */
[--C-:B------:R-:W-:Y:S02]  /*4ea0*/  FFMA.FTZ R159, R156, c[0x0][0x2d0], -R135.reuse ;  /* 0x0000b4009c9f7a23 */ /* 0x100fe40000010887 */
[--C-:B------:R-:W-:Y:S01]  /*4eb0*/  FFMA.FTZ R158, R158, c[0x0][0x2d0], -R135.reuse ;  /* 0x0000b4009e9e7a23 */ /* 0x100fe20000010887 */
[----:B-1----:R-:W-:Y:S01]  /*4ec0*/  F2FP.PACK_AB R67, R44, R45 ;  /* 0x0000002d2c43723e */ /* 0x002fe200000000ff */
[----:B------:R-:W1:Y:S01]  /*4ed0*/  MUFU.EX2 R41, R41 ;  /* 0x0000002900297308 */ /* 0x000e620000000800 */
[----:B------:R-:W-:-:S02]  /*4ee0*/  FFMA.FTZ R154, R154, c[0x0][0x2d0], -R135 ;  /* 0x0000b4009a9a7a23 */ /* 0x000fc40000010887 */
[--C-:B------:R-:W-:Y:S02]  /*4ef0*/  FFMA.FTZ R155, R155, c[0x0][0x2d0], -R130.reuse ;  /* 0x0000b4009b9b7a23 */ /* 0x100fe40000010882 */
[--C-:B------:R-:W-:Y:S01]  /*4f00*/  FFMA.FTZ R156, R153, c[0x0][0x2d0], -R130.reuse ;  /* 0x0000b400999c7a23 */ /* 0x100fe20000010882 */
[C---:B------:R-:W-:Y:S01]  /*4f10*/  HMMA.16816.F32 R88, R64.reuse, R84, RZ ;  /* 0x000000544058723c */ /* 0x040fe200000018ff */
[--C-:B------:R-:W-:Y:S01]  /*4f20*/  FFMA.FTZ R151, R151, c[0x0][0x2d0], -R130.reuse ;  /* 0x0000b40097977a23 */ /* 0x100fe20000010882 */
[----:B------:R-:W-:Y:S01]  /*4f30*/  MUFU.EX2 R42, R42 ;  /* 0x0000002a002a7308 */ /* 0x000fe20000000800 */
[----:B------:R-:W-:Y:S02]  /*4f40*/  FFMA.FTZ R160, R143, c[0x0][0x2d0], -R130 ;  /* 0x0000b4008fa07a23 */ /* 0x000fe40000010882 */
[--C-:B------:R-:W-:Y:S02]  /*4f50*/  FFMA.FTZ R140, R140, c[0x0][0x2d0], -R135.reuse ;  /* 0x0000b4008c8c7a23 */ /* 0x100fe40000010887 */
[--C-:B------:R-:W-:Y:S01]  /*4f60*/  FFMA.FTZ R143, R138, c[0x0][0x2d0], -R135.reuse ;  /* 0x0000b4008a8f7a23 */ /* 0x100fe20000010887 */
[----:B------:R-:W-:Y:S01]  /*4f70*/  HMMA.16816.F32 R84, R64, R86, RZ ;  /* 0x000000564054723c */ /* 0x000fe200000018ff */
[--C-:B------:R-:W-:Y:S01]  /*4f80*/  FFMA.FTZ R136, R136, c[0x0][0x2d0], -R135.reuse ;  /* 0x0000b40088887a23 */ /* 0x100fe20000010887 */
[----:B------:R-:W-:Y:S01]  /*4f90*/  MUFU.EX2 R37, R37 ;  /* 0x0000002500257308 */ /* 0x000fe20000000800 */
[----:B------:R-:W-:-:S02]  /*4fa0*/  FFMA.FTZ R135, R134, c[0x0][0x2d0], -R135 ;  /* 0x0000b40086877a23 */ /* 0x000fc40000010887 */
[--C-:B------:R-:W-:Y:S02]  /*4fb0*/  FFMA.FTZ R133, R133, c[0x0][0x2d0], -R130.reuse ;  /* 0x0000b40085857a23 */ /* 0x100fe40000010882 */
[--C-:B------:R-:W-:Y:S01]  /*4fc0*/  FFMA.FTZ R134, R131, c[0x0][0x2d0], -R130.reuse ;  /* 0x0000b40083867a23 */ /* 0x100fe20000010882 */
[C---:B------:R-:W-:Y:S01]  /*4fd0*/  HMMA.16816.F32 R80, R64.reuse, R76, RZ ;  /* 0x0000004c4050723c */ /* 0x040fe200000018ff */
[----:B------:R-:W-:Y:S01]  /*4fe0*/  FFMA.FTZ R229, R125, c[0x0][0x2d0], -R130 ;  /* 0x0000b4007de57a23 */ /* 0x000fe20000010882 */
[----:B------:R-:W-:Y:S01]  /*4ff0*/  MUFU.EX2 R40, R40 ;  /* 0x0000002800287308 */ /* 0x000fe20000000800 */
[----:B------:R-:W-:Y:S02]  /*5000*/  FADD.FTZ R47, R50, R47 ;  /* 0x0000002f322f7221 */ /* 0x000fe40000010000 */
[----:B------:R-:W-:Y:S02]  /*5010*/  FADD.FTZ R118, R49, R118 ;  /* 0x0000007631767221 */ /* 0x000fe40000010000 */
[----:B------:R-:W-:Y:S01]  /*5020*/  FADD.FTZ R48, R48, R47 ;  /* 0x0000002f30307221 */ /* 0x000fe20000010000 */
[----:B------:R-:W-:Y:S02]  /*5030*/  HMMA.16816.F32 R76, R64, R78, RZ ;  /* 0x0000004e404c723c */ /* 0x000fe400000018ff */
[----:B------:R-:W5:Y:S01]  /*5040*/  MUFU.EX2 R39, R39 ;  /* 0x0000002700277308 */ /* 0x000f620000000800 */
[----:B------:R-:W-:-:S05]  /*5050*/  FADD.FTZ R43, R43, R48 ;  /* 0x000000302b2b7221 */ /* 0x000fca0000010000 */
        /* <DEDUP_REMOVED lines=19> */
[----:B------:R-:W2:Y:S06]  /*5190*/  MUFU.EX2 R132, R132 ;  /* 0x0000008400847308 */ /* 0x000eac0000000800 */
[C---:B------:R-:W-:Y:S02]  /*51a0*/  HMMA.16816.F32 R60, R64.reuse, R4, RZ ;  /* 0x00000004403c723c */ /* 0x040fe400000018ff */
[----:B------:R-:W-:Y:S05]  /*51b0*/  MUFU.EX2 R137, R137 ;  /* 0x0000008900897308 */ /* 0x000fea0000000800 */
[----:B-1----:R-:W-:Y:S01]  /*51c0*/  F2FP.PACK_AB R4, R41, R46 ;  /* 0x0000002e2904723e */ /* 0x002fe200000000ff */
[----:B------:R-:W-:Y:S01]  /*51d0*/  HMMA.16816.F32 R64, R64, R6, RZ ;  /* 0x000000064040723c */ /* 0x000fe200000018ff */
[----:B-----5:R-:W-:Y:S01]  /*51e0*/  F2FP.PACK_AB R5, R39, R40 ;  /* 0x000000282705723e */ /* 0x020fe200000000ff */
[----:B------:R-:W1:Y:S01]  /*51f0*/  MUFU.EX2 R142, R142 ;  /* 0x0000008e008e7308 */ /* 0x000e620000000800 */
[----:B------:R-:W-:-:S04]  /*5200*/  FADD.FTZ R46, R46, R43 ;  /* 0x0000002b2e2e7221 */ /* 0x000fc80000010000 */
[----:B------:R-:W-:Y:S01]  /*5210*/  F2FP.PACK_AB R6, R37, R42 ;  /* 0x0000002a2506723e */ /* 0x000fe200000000ff */
[----:B------:R-:W-:Y:S01]  /*5220*/  FADD.FTZ R41, R41, R46 ;  /* 0x0000002e29297221 */ /* 0x000fe20000010000 */
[----:B------:R-:W-:Y:S01]  /*5230*/  F2FP.PACK_AB R7, R2, R3 ;  /* 0x000000030207723e */ /* 0x000fe200000000ff */
[----:B------:R-:W-:Y:S02]  /*5240*/  MUFU.EX2 R148, R148 ;  /* 0x0000009400947308 */ /* 0x000fe40000000800 */
[----:B------:R-:W-:-:S04]  /*5250*/  FADD.FTZ R42, R42, R41 ;  /* 0x000000292a2a7221 */ /* 0x000fc80000010000 */
[C---:B--2---:R-:W-:Y:S01]  /*5260*/  HMMA.16816.F32 R88, R4.reuse, R12, R88 ;  /* 0x0000000c0458723c */ /* 0x044fe20000001858 */
[----:B------:R-:W-:Y:S01]  /*5270*/  FADD.FTZ R37, R37, R42 ;  /* 0x0000002a25257221 */ /* 0x000fe20000010000 */
[----:B------:R-:W2:Y:S06]  /*5280*/  MUFU.EX2 R139, R139 ;  /* 0x0000008b008b7308 */ /* 0x000eac0000000800 */
[C---:B------:R-:W-:Y:S01]  /*5290*/  HMMA.16816.F32 R84, R4.reuse, R14, R84 ;  /* 0x0000000e0454723c */ /* 0x040fe20000001854 */
[----:B------:R-:W5:Y:S01]  /*52a0*/  LDSM.16.MT88.4 R12, [R208+0x3900] ;  /* 0x00390000d00c783b */ /* 0x000f620000004200 */
[----:B------:R-:W-:Y:S06]  /*52b0*/  MUFU.EX2 R141, R141 ;  /* 0x0000008d008d7308 */ /* 0x000fec0000000800 */
[C---:B----4-:R-:W-:Y:S02]  /*52c0*/  HMMA.16816.F32 R80, R4.reuse, R8, R80 ;  /* 0x000000080450723c */ /* 0x050fe40000001850 */
        /* <DEDUP_REMOVED lines=24> */
[C---:B---3--:R-:W-:Y:S02]  /*5450*/  HMMA.16816.F32 R52, R4.reuse, R28, R52 ;  /* 0x0000001c0434723c */ /* 0x048fe40000001834 */
[----:B------:R-:W3:Y:S06]  /*5460*/  MUFU.EX2 R160, R160 ;  /* 0x000000a000a07308 */ /* 0x000eec0000000800 */
[C---:B------:R-:W-:Y:S01]  /*5470*/  HMMA.16816.F32 R56, R4.reuse, R30, R56 ;  /* 0x0000001e0438723c */ /* 0x040fe20000001838 */
[----:B------:R-:W-:Y:S01]  /*5480*/  LDSM.16.MT88.4 R28, [R209+0x4100] ;  /* 0x00410000d11c783b */ /* 0x000fe20000004200 */
[----:B------:R-:W-:Y:S06]  /*5490*/  MUFU.EX2 R140, R140 ;  /* 0x0000008c008c7308 */ /* 0x000fec0000000800 */
[C---:B-----5:R-:W-:Y:S02]  /*54a0*/  HMMA.16816.F32 R60, R4.reuse, R12, R60 ;  /* 0x0000000c043c723c */ /* 0x060fe4000000183c */
[----:B------:R-:W5:Y:S06]  /*54b0*/  MUFU.EX2 R143, R143 ;  /* 0x0000008f008f7308 */ /* 0x000f6c0000000800 */
        /* <DEDUP_REMOVED lines=9> */
[----:B------:R-:W-:-:S03]  /*5550*/  F2FP.PACK_AB R7, R132, R129 ;  /* 0x000000818407723e */ /* 0x000fc600000000ff */
[----:B------:R-:W-:Y:S02]  /*5560*/  FADD.FTZ R126, R126, R51 ;  /* 0x000000337e7e7221 */ /* 0x000fe40000010000 */
[----:B------:R-:W-:Y:S02]  /*5570*/  MUFU.EX2 R133, R133 ;  /* 0x0000008500857308 */ /* 0x000fe40000000800 */
[----:B-1----:R-:W-:Y:S01]  /*5580*/  HMMA.16816.F32 R88, R4, R8, R88 ;  /* 0x000000080458723c */ /* 0x002fe20000001858 */
[----:B------:R-:W-:-:S05]  /*5590*/  FADD.FTZ R126, R117, R126 ;  /* 0x0000007e757e7221 */ /* 0x000fca0000010000 */
[----:B------:R-:W1:Y:S02]  /*55a0*/  MUFU.EX2 R134, R134 ;  /* 0x0000008600867308 */ /* 0x000e640000000800 */
[C---:B------:R-:W-:Y:S01]  /*55b0*/  HMMA.16816.F32 R84, R4.reuse, R10, R84 ;  /* 0x0000000a0454723c */ /* 0x040fe20000001854 */
[----:B------:R-:W1:Y:S05]  /*55c0*/  LDSM.16.MT88.4 R8, [R208+0x4100] ;  /* 0x00410000d008783b */ /* 0x000e6a0000004200 */
[----:B------:R-:W-:Y:S02]  /*55d0*/  MUFU.EX2 R229, R229 ;  /* 0x000000e500e57308 */ /* 0x000fe40000000800 */
[C---:B------:R-:W-:Y:S08]  /*55e0*/  HMMA.16816.F32 R104, R4.reuse, R20, R104 ;  /* 0x000000140468723c */ /* 0x040ff00000001868 */
[C---:B--2---:R-:W-:Y:S08]  /*55f0*/  HMMA.16816.F32 R80, R4.reuse, R12, R80 ;  /* 0x0000000c0450723c */ /* 0x044ff00000001850 */
[C---:B------:R-:W-:Y:S01]  /*5600*/  HMMA.16816.F32 R76, R4.reuse, R14, R76 ;  /* 0x0000000e044c723c */ /* 0x040fe2000000184c */
[----:B------:R-:W2:Y:S07]  /*5610*/  LDSM.16.MT88.4 R12, [R208+0x1900] ;  /* 0x00190000d00c783b */ /* 0x000eae0000004200 */
[C---:B------:R-:W-:Y:S01]  /*5620*/  HMMA.16816.F32 R100, R4.reuse, R22, R100 ;  /* 0x000000160464723c */ /* 0x040fe20000001864 */
[----:B------:R-:W-:Y:S07]  /*5630*/  LDSM.16.MT88.4 R20, [R210+0x1900] ;  /* 0x00190000d214783b */ /* 0x000fee0000004200 */
[C---:B------:R-:W-:Y:S08]  /*5640*/  HMMA.16816.F32 R72, R4.reuse, R32, R72 ;  /* 0x000000200448723c */ /* 0x040ff00000001848 */
[C---:B-1----:R-:W-:Y:S08]  /*5650*/  HMMA.16816.F32 R60, R4.reuse, R8, R60 ;  /* 0x00000008043c723c */ /* 0x042ff0000000183c */
[C---:B------:R-:W-:Y:S01]  /*5660*/  HMMA.16816.F32 R64, R4.reuse, R10, R64 ;  /* 0x0000000a0440723c */ /* 0x040fe20000001840 */
[----:B------:R-:W1:Y:S07]  /*5670*/  LDSM.16.MT88.4 R8, [R212+0x4900] ;  /* 0x00490000d408783b */ /* 0x000e6e0000004200 */
[C---:B------:R-:W-:Y:S01]  /*5680*/  HMMA.16816.F32 R68, R4.reuse, R34, R68 ;  /* 0x000000220444723c */ /* 0x040fe20000001844 */
[----:B------:R-:W1:Y:S07]  /*5690*/  LDSM.16.MT88.4 R32, [R210+0x4900] ;  /* 0x00490000d220783b */ /* 0x000e6e0000004200 */
[C---:B------:R-:W-:Y:S08]  /*56a0*/  HMMA.16816.F32 R112, R4.reuse, R24, R112 ;  /* 0x000000180470723c */ /* 0x040ff00000001870 */
[C---:B------:R-:W-:Y:S01]  /*56b0*/  HMMA.16816.F32 R108, R4.reuse, R26, R108 ;  /* 0x0000001a046c723c */ /* 0x040fe2000000186c */
[----:B------:R-:W1:Y:S07]  /*56c0*/  LDSM.16.MT88.4 R24, [R212+0x1900] ;  /* 0x00190000d418783b */ /* 0x000e6e0000004200 */
[C---:B------:R-:W-:Y:S08]  /*56d0*/  HMMA.16816.F32 R96, R4.reuse, R16, R96 ;  /* 0x000000100460723c */ /* 0x040ff00000001860 */
[C---:B------:R-:W-:Y:S01]  /*56e0*/  HMMA.16816.F32 R92, R4.reuse, R18, R92 ;  /* 0x00000012045c723c */ /* 0x040fe2000000185c */
[----:B------:R-:W1:Y:S07]  /*56f0*/  LDSM.16.MT88.4 R16, [R209+0x1900] ;  /* 0x00190000d110783b */ /* 0x000e6e0000004200 */
[C---:B------:R-:W-:Y:S08]  /*5700*/  HMMA.16816.F32 R52, R4.reuse, R28, R52 ;  /* 0x0000001c0434723c */ /* 0x040ff00000001834 */
[----:B------:R-:W-:Y:S01]  /*5710*/  HMMA.16816.F32 R56, R4, R30, R56 ;  /* 0x0000001e0438723c */ /* 0x000fe20000001838 */
[----:B------:R-:W3:Y:S06]  /*5720*/  LDSM.16.MT88.4 R28, [R209+0x4900] ;  /* 0x00490000d11c783b */ /* 0x000eec0000004200 */
[----:B------:R-:W-:Y:S01]  /*5730*/  F2FP.PACK_AB R4, R142, R137 ;  /* 0x000000898e04723e */ /* 0x000fe200000000ff */
[----:B------:R-:W-:Y:S01]  /*5740*/  FADD.FTZ R137, R137, R126 ;  /* 0x0000007e89897221 */ /* 0x000fe20000010000 */
[----:B------:R-:W-:-:S02]  /*5750*/  F2FP.PACK_AB R6, R139, R148 ;  /* 0x000000948b06723e */ /* 0x000fc400000000ff */
[----:B----4-:R-:W-:Y:S01]  /*5760*/  F2FP.PACK_AB R5, R150, R141 ;  /* 0x0000008d9605723e */ /* 0x010fe200000000ff */
[----:B------:R-:W-:Y:S01]  /*5770*/  FADD.FTZ R137, R142, R137 ;  /* 0x000000898e897221 */ /* 0x000fe20000010000 */
[----:B------:R-:W-:-:S03]  /*5780*/  F2FP.PACK_AB R7, R152, R149 ;  /* 0x000000959807723e */ /* 0x000fc600000000ff */
[----:B------:R-:W-:-:S04]  /*5790*/  FADD.FTZ R148, R148, R137 ;  /* 0x0000008994947221 */ /* 0x000fc80000010000 */
[----:B--2---:R-:W-:Y:S01]  /*57a0*/  HMMA.16816.F32 R88, R4, R12, R88 ;  /* 0x0000000c0458723c */ /* 0x004fe20000001858 */
[----:B------:R-:W-:-:S07]  /*57b0*/  FADD.FTZ R148, R139, R148 ;  /* 0x000000948b947221 */ /* 0x000fce0000010000 */
[C---:B------:R-:W-:Y:S01]  /*57c0*/  HMMA.16816.F32 R84, R4.reuse, R14, R84 ;  /* 0x0000000e0454723c */ /* 0x040fe20000001854 */
[----:B------:R-:W2:Y:S07]  /*57d0*/  LDSM.16.MT88.4 R12, [R208+0x4900] ;  /* 0x00490000d00c783b */ /* 0x000eae0000004200 */
[C---:B-1----:R-:W-:Y:S08]  /*57e0*/  HMMA.16816.F32 R80, R4.reuse, R8, R80 ;  /* 0x000000080450723c */ /* 0x042ff00000001850 */
[C---:B------:R-:W-:Y:S01]  /*57f0*/  HMMA.16816.F32 R76, R4.reuse, R10, R76 ;  /* 0x0000000a044c723c */ /* 0x040fe2000000184c */
[----:B------:R-:W1:Y:S07]  /*5800*/  LDSM.16.MT88.4 R8, [R208+0x2100] ;  /* 0x00210000d008783b */ /* 0x000e6e0000004200 */
[C---:B------:R-:W-:Y:S08]  /*5810*/  HMMA.16816.F32 R104, R4.reuse, R20, R104 ;  /* 0x000000140468723c */ /* 0x040ff00000001868 */
[C---:B------:R-:W-:Y:S01]  /*5820*/  HMMA.16816.F32 R100, R4.reuse, R22, R100 ;  /* 0x000000160464723c */ /* 0x040fe20000001864 */
[----:B------:R-:W4:Y:S07]  /*5830*/  LDSM.16.MT88.4 R20, [R210+0x2100] ;  /* 0x00210000d214783b */ /* 0x000f2e0000004200 */
[C---:B------:R-:W-:Y:S08]  /*5840*/  HMMA.16816.F32 R72, R4.reuse, R32, R72 ;  /* 0x000000200448723c */ /* 0x040ff00000001848 */
        /* <DEDUP_REMOVED lines=8> */
[C---:B---3--:R-:W-:Y:S08]  /*58d0*/  HMMA.16816.F32 R52, R4.reuse, R28, R52 ;  /* 0x0000001c0434723c */ /* 0x048ff00000001834 */
        /* <DEDUP_REMOVED lines=8> */
[----:B------:R-:W-:Y:S01]  /*5960*/  F2FP.PACK_AB R5, R156, R155 ;  /* 0x0000009b9c05723e */ /* 0x000fe200000000ff */
[----:B------:R-:W-:Y:S01]  /*5970*/  FADD.FTZ R158, R158, R157 ;  /* 0x0000009d9e9e7221 */ /* 0x000fe20000010000 */
[----:B------:R-:W-:-:S03]  /*5980*/  F2FP.PACK_AB R7, R160, R151 ;  /* 0x00000097a007723e */ /* 0x000fc600000000ff */
[----:B------:R-:W-:-:S04]  /*5990*/  FADD.FTZ R159, R159, R158 ;  /* 0x0000009e9f9f7221 */ /* 0x000fc80000010000 */
[----:B-1----:R-:W-:Y:S01]  /*59a0*/  HMMA.16816.F32 R88, R4, R8, R88 ;  /* 0x000000080458723c */ /* 0x002fe20000001858 */
[----:B------:R-:W-:-:S07]  /*59b0*/  FADD.FTZ R159, R154, R159 ;  /* 0x0000009f9a9f7221 */ /* 0x000fce0000010000 */
[C---:B------:R-:W-:Y:S01]  /*59c0*/  HMMA.16816.F32 R84, R4.reuse, R10, R84 ;  /* 0x0000000a0454723c */ /* 0x040fe20000001854 */
[----:B------:R-:W1:Y:S07]  /*59d0*/  LDSM.16.MT88.4 R8, [R208+0x5100] ;  /* 0x00510000d008783b */ /* 0x000e6e0000004200 */
[C---:B----4-:R-:W-:Y:S08]  /*59e0*/  HMMA.16816.F32 R104, R4.reuse, R20, R104 ;  /* 0x000000140468723c */ /* 0x050ff00000001868 */
[C---:B------:R-:W-:Y:S01]  /*59f0*/  HMMA.16816.F32 R100, R4.reuse, R22, R100 ;  /* 0x000000160464723c */ /* 0x040fe20000001864 */
[----:B------:R-:W3:Y:S07]  /*5a00*/  LDSM.16.MT88.4 R20, [R210+0x2900] ;  /* 0x00290000d214783b */ /* 0x000eee0000004200 */
[C---:B------:R-:W-:Y:S07]  /*5a10*/  HMMA.16816.F32 R72, R4.reuse, R32, R72 ;  /* 0x000000200448723c */ /* 0x040fee0000001848 */
[----:B------:R-:W-:Y:S01]  /*5a20*/  FFMA.FTZ R32, R127, c[0x0][0x2d0], -R130 ;  /* 0x0000b4007f207a23 */ /* 0x000fe20000010882 */
[C---:B------:R-:W-:Y:S05]  /*5a30*/  HMMA.16816.F32 R112, R4.reuse, R24, R112 ;  /* 0x000000180470723c */ /* 0x040fea0000001870 */
[----:B------:R-:W4:Y:S03]  /*5a40*/  MUFU.EX2 R32, R32 ;  /* 0x0000002000207308 */ /* 0x000f260000000800 */
[C---:B------:R-:W-:Y:S01]  /*5a50*/  HMMA.16816.F32 R108, R4.reuse, R26, R108 ;  /* 0x0000001a046c723c */ /* 0x040fe2000000186c */
[----:B------:R-:W-:Y:S07]  /*5a60*/  LDSM.16.MT88.4 R24, [R212+0x2900] ;  /* 0x00290000d418783b */ /* 0x000fee0000004200 */
[C---:B------:R-:W-:Y:S08]  /*5a70*/  HMMA.16816.F32 R96, R4.reuse, R16, R96 ;  /* 0x000000100460723c */ /* 0x040ff00000001860 */
[C---:B------:R-:W-:Y:S01]  /*5a80*/  HMMA.16816.F32 R92, R4.reuse, R18, R92 ;  /* 0x00000012045c723c */ /* 0x040fe2000000185c */
[----:B------:R-:W1:Y:S07]  /*5a90*/  LDSM.16.MT88.4 R16, [R209+0x2900] ;  /* 0x00290000d110783b */ /* 0x000e6e0000004200 */
[C---:B--2---:R-:W-:Y:S08]  /*5aa0*/  HMMA.16816.F32 R80, R4.reuse, R12, R80 ;  /* 0x0000000c0450723c */ /* 0x044ff00000001850 */
[C---:B------:R-:W-:Y:S01]  /*5ab0*/  HMMA.16816.F32 R76, R4.reuse, R14, R76 ;  /* 0x0000000e044c723c */ /* 0x040fe2000000184c */
[----:B------:R-:W2:Y:S07]  /*5ac0*/  LDSM.16.MT88.4 R12, [R208+0x2900] ;  /* 0x00290000d00c783b */ /* 0x000eae0000004200 */
[C---:B------:R-:W-:Y:S08]  /*5ad0*/  HMMA.16816.F32 R68, R4.reuse, R34, R68 ;  /* 0x000000220444723c */ /* 0x040ff00000001844 */
[C---:B------:R-:W-:Y:S08]  /*5ae0*/  HMMA.16816.F32 R52, R4.reuse, R28, R52 ;  /* 0x0000001c0434723c */ /* 0x040ff00000001834 */
[C---:B------:R-:W-:Y:S08]  /*5af0*/  HMMA.16816.F32 R56, R4.reuse, R30, R56 ;  /* 0x0000001e0438723c */ /* 0x040ff00000001838 */
[C---:B-1----:R-:W-:Y:S08]  /*5b00*/  HMMA.16816.F32 R60, R4.reuse, R8, R60 ;  /* 0x00000008043c723c */ /* 0x042ff0000000183c */
[----:B------:R-:W-:Y:S01]  /*5b10*/  HMMA.16816.F32 R64, R4, R10, R64 ;  /* 0x0000000a0440723c */ /* 0x000fe20000001840 */
[----:B------:R-:W1:Y:S06]  /*5b20*/  LDSM.16.MT88.4 R8, [R212+0x5900] ;  /* 0x00590000d408783b */ /* 0x000e6c0000004200 */
[----:B-----5:R-:W-:Y:S01]  /*5b30*/  F2FP.PACK_AB R4, R143, R140 ;  /* 0x0000008c8f04723e */ /* 0x020fe200000000ff */
[----:B------:R-:W-:Y:S01]  /*5b40*/  FADD.FTZ R140, R140, R159 ;  /* 0x0000009f8c8c7221 */ /* 0x000fe20000010000 */
[----:B------:R-:W-:-:S02]  /*5b50*/  F2FP.PACK_AB R6, R135, R136 ;  /* 0x000000888706723e */ /* 0x000fc400000000ff */
[----:B------:R-:W-:Y:S01]  /*5b60*/  F2FP.PACK_AB R5, R134, R133 ;  /* 0x000000858605723e */ /* 0x000fe200000000ff */
[----:B------:R-:W-:Y:S01]  /*5b70*/  FADD.FTZ R143, R143, R140 ;  /* 0x0000008c8f8f7221 */ /* 0x000fe20000010000 */
[----:B----4-:R-:W-:-:S03]  /*5b80*/  F2FP.PACK_AB R7, R229, R32 ;  /* 0x00000020e507723e */ /* 0x010fc600000000ff */
[----:B------:R-:W-:-:S04]  /*5b90*/  FADD.FTZ R136, R136, R143 ;  /* 0x0000008f88887221 */ /* 0x000fc80000010000 */
[----:B---3--:R-:W-:Y:S01]  /*5ba0*/  HMMA.16816.F32 R104, R4, R20, R104 ;  /* 0x000000140468723c */ /* 0x008fe20000001868 */
[----:B------:R-:W-:-:S06]  /*5bb0*/  FADD.FTZ R228, R135, R136 ;  /* 0x0000008887e47221 */ /* 0x000fcc0000010000 */
[----:B------:R-:W-:Y:S01]  /*5bc0*/  FADD.FTZ R21, R45, R118 ;  /* 0x000000762d157221 */ /* 0x000fe20000010000 */
[----:B------:R-:W-:Y:S03]  /*5bd0*/  HMMA.16816.F32 R96, R4, R16, R96 ;  /* 0x000000100460723c */ /* 0x000fe60000001860 */
[----:B------:R-:W-:-:S04]  /*5be0*/  FADD.FTZ R21, R44, R21 ;  /* 0x000000152c157221 */ /* 0x000fc80000010000 */
[----:B------:R-:W-:Y:S01]  /*5bf0*/  FADD.FTZ R20, R40, R21 ;  /* 0x0000001528147221 */ /* 0x000fe20000010000 */
[----:B------:R-:W-:Y:S01]  /*5c00*/  HMMA.16816.F32 R92, R4, R18, R92 ;  /* 0x00000012045c723c */ /* 0x000fe2000000185c */
[----:B------:R-:W3:Y:S02]  /*5c10*/  LDSM.16.MT88.4 R16, [R210+0x5900] ;  /* 0x00590000d210783b */ /* 0x000ee40000004200 */
[----:B------:R-:W-:-:S04]  /*5c20*/  FADD.FTZ R20, R39, R20 ;  /* 0x0000001427147221 */ /* 0x000fc80000010000 */
[----:B------:R-:W-:Y:S01]  /*5c30*/  FADD.FTZ R3, R3, R20 ;  /* 0x0000001403037221 */ /* 0x000fe20000010000 */
[----:B--2---:R-:W-:Y:S03]  /*5c40*/  HMMA.16816.F32 R88, R4, R12, R88 ;  /* 0x0000000c0458723c */ /* 0x004fe60000001858 */
[----:B------:R-:W-:-:S04]  /*5c50*/  FADD.FTZ R2, R2, R3 ;  /* 0x0000000302027221 */ /* 0x000fc80000010000 */
[----:B------:R-:W-:Y:S01]  /*5c60*/  FADD.FTZ R119, R119, R2 ;  /* 0x0000000277777221 */ /* 0x000fe20000010000 */
[----:B------:R-:W-:Y:S01]  /*5c70*/  HMMA.16816.F32 R84, R4, R14, R84 ;  /* 0x0000000e0454723c */ /* 0x000fe20000001854 */
[----:B------:R-:W2:Y:S02]  /*5c80*/  LDSM.16.MT88.4 R12, [R209+0x5900] ;  /* 0x00590000d10c783b */ /* 0x000ea40000004200 */
[----:B------:R-:W-:-:S04]  /*5c90*/  FADD.FTZ R128, R128, R119 ;  /* 0x0000007780807221 */ /* 0x000fc80000010000 */
[----:B------:R-:W-:Y:S01]  /*5ca0*/  FADD.FTZ R129, R129, R128 ;  /* 0x0000008081817221 */ /* 0x000fe20000010000 */
[----:B-1----:R-:W-:Y:S03]  /*5cb0*/  HMMA.16816.F32 R80, R4, R8, R80 ;  /* 0x000000080450723c */ /* 0x002fe60000001850 */
[----:B------:R-:W-:-:S04]  /*5cc0*/  FADD.FTZ R132, R132, R129 ;  /* 0x0000008184847221 */ /* 0x000fc80000010000 */
[----:B------:R-:W-:Y:S01]  /*5cd0*/  FADD.FTZ R141, R141, R132 ;  /* 0x000000848d8d7221 */ /* 0x000fe20000010000 */
[----:B------:R-:W-:Y:S01]  /*5ce0*/  HMMA.16816.F32 R76, R4, R10, R76 ;  /* 0x0000000a044c723c */ /* 0x000fe2000000184c */
[----:B------:R-:W1:Y:S02]  /*5cf0*/  LDSM.16.MT88.4 R8, [R208+0x5900] ;  /* 0x00590000d008783b */ /* 0x000e640000004200 */
[----:B------:R-:W-:-:S04]  /*5d00*/  FADD.FTZ R150, R150, R141 ;  /* 0x0000008d96967221 */ /* 0x000fc80000010000 */
[----:B------:R-:W-:Y:S01]  /*5d10*/  FADD.FTZ R149, R149, R150 ;  /* 0x0000009695957221 */ /* 0x000fe20000010000 */
[----:B------:R-:W-:Y:S03]  /*5d20*/  HMMA.16816.F32 R112, R4, R24, R112 ;  /* 0x000000180470723c */ /* 0x000fe60000001870 */
        /* <DEDUP_REMOVED lines=8> */
[----:B---3--:R-:W-:Y:S03]  /*5db0*/  HMMA.16816.F32 R72, R4, R16, R72 ;  /* 0x000000100448723c */ /* 0x008fe60000001848 */
[----:B------:R-:W-:-:S04]  /*5dc0*/  FADD.FTZ R133, R134, R133 ;  /* 0x0000008586857221 */ /* 0x000fc80000010000 */
[----:B------:R-:W-:Y:S01]  /*5dd0*/  FADD.FTZ R32, R32, R133 ;  /* 0x0000008520207221 */ /* 0x000fe20000010000 */
[----:B------:R-:W-:Y:S03]  /*5de0*/  HMMA.16816.F32 R68, R4, R18, R68 ;  /* 0x000000120444723c */ /* 0x000fe60000001844 */
[----:B------:R-:W-:-:S05]  /*5df0*/  FADD.FTZ R229, R229, R32 ;  /* 0x00000020e5e57221 */ /* 0x000fca0000010000 */
[C---:B--2---:R-:W-:Y:S08]  /*5e00*/  HMMA.16816.F32 R52, R4.reuse, R12, R52 ;  /* 0x0000000c0434723c */ /* 0x044ff00000001834 */
[C---:B------:R-:W-:Y:S08]  /*5e10*/  HMMA.16816.F32 R56, R4.reuse, R14, R56 ;  /* 0x0000000e0438723c */ /* 0x040ff00000001838 */
[C---:B-1----:R-:W-:Y:S08]  /*5e20*/  HMMA.16816.F32 R60, R4.reuse, R8, R60 ;  /* 0x00000008043c723c */ /* 0x042ff0000000183c */
[----:B------:R-:W-:Y:S01]  /*5e30*/  HMMA.16816.F32 R64, R4, R10, R64 ;  /* 0x0000000a0440723c */ /* 0x000fe20000001840 */
[----:B------:R-:W-:Y:S07]  /*5e40*/  @P0 BRA `(.L_x_32) ;  /* 0x0000016000000947 */ /* 0x000fee0003800000 */
[----:B------:R-:W-:Y:S01]  /*5e50*/  ISETP.LT.AND P0, PT, RZ, UR4, PT ;  /* 0x00000004ff007c0c */ /* 0x000fe2000bf01270 */
[----:B------:R-:W-:-:S12]  /*5e60*/  UIADD3 UR21, UR4, -0x1, URZ ;  /* 0xffffffff04157890 */ /* 0x000fd8000fffe03f */
[----:B------:R-:W-:Y:S05]  /*5e70*/  @P0 BRA `(.L_x_33) ;  /* 0x0000009000000947 */ /* 0x000fea0003800000 */
[----:B------:R-:W-:Y:S02]  /*5e80*/  UMOV UR21, 0x1 ;  /* 0x0000000100157882 */ /* 0x000fe40000000000 */
        /* <DEDUP_REMOVED lines=8> */
.L_x_33:
[----:B------:R-:W-:Y:S02]  /*5f10*/  UMOV UR5, 0x1 ;  /* 0x0000000100057882 */ /* 0x000fe40000000000 */
[----:B------:R-:W-:Y:S02]  /*5f20*/  ULDC UR4, c[0x0][0x32c] ;  /* 0x0000cb0000047ab9 */ /* 0x000fe40000000800 */
[----:B------:R-:W-:-:S03]  /*5f30*/  UISETP.NE.AND UP0, UPT, UR5, UR4, UPT ;  /* 0x000000040500728c */ /* 0x000fc6000bf05270 */
[----:B------:R-:W-:Y:S02]  /*5f40*/  ULDC.64 UR4, c[0x0][0x330] ;  /* 0x0000cc0000047ab9 */ /* 0x000fe40000000a00 */
[----:B------:R-:W-:-:S06]  /*5f50*/  UIMAD.WIDE.U32 UR22, UR21, UR4, URZ ;  /* 0x00000004151672a5 */ /* 0x000fcc000f8e003f */
[----:B------:R-:W-:Y:S02]  /*5f60*/  @UP0 USHF.R.U32.HI UR21, URZ, UR5, UR23 ;  /* 0x000000053f150299 */ /* 0x000fe40008011617 */
.L_x_34:
[----:B------:R-:W-:Y:S02]  /*5f70*/  ULDC UR4, c[0x0][0x32c] ;  /* 0x0000cb0000047ab9 */ /* 0x000fe40000000800 */
[----:B------:R-:W-:-:S04]  /*5f80*/  UIMAD UR4, UR21, UR4, UR4 ;  /* 0x00000004150472a4 */ /* 0x000fc8000f8e0204 */
[----:B------:R-:W-:-:S04]  /*5f90*/  UISETP.LT.AND UP0, UPT, UR20, UR4, UPT ;  /* 0x000000041400728c */ /* 0x000fc8000bf01270 */
[----:B------:R-:W-:-:S03]  /*5fa0*/  USEL UR20, UR20, UR4, UP0 ;  /* 0x0000000414147287 */ /* 0x000fc60008000000 */
.L_x_32:
[----:B------:R-:W1:Y:S01]  /*5fb0*/  R2UR UR4, R215 ;  /* 0x00000000d70473c2 */ /* 0x000e6200000e0000 */
[----:B------:R-:W-:-:S04]  /*5fc0*/  UIMAD.WIDE UR20, UR20, 0x2aaaaaab, URZ ;  /* 0x2aaaaaab141478a5 */ /* 0x000fc8000f8e023f */
[----:B------:R-:W-:-:S04]  /*5fd0*/  USHF.R.U32.HI UR5, URZ, 0x1f, UR21 ;  /* 0x0000001f3f057899 */ /* 0x000fc80008011615 */
[----:B------:R-:W-:-:S04]  /*5fe0*/  ULEA.HI.SX32 UR5, UR21, UR5, 0x1c ;  /* 0x0000000515057291 */ /* 0x000fc8000f8fe23f */
[----:B-1----:R-:W-:-:S04]  /*5ff0*/  UISETP.LT.AND UP0, UPT, UR4, UR5, UPT ;  /* 0x000000050400728c */ /* 0x002fc8000bf01270 */
[----:B------:R-:W-:-:S06]  /*6000*/  USEL UR4, UR4, UR5, !UP0 ;  /* 0x0000000504047287 */ /* 0x000fcc000c000000 */
[----:B------:R-:W-:-:S13]  /*6010*/  ISETP.GE.AND P0, PT, R168, UR4, PT ;  /* 0x00000004a8007c0c */ /* 0x000fda000bf06270 */
[----:B------:R-:W-:Y:S05]  /*6020*/  @!P0 BRA `(.L_x_35) ;  /* 0x0000456000008947 */ /* 0x000fea0003800000 */
[C---:B------:R-:W-:Y:S01]  /*6030*/  SHF.L.U64.HI R237, R231.reuse, 0x1, R38 ;  /* 0x00000001e7ed7819 */ /* 0x040fe20000010226 */
[----:B------:R-:W-:Y:S01]  /*6040*/  IMAD.MOV.U32 R2, RZ, RZ, R116 ;  /* 0x000000ffff027224 */ /* 0x000fe200078e0074 */
[----:B------:R-:W-:Y:S01]  /*6050*/  MOV R3, R0 ;  /* 0x0000000000037202 */ /* 0x000fe20000000f00 */
[----:B------:R-:W-:Y:S01]  /*6060*/  IMAD.MOV.U32 R238, RZ, RZ, R168 ;  /* 0x000000ffffee7224 */ /* 0x000fe200078e00a8 */
[----:B------:R-:W-:Y:S01]  /*6070*/  SHF.L.U32 R236, R231, 0x1, RZ ;  /* 0x00000001e7ec7819 */ /* 0x000fe200000006ff */
[C---:B------:R-:W-:Y:S01]  /*6080*/  IMAD.SHL.U32 R234, R230.reuse, 0x2, RZ ;  /* 0x00000002e6ea7824 */ /* 0x040fe200078e00ff */
[----:B------:R-:W-:Y:S02]  /*6090*/  SHF.L.U64.HI R235, R230, 0x1, R233 ;  /* 0x00000001e6eb7819 */ /* 0x000fe400000102e9 */
.L_x_46:
[----:B------:R-:W-:Y:S04]  /*60a0*/  DEPBAR.LE SB0, 0x0 ;  /* 0x000080000000791a */ /* 0x000fe80000000000 */
[----:B------:R-:W-:Y:S01]  /*60b0*/  BAR.SYNC.DEFER_BLOCKING 0x0 ;  /* 0x0000000000007b1d */ /* 0x000fe20000010000 */
[----:B------:R-:W-:Y:S05]  /*60c0*/  ISETP.GT.AND P0, PT, R215, R238, PT ;  /* 0x000000eed700720c */ /* 0x000fea0003f04270 */
[----:B------:R1:W2:Y:S04]  /*60d0*/  LDSM.16.M88.4 R116, [R214+0x8100] ;  /* 0x00810000d674783b */ /* 0x0002a80000000200 */
[----:B------:R1:W3:Y:S04]  /*60e0*/  LDSM.16.M88.4 R124, [R214+0x8900] ;  /* 0x00890000d67c783b */ /* 0x0002e80000000200 */
[----:B------:R1:W4:Y:S04]  /*60f0*/  LDSM.16.M88.4 R128, [R214+0x9100] ;  /* 0x00910000d680783b */ /* 0x0003280000000200 */
[----:B------:R1:W1:Y:S04]  /*6100*/  LDSM.16.M88.4 R132, [R214+0x9900] ;  /* 0x00990000d684783b */ /* 0x0002680000000200 */
[----:B------:R1:W1:Y:S04]  /*6110*/  LDSM.16.M88.4 R136, [R214+0xa100] ;  /* 0x00a10000d688783b */ /* 0x0002680000000200 */
[----:B------:R1:W1:Y:S04]  /*6120*/  LDSM.16.M88.4 R140, [R214+0xa900] ;  /* 0x00a90000d68c783b */ /* 0x0002680000000200 */
[----:B------:R1:W1:Y:S04]  /*6130*/  LDSM.16.M88.4 R148, [R213] ;  /* 0x00000000d594783b */ /* 0x0002680000000200 */
[----:B------:R1:W1:Y:S04]  /*6140*/  LDSM.16.M88.4 R152, [R207] ;  /* 0x00000000cf98783b */ /* 0x0002680000000200 */
[----:B------:R1:W1:Y:S04]  /*6150*/  LDSM.16.M88.4 R156, [R206] ;  /* 0x00000000ce9c783b */ /* 0x0002680000000200 */
[----:B------:R1:W1:Y:S04]  /*6160*/  LDSM.16.M88.4 R160, [R205] ;  /* 0x00000000cda0783b */ /* 0x0002680000000200 */
[----:B------:R1:W1:Y:S04]  /*6170*/  LDSM.16.M88.4 R164, [R204] ;  /* 0x00000000cca4783b */ /* 0x0002680000000200 */
[----:B------:R1:W1:Y:S01]  /*6180*/  LDSM.16.M88.4 R168, [R203] ;  /* 0x00000000cba8783b */ /* 0x0002620000000200 */
[----:B------:R-:W-:-:S05]  /*6190*/  @P0 BRA `(.L_x_36) ;  /* 0x0000028000000947 */ /* 0x000fca0003800000 */
[----:B--23--:R-:W-:Y:S01]  /*61a0*/  SHF.R.S32.HI R5, RZ, 0x1f, R217 ;  /* 0x0000001fff057819 */ /* 0x00cfe200000114d9 */
[----:B------:R-:W-:Y:S01]  /*61b0*/  IMAD.WIDE.U32 R6, R217, c[0x0][0x208], RZ ;  /* 0x00008200d9067a25 */ /* 0x000fe200078e00ff */
[----:B------:R-:W-:Y:S02]  /*61c0*/  SHF.R.S32.HI R4, RZ, 0x1f, R216 ;  /* 0x0000001fff047819 */ /* 0x000fe400000114d8 */
[----:B------:R-:W-:Y:S01]  /*61d0*/  ISETP.NE.U32.AND P6, PT, R232, RZ, PT ;  /* 0x000000ffe800720c */ /* 0x000fe20003fc5070 */
[----:B------:R-:W-:Y:S02]  /*61e0*/  IMAD R5, R5, c[0x0][0x208], RZ ;  /* 0x0000820005057a24 */ /* 0x000fe400078e02ff */
[----:B------:R-:W-:Y:S02]  /*61f0*/  IMAD R4, R4, c[0x0][0x218], RZ ;  /* 0x0000860004047a24 */ /* 0x000fe400078e02ff */
[----:B------:R-:W-:Y:S02]  /*6200*/  IMAD R5, R217, c[0x0][0x20c], R5 ;  /* 0x00008300d9057a24 */ /* 0x000fe400078e0205 */
[----:B------:R-:W-:Y:S02]  /*6210*/  IMAD R4, R216, c[0x0][0x21c], R4 ;  /* 0x00008700d8047a24 */ /* 0x000fe400078e0204 */
[----:B------:R-:W-:Y:S01]  /*6220*/  IMAD.IADD R7, R7, 0x1, R5 ;  /* 0x0000000107077824 */ /* 0x000fe200078e0205 */
[----:B------:R-:W-:Y:S03]  /*6230*/  IADD3 R5, -R232, 0x10, RZ ;  /* 0x00000010e8057810 */ /* 0x000fe60007ffe1ff */
[----:B------:R-:W-:Y:S01]  /*6240*/  IMAD.WIDE.U32 R6, R216, c[0x0][0x218], R6 ;  /* 0x00008600d8067a25 */ /* 0x000fe200078e0006 */
[----:B------:R-:W-:Y:S04]  /*6250*/  LOP3.LUT R5, R5, 0xf, RZ, 0xc0, !PT ;  /* 0x0000000f05057812 */ /* 0x000fe800078ec0ff */
[----:B------:R-:W-:Y:S04]  /*6260*/  IADD3 R0, P0, R6, UR18, RZ ;  /* 0x0000001206007c10 */ /* 0x000fe8000ff1e0ff */
[----:B------:R-:W-:Y:S02]  /*6270*/  IADD3.X R7, R7, UR16, R4, P0, !PT ;  /* 0x0000001007077c10 */ /* 0x000fe400087fe404 */
[C---:B------:R-:W-:Y:S04]  /*6280*/  LEA R17, P0, R0.reuse, c[0x0][0x1f8], 0x1 ;  /* 0x00007e0000117a11 */ /* 0x040fe800078008ff */
[----:B------:R-:W-:Y:S01]  /*6290*/  LEA.HI.X R16, R0, c[0x0][0x1fc], R7, 0x1, P0 ;  /* 0x00007f0000107a11 */ /* 0x000fe200000f0c07 */
[----:B------:R-:W2:Y:S04]  /*62a0*/  SHFL.IDX PT, R11, R17, RZ, 0x181f ;  /* 0x00181fff110b7589 */ /* 0x000ea800000e0000 */
[----:B------:R-:W3:Y:S04]  /*62b0*/  SHFL.IDX PT, R6, R16, RZ, 0x181f ;  /* 0x00181fff10067589 */ /* 0x000ee800000e0000 */
[----:B------:R-:W5:Y:S04]  /*62c0*/  SHFL.IDX PT, R9, R17, 0x1, 0x181f ;  /* 0x00381f0011097f89 */ /* 0x000f6800000e0000 */
[----:B------:R-:W4:Y:S04]  /*62d0*/  SHFL.IDX PT, R4, R16, 0x1, 0x181f ;  /* 0x00381f0010047f89 */ /* 0x000f2800000e0000 */
[----:B------:R-:W1:Y:S04]  /*62e0*/  SHFL.IDX PT, R7, R17, 0x2, 0x181f ;  /* 0x00581f0011077f89 */ /* 0x000e6800000e0000 */
[----:B------:R-:W1:Y:S01]  /*62f0*/  SHFL.IDX PT, R0, R16, 0x2, 0x181f ;  /* 0x00581f0010007f89 */ /* 0x000e6200000e0000 */
[C---:B--2---:R-:W-:Y:S02]  /*6300*/  IADD3 R12, P5, R11.reuse, R236, RZ ;  /* 0x000000ec0b0c7210 */ /* 0x044fe40007fbe0ff */
[----:B------:R-:W-:Y:S03]  /*6310*/  IADD3 R10, P2, R11, R234, RZ ;  /* 0x000000ea0b0a7210 */ /* 0x000fe60007f5e0ff */
[C---:B---3--:R-:W-:Y:S02]  /*6320*/  IMAD.X R13, R6.reuse, 0x1, R237, P5 ;  /* 0x00000001060d7824 */ /* 0x048fe400028e06ed */
[----:B------:R-:W-:Y:S01]  /*6330*/  IMAD.X R11, R6, 0x1, R235, P2 ;  /* 0x00000001060b7824 */ /* 0x000fe200010e06eb */
[C---:B-----5:R-:W-:Y:S02]  /*6340*/  IADD3 R8, P0, R9.reuse, R236, RZ ;  /* 0x000000ec09087210 */ /* 0x060fe40007f1e0ff */
[----:B------:R2:W-:Y:S01]  /*6350*/  LDGSTS.E.BYPASS.LTC128B.128 [R226], [R12.64], !P4 ;  /* 0x000000000ce27fae */ /* 0x0005e2000e101d4e */
[----:B------:R-:W-:Y:S02]  /*6360*/  IADD3 R14, P5, R9, R234, RZ ;  /* 0x000000ea090e7210 */ /* 0x000fe40007fbe0ff */
[C---:B----4-:R-:W-:Y:S01]  /*6370*/  IMAD.X R9, R4.reuse, 0x1, R237, P0 ;  /* 0x0000000104097824 */ /* 0x050fe200000e06ed */
[----:B------:R2:W-:Y:S02]  /*6380*/  LDGSTS.E.BYPASS.LTC128B.128 [R225], [R10.64], !P3 ;  /* 0x000000000ae17fae */ /* 0x0005e4000d901d4e */
[----:B------:R-:W-:Y:S01]  /*6390*/  IMAD.X R15, R4, 0x1, R235, P5 ;  /* 0x00000001040f7824 */ /* 0x000fe200028e06eb */
[----:B-1----:R-:W-:Y:S01]  /*63a0*/  IADD3 R4, P5, R7, R236, RZ ;  /* 0x000000ec07047210 */ /* 0x002fe20007fbe0ff */
[----:B------:R2:W-:Y:S01]  /*63b0*/  LDGSTS.E.BYPASS.LTC128B.128 [R224], [R8.64], !P4 ;  /* 0x0000000008e07fae */ /* 0x0005e2000e101d4e */
[----:B------:R-:W-:Y:S03]  /*63c0*/  IADD3 R6, P2, P0, R5, R7, R234 ;  /* 0x0000000705067210 */ /* 0x000fe6000785e0ea */
[----:B------:R2:W-:Y:S01]  /*63d0*/  LDGSTS.E.BYPASS.LTC128B.128 [R223], [R14.64], !P3 ;  /* 0x000000000edf7fae */ /* 0x0005e2000d901d4e */
[----:B------:R-:W-:Y:S01]  /*63e0*/  IMAD.X R5, R0, 0x1, R237, P5 ;  /* 0x0000000100057824 */ /* 0x000fe200028e06ed */
[----:B------:R-:W-:Y:S04]  /*63f0*/  IADD3.X R7, RZ, R0, R235, P2, P0 ;  /* 0x00000000ff077210 */ /* 0x000fe800017e04eb */
[----:B------:R2:W-:Y:S04]  /*6400*/  LDGSTS.E.BYPASS.LTC128B.128 [R226+0x2000], [R4.64], !P4 ;  /* 0x0200000004e27fae */ /* 0x0005e8000e101d4e */
[----:B------:R2:W-:Y:S02]  /*6410*/  LDGSTS.E.BYPASS.LTC128B.128.ZFILL [R226+0x5000], [R6.64], P6 ;  /* 0x0500000006e27fae */ /* 0x0005e4000b141d4e */
.L_x_36:
[C---:B--23--:R-:W-:Y:S01]  /*6420*/  HMMA.16816.F32 R4, R120.reuse, R116, RZ ;  /* 0x000000747804723c */ /* 0x04cfe200000018ff */
[----:B------:R-:W0:Y:S02]  /*6430*/  LDGDEPBAR ;  /* 0x00000000000079af */ /* 0x000e240000000000 */
[----:B------:R-:W-:Y:S05]  /*6440*/  ISETP.GT.AND P0, PT, R238, R215, PT ;  /* 0x000000d7ee00720c */ /* 0x000fea0003f04270 */
[C---:B------:R-:W-:Y:S01]  /*6450*/  HMMA.16816.F32 R8, R120.reuse, R118, RZ ;  /* 0x000000767808723c */ /* 0x040fe200000018ff */
[----:B------:R-:W2:Y:S07]  /*6460*/  LDSM.16.M88.4 R116, [R211+0x8100] ;  /* 0x00810000d374783b */ /* 0x000eae0000000200 */
[C---:B------:R-:W-:Y:S08]  /*6470*/  HMMA.16816.F32 R12, R120.reuse, R124, RZ ;  /* 0x0000007c780c723c */ /* 0x040ff000000018ff */
[C---:B------:R-:W-:Y:S01]  /*6480*/  HMMA.16816.F32 R16, R120.reuse, R126, RZ ;  /* 0x0000007e7810723c */ /* 0x040fe200000018ff */
[----:B------:R-:W3:Y:S07]  /*6490*/  LDSM.16.M88.4 R124, [R211+0x8900] ;  /* 0x00890000d37c783b */ /* 0x000eee0000000200 */
[C---:B----4-:R-:W-:Y:S08]  /*64a0*/  HMMA.16816.F32 R20, R120.reuse, R128, RZ ;  /* 0x000000807814723c */ /* 0x050ff000000018ff */
[C---:B------:R-:W-:Y:S01]  /*64b0*/  HMMA.16816.F32 R24, R120.reuse, R130, RZ ;  /* 0x000000827818723c */ /* 0x040fe200000018ff */
[----:B------:R-:W4:Y:S07]  /*64c0*/  LDSM.16.M88.4 R128, [R211+0x9100] ;  /* 0x00910000d380783b */ /* 0x000f2e0000000200 */
[C---:B-1----:R-:W-:Y:S08]  /*64d0*/  HMMA.16816.F32 R28, R120.reuse, R132, RZ ;  /* 0x00000084781c723c */ /* 0x042ff000000018ff */
[C---:B------:R-:W-:Y:S01]  /*64e0*/  HMMA.16816.F32 R32, R120.reuse, R134, RZ ;  /* 0x000000867820723c */ /* 0x040fe200000018ff */
[----:B------:R-:W1:Y:S07]  /*64f0*/  LDSM.16.M88.4 R132, [R211+0x9900] ;  /* 0x00990000d384783b */ /* 0x000e6e0000000200 */
[C---:B------:R-:W-:Y:S08]  /*6500*/  HMMA.16816.F32 R36, R120.reuse, R136, RZ ;  /* 0x000000887824723c */ /* 0x040ff000000018ff */
[C---:B------:R-:W-:Y:S01]  /*6510*/  HMMA.16816.F32 R40, R120.reuse, R138, RZ ;  /* 0x0000008a7828723c */ /* 0x040fe200000018ff */
[----:B------:R-:W5:Y:S07]  /*6520*/  LDSM.16.M88.4 R136, [R211+0xa100] ;  /* 0x00a10000d388783b */ /* 0x000f6e0000000200 */
[C---:B------:R-:W-:Y:S08]  /*6530*/  HMMA.16816.F32 R44, R120.reuse, R140, RZ ;  /* 0x0000008c782c723c */ /* 0x040ff000000018ff */
[----:B------:R-:W-:Y:S01]  /*6540*/  HMMA.16816.F32 R48, R120, R142, RZ ;  /* 0x0000008e7830723c */ /* 0x000fe200000018ff */
[----:B------:R-:W1:Y:S07]  /*6550*/  LDSM.16.M88.4 R140, [R211+0xa900] ;  /* 0x00a90000d38c783b */ /* 0x000e6e0000000200 */
[C---:B------:R-:W-:Y:S08]  /*6560*/  HMMA.16816.F32 R4, R144.reuse, R148, R4 ;  /* 0x000000949004723c */ /* 0x040ff00000001804 */
[C---:B------:R-:W-:Y:S01]  /*6570*/  HMMA.16816.F32 R8, R144.reuse, R150, R8 ;  /* 0x000000969008723c */ /* 0x040fe20000001808 */
[----:B------:R-:W-:Y:S07]  /*6580*/  LDSM.16.M88.4 R148, [R202+0x800] ;  /* 0x00080000ca94783b */ /* 0x000fee0000000200 */
        /* <DEDUP_REMOVED lines=13> */
[----:B------:R-:W-:Y:S08]  /*6660*/  HMMA.16816.F32 R48, R144, R170, R48 ;  /* 0x000000aa9030723c */ /* 0x000ff00000001830 */
[C---:B--2---:R-:W-:Y:S08]  /*6670*/  HMMA.16816.F32 R4, R172.reuse, R116, R4 ;  /* 0x00000074ac04723c */ /* 0x044ff00000001804 */
[C---:B------:R-:W-:Y:S01]  /*6680*/  HMMA.16816.F32 R8, R172.reuse, R118, R8 ;  /* 0x00000076ac08723c */ /* 0x040fe20000001808 */
[----:B------:R-:W2:Y:S07]  /*6690*/  LDSM.16.M88.4 R116, [R202] ;  /* 0x00000000ca74783b */ /* 0x000eae0000000200 */
[C---:B---3--:R-:W-:Y:S08]  /*66a0*/  HMMA.16816.F32 R12, R172.reuse, R124, R12 ;  /* 0x0000007cac0c723c */ /* 0x048ff0000000180c */
[C---:B------:R-:W-:Y:S01]  /*66b0*/  HMMA.16816.F32 R16, R172.reuse, R126, R16 ;  /* 0x0000007eac10723c */ /* 0x040fe20000001810 */
[----:B------:R-:W3:Y:S07]  /*66c0*/  LDSM.16.M88.4 R124, [R202+0x2800] ;  /* 0x00280000ca7c783b */ /* 0x000eee0000000200 */
[C---:B----4-:R-:W-:Y:S08]  /*66d0*/  HMMA.16816.F32 R20, R172.reuse, R128, R20 ;  /* 0x00000080ac14723c */ /* 0x050ff00000001814 */
[C---:B------:R-:W-:Y:S01]  /*66e0*/  HMMA.16816.F32 R24, R172.reuse, R130, R24 ;  /* 0x00000082ac18723c */ /* 0x040fe20000001818 */
[----:B------:R-:W4:Y:S07]  /*66f0*/  LDSM.16.M88.4 R128, [R214+0xb100] ;  /* 0x00b10000d680783b */ /* 0x000f2e0000000200 */
[C---:B-1----:R-:W-:Y:S08]  /*6700*/  HMMA.16816.F32 R28, R172.reuse, R132, R28 ;  /* 0x00000084ac1c723c */ /* 0x042ff0000000181c */
[C---:B------:R-:W-:Y:S01]  /*6710*/  HMMA.16816.F32 R32, R172.reuse, R134, R32 ;  /* 0x00000086ac20723c */ /* 0x040fe20000001820 */
[----:B------:R-:W1:Y:S07]  /*6720*/  LDSM.16.M88.4 R132, [R214+0xb900] ;  /* 0x00b90000d684783b */ /* 0x000e6e0000000200 */
[C---:B-----5:R-:W-:Y:S08]  /*6730*/  HMMA.16816.F32 R36, R172.reuse, R136, R36 ;  /* 0x00000088ac24723c */ /* 0x060ff00000001824 */
[C---:B------:R-:W-:Y:S01]  /*6740*/  HMMA.16816.F32 R40, R172.reuse, R138, R40 ;  /* 0x0000008aac28723c */ /* 0x040fe20000001828 */
[----:B------:R-:W5:Y:S07]  /*6750*/  LDSM.16.M88.4 R136, [R214+0xc100] ;  /* 0x00c10000d688783b */ /* 0x000f6e0000000200 */
[C---:B------:R-:W-:Y:S08]  /*6760*/  HMMA.16816.F32 R44, R172.reuse, R140, R44 ;  /* 0x0000008cac2c723c */ /* 0x040ff0000000182c */
[----:B------:R-:W-:Y:S01]  /*6770*/  HMMA.16816.F32 R48, R172, R142, R48 ;  /* 0x0000008eac30723c */ /* 0x000fe20000001830 */
[----:B------:R-:W1:Y:S07]  /*6780*/  LDSM.16.M88.4 R140, [R214+0xc900] ;  /* 0x00c90000d68c783b */ /* 0x000e6e0000000200 */
[C---:B--2---:R-:W-:Y:S08]  /*6790*/  HMMA.16816.F32 R4, R176.reuse, R116, R4 ;  /* 0x00000074b004723c */ /* 0x044ff00000001804 */
[C---:B------:R-:W-:Y:S01]  /*67a0*/  HMMA.16816.F32 R8, R176.reuse, R118, R8 ;  /* 0x00000076b008723c */ /* 0x040fe20000001808 */
[----:B------:R-:W2:Y:S07]  /*67b0*/  LDSM.16.M88.4 R116, [R214+0xd100] ;  /* 0x00d10000d674783b */ /* 0x000eae0000000200 */
[C---:B------:R-:W-:Y:S08]  /*67c0*/  HMMA.16816.F32 R12, R176.reuse, R148, R12 ;  /* 0x00000094b00c723c */ /* 0x040ff0000000180c */
[C---:B------:R-:W-:Y:S01]  /*67d0*/  HMMA.16816.F32 R16, R176.reuse, R150, R16 ;  /* 0x00000096b010723c */ /* 0x040fe20000001810 */
[----:B------:R-:W1:Y:S07]  /*67e0*/  LDSM.16.M88.4 R148, [R214+0xd900] ;  /* 0x00d90000d694783b */ /* 0x000e6e0000000200 */
[C---:B------:R-:W-:Y:S08]  /*67f0*/  HMMA.16816.F32 R20, R176.reuse, R152, R20 ;  /* 0x00000098b014723c */ /* 0x040ff00000001814 */
[C---:B------:R-:W-:Y:S01]  /*6800*/  HMMA.16816.F32 R24, R176.reuse, R154, R24 ;  /* 0x0000009ab018723c */ /* 0x040fe20000001818 */
[----:B------:R-:W1:Y:S07]  /*6810*/  LDSM.16.M88.4 R152, [R201] ;  /* 0x00000000c998783b */ /* 0x000e6e0000000200 */
[C---:B------:R-:W-:Y:S08]  /*6820*/  HMMA.16816.F32 R28, R176.reuse, R156, R28 ;  /* 0x0000009cb01c723c */ /* 0x040ff0000000181c */
[C---:B------:R-:W-:Y:S01]  /*6830*/  HMMA.16816.F32 R32, R176.reuse, R158, R32 ;  /* 0x0000009eb020723c */ /* 0x040fe20000001820 */
[----:B------:R-:W1:Y:S07]  /*6840*/  LDSM.16.M88.4 R156, [R200] ;  /* 0x00000000c89c783b */ /* 0x000e6e0000000200 */
[C---:B------:R-:W-:Y:S08]  /*6850*/  HMMA.16816.F32 R36, R176.reuse, R160, R36 ;  /* 0x000000a0b024723c */ /* 0x040ff00000001824 */
[C---:B------:R-:W-:Y:S01]  /*6860*/  HMMA.16816.F32 R40, R176.reuse, R162, R40 ;  /* 0x000000a2b028723c */ /* 0x040fe20000001828 */
[----:B------:R-:W-:Y:S07]  /*6870*/  LDSM.16.M88.4 R160, [R211+0xd100] ;  /* 0x00d10000d3a0783b */ /* 0x000fee0000000200 */
[C---:B---3--:R-:W-:Y:S08]  /*6880*/  HMMA.16816.F32 R44, R176.reuse, R124, R44 ;  /* 0x0000007cb02c723c */ /* 0x048ff0000000182c */
[----:B------:R-:W-:Y:S01]  /*6890*/  HMMA.16816.F32 R48, R176, R126, R48 ;  /* 0x0000007eb030723c */ /* 0x000fe20000001830 */
[----:B------:R-:W3:Y:S07]  /*68a0*/  LDSM.16.M88.4 R124, [R199] ;  /* 0x00000000c77c783b */ /* 0x000eee0000000200 */
[C---:B----4-:R-:W-:Y:S08]  /*68b0*/  HMMA.16816.F32 R4, R180.reuse, R128, R4 ;  /* 0x00000080b404723c */ /* 0x050ff00000001804 */
[C---:B------:R-:W-:Y:S01]  /*68c0*/  HMMA.16816.F32 R8, R180.reuse, R130, R8 ;  /* 0x00000082b408723c */ /* 0x040fe20000001808 */
[----:B------:R-:W4:Y:S07]  /*68d0*/  LDSM.16.M88.4 R128, [R198] ;  /* 0x00000000c680783b */ /* 0x000f2e0000000200 */
[C---:B-1----:R-:W-:Y:S08]  /*68e0*/  HMMA.16816.F32 R12, R180.reuse, R132, R12 ;  /* 0x00000084b40c723c */ /* 0x042ff0000000180c */
[C---:B------:R-:W-:Y:S01]  /*68f0*/  HMMA.16816.F32 R16, R180.reuse, R134, R16 ;  /* 0x00000086b410723c */ /* 0x040fe20000001810 */
[----:B------:R-:W1:Y:S07]  /*6900*/  LDSM.16.M88.4 R132, [R197] ;  /* 0x00000000c584783b */ /* 0x000e6e0000000200 */
[C---:B-----5:R-:W-:Y:S08]  /*6910*/  HMMA.16816.F32 R20, R180.reuse, R136, R20 ;  /* 0x00000088b414723c */ /* 0x060ff00000001814 */
[C---:B------:R-:W-:Y:S01]  /*6920*/  HMMA.16816.F32 R24, R180.reuse, R138, R24 ;  /* 0x0000008ab418723c */ /* 0x040fe20000001818 */
[----:B------:R-:W5:Y:S07]  /*6930*/  LDSM.16.M88.4 R136, [R196] ;  /* 0x00000000c488783b */ /* 0x000f6e0000000200 */
        /* <DEDUP_REMOVED lines=15> */
[C---:B---3--:R-:W-:Y:S08]  /*6a30*/  HMMA.16816.F32 R20, R184.reuse, R124, R20 ;  /* 0x0000007cb814723c */ /* 0x048ff00000001814 */
[C---:B------:R-:W-:Y:S01]  /*6a40*/  HMMA.16816.F32 R24, R184.reuse, R126, R24 ;  /* 0x0000007eb818723c */ /* 0x040fe20000001818 */
[----:B------:R-:W-:Y:S07]  /*6a50*/  LDSM.16.M88.4 R124, [R202+0x4000] ;  /* 0x00400000ca7c783b */ /* 0x000fee0000000200 */
[C---:B----4-:R-:W-:Y:S08]  /*6a60*/  HMMA.16816.F32 R28, R184.reuse, R128, R28 ;  /* 0x00000080b81c723c */ /* 0x050ff0000000181c */
[C---:B------:R-:W-:Y:S08]  /*6a70*/  HMMA.16816.F32 R32, R184.reuse, R130, R32 ;  /* 0x00000082b820723c */ /* 0x040ff00000001820 */
[C---:B-1----:R-:W-:Y:S08]  /*6a80*/  HMMA.16816.F32 R36, R184.reuse, R132, R36 ;  /* 0x00000084b824723c */ /* 0x042ff00000001824 */
[C---:B------:R-:W-:Y:S08]  /*6a90*/  HMMA.16816.F32 R40, R184.reuse, R134, R40 ;  /* 0x00000086b828723c */ /* 0x040ff00000001828 */
[C---:B-----5:R-:W-:Y:S08]  /*6aa0*/  HMMA.16816.F32 R44, R184.reuse, R136, R44 ;  /* 0x00000088b82c723c */ /* 0x060ff0000000182c */
[----:B------:R-:W-:Y:S08]  /*6ab0*/  HMMA.16816.F32 R48, R184, R138, R48 ;  /* 0x0000008ab830723c */ /* 0x000ff00000001830 */
[C---:B------:R-:W-:Y:S08]  /*6ac0*/  HMMA.16816.F32 R4, R188.reuse, R140, R4 ;  /* 0x0000008cbc04723c */ /* 0x040ff00000001804 */
[C---:B------:R-:W-:Y:S08]  /*6ad0*/  HMMA.16816.F32 R8, R188.reuse, R142, R8 ;  /* 0x0000008ebc08723c */ /* 0x040ff00000001808 */
[C---:B--2---:R-:W-:Y:S08]  /*6ae0*/  HMMA.16816.F32 R12, R188.reuse, R116, R12 ;  /* 0x00000074bc0c723c */ /* 0x044ff0000000180c */
        /* <DEDUP_REMOVED lines=14> */
[----:B------:R-:W1:Y:S03]  /*6bd0*/  LDSM.16.M88.4 R116, [R202+0x4800] ;  /* 0x00480000ca74783b */ /* 0x000e660000000200 */
[----:B------:R-:W-:Y:S02]  /*6be0*/  FMUL.FTZ R158, R4, c[0x0][0x320] ;  /* 0x0000c800049e7a20 */ /* 0x000fe40000410000 */
[----:B------:R-:W-:Y:S02]  /*6bf0*/  FMUL.FTZ R160, R5, c[0x0][0x320] ;  /* 0x0000c80005a07a20 */ /* 0x000fe40000410000 */
[C---:B------:R-:W-:Y:S02]  /*6c00*/  HMMA.16816.F32 R20, R192.reuse, R124, R20 ;  /* 0x0000007cc014723c */ /* 0x040fe40000001814 */
[----:B------:R-:W2:Y:S02]  /*6c10*/  MUFU.TANH R158, R158 ;  /* 0x0000009e009e7308 */ /* 0x000ea40000002400 */
[----:B------:R-:W-:Y:S02]  /*6c20*/  FMUL.FTZ R0, R6, c[0x0][0x320] ;  /* 0x0000c80006007a20 */ /* 0x000fe40000410000 */
[----:B------:R-:W-:Y:S02]  /*6c30*/  FMUL.FTZ R159, R7, c[0x0][0x320] ;  /* 0x0000c800079f7a20 */ /* 0x000fe40000410000 */
[C---:B------:R-:W-:Y:S01]  /*6c40*/  HMMA.16816.F32 R24, R192.reuse, R126, R24 ;  /* 0x0000007ec018723c */ /* 0x040fe20000001818 */
[----:B------:R-:W3:Y:S03]  /*6c50*/  LDSM.16.M88.4 R124, [R202+0x5000] ;  /* 0x00500000ca7c783b */ /* 0x000ee60000000200 */
[----:B------:R-:W4:Y:S01]  /*6c60*/  MUFU.TANH R160, R160 ;  /* 0x000000a000a07308 */ /* 0x000f220000002400 */
[----:B------:R-:W-:Y:S02]  /*6c70*/  FMUL.FTZ R162, R8, c[0x0][0x320] ;  /* 0x0000c80008a27a20 */ /* 0x000fe40000410000 */
[----:B------:R-:W-:Y:S02]  /*6c80*/  FMUL.FTZ R164, R9, c[0x0][0x320] ;  /* 0x0000c80009a47a20 */ /* 0x000fe40000410000 */
[----:B------:R-:W-:Y:S03]  /*6c90*/  FMUL.FTZ R161, R10, c[0x0][0x320] ;  /* 0x0000c8000aa17a20 */ /* 0x000fe60000410000 */
[----:B------:R-:W-:Y:S02]  /*6ca0*/  FMUL.FTZ R163, R11, c[0x0][0x320] ;  /* 0x0000c8000ba37a20 */ /* 0x000fe40000410000 */
[----:B------:R-:W2:Y:S01]  /*6cb0*/  MUFU.TANH R0, R0 ;  /* 0x0000000000007308 */ /* 0x000ea20000002400 */
[----:B------:R-:W-:Y:S02]  /*6cc0*/  FMUL.FTZ R168, R12, c[0x0][0x320] ;  /* 0x0000c8000ca87a20 */ /* 0x000fe40000410000 */
[----:B------:R-:W-:Y:S02]  /*6cd0*/  FMUL.FTZ R166, R13, c[0x0][0x320] ;  /* 0x0000c8000da67a20 */ /* 0x000fe40000410000 */
[----:B------:R-:W-:Y:S02]  /*6ce0*/  FMUL.FTZ R167, R14, c[0x0][0x320] ;  /* 0x0000c8000ea77a20 */ /* 0x000fe40000410000 */
[----:B------:R-:W-:Y:S02]  /*6cf0*/  FMUL.FTZ R165, R15, c[0x0][0x320] ;  /* 0x0000c8000fa57a20 */ /* 0x000fe40000410000 */
[----:B------:R-:W-:Y:S01]  /*6d00*/  FMUL.FTZ R170, R16, c[0x0][0x320] ;  /* 0x0000c80010aa7a20 */ /* 0x000fe20000410000 */
[----:B------:R-:W2:Y:S01]  /*6d10*/  MUFU.TANH R159, R159 ;  /* 0x0000009f009f7308 */ /* 0x000ea20000002400 */
[C---:B-1----:R-:W-:Y:S03]  /*6d20*/  HMMA.16816.F32 R28, R192.reuse, R116, R28 ;  /* 0x00000074c01c723c */ /* 0x042fe6000000181c */
[----:B------:R-:W-:Y:S02]  /*6d30*/  FMUL.FTZ R245, R26, c[0x0][0x320] ;  /* 0x0000c8001af57a20 */ /* 0x000fe40000410000 */
[----:B------:R-:W-:Y:S02]  /*6d40*/  FMUL.FTZ R243, R27, c[0x0][0x320] ;  /* 0x0000c8001bf37a20 */ /* 0x000fe40000410000 */
[----:B------:R-:W-:Y:S01]  /*6d50*/  FMUL.FTZ R240, R17, c[0x0][0x320] ;  /* 0x0000c80011f07a20 */ /* 0x000fe20000410000 */
[C---:B------:R-:W-:Y:S01]  /*6d60*/  HMMA.16816.F32 R32, R192.reuse, R118, R32 ;  /* 0x00000076c020723c */ /* 0x040fe20000001820 */
[----:B------:R-:W1:Y:S01]  /*6d70*/  MUFU.TANH R162, R162 ;  /* 0x000000a200a27308 */ /* 0x000e620000002400 */
[----:B------:R-:W5:Y:S01]  /*6d80*/  LDSM.16.M88.4 R116, [R202+0x5800] ;  /* 0x00580000ca74783b */ /* 0x000f620000000200 */
[----:B------:R-:W-:Y:S04]  /*6d90*/  DEPBAR.LE SB0, 0x0 ;  /* 0x000080000000791a */ /* 0x000fe80000000000 */
[----:B------:R-:W-:Y:S01]  /*6da0*/  FMUL.FTZ R171, R18, c[0x0][0x320] ;  /* 0x0000c80012ab7a20 */ /* 0x000fe20000410000 */
[C---:B---3--:R-:W-:Y:S03]  /*6db0*/  HMMA.16816.F32 R36, R192.reuse, R124, R36 ;  /* 0x0000007cc024723c */ /* 0x048fe60000001824 */
[----:B------:R-:W3:Y:S01]  /*6dc0*/  MUFU.TANH R164, R164 ;  /* 0x000000a400a47308 */ /* 0x000ee20000002400 */
[----:B------:R-:W-:Y:S01]  /*6dd0*/  BAR.SYNC.DEFER_BLOCKING 0x0 ;  /* 0x0000000000007b1d */ /* 0x000fe20000010000 */
[----:B------:R-:W-:Y:S02]  /*6de0*/  FMUL.FTZ R169, R19, c[0x0][0x320] ;  /* 0x0000c80013a97a20 */ /* 0x000fe40000410000 */
[----:B------:R-:W-:Y:S01]  /*6df0*/  FMUL.FTZ R244, R20, c[0x0][0x320] ;  /* 0x0000c80014f47a20 */ /* 0x000fe20000410000 */
[C---:B------:R-:W-:Y:S04]  /*6e00*/  HMMA.16816.F32 R40, R192.reuse, R126, R40 ;  /* 0x0000007ec028723c */ /* 0x040fe80000001828 */
[----:B------:R-:W-:Y:S01]  /*6e10*/  FMUL.FTZ R250, R28, c[0x0][0x320] ;  /* 0x0000c8001cfa7a20 */ /* 0x000fe20000410000 */
[----:B------:R-:W1:Y:S01]  /*6e20*/  MUFU.TANH R161, R161 ;  /* 0x000000a100a17308 */ /* 0x000e620000002400 */
[----:B------:R-:W-:Y:S02]  /*6e30*/  FMUL.FTZ R249, R29, c[0x0][0x320] ;  /* 0x0000c8001df97a20 */ /* 0x000fe40000410000 */
[----:B------:R-:W-:Y:S04]  /*6e40*/  FMUL.FTZ R252, R32, c[0x0][0x320] ;  /* 0x0000c80020fc7a20 */ /* 0x000fe80000410000 */
[----:B------:R-:W-:Y:S02]  /*6e50*/  FMUL.FTZ R242, R21, c[0x0][0x320] ;  /* 0x0000c80015f27a20 */ /* 0x000fe40000410000 */
[----:B------:R-:W-:Y:S01]  /*6e60*/  FMUL.FTZ R239, R22, c[0x0][0x320] ;  /* 0x0000c80016ef7a20 */ /* 0x000fe20000410000 */
[----:B------:R1:W1:Y:S01]  /*6e70*/  MUFU.TANH R27, R250 ;  /* 0x000000fa001b7308 */ /* 0x0002620000002400 */
[----:B------:R-:W-:Y:S02]  /*6e80*/  FMUL.FTZ R241, R23, c[0x0][0x320] ;  /* 0x0000c80017f17a20 */ /* 0x000fe40000410000 */
[----:B------:R-:W-:Y:S02]  /*6e90*/  FMUL.FTZ R246, R24, c[0x0][0x320] ;  /* 0x0000c80018f67a20 */ /* 0x000fe40000410000 */
[----:B------:R-:W-:Y:S02]  /*6ea0*/  FMUL.FTZ R251, R25, c[0x0][0x320] ;  /* 0x0000c80019fb7a20 */ /* 0x000fe40000410000 */
[----:B------:R-:W-:Y:S02]  /*6eb0*/  FMUL.FTZ R248, R30, c[0x0][0x320] ;  /* 0x0000c8001ef87a20 */ /* 0x000fe40000410000 */
[----:B------:R-:W-:Y:S01]  /*6ec0*/  FMUL.FTZ R43, R43, c[0x0][0x320] ;  /* 0x0000c8002b2b7a20 */ /* 0x000fe20000410000 */
[----:B------:R2:W2:Y:S01]  /*6ed0*/  MUFU.TANH R26, R249 ;  /* 0x000000f9001a7308 */ /* 0x0004a20000002400 */
[C---:B-----5:R-:W-:Y:S03]  /*6ee0*/  HMMA.16816.F32 R44, R192.reuse, R116, R44 ;  /* 0x00000074c02c723c */ /* 0x060fe6000000182c */
[----:B------:R-:W-:Y:S02]  /*6ef0*/  FMUL.FTZ R247, R31, c[0x0][0x320] ;  /* 0x0000c8001ff77a20 */ /* 0x000fe40000410000 */
[----:B------:R-:W-:Y:S02]  /*6f00*/  FMUL.FTZ R30, R33, c[0x0][0x320] ;  /* 0x0000c800211e7a20 */ /* 0x000fe40000410000 */
[----:B------:R-:W-:Y:S01]  /*6f10*/  FMUL.FTZ R31, R36, c[0x0][0x320] ;  /* 0x0000c800241f7a20 */ /* 0x000fe20000410000 */
[----:B------:R-:W-:Y:S01]  /*6f20*/  HMMA.16816.F32 R48, R192, R118, R48 ;  /* 0x00000076c030723c */ /* 0x000fe20000001830 */
[----:B------:R5:W3:Y:S03]  /*6f30*/  MUFU.TANH R29, R252 ;  /* 0x000000fc001d7308 */ /* 0x000ae60000002400 */
[----:B------:R-:W-:Y:S02]  /*6f40*/  FMUL.FTZ R37, R37, c[0x0][0x320] ;  /* 0x0000c80025257a20 */ /* 0x000fe40000410000 */
[----:B-1----:R-:W-:Y:S02]  /*6f50*/  FMUL.FTZ R250, R34, c[0x0][0x320] ;  /* 0x0000c80022fa7a20 */ /* 0x002fe40000410000 */
[----:B------:R-:W-:Y:S03]  /*6f60*/  FMUL.FTZ R25, R38, c[0x0][0x320] ;  /* 0x0000c80026197a20 */ /* 0x000fe60000410000 */
[----:B------:R1:W1:Y:S01]  /*6f70*/  MUFU.TANH R155, R43 ;  /* 0x0000002b009b7308 */ /* 0x0002620000002400 */
[----:B------:R-:W-:Y:S02]  /*6f80*/  FMUL.FTZ R38, R41, c[0x0][0x320] ;  /* 0x0000c80029267a20 */ /* 0x000fe40000410000 */
[----:B------:R-:W-:Y:S02]  /*6f90*/  FMUL.FTZ R42, R42, c[0x0][0x320] ;  /* 0x0000c8002a2a7a20 */ /* 0x000fe40000410000 */
[----:B--2---:R-:W-:Y:S02]  /*6fa0*/  FMUL.FTZ R249, R35, c[0x0][0x320] ;  /* 0x0000c80023f97a20 */ /* 0x004fe40000410000 */
[----:B------:R-:W-:Y:S02]  /*6fb0*/  FMUL.FTZ R41, R44, c[0x0][0x320] ;  /* 0x0000c8002c297a20 */ /* 0x000fe40000410000 */
[----:B------:R-:W-:Y:S01]  /*6fc0*/  FMUL.FTZ R33, R47, c[0x0][0x320] ;  /* 0x0000c8002f217a20 */ /* 0x000fe20000410000 */
[----:B------:R-:W2:Y:S01]  /*6fd0*/  MUFU.TANH R163, R163 ;  /* 0x000000a300a37308 */ /* 0x000ea20000002400 */
[----:B------:R-:W-:Y:S02]  /*6fe0*/  FMUL.FTZ R45, R45, c[0x0][0x320] ;  /* 0x0000c8002d2d7a20 */ /* 0x000fe40000410000 */
[----:B------:R-:W-:Y:S02]  /*6ff0*/  FMUL.FTZ R142, R48, c[0x0][0x320] ;  /* 0x0000c800308e7a20 */ /* 0x000fe40000410000 */
[----:B-----5:R-:W-:Y:S02]  /*7000*/  FMUL.FTZ R252, R39, c[0x0][0x320] ;  /* 0x0000c80027fc7a20 */ /* 0x020fe40000410000 */
[----:B------:R-:W-:Y:S02]  /*7010*/  FMUL.FTZ R39, R40, c[0x0][0x320] ;  /* 0x0000c80028277a20 */ /* 0x000fe40000410000 */
[----:B------:R-:W-:Y:S01]  /*7020*/  FMUL.FTZ R35, R50, c[0x0][0x320] ;  /* 0x0000c80032237a20 */ /* 0x000fe20000410000 */
[----:B------:R-:W2:Y:S01]  /*7030*/  MUFU.TANH R168, R168 ;  /* 0x000000a800a87308 */ /* 0x000ea20000002400 */
[----:B------:R-:W-:Y:S02]  /*7040*/  FMUL.FTZ R34, R51, c[0x0][0x320] ;  /* 0x0000c80033227a20 */ /* 0x000fe40000410000 */
[----:B------:R-:W-:Y:S02]  /*7050*/  FMUL.FTZ R46, R46, c[0x0][0x320] ;  /* 0x0000c8002e2e7a20 */ /* 0x000fe40000410000 */
[----:B-1----:R-:W-:Y:S05]  /*7060*/  FMUL.FTZ R43, R49, c[0x0][0x320] ;  /* 0x0000c800312b7a20 */ /* 0x002fea0000410000 */
[----:B------:R-:W1:Y:S10]  /*7070*/  MUFU.TANH R166, R166 ;  /* 0x000000a600a67308 */ /* 0x000e740000002400 */
        /* <DEDUP_REMOVED lines=25> */
[----:B------:R1:W1:Y:S10]  /*7210*/  MUFU.TANH R157, R42 ;  /* 0x0000002a009d7308 */ /* 0x0002740000002400 */
[----:B------:R-:W1:Y:S10]  /*7220*/  MUFU.TANH R41, R41 ;  /* 0x0000002900297308 */ /* 0x000e740000002400 */
[----:B------:R1:W1:Y:S10]  /*7230*/  MUFU.TANH R150, R45 ;  /* 0x0000002d00967308 */ /* 0x0002740000002400 */
[----:B------:R1:W1:Y:S10]  /*7240*/  MUFU.TANH R143, R46 ;  /* 0x0000002e008f7308 */ /* 0x0002740000002400 */
[----:B------:R-:W1:Y:S10]  /*7250*/  MUFU.TANH R33, R33 ;  /* 0x0000002100217308 */ /* 0x000e740000002400 */
[----:B------:R-:W1:Y:S10]  /*7260*/  MUFU.TANH R142, R142 ;  /* 0x0000008e008e7308 */ /* 0x000e740000002400 */
[----:B------:R-:W1:Y:S10]  /*7270*/  MUFU.TANH R43, R43 ;  /* 0x0000002b002b7308 */ /* 0x000e740000002400 */
[----:B------:R-:W1:Y:S10]  /*7280*/  MUFU.TANH R35, R35 ;  /* 0x0000002300237308 */ /* 0x000e740000002400 */
[----:B------:R-:W1:Y:S01]  /*7290*/  MUFU.TANH R34, R34 ;  /* 0x0000002200227308 */ /* 0x000e620000002400 */
[----:B------:R-:W-:-:S05]  /*72a0*/  @!P0 BRA `(.L_x_37) ;  /* 0x0000037000008947 */ /* 0x000fca0003800000 */
[----:B--234-:R-:W-:Y:S01]  /*72b0*/  PLOP3.LUT P2, PT, PT, PT, UP3, 0x80, 0x0 ;  /* 0x000000000000781c */ /* 0x01cfe20003f4f038 */
[----:B------:R-:W-:Y:S01]  /*72c0*/  IMAD R4, R238, 0x60, R220 ;  /* 0x00000060ee047824 */ /* 0x000fe200078e02dc */
[----:B------:R-:W-:Y:S01]  /*72d0*/  PLOP3.LUT P0, PT, PT, PT, UP3, 0x80, 0x0 ;  /* 0x000000000000781c */ /* 0x000fe20003f0f038 */
[----:B------:R-:W-:Y:S01]  /*72e0*/  IMAD.MOV.U32 R216, RZ, RZ, RZ ;  /* 0x000000ffffd87224 */ /* 0x000fe200078e00ff */
[----:B------:R-:W-:Y:S02]  /*72f0*/  ISETP.NE.U32.AND P6, PT, R232, RZ, PT ;  /* 0x000000ffe800720c */ /* 0x000fe40003fc5070 */
[----:B------:R-:W-:Y:S05]  /*7300*/  IADD3 R217, R4, -0x60, R219 ;  /* 0xffffffa004d97810 */ /* 0x000fea0007ffe0db */
[----:B------:R-:W-:Y:S02]  /*7310*/  IMAD.MOV.U32 R4, RZ, RZ, R217 ;  /* 0x000000ffff047224 */ /* 0x000fe400078e00d9 */
[----:B------:R-:W-:Y:S05]  /*7320*/  @P2 IMAD.HI.U32 R5, R217, c[0x0][0x2bc], RZ ;  /* 0x0000af00d9052a27 */ /* 0x000fea00078e00ff */
[----:B------:R-:W-:Y:S04]  /*7330*/  @P0 SHF.R.U32.HI R4, RZ, c[0x0][0x2c0], R5 ;  /* 0x0000b000ff040a19 */ /* 0x000fe80000011605 */
[C---:B------:R-:W-:Y:S04]  /*7340*/  @!P1 IADD3 R8, P0, R4.reuse, UR12, RZ ;  /* 0x0000000c04089c10 */ /* 0x040fe8000ff1e0ff */
[----:B------:R-:W-:Y:S01]  /*7350*/  @!P1 LEA.HI.X.SX32 R5, R4, UR7, 0x1, P0 ;  /* 0x0000000704059c11 */ /* 0x000fe200080f0eff */
[----:B------:R-:W-:Y:S01]  /*7360*/  IMAD.MOV R4, RZ, RZ, -R4 ;  /* 0x000000ffff047224 */ /* 0x000fe200078e0a04 */
[----:B------:R-:W-:Y:S03]  /*7370*/  @!P1 LEA R6, P0, R8, c[0x0][0x2a0], 0x2 ;  /* 0x0000a80008069a11 */ /* 0x000fe600078010ff */
[----:B------:R-:W-:Y:S01]  /*7380*/  IMAD R217, R4, c[0x0][0x2b8], R217 ;  /* 0x0000ae0004d97a24 */ /* 0x000fe200078e02d9 */
[----:B------:R-:W-:Y:S04]  /*7390*/  @!P1 LEA.HI.X R7, R8, c[0x0][0x2a4], R5, 0x2, P0 ;  /* 0x0000a90008079a11 */ /* 0x000fe800000f1405 */
[----:B------:R-:W-:Y:S01]  /*73a0*/  SHF.R.S32.HI R5, RZ, 0x1f, R217 ;  /* 0x0000001fff057819 */ /* 0x000fe200000114d9 */
[----:B------:R2:W3:Y:S04]  /*73b0*/  @!P1 LDG.E R216, [R6.64] ;  /* 0x0000000e06d89981 */ /* 0x0004e8000c1e1900 */
[----:B------:R-:W-:Y:S04]  /*73c0*/  IMAD R5, R5, c[0x0][0x1e0], RZ ;  /* 0x0000780005057a24 */ /* 0x000fe800078e02ff */
[C---:B------:R-:W-:Y:S02]  /*73d0*/  IMAD R5, R217.reuse, c[0x0][0x1e4], R5 ;  /* 0x00007900d9057a24 */ /* 0x040fe400078e0205 */
[----:B--2---:R-:W-:Y:S04]  /*73e0*/  IMAD.WIDE.U32 R6, R217, c[0x0][0x1e0], RZ ;  /* 0x00007800d9067a25 */ /* 0x004fe800078e00ff */
[----:B------:R-:W-:Y:S01]  /*73f0*/  IMAD.IADD R7, R7, 0x1, R5 ;  /* 0x0000000107077824 */ /* 0x000fe200078e0205 */
[----:B---3--:R-:W-:Y:S03]  /*7400*/  SHF.R.S32.HI R4, RZ, 0x1f, R216 ;  /* 0x0000001fff047819 */ /* 0x008fe600000114d8 */
[----:B------:R-:W-:Y:S04]  /*7410*/  IMAD.WIDE.U32 R6, R216, c[0x0][0x1f0], R6 ;  /* 0x00007c00d8067a25 */ /* 0x000fe800078e0006 */
[----:B------:R-:W-:Y:S01]  /*7420*/  IMAD R4, R4, c[0x0][0x1f0], RZ ;  /* 0x00007c0004047a24 */ /* 0x000fe200078e02ff */
[----:B------:R-:W-:Y:S03]  /*7430*/  IADD3 R5, P0, R6, UR10, RZ ;  /* 0x0000000a06057c10 */ /* 0x000fe6000ff1e0ff */
[----:B------:R-:W-:Y:S05]  /*7440*/  IMAD R4, R216, c[0x0][0x1f4], R4 ;  /* 0x00007d00d8047a24 */ /* 0x000fea00078e0204 */
[----:B------:R-:W-:Y:S02]  /*7450*/  IADD3.X R4, R7, UR6, R4, P0, !PT ;  /* 0x0000000607047c10 */ /* 0x000fe400087fe404 */
[C---:B------:R-:W-:Y:S04]  /*7460*/  LEA R19, P0, R5.reuse, c[0x0][0x1c8], 0x1 ;  /* 0x0000720005137a11 */ /* 0x040fe800078008ff */
[----:B------:R-:W-:Y:S01]  /*7470*/  LEA.HI.X R18, R5, c[0x0][0x1cc], R4, 0x1, P0 ;  /* 0x0000730005127a11 */ /* 0x000fe200000f0c04 */
[----:B------:R-:W2:Y:S01]  /*7480*/  SHFL.IDX PT, R13, R19, RZ, 0x181f ;  /* 0x00181fff130d7589 */ /* 0x000ea200000e0000 */
[----:B------:R-:W-:Y:S03]  /*7490*/  IADD3 R5, -R232, 0x10, RZ ;  /* 0x00000010e8057810 */ /* 0x000fe60007ffe1ff */
[----:B------:R-:W3:Y:S01]  /*74a0*/  SHFL.IDX PT, R8, R18, RZ, 0x181f ;  /* 0x00181fff12087589 */ /* 0x000ee200000e0000 */
[----:B------:R-:W-:Y:S03]  /*74b0*/  LOP3.LUT R5, R5, 0xf, RZ, 0xc0, !PT ;  /* 0x0000000f05057812 */ /* 0x000fe600078ec0ff */
[----:B------:R-:W4:Y:S04]  /*74c0*/  SHFL.IDX PT, R9, R19, 0x1, 0x181f ;  /* 0x00381f0013097f89 */ /* 0x000f2800000e0000 */
[----:B------:R-:W5:Y:S04]  /*74d0*/  SHFL.IDX PT, R6, R18, 0x1, 0x181f ;  /* 0x00381f0012067f89 */ /* 0x000f6800000e0000 */
[----:B------:R-:W1:Y:S04]  /*74e0*/  SHFL.IDX PT, R7, R19, 0x2, 0x181f ;  /* 0x00581f0013077f89 */ /* 0x000e6800000e0000 */
[----:B------:R-:W1:Y:S01]  /*74f0*/  SHFL.IDX PT, R4, R18, 0x2, 0x181f ;  /* 0x00581f0012047f89 */ /* 0x000e6200000e0000 */
[C---:B--2---:R-:W-:Y:S02]  /*7500*/  IADD3 R14, P5, R13.reuse, R236, RZ ;  /* 0x000000ec0d0e7210 */ /* 0x044fe40007fbe0ff */
[----:B------:R-:W-:Y:S03]  /*7510*/  IADD3 R12, P2, R13, R234, RZ ;  /* 0x000000ea0d0c7210 */ /* 0x000fe60007f5e0ff */
[C---:B---3--:R-:W-:Y:S02]  /*7520*/  IMAD.X R15, R8.reuse, 0x1, R237, P5 ;  /* 0x00000001080f7824 */ /* 0x048fe400028e06ed */
[----:B------:R-:W-:Y:S01]  /*7530*/  IMAD.X R13, R8, 0x1, R235, P2 ;  /* 0x00000001080d7824 */ /* 0x000fe200010e06eb */
[C---:B----4-:R-:W-:Y:S02]  /*7540*/  IADD3 R10, P0, R9.reuse, R236, RZ ;  /* 0x000000ec090a7210 */ /* 0x050fe40007f1e0ff */
[----:B------:R2:W-:Y:S01]  /*7550*/  LDGSTS.E.BYPASS.LTC128B.128 [R218+0x8100], [R14.64], !P4 ;  /* 0x081000000eda7fae */ /* 0x0005e2000e101d4e */
[----:B------:R-:W-:Y:S02]  /*7560*/  IADD3 R16, P5, R9, R234, RZ ;  /* 0x000000ea09107210 */ /* 0x000fe40007fbe0ff */
[C---:B-----5:R-:W-:Y:S01]  /*7570*/  IMAD.X R11, R6.reuse, 0x1, R237, P0 ;  /* 0x00000001060b7824 */ /* 0x060fe200000e06ed */
[----:B------:R2:W-:Y:S02]  /*7580*/  LDGSTS.E.BYPASS.LTC128B.128 [R218+0xb100], [R12.64], !P3 ;  /* 0x0b1000000cda7fae */ /* 0x0005e4000d901d4e */
[----:B------:R-:W-:Y:S01]  /*7590*/  IMAD.X R17, R6, 0x1, R235, P5 ;  /* 0x0000000106117824 */ /* 0x000fe200028e06eb */
[----:B-1----:R-:W-:Y:S01]  /*75a0*/  IADD3 R6, P5, R7, R236, RZ ;  /* 0x000000ec07067210 */ /* 0x002fe20007fbe0ff */
[----:B------:R2:W-:Y:S01]  /*75b0*/  LDGSTS.E.BYPASS.LTC128B.128 [R218+0x9100], [R10.64], !P4 ;  /* 0x091000000ada7fae */ /* 0x0005e2000e101d4e */
[----:B------:R-:W-:Y:S03]  /*75c0*/  IADD3 R8, P2, P0, R5, R7, R234 ;  /* 0x0000000705087210 */ /* 0x000fe6000785e0ea */
[----:B------:R2:W-:Y:S01]  /*75d0*/  LDGSTS.E.BYPASS.LTC128B.128 [R218+0xc100], [R16.64], !P3 ;  /* 0x0c10000010da7fae */ /* 0x0005e2000d901d4e */
[----:B------:R-:W-:Y:S01]  /*75e0*/  IMAD.X R7, R4, 0x1, R237, P5 ;  /* 0x0000000104077824 */ /* 0x000fe200028e06ed */
[----:B------:R-:W-:Y:S04]  /*75f0*/  IADD3.X R9, RZ, R4, R235, P2, P0 ;  /* 0x00000004ff097210 */ /* 0x000fe800017e04eb */
[----:B------:R2:W-:Y:S04]  /*7600*/  LDGSTS.E.BYPASS.LTC128B.128 [R218+0xa100], [R6.64], !P4 ;  /* 0x0a10000006da7fae */ /* 0x0005e8000e101d4e */
[----:B------:R2:W-:Y:S02]  /*7610*/  LDGSTS.E.BYPASS.LTC128B.128.ZFILL [R218+0xd100], [R8.64], P6 ;  /* 0x0d10000008da7fae */ /* 0x0005e4000b141d4e */
.L_x_37:
[----:B--234-:R-:W-:Y:S01]  /*7620*/  IMAD.MOV.U32 R6, RZ, RZ, R221 ;  /* 0x000000ffff067224 */ /* 0x01cfe200078e00dd */
[----:B------:R-:W-:Y:S01]  /*7630*/  PLOP3.LUT P2, PT, PT, PT, UP2, 0x80, 0x0 ;  /* 0x000000000000781c */ /* 0x000fe20003f4f028 */
[----:B------:R-:W0:Y:S01]  /*7640*/  LDGDEPBAR ;  /* 0x00000000000079af */ /* 0x000e220000000000 */
[----:B------:R-:W-:Y:S01]  /*7650*/  PLOP3.LUT P0, PT, PT, PT, UP2, 0x80, 0x0 ;  /* 0x000000000000781c */ /* 0x000fe20003f0f028 */
[----:B------:R-:W-:Y:S05]  /*7660*/  IMAD R7, R238, -0x60, RZ ;  /* 0xffffffa0ee077824 */ /* 0x000fea00078e02ff */
[----:B------:R-:W-:Y:S05]  /*7670*/  IADD3 R5, -R222, 0x1, R7 ;  /* 0x00000001de057810 */ /* 0x000fea0007ffe107 */
[----:B------:R-:W-:Y:S05]  /*7680*/  @P2 IMAD.HI.U32 R4, R221, c[0x0][0x2c8], RZ ;  /* 0x0000b200dd042a27 */ /* 0x000fea00078e00ff */
[----:B------:R-:W-:Y:S01]  /*7690*/  @P0 SHF.R.U32.HI R6, RZ, c[0x0][0x2cc], R4 ;  /* 0x0000b300ff060a19 */ /* 0x000fe20000011604 */
[----:B------:R-:W-:Y:S01]  /*76a0*/  IMAD.MOV.U32 R4, RZ, RZ, c[0x0][0x2ac] ;  /* 0x0000ab00ff047624 */ /* 0x000fe200078e00ff */
[----:B------:R-:W-:Y:S03]  /*76b0*/  PLOP3.LUT P0, PT, PT, PT, UP1, 0x40, 0x0 ;  /* 0x000000000000781c */ /* 0x000fe60003f0e818 */
[----:B------:R-:W2:Y:S01]  /*76c0*/  SHFL.IDX PT, R13, R6, RZ, 0x1c1f ;  /* 0x001c1fff060d7589 */ /* 0x000ea200000e0000 */
[----:B------:R-:W-:Y:S05]  /*76d0*/  IMAD R5, R4, c[0x0][0x1d0], R5 ;  /* 0x0000740004057a24 */ /* 0x000fea00078e0205 */
[----:B------:R-:W-:Y:S04]  /*76e0*/  IADD3 R4, R5, -c[0x0][0x168], RZ ;  /* 0x80005a0005047a10 */ /* 0x000fe80007ffe0ff */
[C---:B------:R-:W-:Y:S02]  /*76f0*/  IADD3 R5, R4.reuse, c[0x0][0x328], RZ ;  /* 0x0000ca0004057a10 */ /* 0x040fe40007ffe0ff */
[----:B------:R-:W-:Y:S03]  /*7700*/  IADD3 R4, R4, UR17, RZ ;  /* 0x0000001104047c10 */ /* 0x000fe6000fffe0ff */
[--C-:B--2---:R-:W-:Y:S02]  /*7710*/  IMAD.IADD R11, R5, 0x1, R13.reuse ;  /* 0x00000001050b7824 */ /* 0x104fe400078e020d */
[----:B------:R-:W-:Y:S01]  /*7720*/  IMAD.IADD R9, R4, 0x1, R13 ;  /* 0x0000000104097824 */ /* 0x000fe200078e020d */
[----:B------:R-:W-:-:S05]  /*7730*/  @P0 BRA `(.L_x_38) ;  /* 0x000001a000000947 */ /* 0x000fca0003800000 */
[----:B------:R-:W-:Y:S01]  /*7740*/  MOV R8, c[0x0][0x2ac] ;  /* 0x0000ab0000087a02 */ /* 0x000fe20000000f00 */
[----:B------:R-:W-:Y:S04]  /*7750*/  BSSY B0, `(.L_x_39) ;  /* 0x0000013000007945 */ /* 0x000fe80003800000 */
[----:B------:R-:W-:Y:S05]  /*7760*/  IMAD R13, R8, c[0x0][0x1d0], R13 ;  /* 0x00007400080d7a24 */ /* 0x000fea00078e020d */
[----:B------:R-:W-:Y:S04]  /*7770*/  IADD3 R10, R13, -c[0x0][0x168], RZ ;  /* 0x80005a000d0a7a10 */ /* 0x000fe80007ffe0ff */
[----:B------:R-:W-:Y:S11]  /*7780*/  ISETP.GT.AND P0, PT, R10, -0x1, PT ;  /* 0xffffffff0a00780c */ /* 0x000ff60003f04270 */
[----:B------:R-:W-:Y:S02]  /*7790*/  @!UPT UIADD3 URZ, URZ, URZ, URZ ;  /* 0x0000003f3f3ff290 */ /* 0x000fe4000fffe03f */
[----:B------:R-:W-:-:S05]  /*77a0*/  @P0 BRA `(.L_x_40) ;  /* 0x0000008000000947 */ /* 0x000fca0003800000 */
[----:B------:R-:W-:Y:S01]  /*77b0*/  LOP3.LUT R10, RZ, R10, RZ, 0x33, !PT ;  /* 0x0000000aff0a7212 */ /* 0x000fe200078e33ff */
[----:B------:R-:W-:Y:S05]  /*77c0*/  IMAD.MOV.U32 R8, RZ, RZ, c[0x0][0x32c] ;  /* 0x0000cb00ff087624 */ /* 0x000fea00078e00ff */
[----:B------:R-:W-:Y:S11]  /*77d0*/  ISETP.NE.AND P0, PT, R8, 0x1, PT ;  /* 0x000000010800780c */ /* 0x000ff60003f05270 */
[----:B------:R-:W-:Y:S02]  /*77e0*/  @!UPT UIADD3 URZ, URZ, URZ, URZ ;  /* 0x0000003f3f3ff290 */ /* 0x000fe4000fffe03f */
[----:B------:R-:W-:Y:S05]  /*77f0*/  @P0 IMAD.HI.U32 R8, R10, c[0x0][0x330], RZ ;  /* 0x0000cc000a080a27 */ /* 0x000fea00078e00ff */
[----:B------:R-:W-:Y:S04]  /*7800*/  @P0 SHF.R.U32.HI R10, RZ, c[0x0][0x334], R8 ;  /* 0x0000cd00ff0a0a19 */ /* 0x000fe80000011608 */
[----:B------:R-:W-:Y:S01]  /*7810*/  LOP3.LUT R10, RZ, R10, RZ, 0x33, !PT ;  /* 0x0000000aff0a7212 */ /* 0x000fe200078e33ff */
[----:B------:R-:W-:-:S05]  /*7820*/  BRA `(.L_x_41) ;  /* 0x0000005000007947 */ /* 0x000fca0003800000 */
.L_x_40:
[----:B------:R-:W-:Y:S04]  /*7830*/  MOV R8, c[0x0][0x32c] ;  /* 0x0000cb0000087a02 */ /* 0x000fe80000000f00 */
[----:B------:R-:W-:Y:S11]  /*7840*/  ISETP.NE.AND P0, PT, R8, 0x1, PT ;  /* 0x000000010800780c */ /* 0x000ff60003f05270 */
[----:B------:R-:W-:Y:S02]  /*7850*/  @!UPT UIADD3 URZ, URZ, URZ, URZ ;  /* 0x0000003f3f3ff290 */ /* 0x000fe4000fffe03f */
[----:B------:R-:W-:Y:S05]  /*7860*/  @P0 IMAD.HI.U32 R8, R10, c[0x0][0x330], RZ ;  /* 0x0000cc000a080a27 */ /* 0x000fea00078e00ff */
[----:B------:R-:W-:Y:S02]  /*7870*/  @P0 SHF.R.U32.HI R10, RZ, c[0x0][0x334], R8 ;  /* 0x0000cd00ff0a0a19 */ /* 0x000fe40000011608 */
.L_x_41:
[----:B------:R-:W-:Y:S05]  /*7880*/  BSYNC B0 ;  /* 0x0000000000007941 */ /* 0x000fea0003800000 */
.L_x_39:
[----:B------:R-:W-:Y:S04]  /*7890*/  IMAD.IADD R13, R7, 0x1, -R222 ;  /* 0x00000001070d7824 */ /* 0x000fe800078e0ade */
[----:B------:R-:W-:Y:S05]  /*78a0*/  IMAD R10, R10, c[0x0][0x32c], R13 ;  /* 0x0000cb000a0a7a24 */ /* 0x000fea00078e020d */
[----:B------:R-:W-:Y:S02]  /*78b0*/  IADD3 R8, R10, c[0x0][0x32c], RZ ;  /* 0x0000cb000a087a10 */ /* 0x000fe40007ffe0ff */
[----:B------:R-:W-:Y:S02]  /*78c0*/  IMNMX R9, R9, R10, !PT ;  /* 0x0000000a09097217 */ /* 0x000fe40007800200 */
[----:B------:R-:W-:Y:S02]  /*78d0*/  IMNMX R11, R11, R8, PT ;  /* 0x000000080b0b7217 */ /* 0x000fe40003800200 */
.L_x_38:
[C---:B------:R-:W-:Y:S01]  /*78e0*/  ISETP.GE.AND P2, PT, R7.reuse, 0x1, PT ;  /* 0x000000010700780c */ /* 0x040fe20003f46270 */
[----:B------:R-:W2:Y:S01]  /*78f0*/  SHFL.IDX PT, R6, R6, 0x1, 0x1c1f ;  /* 0x003c1f0006067f89 */ /* 0x000ea200000e0000 */
[----:B------:R-:W-:Y:S02]  /*7900*/  ISETP.GE.AND P0, PT, R7, 0x2, PT ;  /* 0x000000020700780c */ /* 0x000fe40003f06270 */
[----:B------:R-:W-:Y:S02]  /*7910*/  LOP3.LUT R227, R227, 0xffefffff, RZ, 0xc0, !PT ;  /* 0xffefffffe3e37812 */ /* 0x000fe400078ec0ff */
[C---:B------:R-:W-:Y:S02]  /*7920*/  ISETP.GE.AND P5, PT, R7.reuse, 0x9, PT ;  /* 0x000000090700780c */ /* 0x040fe40003fa6270 */
[----:B------:R-:W-:Y:S05]  /*7930*/  ISETP.GE.AND P6, PT, R7, 0x52, PT ;  /* 0x000000520700780c */ /* 0x000fea0003fc6270 */
[----:B------:R-:W-:Y:S02]  /*7940*/  @P2 LOP3.LUT R227, R227, 0x100000, RZ, 0xfc, !PT ;  /* 0x00100000e3e32812 */ /* 0x000fe400078efcff */
[----:B------:R-:W-:Y:S02]  /*7950*/  ISETP.GT.AND P2, PT, R9, RZ, !P2 ;  /* 0x000000ff0900720c */ /* 0x000fe40005744270 */
[----:B------:R-:W-:Y:S02]  /*7960*/  LOP3.LUT R227, R227, 0xfff7ffff, RZ, 0xc0, !PT ;  /* 0xfff7ffffe3e37812 */ /* 0x000fe400078ec0ff */
[----:B------:R-:W-:Y:S02]  /*7970*/  ISETP.LT.OR P2, PT, R11, 0x1, P2 ;  /* 0x000000010b00780c */ /* 0x000fe40001741670 */
[----:B------:R-:W-:Y:S02]  /*7980*/  @P0 LOP3.LUT R227, R227, 0x80000, RZ, 0xfc, !PT ;  /* 0x00080000e3e30812 */ /* 0x000fe400078efcff */
[----:B------:R-:W-:Y:S02]  /*7990*/  ISETP.GT.AND P0, PT, R9, 0x1, !P0 ;  /* 0x000000010900780c */ /* 0x000fe40004704270 */
[----:B------:R-:W-:Y:S01]  /*79a0*/  FSEL R14, R158, -INF , !P2 ;  /* 0xff8000009e0e7808 */ /* 0x000fe20005000000 */
[--C-:B--2---:R-:W-:Y:S01]  /*79b0*/  IMAD.IADD R5, R5, 0x1, R6.reuse ;  /* 0x0000000105057824 */ /* 0x104fe200078e0206 */
[----:B------:R-:W-:Y:S01]  /*79c0*/  ISETP.GE.AND P2, PT, R7, 0xa, PT ;  /* 0x0000000a0700780c */ /* 0x000fe20003f46270 */
[----:B------:R-:W-:Y:S01]  /*79d0*/  IMAD.IADD R4, R4, 0x1, R6 ;  /* 0x0000000104047824 */ /* 0x000fe200078e0206 */
[----:B------:R-:W-:Y:S02]  /*79e0*/  ISETP.LT.OR P0, PT, R11, 0x2, P0 ;  /* 0x000000020b00780c */ /* 0x000fe40000701670 */
[----:B------:R-:W-:Y:S02]  /*79f0*/  LOP3.LUT R227, R227, 0xfffbffff, RZ, 0xc0, !PT ;  /* 0xfffbffffe3e37812 */ /* 0x000fe400078ec0ff */
[----:B------:R-:W-:Y:S02]  /*7a00*/  FSEL R12, R160, -INF , !P0 ;  /* 0xff800000a00c7808 */ /* 0x000fe40004000000 */
[----:B------:R-:W-:Y:S02]  /*7a10*/  @P5 LOP3.LUT R227, R227, 0x40000, RZ, 0xfc, !PT ;  /* 0x00040000e3e35812 */ /* 0x000fe400078efcff */
[----:B------:R-:W-:Y:S02]  /*7a20*/  ISETP.GT.AND P0, PT, R9, 0x8, !P5 ;  /* 0x000000080900780c */ /* 0x000fe40006f04270 */
[----:B------:R-:W-:Y:S02]  /*7a30*/  LOP3.LUT R227, R227, 0xfffdffff, RZ, 0xc0, !PT ;  /* 0xfffdffffe3e37812 */ /* 0x000fe400078ec0ff */
[----:B------:R-:W-:Y:S02]  /*7a40*/  ISETP.LT.OR P0, PT, R11, 0x9, P0 ;  /* 0x000000090b00780c */ /* 0x000fe40000701670 */
[----:B------:R-:W-:Y:S02]  /*7a50*/  @P2 LOP3.LUT R227, R227, 0x20000, RZ, 0xfc, !PT ;  /* 0x00020000e3e32812 */ /* 0x000fe400078efcff */
[----:B------:R-:W-:Y:S02]  /*7a60*/  FSEL R10, R162, -INF , !P0 ;  /* 0xff800000a20a7808 */ /* 0x000fe40004000000 */
[----:B------:R-:W-:Y:S02]  /*7a70*/  ISETP.GT.AND P0, PT, R9, 0x9, !P2 ;  /* 0x000000090900780c */ /* 0x000fe40005704270 */
[----:B------:R-:W-:Y:S02]  /*7a80*/  ISETP.GE.AND P2, PT, R7, 0x11, PT ;  /* 0x000000110700780c */ /* 0x000fe40003f46270 */
[----:B------:R-:W-:Y:S02]  /*7a90*/  ISETP.LT.OR P0, PT, R11, 0xa, P0 ;  /* 0x0000000a0b00780c */ /* 0x000fe40000701670 */
[----:B------:R-:W-:Y:S02]  /*7aa0*/  LOP3.LUT R227, R227, 0xfffeffff, RZ, 0xc0, !PT ;  /* 0xfffeffffe3e37812 */ /* 0x000fe400078ec0ff */
[----:B------:R-:W-:Y:S02]  /*7ab0*/  FSEL R8, R164, -INF , !P0 ;  /* 0xff800000a4087808 */ /* 0x000fe40004000000 */
[----:B------:R-:W-:Y:S02]  /*7ac0*/  ISETP.GT.AND P0, PT, R9, 0x10, !P2 ;  /* 0x000000100900780c */ /* 0x000fe40005704270 */
[----:B------:R-:W-:Y:S02]  /*7ad0*/  ISETP.GE.AND P5, PT, R7, 0x59, PT ;  /* 0x000000590700780c */ /* 0x000fe40003fa6270 */
[----:B------:R-:W-:Y:S02]  /*7ae0*/  ISETP.LT.OR P0, PT, R11, 0x11, P0 ;  /* 0x000000110b00780c */ /* 0x000fe40000701670 */
[----:B------:R-:W-:Y:S02]  /*7af0*/  @P2 LOP3.LUT R227, R227, 0x10000, RZ, 0xfc, !PT ;  /* 0x00010000e3e32812 */ /* 0x000fe400078efcff */
[----:B------:R-:W-:Y:S02]  /*7b00*/  ISETP.GE.AND P2, PT, R7, 0x12, PT ;  /* 0x000000120700780c */ /* 0x000fe40003f46270 */
[----:B------:R-:W-:Y:S02]  /*7b10*/  LOP3.LUT R227, R227, 0xffff7fff, RZ, 0xc0, !PT ;  /* 0xffff7fffe3e37812 */ /* 0x000fe400078ec0ff */
[----:B-1----:R-:W-:Y:S02]  /*7b20*/  FSEL R42, R168, -INF , !P0 ;  /* 0xff800000a82a7808 */ /* 0x002fe40004000000 */
[----:B------:R-:W-:Y:S04]  /*7b30*/  ISETP.GT.AND P0, PT, R9, 0x11, !P2 ;  /* 0x000000110900780c */ /* 0x000fe80005704270 */
[----:B------:R-:W-:Y:S03]  /*7b40*/  ISETP.LT.OR P0, PT, R11, 0x12, P0 ;  /* 0x000000120b00780c */ /* 0x000fe60000701670 */
[----:B------:R-:W-:Y:S02]  /*7b50*/  @P2 LOP3.LUT R227, R227, 0x8000, RZ, 0xfc, !PT ;  /* 0x00008000e3e32812 */ /* 0x000fe400078efcff */
[----:B------:R-:W-:Y:S02]  /*7b60*/  ISETP.GE.AND P2, PT, R7, 0x19, PT ;  /* 0x000000190700780c */ /* 0x000fe40003f46270 */
[----:B------:R-:W-:Y:S02]  /*7b70*/  LOP3.LUT R227, R227, 0xffffbfff, RZ, 0xc0, !PT ;  /* 0xffffbfffe3e37812 */ /* 0x000fe400078ec0ff */
[----:B------:R-:W-:Y:S02]  /*7b80*/  FSEL R40, R166, -INF , !P0 ;  /* 0xff800000a6287808 */ /* 0x000fe40004000000 */
        /* <DEDUP_REMOVED lines=76> */
[----:B------:R-:W-:Y:S02]  /*8050*/  FSEL R164, R39, -INF , !P0 ;  /* 0xff80000027a47808 */ /* 0x000fe40004000000 */
[----:B------:R-:W-:Y:S02]  /*8060*/  LOP3.LUT R227, R227, 0xfffffffd, RZ, 0xc0, !PT ;  /* 0xfffffffde3e37812 */ /* 0x000fe400078ec0ff */
[----:B------:R-:W-:Y:S04]  /*8070*/  ISETP.GT.AND P0, PT, R9, 0x49, !P2 ;  /* 0x000000490900780c */ /* 0x000fe80005704270 */
[----:B------:R-:W-:Y:S03]  /*8080*/  ISETP.LT.OR P0, PT, R11, 0x4a, P0 ;  /* 0x0000004a0b00780c */ /* 0x000fe60000701670 */
[----:B------:R-:W-:Y:S02]  /*8090*/  @P2 LOP3.LUT R227, R227, 0x2, RZ, 0xfc, !PT ;  /* 0x00000002e3e32812 */ /* 0x000fe400078efcff */
[----:B------:R-:W-:Y:S02]  /*80a0*/  ISETP.GE.AND P2, PT, R7, 0x51, PT ;  /* 0x000000510700780c */ /* 0x000fe40003f46270 */
[----:B------:R-:W-:Y:S02]  /*80b0*/  FSEL R162, R38, -INF , !P0 ;  /* 0xff80000026a27808 */ /* 0x000fe40004000000 */
[----:B------:R-:W-:Y:S02]  /*80c0*/  ISETP.GT.AND P0, PT, R9, 0x50, !P2 ;  /* 0x000000500900780c */ /* 0x000fe40005704270 */
[----:B------:R-:W-:Y:S02]  /*80d0*/  LOP3.LUT R227, R227, 0xfffffffe, RZ, 0xc0, !PT ;  /* 0xfffffffee3e37812 */ /* 0x000fe400078ec0ff */
[----:B------:R-:W-:Y:S04]  /*80e0*/  ISETP.LT.OR P0, PT, R11, 0x51, P0 ;  /* 0x000000510b00780c */ /* 0x000fe80000701670 */
[----:B------:R-:W-:Y:S02]  /*80f0*/  FSEL R152, R41, -INF , !P0 ;  /* 0xff80000029987808 */ /* 0x000fe40004000000 */
[----:B------:R-:W-:Y:S02]  /*8100*/  ISETP.GT.AND P0, PT, R9, 0x51, !P6 ;  /* 0x000000510900780c */ /* 0x000fe40007704270 */
[----:B------:R-:W-:Y:S02]  /*8110*/  @P2 LOP3.LUT R227, R227, 0x1, RZ, 0xfc, !PT ;  /* 0x00000001e3e32812 */ /* 0x000fe400078efcff */
[----:B------:R-:W-:Y:S02]  /*8120*/  ISETP.LT.OR P0, PT, R11, 0x52, P0 ;  /* 0x000000520b00780c */ /* 0x000fe40000701670 */
[----:B------:R-:W-:Y:S02]  /*8130*/  ISETP.GE.AND P2, PT, R7, 0x5a, PT ;  /* 0x0000005a0700780c */ /* 0x000fe40003f46270 */
[----:B------:R-:W-:Y:S02]  /*8140*/  FSEL R150, R150, -INF , !P0 ;  /* 0xff80000096967808 */ /* 0x000fe40004000000 */
[----:B------:R-:W-:Y:S04]  /*8150*/  ISETP.GT.AND P0, PT, R9, 0x58, !P5 ;  /* 0x000000580900780c */ /* 0x000fe80006f04270 */
[----:B------:R-:W-:Y:S04]  /*8160*/  ISETP.LT.OR P0, PT, R11, 0x59, P0 ;  /* 0x000000590b00780c */ /* 0x000fe80000701670 */
[----:B------:R-:W-:Y:S02]  /*8170*/  FSEL R142, R142, -INF , !P0 ;  /* 0xff8000008e8e7808 */ /* 0x000fe40004000000 */
[----:B------:R-:W-:Y:S04]  /*8180*/  ISETP.GT.AND P0, PT, R9, 0x59, !P2 ;  /* 0x000000590900780c */ /* 0x000fe80005704270 */
[----:B------:R-:W-:Y:S04]  /*8190*/  ISETP.LT.OR P0, PT, R11, 0x5a, P0 ;  /* 0x0000005a0b00780c */ /* 0x000fe80000701670 */
[----:B------:R-:W-:Y:S02]  /*81a0*/  FSEL R140, R43, -INF , !P0 ;  /* 0xff8000002b8c7808 */ /* 0x000fe40004000000 */
[----:B------:R-:W-:Y:S11]  /*81b0*/  PLOP3.LUT P0, PT, PT, PT, UP1, 0x40, 0x0 ;  /* 0x000000000000781c */ /* 0x000ff60003f0e818 */
[----:B------:R-:W-:Y:S02]  /*81c0*/  @!UPT UIADD3 URZ, URZ, URZ, URZ ;  /* 0x0000003f3f3ff290 */ /* 0x000fe4000fffe03f */
        /* <DEDUP_REMOVED lines=9> */
[----:B------:R-:W-:Y:S05]  /*8260*/  IMAD.MOV.U32 R6, RZ, RZ, 0x1 ;  /* 0x00000001ff067424 */ /* 0x000fea00078e00ff */
[----:B------:R-:W-:Y:S11]  /*8270*/  ISETP.NE.AND P0, PT, R6, c[0x0][0x32c], PT ;  /* 0x0000cb0006007a0c */ /* 0x000ff60003f05270 */
[----:B------:R-:W-:Y:S02]  /*8280*/  @!UPT UIADD3 URZ, URZ, URZ, URZ ;  /* 0x0000003f3f3ff290 */ /* 0x000fe4000fffe03f */
[----:B------:R-:W-:Y:S05]  /*8290*/  @P0 IMAD.HI.U32 R6, R9, c[0x0][0x330], RZ ;  /* 0x0000cc0009060a27 */ /* 0x000fea00078e00ff */
[----:B------:R-:W-:Y:S04]  /*82a0*/  @P0 SHF.R.U32.HI R9, RZ, c[0x0][0x334], R6 ;  /* 0x0000cd00ff090a19 */ /* 0x000fe80000011606 */
[----:B------:R-:W-:Y:S01]  /*82b0*/  LOP3.LUT R9, RZ, R9, RZ, 0x33, !PT ;  /* 0x00000009ff097212 */ /* 0x000fe200078e33ff */
[----:B------:R-:W-:-:S05]  /*82c0*/  BRA `(.L_x_45) ;  /* 0x0000005000007947 */ /* 0x000fca0003800000 */
.L_x_44:
[----:B------:R-:W-:Y:S04]  /*82d0*/  MOV R6, 0x1 ;  /* 0x0000000100067802 */ /* 0x000fe80000000f00 */
[----:B------:R-:W-:Y:S11]  /*82e0*/  ISETP.NE.AND P0, PT, R6, c[0x0][0x32c], PT ;  /* 0x0000cb0006007a0c */ /* 0x000ff60003f05270 */
[----:B------:R-:W-:Y:S02]  /*82f0*/  @!UPT UIADD3 URZ, URZ, URZ, URZ ;  /* 0x0000003f3f3ff290 */ /* 0x000fe4000fffe03f */
[----:B------:R-:W-:Y:S05]  /*8300*/  @P0 IMAD.HI.U32 R6, R9, c[0x0][0x330], RZ ;  /* 0x0000cc0009060a27 */ /* 0x000fea00078e00ff */
[----:B------:R-:W-:Y:S02]  /*8310*/  @P0 SHF.R.U32.HI R9, RZ, c[0x0][0x334], R6 ;  /* 0x0000cd00ff090a19 */ /* 0x000fe40000011606 */
.L_x_45:
[----:B------:R-:W-:Y:S05]  /*8320*/  BSYNC B0 ;  /* 0x0000000000007941 */ /* 0x000fea0003800000 */
.L_x_43:
[----:B------:R-:W-:Y:S04]  /*8330*/  IMAD.IADD R6, R7, 0x1, -R222 ;  /* 0x0000000107067824 */ /* 0x000fe800078e0ade */
[----:B------:R-:W-:Y:S05]  /*8340*/  IMAD R6, R9, c[0x0][0x32c], R6 ;  /* 0x0000cb0009067a24 */ /* 0x000fea00078e0206 */
[----:B------:R-:W-:Y:S02]  /*8350*/  IADD3 R16, R6, c[0x0][0x32c], RZ ;  /* 0x0000cb0006107a10 */ /* 0x000fe40007ffe0ff */
[----:B------:R-:W-:Y:S02]  /*8360*/  IMNMX R4, R4, R6, !PT ;  /* 0x0000000604047217 */ /* 0x000fe40007800200 */
[----:B------:R-:W-:Y:S02]  /*8370*/  IMNMX R5, R5, R16, PT ;  /* 0x0000001005057217 */ /* 0x000fe40003800200 */
.L_x_42:
[----:B------:R-:W-:Y:S01]  /*8380*/  LOP3.LUT P0, RZ, R227, 0x100000, RZ, 0xc0, !PT ;  /* 0x00100000e3ff7812 */ /* 0x000fe2000780c0ff */
[----:B------:R-:W-:Y:S01]  /*8390*/  LDSM.16.MT88.4 R20, [R210+0x100] ;  /* 0x00010000d214783b */ /* 0x000fe20000004200 */
[----:B------:R-:W-:Y:S02]  /*83a0*/  FMNMX.FTZ R7, R14, R3, !PT ;  /* 0x000000030e077209 */ /* 0x000fe40007810000 */
[----:B------:R-:W-:Y:S02]  /*83b0*/  ISETP.GT.AND P0, PT, R4, RZ, !P0 ;  /* 0x000000ff0400720c */ /* 0x000fe40004704270 */
[----:B------:R-:W-:Y:S02]  /*83c0*/  FMNMX.FTZ R7, R12, R7, !PT ;  /* 0x000000070c077209 */ /* 0x000fe40007810000 */
[----:B------:R-:W-:Y:S01]  /*83d0*/  ISETP.LT.OR P0, PT, R5, 0x1, P0 ;  /* 0x000000010500780c */ /* 0x000fe20000701670 */
[----:B------:R-:W-:Y:S01]  /*83e0*/  LDSM.16.MT88.4 R28, [R209+0x100] ;  /* 0x00010000d11c783b */ /* 0x000fe20000004200 */
[----:B------:R-:W-:Y:S02]  /*83f0*/  FMNMX.FTZ R7, R10, R7, !PT ;  /* 0x000000070a077209 */ /* 0x000fe40007810000 */
[----:B------:R-:W-:Y:S02]  /*8400*/  FSEL R15, R0, -INF , !P0 ;  /* 0xff800000000f7808 */ /* 0x000fe40004000000 */
[----:B------:R-:W-:Y:S02]  /*8410*/  LOP3.LUT P0, RZ, R227, 0x80000, RZ, 0xc0, !PT ;  /* 0x00080000e3ff7812 */ /* 0x000fe4000780c0ff */
[----:B------:R-:W-:Y:S01]  /*8420*/  FMNMX.FTZ R7, R8, R7, !PT ;  /* 0x0000000708077209 */ /* 0x000fe20007810000 */
[----:B------:R-:W-:Y:S01]  /*8430*/  LDSM.16.MT88.4 R36, [R208+0x100] ;  /* 0x00010000d024783b */ /* 0x000fe20000004200 */
[----:B------:R-:W-:Y:S02]  /*8440*/  ISETP.GT.AND P0, PT, R4, 0x1, !P0 ;  /* 0x000000010400780c */ /* 0x000fe40004704270 */
[----:B------:R-:W-:Y:S02]  /*8450*/  FMNMX.FTZ R7, R42, R7, !PT ;  /* 0x000000072a077209 */ /* 0x000fe40007810000 */
[----:B------:R-:W-:Y:S02]  /*8460*/  ISETP.LT.OR P0, PT, R5, 0x2, P0 ;  /* 0x000000020500780c */ /* 0x000fe40000701670 */
[----:B------:R-:W-:Y:S01]  /*8470*/  FMNMX.FTZ R7, R40, R7, !PT ;  /* 0x0000000728077209 */ /* 0x000fe20007810000 */
[----:B------:R-:W-:Y:S01]  /*8480*/  LDSM.16.MT88.4 R44, [R212+0x3100] ;  /* 0x00310000d42c783b */ /* 0x000fe20000004200 */
[----:B------:R-:W-:Y:S02]  /*8490*/  FSEL R13, R159, -INF , !P0 ;  /* 0xff8000009f0d7808 */ /* 0x000fe40004000000 */
[----:B------:R-:W-:Y:S02]  /*84a0*/  LOP3.LUT P0, RZ, R227, 0x40000, RZ, 0xc0, !PT ;  /* 0x00040000e3ff7812 */ /* 0x000fe4000780c0ff */
[----:B------:R-:W-:Y:S02]  /*84b0*/  FMNMX.FTZ R7, R50, R7, !PT ;  /* 0x0000000732077209 */ /* 0x000fe40007810000 */
[----:B------:R-:W-:Y:S02]  /*84c0*/  ISETP.GT.AND P0, PT, R4, 0x8, !P0 ;  /* 0x000000080400780c */ /* 0x000fe40004704270 */
[----:B------:R-:W-:Y:S02]  /*84d0*/  FMNMX.FTZ R0, R15, R2, !PT ;  /* 0x000000020f007209 */ /* 0x000fe40007810000 */
[----:B------:R-:W-:Y:S02]  /*84e0*/  ISETP.LT.OR P0, PT, R5, 0x9, P0 ;  /* 0x000000090500780c */ /* 0x000fe40000701670 */
[----:B------:R-:W-:Y:S02]  /*84f0*/  FMNMX.FTZ R7, R48, R7, !PT ;  /* 0x0000000730077209 */ /* 0x000fe40007810000 */
        /* <DEDUP_REMOVED lines=62> */
[C---:B------:R-:W-:Y:S01]  /*88e0*/  ISETP.GT.AND P6, PT, R4.reuse, 0x51, !P6 ;  /* 0x000000510400780c */ /* 0x040fe200077c4270 */
[----:B------:R-:W1:Y:S01]  /*88f0*/  SHFL.BFLY PT, R7, R16, 0x2, 0x1f ;  /* 0x0c401f0010077f89 */ /* 0x000e6200000e0000 */
[----:B------:R-:W-:Y:S02]  /*8900*/  FSEL R169, R243, -INF , !P0 ;  /* 0xff800000f3a97808 */ /* 0x000fe40004000000 */
[----:B------:R-:W-:Y:S02]  /*8910*/  LOP3.LUT P0, RZ, R227, 0x100, RZ, 0xc0, !PT ;  /* 0x00000100e3ff7812 */ /* 0x000fe4000780c0ff */
[----:B------:R-:W-:Y:S02]  /*8920*/  FMNMX.FTZ R0, R169, R0, !PT ;  /* 0x00000000a9007209 */ /* 0x000fe40007810000 */
[C---:B------:R-:W-:Y:S02]  /*8930*/  ISETP.GT.AND P0, PT, R4.reuse, 0x30, !P0 ;  /* 0x000000300400780c */ /* 0x040fe40004704270 */
[C---:B------:R-:W-:Y:S02]  /*8940*/  ISETP.LT.OR P6, PT, R5.reuse, 0x52, P6 ;  /* 0x000000520500780c */ /* 0x040fe400037c1670 */
[----:B------:R-:W-:Y:S02]  /*8950*/  ISETP.LT.OR P0, PT, R5, 0x31, P0 ;  /* 0x000000310500780c */ /* 0x000fe40000701670 */
[----:B------:R-:W-:Y:S02]  /*8960*/  ISETP.GT.AND P5, PT, R4, 0x58, !P5 ;  /* 0x000000580400780c */ /* 0x000fe40006fa4270 */
[----:B------:R-:W-:Y:S02]  /*8970*/  FSEL R243, R248, -INF , !P0 ;  /* 0xff800000f8f37808 */ /* 0x000fe40004000000 */
[----:B------:R-:W-:Y:S02]  /*8980*/  LOP3.LUT P0, RZ, R227, 0x80, RZ, 0xc0, !PT ;  /* 0x00000080e3ff7812 */ /* 0x000fe4000780c0ff */
[----:B------:R-:W-:Y:S02]  /*8990*/  FMNMX.FTZ R0, R243, R0, !PT ;  /* 0x00000000f3007209 */ /* 0x000fe40007810000 */
[C---:B------:R-:W-:Y:S02]  /*89a0*/  ISETP.GT.AND P0, PT, R4.reuse, 0x31, !P0 ;  /* 0x000000310400780c */ /* 0x040fe40004704270 */
[----:B------:R-:W-:Y:S02]  /*89b0*/  FSEL R139, R33, -INF , !P6 ;  /* 0xff800000218b7808 */ /* 0x000fe40007000000 */
[C---:B------:R-:W-:Y:S02]  /*89c0*/  ISETP.LT.OR P0, PT, R5.reuse, 0x32, P0 ;  /* 0x000000320500780c */ /* 0x040fe40000701670 */
[----:B------:R-:W-:Y:S02]  /*89d0*/  ISETP.LT.OR P5, PT, R5, 0x59, P5 ;  /* 0x000000590500780c */ /* 0x000fe40002fa1670 */
[----:B------:R-:W-:Y:S02]  /*89e0*/  FSEL R247, R247, -INF , !P0 ;  /* 0xff800000f7f77808 */ /* 0x000fe40004000000 */
[----:B------:R-:W-:Y:S02]  /*89f0*/  LOP3.LUT P0, RZ, R227, 0x40, RZ, 0xc0, !PT ;  /* 0x00000040e3ff7812 */ /* 0x000fe4000780c0ff */
[----:B------:R-:W-:Y:S02]  /*8a00*/  FMNMX.FTZ R0, R247, R0, !PT ;  /* 0x00000000f7007209 */ /* 0x000fe40007810000 */
[C---:B------:R-:W-:Y:S02]  /*8a10*/  ISETP.GT.AND P0, PT, R4.reuse, 0x38, !P0 ;  /* 0x000000380400780c */ /* 0x040fe40004704270 */
[----:B------:R-:W-:Y:S02]  /*8a20*/  ISETP.GT.AND P2, PT, R4, 0x59, !P2 ;  /* 0x000000590400780c */ /* 0x000fe40005744270 */
[----:B------:R-:W-:Y:S02]  /*8a30*/  ISETP.LT.OR P0, PT, R5, 0x39, P0 ;  /* 0x000000390500780c */ /* 0x000fe40000701670 */
[----:B------:R-:W-:Y:S02]  /*8a40*/  FSEL R135, R35, -INF , !P5 ;  /* 0xff80000023877808 */ /* 0x000fe40006800000 */
[----:B------:R-:W-:Y:S02]  /*8a50*/  FSEL R245, R250, -INF , !P0 ;  /* 0xff800000faf57808 */ /* 0x000fe40004000000 */
[----:B------:R-:W-:Y:S02]  /*8a60*/  LOP3.LUT P0, RZ, R227, 0x20, RZ, 0xc0, !PT ;  /* 0x00000020e3ff7812 */ /* 0x000fe4000780c0ff */
[----:B------:R-:W-:Y:S02]  /*8a70*/  FMNMX.FTZ R0, R245, R0, !PT ;  /* 0x00000000f5007209 */ /* 0x000fe40007810000 */
[----:B------:R-:W-:Y:S02]  /*8a80*/  ISETP.GT.AND P0, PT, R4, 0x39, !P0 ;  /* 0x000000390400780c */ /* 0x000fe40004704270 */
[C---:B------:R-:W-:Y:S02]  /*8a90*/  ISETP.LT.OR P2, PT, R5.reuse, 0x5a, P2 ;  /* 0x0000005a0500780c */ /* 0x040fe40001741670 */
[----:B------:R-:W-:Y:S02]  /*8aa0*/  ISETP.LT.OR P0, PT, R5, 0x3a, P0 ;  /* 0x0000003a0500780c */ /* 0x000fe40000701670 */
[----:B------:R-:W-:Y:S02]  /*8ab0*/  FSEL R117, R34, -INF , !P2 ;  /* 0xff80000022757808 */ /* 0x000fe40005000000 */
[----:B------:R-:W-:Y:S02]  /*8ac0*/  FSEL R241, R249, -INF , !P0 ;  /* 0xff800000f9f17808 */ /* 0x000fe40004000000 */
[----:B------:R-:W-:Y:S02]  /*8ad0*/  LOP3.LUT P0, RZ, R227, 0x10, RZ, 0xc0, !PT ;  /* 0x00000010e3ff7812 */ /* 0x000fe4000780c0ff */
[----:B------:R-:W-:Y:S02]  /*8ae0*/  FMNMX.FTZ R0, R241, R0, !PT ;  /* 0x00000000f1007209 */ /* 0x000fe40007810000 */
[----:B------:R-:W-:Y:S02]  /*8af0*/  ISETP.GT.AND P0, PT, R4, 0x40, !P0 ;  /* 0x000000400400780c */ /* 0x000fe40004704270 */
[----:B-1----:R-:W-:Y:S02]  /*8b00*/  FMNMX.FTZ R16, R16, R7, !PT ;  /* 0x0000000710107209 */ /* 0x002fe40007810000 */
[----:B------:R-:W-:Y:S03]  /*8b10*/  ISETP.LT.OR P0, PT, R5, 0x41, P0 ;  /* 0x000000410500780c */ /* 0x000fe60000701670 */
[----:B------:R-:W1:Y:S01]  /*8b20*/  SHFL.BFLY PT, R17, R16, 0x1, 0x1f ;  /* 0x0c201f0010117f89 */ /* 0x000e6200000e0000 */
[----:B------:R-:W-:Y:S02]  /*8b30*/  FSEL R165, R25, -INF , !P0 ;  /* 0xff80000019a57808 */ /* 0x000fe40004000000 */
[----:B------:R-:W-:Y:S02]  /*8b40*/  LOP3.LUT P0, RZ, R227, 0x8, RZ, 0xc0, !PT ;  /* 0x00000008e3ff7812 */ /* 0x000fe4000780c0ff */
[----:B------:R-:W-:Y:S02]  /*8b50*/  FMNMX.FTZ R0, R165, R0, !PT ;  /* 0x00000000a5007209 */ /* 0x000fe40007810000 */
[----:B------:R-:W-:Y:S04]  /*8b60*/  ISETP.GT.AND P0, PT, R4, 0x41, !P0 ;  /* 0x000000410400780c */ /* 0x000fe80004704270 */
[----:B------:R-:W-:Y:S04]  /*8b70*/  ISETP.LT.OR P0, PT, R5, 0x42, P0 ;  /* 0x000000420500780c */ /* 0x000fe80000701670 */
[----:B------:R-:W-:Y:S02]  /*8b80*/  FSEL R161, R252, -INF , !P0 ;  /* 0xff800000fca17808 */ /* 0x000fe40004000000 */
[----:B------:R-:W-:Y:S02]  /*8b90*/  LOP3.LUT P0, RZ, R227, 0x4, RZ, 0xc0, !PT ;  /* 0x00000004e3ff7812 */ /* 0x000fe4000780c0ff */
[----:B------:R-:W-:Y:S02]  /*8ba0*/  FMNMX.FTZ R0, R161, R0, !PT ;  /* 0x00000000a1007209 */ /* 0x000fe40007810000 */
[C---:B------:R-:W-:Y:S04]  /*8bb0*/  ISETP.GT.AND P0, PT, R4.reuse, 0x48, !P0 ;  /* 0x000000480400780c */ /* 0x040fe80004704270 */
        /* <DEDUP_REMOVED lines=9> */
[----:B------:R-:W-:Y:S04]  /*8c50*/  ISETP.GT.AND P0, PT, R4, 0x50, !P0 ;  /* 0x000000500400780c */ /* 0x000fe80004704270 */
[----:B------:R-:W-:Y:S04]  /*8c60*/  ISETP.LT.OR P0, PT, R5, 0x51, P0 ;  /* 0x000000510500780c */ /* 0x000fe80000701670 */
[----:B------:R-:W-:Y:S04]  /*8c70*/  FSEL R143, R143, -INF , !P0 ;  /* 0xff8000008f8f7808 */ /* 0x000fe80004000000 */
[----:B------:R-:W-:Y:S04]  /*8c80*/  FMNMX.FTZ R0, R143, R0, !PT ;  /* 0x000000008f007209 */ /* 0x000fe80007810000 */
[----:B------:R-:W-:Y:S04]  /*8c90*/  FMNMX.FTZ R0, R139, R0, !PT ;  /* 0x000000008b007209 */ /* 0x000fe80007810000 */
[----:B------:R-:W-:Y:S04]  /*8ca0*/  FMNMX.FTZ R0, R135, R0, !PT ;  /* 0x0000000087007209 */ /* 0x000fe80007810000 */
[----:B------:R-:W-:Y:S02]  /*8cb0*/  FMNMX.FTZ R6, R117, R0, !PT ;  /* 0x0000000075067209 */ /* 0x000fe40007810000 */
[----:B-1----:R-:W-:Y:S03]  /*8cc0*/  FMNMX.FTZ R0, R16, R17, !PT ;  /* 0x0000001110007209 */ /* 0x002fe60007810000 */
[----:B------:R-:W1:Y:S01]  /*8cd0*/  SHFL.BFLY PT, R7, R6, 0x2, 0x1f ;  /* 0x0c401f0006077f89 */ /* 0x000e6200000e0000 */
[C---:B------:R-:W-:Y:S01]  /*8ce0*/  FSETP.NEU.FTZ.AND P0, PT, R0.reuse, -INF , PT ;  /* 0xff8000000000780b */ /* 0x040fe20003f1d000 */
[----:B------:R-:W-:Y:S05]  /*8cf0*/  FMUL.FTZ R149, R0, c[0x0][0x2d0] ;  /* 0x0000b40000957a20 */ /* 0x000fea0000410000 */
[----:B------:R-:W-:Y:S05]  /*8d00*/  FSEL R149, R149, RZ, P0 ;  /* 0x000000ff95957208 */ /* 0x000fea0000000000 */
[--C-:B------:R-:W-:Y:S02]  /*8d10*/  FFMA.FTZ R128, R14, c[0x0][0x2d0], -R149.reuse ;  /* 0x0000b4000e807a23 */ /* 0x100fe40000010895 */
[--C-:B------:R-:W-:Y:S02]  /*8d20*/  FFMA.FTZ R119, R12, c[0x0][0x2d0], -R149.reuse ;  /* 0x0000b4000c777a23 */ /* 0x100fe40000010895 */
[--C-:B------:R-:W-:Y:S02]  /*8d30*/  FFMA.FTZ R118, R10, c[0x0][0x2d0], -R149.reuse ;  /* 0x0000b4000a767a23 */ /* 0x100fe40000010895 */
[--C-:B------:R-:W-:Y:S01]  /*8d40*/  FFMA.FTZ R129, R8, c[0x0][0x2d0], -R149.reuse ;  /* 0x0000b40008817a23 */ /* 0x100fe20000010895 */
[----:B------:R-:W-:Y:S01]  /*8d50*/  MUFU.EX2 R128, R128 ;  /* 0x0000008000807308 */ /* 0x000fe20000000800 */
[--C-:B------:R-:W-:Y:S02]  /*8d60*/  FFMA.FTZ R136, R42, c[0x0][0x2d0], -R149.reuse ;  /* 0x0000b4002a887a23 */ /* 0x100fe40000010895 */
[--C-:B------:R-:W-:Y:S01]  /*8d70*/  FFMA.FTZ R137, R40, c[0x0][0x2d0], -R149.reuse ;  /* 0x0000b40028897a23 */ /* 0x100fe20000010895 */
[----:B-1----:R-:W-:Y:S01]  /*8d80*/  FMNMX.FTZ R5, R6, R7, !PT ;  /* 0x0000000706057209 */ /* 0x002fe20007810000 */
[--C-:B------:R-:W-:Y:S01]  /*8d90*/  FFMA.FTZ R138, R50, c[0x0][0x2d0], -R149.reuse ;  /* 0x0000b400328a7a23 */ /* 0x100fe20000010895 */
[----:B------:R-:W-:Y:S01]  /*8da0*/  FSEL R6, R0, RZ, P0 ;  /* 0x000000ff00067208 */ /* 0x000fe20000000000 */
[----:B------:R-:W-:Y:S02]  /*8db0*/  FFMA.FTZ R141, R48, c[0x0][0x2d0], -R149 ;  /* 0x0000b400308d7a23 */ /* 0x000fe40000010895 */
[----:B------:R-:W1:Y:S01]  /*8dc0*/  SHFL.BFLY PT, R4, R5, 0x1, 0x1f ;  /* 0x0c201f0005047f89 */ /* 0x000e6200000e0000 */
[----:B------:R-:W2:Y:S01]  /*8dd0*/  MUFU.EX2 R119, R119 ;  /* 0x0000007700777308 */ /* 0x000ea20000000800 */
[----:B------:R-:W-:Y:S02]  /*8de0*/  FADD.FTZ R3, -R6, R3 ;  /* 0x0000000306037221 */ /* 0x000fe40000010100 */
[--C-:B------:R-:W-:Y:S02]  /*8df0*/  FFMA.FTZ R170, R170, c[0x0][0x2d0], -R149.reuse ;  /* 0x0000b400aaaa7a23 */ /* 0x100fe40000010895 */
[--C-:B------:R-:W-:Y:S02]  /*8e00*/  FFMA.FTZ R164, R164, c[0x0][0x2d0], -R149.reuse ;  /* 0x0000b400a4a47a23 */ /* 0x100fe40000010895 */
[--C-:B------:R-:W-:Y:S02]  /*8e10*/  FFMA.FTZ R156, R156, c[0x0][0x2d0], -R149.reuse ;  /* 0x0000b4009c9c7a23 */ /* 0x100fe40000010895 */
[--C-:B------:R-:W-:Y:S01]  /*8e20*/  FFMA.FTZ R158, R158, c[0x0][0x2d0], -R149.reuse ;  /* 0x0000b4009e9e7a23 */ /* 0x100fe20000010895 */
[----:B------:R-:W-:Y:S01]  /*8e30*/  MUFU.EX2 R118, R118 ;  /* 0x0000007600767308 */ /* 0x000fe20000000800 */
[--C-:B------:R-:W-:Y:S02]  /*8e40*/  FFMA.FTZ R240, R240, c[0x0][0x2d0], -R149.reuse ;  /* 0x0000b400f0f07a23 */ /* 0x100fe40000010895 */
[--C-:B------:R-:W-:Y:S02]  /*8e50*/  FFMA.FTZ R242, R242, c[0x0][0x2d0], -R149.reuse ;  /* 0x0000b400f2f27a23 */ /* 0x100fe40000010895 */
[--C-:B------:R-:W-:Y:S02]  /*8e60*/  FFMA.FTZ R152, R152, c[0x0][0x2d0], -R149.reuse ;  /* 0x0000b40098987a23 */ /* 0x100fe40000010895 */
[--C-:B------:R-:W-:Y:S03]  /*8e70*/  FFMA.FTZ R142, R142, c[0x0][0x2d0], -R149.reuse ;  /* 0x0000b4008e8e7a23 */ /* 0x100fe60000010895 */
[----:B------:R-:W3:Y:S01]  /*8e80*/  MUFU.EX2 R129, R129 ;  /* 0x0000008100817308 */ /* 0x000ee20000000800 */
[----:B-1----:R-:W-:Y:S01]  /*8e90*/  FMNMX.FTZ R116, R4, R5, !PT ;  /* 0x0000000504747209 */ /* 0x002fe20007810000 */
[----:B------:R-:W-:Y:S01]  /*8ea0*/  FMUL.FTZ R4, R3, c[0x0][0x2d0] ;  /* 0x0000b40003047a20 */ /* 0x000fe20000410000 */
[----:B--2---:R-:W-:Y:S02]  /*8eb0*/  F2FP.PACK_AB R124, R119, R128 ;  /* 0x00000080777c723e */ /* 0x004fe400000000ff */
[C---:B------:R-:W-:Y:S01]  /*8ec0*/  FSETP.NEU.FTZ.AND P0, PT, R116.reuse, -INF , PT ;  /* 0xff8000007400780b */ /* 0x040fe20003f1d000 */
[C---:B------:R-:W-:Y:S04]  /*8ed0*/  FMUL.FTZ R134, R116.reuse, c[0x0][0x2d0] ;  /* 0x0000b40074867a20 */ /* 0x040fe80000410000 */
[----:B------:R-:W1:Y:S01]  /*8ee0*/  MUFU.EX2 R3, R4 ;  /* 0x0000000400037308 */ /* 0x000e620000000800 */
[----:B------:R-:W-:Y:S02]  /*8ef0*/  FSEL R5, R116, RZ, P0 ;  /* 0x000000ff74057208 */ /* 0x000fe40000000000 */
[----:B------:R-:W-:Y:S02]  /*8f00*/  FSEL R134, R134, RZ, P0 ;  /* 0x000000ff86867208 */ /* 0x000fe40000000000 */
[----:B------:R-:W-:Y:S01]  /*8f10*/  ISETP.GT.AND P0, PT, R238, UR4, PT ;  /* 0x00000004ee007c0c */ /* 0x000fe2000bf04270 */
[----:B------:R-:W-:Y:S02]  /*8f20*/  FADD.FTZ R5, -R5, R2 ;  /* 0x0000000205057221 */ /* 0x000fe40000010100 */
[--C-:B------:R-:W-:Y:S02]  /*8f30*/  FFMA.FTZ R133, R15, c[0x0][0x2d0], -R134.reuse ;  /* 0x0000b4000f857a23 */ /* 0x100fe40000010886 */
[--C-:B------:R-:W-:Y:S01]  /*8f40*/  FFMA.FTZ R132, R13, c[0x0][0x2d0], -R134.reuse ;  /* 0x0000b4000d847a23 */ /* 0x100fe20000010886 */
[----:B------:R-:W-:Y:S01]  /*8f50*/  MUFU.EX2 R170, R170 ;  /* 0x000000aa00aa7308 */ /* 0x000fe20000000800 */
[----:B------:R-:W2:Y:S01]  /*8f60*/  LDSM.16.MT88.4 R12, [R212+0x100] ;  /* 0x00010000d40c783b */ /* 0x000ea20000004200 */
[--C-:B------:R-:W-:Y:S01]  /*8f70*/  FFMA.FTZ R131, R11, c[0x0][0x2d0], -R134.reuse ;  /* 0x0000b4000b837a23 */ /* 0x100fe20000010886 */
[----:B---3--:R-:W-:Y:S01]  /*8f80*/  F2FP.PACK_AB R126, R129, R118 ;  /* 0x00000076817e723e */ /* 0x008fe200000000ff */
[--C-:B------:R-:W-:Y:S02]  /*8f90*/  FFMA.FTZ R130, R9, c[0x0][0x2d0], -R134.reuse ;  /* 0x0000b40009827a23 */ /* 0x100fe40000010886 */
[----:B------:R-:W-:Y:S02]  /*8fa0*/  FMUL.FTZ R2, R5, c[0x0][0x2d0] ;  /* 0x0000b40005027a20 */ /* 0x000fe40000410000 */
[--C-:B------:R-:W-:Y:S02]  /*8fb0*/  FFMA.FTZ R161, R161, c[0x0][0x2d0], -R134.reuse ;  /* 0x0000b400a1a17a23 */ /* 0x100fe40000010886 */
[----:B------:R-:W-:Y:S01]  /*8fc0*/  MUFU.EX2 R133, R133 ;  /* 0x0000008500857308 */ /* 0x000fe20000000800 */
[--C-:B------:R-:W-:Y:S02]  /*8fd0*/  FFMA.FTZ R157, R157, c[0x0][0x2d0], -R134.reuse ;  /* 0x0000b4009d9d7a23 */ /* 0x100fe40000010886 */
[C---:B-1----:R-:W-:Y:S02]  /*8fe0*/  FMUL.FTZ R4, R3.reuse, R112 ;  /* 0x0000007003047220 */ /* 0x042fe40000410000 */
[C---:B------:R-:W-:Y:S02]  /*8ff0*/  FMUL.FTZ R5, R3.reuse, R113 ;  /* 0x0000007103057220 */ /* 0x040fe40000410000 */
[C---:B------:R-:W-:Y:S02]  /*9000*/  FMUL.FTZ R8, R3.reuse, R108 ;  /* 0x0000006c03087220 */ /* 0x040fe40000410000 */
[C---:B------:R-:W-:Y:S01]  /*9010*/  FMUL.FTZ R9, R3.reuse, R109 ;  /* 0x0000006d03097220 */ /* 0x040fe20000410000 */
[----:B------:R-:W1:Y:S01]  /*9020*/  MUFU.EX2 R2, R2 ;  /* 0x0000000200027308 */ /* 0x000e620000000800 */
[C---:B------:R-:W-:Y:S02]  /*9030*/  FMUL.FTZ R16, R3.reuse, R100 ;  /* 0x0000006403107220 */ /* 0x040fe40000410000 */
[C---:B------:R-:W-:Y:S02]  /*9040*/  FMUL.FTZ R17, R3.reuse, R101 ;  /* 0x0000006503117220 */ /* 0x040fe40000410000 */
[C---:B------:R-:W-:Y:S02]  /*9050*/  FMUL.FTZ R24, R3.reuse, R92 ;  /* 0x0000005c03187220 */ /* 0x040fe40000410000 */
[C---:B------:R-:W-:Y:S02]  /*9060*/  FMUL.FTZ R25, R3.reuse, R93 ;  /* 0x0000005d03197220 */ /* 0x040fe40000410000 */
[C---:B------:R-:W-:Y:S01]  /*9070*/  FMUL.FTZ R32, R3.reuse, R84 ;  /* 0x0000005403207220 */ /* 0x040fe20000410000 */
[----:B------:R-:W3:Y:S01]  /*9080*/  MUFU.EX2 R132, R132 ;  /* 0x0000008400847308 */ /* 0x000ee20000000800 */
[C---:B------:R-:W-:Y:S02]  /*9090*/  FMUL.FTZ R33, R3.reuse, R85 ;  /* 0x0000005503217220 */ /* 0x040fe40000410000 */
[C---:B------:R-:W-:Y:S02]  /*90a0*/  FMUL.FTZ R40, R3.reuse, R76 ;  /* 0x0000004c03287220 */ /* 0x040fe40000410000 */
[C---:B------:R-:W-:Y:S02]  /*90b0*/  FMUL.FTZ R41, R3.reuse, R77 ;  /* 0x0000004d03297220 */ /* 0x040fe40000410000 */
[C---:B------:R-:W-:Y:S02]  /*90c0*/  FMUL.FTZ R48, R3.reuse, R68 ;  /* 0x0000004403307220 */ /* 0x040fe40000410000 */
[C---:B------:R-:W-:Y:S01]  /*90d0*/  FMUL.FTZ R49, R3.reuse, R69 ;  /* 0x0000004503317220 */ /* 0x040fe20000410000 */
[----:B------:R-:W-:Y:S01]  /*90e0*/  MUFU.EX2 R131, R131 ;  /* 0x0000008300837308 */ /* 0x000fe20000000800 */
[C---:B------:R-:W-:Y:S02]  /*90f0*/  FMUL.FTZ R52, R3.reuse, R52 ;  /* 0x0000003403347220 */ /* 0x040fe40000410000 */
[C---:B------:R-:W-:Y:S02]  /*9100*/  FMUL.FTZ R53, R3.reuse, R53 ;  /* 0x0000003503357220 */ /* 0x040fe40000410000 */
[C---:B-1----:R-:W-:Y:S02]  /*9110*/  FMUL.FTZ R6, R2.reuse, R114 ;  /* 0x0000007202067220 */ /* 0x042fe40000410000 */
[C---:B------:R-:W-:Y:S02]  /*9120*/  FMUL.FTZ R7, R2.reuse, R115 ;  /* 0x0000007302077220 */ /* 0x040fe40000410000 */
[C---:B------:R-:W-:Y:S01]  /*9130*/  FMUL.FTZ R10, R2.reuse, R110 ;  /* 0x0000006e020a7220 */ /* 0x040fe20000410000 */
[----:B------:R-:W1:Y:S01]  /*9140*/  MUFU.EX2 R130, R130 ;  /* 0x0000008200827308 */ /* 0x000e620000000800 */
[C---:B------:R-:W-:Y:S02]  /*9150*/  FMUL.FTZ R11, R2.reuse, R111 ;  /* 0x0000006f020b7220 */ /* 0x040fe40000410000 */
[----:B------:R-:W-:Y:S01]  /*9160*/  FMUL.FTZ R18, R2, R102 ;  /* 0x0000006602127220 */ /* 0x000fe20000410000 */
[----:B---3--:R-:W-:Y:S01]  /*9170*/  F2FP.PACK_AB R125, R132, R133 ;  /* 0x00000085847d723e */ /* 0x008fe200000000ff */
[C---:B------:R-:W-:Y:S01]  /*9180*/  FMUL.FTZ R19, R2.reuse, R103 ;  /* 0x0000006702137220 */ /* 0x040fe20000410000 */
[----:B------:R-:W-:Y:S01]  /*9190*/  LDSM.16.MT88.4 R108, [R212+0x2900] ;  /* 0x00290000d46c783b */ /* 0x000fe20000004200 */
[C---:B------:R-:W-:Y:S02]  /*91a0*/  FMUL.FTZ R26, R2.reuse, R94 ;  /* 0x0000005e021a7220 */ /* 0x040fe40000410000 */
[C---:B------:R-:W-:Y:S01]  /*91b0*/  FMUL.FTZ R27, R2.reuse, R95 ;  /* 0x0000005f021b7220 */ /* 0x040fe20000410000 */
[----:B------:R-:W-:Y:S01]  /*91c0*/  MUFU.EX2 R164, R164 ;  /* 0x000000a400a47308 */ /* 0x000fe20000000800 */
[C---:B------:R-:W-:Y:S02]  /*91d0*/  FMUL.FTZ R34, R2.reuse, R86 ;  /* 0x0000005602227220 */ /* 0x040fe40000410000 */
[C---:B------:R-:W-:Y:S01]  /*91e0*/  FMUL.FTZ R35, R2.reuse, R87 ;  /* 0x0000005702237220 */ /* 0x040fe20000410000 */
[----:B------:R-:W-:Y:S01]  /*91f0*/  LDSM.16.MT88.4 R92, [R208+0x4900] ;  /* 0x00490000d05c783b */ /* 0x000fe20000004200 */
[C---:B------:R-:W-:Y:S02]  /*9200*/  FMUL.FTZ R42, R2.reuse, R78 ;  /* 0x0000004e022a7220 */ /* 0x040fe40000410000 */
[C---:B------:R-:W-:Y:S02]  /*9210*/  FMUL.FTZ R43, R2.reuse, R79 ;  /* 0x0000004f022b7220 */ /* 0x040fe40000410000 */
[C---:B------:R-:W-:Y:S01]  /*9220*/  FMUL.FTZ R50, R2.reuse, R70 ;  /* 0x0000004602327220 */ /* 0x040fe20000410000 */
[----:B------:R-:W-:Y:S01]  /*9230*/  MUFU.EX2 R161, R161 ;  /* 0x000000a100a17308 */ /* 0x000fe20000000800 */
[C---:B------:R-:W-:Y:S01]  /*9240*/  FMUL.FTZ R51, R2.reuse, R71 ;  /* 0x0000004702337220 */ /* 0x040fe20000410000 */
[----:B------:R-:W3:Y:S01]  /*9250*/  LDSM.16.MT88.4 R84, [R210+0x3100] ;  /* 0x00310000d254783b */ /* 0x000ee20000004200 */
[----:B------:R-:W-:Y:S01]  /*9260*/  FMUL.FTZ R54, R2, R54 ;  /* 0x0000003602367220 */ /* 0x000fe20000410000 */
[----:B-1----:R-:W-:Y:S01]  /*9270*/  F2FP.PACK_AB R127, R130, R131 ;  /* 0x00000083827f723e */ /* 0x002fe200000000ff */
[C---:B------:R-:W-:Y:S02]  /*9280*/  FMUL.FTZ R55, R2.reuse, R55 ;  /* 0x0000003702377220 */ /* 0x040fe40000410000 */
[C---:B------:R-:W-:Y:S02]  /*9290*/  FMUL.FTZ R56, R3.reuse, R56 ;  /* 0x0000003803387220 */ /* 0x040fe40000410000 */
[C---:B------:R-:W-:Y:S01]  /*92a0*/  FMUL.FTZ R57, R3.reuse, R57 ;  /* 0x0000003903397220 */ /* 0x040fe20000410000 */
[----:B------:R-:W1:Y:S01]  /*92b0*/  LDSM.16.MT88.4 R76, [R209+0x3100] ;  /* 0x00310000d14c783b */ /* 0x000e620000004200 */
[C---:B--2---:R-:W-:Y:S01]  /*92c0*/  HMMA.16816.F32 R4, R124.reuse, R12, R4 ;  /* 0x0000000c7c04723c */ /* 0x044fe20000001804 */
[----:B------:R-:W-:Y:S04]  /*92d0*/  MUFU.EX2 R157, R157 ;  /* 0x0000009d009d7308 */ /* 0x000fe80000000800 */
[C---:B------:R-:W-:Y:S02]  /*92e0*/  FMUL.FTZ R58, R2.reuse, R58 ;  /* 0x0000003a023a7220 */ /* 0x040fe40000410000 */
[----:B------:R-:W2:Y:S01]  /*92f0*/  LDSM.16.MT88.4 R68, [R208+0x3100] ;  /* 0x00310000d044783b */ /* 0x000ea20000004200 */
[C---:B------:R-:W-:Y:S03]  /*9300*/  HMMA.16816.F32 R8, R124.reuse, R14, R8 ;  /* 0x0000000e7c08723c */ /* 0x040fe60000001808 */
[----:B------:R-:W-:Y:S01]  /*9310*/  MUFU.EX2 R136, R136 ;  /* 0x0000008800887308 */ /* 0x000fe20000000800 */
[C---:B------:R-:W-:Y:S02]  /*9320*/  FMUL.FTZ R12, R3.reuse, R104 ;  /* 0x00000068030c7220 */ /* 0x040fe40000410000 */
[C---:B------:R-:W-:Y:S01]  /*9330*/  FMUL.FTZ R13, R3.reuse, R105 ;  /* 0x00000069030d7220 */ /* 0x040fe20000410000 */
[----:B------:R-:W-:Y:S01]  /*9340*/  LDSM.16.MT88.4 R100, [R210+0x2900] ;  /* 0x00290000d264783b */ /* 0x000fe20000004200 */
[C---:B------:R-:W-:Y:S04]  /*9350*/  FMUL.FTZ R14, R2.reuse, R106 ;  /* 0x0000006a020e7220 */ /* 0x040fe80000410000 */
[C---:B------:R-:W-:Y:S01]  /*9360*/  FMUL.FTZ R15, R2.reuse, R107 ;  /* 0x0000006b020f7220 */ /* 0x040fe20000410000 */
[----:B------:R-:W4:Y:S01]  /*9370*/  MUFU.EX2 R137, R137 ;  /* 0x0000008900897308 */ /* 0x000f220000000800 */
[C---:B------:R-:W-:Y:S02]  /*9380*/  FMUL.FTZ R59, R2.reuse, R59 ;  /* 0x0000003b023b7220 */ /* 0x040fe40000410000 */
[C---:B------:R-:W-:Y:S02]  /*9390*/  FMUL.FTZ R60, R3.reuse, R60 ;  /* 0x0000003c033c7220 */ /* 0x040fe40000410000 */
[C---:B------:R-:W-:Y:S01]  /*93a0*/  FMUL.FTZ R61, R3.reuse, R61 ;  /* 0x0000003d033d7220 */ /* 0x040fe20000410000 */
[C---:B------:R-:W-:Y:S03]  /*93b0*/  HMMA.16816.F32 R12, R124.reuse, R20, R12 ;  /* 0x000000147c0c723c */ /* 0x040fe6000000180c */
[C---:B------:R-:W-:Y:S01]  /*93c0*/  FMUL.FTZ R62, R2.reuse, R62 ;  /* 0x0000003e023e7220 */ /* 0x040fe20000410000 */
[----:B------:R-:W-:Y:S01]  /*93d0*/  MUFU.EX2 R138, R138 ;  /* 0x0000008a008a7308 */ /* 0x000fe20000000800 */
[C---:B------:R-:W-:Y:S02]  /*93e0*/  FMUL.FTZ R63, R2.reuse, R63 ;  /* 0x0000003f023f7220 */ /* 0x040fe40000410000 */
[C---:B------:R-:W-:Y:S01]  /*93f0*/  FMUL.FTZ R20, R3.reuse, R96 ;  /* 0x0000006003147220 */ /* 0x040fe20000410000 */
[C---:B------:R-:W-:Y:S04]  /*9400*/  HMMA.16816.F32 R16, R124.reuse, R22, R16 ;  /* 0x000000167c10723c */ /* 0x040fe80000001810 */
[C---:B------:R-:W-:Y:S02]  /*9410*/  FMUL.FTZ R21, R3.reuse, R97 ;  /* 0x0000006103157220 */ /* 0x040fe40000410000 */
[----:B------:R-:W-:Y:S01]  /*9420*/  MUFU.EX2 R141, R141 ;  /* 0x0000008d008d7308 */ /* 0x000fe20000000800 */
[C---:B------:R-:W-:Y:S02]  /*9430*/  FMUL.FTZ R22, R2.reuse, R98 ;  /* 0x0000006202167220 */ /* 0x040fe40000410000 */
[C---:B------:R-:W-:Y:S03]  /*9440*/  FMUL.FTZ R23, R2.reuse, R99 ;  /* 0x0000006302177220 */ /* 0x040fe60000410000 */
[C---:B------:R-:W-:Y:S02]  /*9450*/  FMUL.FTZ R64, R3.reuse, R64 ;  /* 0x0000004003407220 */ /* 0x040fe40000410000 */
[C---:B------:R-:W-:Y:S02]  /*9460*/  FMUL.FTZ R65, R3.reuse, R65 ;  /* 0x0000004103417220 */ /* 0x040fe40000410000 */
[C---:B------:R-:W-:Y:S01]  /*9470*/  HMMA.16816.F32 R20, R124.reuse, R28, R20 ;  /* 0x0000001c7c14723c */ /* 0x040fe20000001814 */
[----:B------:R-:W-:Y:S02]  /*9480*/  MUFU.EX2 R156, R156 ;  /* 0x0000009c009c7308 */ /* 0x000fe40000000800 */
[C---:B------:R-:W-:Y:S02]  /*9490*/  FMUL.FTZ R66, R2.reuse, R66 ;  /* 0x0000004202427220 */ /* 0x040fe40000410000 */
[C---:B------:R-:W-:Y:S02]  /*94a0*/  FMUL.FTZ R67, R2.reuse, R67 ;  /* 0x0000004302437220 */ /* 0x040fe40000410000 */
[C---:B------:R-:W-:Y:S01]  /*94b0*/  FMUL.FTZ R28, R3.reuse, R88 ;  /* 0x00000058031c7220 */ /* 0x040fe20000410000 */
[C---:B------:R-:W-:Y:S03]  /*94c0*/  HMMA.16816.F32 R24, R124.reuse, R30, R24 ;  /* 0x0000001e7c18723c */ /* 0x040fe60000001818 */
[----:B------:R-:W-:Y:S01]  /*94d0*/  MUFU.EX2 R158, R158 ;  /* 0x0000009e009e7308 */ /* 0x000fe20000000800 */
        /* <DEDUP_REMOVED lines=10> */
[----:B------:R-:W5:Y:S01]  /*9580*/  MUFU.EX2 R151, R151 ;  /* 0x0000009700977308 */ /* 0x000f620000000800 */
[--C-:B------:R-:W-:Y:S02]  /*9590*/  FFMA.FTZ R159, R166, c[0x0][0x2d0], -R149.reuse ;  /* 0x0000b400a69f7a23 */ /* 0x100fe40000010895 */
[C---:B------:R-:W-:Y:S01]  /*95a0*/  FMUL.FTZ R36, R3.reuse, R80 ;  /* 0x0000005003247220 */ /* 0x040fe20000410000 */
[C---:B------:R-:W-:Y:S04]  /*95b0*/  HMMA.16816.F32 R32, R124.reuse, R38, R32 ;  /* 0x000000267c20723c */ /* 0x040fe80000001820 */
[----:B------:R-:W-:Y:S02]  /*95c0*/  FMUL.FTZ R37, R3, R81 ;  /* 0x0000005103257220 */ /* 0x000fe40000410000 */
[----:B------:R-:W-:Y:S01]  /*95d0*/  MUFU.EX2 R153, R153 ;  /* 0x0000009900997308 */ /* 0x000fe20000000800 */
[C---:B------:R-:W-:Y:S02]  /*95e0*/  FMUL.FTZ R38, R2.reuse, R82 ;  /* 0x0000005202267220 */ /* 0x040fe40000410000 */
[----:B------:R-:W-:Y:S02]  /*95f0*/  FMUL.FTZ R39, R2, R83 ;  /* 0x0000005302277220 */ /* 0x000fe40000410000 */
[----:B------:R-:W-:Y:S01]  /*9600*/  LDSM.16.MT88.4 R80, [R209+0x900] ;  /* 0x00090000d150783b */ /* 0x000fe20000004200 */
[--C-:B------:R-:W-:Y:S02]  /*9610*/  FFMA.FTZ R163, R160, c[0x0][0x2d0], -R149.reuse ;  /* 0x0000b400a0a37a23 */ /* 0x100fe40000010895 */
[--C-:B------:R-:W-:Y:S02]  /*9620*/  FFMA.FTZ R160, R239, c[0x0][0x2d0], -R134.reuse ;  /* 0x0000b400efa07a23 */ /* 0x100fe40000010886 */
[C---:B------:R-:W-:Y:S01]  /*9630*/  HMMA.16816.F32 R36, R124.reuse, R44, R36 ;  /* 0x0000002c7c24723c */ /* 0x040fe20000001824 */
[----:B------:R-:W1:Y:S02]  /*9640*/  MUFU.EX2 R154, R154 ;  /* 0x0000009a009a7308 */ /* 0x000e640000000800 */
[--C-:B------:R-:W-:Y:S02]  /*9650*/  FFMA.FTZ R167, R167, c[0x0][0x2d0], -R134.reuse ;  /* 0x0000b400a7a77a23 */ /* 0x100fe40000010886 */
[--C-:B------:R-:W-:Y:S02]  /*9660*/  FFMA.FTZ R166, R171, c[0x0][0x2d0], -R134.reuse ;  /* 0x0000b400aba67a23 */ /* 0x100fe40000010886 */
[C---:B------:R-:W-:Y:S01]  /*9670*/  FMUL.FTZ R44, R3.reuse, R72 ;  /* 0x00000048032c7220 */ /* 0x040fe20000410000 */
[C---:B------:R-:W-:Y:S03]  /*9680*/  HMMA.16816.F32 R40, R124.reuse, R46, R40 ;  /* 0x0000002e7c28723c */ /* 0x040fe60000001828 */
[----:B------:R-:W1:Y:S01]  /*9690*/  MUFU.EX2 R159, R159 ;  /* 0x0000009f009f7308 */ /* 0x000e620000000800 */
[----:B------:R-:W-:Y:S02]  /*96a0*/  FMUL.FTZ R45, R3, R73 ;  /* 0x00000049032d7220 */ /* 0x000fe40000410000 */
[--C-:B------:R-:W-:Y:S02]  /*96b0*/  FFMA.FTZ R169, R169, c[0x0][0x2d0], -R134.reuse ;  /* 0x0000b400a9a97a23 */ /* 0x100fe40000010886 */
[C---:B------:R-:W-:Y:S04]  /*96c0*/  FMUL.FTZ R46, R2.reuse, R74 ;  /* 0x0000004a022e7220 */ /* 0x040fe80000410000 */
[----:B------:R-:W-:Y:S01]  /*96d0*/  FMUL.FTZ R47, R2, R75 ;  /* 0x0000004b022f7220 */ /* 0x000fe20000410000 */
[----:B------:R-:W2:Y:S01]  /*96e0*/  MUFU.EX2 R163, R163 ;  /* 0x000000a300a37308 */ /* 0x000ea20000000800 */
[----:B------:R-:W4:Y:S01]  /*96f0*/  LDSM.16.MT88.4 R72, [R212+0x900] ;  /* 0x00090000d448783b */ /* 0x000f220000004200 */
[--C-:B------:R-:W-:Y:S02]  /*9700*/  FFMA.FTZ R171, R246, c[0x0][0x2d0], -R149.reuse ;  /* 0x0000b400f6ab7a23 */ /* 0x100fe40000010895 */
[--C-:B------:R-:W-:Y:S02]  /*9710*/  FFMA.FTZ R239, R244, c[0x0][0x2d0], -R149.reuse ;  /* 0x0000b400f4ef7a23 */ /* 0x100fe40000010895 */
[C---:B---3--:R-:W-:Y:S03]  /*9720*/  HMMA.16816.F32 R44, R124.reuse, R84, R44 ;  /* 0x000000547c2c723c */ /* 0x048fe6000000182c */
[--C-:B------:R-:W-:Y:S01]  /*9730*/  FFMA.FTZ R243, R243, c[0x0][0x2d0], -R134.reuse ;  /* 0x0000b400f3f37a23 */ /* 0x100fe20000010886 */
[----:B------:R-:W-:Y:S01]  /*9740*/  MUFU.EX2 R160, R160 ;  /* 0x000000a000a07308 */ /* 0x000fe20000000800 */
[--C-:B------:R-:W-:Y:S02]  /*9750*/  FFMA.FTZ R244, R247, c[0x0][0x2d0], -R134.reuse ;  /* 0x0000b400f7f47a23 */ /* 0x100fe40000010886 */
[--C-:B------:R-:W-:Y:S01]  /*9760*/  FFMA.FTZ R247, R162, c[0x0][0x2d0], -R149.reuse ;  /* 0x0000b400a2f77a23 */ /* 0x100fe20000010895 */
[C---:B------:R-:W-:Y:S01]  /*9770*/  HMMA.16816.F32 R48, R124.reuse, R86, R48 ;  /* 0x000000567c30723c */ /* 0x040fe20000001830 */
[----:B------:R-:W-:Y:S03]  /*9780*/  LDSM.16.MT88.4 R84, [R208+0x900] ;  /* 0x00090000d054783b */ /* 0x000fe60000004200 */
[--C-:B------:R-:W-:Y:S02]  /*9790*/  FFMA.FTZ R162, R165, c[0x0][0x2d0], -R134.reuse ;  /* 0x0000b400a5a27a23 */ /* 0x100fe40000010886 */
[----:B------:R-:W-:Y:S01]  /*97a0*/  MUFU.EX2 R247, R247 ;  /* 0x000000f700f77308 */ /* 0x000fe20000000800 */
[--C-:B------:R-:W-:Y:S01]  /*97b0*/  FFMA.FTZ R245, R245, c[0x0][0x2d0], -R134.reuse ;  /* 0x0000b400f5f57a23 */ /* 0x100fe20000010886 */
[C---:B-1----:R-:W-:Y:S04]  /*97c0*/  HMMA.16816.F32 R52, R124.reuse, R76, R52 ;  /* 0x0000004c7c34723c */ /* 0x042fe80000001834 */
[--C-:B------:R-:W-:Y:S02]  /*97d0*/  FFMA.FTZ R246, R241, c[0x0][0x2d0], -R134.reuse ;  /* 0x0000b400f1f67a23 */ /* 0x100fe40000010886 */
[--C-:B------:R-:W-:Y:S02]  /*97e0*/  FFMA.FTZ R241, R168, c[0x0][0x2d0], -R149.reuse ;  /* 0x0000b400a8f17a23 */ /* 0x100fe40000010895 */
[C---:B------:R-:W-:Y:S01]  /*97f0*/  HMMA.16816.F32 R56, R124.reuse, R78, R56 ;  /* 0x0000004e7c38723c */ /* 0x040fe20000001838 */
[----:B------:R-:W1:Y:S01]  /*9800*/  LDSM.16.MT88.4 R76, [R210+0x900] ;  /* 0x00090000d24c783b */ /* 0x000e620000004200 */
[----:B------:R-:W-:Y:S02]  /*9810*/  MUFU.EX2 R162, R162 ;  /* 0x000000a200a27308 */ /* 0x000fe40000000800 */
[--C-:B------:R-:W-:Y:S02]  /*9820*/  FFMA.FTZ R168, R155, c[0x0][0x2d0], -R134.reuse ;  /* 0x0000b4009ba87a23 */ /* 0x100fe40000010886 */
[--C-:B------:R-:W-:Y:S02]  /*9830*/  FFMA.FTZ R155, R150, c[0x0][0x2d0], -R149.reuse ;  /* 0x0000b400969b7a23 */ /* 0x100fe40000010895 */
[C---:B--2---:R-:W-:Y:S04]  /*9840*/  HMMA.16816.F32 R60, R124.reuse, R68, R60 ;  /* 0x000000447c3c723c */ /* 0x044fe8000000183c */
[----:B------:R-:W-:Y:S01]  /*9850*/  MUFU.EX2 R241, R241 ;  /* 0x000000f100f17308 */ /* 0x000fe20000000800 */
[----:B------:R-:W-:Y:S02]  /*9860*/  FFMA.FTZ R149, R140, c[0x0][0x2d0], -R149 ;  /* 0x0000b4008c957a23 */ /* 0x000fe40000010895 */
[----:B----4-:R-:W-:Y:S01]  /*9870*/  F2FP.PACK_AB R68, R137, R136 ;  /* 0x000000888944723e */ /* 0x010fe200000000ff */
[----:B------:R-:W-:Y:S04]  /*9880*/  HMMA.16816.F32 R64, R124, R70, R64 ;  /* 0x000000467c40723c */ /* 0x000fe80000001840 */
[----:B-----5:R-:W-:Y:S01]  /*9890*/  F2FP.PACK_AB R69, R151, R148 ;  /* 0x000000949745723e */ /* 0x020fe200000000ff */
[--C-:B------:R-:W-:Y:S01]  /*98a0*/  FFMA.FTZ R140, R143, c[0x0][0x2d0], -R134.reuse ;  /* 0x0000b4008f8c7a23 */ /* 0x100fe20000010886 */
[----:B------:R-:W-:Y:S01]  /*98b0*/  MUFU.EX2 R168, R168 ;  /* 0x000000a800a87308 */ /* 0x000fe20000000800 */
[----:B------:R-:W-:Y:S01]  /*98c0*/  F2FP.PACK_AB R70, R141, R138 ;  /* 0x0000008a8d46723e */ /* 0x000fe200000000ff */
[--C-:B------:R-:W-:Y:S01]  /*98d0*/  FFMA.FTZ R139, R139, c[0x0][0x2d0], -R134.reuse ;  /* 0x0000b4008b8b7a23 */ /* 0x100fe20000010886 */
[----:B------:R-:W-:Y:S03]  /*98e0*/  F2FP.PACK_AB R71, R154, R153 ;  /* 0x000000999a47723e */ /* 0x000fe600000000ff */
[--C-:B------:R-:W-:Y:S02]  /*98f0*/  FFMA.FTZ R135, R135, c[0x0][0x2d0], -R134.reuse ;  /* 0x0000b40087877a23 */ /* 0x100fe40000010886 */
[----:B------:R-:W-:Y:S02]  /*9900*/  FFMA.FTZ R134, R117, c[0x0][0x2d0], -R134 ;  /* 0x0000b40075867a23 */ /* 0x000fe40000010886 */
[C---:B------:R-:W-:Y:S01]  /*9910*/  HMMA.16816.F32 R4, R68.reuse, R72, R4 ;  /* 0x000000484404723c */ /* 0x040fe20000001804 */
[----:B------:R-:W2:Y:S04]  /*9920*/  MUFU.EX2 R167, R167 ;  /* 0x000000a700a77308 */ /* 0x000ea80000000800 */
[----:B------:R-:W-:Y:S02]  /*9930*/  FFMA.FTZ R128, R3, R228, R128 ;  /* 0x000000e403807223 */ /* 0x000fe40000010080 */
[----:B------:R-:W-:Y:S01]  /*9940*/  FFMA.FTZ R133, R2, R229, R133 ;  /* 0x000000e502857223 */ /* 0x000fe20000010085 */
[C---:B------:R-:W-:Y:S01]  /*9950*/  HMMA.16816.F32 R8, R68.reuse, R74, R8 ;  /* 0x0000004a4408723c */ /* 0x040fe20000001808 */
[----:B------:R-:W3:Y:S02]  /*9960*/  LDSM.16.MT88.4 R72, [R210+0x3900] ;  /* 0x00390000d248783b */ /* 0x000ee40000004200 */
[----:B------:R-:W-:Y:S01]  /*9970*/  MUFU.EX2 R166, R166 ;  /* 0x000000a600a67308 */ /* 0x000fe20000000800 */
[----:B------:R-:W-:Y:S02]  /*9980*/  FADD.FTZ R119, R119, R128 ;  /* 0x0000008077777221 */ /* 0x000fe40000010000 */
[----:B------:R-:W-:Y:S02]  /*9990*/  FADD.FTZ R132, R132, R133 ;  /* 0x0000008584847221 */ /* 0x000fe40000010000 */
[C---:B-1----:R-:W-:Y:S04]  /*99a0*/  HMMA.16816.F32 R12, R68.reuse, R76, R12 ;  /* 0x0000004c440c723c */ /* 0x042fe8000000180c */
[----:B------:R-:W-:Y:S01]  /*99b0*/  FADD.FTZ R118, R118, R119 ;  /* 0x0000007776767221 */ /* 0x000fe20000010000 */
[----:B------:R-:W1:Y:S01]  /*99c0*/  MUFU.EX2 R169, R169 ;  /* 0x000000a900a97308 */ /* 0x000e620000000800 */
[----:B------:R-:W-:Y:S02]  /*99d0*/  FADD.FTZ R3, R131, R132 ;  /* 0x0000008483037221 */ /* 0x000fe40000010000 */
[C---:B------:R-:W-:Y:S01]  /*99e0*/  HMMA.16816.F32 R16, R68.reuse, R78, R16 ;  /* 0x0000004e4410723c */ /* 0x040fe20000001810 */
[----:B------:R-:W4:Y:S03]  /*99f0*/  LDSM.16.MT88.4 R76, [R209+0x3900] ;  /* 0x00390000d14c783b */ /* 0x000f260000004200 */
[----:B------:R-:W-:Y:S02]  /*9a00*/  FADD.FTZ R129, R129, R118 ;  /* 0x0000007681817221 */ /* 0x000fe40000010000 */
[----:B------:R-:W-:Y:S01]  /*9a10*/  FADD.FTZ R3, R130, R3 ;  /* 0x0000000382037221 */ /* 0x000fe20000010000 */
[----:B------:R-:W-:Y:S01]  /*9a20*/  MUFU.EX2 R171, R171 ;  /* 0x000000ab00ab7308 */ /* 0x000fe20000000800 */
[C---:B------:R-:W-:Y:S04]  /*9a30*/  HMMA.16816.F32 R20, R68.reuse, R80, R20 ;  /* 0x000000504414723c */ /* 0x040fe80000001814 */
[----:B------:R-:W-:Y:S02]  /*9a40*/  FADD.FTZ R136, R136, R129 ;  /* 0x0000008188887221 */ /* 0x000fe40000010000 */
[----:B------:R-:W-:Y:S02]  /*9a50*/  FADD.FTZ R2, R148, R3 ;  /* 0x0000000394027221 */ /* 0x000fe40000010000 */
[C---:B------:R-:W-:Y:S01]  /*9a60*/  HMMA.16816.F32 R24, R68.reuse, R82, R24 ;  /* 0x000000524418723c */ /* 0x040fe20000001818 */
[----:B------:R-:W5:Y:S01]  /*9a70*/  LDSM.16.MT88.4 R80, [R208+0x3900] ;  /* 0x00390000d050783b */ /* 0x000f620000004200 */
[----:B------:R-:W-:Y:S02]  /*9a80*/  MUFU.EX2 R240, R240 ;  /* 0x000000f000f07308 */ /* 0x000fe40000000800 */
[----:B------:R-:W-:Y:S02]  /*9a90*/  FADD.FTZ R137, R137, R136 ;  /* 0x0000008889897221 */ /* 0x000fe40000010000 */
[----:B------:R-:W-:Y:S02]  /*9aa0*/  FADD.FTZ R2, R151, R2 ;  /* 0x0000000297027221 */ /* 0x000fe40000010000 */
[C---:B------:R-:W-:Y:S04]  /*9ab0*/  HMMA.16816.F32 R28, R68.reuse, R84, R28 ;  /* 0x00000054441c723c */ /* 0x040fe8000000181c */
[----:B------:R-:W-:Y:S01]  /*9ac0*/  MUFU.EX2 R239, R239 ;  /* 0x000000ef00ef7308 */ /* 0x000fe20000000800 */
[----:B------:R-:W-:Y:S02]  /*9ad0*/  FADD.FTZ R138, R138, R137 ;  /* 0x000000898a8a7221 */ /* 0x000fe40000010000 */
[----:B------:R-:W-:Y:S01]  /*9ae0*/  FADD.FTZ R3, R153, R2 ;  /* 0x0000000299037221 */ /* 0x000fe20000010000 */
[C---:B------:R-:W-:Y:S01]  /*9af0*/  HMMA.16816.F32 R32, R68.reuse, R86, R32 ;  /* 0x000000564420723c */ /* 0x040fe20000001820 */
[----:B------:R-:W-:Y:S03]  /*9b00*/  LDSM.16.MT88.4 R84, [R210+0x1100] ;  /* 0x00110000d254783b */ /* 0x000fe60000004200 */
[----:B------:R-:W-:Y:S02]  /*9b10*/  FADD.FTZ R138, R141, R138 ;  /* 0x0000008a8d8a7221 */ /* 0x000fe40000010000 */
[----:B------:R-:W-:Y:S01]  /*9b20*/  MUFU.EX2 R242, R242 ;  /* 0x000000f200f27308 */ /* 0x000fe20000000800 */
[----:B------:R-:W-:Y:S01]  /*9b30*/  FADD.FTZ R3, R154, R3 ;  /* 0x000000039a037221 */ /* 0x000fe20000010000 */
[C---:B------:R-:W-:Y:S08]  /*9b40*/  HMMA.16816.F32 R36, R68.reuse, R88, R36 ;  /* 0x000000584424723c */ /* 0x040ff00000001824 */
[C---:B------:R-:W-:Y:S01]  /*9b50*/  HMMA.16816.F32 R40, R68.reuse, R90, R40 ;  /* 0x0000005a4428723c */ /* 0x040fe20000001828 */
[----:B------:R-:W-:Y:S01]  /*9b60*/  LDSM.16.MT88.4 R88, [R208+0x4100] ;  /* 0x00410000d058783b */ /* 0x000fe20000004200 */
[----:B------:R-:W-:Y:S06]  /*9b70*/  MUFU.EX2 R243, R243 ;  /* 0x000000f300f37308 */ /* 0x000fec0000000800 */
[C---:B---3--:R-:W-:Y:S04]  /*9b80*/  HMMA.16816.F32 R44, R68.reuse, R72, R44 ;  /* 0x00000048442c723c */ /* 0x048fe8000000182c */
[----:B------:R-:W-:Y:S04]  /*9b90*/  MUFU.EX2 R244, R244 ;  /* 0x000000f400f47308 */ /* 0x000fe80000000800 */
[C---:B------:R-:W-:Y:S01]  /*9ba0*/  HMMA.16816.F32 R48, R68.reuse, R74, R48 ;  /* 0x0000004a4430723c */ /* 0x040fe20000001830 */
[----:B------:R-:W3:Y:S05]  /*9bb0*/  LDSM.16.MT88.4 R72, [R212+0x1100] ;  /* 0x00110000d448783b */ /* 0x000eea0000004200 */
[----:B------:R-:W-:Y:S02]  /*9bc0*/  MUFU.EX2 R245, R245 ;  /* 0x000000f500f57308 */ /* 0x000fe40000000800 */
[C---:B----4-:R-:W-:Y:S08]  /*9bd0*/  HMMA.16816.F32 R52, R68.reuse, R76, R52 ;  /* 0x0000004c4434723c */ /* 0x050ff00000001834 */
[C---:B------:R-:W-:Y:S01]  /*9be0*/  HMMA.16816.F32 R56, R68.reuse, R78, R56 ;  /* 0x0000004e4438723c */ /* 0x040fe20000001838 */
[----:B------:R-:W4:Y:S01]  /*9bf0*/  LDSM.16.MT88.4 R76, [R209+0x1100] ;  /* 0x00110000d14c783b */ /* 0x000f220000004200 */
[----:B------:R-:W-:Y:S06]  /*9c00*/  MUFU.EX2 R246, R246 ;  /* 0x000000f600f67308 */ /* 0x000fec0000000800 */
[C---:B-----5:R-:W-:Y:S04]  /*9c10*/  HMMA.16816.F32 R60, R68.reuse, R80, R60 ;  /* 0x00000050443c723c */ /* 0x060fe8000000183c */
[----:B------:R-:W-:Y:S04]  /*9c20*/  MUFU.EX2 R152, R152 ;  /* 0x0000009800987308 */ /* 0x000fe80000000800 */
[----:B------:R-:W-:Y:S01]  /*9c30*/  HMMA.16816.F32 R64, R68, R82, R64 ;  /* 0x000000524440723c */ /* 0x000fe20000001840 */
[----:B------:R-:W5:Y:S05]  /*9c40*/  LDSM.16.MT88.4 R80, [R208+0x1100] ;  /* 0x00110000d050783b */ /* 0x000f6a0000004200 */
[----:B------:R-:W4:Y:S01]  /*9c50*/  MUFU.EX2 R155, R155 ;  /* 0x0000009b009b7308 */ /* 0x000f220000000800 */
[----:B------:R-:W-:Y:S01]  /*9c60*/  F2FP.PACK_AB R68, R156, R159 ;  /* 0x0000009f9c44723e */ /* 0x000fe200000000ff */
[----:B------:R-:W-:Y:S01]  /*9c70*/  FADD.FTZ R159, R159, R138 ;  /* 0x0000008a9f9f7221 */ /* 0x000fe20000010000 */
[----:B------:R-:W-:Y:S03]  /*9c80*/  F2FP.PACK_AB R70, R163, R158 ;  /* 0x0000009ea346723e */ /* 0x000fe600000000ff */
[----:B--2---:R-:W-:Y:S01]  /*9c90*/  F2FP.PACK_AB R69, R167, R160 ;  /* 0x000000a0a745723e */ /* 0x004fe200000000ff */
[----:B------:R-:W-:Y:S01]  /*9ca0*/  FADD.FTZ R160, R160, R3 ;  /* 0x00000003a0a07221 */ /* 0x000fe20000010000 */
[----:B-1----:R-:W-:Y:S01]  /*9cb0*/  F2FP.PACK_AB R71, R169, R166 ;  /* 0x000000a6a947723e */ /* 0x002fe200000000ff */
[----:B------:R-:W-:Y:S01]  /*9cc0*/  FADD.FTZ R159, R156, R159 ;  /* 0x0000009f9c9f7221 */ /* 0x000fe20000010000 */
[----:B------:R-:W-:Y:S01]  /*9cd0*/  MUFU.EX2 R142, R142 ;  /* 0x0000008e008e7308 */ /* 0x000fe20000000800 */
[----:B------:R-:W-:Y:S02]  /*9ce0*/  FADD.FTZ R167, R167, R160 ;  /* 0x000000a0a7a77221 */ /* 0x000fe40000010000 */
[----:B------:R-:W-:Y:S02]  /*9cf0*/  FADD.FTZ R158, R158, R159 ;  /* 0x0000009f9e9e7221 */ /* 0x000fe40000010000 */
[C---:B---3--:R-:W-:Y:S03]  /*9d00*/  HMMA.16816.F32 R4, R68.reuse, R72, R4 ;  /* 0x000000484404723c */ /* 0x048fe60000001804 */
[----:B------:R-:W-:Y:S02]  /*9d10*/  FADD.FTZ R2, R166, R167 ;  /* 0x000000a7a6027221 */ /* 0x000fe40000010000 */
[----:B------:R-:W1:Y:S01]  /*9d20*/  MUFU.EX2 R149, R149 ;  /* 0x0000009500957308 */ /* 0x000e620000000800 */
[----:B------:R-:W-:Y:S02]  /*9d30*/  FADD.FTZ R158, R163, R158 ;  /* 0x0000009ea39e7221 */ /* 0x000fe40000010000 */
[C---:B------:R-:W-:Y:S01]  /*9d40*/  HMMA.16816.F32 R8, R68.reuse, R74, R8 ;  /* 0x0000004a4408723c */ /* 0x040fe20000001808 */
[----:B------:R-:W2:Y:S03]  /*9d50*/  LDSM.16.MT88.4 R72, [R212+0x4100] ;  /* 0x00410000d448783b */ /* 0x000ea60000004200 */
[----:B----4-:R-:W-:Y:S01]  /*9d60*/  F2FP.PACK_AB R124, R155, R152 ;  /* 0x000000989b7c723e */ /* 0x010fe200000000ff */
[----:B------:R-:W-:Y:S02]  /*9d70*/  FADD.FTZ R2, R169, R2 ;  /* 0x00000002a9027221 */ /* 0x000fe40000010000 */
[----:B------:R-:W-:Y:S01]  /*9d80*/  MUFU.EX2 R140, R140 ;  /* 0x0000008c008c7308 */ /* 0x000fe20000000800 */
[C---:B------:R-:W-:Y:S08]  /*9d90*/  HMMA.16816.F32 R12, R68.reuse, R84, R12 ;  /* 0x00000054440c723c */ /* 0x040ff0000000180c */
[C---:B------:R-:W-:Y:S01]  /*9da0*/  HMMA.16816.F32 R16, R68.reuse, R86, R16 ;  /* 0x000000564410723c */ /* 0x040fe20000001810 */
[----:B------:R-:W3:Y:S01]  /*9db0*/  LDSM.16.MT88.4 R84, [R210+0x4100] ;  /* 0x00410000d254783b */ /* 0x000ee20000004200 */
[----:B------:R-:W4:Y:S02]  /*9dc0*/  MUFU.EX2 R139, R139 ;  /* 0x0000008b008b7308 */ /* 0x000f240000000800 */
[----:B-1----:R-:W-:Y:S04]  /*9dd0*/  F2FP.PACK_AB R126, R149, R142 ;  /* 0x0000008e957e723e */ /* 0x002fe800000000ff */
[C---:B------:R-:W-:Y:S04]  /*9de0*/  HMMA.16816.F32 R20, R68.reuse, R76, R20 ;  /* 0x0000004c4414723c */ /* 0x040fe80000001814 */
[----:B------:R-:W-:Y:S04]  /*9df0*/  MUFU.EX2 R135, R135 ;  /* 0x0000008700877308 */ /* 0x000fe80000000800 */
[C---:B------:R-:W-:Y:S01]  /*9e00*/  HMMA.16816.F32 R24, R68.reuse, R78, R24 ;  /* 0x0000004e4418723c */ /* 0x040fe20000001818 */
[----:B------:R-:W1:Y:S05]  /*9e10*/  LDSM.16.MT88.4 R76, [R209+0x4100] ;  /* 0x00410000d14c783b */ /* 0x000e6a0000004200 */
[----:B------:R-:W3:Y:S02]  /*9e20*/  MUFU.EX2 R134, R134 ;  /* 0x0000008600867308 */ /* 0x000ee40000000800 */
[C---:B-----5:R-:W-:Y:S04]  /*9e30*/  HMMA.16816.F32 R28, R68.reuse, R80, R28 ;  /* 0x00000050441c723c */ /* 0x060fe8000000181c */
[----:B----4-:R-:W-:Y:S04]  /*9e40*/  F2FP.PACK_AB R125, R139, R140 ;  /* 0x0000008c8b7d723e */ /* 0x010fe800000000ff */
[C---:B------:R-:W-:Y:S01]  /*9e50*/  HMMA.16816.F32 R32, R68.reuse, R82, R32 ;  /* 0x000000524420723c */ /* 0x040fe20000001820 */
[----:B------:R-:W4:Y:S07]  /*9e60*/  LDSM.16.MT88.4 R80, [R212+0x1900] ;  /* 0x00190000d450783b */ /* 0x000f2e0000004200 */
[C---:B--2---:R-:W-:Y:S04]  /*9e70*/  HMMA.16816.F32 R36, R68.reuse, R72, R36 ;  /* 0x000000484424723c */ /* 0x044fe80000001824 */
[----:B---3--:R-:W-:Y:S04]  /*9e80*/  F2FP.PACK_AB R127, R134, R135 ;  /* 0x00000087867f723e */ /* 0x008fe800000000ff */
[C---:B------:R-:W-:Y:S01]  /*9e90*/  HMMA.16816.F32 R40, R68.reuse, R74, R40 ;  /* 0x0000004a4428723c */ /* 0x040fe20000001828 */
[----:B------:R-:W2:Y:S07]  /*9ea0*/  LDSM.16.MT88.4 R72, [R210+0x1900] ;  /* 0x00190000d248783b */ /* 0x000eae0000004200 */
[C---:B------:R-:W-:Y:S08]  /*9eb0*/  HMMA.16816.F32 R44, R68.reuse, R84, R44 ;  /* 0x00000054442c723c */ /* 0x040ff0000000182c */
[C---:B------:R-:W-:Y:S01]  /*9ec0*/  HMMA.16816.F32 R48, R68.reuse, R86, R48 ;  /* 0x000000564430723c */ /* 0x040fe20000001830 */
[----:B------:R-:W-:Y:S07]  /*9ed0*/  LDSM.16.MT88.4 R84, [R208+0x1900] ;  /* 0x00190000d054783b */ /* 0x000fee0000004200 */
[C---:B-1----:R-:W-:Y:S08]  /*9ee0*/  HMMA.16816.F32 R52, R68.reuse, R76, R52 ;  /* 0x0000004c4434723c */ /* 0x042ff00000001834 */
[C---:B------:R-:W-:Y:S01]  /*9ef0*/  HMMA.16816.F32 R56, R68.reuse, R78, R56 ;  /* 0x0000004e4438723c */ /* 0x040fe20000001838 */
[----:B------:R-:W1:Y:S07]  /*9f00*/  LDSM.16.MT88.4 R76, [R209+0x1900] ;  /* 0x00190000d14c783b */ /* 0x000e6e0000004200 */
[C---:B------:R-:W-:Y:S08]  /*9f10*/  HMMA.16816.F32 R60, R68.reuse, R88, R60 ;  /* 0x00000058443c723c */ /* 0x040ff0000000183c */
[----:B------:R-:W-:Y:S01]  /*9f20*/  HMMA.16816.F32 R64, R68, R90, R64 ;  /* 0x0000005a4440723c */ /* 0x000fe20000001840 */
[----:B------:R-:W-:Y:S06]  /*9f30*/  LDSM.16.MT88.4 R88, [R209+0x4900] ;  /* 0x00490000d158783b */ /* 0x000fec0000004200 */
        /* <DEDUP_REMOVED lines=9> */
[C---:B----4-:R-:W-:Y:S03]  /*9fd0*/  HMMA.16816.F32 R4, R68.reuse, R80, R4 ;  /* 0x000000504404723c */ /* 0x050fe60000001804 */
[----:B------:R-:W-:Y:S02]  /*9fe0*/  FADD.FTZ R3, R245, R244 ;  /* 0x000000f4f5037221 */ /* 0x000fe40000010000 */
[----:B------:R-:W-:Y:S02]  /*9ff0*/  FADD.FTZ R239, R242, R239 ;  /* 0x000000eff2ef7221 */ /* 0x000fe40000010000 */
[----:B------:R-:W-:Y:S01]  /*a000*/  FADD.FTZ R3, R246, R3 ;  /* 0x00000003f6037221 */ /* 0x000fe20000010000 */
[C---:B------:R-:W-:Y:S01]  /*a010*/  HMMA.16816.F32 R8, R68.reuse, R82, R8 ;  /* 0x000000524408723c */ /* 0x040fe20000001808 */
[----:B------:R-:W3:Y:S03]  /*a020*/  LDSM.16.MT88.4 R80, [R212+0x4900] ;  /* 0x00490000d450783b */ /* 0x000ee60000004200 */
[----:B------:R-:W-:Y:S04]  /*a030*/  FADD.FTZ R2, R162, R3 ;  /* 0x00000003a2027221 */ /* 0x000fe80000010000 */
[C---:B--2---:R-:W-:Y:S04]  /*a040*/  HMMA.16816.F32 R12, R68.reuse, R72, R12 ;  /* 0x00000048440c723c */ /* 0x044fe8000000180c */
[----:B------:R-:W-:Y:S04]  /*a050*/  FADD.FTZ R2, R161, R2 ;  /* 0x00000002a1027221 */ /* 0x000fe80000010000 */
[C---:B------:R-:W-:Y:S01]  /*a060*/  HMMA.16816.F32 R16, R68.reuse, R74, R16 ;  /* 0x0000004a4410723c */ /* 0x040fe20000001810 */
[----:B------:R-:W2:Y:S03]  /*a070*/  LDSM.16.MT88.4 R72, [R210+0x4900] ;  /* 0x00490000d248783b */ /* 0x000ea60000004200 */
[----:B------:R-:W-:Y:S02]  /*a080*/  FADD.FTZ R3, R157, R2 ;  /* 0x000000029d037221 */ /* 0x000fe40000010000 */
[----:B------:R-:W-:Y:S02]  /*a090*/  IMAD.MOV.U32 R2, RZ, RZ, R116 ;  /* 0x000000ffff027224 */ /* 0x000fe400078e0074 */
[C---:B-1----:R-:W-:Y:S04]  /*a0a0*/  HMMA.16816.F32 R20, R68.reuse, R76, R20 ;  /* 0x0000004c4414723c */ /* 0x042fe80000001814 */
[----:B------:R-:W-:Y:S04]  /*a0b0*/  FADD.FTZ R3, R168, R3 ;  /* 0x00000003a8037221 */ /* 0x000fe80000010000 */
[C---:B------:R-:W-:Y:S01]  /*a0c0*/  HMMA.16816.F32 R24, R68.reuse, R78, R24 ;  /* 0x0000004e4418723c */ /* 0x040fe20000001818 */
[----:B------:R-:W1:Y:S03]  /*a0d0*/  LDSM.16.MT88.4 R76, [R212+0x2100] ;  /* 0x00210000d44c783b */ /* 0x000e660000004200 */
[----:B------:R-:W-:Y:S02]  /*a0e0*/  FADD.FTZ R140, R140, R3 ;  /* 0x000000038c8c7221 */ /* 0x000fe40000010000 */
[----:B------:R-:W-:Y:S02]  /*a0f0*/  IMAD.MOV.U32 R3, RZ, RZ, R0 ;  /* 0x000000ffff037224 */ /* 0x000fe400078e0000 */
[C---:B------:R-:W-:Y:S04]  /*a100*/  HMMA.16816.F32 R28, R68.reuse, R84, R28 ;  /* 0x00000054441c723c */ /* 0x040fe8000000181c */
[----:B------:R-:W-:Y:S04]  /*a110*/  FADD.FTZ R140, R139, R140 ;  /* 0x0000008c8b8c7221 */ /* 0x000fe80000010000 */
[C---:B------:R-:W-:Y:S01]  /*a120*/  HMMA.16816.F32 R32, R68.reuse, R86, R32 ;  /* 0x000000564420723c */ /* 0x040fe20000001820 */
[----:B------:R-:W-:Y:S03]  /*a130*/  LDSM.16.MT88.4 R84, [R208+0x2100] ;  /* 0x00210000d054783b */ /* 0x000fe60000004200 */
[----:B------:R-:W-:Y:S04]  /*a140*/  FADD.FTZ R135, R135, R140 ;  /* 0x0000008c87877221 */ /* 0x000fe80000010000 */
[C---:B---3--:R-:W-:Y:S04]  /*a150*/  HMMA.16816.F32 R36, R68.reuse, R80, R36 ;  /* 0x000000504424723c */ /* 0x048fe80000001824 */
[----:B------:R-:W-:Y:S04]  /*a160*/  FADD.FTZ R229, R134, R135 ;  /* 0x0000008786e57221 */ /* 0x000fe80000010000 */
[C---:B------:R-:W-:Y:S01]  /*a170*/  HMMA.16816.F32 R40, R68.reuse, R82, R40 ;  /* 0x000000524428723c */ /* 0x040fe20000001828 */
[----:B------:R-:W3:Y:S07]  /*a180*/  LDSM.16.MT88.4 R80, [R210+0x2100] ;  /* 0x00210000d250783b */ /* 0x000eee0000004200 */
[C---:B--2---:R-:W-:Y:S08]  /*a190*/  HMMA.16816.F32 R44, R68.reuse, R72, R44 ;  /* 0x00000048442c723c */ /* 0x044ff0000000182c */
[C---:B------:R-:W-:Y:S01]  /*a1a0*/  HMMA.16816.F32 R48, R68.reuse, R74, R48 ;  /* 0x0000004a4430723c */ /* 0x040fe20000001830 */
[----:B------:R-:W2:Y:S07]  /*a1b0*/  LDSM.16.MT88.4 R72, [R209+0x2100] ;  /* 0x00210000d148783b */ /* 0x000eae0000004200 */
        /* <DEDUP_REMOVED lines=11> */
[----:B------:R-:W-:Y:S02]  /*a270*/  F2FP.PACK_AB R71, R168, R157 ;  /* 0x0000009da847723e */ /* 0x000fe400000000ff */
[----:B------:R-:W-:Y:S01]  /*a280*/  IADD3 R168, R238, -0x1, RZ ;  /* 0xffffffffeea87810 */ /* 0x000fe20007ffe0ff */
[----:B------:R-:W-:Y:S04]  /*a290*/  FADD.FTZ R164, R164, R241 ;  /* 0x000000f1a4a47221 */ /* 0x000fe80000010000 */
[C---:B-1----:R-:W-:Y:S03]  /*a2a0*/  HMMA.16816.F32 R4, R68.reuse, R76, R4 ;  /* 0x0000004c4404723c */ /* 0x042fe60000001804 */
[----:B------:R-:W-:Y:S02]  /*a2b0*/  FADD.FTZ R247, R247, R164 ;  /* 0x000000a4f7f77221 */ /* 0x000fe40000010000 */
[----:B------:R-:W-:Y:S02]  /*a2c0*/  IMAD.MOV.U32 R238, RZ, RZ, R168 ;  /* 0x000000ffffee7224 */ /* 0x000fe400078e00a8 */
[----:B------:R-:W-:Y:S01]  /*a2d0*/  FADD.FTZ R152, R152, R247 ;  /* 0x000000f798987221 */ /* 0x000fe20000010000 */
[C---:B------:R-:W-:Y:S01]  /*a2e0*/  HMMA.16816.F32 R8, R68.reuse, R78, R8 ;  /* 0x0000004e4408723c */ /* 0x040fe20000001808 */
[----:B------:R-:W1:Y:S03]  /*a2f0*/  LDSM.16.MT88.4 R76, [R212+0x5100] ;  /* 0x00510000d44c783b */ /* 0x000e660000004200 */
[----:B------:R-:W-:Y:S04]  /*a300*/  FADD.FTZ R155, R155, R152 ;  /* 0x000000989b9b7221 */ /* 0x000fe80000010000 */
[C---:B---3--:R-:W-:Y:S04]  /*a310*/  HMMA.16816.F32 R12, R68.reuse, R80, R12 ;  /* 0x00000050440c723c */ /* 0x048fe8000000180c */
[----:B------:R-:W-:Y:S04]  /*a320*/  FADD.FTZ R142, R142, R155 ;  /* 0x0000009b8e8e7221 */ /* 0x000fe80000010000 */
[C---:B------:R-:W-:Y:S01]  /*a330*/  HMMA.16816.F32 R16, R68.reuse, R82, R16 ;  /* 0x000000524410723c */ /* 0x040fe20000001810 */
[----:B------:R-:W3:Y:S03]  /*a340*/  LDSM.16.MT88.4 R80, [R210+0x5100] ;  /* 0x00510000d250783b */ /* 0x000ee60000004200 */
[----:B------:R-:W-:Y:S04]  /*a350*/  FADD.FTZ R228, R149, R142 ;  /* 0x0000008e95e47221 */ /* 0x000fe80000010000 */
[C---:B--2---:R-:W-:Y:S08]  /*a360*/  HMMA.16816.F32 R20, R68.reuse, R72, R20 ;  /* 0x000000484414723c */ /* 0x044ff00000001814 */
[C---:B------:R-:W-:Y:S01]  /*a370*/  HMMA.16816.F32 R24, R68.reuse, R74, R24 ;  /* 0x0000004a4418723c */ /* 0x040fe20000001818 */
[----:B------:R-:W2:Y:S07]  /*a380*/  LDSM.16.MT88.4 R72, [R208+0x5100] ;  /* 0x00510000d048783b */ /* 0x000eae0000004200 */
[C---:B------:R-:W-:Y:S08]  /*a390*/  HMMA.16816.F32 R28, R68.reuse, R84, R28 ;  /* 0x00000054441c723c */ /* 0x040ff0000000181c */
[C---:B------:R-:W-:Y:S01]  /*a3a0*/  HMMA.16816.F32 R32, R68.reuse, R86, R32 ;  /* 0x000000564420723c */ /* 0x040fe20000001820 */
[----:B------:R-:W4:Y:S07]  /*a3b0*/  LDSM.16.MT88.4 R84, [R208+0x2900] ;  /* 0x00290000d054783b */ /* 0x000f2e0000004200 */
[C---:B-1----:R-:W-:Y:S08]  /*a3c0*/  HMMA.16816.F32 R36, R68.reuse, R76, R36 ;  /* 0x0000004c4424723c */ /* 0x042ff00000001824 */
[C---:B------:R-:W-:Y:S01]  /*a3d0*/  HMMA.16816.F32 R40, R68.reuse, R78, R40 ;  /* 0x0000004e4428723c */ /* 0x040fe20000001828 */
[----:B------:R-:W1:Y:S07]  /*a3e0*/  LDSM.16.MT88.4 R76, [R212+0x5900] ;  /* 0x00590000d44c783b */ /* 0x000e6e0000004200 */
[C---:B---3--:R-:W-:Y:S08]  /*a3f0*/  HMMA.16816.F32 R44, R68.reuse, R80, R44 ;  /* 0x00000050442c723c */ /* 0x048ff0000000182c */
[C---:B------:R-:W-:Y:S08]  /*a400*/  HMMA.16816.F32 R48, R68.reuse, R82, R48 ;  /* 0x000000524430723c */ /* 0x040ff00000001830 */
[C---:B------:R-:W-:Y:S08]  /*a410*/  HMMA.16816.F32 R52, R68.reuse, R88, R52 ;  /* 0x000000584434723c */ /* 0x040ff00000001834 */
[C---:B------:R-:W-:Y:S08]  /*a420*/  HMMA.16816.F32 R56, R68.reuse, R90, R56 ;  /* 0x0000005a4438723c */ /* 0x040ff00000001838 */
[C---:B--2---:R-:W-:Y:S08]  /*a430*/  HMMA.16816.F32 R60, R68.reuse, R72, R60 ;  /* 0x00000048443c723c */ /* 0x044ff0000000183c */
[----:B------:R-:W-:Y:S01]  /*a440*/  HMMA.16816.F32 R64, R68, R74, R64 ;  /* 0x0000004a4440723c */ /* 0x000fe20000001840 */
[----:B------:R-:W2:Y:S07]  /*a450*/  LDSM.16.MT88.4 R68, [R210+0x5900] ;  /* 0x00590000d244783b */ /* 0x000eae0000004200 */
[C---:B------:R-:W-:Y:S01]  /*a460*/  HMMA.16816.F32 R112, R124.reuse, R108, R4 ;  /* 0x0000006c7c70723c */ /* 0x040fe20000001804 */
[----:B------:R-:W3:Y:S07]  /*a470*/  LDSM.16.MT88.4 R4, [R209+0x5900] ;  /* 0x00590000d104783b */ /* 0x000eee0000004200 */
[C---:B------:R-:W-:Y:S01]  /*a480*/  HMMA.16816.F32 R108, R124.reuse, R110, R8 ;  /* 0x0000006e7c6c723c */ /* 0x040fe20000001808 */
[----:B------:R-:W5:Y:S07]  /*a490*/  LDSM.16.MT88.4 R8, [R208+0x5900] ;  /* 0x00590000d008783b */ /* 0x000f6e0000004200 */
[C---:B------:R-:W-:Y:S08]  /*a4a0*/  HMMA.16816.F32 R104, R124.reuse, R100, R12 ;  /* 0x000000647c68723c */ /* 0x040ff0000000180c */
[C---:B------:R-:W-:Y:S08]  /*a4b0*/  HMMA.16816.F32 R100, R124.reuse, R102, R16 ;  /* 0x000000667c64723c */ /* 0x040ff00000001810 */
[C---:B------:R-:W-:Y:S08]  /*a4c0*/  HMMA.16816.F32 R96, R124.reuse, R92, R20 ;  /* 0x0000005c7c60723c */ /* 0x040ff00000001814 */
[C---:B------:R-:W-:Y:S08]  /*a4d0*/  HMMA.16816.F32 R92, R124.reuse, R94, R24 ;  /* 0x0000005e7c5c723c */ /* 0x040ff00000001818 */
[C---:B----4-:R-:W-:Y:S08]  /*a4e0*/  HMMA.16816.F32 R88, R124.reuse, R84, R28 ;  /* 0x000000547c58723c */ /* 0x050ff0000000181c */
[C---:B------:R-:W-:Y:S08]  /*a4f0*/  HMMA.16816.F32 R84, R124.reuse, R86, R32 ;  /* 0x000000567c54723c */ /* 0x040ff00000001820 */
[C---:B-1----:R-:W-:Y:S08]  /*a500*/  HMMA.16816.F32 R80, R124.reuse, R76, R36 ;  /* 0x0000004c7c50723c */ /* 0x042ff00000001824 */
[C---:B------:R-:W-:Y:S08]  /*a510*/  HMMA.16816.F32 R76, R124.reuse, R78, R40 ;  /* 0x0000004e7c4c723c */ /* 0x040ff00000001828 */
[C---:B--2---:R-:W-:Y:S08]  /*a520*/  HMMA.16816.F32 R72, R124.reuse, R68, R44 ;  /* 0x000000447c48723c */ /* 0x044ff0000000182c */
[C---:B------:R-:W-:Y:S08]  /*a530*/  HMMA.16816.F32 R68, R124.reuse, R70, R48 ;  /* 0x000000467c44723c */ /* 0x040ff00000001830 */
[C---:B---3--:R-:W-:Y:S08]  /*a540*/  HMMA.16816.F32 R52, R124.reuse, R4, R52 ;  /* 0x000000047c34723c */ /* 0x048ff00000001834 */
[C---:B------:R-:W-:Y:S08]  /*a550*/  HMMA.16816.F32 R56, R124.reuse, R6, R56 ;  /* 0x000000067c38723c */ /* 0x040ff00000001838 */
[C---:B-----5:R-:W-:Y:S08]  /*a560*/  HMMA.16816.F32 R60, R124.reuse, R8, R60 ;  /* 0x000000087c3c723c */ /* 0x060ff0000000183c */
[----:B------:R-:W-:Y:S01]  /*a570*/  HMMA.16816.F32 R64, R124, R10, R64 ;  /* 0x0000000a7c40723c */ /* 0x000fe20000001840 */
[----:B------:R-:W-:-:S07]  /*a580*/  @P0 BRA `(.L_x_46) ;  /* 0xffffbb1000000947 */ /* 0x000fce000383ffff */
.L_x_35:
[----:B------:R-:W1:Y:S01]  /*a590*/  S2UR UR20, SR_CTAID.X ;  /* 0x00000000001479c3 */ /* 0x000e620000002500 */
[----:B------:R-:W-:Y:S01]  /*a5a0*/  ULDC.64 UR4, c[0x0][0x2c8] ;  /* 0x0000b20000047ab9 */ /* 0x000fe20000000a00 */
[----:B------:R-:W-:Y:S01]  /*a5b0*/  IMAD.MOV.U32 R2, RZ, RZ, 0x1 ;  /* 0x00000001ff027424 */ /* 0x000fe200078e00ff */
[----:B------:R-:W-:Y:S01]  /*a5c0*/  PLOP3.LUT P0, PT, PT, PT, UP1, 0x40, 0x0 ;  /* 0x000000000000781c */ /* 0x000fe20003f0e818 */
[----:B------:R-:W-:-:S03]  /*a5d0*/  IMAD.MOV.U32 R3, RZ, RZ, c[0x0][0x2ac] ;  /* 0x0000ab00ff037624 */ /* 0x000fc600078e00ff */
[----:B------:R-:W-:-:S05]  /*a5e0*/  IADD3 R4, R2, -c[0x0][0x168], RZ ;  /* 0x80005a0002047a10 */ /* 0x000fca0007ffe0ff */
[----:B------:R-:W-:Y:S01]  /*a5f0*/  IMAD R3, R3, c[0x0][0x1d0], R4 ;  /* 0x0000740003037a24 */ /* 0x000fe200078e0204 */
[----:B-1----:R-:W-:-:S04]  /*a600*/  ULEA UR20, UR20, 0x7f, 0x7 ;  /* 0x0000007f14147891 */ /* 0x002fc8000f8e383f */
[----:B------:R-:W-:-:S07]  /*a610*/  UIMAD.WIDE.U32 UR22, UR20, UR4, URZ ;  /* 0x00000004141672a5 */ /* 0x000fce000f8e003f */
[----:B------:R-:W-:Y:S02]  /*a620*/  @UP2 UMOV UR21, UR23 ;  /* 0x0000001700152c82 */ /* 0x000fe40008000000 */
[----:B------:R-:W-:-:S06]  /*a630*/  @UP2 USHF.R.U32.HI UR20, URZ, UR5, UR21 ;  /* 0x000000053f142299 */ /* 0x000fcc0008011615 */
[----:B------:R-:W-:-:S04]  /*a640*/  IADD3 R3, R3, UR20, RZ ;  /* 0x0000001403037c10 */ /* 0x000fc8000fffe0ff */
[----:B------:R-:W-:Y:S01]  /*a650*/  IADD3 R4, R3, -c[0x0][0x324], RZ ;  /* 0x8000c90003047a10 */ /* 0x000fe20007ffe0ff */
[----:B------:R-:W-:Y:S05]  /*a660*/  @P0 BRA `(.L_x_47) ;  /* 0x000000d000000947 */ /* 0x000fea0003800000 */
[----:B------:R-:W-:-:S13]  /*a670*/  ISETP.GT.AND P0, PT, R3, -0x1, PT ;  /* 0xffffffff0300780c */ /* 0x000fda0003f04270 */
[----:B------:R-:W-:Y:S05]  /*a680*/  @P0 BRA `(.L_x_48) ;  /* 0x0000006000000947 */ /* 0x000fea0003800000 */
[----:B------:R-:W-:Y:S02]  /*a690*/  ISETP.NE.AND P0, PT, R2, c[0x0][0x32c], PT ;  /* 0x0000cb0002007a0c */ /* 0x000fe40003f05270 */
[----:B------:R-:W-:-:S11]  /*a6a0*/  LOP3.LUT R3, RZ, R3, RZ, 0x33, !PT ;  /* 0x00000003ff037212 */ /* 0x000fd600078e33ff */
[----:B------:R-:W-:-:S05]  /*a6b0*/  @P0 IMAD.HI.U32 R2, R3, c[0x0][0x330], RZ ;  /* 0x0000cc0003020a27 */ /* 0x000fca00078e00ff */
[----:B------:R-:W-:-:S04]  /*a6c0*/  @P0 SHF.R.U32.HI R3, RZ, c[0x0][0x334], R2 ;  /* 0x0000cd00ff030a19 */ /* 0x000fc80000011602 */
[----:B------:R-:W-:Y:S01]  /*a6d0*/  LOP3.LUT R3, RZ, R3, RZ, 0x33, !PT ;  /* 0x00000003ff037212 */ /* 0x000fe200078e33ff */
[----:B------:R-:W-:Y:S05]  /*a6e0*/  BRA `(.L_x_49) ;  /* 0x0000003000007947 */ /* 0x000fea0003800000 */
.L_x_48:
[----:B------:R-:W-:-:S13]  /*a6f0*/  ISETP.NE.AND P0, PT, R2, c[0x0][0x32c], PT ;  /* 0x0000cb0002007a0c */ /* 0x000fda0003f05270 */
[----:B------:R-:W-:-:S05]  /*a700*/  @P0 IMAD.HI.U32 R2, R3, c[0x0][0x330], RZ ;  /* 0x0000cc0003020a27 */ /* 0x000fca00078e00ff */
[----:B------:R-:W-:-:S05]  /*a710*/  @P0 SHF.R.U32.HI R3, RZ, c[0x0][0x334], R2 ;  /* 0x0000cd00ff030a19 */ /* 0x000fca0000011602 */
.L_x_49:
[----:B------:R-:W-:-:S05]  /*a720*/  IMAD R3, R3, c[0x0][0x32c], RZ ;  /* 0x0000cb0003037a24 */ /* 0x000fca00078e02ff */
[----:B------:R-:W-:-:S04]  /*a730*/  IMNMX R4, R4, R3, !PT ;  /* 0x0000000304047217 */ /* 0x000fc80007800200 */
.L_x_47:
[----:B------:R-:W-:-:S05]  /*a740*/  IADD3 R3, R4, 0x5f, RZ ;  /* 0x0000005f04037810 */ /* 0x000fca0007ffe0ff */
[----:B------:R-:W-:-:S05]  /*a750*/  IMAD.HI R3, R3, 0x2aaaaaab, RZ ;  /* 0x2aaaaaab03037827 */ /* 0x000fca00078e02ff */
[----:B------:R-:W-:-:S04]  /*a760*/  SHF.R.U32.HI R2, RZ, 0x1f, R3 ;  /* 0x0000001fff027819 */ /* 0x000fc80000011603 */
[----:B------:R-:W-:-:S04]  /*a770*/  LEA.HI.SX32 R2, R3, R2, 0x1c ;  /* 0x0000000203027211 */ /* 0x000fc800078fe2ff */
[----:B------:R-:W-:-:S04]  /*a780*/  IMNMX R239, R215, R2, !PT ;  /* 0x00000002d7ef7217 */ /* 0x000fc80007800200 */
[----:B------:R-:W-:-:S13]  /*a790*/  ISETP.GE.AND P0, PT, R168, R239, PT ;  /* 0x000000efa800720c */ /* 0x000fda0003f06270 */
[----:B------:R-:W-:Y:S05]  /*a7a0*/  @!P0 BRA `(.L_x_50) ;  /* 0x000031f000008947 */ /* 0x000fea0003800000 */
[----:B------:R-:W-:Y:S01]  /*a7b0*/  IMAD.MOV.U32 R3, RZ, RZ, R0 ;  /* 0x000000ffff037224 */ /* 0x000fe200078e0000 */
[----:B------:R-:W-:Y:S01]  /*a7c0*/  SHF.R.S32.HI R0, RZ, 0x1f, R231 ;  /* 0x0000001fff007819 */ /* 0x000fe200000114e7 */
[----:B------:R-:W-:Y:S01]  /*a7d0*/  IMAD.MOV.U32 R119, RZ, RZ, R116 ;  /* 0x000000ffff777224 */ /* 0x000fe200078e0074 */
[----:B------:R-:W-:Y:S01]  /*a7e0*/  MOV R238, R168 ;  /* 0x000000a800ee7202 */ /* 0x000fe20000000f00 */
[C---:B------:R-:W-:Y:S01]  /*a7f0*/  IMAD.SHL.U32 R236, R231.reuse, 0x2, RZ ;  /* 0x00000002e7ec7824 */ /* 0x040fe200078e00ff */
[C---:B------:R-:W-:Y:S02]  /*a800*/  SHF.L.U64.HI R235, R230.reuse, 0x1, R233 ;  /* 0x00000001e6eb7819 */ /* 0x040fe400000102e9 */
[----:B------:R-:W-:Y:S02]  /*a810*/  SHF.L.U32 R234, R230, 0x1, RZ ;  /* 0x00000001e6ea7819 */ /* 0x000fe400000006ff */
[----:B------:R-:W-:Y:S02]  /*a820*/  SHF.L.U64.HI R237, R231, 0x1, R0 ;  /* 0x00000001e7ed7819 */ /* 0x000fe40000010200 */
.L_x_53:
        /* <DEDUP_REMOVED lines=23> */
[C---:B------:R-:W-:Y:S02]  /*a9a0*/  IMAD R2, R216.reuse, c[0x0][0x21c], R2 ;  /* 0x00008700d8027a24 */ /* 0x040fe400078e0202 */
[----:B------:R-:W-:Y:S04]  /*a9b0*/  IMAD.IADD R5, R5, 0x1, R7 ;  /* 0x0000000105057824 */ /* 0x000fe800078e0207 */
[----:B------:R-:W-:Y:S05]  /*a9c0*/  IMAD.WIDE.U32 R4, R216, c[0x0][0x218], R4 ;  /* 0x00008600d8047a25 */ /* 0x000fea00078e0004 */
[----:B------:R-:W-:Y:S04]  /*a9d0*/  IADD3 R0, P0, R4, UR18, RZ ;  /* 0x0000001204007c10 */ /* 0x000fe8000ff1e0ff */
[----:B------:R-:W-:Y:S02]  /*a9e0*/  IADD3.X R5, R5, UR16, R2, P0, !PT ;  /* 0x0000001005057c10 */ /* 0x000fe400087fe402 */
[C---:B------:R-:W-:Y:S04]  /*a9f0*/  LEA R20, P0, R0.reuse, c[0x0][0x1f8], 0x1 ;  /* 0x00007e0000147a11 */ /* 0x040fe800078008ff */
[----:B------:R-:W-:Y:S01]  /*aa00*/  LEA.HI.X R6, R0, c[0x0][0x1fc], R5, 0x1, P0 ;  /* 0x00007f0000067a11 */ /* 0x000fe200000f0c05 */
[----:B------:R-:W2:Y:S01]  /*aa10*/  SHFL.IDX PT, R11, R20, RZ, 0x181f ;  /* 0x00181fff140b7589 */ /* 0x000ea200000e0000 */
[----:B------:R-:W-:Y:S03]  /*aa20*/  IADD3 R5, -R232, 0x10, RZ ;  /* 0x00000010e8057810 */ /* 0x000fe60007ffe1ff */
[----:B------:R-:W3:Y:S01]  /*aa30*/  SHFL.IDX PT, R4, R6, RZ, 0x181f ;  /* 0x00181fff06047589 */ /* 0x000ee200000e0000 */
[----:B------:R-:W-:Y:S03]  /*aa40*/  LOP3.LUT R5, R5, 0xf, RZ, 0xc0, !PT ;  /* 0x0000000f05057812 */ /* 0x000fe600078ec0ff */
[----:B------:R-:W5:Y:S04]  /*aa50*/  SHFL.IDX PT, R9, R20, 0x1, 0x181f ;  /* 0x00381f0014097f89 */ /* 0x000f6800000e0000 */
[----:B------:R-:W4:Y:S04]  /*aa60*/  SHFL.IDX PT, R2, R6, 0x1, 0x181f ;  /* 0x00381f0006027f89 */ /* 0x000f2800000e0000 */
[----:B------:R-:W1:Y:S04]  /*aa70*/  SHFL.IDX PT, R7, R20, 0x2, 0x181f ;  /* 0x00581f0014077f89 */ /* 0x000e6800000e0000 */
[----:B------:R1:W1:Y:S01]  /*aa80*/  SHFL.IDX PT, R0, R6, 0x2, 0x181f ;  /* 0x00581f0006007f89 */ /* 0x00026200000e0000 */
        /* <DEDUP_REMOVED lines=9> */
[--C-:B------:R-:W-:Y:S01]  /*ab20*/  IMAD.X R15, R2, 0x1, R235.reuse, P5 ;  /* 0x00000001020f7824 */ /* 0x100fe200028e06eb */
[----:B-1----:R-:W-:Y:S01]  /*ab30*/  IADD3 R4, P2, P0, R5, R7, R234 ;  /* 0x0000000705047210 */ /* 0x002fe2000785e0ea */
[----:B------:R2:W-:Y:S01]  /*ab40*/  LDGSTS.E.BYPASS.LTC128B.128 [R224], [R8.64], !P4 ;  /* 0x0000000008e07fae */ /* 0x0005e2000e101d4e */
[----:B------:R-:W-:Y:S02]  /*ab50*/  IADD3 R6, P5, R7, R236, RZ ;  /* 0x000000ec07067210 */ /* 0x000fe40007fbe0ff */
[----:B------:R-:W-:Y:S01]  /*ab60*/  IADD3.X R5, RZ, R0, R235, P2, P0 ;  /* 0x00000000ff057210 */ /* 0x000fe200017e04eb */
[----:B------:R2:W-:Y:S02]  /*ab70*/  LDGSTS.E.BYPASS.LTC128B.128 [R223], [R14.64], !P3 ;  /* 0x000000000edf7fae */ /* 0x0005e4000d901d4e */
[----:B------:R-:W-:Y:S05]  /*ab80*/  IMAD.X R7, R0, 0x1, R237, P5 ;  /* 0x0000000100077824 */ /* 0x000fea00028e06ed */
[----:B------:R2:W-:Y:S04]  /*ab90*/  LDGSTS.E.BYPASS.LTC128B.128 [R226+0x2000], [R6.64], !P4 ;  /* 0x0200000006e27fae */ /* 0x0005e8000e101d4e */
[----:B------:R2:W-:Y:S02]  /*aba0*/  LDGSTS.E.BYPASS.LTC128B.128.ZFILL [R226+0x5000], [R4.64], P6 ;  /* 0x0500000004e27fae */ /* 0x0005e4000b141d4e */
.L_x_51:
[C---:B--23--:R-:W-:Y:S01]  /*abb0*/  HMMA.16816.F32 R4, R120.reuse, R124, RZ ;  /* 0x0000007c7804723c */ /* 0x04cfe200000018ff */
[----:B------:R-:W-:Y:S02]  /*abc0*/  LDSM.16.M88.4 R156, [R211+0x8900] ;  /* 0x00890000d39c783b */ /* 0x000fe40000000200 */
[----:B------:R-:W-:Y:S05]  /*abd0*/  ISETP.GT.AND P0, PT, R238, R215, PT ;  /* 0x000000d7ee00720c */ /* 0x000fea0003f04270 */
[C---:B------:R-:W-:Y:S01]  /*abe0*/  HMMA.16816.F32 R8, R120.reuse, R126, RZ ;  /* 0x0000007e7808723c */ /* 0x040fe200000018ff */
[----:B------:R-:W0:Y:S07]  /*abf0*/  LDGDEPBAR ;  /* 0x00000000000079af */ /* 0x000e2e0000000000 */
[C---:B------:R-:W-:Y:S01]  /*ac00*/  HMMA.16816.F32 R12, R120.reuse, R16, RZ ;  /* 0x00000010780c723c */ /* 0x040fe200000018ff */
[----:B------:R-:W2:Y:S07]  /*ac10*/  LDSM.16.M88.4 R124, [R211+0x8100] ;  /* 0x00810000d37c783b */ /* 0x000eae0000000200 */
[C---:B------:R-:W-:Y:S01]  /*ac20*/  HMMA.16816.F32 R16, R120.reuse, R18, RZ ;  /* 0x000000127810723c */ /* 0x040fe200000018ff */
[----:B------:R-:W-:Y:S07]  /*ac30*/  LDSM.16.M88.4 R160, [R211+0xa100] ;  /* 0x00a10000d3a0783b */ /* 0x000fee0000000200 */
[C---:B----4-:R-:W-:Y:S01]  /*ac40*/  HMMA.16816.F32 R20, R120.reuse, R24, RZ ;  /* 0x000000187814723c */ /* 0x050fe200000018ff */
[----:B------:R-:W-:Y:S07]  /*ac50*/  LDSM.16.M88.4 R164, [R211+0xa900] ;  /* 0x00a90000d3a4783b */ /* 0x000fee0000000200 */
[C---:B------:R-:W-:Y:S01]  /*ac60*/  HMMA.16816.F32 R24, R120.reuse, R26, RZ ;  /* 0x0000001a7818723c */ /* 0x040fe200000018ff */
[----:B------:R-:W-:Y:S07]  /*ac70*/  LDSM.16.M88.4 R168, [R211+0xd900] ;  /* 0x00d90000d3a8783b */ /* 0x000fee0000000200 */
[C---:B-1----:R-:W-:Y:S08]  /*ac80*/  HMMA.16816.F32 R28, R120.reuse, R32, RZ ;  /* 0x00000020781c723c */ /* 0x042ff000000018ff */
[C---:B------:R-:W-:Y:S08]  /*ac90*/  HMMA.16816.F32 R32, R120.reuse, R34, RZ ;  /* 0x000000227820723c */ /* 0x040ff000000018ff */
[C---:B------:R-:W-:Y:S08]  /*aca0*/  HMMA.16816.F32 R36, R120.reuse, R40, RZ ;  /* 0x000000287824723c */ /* 0x040ff000000018ff */
[C---:B------:R-:W-:Y:S08]  /*acb0*/  HMMA.16816.F32 R40, R120.reuse, R42, RZ ;  /* 0x0000002a7828723c */ /* 0x040ff000000018ff */
[C---:B------:R-:W-:Y:S08]  /*acc0*/  HMMA.16816.F32 R44, R120.reuse, R48, RZ ;  /* 0x00000030782c723c */ /* 0x040ff000000018ff */
[----:B------:R-:W-:Y:S08]  /*acd0*/  HMMA.16816.F32 R48, R120, R50, RZ ;  /* 0x000000327830723c */ /* 0x000ff000000018ff */
[C---:B------:R-:W-:Y:S08]  /*ace0*/  HMMA.16816.F32 R4, R144.reuse, R128, R4 ;  /* 0x000000809004723c */ /* 0x040ff00000001804 */
[C---:B------:R-:W-:Y:S01]  /*acf0*/  HMMA.16816.F32 R8, R144.reuse, R130, R8 ;  /* 0x000000829008723c */ /* 0x040fe20000001808 */
[----:B------:R-:W1:Y:S07]  /*ad00*/  LDSM.16.M88.4 R128, [R211+0x9100] ;  /* 0x00910000d380783b */ /* 0x000e6e0000000200 */
[C---:B------:R-:W-:Y:S08]  /*ad10*/  HMMA.16816.F32 R12, R144.reuse, R132, R12 ;  /* 0x00000084900c723c */ /* 0x040ff0000000180c */
[C---:B------:R-:W-:Y:S01]  /*ad20*/  HMMA.16816.F32 R16, R144.reuse, R134, R16 ;  /* 0x000000869010723c */ /* 0x040fe20000001810 */
[----:B------:R-:W3:Y:S07]  /*ad30*/  LDSM.16.M88.4 R132, [R211+0x9900] ;  /* 0x00990000d384783b */ /* 0x000eee0000000200 */
        /* <DEDUP_REMOVED lines=10> */
[----:B------:R-:W-:Y:S01]  /*ade0*/  HMMA.16816.F32 R48, R144, R154, R48 ;  /* 0x0000009a9030723c */ /* 0x000fe20000001830 */
[----:B------:R-:W-:Y:S07]  /*adf0*/  LDSM.16.M88.4 R152, [R202+0x2000] ;  /* 0x00200000ca98783b */ /* 0x000fee0000000200 */
[C---:B--2---:R-:W-:Y:S08]  /*ae00*/  HMMA.16816.F32 R4, R172.reuse, R124, R4 ;  /* 0x0000007cac04723c */ /* 0x044ff00000001804 */
[C---:B------:R-:W-:Y:S01]  /*ae10*/  HMMA.16816.F32 R8, R172.reuse, R126, R8 ;  /* 0x0000007eac08723c */ /* 0x040fe20000001808 */
[----:B------:R-:W2:Y:S07]  /*ae20*/  LDSM.16.M88.4 R124, [R202] ;  /* 0x00000000ca7c783b */ /* 0x000eae0000000200 */
[C---:B------:R-:W-:Y:S08]  /*ae30*/  HMMA.16816.F32 R12, R172.reuse, R156, R12 ;  /* 0x0000009cac0c723c */ /* 0x040ff0000000180c */
[C---:B------:R-:W-:Y:S01]  /*ae40*/  HMMA.16816.F32 R16, R172.reuse, R158, R16 ;  /* 0x0000009eac10723c */ /* 0x040fe20000001810 */
[----:B------:R-:W-:Y:S07]  /*ae50*/  LDSM.16.M88.4 R156, [R214+0xb900] ;  /* 0x00b90000d69c783b */ /* 0x000fee0000000200 */
[C---:B-1----:R-:W-:Y:S08]  /*ae60*/  HMMA.16816.F32 R20, R172.reuse, R128, R20 ;  /* 0x00000080ac14723c */ /* 0x042ff00000001814 */
[C---:B------:R-:W-:Y:S01]  /*ae70*/  HMMA.16816.F32 R24, R172.reuse, R130, R24 ;  /* 0x00000082ac18723c */ /* 0x040fe20000001818 */
[----:B------:R-:W1:Y:S07]  /*ae80*/  LDSM.16.M88.4 R128, [R202+0x2800] ;  /* 0x00280000ca80783b */ /* 0x000e6e0000000200 */
[C---:B---3--:R-:W-:Y:S08]  /*ae90*/  HMMA.16816.F32 R28, R172.reuse, R132, R28 ;  /* 0x00000084ac1c723c */ /* 0x048ff0000000181c */
[C---:B------:R-:W-:Y:S01]  /*aea0*/  HMMA.16816.F32 R32, R172.reuse, R134, R32 ;  /* 0x00000086ac20723c */ /* 0x040fe20000001820 */
[----:B------:R-:W3:Y:S07]  /*aeb0*/  LDSM.16.M88.4 R132, [R214+0xb100] ;  /* 0x00b10000d684783b */ /* 0x000eee0000000200 */
[C---:B------:R-:W-:Y:S08]  /*aec0*/  HMMA.16816.F32 R36, R172.reuse, R160, R36 ;  /* 0x000000a0ac24723c */ /* 0x040ff00000001824 */
[C---:B------:R-:W-:Y:S01]  /*aed0*/  HMMA.16816.F32 R40, R172.reuse, R162, R40 ;  /* 0x000000a2ac28723c */ /* 0x040fe20000001828 */
[----:B------:R-:W4:Y:S07]  /*aee0*/  LDSM.16.M88.4 R160, [R214+0xc100] ;  /* 0x00c10000d6a0783b */ /* 0x000f2e0000000200 */
[C---:B------:R-:W-:Y:S08]  /*aef0*/  HMMA.16816.F32 R44, R172.reuse, R164, R44 ;  /* 0x000000a4ac2c723c */ /* 0x040ff0000000182c */
[----:B------:R-:W-:Y:S01]  /*af00*/  HMMA.16816.F32 R48, R172, R166, R48 ;  /* 0x000000a6ac30723c */ /* 0x000fe20000001830 */
[----:B------:R-:W5:Y:S07]  /*af10*/  LDSM.16.M88.4 R164, [R214+0xc900] ;  /* 0x00c90000d6a4783b */ /* 0x000f6e0000000200 */
        /* <DEDUP_REMOVED lines=8> */
[----:B------:R-:W2:Y:S07]  /*afa0*/  LDSM.16.M88.4 R140, [R201] ;  /* 0x00000000c98c783b */ /* 0x000eae0000000200 */
[C---:B------:R-:W-:Y:S08]  /*afb0*/  HMMA.16816.F32 R28, R176.reuse, R148, R28 ;  /* 0x00000094b01c723c */ /* 0x040ff0000000181c */
[C---:B------:R-:W-:Y:S01]  /*afc0*/  HMMA.16816.F32 R32, R176.reuse, R150, R32 ;  /* 0x00000096b020723c */ /* 0x040fe20000001820 */
[----:B------:R-:W2:Y:S07]  /*afd0*/  LDSM.16.M88.4 R148, [R200] ;  /* 0x00000000c894783b */ /* 0x000eae0000000200 */
[C---:B------:R-:W-:Y:S08]  /*afe0*/  HMMA.16816.F32 R36, R176.reuse, R152, R36 ;  /* 0x00000098b024723c */ /* 0x040ff00000001824 */
[C---:B------:R-:W-:Y:S01]  /*aff0*/  HMMA.16816.F32 R40, R176.reuse, R154, R40 ;  /* 0x0000009ab028723c */ /* 0x040fe20000001828 */
[----:B------:R-:W-:Y:S07]  /*b000*/  LDSM.16.M88.4 R152, [R197] ;  /* 0x00000000c598783b */ /* 0x000fee0000000200 */
[C---:B-1----:R-:W-:Y:S08]  /*b010*/  HMMA.16816.F32 R44, R176.reuse, R128, R44 ;  /* 0x00000080b02c723c */ /* 0x042ff0000000182c */
[----:B------:R-:W-:Y:S01]  /*b020*/  HMMA.16816.F32 R48, R176, R130, R48 ;  /* 0x00000082b030723c */ /* 0x000fe20000001830 */
[----:B------:R-:W1:Y:S07]  /*b030*/  LDSM.16.M88.4 R128, [R199] ;  /* 0x00000000c780783b */ /* 0x000e6e0000000200 */
[C---:B---3--:R-:W-:Y:S08]  /*b040*/  HMMA.16816.F32 R4, R180.reuse, R132, R4 ;  /* 0x00000084b404723c */ /* 0x048ff00000001804 */
[C---:B------:R-:W-:Y:S01]  /*b050*/  HMMA.16816.F32 R8, R180.reuse, R134, R8 ;  /* 0x00000086b408723c */ /* 0x040fe20000001808 */
[----:B------:R-:W3:Y:S07]  /*b060*/  LDSM.16.M88.4 R132, [R198] ;  /* 0x00000000c684783b */ /* 0x000eee0000000200 */
[C---:B------:R-:W-:Y:S08]  /*b070*/  HMMA.16816.F32 R12, R180.reuse, R156, R12 ;  /* 0x0000009cb40c723c */ /* 0x040ff0000000180c */
[C---:B------:R-:W-:Y:S01]  /*b080*/  HMMA.16816.F32 R16, R180.reuse, R158, R16 ;  /* 0x0000009eb410723c */ /* 0x040fe20000001810 */
[----:B------:R-:W1:Y:S07]  /*b090*/  LDSM.16.M88.4 R156, [R196] ;  /* 0x00000000c49c783b */ /* 0x000e6e0000000200 */
[C---:B----4-:R-:W-:Y:S08]  /*b0a0*/  HMMA.16816.F32 R20, R180.reuse, R160, R20 ;  /* 0x000000a0b414723c */ /* 0x050ff00000001814 */
[C---:B------:R-:W-:Y:S01]  /*b0b0*/  HMMA.16816.F32 R24, R180.reuse, R162, R24 ;  /* 0x000000a2b418723c */ /* 0x040fe20000001818 */
[----:B------:R-:W4:Y:S07]  /*b0c0*/  LDSM.16.M88.4 R160, [R211+0xb100] ;  /* 0x00b10000d3a0783b */ /* 0x000f2e0000000200 */
[C---:B-----5:R-:W-:Y:S08]  /*b0d0*/  HMMA.16816.F32 R28, R180.reuse, R164, R28 ;  /* 0x000000a4b41c723c */ /* 0x060ff0000000181c */
[C---:B------:R-:W-:Y:S01]  /*b0e0*/  HMMA.16816.F32 R32, R180.reuse, R166, R32 ;  /* 0x000000a6b420723c */ /* 0x040fe20000001820 */
[----:B------:R-:W-:Y:S07]  /*b0f0*/  LDSM.16.M88.4 R164, [R211+0xd100] ;  /* 0x00d10000d3a4783b */ /* 0x000fee0000000200 */
[C---:B--2---:R-:W-:Y:S08]  /*b100*/  HMMA.16816.F32 R36, R180.reuse, R124, R36 ;  /* 0x0000007cb424723c */ /* 0x044ff00000001824 */
[C---:B------:R-:W-:Y:S01]  /*b110*/  HMMA.16816.F32 R40, R180.reuse, R126, R40 ;  /* 0x0000007eb428723c */ /* 0x040fe20000001828 */
[----:B------:R-:W2:Y:S07]  /*b120*/  LDSM.16.M88.4 R124, [R211+0xb900] ;  /* 0x00b90000d37c783b */ /* 0x000eae0000000200 */
[C---:B------:R-:W-:Y:S08]  /*b130*/  HMMA.16816.F32 R44, R180.reuse, R136, R44 ;  /* 0x00000088b42c723c */ /* 0x040ff0000000182c */
[----:B------:R-:W-:Y:S01]  /*b140*/  HMMA.16816.F32 R48, R180, R138, R48 ;  /* 0x0000008ab430723c */ /* 0x000fe20000001830 */
[----:B------:R-:W5:Y:S07]  /*b150*/  LDSM.16.M88.4 R136, [R211+0xc100] ;  /* 0x00c10000d388783b */ /* 0x000f6e0000000200 */
[C---:B------:R-:W-:Y:S08]  /*b160*/  HMMA.16816.F32 R4, R184.reuse, R140, R4 ;  /* 0x0000008cb804723c */ /* 0x040ff00000001804 */
[C---:B------:R-:W-:Y:S01]  /*b170*/  HMMA.16816.F32 R8, R184.reuse, R142, R8 ;  /* 0x0000008eb808723c */ /* 0x040fe20000001808 */
[----:B------:R-:W2:Y:S07]  /*b180*/  LDSM.16.M88.4 R140, [R211+0xc900] ;  /* 0x00c90000d38c783b */ /* 0x000eae0000000200 */
[C---:B------:R-:W-:Y:S08]  /*b190*/  HMMA.16816.F32 R12, R184.reuse, R148, R12 ;  /* 0x00000094b80c723c */ /* 0x040ff0000000180c */
[C---:B------:R-:W-:Y:S01]  /*b1a0*/  HMMA.16816.F32 R16, R184.reuse, R150, R16 ;  /* 0x00000096b810723c */ /* 0x040fe20000001810 */
[----:B------:R-:W2:Y:S07]  /*b1b0*/  LDSM.16.M88.4 R148, [R202+0x3000] ;  /* 0x00300000ca94783b */ /* 0x000eae0000000200 */
[C---:B-1----:R-:W-:Y:S08]  /*b1c0*/  HMMA.16816.F32 R20, R184.reuse, R128, R20 ;  /* 0x00000080b814723c */ /* 0x042ff00000001814 */
[C---:B------:R-:W-:Y:S01]  /*b1d0*/  HMMA.16816.F32 R24, R184.reuse, R130, R24 ;  /* 0x00000082b818723c */ /* 0x040fe20000001818 */
[----:B------:R-:W-:Y:S07]  /*b1e0*/  LDSM.16.M88.4 R128, [R202+0x4000] ;  /* 0x00400000ca80783b */ /* 0x000fee0000000200 */
[C---:B---3--:R-:W-:Y:S08]  /*b1f0*/  HMMA.16816.F32 R28, R184.reuse, R132, R28 ;  /* 0x00000084b81c723c */ /* 0x048ff0000000181c */
[C---:B------:R-:W-:Y:S08]  /*b200*/  HMMA.16816.F32 R32, R184.reuse, R134, R32 ;  /* 0x00000086b820723c */ /* 0x040ff00000001820 */
[C---:B------:R-:W-:Y:S08]  /*b210*/  HMMA.16816.F32 R36, R184.reuse, R152, R36 ;  /* 0x00000098b824723c */ /* 0x040ff00000001824 */
[C---:B------:R-:W-:Y:S08]  /*b220*/  HMMA.16816.F32 R40, R184.reuse, R154, R40 ;  /* 0x0000009ab828723c */ /* 0x040ff00000001828 */
[C---:B------:R-:W-:Y:S08]  /*b230*/  HMMA.16816.F32 R44, R184.reuse, R156, R44 ;  /* 0x0000009cb82c723c */ /* 0x040ff0000000182c */
[----:B------:R-:W-:Y:S08]  /*b240*/  HMMA.16816.F32 R48, R184, R158, R48 ;  /* 0x0000009eb830723c */ /* 0x000ff00000001830 */
[C---:B----4-:R-:W-:Y:S08]  /*b250*/  HMMA.16816.F32 R4, R188.reuse, R160, R4 ;  /* 0x000000a0bc04723c */ /* 0x050ff00000001804 */
[C---:B------:R-:W-:Y:S08]  /*b260*/  HMMA.16816.F32 R8, R188.reuse, R162, R8 ;  /* 0x000000a2bc08723c */ /* 0x040ff00000001808 */
[C---:B--2---:R-:W-:Y:S08]  /*b270*/  HMMA.16816.F32 R12, R188.reuse, R124, R12 ;  /* 0x0000007cbc0c723c */ /* 0x044ff0000000180c */
[C---:B------:R-:W-:Y:S01]  /*b280*/  HMMA.16816.F32 R16, R188.reuse, R126, R16 ;  /* 0x0000007ebc10723c */ /* 0x040fe20000001810 */
[----:B------:R-:W1:Y:S07]  /*b290*/  LDSM.16.M88.4 R124, [R202+0x3800] ;  /* 0x00380000ca7c783b */ /* 0x000e6e0000000200 */
[C---:B-----5:R-:W-:Y:S08]  /*b2a0*/  HMMA.16816.F32 R20, R188.reuse, R136, R20 ;  /* 0x00000088bc14723c */ /* 0x060ff00000001814 */
        /* <DEDUP_REMOVED lines=10> */
[C---:B------:R-:W-:Y:S04]  /*b350*/  HMMA.16816.F32 R16, R192.reuse, R126, R16 ;  /* 0x0000007ec010723c */ /* 0x040fe80000001810 */
[----:B------:R-:W-:Y:S02]  /*b360*/  FMUL.FTZ R134, R4, c[0x0][0x320] ;  /* 0x0000c80004867a20 */ /* 0x000fe40000410000 */
[----:B------:R-:W-:Y:S02]  /*b370*/  FMUL.FTZ R132, R5, c[0x0][0x320] ;  /* 0x0000c80005847a20 */ /* 0x000fe40000410000 */
[----:B------:R-:W-:Y:S01]  /*b380*/  FMUL.FTZ R9, R9, c[0x0][0x320] ;  /* 0x0000c80009097a20 */ /* 0x000fe20000410000 */
[C---:B------:R-:W-:Y:S01]  /*b390*/  HMMA.16816.F32 R20, R192.reuse, R128, R20 ;  /* 0x00000080c014723c */ /* 0x040fe20000001814 */
[----:B------:R-:W1:Y:S02]  /*b3a0*/  MUFU.TANH R134, R134 ;  /* 0x0000008600867308 */ /* 0x000e640000002400 */
[----:B------:R-:W-:Y:S02]  /*b3b0*/  FMUL.FTZ R10, R10, c[0x0][0x320] ;  /* 0x0000c8000a0a7a20 */ /* 0x000fe40000410000 */
[----:B------:R-:W-:Y:S02]  /*b3c0*/  FMUL.FTZ R11, R11, c[0x0][0x320] ;  /* 0x0000c8000b0b7a20 */ /* 0x000fe40000410000 */
[----:B------:R-:W-:Y:S01]  /*b3d0*/  FMUL.FTZ R246, R8, c[0x0][0x320] ;  /* 0x0000c80008f67a20 */ /* 0x000fe20000410000 */
[C---:B------:R-:W-:Y:S03]  /*b3e0*/  HMMA.16816.F32 R24, R192.reuse, R130, R24 ;  /* 0x00000082c018723c */ /* 0x040fe60000001818 */
[----:B------:R-:W2:Y:S01]  /*b3f0*/  MUFU.TANH R248, R9 ;  /* 0x0000000900f87308 */ /* 0x000ea20000002400 */
[----:B------:R-:W-:Y:S02]  /*b400*/  FMUL.FTZ R13, R13, c[0x0][0x320] ;  /* 0x0000c8000d0d7a20 */ /* 0x000fe40000410000 */
[----:B------:R-:W-:Y:S02]  /*b410*/  FMUL.FTZ R14, R14, c[0x0][0x320] ;  /* 0x0000c8000e0e7a20 */ /* 0x000fe40000410000 */
[----:B------:R-:W-:Y:S04]  /*b420*/  FMUL.FTZ R15, R15, c[0x0][0x320] ;  /* 0x0000c8000f0f7a20 */ /* 0x000fe80000410000 */
[----:B------:R-:W-:Y:S01]  /*b430*/  FMUL.FTZ R138, R12, c[0x0][0x320] ;  /* 0x0000c8000c8a7a20 */ /* 0x000fe20000410000 */
[----:B------:R-:W3:Y:S01]  /*b440*/  MUFU.TANH R247, R10 ;  /* 0x0000000a00f77308 */ /* 0x000ee20000002400 */
        /* <DEDUP_REMOVED lines=11> */
[----:B------:R-:W1:Y:S01]  /*b500*/  MUFU.TANH R136, R13 ;  /* 0x0000000d00887308 */ /* 0x000e620000002400 */
[----:B------:R-:W-:Y:S02]  /*b510*/  FMUL.FTZ R23, R23, c[0x0][0x320] ;  /* 0x0000c80017177a20 */ /* 0x000fe40000410000 */
[----:B------:R-:W-:Y:S02]  /*b520*/  FMUL.FTZ R25, R25, c[0x0][0x320] ;  /* 0x0000c80019197a20 */ /* 0x000fe40000410000 */
[----:B------:R-:W-:Y:S02]  /*b530*/  FMUL.FTZ R26, R26, c[0x0][0x320] ;  /* 0x0000c8001a1a7a20 */ /* 0x000fe40000410000 */
[----:B------:R-:W-:Y:S03]  /*b540*/  FMUL.FTZ R27, R27, c[0x0][0x320] ;  /* 0x0000c8001b1b7a20 */ /* 0x000fe60000410000 */
[----:B------:R-:W1:Y:S01]  /*b550*/  MUFU.TANH R137, R14 ;  /* 0x0000000e00897308 */ /* 0x000e620000002400 */
[----:B----4-:R-:W4:Y:S09]  /*b560*/  LDSM.16.M88.4 R8, [R202+0x4800] ;  /* 0x00480000ca08783b */ /* 0x010f320000000200 */
[----:B------:R5:W1:Y:S10]  /*b570*/  MUFU.TANH R141, R15 ;  /* 0x0000000f008d7308 */ /* 0x000a740000002400 */
[----:B------:R-:W1:Y:S10]  /*b580*/  MUFU.TANH R132, R132 ;  /* 0x0000008400847308 */ /* 0x000e740000002400 */
[----:B------:R-:W1:Y:S01]  /*b590*/  MUFU.TANH R243, R243 ;  /* 0x000000f300f37308 */ /* 0x000e620000002400 */
[----:B-----5:R-:W5:Y:S09]  /*b5a0*/  LDSM.16.M88.4 R12, [R202+0x5000] ;  /* 0x00500000ca0c783b */ /* 0x020f720000000200 */
[----:B------:R-:W1:Y:S01]  /*b5b0*/  MUFU.TANH R135, R135 ;  /* 0x0000008700877308 */ /* 0x000e620000002400 */
[C---:B----4-:R-:W-:Y:S09]  /*b5c0*/  HMMA.16816.F32 R28, R192.reuse, R8, R28 ;  /* 0x00000008c01c723c */ /* 0x050ff2000000181c */
[----:B------:R-:W4:Y:S01]  /*b5d0*/  MUFU.TANH R246, R246 ;  /* 0x000000f600f67308 */ /* 0x000f220000002400 */
[C---:B------:R-:W-:Y:S01]  /*b5e0*/  HMMA.16816.F32 R32, R192.reuse, R10, R32 ;  /* 0x0000000ac020723c */ /* 0x040fe20000001820 */
[----:B------:R-:W1:Y:S01]  /*b5f0*/  LDSM.16.M88.4 R8, [R202+0x5800] ;  /* 0x00580000ca08783b */ /* 0x000e620000000200 */
[----:B------:R-:W-:Y:S07]  /*b600*/  DEPBAR.LE SB0, 0x0 ;  /* 0x000080000000791a */ /* 0x000fee0000000000 */
[----:B------:R-:W1:Y:S01]  /*b610*/  MUFU.TANH R138, R138 ;  /* 0x0000008a008a7308 */ /* 0x000e620000002400 */
[----:B------:R-:W-:Y:S04]  /*b620*/  BAR.SYNC.DEFER_BLOCKING 0x0 ;  /* 0x0000000000007b1d */ /* 0x000fe80000010000 */
[----:B------:R-:W-:Y:S05]  /*b630*/  FMUL.FTZ R244, R28, c[0x0][0x320] ;  /* 0x0000c8001cf47a20 */ /* 0x000fea0000410000 */
[----:B------:R-:W2:Y:S01]  /*b640*/  MUFU.TANH R152, R152 ;  /* 0x0000009800987308 */ /* 0x000ea20000002400 */
[----:B------:R-:W-:Y:S02]  /*b650*/  FMUL.FTZ R29, R29, c[0x0][0x320] ;  /* 0x0000c8001d1d7a20 */ /* 0x000fe40000410000 */
[----:B------:R-:W-:Y:S01]  /*b660*/  FMUL.FTZ R30, R30, c[0x0][0x320] ;  /* 0x0000c8001e1e7a20 */ /* 0x000fe20000410000 */
[C---:B-----5:R-:W-:Y:S05]  /*b670*/  HMMA.16816.F32 R36, R192.reuse, R12, R36 ;  /* 0x0000000cc024723c */ /* 0x060fea0000001824 */
[----:B------:R-:W-:Y:S01]  /*b680*/  FMUL.FTZ R240, R32, c[0x0][0x320] ;  /* 0x0000c80020f07a20 */ /* 0x000fe20000410000 */
[----:B------:R2:W2:Y:S01]  /*b690*/  MUFU.TANH R148, R17 ;  /* 0x0000001100947308 */ /* 0x0004a20000002400 */
[----:B------:R-:W-:Y:S01]  /*b6a0*/  FMUL.FTZ R31, R31, c[0x0][0x320] ;  /* 0x0000c8001f1f7a20 */ /* 0x000fe20000410000 */
[C---:B------:R-:W-:Y:S04]  /*b6b0*/  HMMA.16816.F32 R40, R192.reuse, R14, R40 ;  /* 0x0000000ec028723c */ /* 0x040fe80000001828 */
[----:B------:R-:W-:Y:S02]  /*b6c0*/  FMUL.FTZ R33, R33, c[0x0][0x320] ;  /* 0x0000c80021217a20 */ /* 0x000fe40000410000 */
[----:B------:R-:W-:Y:S02]  /*b6d0*/  FMUL.FTZ R34, R34, c[0x0][0x320] ;  /* 0x0000c80022227a20 */ /* 0x000fe40000410000 */
[----:B------:R2:W2:Y:S01]  /*b6e0*/  MUFU.TANH R143, R18 ;  /* 0x00000012008f7308 */ /* 0x0004a20000002400 */
[----:B------:R-:W-:Y:S01]  /*b6f0*/  FMUL.FTZ R35, R35, c[0x0][0x320] ;  /* 0x0000c80023237a20 */ /* 0x000fe20000410000 */
[C---:B-1----:R-:W-:Y:S06]  /*b700*/  HMMA.16816.F32 R44, R192.reuse, R8, R44 ;  /* 0x00000008c02c723c */ /* 0x042fec000000182c */
[----:B------:R-:W-:Y:S02]  /*b710*/  FMUL.FTZ R164, R36, c[0x0][0x320] ;  /* 0x0000c80024a47a20 */ /* 0x000fe40000410000 */
[----:B------:R1:W1:Y:S01]  /*b720*/  MUFU.TANH R155, R19 ;  /* 0x00000013009b7308 */ /* 0x0002620000002400 */
[----:B------:R-:W-:Y:S03]  /*b730*/  HMMA.16816.F32 R48, R192, R10, R48 ;  /* 0x0000000ac030723c */ /* 0x000fe60000001830 */
[----:B------:R-:W-:Y:S02]  /*b740*/  FMUL.FTZ R37, R37, c[0x0][0x320] ;  /* 0x0000c80025257a20 */ /* 0x000fe40000410000 */
[----:B------:R-:W-:Y:S02]  /*b750*/  FMUL.FTZ R156, R40, c[0x0][0x320] ;  /* 0x0000c800289c7a20 */ /* 0x000fe40000410000 */
[----:B------:R-:W-:Y:S02]  /*b760*/  FMUL.FTZ R38, R38, c[0x0][0x320] ;  /* 0x0000c80026267a20 */ /* 0x000fe40000410000 */
[----:B------:R-:W1:Y:S03]  /*b770*/  MUFU.TANH R158, R158 ;  /* 0x0000009e009e7308 */ /* 0x000e660000002400 */
        /* <DEDUP_REMOVED lines=13> */
[----:B------:R-:W-:Y:S05]  /*b850*/  FMUL.FTZ R0, R51, c[0x0][0x320] ;  /* 0x0000c80033007a20 */ /* 0x000fea0000410000 */
[----:B------:R1:W1:Y:S10]  /*b860*/  MUFU.TANH R161, R23 ;  /* 0x0000001700a17308 */ /* 0x0002740000002400 */
[----:B------:R-:W1:Y:S10]  /*b870*/  MUFU.TANH R166, R166 ;  /* 0x000000a600a67308 */ /* 0x000e740000002400 */
[----:B------:R1:W1:Y:S10]  /*b880*/  MUFU.TANH R168, R25 ;  /* 0x0000001900a87308 */ /* 0x0002740000002400 */
[----:B------:R1:W1:Y:S10]  /*b890*/  MUFU.TANH R163, R26 ;  /* 0x0000001a00a37308 */ /* 0x0002740000002400 */
        /* <DEDUP_REMOVED lines=24> */
[----:B------:R1:W1:Y:S01]  /*ba20*/  MUFU.TANH R117, R0 ;  /* 0x0000000000757308 */ /* 0x0002620000002400 */
[----:B------:R-:W-:-:S05]  /*ba30*/  @!P0 BRA `(.L_x_52) ;  /* 0x0000037000008947 */ /* 0x000fca0003800000 */
[----:B--234-:R-:W-:Y:S01]  /*ba40*/  PLOP3.LUT P2, PT, PT, PT, UP3, 0x80, 0x0 ;  /* 0x000000000000781c */ /* 0x01cfe20003f4f038 */
[----:B-1----:R-:W-:Y:S01]  /*ba50*/  IMAD R0, R238, 0x60, R220 ;  /* 0x00000060ee007824 */ /* 0x002fe200078e02dc */
[----:B------:R-:W-:Y:S01]  /*ba60*/  PLOP3.LUT P0, PT, PT, PT, UP3, 0x80, 0x0 ;  /* 0x000000000000781c */ /* 0x000fe20003f0f038 */
[----:B------:R-:W-:Y:S01]  /*ba70*/  IMAD.MOV.U32 R216, RZ, RZ, RZ ;  /* 0x000000ffffd87224 */ /* 0x000fe200078e00ff */
[----:B------:R-:W-:Y:S02]  /*ba80*/  ISETP.NE.U32.AND P6, PT, R232, RZ, PT ;  /* 0x000000ffe800720c */ /* 0x000fe40003fc5070 */
[----:B------:R-:W-:Y:S05]  /*ba90*/  IADD3 R217, R0, -0x60, R219 ;  /* 0xffffffa000d97810 */ /* 0x000fea0007ffe0db */
[--C-:B------:R-:W-:Y:S02]  /*baa0*/  IMAD.MOV.U32 R0, RZ, RZ, R217.reuse ;  /* 0x000000ffff007224 */ /* 0x100fe400078e00d9 */
[----:B------:R-:W-:Y:S05]  /*bab0*/  @P2 IMAD.HI.U32 R2, R217, c[0x0][0x2bc], RZ ;  /* 0x0000af00d9022a27 */ /* 0x000fea00078e00ff */
[----:B------:R-:W-:Y:S04]  /*bac0*/  @P0 SHF.R.U32.HI R0, RZ, c[0x0][0x2c0], R2 ;  /* 0x0000b000ff000a19 */ /* 0x000fe80000011602 */
[C---:B------:R-:W-:Y:S04]  /*bad0*/  @!P1 IADD3 R7, P0, R0.reuse, UR12, RZ ;  /* 0x0000000c00079c10 */ /* 0x040fe8000ff1e0ff */
[----:B------:R-:W-:Y:S01]  /*bae0*/  @!P1 LEA.HI.X.SX32 R2, R0, UR7, 0x1, P0 ;  /* 0x0000000700029c11 */ /* 0x000fe200080f0eff */
[----:B------:R-:W-:Y:S01]  /*baf0*/  IMAD.MOV R0, RZ, RZ, -R0 ;  /* 0x000000ffff007224 */ /* 0x000fe200078e0a00 */
[C---:B------:R-:W-:Y:S03]  /*bb00*/  @!P1 LEA R4, P0, R7.reuse, c[0x0][0x2a0], 0x2 ;  /* 0x0000a80007049a11 */ /* 0x040fe600078010ff */
[----:B------:R-:W-:Y:S01]  /*bb10*/  IMAD R217, R0, c[0x0][0x2b8], R217 ;  /* 0x0000ae0000d97a24 */ /* 0x000fe200078e02d9 */
[----:B------:R-:W-:Y:S03]  /*bb20*/  @!P1 LEA.HI.X R5, R7, c[0x0][0x2a4], R2, 0x2, P0 ;  /* 0x0000a90007059a11 */ /* 0x000fe600000f1402 */
[----:B------:R-:W-:Y:S01]  /*bb30*/  IMAD.WIDE.U32 R8, R217, c[0x0][0x1e0], RZ ;  /* 0x00007800d9087a25 */ /* 0x000fe200078e00ff */
        /* <DEDUP_REMOVED lines=13> */
[----:B------:R-:W1:Y:S01]  /*bc10*/  SHFL.IDX PT, R11, R16, RZ, 0x181f ;  /* 0x00181fff100b7589 */ /* 0x000e6200000e0000 */
[----:B------:R-:W-:Y:S03]  /*bc20*/  IADD3 R5, -R232, 0x10, RZ ;  /* 0x00000010e8057810 */ /* 0x000fe60007ffe1ff */
[----:B------:R-:W2:Y:S01]  /*bc30*/  SHFL.IDX PT, R4, R6, RZ, 0x181f ;  /* 0x00181fff06047589 */ /* 0x000ea200000e0000 */
[----:B------:R-:W-:Y:S03]  /*bc40*/  LOP3.LUT R5, R5, 0xf, RZ, 0xc0, !PT ;  /* 0x0000000f05057812 */ /* 0x000fe600078ec0ff */
[----:B------:R-:W3:Y:S04]  /*bc50*/  SHFL.IDX PT, R9, R16, 0x1, 0x181f ;  /* 0x00381f0010097f89 */ /* 0x000ee800000e0000 */
[----:B------:R-:W4:Y:S04]  /*bc60*/  SHFL.IDX PT, R2, R6, 0x1, 0x181f ;  /* 0x00381f0006027f89 */ /* 0x000f2800000e0000 */
[----:B------:R-:W5:Y:S04]  /*bc70*/  SHFL.IDX PT, R7, R16, 0x2, 0x181f ;  /* 0x00581f0010077f89 */ /* 0x000f6800000e0000 */
[----:B------:R5:W5:Y:S01]  /*bc80*/  SHFL.IDX PT, R0, R6, 0x2, 0x181f ;  /* 0x00581f0006007f89 */ /* 0x000b6200000e0000 */
[C---:B-1----:R-:W-:Y:S02]  /*bc90*/  IADD3 R12, P5, R11.reuse, R236, RZ ;  /* 0x000000ec0b0c7210 */ /* 0x042fe40007fbe0ff */
[----:B------:R-:W-:Y:S03]  /*bca0*/  IADD3 R10, P2, R11, R234, RZ ;  /* 0x000000ea0b0a7210 */ /* 0x000fe60007f5e0ff */
[C---:B--2---:R-:W-:Y:S02]  /*bcb0*/  IMAD.X R13, R4.reuse, 0x1, R237, P5 ;  /* 0x00000001040d7824 */ /* 0x044fe400028e06ed */
[----:B------:R-:W-:Y:S01]  /*bcc0*/  IMAD.X R11, R4, 0x1, R235, P2 ;  /* 0x00000001040b7824 */ /* 0x000fe200010e06eb */
[C---:B---3--:R-:W-:Y:S02]  /*bcd0*/  IADD3 R8, P0, R9.reuse, R236, RZ ;  /* 0x000000ec09087210 */ /* 0x048fe40007f1e0ff */
[----:B------:R1:W-:Y:S01]  /*bce0*/  LDGSTS.E.BYPASS.LTC128B.128 [R218+0x8100], [R12.64], !P4 ;  /* 0x081000000cda7fae */ /* 0x0003e2000e101d4e */
[----:B------:R-:W-:Y:S02]  /*bcf0*/  IADD3 R14, P5, R9, R234, RZ ;  /* 0x000000ea090e7210 */ /* 0x000fe40007fbe0ff */
[C---:B----4-:R-:W-:Y:S01]  /*bd00*/  IMAD.X R9, R2.reuse, 0x1, R237, P0 ;  /* 0x0000000102097824 */ /* 0x050fe200000e06ed */
[----:B------:R1:W-:Y:S02]  /*bd10*/  LDGSTS.E.BYPASS.LTC128B.128 [R218+0xb100], [R10.64], !P3 ;  /* 0x0b1000000ada7fae */ /* 0x0003e4000d901d4e */
[--C-:B------:R-:W-:Y:S01]  /*bd20*/  IMAD.X R15, R2, 0x1, R235.reuse, P5 ;  /* 0x00000001020f7824 */ /* 0x100fe200028e06eb */
[----:B-----5:R-:W-:Y:S01]  /*bd30*/  IADD3 R4, P2, P0, R5, R7, R234 ;  /* 0x0000000705047210 */ /* 0x020fe2000785e0ea */
[----:B------:R1:W-:Y:S01]  /*bd40*/  LDGSTS.E.BYPASS.LTC128B.128 [R218+0x9100], [R8.64], !P4 ;  /* 0x0910000008da7fae */ /* 0x0003e2000e101d4e */
[----:B------:R-:W-:Y:S02]  /*bd50*/  IADD3 R6, P5, R7, R236, RZ ;  /* 0x000000ec07067210 */ /* 0x000fe40007fbe0ff */
[----:B------:R-:W-:Y:S01]  /*bd60*/  IADD3.X R5, RZ, R0, R235, P2, P0 ;  /* 0x00000000ff057210 */ /* 0x000fe200017e04eb */
[----:B------:R1:W-:Y:S02]  /*bd70*/  LDGSTS.E.BYPASS.LTC128B.128 [R218+0xc100], [R14.64], !P3 ;  /* 0x0c1000000eda7fae */ /* 0x0003e4000d901d4e */
[----:B------:R-:W-:Y:S05]  /*bd80*/  IMAD.X R7, R0, 0x1, R237, P5 ;  /* 0x0000000100077824 */ /* 0x000fea00028e06ed */
[----:B------:R1:W-:Y:S04]  /*bd90*/  LDGSTS.E.BYPASS.LTC128B.128 [R218+0xa100], [R6.64], !P4 ;  /* 0x0a10000006da7fae */ /* 0x0003e8000e101d4e */
[----:B------:R1:W-:Y:S02]  /*bda0*/  LDGSTS.E.BYPASS.LTC128B.128.ZFILL [R218+0xd100], [R4.64], P6 ;  /* 0x0d10000004da7fae */ /* 0x0003e4000b141d4e */
.L_x_52:
[----:B-1234-:R-:W-:Y:S01]  /*bdb0*/  FMNMX.FTZ R9, R134, R3, !PT ;  /* 0x0000000386097209 */ /* 0x01efe20007810000 */
[----:B------:R-:W-:Y:S01]  /*bdc0*/  LDSM.16.MT88.4 R12, [R212+0x100] ;  /* 0x00010000d40c783b */ /* 0x000fe20000004200 */
[----:B------:R-:W-:Y:S02]  /*bdd0*/  FMNMX.FTZ R0, R243, R119, !PT ;  /* 0x00000077f3007209 */ /* 0x000fe40007810000 */
[----:B------:R-:W-:Y:S02]  /*bde0*/  FMNMX.FTZ R9, R132, R9, !PT ;  /* 0x0000000984097209 */ /* 0x000fe40007810000 */
[----:B------:R-:W-:Y:S02]  /*bdf0*/  FMNMX.FTZ R0, R135, R0, !PT ;  /* 0x0000000087007209 */ /* 0x000fe40007810000 */
[----:B------:R-:W-:Y:S01]  /*be00*/  FMNMX.FTZ R9, R246, R9, !PT ;  /* 0x00000009f6097209 */ /* 0x000fe20007810000 */
        /* <DEDUP_REMOVED lines=20> */
[----:B------:R-:W0:Y:S01]  /*bf50*/  LDGDEPBAR ;  /* 0x00000000000079af */ /* 0x000e220000000000 */
        /* <DEDUP_REMOVED lines=27> */
[----:B------:R-:W-:Y:S01]  /*c110*/  ISETP.GT.AND P0, PT, R238, R239, PT ;  /* 0x000000efee00720c */ /* 0x000fe20003f04270 */
[----:B------:R-:W-:Y:S08]  /*c120*/  SHFL.BFLY PT, R9, R10, 0x2, 0x1f ;  /* 0x0c401f000a097f89 */ /* 0x000ff000000e0000 */
[----:B------:R-:W1:Y:S02]  /*c130*/  SHFL.BFLY PT, R7, R6, 0x2, 0x1f ;  /* 0x0c401f0006077f89 */ /* 0x000e6400000e0000 */
[----:B-1----:R-:W-:Y:S02]  /*c140*/  FMNMX.FTZ R5, R6, R7, !PT ;  /* 0x0000000706057209 */ /* 0x002fe40007810000 */
[----:B------:R-:W-:Y:S04]  /*c150*/  FMNMX.FTZ R8, R10, R9, !PT ;  /* 0x000000090a087209 */ /* 0x000fe80007810000 */
[----:B------:R-:W1:Y:S08]  /*c160*/  SHFL.BFLY PT, R4, R5, 0x1, 0x1f ;  /* 0x0c201f0005047f89 */ /* 0x000e7000000e0000 */
[----:B------:R-:W2:Y:S01]  /*c170*/  SHFL.BFLY PT, R9, R8, 0x1, 0x1f ;  /* 0x0c201f0008097f89 */ /* 0x000ea200000e0000 */
[----:B-1----:R-:W-:Y:S05]  /*c180*/  FMNMX.FTZ R116, R4, R5, !PT ;  /* 0x0000000504747209 */ /* 0x002fea0007810000 */
[----:B------:R-:W-:Y:S01]  /*c190*/  FMUL.FTZ R124, R116, c[0x0][0x2d0] ;  /* 0x0000b400747c7a20 */ /* 0x000fe20000410000 */
[----:B--2---:R-:W-:Y:S03]  /*c1a0*/  FMNMX.FTZ R0, R8, R9, !PT ;  /* 0x0000000908007209 */ /* 0x004fe60007810000 */
[--C-:B------:R-:W-:Y:S02]  /*c1b0*/  FFMA.FTZ R130, R243, c[0x0][0x2d0], -R124.reuse ;  /* 0x0000b400f3827a23 */ /* 0x100fe4000001087c */
[--C-:B------:R-:W-:Y:S02]  /*c1c0*/  FFMA.FTZ R129, R135, c[0x0][0x2d0], -R124.reuse ;  /* 0x0000b40087817a23 */ /* 0x100fe4000001087c */
[C---:B------:R-:W-:Y:S02]  /*c1d0*/  FADD.FTZ R2, -R0.reuse, R3 ;  /* 0x0000000300027221 */ /* 0x040fe40000010100 */
[----:B------:R-:W-:Y:S01]  /*c1e0*/  FMUL.FTZ R125, R0, c[0x0][0x2d0] ;  /* 0x0000b400007d7a20 */ /* 0x000fe20000410000 */
[----:B------:R-:W-:Y:S01]  /*c1f0*/  MUFU.EX2 R130, R130 ;  /* 0x0000008200827308 */ /* 0x000fe20000000800 */
[----:B------:R-:W-:Y:S02]  /*c200*/  FMUL.FTZ R3, R2, c[0x0][0x2d0] ;  /* 0x0000b40002037a20 */ /* 0x000fe40000410000 */
[----:B------:R-:W-:Y:S02]  /*c210*/  FADD.FTZ R2, -R116, R119 ;  /* 0x0000007774027221 */ /* 0x000fe40000010100 */
[--C-:B------:R-:W-:Y:S02]  /*c220*/  FFMA.FTZ R134, R134, c[0x0][0x2d0], -R125.reuse ;  /* 0x0000b40086867a23 */ /* 0x100fe4000001087d */
[--C-:B------:R-:W-:Y:S02]  /*c230*/  FFMA.FTZ R133, R132, c[0x0][0x2d0], -R125.reuse ;  /* 0x0000b40084857a23 */ /* 0x100fe4000001087d */
[--C-:B------:R-:W-:Y:S01]  /*c240*/  FFMA.FTZ R132, R246, c[0x0][0x2d0], -R125.reuse ;  /* 0x0000b400f6847a23 */ /* 0x100fe2000001087d */
[----:B------:R-:W1:Y:S01]  /*c250*/  MUFU.EX2 R3, R3 ;  /* 0x0000000300037308 */ /* 0x000e620000000800 */
[--C-:B------:R-:W-:Y:S02]  /*c260*/  FFMA.FTZ R131, R248, c[0x0][0x2d0], -R125.reuse ;  /* 0x0000b400f8837a23 */ /* 0x100fe4000001087d */
[--C-:B------:R-:W-:Y:S02]  /*c270*/  FFMA.FTZ R128, R247, c[0x0][0x2d0], -R124.reuse ;  /* 0x0000b400f7807a23 */ /* 0x100fe4000001087c */
[--C-:B------:R-:W-:Y:S02]  /*c280*/  FFMA.FTZ R119, R245, c[0x0][0x2d0], -R124.reuse ;  /* 0x0000b400f5777a23 */ /* 0x100fe4000001087c */
[----:B------:R-:W-:Y:S02]  /*c290*/  FMUL.FTZ R6, R2, c[0x0][0x2d0] ;  /* 0x0000b40002067a20 */ /* 0x000fe40000410000 */
[--C-:B------:R-:W-:Y:S01]  /*c2a0*/  FFMA.FTZ R164, R164, c[0x0][0x2d0], -R125.reuse ;  /* 0x0000b400a4a47a23 */ /* 0x100fe2000001087d */
[----:B------:R-:W-:Y:S01]  /*c2b0*/  MUFU.EX2 R134, R134 ;  /* 0x0000008600867308 */ /* 0x000fe20000000800 */
[--C-:B------:R-:W-:Y:S02]  /*c2c0*/  FFMA.FTZ R157, R157, c[0x0][0x2d0], -R124.reuse ;  /* 0x0000b4009d9d7a23 */ /* 0x100fe4000001087c */
[--C-:B------:R-:W-:Y:S02]  /*c2d0*/  FFMA.FTZ R154, R154, c[0x0][0x2d0], -R125.reuse ;  /* 0x0000b4009a9a7a23 */ /* 0x100fe4000001087d */
[--C-:B------:R-:W-:Y:S02]  /*c2e0*/  FFMA.FTZ R151, R151, c[0x0][0x2d0], -R124.reuse ;  /* 0x0000b40097977a23 */ /* 0x100fe4000001087c */
[--C-:B------:R-:W-:Y:S02]  /*c2f0*/  FFMA.FTZ R135, R138, c[0x0][0x2d0], -R125.reuse ;  /* 0x0000b4008a877a23 */ /* 0x100fe4000001087d */
[--C-:B------:R-:W-:Y:S01]  /*c300*/  FFMA.FTZ R136, R136, c[0x0][0x2d0], -R125.reuse ;  /* 0x0000b40088887a23 */ /* 0x100fe2000001087d */
[----:B------:R-:W2:Y:S01]  /*c310*/  MUFU.EX2 R2, R6 ;  /* 0x0000000600027308 */ /* 0x000ea20000000800 */
[--C-:B------:R-:W-:Y:S02]  /*c320*/  FFMA.FTZ R137, R137, c[0x0][0x2d0], -R124.reuse ;  /* 0x0000b40089897a23 */ /* 0x100fe4000001087c */
[--C-:B------:R-:W-:Y:S02]  /*c330*/  FFMA.FTZ R138, R141, c[0x0][0x2d0], -R124.reuse ;  /* 0x0000b4008d8a7a23 */ /* 0x100fe4000001087c */
[C---:B-1----:R-:W-:Y:S02]  /*c340*/  FMUL.FTZ R4, R3.reuse, R112 ;  /* 0x0000007003047220 */ /* 0x042fe40000410000 */
        /* <DEDUP_REMOVED lines=8> */
[----:B------:R-:W-:Y:S01]  /*c3d0*/  MUFU.EX2 R132, R132 ;  /* 0x0000008400847308 */ /* 0x000fe20000000800 */
[C---:B------:R-:W-:Y:S02]  /*c3e0*/  FMUL.FTZ R32, R3.reuse, R84 ;  /* 0x0000005403207220 */ /* 0x040fe40000410000 */
[----:B------:R-:W-:Y:S02]  /*c3f0*/  FMUL.FTZ R33, R3, R85 ;  /* 0x0000005503217220 */ /* 0x000fe40000410000 */
[C---:B--2---:R-:W-:Y:S02]  /*c400*/  FMUL.FTZ R6, R2.reuse, R114 ;  /* 0x0000007202067220 */ /* 0x044fe40000410000 */
[C---:B------:R-:W-:Y:S02]  /*c410*/  FMUL.FTZ R7, R2.reuse, R115 ;  /* 0x0000007302077220 */ /* 0x040fe40000410000 */
[C---:B------:R-:W-:Y:S01]  /*c420*/  FMUL.FTZ R10, R2.reuse, R110 ;  /* 0x0000006e020a7220 */ /* 0x040fe20000410000 */
[----:B------:R-:W2:Y:S01]  /*c430*/  MUFU.EX2 R131, R131 ;  /* 0x0000008300837308 */ /* 0x000ea20000000800 */
[C---:B------:R-:W-:Y:S02]  /*c440*/  FMUL.FTZ R11, R2.reuse, R111 ;  /* 0x0000006f020b7220 */ /* 0x040fe40000410000 */
[C---:B------:R-:W-:Y:S01]  /*c450*/  FMUL.FTZ R18, R2.reuse, R102 ;  /* 0x0000006602127220 */ /* 0x040fe20000410000 */
[----:B-1----:R-:W-:Y:S01]  /*c460*/  F2FP.PACK_AB R112, R133, R134 ;  /* 0x000000868570723e */ /* 0x002fe200000000ff */
[C---:B------:R-:W-:Y:S01]  /*c470*/  FMUL.FTZ R19, R2.reuse, R103 ;  /* 0x0000006702137220 */ /* 0x040fe20000410000 */
[----:B------:R-:W-:Y:S01]  /*c480*/  LDSM.16.MT88.4 R108, [R212+0x2900] ;  /* 0x00290000d46c783b */ /* 0x000fe20000004200 */
[C---:B------:R-:W-:Y:S02]  /*c490*/  FMUL.FTZ R26, R2.reuse, R94 ;  /* 0x0000005e021a7220 */ /* 0x040fe40000410000 */
[C---:B------:R-:W-:Y:S01]  /*c4a0*/  FMUL.FTZ R27, R2.reuse, R95 ;  /* 0x0000005f021b7220 */ /* 0x040fe20000410000 */
[----:B------:R-:W1:Y:S01]  /*c4b0*/  MUFU.EX2 R129, R129 ;  /* 0x0000008100817308 */ /* 0x000e620000000800 */
        /* <DEDUP_REMOVED lines=10> */
[----:B--2---:R-:W-:Y:S01]  /*c560*/  F2FP.PACK_AB R114, R131, R132 ;  /* 0x000000848372723e */ /* 0x004fe200000000ff */
[C---:B------:R-:W-:Y:S02]  /*c570*/  FMUL.FTZ R49, R3.reuse, R69 ;  /* 0x0000004503317220 */ /* 0x040fe40000410000 */
[C---:B------:R-:W-:Y:S02]  /*c580*/  FMUL.FTZ R50, R2.reuse, R70 ;  /* 0x0000004602327220 */ /* 0x040fe40000410000 */
[C---:B------:R-:W-:Y:S01]  /*c590*/  FMUL.FTZ R51, R2.reuse, R71 ;  /* 0x0000004702337220 */ /* 0x040fe20000410000 */
[----:B------:R-:W2:Y:S01]  /*c5a0*/  MUFU.EX2 R119, R119 ;  /* 0x0000007700777308 */ /* 0x000ea20000000800 */
[----:B------:R-:W4:Y:S01]  /*c5b0*/  LDSM.16.MT88.4 R76, [R209+0x3100] ;  /* 0x00310000d14c783b */ /* 0x000f220000004200 */
[----:B------:R-:W-:Y:S01]  /*c5c0*/  FMUL.FTZ R52, R3, R52 ;  /* 0x0000003403347220 */ /* 0x000fe20000410000 */
[----:B-1----:R-:W-:Y:S01]  /*c5d0*/  F2FP.PACK_AB R113, R129, R130 ;  /* 0x000000828171723e */ /* 0x002fe200000000ff */
[C---:B------:R-:W-:Y:S02]  /*c5e0*/  FMUL.FTZ R53, R3.reuse, R53 ;  /* 0x0000003503357220 */ /* 0x040fe40000410000 */
[C---:B------:R-:W-:Y:S03]  /*c5f0*/  FMUL.FTZ R54, R2.reuse, R54 ;  /* 0x0000003602367220 */ /* 0x040fe60000410000 */
[----:B------:R-:W1:Y:S01]  /*c600*/  LDSM.16.MT88.4 R68, [R208+0x3100] ;  /* 0x00310000d044783b */ /* 0x000e620000004200 */
[C---:B------:R-:W-:Y:S01]  /*c610*/  FMUL.FTZ R55, R2.reuse, R55 ;  /* 0x0000003702377220 */ /* 0x040fe20000410000 */
[----:B------:R-:W-:Y:S01]  /*c620*/  MUFU.EX2 R164, R164 ;  /* 0x000000a400a47308 */ /* 0x000fe20000000800 */
[C---:B------:R-:W-:Y:S02]  /*c630*/  FMUL.FTZ R56, R3.reuse, R56 ;  /* 0x0000003803387220 */ /* 0x040fe40000410000 */
[C---:B------:R-:W-:Y:S02]  /*c640*/  FMUL.FTZ R57, R3.reuse, R57 ;  /* 0x0000003903397220 */ /* 0x040fe40000410000 */
[C---:B------:R-:W-:Y:S01]  /*c650*/  FMUL.FTZ R58, R2.reuse, R58 ;  /* 0x0000003a023a7220 */ /* 0x040fe20000410000 */
[----:B------:R-:W-:Y:S01]  /*c660*/  LDSM.16.MT88.4 R100, [R210+0x2900] ;  /* 0x00290000d264783b */ /* 0x000fe20000004200 */
[C---:B------:R-:W-:Y:S02]  /*c670*/  FMUL.FTZ R59, R2.reuse, R59 ;  /* 0x0000003b023b7220 */ /* 0x040fe40000410000 */
[C---:B------:R-:W-:Y:S01]  /*c680*/  FMUL.FTZ R60, R3.reuse, R60 ;  /* 0x0000003c033c7220 */ /* 0x040fe20000410000 */
[----:B------:R-:W-:Y:S01]  /*c690*/  MUFU.EX2 R157, R157 ;  /* 0x0000009d009d7308 */ /* 0x000fe20000000800 */
[----:B------:R-:W-:Y:S01]  /*c6a0*/  FMUL.FTZ R61, R3, R61 ;  /* 0x0000003d033d7220 */ /* 0x000fe20000410000 */
[----:B--2---:R-:W-:Y:S01]  /*c6b0*/  F2FP.PACK_AB R115, R119, R128 ;  /* 0x000000807773723e */ /* 0x004fe200000000ff */
[C---:B------:R-:W-:Y:S02]  /*c6c0*/  FMUL.FTZ R62, R2.reuse, R62 ;  /* 0x0000003e023e7220 */ /* 0x040fe40000410000 */
[C---:B------:R-:W-:Y:S02]  /*c6d0*/  FMUL.FTZ R63, R2.reuse, R63 ;  /* 0x0000003f023f7220 */ /* 0x040fe40000410000 */
[C---:B------:R-:W-:Y:S02]  /*c6e0*/  FMUL.FTZ R64, R3.reuse, R64 ;  /* 0x0000004003407220 */ /* 0x040fe40000410000 */
[C---:B------:R-:W-:Y:S01]  /*c6f0*/  HMMA.16816.F32 R4, R112.reuse, R12, R4 ;  /* 0x0000000c7004723c */ /* 0x040fe20000001804 */
[----:B------:R-:W-:Y:S04]  /*c700*/  MUFU.EX2 R154, R154 ;  /* 0x0000009a009a7308 */ /* 0x000fe80000000800 */
[C---:B------:R-:W-:Y:S02]  /*c710*/  FMUL.FTZ R65, R3.reuse, R65 ;  /* 0x0000004103417220 */ /* 0x040fe40000410000 */
[C---:B------:R-:W-:Y:S01]  /*c720*/  FMUL.FTZ R12, R3.reuse, R104 ;  /* 0x00000068030c7220 */ /* 0x040fe20000410000 */
[C---:B------:R-:W-:Y:S03]  /*c730*/  HMMA.16816.F32 R8, R112.reuse, R14, R8 ;  /* 0x0000000e7008723c */ /* 0x040fe60000001808 */
[----:B------:R-:W-:Y:S01]  /*c740*/  MUFU.EX2 R151, R151 ;  /* 0x0000009700977308 */ /* 0x000fe20000000800 */
[----:B------:R-:W-:Y:S02]  /*c750*/  FMUL.FTZ R13, R3, R105 ;  /* 0x00000069030d7220 */ /* 0x000fe40000410000 */
[C---:B------:R-:W-:Y:S02]  /*c760*/  FMUL.FTZ R66, R2.reuse, R66 ;  /* 0x0000004202427220 */ /* 0x040fe40000410000 */
[C---:B------:R-:W-:Y:S04]  /*c770*/  FMUL.FTZ R14, R2.reuse, R106 ;  /* 0x0000006a020e7220 */ /* 0x040fe80000410000 */
[C---:B------:R-:W-:Y:S01]  /*c780*/  FMUL.FTZ R15, R2.reuse, R107 ;  /* 0x0000006b020f7220 */ /* 0x040fe20000410000 */
[----:B------:R-:W-:Y:S01]  /*c790*/  MUFU.EX2 R135, R135 ;  /* 0x0000008700877308 */ /* 0x000fe20000000800 */
[----:B------:R-:W-:Y:S02]  /*c7a0*/  FMUL.FTZ R67, R2, R67 ;  /* 0x0000004302437220 */ /* 0x000fe40000410000 */
[--C-:B------:R-:W-:Y:S02]  /*c7b0*/  FFMA.FTZ R141, R152, c[0x0][0x2d0], -R125.reuse ;  /* 0x0000b400988d7a23 */ /* 0x100fe4000001087d */
[--C-:B------:R-:W-:Y:S01]  /*c7c0*/  FFMA.FTZ R148, R148, c[0x0][0x2d0], -R125.reuse ;  /* 0x0000b40094947a23 */ /* 0x100fe2000001087d */
[C---:B------:R-:W-:Y:S03]  /*c7d0*/  HMMA.16816.F32 R12, R112.reuse, R20, R12 ;  /* 0x00000014700c723c */ /* 0x040fe6000000180c */
[--C-:B------:R-:W-:Y:S01]  /*c7e0*/  FFMA.FTZ R143, R143, c[0x0][0x2d0], -R124.reuse ;  /* 0x0000b4008f8f7a23 */ /* 0x100fe2000001087c */
[----:B------:R-:W2:Y:S01]  /*c7f0*/  MUFU.EX2 R136, R136 ;  /* 0x0000008800887308 */ /* 0x000ea20000000800 */
[--C-:B------:R-:W-:Y:S02]  /*c800*/  FFMA.FTZ R152, R155, c[0x0][0x2d0], -R124.reuse ;  /* 0x0000b4009b987a23 */ /* 0x100fe4000001087c */
[C---:B------:R-:W-:Y:S01]  /*c810*/  FMUL.FTZ R20, R3.reuse, R96 ;  /* 0x0000006003147220 */ /* 0x040fe20000410000 */
[C---:B------:R-:W-:Y:S04]  /*c820*/  HMMA.16816.F32 R16, R112.reuse, R22, R16 ;  /* 0x000000167010723c */ /* 0x040fe80000001810 */
[----:B------:R-:W-:Y:S02]  /*c830*/  FMUL.FTZ R21, R3, R97 ;  /* 0x0000006103157220 */ /* 0x000fe40000410000 */
[----:B------:R-:W-:Y:S01]  /*c840*/  MUFU.EX2 R137, R137 ;  /* 0x0000008900897308 */ /* 0x000fe20000000800 */
[C---:B------:R-:W-:Y:S02]  /*c850*/  FMUL.FTZ R22, R2.reuse, R98 ;  /* 0x0000006202167220 */ /* 0x040fe40000410000 */
[----:B------:R-:W-:Y:S03]  /*c860*/  FMUL.FTZ R23, R2, R99 ;  /* 0x0000006302177220 */ /* 0x000fe60000410000 */
[--C-:B------:R-:W-:Y:S02]  /*c870*/  FFMA.FTZ R158, R158, c[0x0][0x2d0], -R125.reuse ;  /* 0x0000b4009e9e7a23 */ /* 0x100fe4000001087d */
[--C-:B------:R-:W-:Y:S02]  /*c880*/  FFMA.FTZ R155, R162, c[0x0][0x2d0], -R125.reuse ;  /* 0x0000b400a29b7a23 */ /* 0x100fe4000001087d */
[C---:B------:R-:W-:Y:S01]  /*c890*/  HMMA.16816.F32 R20, R112.reuse, R28, R20 ;  /* 0x0000001c7014723c */ /* 0x040fe20000001814 */
[----:B------:R-:W5:Y:S02]  /*c8a0*/  MUFU.EX2 R138, R138 ;  /* 0x0000008a008a7308 */ /* 0x000f640000000800 */
[--C-:B------:R-:W-:Y:S02]  /*c8b0*/  FFMA.FTZ R159, R159, c[0x0][0x2d0], -R124.reuse ;  /* 0x0000b4009f9f7a23 */ /* 0x100fe4000001087c */
[--C-:B------:R-:W-:Y:S02]  /*c8c0*/  FFMA.FTZ R162, R161, c[0x0][0x2d0], -R124.reuse ;  /* 0x0000b400a1a27a23 */ /* 0x100fe4000001087c */
[C---:B------:R-:W-:Y:S01]  /*c8d0*/  FMUL.FTZ R28, R3.reuse, R88 ;  /* 0x00000058031c7220 */ /* 0x040fe20000410000 */
[C---:B------:R-:W-:Y:S03]  /*c8e0*/  HMMA.16816.F32 R24, R112.reuse, R30, R24 ;  /* 0x0000001e7018723c */ /* 0x040fe60000001818 */
[----:B------:R-:W-:Y:S01]  /*c8f0*/  MUFU.EX2 R141, R141 ;  /* 0x0000008d008d7308 */ /* 0x000fe20000000800 */
[----:B------:R-:W-:Y:S02]  /*c900*/  FMUL.FTZ R29, R3, R89 ;  /* 0x00000059031d7220 */ /* 0x000fe40000410000 */
[--C-:B------:R-:W-:Y:S02]  /*c910*/  FFMA.FTZ R161, R166, c[0x0][0x2d0], -R125.reuse ;  /* 0x0000b400a6a17a23 */ /* 0x100fe4000001087d */
[C---:B------:R-:W-:Y:S04]  /*c920*/  FMUL.FTZ R30, R2.reuse, R90 ;  /* 0x0000005a021e7220 */ /* 0x040fe80000410000 */
[----:B------:R-:W-:Y:S01]  /*c930*/  FMUL.FTZ R31, R2, R91 ;  /* 0x0000005b021f7220 */ /* 0x000fe20000410000 */
[----:B------:R-:W1:Y:S01]  /*c940*/  MUFU.EX2 R148, R148 ;  /* 0x0000009400947308 */ /* 0x000e620000000800 */
[----:B------:R-:W-:Y:S01]  /*c950*/  LDSM.16.MT88.4 R88, [R212+0x3900] ;  /* 0x00390000d458783b */ /* 0x000fe20000004200 */
[--C-:B------:R-:W-:Y:S02]  /*c960*/  FFMA.FTZ R166, R168, c[0x0][0x2d0], -R125.reuse ;  /* 0x0000b400a8a67a23 */ /* 0x100fe4000001087d */
[--C-:B------:R-:W-:Y:S02]  /*c970*/  FFMA.FTZ R163, R163, c[0x0][0x2d0], -R124.reuse ;  /* 0x0000b400a3a37a23 */ /* 0x100fe4000001087c */
[C---:B------:R-:W-:Y:S03]  /*c980*/  HMMA.16816.F32 R28, R112.reuse, R36, R28 ;  /* 0x00000024701c723c */ /* 0x040fe6000000181c */
[--C-:B------:R-:W-:Y:S01]  /*c990*/  FFMA.FTZ R168, R169, c[0x0][0x2d0], -R124.reuse ;  /* 0x0000b400a9a87a23 */ /* 0x100fe2000001087c */
[----:B------:R-:W-:Y:S01]  /*c9a0*/  MUFU.EX2 R143, R143 ;  /* 0x0000008f008f7308 */ /* 0x000fe20000000800 */
[--C-:B------:R-:W-:Y:S02]  /*c9b0*/  FFMA.FTZ R169, R244, c[0x0][0x2d0], -R125.reuse ;  /* 0x0000b400f4a97a23 */ /* 0x100fe4000001087d */
[C---:B------:R-:W-:Y:S01]  /*c9c0*/  FMUL.FTZ R36, R3.reuse, R80 ;  /* 0x0000005003247220 */ /* 0x040fe20000410000 */
[C---:B------:R-:W-:Y:S04]  /*c9d0*/  HMMA.16816.F32 R32, R112.reuse, R38, R32 ;  /* 0x000000267020723c */ /* 0x040fe80000001820 */
[----:B------:R-:W-:Y:S02]  /*c9e0*/  FMUL.FTZ R37, R3, R81 ;  /* 0x0000005103257220 */ /* 0x000fe40000410000 */
        /* <DEDUP_REMOVED lines=17> */
[----:B------:R-:W-:Y:S01]  /*cb00*/  MUFU.EX2 R159, R159 ;  /* 0x0000009f009f7308 */ /* 0x000fe20000000800 */
[----:B------:R-:W2:Y:S01]  /*cb10*/  LDSM.16.MT88.4 R72, [R212+0x900] ;  /* 0x00090000d448783b */ /* 0x000ea20000004200 */
[--C-:B------:R-:W-:Y:S02]  /*cb20*/  FFMA.FTZ R167, R167, c[0x0][0x2d0], -R124.reuse ;  /* 0x0000b400a7a77a23 */ /* 0x100fe4000001087c */
[--C-:B------:R-:W-:Y:S02]  /*cb30*/  FFMA.FTZ R170, R165, c[0x0][0x2d0], -R124.reuse ;  /* 0x0000b400a5aa7a23 */ /* 0x100fe4000001087c */
[C---:B---3--:R-:W-:Y:S03]  /*cb40*/  HMMA.16816.F32 R44, R112.reuse, R84, R44 ;  /* 0x00000054702c723c */ /* 0x048fe6000000182c */
[--C-:B------:R-:W-:Y:S01]  /*cb50*/  FFMA.FTZ R165, R160, c[0x0][0x2d0], -R125.reuse ;  /* 0x0000b400a0a57a23 */ /* 0x100fe2000001087d */
[----:B------:R-:W3:Y:S01]  /*cb60*/  MUFU.EX2 R162, R162 ;  /* 0x000000a200a27308 */ /* 0x000ee20000000800 */
[--C-:B------:R-:W-:Y:S02]  /*cb70*/  FFMA.FTZ R160, R153, c[0x0][0x2d0], -R124.reuse ;  /* 0x0000b40099a07a23 */ /* 0x100fe4000001087c */
[--C-:B------:R-:W-:Y:S01]  /*cb80*/  FFMA.FTZ R153, R156, c[0x0][0x2d0], -R125.reuse ;  /* 0x0000b4009c997a23 */ /* 0x100fe2000001087d */
[C---:B------:R-:W-:Y:S01]  /*cb90*/  HMMA.16816.F32 R48, R112.reuse, R86, R48 ;  /* 0x000000567030723c */ /* 0x040fe20000001830 */
[----:B------:R-:W-:Y:S03]  /*cba0*/  LDSM.16.MT88.4 R84, [R208+0x900] ;  /* 0x00090000d054783b */ /* 0x000fe60000004200 */
[--C-:B------:R-:W-:Y:S02]  /*cbb0*/  FFMA.FTZ R156, R149, c[0x0][0x2d0], -R124.reuse ;  /* 0x0000b400959c7a23 */ /* 0x100fe4000001087c */
[----:B------:R-:W-:Y:S01]  /*cbc0*/  MUFU.EX2 R165, R165 ;  /* 0x000000a500a57308 */ /* 0x000fe20000000800 */
[--C-:B------:R-:W-:Y:S01]  /*cbd0*/  FFMA.FTZ R142, R142, c[0x0][0x2d0], -R125.reuse ;  /* 0x0000b4008e8e7a23 */ /* 0x100fe2000001087d */
[C---:B----4-:R-:W-:Y:S04]  /*cbe0*/  HMMA.16816.F32 R52, R112.reuse, R76, R52 ;  /* 0x0000004c7034723c */ /* 0x050fe80000001834 */
[--C-:B------:R-:W-:Y:S02]  /*cbf0*/  FFMA.FTZ R149, R150, c[0x0][0x2d0], -R125.reuse ;  /* 0x0000b40096957a23 */ /* 0x100fe4000001087d */
[--C-:B------:R-:W-:Y:S02]  /*cc00*/  FFMA.FTZ R150, R127, c[0x0][0x2d0], -R124.reuse ;  /* 0x0000b4007f967a23 */ /* 0x100fe4000001087c */
[C---:B------:R-:W-:Y:S01]  /*cc10*/  HMMA.16816.F32 R56, R112.reuse, R78, R56 ;  /* 0x0000004e7038723c */ /* 0x040fe20000001838 */
[----:B------:R-:W4:Y:S01]  /*cc20*/  LDSM.16.MT88.4 R76, [R210+0x900] ;  /* 0x00090000d24c783b */ /* 0x000f220000004200 */
[----:B------:R-:W-:Y:S02]  /*cc30*/  MUFU.EX2 R160, R160 ;  /* 0x000000a000a07308 */ /* 0x000fe40000000800 */
[--C-:B------:R-:W-:Y:S02]  /*cc40*/  FFMA.FTZ R139, R139, c[0x0][0x2d0], -R124.reuse ;  /* 0x0000b4008b8b7a23 */ /* 0x100fe4000001087c */
[--C-:B------:R-:W-:Y:S02]  /*cc50*/  FFMA.FTZ R140, R140, c[0x0][0x2d0], -R125.reuse ;  /* 0x0000b4008c8c7a23 */ /* 0x100fe4000001087d */
[C---:B-1----:R-:W-:Y:S04]  /*cc60*/  HMMA.16816.F32 R60, R112.reuse, R68, R60 ;  /* 0x00000044703c723c */ /* 0x042fe8000000183c */
[----:B------:R-:W-:Y:S01]  /*cc70*/  MUFU.EX2 R153, R153 ;  /* 0x0000009900997308 */ /* 0x000fe20000000800 */
[----:B------:R-:W-:Y:S02]  /*cc80*/  FFMA.FTZ R125, R126, c[0x0][0x2d0], -R125 ;  /* 0x0000b4007e7d7a23 */ /* 0x000fe4000001087d */
[----:B--2---:R-:W-:Y:S01]  /*cc90*/  F2FP.PACK_AB R68, R136, R135 ;  /* 0x000000878844723e */ /* 0x004fe200000000ff */
[----:B------:R-:W-:Y:S04]  /*cca0*/  HMMA.16816.F32 R64, R112, R70, R64 ;  /* 0x000000467040723c */ /* 0x000fe80000001840 */
[----:B-----5:R-:W-:Y:S01]  /*ccb0*/  F2FP.PACK_AB R69, R138, R137 ;  /* 0x000000898a45723e */ /* 0x020fe200000000ff */
[--C-:B------:R-:W-:Y:S01]  /*ccc0*/  FFMA.FTZ R118, R118, c[0x0][0x2d0], -R124.reuse ;  /* 0x0000b40076767a23 */ /* 0x100fe2000001087c */
[----:B------:R-:W-:Y:S01]  /*ccd0*/  MUFU.EX2 R156, R156 ;  /* 0x0000009c009c7308 */ /* 0x000fe20000000800 */
[----:B------:R-:W-:Y:S01]  /*cce0*/  F2FP.PACK_AB R70, R148, R141 ;  /* 0x0000008d9446723e */ /* 0x000fe200000000ff */
[----:B------:R-:W-:Y:S01]  /*ccf0*/  FFMA.FTZ R124, R117, c[0x0][0x2d0], -R124 ;  /* 0x0000b400757c7a23 */ /* 0x000fe2000001087c */
[----:B------:R-:W-:Y:S03]  /*cd00*/  F2FP.PACK_AB R71, R152, R143 ;  /* 0x0000008f9847723e */ /* 0x000fe600000000ff */
[----:B------:R-:W-:Y:S01]  /*cd10*/  FFMA.FTZ R134, R3, R228, R134 ;  /* 0x000000e403867223 */ /* 0x000fe20000010086 */
[----:B------:R-:W-:Y:S01]  /*cd20*/  MOV R3, R0 ;  /* 0x0000000000037202 */ /* 0x000fe20000000f00 */
[----:B------:R-:W-:Y:S02]  /*cd30*/  FFMA.FTZ R130, R2, R229, R130 ;  /* 0x000000e502827223 */ /* 0x000fe40000010082 */
[C---:B------:R-:W-:Y:S01]  /*cd40*/  HMMA.16816.F32 R4, R68.reuse, R72, R4 ;  /* 0x000000484404723c */ /* 0x040fe20000001804 */
[----:B------:R-:W-:Y:S04]  /*cd50*/  MUFU.EX2 R161, R161 ;  /* 0x000000a100a17308 */ /* 0x000fe80000000800 */
[----:B------:R-:W-:Y:S02]  /*cd60*/  FADD.FTZ R133, R133, R134 ;  /* 0x0000008685857221 */ /* 0x000fe40000010000 */
[----:B------:R-:W-:Y:S01]  /*cd70*/  FADD.FTZ R129, R129, R130 ;  /* 0x0000008281817221 */ /* 0x000fe20000010000 */
[C---:B------:R-:W-:Y:S01]  /*cd80*/  HMMA.16816.F32 R8, R68.reuse, R74, R8 ;  /* 0x0000004a4408723c */ /* 0x040fe20000001808 */
[----:B------:R-:W1:Y:S02]  /*cd90*/  LDSM.16.MT88.4 R72, [R210+0x3900] ;  /* 0x00390000d248783b */ /* 0x000e640000004200 */
[----:B------:R-:W2:Y:S01]  /*cda0*/  MUFU.EX2 R166, R166 ;  /* 0x000000a600a67308 */ /* 0x000ea20000000800 */
[----:B------:R-:W-:Y:S02]  /*cdb0*/  FADD.FTZ R132, R132, R133 ;  /* 0x0000008584847221 */ /* 0x000fe40000010000 */
[----:B------:R-:W-:Y:S02]  /*cdc0*/  FADD.FTZ R2, R128, R129 ;  /* 0x0000008180027221 */ /* 0x000fe40000010000 */
[C---:B----4-:R-:W-:Y:S04]  /*cdd0*/  HMMA.16816.F32 R12, R68.reuse, R76, R12 ;  /* 0x0000004c440c723c */ /* 0x050fe8000000180c */
[----:B------:R-:W-:Y:S01]  /*cde0*/  FADD.FTZ R132, R131, R132 ;  /* 0x0000008483847221 */ /* 0x000fe20000010000 */
[----:B------:R-:W-:Y:S01]  /*cdf0*/  MUFU.EX2 R163, R163 ;  /* 0x000000a300a37308 */ /* 0x000fe20000000800 */
[----:B------:R-:W-:Y:S01]  /*ce00*/  FADD.FTZ R2, R119, R2 ;  /* 0x0000000277027221 */ /* 0x000fe20000010000 */
[----:B------:R-:W-:Y:S01]  /*ce10*/  MOV R119, R116 ;  /* 0x0000007400777202 */ /* 0x000fe20000000f00 */
[C---:B------:R-:W-:Y:S01]  /*ce20*/  HMMA.16816.F32 R16, R68.reuse, R78, R16 ;  /* 0x0000004e4410723c */ /* 0x040fe20000001810 */
[----:B------:R-:W4:Y:S03]  /*ce30*/  LDSM.16.MT88.4 R76, [R209+0x3900] ;  /* 0x00390000d14c783b */ /* 0x000f260000004200 */
[----:B------:R-:W-:Y:S02]  /*ce40*/  FADD.FTZ R135, R135, R132 ;  /* 0x0000008487877221 */ /* 0x000fe40000010000 */
[----:B------:R-:W-:Y:S01]  /*ce50*/  FADD.FTZ R137, R137, R2 ;  /* 0x0000000289897221 */ /* 0x000fe20000010000 */
[----:B------:R-:W5:Y:S01]  /*ce60*/  MUFU.EX2 R168, R168 ;  /* 0x000000a800a87308 */ /* 0x000f620000000800 */
[C---:B------:R-:W-:Y:S04]  /*ce70*/  HMMA.16816.F32 R20, R68.reuse, R80, R20 ;  /* 0x000000504414723c */ /* 0x040fe80000001814 */
[----:B------:R-:W-:Y:S02]  /*ce80*/  FADD.FTZ R136, R136, R135 ;  /* 0x0000008788887221 */ /* 0x000fe40000010000 */
[----:B------:R-:W-:Y:S02]  /*ce90*/  FADD.FTZ R138, R138, R137 ;  /* 0x000000898a8a7221 */ /* 0x000fe40000010000 */
[C---:B------:R-:W-:Y:S01]  /*cea0*/  HMMA.16816.F32 R24, R68.reuse, R82, R24 ;  /* 0x000000524418723c */ /* 0x040fe20000001818 */
[----:B------:R-:W2:Y:S01]  /*ceb0*/  LDSM.16.MT88.4 R80, [R208+0x3900] ;  /* 0x00390000d050783b */ /* 0x000ea20000004200 */
        /* <DEDUP_REMOVED lines=8> */
[----:B------:R-:W-:Y:S05]  /*cf40*/  LDSM.16.MT88.4 R84, [R210+0x1100] ;  /* 0x00110000d254783b */ /* 0x000fea0000004200 */
[----:B------:R-:W-:Y:S02]  /*cf50*/  MUFU.EX2 R171, R171 ;  /* 0x000000ab00ab7308 */ /* 0x000fe40000000800 */
[C---:B------:R-:W-:Y:S08]  /*cf60*/  HMMA.16816.F32 R36, R68.reuse, R88, R36 ;  /* 0x000000584424723c */ /* 0x040ff00000001824 */
[C---:B------:R-:W-:Y:S01]  /*cf70*/  HMMA.16816.F32 R40, R68.reuse, R90, R40 ;  /* 0x0000005a4428723c */ /* 0x040fe20000001828 */
[----:B------:R-:W-:Y:S01]  /*cf80*/  LDSM.16.MT88.4 R88, [R208+0x4100] ;  /* 0x00410000d058783b */ /* 0x000fe20000004200 */
[----:B------:R-:W-:Y:S06]  /*cf90*/  MUFU.EX2 R244, R244 ;  /* 0x000000f400f47308 */ /* 0x000fec0000000800 */
[C---:B-1----:R-:W-:Y:S04]  /*cfa0*/  HMMA.16816.F32 R44, R68.reuse, R72, R44 ;  /* 0x00000048442c723c */ /* 0x042fe8000000182c */
[----:B------:R-:W-:Y:S04]  /*cfb0*/  MUFU.EX2 R240, R240 ;  /* 0x000000f000f07308 */ /* 0x000fe80000000800 */
[C---:B------:R-:W-:Y:S01]  /*cfc0*/  HMMA.16816.F32 R48, R68.reuse, R74, R48 ;  /* 0x0000004a4430723c */ /* 0x040fe20000001830 */
[----:B------:R-:W1:Y:S05]  /*cfd0*/  LDSM.16.MT88.4 R72, [R212+0x1100] ;  /* 0x00110000d448783b */ /* 0x000e6a0000004200 */
[----:B------:R-:W-:Y:S02]  /*cfe0*/  MUFU.EX2 R241, R241 ;  /* 0x000000f100f17308 */ /* 0x000fe40000000800 */
[C---:B----4-:R-:W-:Y:S08]  /*cff0*/  HMMA.16816.F32 R52, R68.reuse, R76, R52 ;  /* 0x0000004c4434723c */ /* 0x050ff00000001834 */
[C---:B------:R-:W-:Y:S01]  /*d000*/  HMMA.16816.F32 R56, R68.reuse, R78, R56 ;  /* 0x0000004e4438723c */ /* 0x040fe20000001838 */
[----:B------:R-:W4:Y:S01]  /*d010*/  LDSM.16.MT88.4 R76, [R209+0x1100] ;  /* 0x00110000d14c783b */ /* 0x000f220000004200 */
[----:B------:R-:W-:Y:S06]  /*d020*/  MUFU.EX2 R167, R167 ;  /* 0x000000a700a77308 */ /* 0x000fec0000000800 */
[C---:B--2---:R-:W-:Y:S04]  /*d030*/  HMMA.16816.F32 R60, R68.reuse, R80, R60 ;  /* 0x00000050443c723c */ /* 0x044fe8000000183c */
[----:B------:R-:W-:Y:S04]  /*d040*/  MUFU.EX2 R170, R170 ;  /* 0x000000aa00aa7308 */ /* 0x000fe80000000800 */
[----:B------:R-:W-:Y:S01]  /*d050*/  HMMA.16816.F32 R64, R68, R82, R64 ;  /* 0x000000524440723c */ /* 0x000fe20000001840 */
[----:B------:R-:W2:Y:S05]  /*d060*/  LDSM.16.MT88.4 R80, [R208+0x1100] ;  /* 0x00110000d050783b */ /* 0x000eaa0000004200 */
[----:B------:R-:W-:Y:S01]  /*d070*/  MUFU.EX2 R142, R142 ;  /* 0x0000008e008e7308 */ /* 0x000fe20000000800 */
[----:B------:R-:W-:Y:S01]  /*d080*/  F2FP.PACK_AB R68, R155, R158 ;  /* 0x0000009e9b44723e */ /* 0x000fe200000000ff */
[----:B------:R-:W-:Y:S01]  /*d090*/  FADD.FTZ R158, R158, R141 ;  /* 0x0000008d9e9e7221 */ /* 0x000fe20000010000 */
[----:B---3--:R-:W-:Y:S03]  /*d0a0*/  F2FP.PACK_AB R69, R162, R159 ;  /* 0x0000009fa245723e */ /* 0x008fe600000000ff */
[----:B------:R-:W-:Y:S01]  /*d0b0*/  F2FP.PACK_AB R70, R166, R161 ;  /* 0x000000a1a646723e */ /* 0x000fe200000000ff */
[----:B------:R-:W-:Y:S01]  /*d0c0*/  FADD.FTZ R159, R159, R152 ;  /* 0x000000989f9f7221 */ /* 0x000fe20000010000 */
[----:B-----5:R-:W-:Y:S01]  /*d0d0*/  F2FP.PACK_AB R71, R168, R163 ;  /* 0x000000a3a847723e */ /* 0x020fe200000000ff */
[----:B------:R-:W-:Y:S01]  /*d0e0*/  FADD.FTZ R158, R155, R158 ;  /* 0x0000009e9b9e7221 */ /* 0x000fe20000010000 */
[----:B------:R-:W-:Y:S01]  /*d0f0*/  MUFU.EX2 R149, R149 ;  /* 0x0000009500957308 */ /* 0x000fe20000000800 */
[----:B------:R-:W-:Y:S02]  /*d100*/  FADD.FTZ R162, R162, R159 ;  /* 0x0000009fa2a27221 */ /* 0x000fe40000010000 */
[----:B------:R-:W-:Y:S02]  /*d110*/  FADD.FTZ R161, R161, R158 ;  /* 0x0000009ea1a17221 */ /* 0x000fe40000010000 */
[C---:B-1----:R-:W-:Y:S03]  /*d120*/  HMMA.16816.F32 R4, R68.reuse, R72, R4 ;  /* 0x000000484404723c */ /* 0x042fe60000001804 */
[----:B------:R-:W-:Y:S02]  /*d130*/  FADD.FTZ R163, R163, R162 ;  /* 0x000000a2a3a37221 */ /* 0x000fe40000010000 */
[----:B------:R-:W-:Y:S01]  /*d140*/  MUFU.EX2 R139, R139 ;  /* 0x0000008b008b7308 */ /* 0x000fe20000000800 */
[----:B------:R-:W-:Y:S02]  /*d150*/  FADD.FTZ R166, R166, R161 ;  /* 0x000000a1a6a67221 */ /* 0x000fe40000010000 */
[C---:B------:R-:W-:Y:S01]  /*d160*/  HMMA.16816.F32 R8, R68.reuse, R74, R8 ;  /* 0x0000004a4408723c */ /* 0x040fe20000001808 */
[----:B------:R-:W1:Y:S03]  /*d170*/  LDSM.16.MT88.4 R72, [R212+0x4100] ;  /* 0x00410000d448783b */ /* 0x000e660000004200 */
[----:B------:R-:W-:Y:S03]  /*d180*/  FADD.FTZ R168, R168, R163 ;  /* 0x000000a3a8a87221 */ /* 0x000fe60000010000 */
[----:B------:R-:W3:Y:S01]  /*d190*/  MUFU.EX2 R150, R150 ;  /* 0x0000009600967308 */ /* 0x000ee20000000800 */
[C---:B------:R-:W-:Y:S08]  /*d1a0*/  HMMA.16816.F32 R12, R68.reuse, R84, R12 ;  /* 0x00000054440c723c */ /* 0x040ff0000000180c */
[C---:B------:R-:W-:Y:S01]  /*d1b0*/  HMMA.16816.F32 R16, R68.reuse, R86, R16 ;  /* 0x000000564410723c */ /* 0x040fe20000001810 */
[----:B------:R-:W5:Y:S01]  /*d1c0*/  LDSM.16.MT88.4 R84, [R210+0x4100] ;  /* 0x00410000d254783b */ /* 0x000f620000004200 */
[----:B------:R-:W-:Y:S06]  /*d1d0*/  MUFU.EX2 R140, R140 ;  /* 0x0000008c008c7308 */ /* 0x000fec0000000800 */
[C---:B----4-:R-:W-:Y:S04]  /*d1e0*/  HMMA.16816.F32 R20, R68.reuse, R76, R20 ;  /* 0x0000004c4414723c */ /* 0x050fe80000001814 */
[----:B------:R3:W4:Y:S04]  /*d1f0*/  MUFU.EX2 R243, R125 ;  /* 0x0000007d00f37308 */ /* 0x0007280000000800 */
[C---:B------:R-:W-:Y:S01]  /*d200*/  HMMA.16816.F32 R24, R68.reuse, R78, R24 ;  /* 0x0000004e4418723c */ /* 0x040fe20000001818 */
[----:B------:R-:W5:Y:S05]  /*d210*/  LDSM.16.MT88.4 R76, [R209+0x4100] ;  /* 0x00410000d14c783b */ /* 0x000f6a0000004200 */
[----:B------:R-:W-:Y:S02]  /*d220*/  MUFU.EX2 R118, R118 ;  /* 0x0000007600767308 */ /* 0x000fe40000000800 */
[C---:B--2---:R-:W-:Y:S08]  /*d230*/  HMMA.16816.F32 R28, R68.reuse, R80, R28 ;  /* 0x00000050441c723c */ /* 0x044ff0000000181c */
[C---:B------:R-:W-:Y:S01]  /*d240*/  HMMA.16816.F32 R32, R68.reuse, R82, R32 ;  /* 0x000000524420723c */ /* 0x040fe20000001820 */
[----:B------:R-:W2:Y:S01]  /*d250*/  LDSM.16.MT88.4 R80, [R212+0x1900] ;  /* 0x00190000d450783b */ /* 0x000ea20000004200 */
[----:B------:R5:W5:Y:S02]  /*d260*/  MUFU.EX2 R117, R124 ;  /* 0x0000007c00757308 */ /* 0x000b640000000800 */
[----:B---3--:R-:W-:Y:S02]  /*d270*/  F2FP.PACK_AB R125, R150, R139 ;  /* 0x0000008b967d723e */ /* 0x008fe400000000ff */
[----:B----4-:R-:W-:Y:S02]  /*d280*/  F2FP.PACK_AB R126, R243, R140 ;  /* 0x0000008cf37e723e */ /* 0x010fe400000000ff */
[C---:B-1----:R-:W-:Y:S08]  /*d290*/  HMMA.16816.F32 R36, R68.reuse, R72, R36 ;  /* 0x000000484424723c */ /* 0x042ff00000001824 */
[C---:B------:R-:W-:Y:S01]  /*d2a0*/  HMMA.16816.F32 R40, R68.reuse, R74, R40 ;  /* 0x0000004a4428723c */ /* 0x040fe20000001828 */
[----:B------:R-:W1:Y:S07]  /*d2b0*/  LDSM.16.MT88.4 R72, [R210+0x1900] ;  /* 0x00190000d248783b */ /* 0x000e6e0000004200 */
[C---:B-----5:R-:W-:Y:S04]  /*d2c0*/  HMMA.16816.F32 R44, R68.reuse, R84, R44 ;  /* 0x00000054442c723c */ /* 0x060fe8000000182c */
[----:B------:R-:W-:Y:S02]  /*d2d0*/  F2FP.PACK_AB R124, R149, R142 ;  /* 0x0000008e957c723e */ /* 0x000fe400000000ff */
[----:B------:R-:W-:Y:S02]  /*d2e0*/  F2FP.PACK_AB R127, R117, R118 ;  /* 0x00000076757f723e */ /* 0x000fe400000000ff */
[C---:B------:R-:W-:Y:S01]  /*d2f0*/  HMMA.16816.F32 R48, R68.reuse, R86, R48 ;  /* 0x000000564430723c */ /* 0x040fe20000001830 */
[----:B------:R-:W-:Y:S07]  /*d300*/  LDSM.16.MT88.4 R84, [R208+0x1900] ;  /* 0x00190000d054783b */ /* 0x000fee0000004200 */
[C---:B------:R-:W-:Y:S08]  /*d310*/  HMMA.16816.F32 R52, R68.reuse, R76, R52 ;  /* 0x0000004c4434723c */ /* 0x040ff00000001834 */
[C---:B------:R-:W-:Y:S01]  /*d320*/  HMMA.16816.F32 R56, R68.reuse, R78, R56 ;  /* 0x0000004e4438723c */ /* 0x040fe20000001838 */
[----:B------:R-:W3:Y:S07]  /*d330*/  LDSM.16.MT88.4 R76, [R209+0x1900] ;  /* 0x00190000d14c783b */ /* 0x000eee0000004200 */
        /* <DEDUP_REMOVED lines=9> */
[----:B------:R-:W-:Y:S01]  /*d3d0*/  FADD.FTZ R169, R242, R169 ;  /* 0x000000a9f2a97221 */ /* 0x000fe20000010000 */
[----:B------:R-:W-:Y:S01]  /*d3e0*/  IADD3 R168, R238, -0x1, RZ ;  /* 0xffffffffeea87810 */ /* 0x000fe20007ffe0ff */
[----:B------:R-:W-:Y:S02]  /*d3f0*/  FADD.FTZ R244, R244, R171 ;  /* 0x000000abf4f47221 */ /* 0x000fe40000010000 */
[----:B------:R-:W-:Y:S01]  /*d400*/  FADD.FTZ R240, R240, R169 ;  /* 0x000000a9f0f07221 */ /* 0x000fe20000010000 */
[----:B------:R-:W-:Y:S01]  /*d410*/  MOV R238, R168 ;  /* 0x000000a800ee7202 */ /* 0x000fe20000000f00 */
[C---:B--2---:R-:W-:Y:S03]  /*d420*/  HMMA.16816.F32 R4, R68.reuse, R80, R4 ;  /* 0x000000504404723c */ /* 0x044fe60000001804 */
[----:B------:R-:W-:Y:S02]  /*d430*/  FADD.FTZ R167, R167, R244 ;  /* 0x000000f4a7a77221 */ /* 0x000fe40000010000 */
[----:B------:R-:W-:Y:S02]  /*d440*/  FADD.FTZ R241, R241, R240 ;  /* 0x000000f0f1f17221 */ /* 0x000fe40000010000 */
[----:B------:R-:W-:Y:S01]  /*d450*/  FADD.FTZ R170, R170, R167 ;  /* 0x000000a7aaaa7221 */ /* 0x000fe20000010000 */
[C---:B------:R-:W-:Y:S01]  /*d460*/  HMMA.16816.F32 R8, R68.reuse, R82, R8 ;  /* 0x000000524408723c */ /* 0x040fe20000001808 */
[----:B------:R-:W2:Y:S07]  /*d470*/  LDSM.16.MT88.4 R80, [R212+0x4900] ;  /* 0x00490000d450783b */ /* 0x000eae0000004200 */
        /* <DEDUP_REMOVED lines=8> */
[----:B------:R-:W-:Y:S07]  /*d500*/  LDSM.16.MT88.4 R84, [R208+0x2100] ;  /* 0x00210000d054783b */ /* 0x000fee0000004200 */
        /* <DEDUP_REMOVED lines=21> */
[C---:B---3--:R-:W-:Y:S03]  /*d660*/  HMMA.16816.F32 R4, R68.reuse, R76, R4 ;  /* 0x0000004c4404723c */ /* 0x048fe60000001804 */
[----:B------:R-:W-:Y:S02]  /*d670*/  FADD.FTZ R151, R151, R160 ;  /* 0x000000a097977221 */ /* 0x000fe40000010000 */
[----:B------:R-:W-:Y:S02]  /*d680*/  FADD.FTZ R153, R154, R153 ;  /* 0x000000999a997221 */ /* 0x000fe40000010000 */
[----:B------:R-:W-:Y:S01]  /*d690*/  FADD.FTZ R156, R156, R151 ;  /* 0x000000979c9c7221 */ /* 0x000fe20000010000 */
[C---:B------:R-:W-:Y:S01]  /*d6a0*/  HMMA.16816.F32 R8, R68.reuse, R78, R8 ;  /* 0x0000004e4408723c */ /* 0x040fe20000001808 */
[----:B------:R-:W3:Y:S03]  /*d6b0*/  LDSM.16.MT88.4 R76, [R212+0x5100] ;  /* 0x00510000d44c783b */ /* 0x000ee60000004200 */
[----:B------:R-:W-:Y:S02]  /*d6c0*/  FADD.FTZ R142, R142, R153 ;  /* 0x000000998e8e7221 */ /* 0x000fe40000010000 */
[----:B------:R-:W-:Y:S02]  /*d6d0*/  FADD.FTZ R139, R139, R156 ;  /* 0x0000009c8b8b7221 */ /* 0x000fe40000010000 */
[C---:B--2---:R-:W-:Y:S04]  /*d6e0*/  HMMA.16816.F32 R12, R68.reuse, R80, R12 ;  /* 0x00000050440c723c */ /* 0x044fe8000000180c */
[----:B------:R-:W-:Y:S02]  /*d6f0*/  FADD.FTZ R149, R149, R142 ;  /* 0x0000008e95957221 */ /* 0x000fe40000010000 */
[----:B------:R-:W-:Y:S02]  /*d700*/  FADD.FTZ R139, R150, R139 ;  /* 0x0000008b968b7221 */ /* 0x000fe40000010000 */
[C---:B------:R-:W-:Y:S01]  /*d710*/  HMMA.16816.F32 R16, R68.reuse, R82, R16 ;  /* 0x000000524410723c */ /* 0x040fe20000001810 */
[----:B------:R-:W2:Y:S03]  /*d720*/  LDSM.16.MT88.4 R80, [R210+0x5100] ;  /* 0x00510000d250783b */ /* 0x000ea60000004200 */
[----:B------:R-:W-:Y:S02]  /*d730*/  FADD.FTZ R140, R140, R149 ;  /* 0x000000958c8c7221 */ /* 0x000fe40000010000 */
[----:B------:R-:W-:Y:S02]  /*d740*/  FADD.FTZ R118, R118, R139 ;  /* 0x0000008b76767221 */ /* 0x000fe40000010000 */
[C---:B-1----:R-:W-:Y:S04]  /*d750*/  HMMA.16816.F32 R20, R68.reuse, R72, R20 ;  /* 0x000000484414723c */ /* 0x042fe80000001814 */
[----:B------:R-:W-:Y:S02]  /*d760*/  FADD.FTZ R228, R243, R140 ;  /* 0x0000008cf3e47221 */ /* 0x000fe40000010000 */
[----:B------:R-:W-:Y:S02]  /*d770*/  FADD.FTZ R229, R117, R118 ;  /* 0x0000007675e57221 */ /* 0x000fe40000010000 */
[C---:B------:R-:W-:Y:S01]  /*d780*/  HMMA.16816.F32 R24, R68.reuse, R74, R24 ;  /* 0x0000004a4418723c */ /* 0x040fe20000001818 */
[----:B------:R-:W1:Y:S07]  /*d790*/  LDSM.16.MT88.4 R72, [R208+0x5100] ;  /* 0x00510000d048783b */ /* 0x000e6e0000004200 */
[C---:B------:R-:W-:Y:S08]  /*d7a0*/  HMMA.16816.F32 R28, R68.reuse, R84, R28 ;  /* 0x00000054441c723c */ /* 0x040ff0000000181c */
[C---:B------:R-:W-:Y:S01]  /*d7b0*/  HMMA.16816.F32 R32, R68.reuse, R86, R32 ;  /* 0x000000564420723c */ /* 0x040fe20000001820 */
[----:B------:R-:W4:Y:S07]  /*d7c0*/  LDSM.16.MT88.4 R84, [R208+0x2900] ;  /* 0x00290000d054783b */ /* 0x000f2e0000004200 */
[C---:B---3--:R-:W-:Y:S08]  /*d7d0*/  HMMA.16816.F32 R36, R68.reuse, R76, R36 ;  /* 0x0000004c4424723c */ /* 0x048ff00000001824 */
[C---:B------:R-:W-:Y:S01]  /*d7e0*/  HMMA.16816.F32 R40, R68.reuse, R78, R40 ;  /* 0x0000004e4428723c */ /* 0x040fe20000001828 */
[----:B------:R-:W3:Y:S07]  /*d7f0*/  LDSM.16.MT88.4 R76, [R212+0x5900] ;  /* 0x00590000d44c783b */ /* 0x000eee0000004200 */
[C---:B--2---:R-:W-:Y:S08]  /*d800*/  HMMA.16816.F32 R44, R68.reuse, R80, R44 ;  /* 0x00000050442c723c */ /* 0x044ff0000000182c */
[C---:B------:R-:W-:Y:S08]  /*d810*/  HMMA.16816.F32 R48, R68.reuse, R82, R48 ;  /* 0x000000524430723c */ /* 0x040ff00000001830 */
[C---:B------:R-:W-:Y:S08]  /*d820*/  HMMA.16816.F32 R52, R68.reuse, R88, R52 ;  /* 0x000000584434723c */ /* 0x040ff00000001834 */
[C---:B------:R-:W-:Y:S08]  /*d830*/  HMMA.16816.F32 R56, R68.reuse, R90, R56 ;  /* 0x0000005a4438723c */ /* 0x040ff00000001838 */
[C---:B-1----:R-:W-:Y:S08]  /*d840*/  HMMA.16816.F32 R60, R68.reuse, R72, R60 ;  /* 0x00000048443c723c */ /* 0x042ff0000000183c */
[----:B------:R-:W-:Y:S01]  /*d850*/  HMMA.16816.F32 R64, R68, R74, R64 ;  /* 0x0000004a4440723c */ /* 0x000fe20000001840 */
[----:B------:R-:W1:Y:S07]  /*d860*/  LDSM.16.MT88.4 R68, [R210+0x5900] ;  /* 0x00590000d244783b */ /* 0x000e6e0000004200 */
[C---:B------:R-:W-:Y:S01]  /*d870*/  HMMA.16816.F32 R112, R124.reuse, R108, R4 ;  /* 0x0000006c7c70723c */ /* 0x040fe20000001804 */
[----:B------:R-:W2:Y:S07]  /*d880*/  LDSM.16.MT88.4 R4, [R209+0x5900] ;  /* 0x00590000d104783b */ /* 0x000eae0000004200 */
        /* <DEDUP_REMOVED lines=8> */
[C---:B---3--:R-:W-:Y:S08]  /*d910*/  HMMA.16816.F32 R80, R124.reuse, R76, R36 ;  /* 0x0000004c7c50723c */ /* 0x048ff00000001824 */
[C---:B------:R-:W-:Y:S08]  /*d920*/  HMMA.16816.F32 R76, R124.reuse, R78, R40 ;  /* 0x0000004e7c4c723c */ /* 0x040ff00000001828 */
[C---:B-1----:R-:W-:Y:S08]  /*d930*/  HMMA.16816.F32 R72, R124.reuse, R68, R44 ;  /* 0x000000447c48723c */ /* 0x042ff0000000182c */
[C---:B------:R-:W-:Y:S08]  /*d940*/  HMMA.16816.F32 R68, R124.reuse, R70, R48 ;  /* 0x000000467c44723c */ /* 0x040ff00000001830 */
[C---:B--2---:R-:W-:Y:S08]  /*d950*/  HMMA.16816.F32 R52, R124.reuse, R4, R52 ;  /* 0x000000047c34723c */ /* 0x044ff00000001834 */
[C---:B------:R-:W-:Y:S08]  /*d960*/  HMMA.16816.F32 R56, R124.reuse, R6, R56 ;  /* 0x000000067c38723c */ /* 0x040ff00000001838 */
[C---:B-----5:R-:W-:Y:S08]  /*d970*/  HMMA.16816.F32 R60, R124.reuse, R8, R60 ;  /* 0x000000087c3c723c */ /* 0x060ff0000000183c */
[----:B------:R-:W-:Y:S01]  /*d980*/  HMMA.16816.F32 R64, R124, R10, R64 ;  /* 0x0000000a7c40723c */ /* 0x000fe20000001840 */
[----:B------:R-:W-:-:S07]  /*d990*/  @P0 BRA `(.L_x_53) ;  /* 0xffffce9000000947 */ /* 0x000fce000383ffff */
.L_x_50:
[----:B------:R-:W-:-:S13]  /*d9a0*/  ISETP.GE.AND P0, PT, R168, R215, PT ;  /* 0x000000d7a800720c */ /* 0x000fda0003f06270 */
[----:B------:R-:W-:Y:S05]  /*d9b0*/  @!P0 BRA `(.L_x_54) ;  /* 0x000044f000008947 */ /* 0x000fea0003800000 */
[----:B------:R-:W-:Y:S01]  /*d9c0*/  SHF.R.S32.HI R4, RZ, 0x1f, R231 ;  /* 0x0000001fff047819 */ /* 0x000fe200000114e7 */
[----:B------:R-:W-:Y:S01]  /*d9d0*/  IMAD.MOV.U32 R2, RZ, RZ, R116 ;  /* 0x000000ffff027224 */ /* 0x000fe200078e0074 */
[C---:B------:R-:W-:Y:S01]  /*d9e0*/  SHF.L.U64.HI R233, R230.reuse, 0x1, R233 ;  /* 0x00000001e6e97819 */ /* 0x040fe200000102e9 */
[----:B------:R-:W-:Y:S01]  /*d9f0*/  IMAD.MOV.U32 R3, RZ, RZ, R0 ;  /* 0x000000ffff037224 */ /* 0x000fe200078e0000 */
[C---:B------:R-:W-:Y:S01]  /*da00*/  SHF.L.U64.HI R169, R231.reuse, 0x1, R4 ;  /* 0x00000001e7a97819 */ /* 0x040fe20000010204 */
[----:B------:R-:W-:Y:S01]  /*da10*/  IMAD.SHL.U32 R230, R230, 0x2, RZ ;  /* 0x00000002e6e67824 */ /* 0x000fe200078e00ff */
[----:B------:R-:W-:Y:S02]  /*da20*/  SHF.L.U32 R231, R231, 0x1, RZ ;  /* 0x00000001e7e77819 */ /* 0x000fe400000006ff */
.L_x_64:
[----:B------:R-:W-:Y:S04]  /*da30*/  DEPBAR.LE SB0, 0x0 ;  /* 0x000080000000791a */ /* 0x000fe80000000000 */
[----:B------:R-:W-:Y:S01]  /*da40*/  BAR.SYNC.DEFER_BLOCKING 0x0 ;  /* 0x0000000000007b1d */ /* 0x000fe20000010000 */
[----:B------:R-:W-:Y:S01]  /*da50*/  SHF.R.S32.HI R21, RZ, 0x1f, R217 ;  /* 0x0000001fff157819 */ /* 0x000fe200000114d9 */
[----:B------:R-:W-:Y:S01]  /*da60*/  IMAD.WIDE.U32 R30, R217, c[0x0][0x208], RZ ;  /* 0x00008200d91e7a25 */ /* 0x000fe200078e00ff */
[----:B------:R-:W-:Y:S03]  /*da70*/  SHF.R.S32.HI R29, RZ, 0x1f, R216 ;  /* 0x0000001fff1d7819 */ /* 0x000fe600000114d8 */
[----:B------:R-:W-:Y:S02]  /*da80*/  IMAD R21, R21, c[0x0][0x208], RZ ;  /* 0x0000820015157a24 */ /* 0x000fe400078e02ff */
[----:B------:R-:W-:Y:S02]  /*da90*/  IMAD R29, R29, c[0x0][0x218], RZ ;  /* 0x000086001d1d7a24 */ /* 0x000fe400078e02ff */
[----:B------:R-:W-:Y:S02]  /*daa0*/  IMAD R21, R217, c[0x0][0x20c], R21 ;  /* 0x00008300d9157a24 */ /* 0x000fe400078e0215 */
[C---:B------:R-:W-:Y:S03]  /*dab0*/  IMAD R29, R216.reuse, c[0x0][0x21c], R29 ;  /* 0x00008700d81d7a24 */ /* 0x040fe600078e021d */
[----:B------:R-:W-:Y:S05]  /*dac0*/  IADD3 R31, R31, R21, RZ ;  /* 0x000000151f1f7210 */ /* 0x000fea0007ffe0ff */
[----:B------:R-:W-:Y:S01]  /*dad0*/  IMAD.WIDE.U32 R30, R216, c[0x0][0x218], R30 ;  /* 0x00008600d81e7a25 */ /* 0x000fe200078e001e */
[----:B------:R-:W1:Y:S04]  /*dae0*/  LDSM.16.M88.4 R8, [R214+0x8100] ;  /* 0x00810000d608783b */ /* 0x000e680000000200 */
[----:B------:R-:W-:Y:S04]  /*daf0*/  IADD3 R0, P0, R30, UR18, RZ ;  /* 0x000000121e007c10 */ /* 0x000fe8000ff1e0ff */
[----:B------:R-:W-:Y:S02]  /*db00*/  IADD3.X R29, R31, UR16, R29, P0, !PT ;  /* 0x000000101f1d7c10 */ /* 0x000fe400087fe41d */
[C---:B------:R-:W-:Y:S01]  /*db10*/  LEA R45, P0, R0.reuse, c[0x0][0x1f8], 0x1 ;  /* 0x00007e00002d7a11 */ /* 0x040fe200078008ff */
[----:B------:R-:W2:Y:S03]  /*db20*/  LDSM.16.M88.4 R16, [R214+0x8900] ;  /* 0x00890000d610783b */ /* 0x000ea60000000200 */
[----:B------:R-:W-:Y:S05]  /*db30*/  LEA.HI.X R149, R0, c[0x0][0x1fc], R29, 0x1, P0 ;  /* 0x00007f0000957a11 */ /* 0x000fea00000f0c1d */
[----:B------:R-:W3:Y:S08]  /*db40*/  LDSM.16.M88.4 R24, [R214+0x9100] ;  /* 0x00910000d618783b */ /* 0x000ef00000000200 */
[----:B------:R-:W4:Y:S08]  /*db50*/  LDSM.16.M88.4 R32, [R214+0x9900] ;  /* 0x00990000d620783b */ /* 0x000f300000000200 */
[----:B------:R-:W5:Y:S01]  /*db60*/  LDSM.16.M88.4 R40, [R214+0xa100] ;  /* 0x00a10000d628783b */ /* 0x000f620000000200 */
[C---:B-1----:R-:W-:Y:S07]  /*db70*/  HMMA.16816.F32 R4, R120.reuse, R8, RZ ;  /* 0x000000087804723c */ /* 0x042fee00000018ff */
[----:B------:R-:W-:Y:S01]  /*db80*/  LDSM.16.M88.4 R48, [R214+0xa900] ;  /* 0x00a90000d630783b */ /* 0x000fe20000000200 */
[C---:B------:R-:W-:Y:S07]  /*db90*/  HMMA.16816.F32 R8, R120.reuse, R10, RZ ;  /* 0x0000000a7808723c */ /* 0x040fee00000018ff */
[----:B------:R-:W-:Y:S01]  /*dba0*/  LDSM.16.M88.4 R116, [R213] ;  /* 0x00000000d574783b */ /* 0x000fe20000000200 */
[C---:B--2---:R-:W-:Y:S07]  /*dbb0*/  HMMA.16816.F32 R12, R120.reuse, R16, RZ ;  /* 0x00000010780c723c */ /* 0x044fee00000018ff */
[----:B------:R-:W-:Y:S01]  /*dbc0*/  LDSM.16.M88.4 R124, [R207] ;  /* 0x00000000cf7c783b */ /* 0x000fe20000000200 */
[C---:B------:R-:W-:Y:S07]  /*dbd0*/  HMMA.16816.F32 R16, R120.reuse, R18, RZ ;  /* 0x000000127810723c */ /* 0x040fee00000018ff */
[----:B------:R-:W-:Y:S01]  /*dbe0*/  LDSM.16.M88.4 R128, [R206] ;  /* 0x00000000ce80783b */ /* 0x000fe20000000200 */
[C---:B---3--:R-:W-:Y:S07]  /*dbf0*/  HMMA.16816.F32 R20, R120.reuse, R24, RZ ;  /* 0x000000187814723c */ /* 0x048fee00000018ff */
[----:B------:R-:W-:Y:S01]  /*dc00*/  LDSM.16.M88.4 R132, [R205] ;  /* 0x00000000cd84783b */ /* 0x000fe20000000200 */
[C---:B------:R-:W-:Y:S07]  /*dc10*/  HMMA.16816.F32 R24, R120.reuse, R26, RZ ;  /* 0x0000001a7818723c */ /* 0x040fee00000018ff */
[----:B------:R-:W-:Y:S01]  /*dc20*/  LDSM.16.M88.4 R136, [R204] ;  /* 0x00000000cc88783b */ /* 0x000fe20000000200 */
[C---:B----4-:R-:W-:Y:S07]  /*dc30*/  HMMA.16816.F32 R28, R120.reuse, R32, RZ ;  /* 0x00000020781c723c */ /* 0x050fee00000018ff */
[----:B------:R-:W1:Y:S01]  /*dc40*/  SHFL.IDX PT, R156, R45, RZ, 0x181f ;  /* 0x00181fff2d9c7589 */ /* 0x000e6200000e0000 */
[C---:B------:R-:W-:Y:S07]  /*dc50*/  HMMA.16816.F32 R32, R120.reuse, R34, RZ ;  /* 0x000000227820723c */ /* 0x040fee00000018ff */
[----:B------:R-:W2:Y:S01]  /*dc60*/  SHFL.IDX PT, R44, R149, RZ, 0x181f ;  /* 0x00181fff952c7589 */ /* 0x000ea200000e0000 */
[C---:B-----5:R-:W-:Y:S07]  /*dc70*/  HMMA.16816.F32 R36, R120.reuse, R40, RZ ;  /* 0x000000287824723c */ /* 0x060fee00000018ff */
[----:B------:R-:W3:Y:S01]  /*dc80*/  SHFL.IDX PT, R148, R45, 0x2, 0x181f ;  /* 0x00581f002d947f89 */ /* 0x000ee200000e0000 */
[C---:B------:R-:W-:Y:S07]  /*dc90*/  HMMA.16816.F32 R40, R120.reuse, R42, RZ ;  /* 0x0000002a7828723c */ /* 0x040fee00000018ff */
[----:B------:R4:W5:Y:S01]  /*dca0*/  SHFL.IDX PT, R160, R45, 0x1, 0x181f ;  /* 0x00381f002da07f89 */ /* 0x00096200000e0000 */
[C---:B-1----:R-:W-:Y:S04]  /*dcb0*/  IADD3 R154, P2, R156.reuse, R231, RZ ;  /* 0x000000e79c9a7210 */ /* 0x042fe80007f5e0ff */
[-C--:B------:R-:W-:Y:S02]  /*dcc0*/  IADD3 R156, P0, R156, R230.reuse, RZ ;  /* 0x000000e69c9c7210 */ /* 0x080fe40007f1e0ff */
[C---:B--2---:R-:W-:Y:S01]  /*dcd0*/  IADD3.X R155, R44.reuse, R169, RZ, P2, !PT ;  /* 0x000000a92c9b7210 */ /* 0x044fe200017fe4ff */
[----:B------:R-:W1:Y:S01]  /*dce0*/  SHFL.IDX PT, R0, R149, 0x1, 0x181f ;  /* 0x00381f0095007f89 */ /* 0x000e6200000e0000 */
[----:B------:R-:W-:Y:S02]  /*dcf0*/  IADD3.X R157, R44, R233, RZ, P0, !PT ;  /* 0x000000e92c9d7210 */ /* 0x000fe400007fe4ff */
[-C--:B---3--:R-:W-:Y:S05]  /*dd00*/  IADD3 R162, P2, R148, R231.reuse, RZ ;  /* 0x000000e794a27210 */ /* 0x088fea0007f5e0ff */
[----:B------:R-:W-:Y:S01]  /*dd10*/  LDSM.16.M88.4 R140, [R203] ;  /* 0x00000000cb8c783b */ /* 0x000fe20000000200 */
[C---:B----4-:R-:W-:Y:S01]  /*dd20*/  HMMA.16816.F32 R44, R120.reuse, R48, RZ ;  /* 0x00000030782c723c */ /* 0x050fe200000018ff */
[C---:B-----5:R-:W-:Y:S06]  /*dd30*/  IADD3 R152, P0, R160.reuse, R231, RZ ;  /* 0x000000e7a0987210 */ /* 0x060fec0007f1e0ff */
[----:B------:R-:W-:Y:S01]  /*dd40*/  @!PT LDS RZ, [RZ] ;  /* 0x00000000fffff984 */ /* 0x000fe20000000800 */
[----:B------:R-:W-:Y:S01]  /*dd50*/  @!PT LDS RZ, [RZ] ;  /* 0x00000000fffff984 */ /* 0x000fe20000000800 */
[----:B------:R-:W-:Y:S01]  /*dd60*/  @!PT LDS RZ, [RZ] ;  /* 0x00000000fffff984 */ /* 0x000fe20000000800 */
[----:B------:R2:W-:Y:S01]  /*dd70*/  LDGSTS.E.BYPASS.LTC128B.128 [R226], [R154.64], !P4 ;  /* 0x000000009ae27fae */ /* 0x0005e2000e101d4e */
[-C--:B------:R-:W-:Y:S01]  /*dd80*/  IADD3 R160, P5, R160, R230.reuse, RZ ;  /* 0x000000e6a0a07210 */ /* 0x080fe20007fbe0ff */
[----:B------:R-:W-:Y:S06]  /*dd90*/  HMMA.16816.F32 R48, R120, R50, RZ ;  /* 0x000000327830723c */ /* 0x000fec00000018ff */
[----:B------:R3:W-:Y:S01]  /*dda0*/  LDGSTS.E.BYPASS.LTC128B.128 [R225], [R156.64], !P3 ;  /* 0x000000009ce17fae */ /* 0x0007e2000d901d4e */
[C---:B-1----:R-:W-:Y:S02]  /*ddb0*/  IADD3.X R153, R0.reuse, R169, RZ, P0, !PT ;  /* 0x000000a900997210 */ /* 0x042fe400007fe4ff */
[----:B------:R-:W-:Y:S01]  /*ddc0*/  IADD3.X R161, R0, R233, RZ, P5, !PT ;  /* 0x000000e900a17210 */ /* 0x000fe20002ffe4ff */
[C---:B------:R-:W-:Y:S04]  /*ddd0*/  HMMA.16816.F32 R4, R144.reuse, R116, R4 ;  /* 0x000000749004723c */ /* 0x040fe80000001804 */
[----:B------:R2:W-:Y:S01]  /*dde0*/  LDGSTS.E.BYPASS.LTC128B.128 [R224], [R152.64], !P4 ;  /* 0x0000000098e07fae */ /* 0x0005e2000e101d4e */
[----:B------:R-:W-:Y:S03]  /*ddf0*/  IADD3 R164, P0, R148, R230, RZ ;  /* 0x000000e694a47210 */ /* 0x000fe60007f1e0ff */
[C---:B------:R-:W-:Y:S04]  /*de00*/  HMMA.16816.F32 R8, R144.reuse, R118, R8 ;  /* 0x000000769008723c */ /* 0x040fe80000001808 */
[----:B------:R-:W1:Y:S04]  /*de10*/  SHFL.IDX PT, R150, R149, 0x2, 0x181f ;  /* 0x00581f0095967f89 */ /* 0x000e6800000e0000 */
[C---:B------:R-:W-:Y:S04]  /*de20*/  HMMA.16816.F32 R12, R144.reuse, R124, R12 ;  /* 0x0000007c900c723c */ /* 0x040fe8000000180c */
[----:B------:R4:W-:Y:S04]  /*de30*/  LDGSTS.E.BYPASS.LTC128B.128 [R223], [R160.64], !P3 ;  /* 0x00000000a0df7fae */ /* 0x0009e8000d901d4e */
[C---:B------:R-:W-:Y:S08]  /*de40*/  HMMA.16816.F32 R16, R144.reuse, R126, R16 ;  /* 0x0000007e9010723c */ /* 0x040ff00000001810 */
[C---:B------:R-:W-:Y:S04]  /*de50*/  HMMA.16816.F32 R20, R144.reuse, R128, R20 ;  /* 0x000000809014723c */ /* 0x040fe80000001814 */
[C---:B-1----:R-:W-:Y:S02]  /*de60*/  IADD3.X R163, R150.reuse, R169, RZ, P2, !PT ;  /* 0x000000a996a37210 */ /* 0x042fe400017fe4ff */
[----:B------:R-:W-:Y:S02]  /*de70*/  IADD3.X R165, R150, R233, RZ, P0, !PT ;  /* 0x000000e996a57210 */ /* 0x000fe400007fe4ff */
[C---:B------:R-:W-:Y:S01]  /*de80*/  HMMA.16816.F32 R24, R144.reuse, R130, R24 ;  /* 0x000000829018723c */ /* 0x040fe20000001818 */
[----:B------:R4:W-:Y:S02]  /*de90*/  LDGSTS.E.BYPASS.LTC128B.128 [R226+0x2000], [R162.64], !P4 ;  /* 0x02000000a2e27fae */ /* 0x0009e4000e101d4e */
[----:B------:R-:W-:Y:S05]  /*dea0*/  ISETP.GT.AND P0, PT, R168, R215, PT ;  /* 0x000000d7a800720c */ /* 0x000fea0003f04270 */
[C---:B------:R-:W-:Y:S01]  /*deb0*/  HMMA.16816.F32 R28, R144.reuse, R132, R28 ;  /* 0x00000084901c723c */ /* 0x040fe2000000181c */
[----:B------:R1:W-:Y:S07]  /*dec0*/  LDGSTS.E.BYPASS.LTC128B.128 [R226+0x5000], [R164.64], !P3 ;  /* 0x05000000a4e27fae */ /* 0x0003ee000d901d4e */
[C---:B------:R-:W-:Y:S01]  /*ded0*/  HMMA.16816.F32 R32, R144.reuse, R134, R32 ;  /* 0x000000869020723c */ /* 0x040fe20000001820 */
[----:B------:R-:W5:Y:S07]  /*dee0*/  LDSM.16.M88.4 R148, [R211+0x8100] ;  /* 0x00810000d394783b */ /* 0x000f6e0000000200 */
[C---:B------:R-:W-:Y:S01]  /*def0*/  HMMA.16816.F32 R36, R144.reuse, R136, R36 ;  /* 0x000000889024723c */ /* 0x040fe20000001824 */
[----:B------:R-:W0:Y:S07]  /*df00*/  LDGDEPBAR ;  /* 0x00000000000079af */ /* 0x000e2e0000000000 */
[C---:B------:R-:W-:Y:S01]  /*df10*/  HMMA.16816.F32 R40, R144.reuse, R138, R40 ;  /* 0x0000008a9028723c */ /* 0x040fe20000001828 */
[----:B------:R-:W1:Y:S07]  /*df20*/  LDSM.16.M88.4 R116, [R211+0x8900] ;  /* 0x00890000d374783b */ /* 0x000e6e0000000200 */
[C---:B------:R-:W-:Y:S01]  /*df30*/  HMMA.16816.F32 R44, R144.reuse, R140, R44 ;  /* 0x0000008c902c723c */ /* 0x040fe2000000182c */
[----:B------:R-:W1:Y:S07]  /*df40*/  LDSM.16.M88.4 R124, [R211+0x9100] ;  /* 0x00910000d37c783b */ /* 0x000e6e0000000200 */
[----:B------:R-:W-:Y:S01]  /*df50*/  HMMA.16816.F32 R48, R144, R142, R48 ;  /* 0x0000008e9030723c */ /* 0x000fe20000001830 */
[----:B--2---:R-:W2:Y:S07]  /*df60*/  LDSM.16.M88.4 R152, [R211+0x9900] ;  /* 0x00990000d398783b */ /* 0x004eae0000000200 */
[C---:B-----5:R-:W-:Y:S01]  /*df70*/  HMMA.16816.F32 R4, R172.reuse, R148, R4 ;  /* 0x00000094ac04723c */ /* 0x060fe20000001804 */
[----:B---3--:R-:W3:Y:S07]  /*df80*/  LDSM.16.M88.4 R156, [R211+0xa100] ;  /* 0x00a10000d39c783b */ /* 0x008eee0000000200 */
[C---:B------:R-:W-:Y:S01]  /*df90*/  HMMA.16816.F32 R8, R172.reuse, R150, R8 ;  /* 0x00000096ac08723c */ /* 0x040fe20000001808 */
[----:B----4-:R-:W4:Y:S07]  /*dfa0*/  LDSM.16.M88.4 R160, [R211+0xa900] ;  /* 0x00a90000d3a0783b */ /* 0x010f2e0000000200 */
[C---:B-1----:R-:W-:Y:S01]  /*dfb0*/  HMMA.16816.F32 R12, R172.reuse, R116, R12 ;  /* 0x00000074ac0c723c */ /* 0x042fe2000000180c */
[----:B------:R-:W1:Y:S07]  /*dfc0*/  LDSM.16.M88.4 R128, [R202] ;  /* 0x00000000ca80783b */ /* 0x000e6e0000000200 */
[C---:B------:R-:W-:Y:S01]  /*dfd0*/  HMMA.16816.F32 R16, R172.reuse, R118, R16 ;  /* 0x00000076ac10723c */ /* 0x040fe20000001810 */
[----:B------:R-:W5:Y:S07]  /*dfe0*/  LDSM.16.M88.4 R132, [R202+0x800] ;  /* 0x00080000ca84783b */ /* 0x000f6e0000000200 */
[C---:B------:R-:W-:Y:S01]  /*dff0*/  HMMA.16816.F32 R20, R172.reuse, R124, R20 ;  /* 0x0000007cac14723c */ /* 0x040fe20000001814 */
[----:B------:R-:W1:Y:S07]  /*e000*/  LDSM.16.M88.4 R136, [R202+0x1000] ;  /* 0x00100000ca88783b */ /* 0x000e6e0000000200 */
[C---:B------:R-:W-:Y:S01]  /*e010*/  HMMA.16816.F32 R24, R172.reuse, R126, R24 ;  /* 0x0000007eac18723c */ /* 0x040fe20000001818 */
[----:B------:R-:W1:Y:S07]  /*e020*/  LDSM.16.M88.4 R140, [R202+0x1800] ;  /* 0x00180000ca8c783b */ /* 0x000e6e0000000200 */
[C---:B--2---:R-:W-:Y:S01]  /*e030*/  HMMA.16816.F32 R28, R172.reuse, R152, R28 ;  /* 0x00000098ac1c723c */ /* 0x044fe2000000181c */
[----:B------:R-:W2:Y:S07]  /*e040*/  LDSM.16.M88.4 R148, [R202+0x2000] ;  /* 0x00200000ca94783b */ /* 0x000eae0000000200 */
[C---:B------:R-:W-:Y:S01]  /*e050*/  HMMA.16816.F32 R32, R172.reuse, R154, R32 ;  /* 0x0000009aac20723c */ /* 0x040fe20000001820 */
[----:B------:R-:W2:Y:S07]  /*e060*/  LDSM.16.M88.4 R116, [R202+0x2800] ;  /* 0x00280000ca74783b */ /* 0x000eae0000000200 */
[C---:B---3--:R-:W-:Y:S01]  /*e070*/  HMMA.16816.F32 R36, R172.reuse, R156, R36 ;  /* 0x0000009cac24723c */ /* 0x048fe20000001824 */
[----:B------:R-:W3:Y:S07]  /*e080*/  LDSM.16.M88.4 R124, [R214+0xb100] ;  /* 0x00b10000d67c783b */ /* 0x000eee0000000200 */
[C---:B------:R-:W-:Y:S01]  /*e090*/  HMMA.16816.F32 R40, R172.reuse, R158, R40 ;  /* 0x0000009eac28723c */ /* 0x040fe20000001828 */
[----:B------:R-:W2:Y:S07]  /*e0a0*/  LDSM.16.M88.4 R152, [R214+0xb900] ;  /* 0x00b90000d698783b */ /* 0x000eae0000000200 */
[C---:B----4-:R-:W-:Y:S01]  /*e0b0*/  HMMA.16816.F32 R44, R172.reuse, R160, R44 ;  /* 0x000000a0ac2c723c */ /* 0x050fe2000000182c */
[----:B------:R-:W4:Y:S07]  /*e0c0*/  LDSM.16.M88.4 R156, [R214+0xc100] ;  /* 0x00c10000d69c783b */ /* 0x000f2e0000000200 */
[----:B------:R-:W-:Y:S01]  /*e0d0*/  HMMA.16816.F32 R48, R172, R162, R48 ;  /* 0x000000a2ac30723c */ /* 0x000fe20000001830 */
[----:B------:R-:W2:Y:S07]  /*e0e0*/  LDSM.16.M88.4 R160, [R214+0xc900] ;  /* 0x00c90000d6a0783b */ /* 0x000eae0000000200 */
[C---:B-1----:R-:W-:Y:S01]  /*e0f0*/  HMMA.16816.F32 R4, R176.reuse, R128, R4 ;  /* 0x00000080b004723c */ /* 0x042fe20000001804 */
[----:B------:R-:W-:Y:S07]  /*e100*/  LDSM.16.M88.4 R164, [R211+0xd900] ;  /* 0x00d90000d3a4783b */ /* 0x000fee0000000200 */
[C---:B------:R-:W-:Y:S01]  /*e110*/  HMMA.16816.F32 R8, R176.reuse, R130, R8 ;  /* 0x00000082b008723c */ /* 0x040fe20000001808 */
[----:B------:R-:W1:Y:S07]  /*e120*/  LDSM.16.M88.4 R128, [R214+0xd100] ;  /* 0x00d10000d680783b */ /* 0x000e6e0000000200 */
[C---:B-----5:R-:W-:Y:S08]  /*e130*/  HMMA.16816.F32 R12, R176.reuse, R132, R12 ;  /* 0x00000084b00c723c */ /* 0x060ff0000000180c */
[C---:B------:R-:W-:Y:S01]  /*e140*/  HMMA.16816.F32 R16, R176.reuse, R134, R16 ;  /* 0x00000086b010723c */ /* 0x040fe20000001810 */
[----:B------:R-:W5:Y:S07]  /*e150*/  LDSM.16.M88.4 R132, [R214+0xd900] ;  /* 0x00d90000d684783b */ /* 0x000f6e0000000200 */
[C---:B------:R-:W-:Y:S08]  /*e160*/  HMMA.16816.F32 R20, R176.reuse, R136, R20 ;  /* 0x00000088b014723c */ /* 0x040ff00000001814 */
[C---:B------:R-:W-:Y:S01]  /*e170*/  HMMA.16816.F32 R24, R176.reuse, R138, R24 ;  /* 0x0000008ab018723c */ /* 0x040fe20000001818 */
[----:B------:R-:W1:Y:S07]  /*e180*/  LDSM.16.M88.4 R136, [R201] ;  /* 0x00000000c988783b */ /* 0x000e6e0000000200 */
[C---:B------:R-:W-:Y:S08]  /*e190*/  HMMA.16816.F32 R28, R176.reuse, R140, R28 ;  /* 0x0000008cb01c723c */ /* 0x040ff0000000181c */
[C---:B------:R-:W-:Y:S01]  /*e1a0*/  HMMA.16816.F32 R32, R176.reuse, R142, R32 ;  /* 0x0000008eb020723c */ /* 0x040fe20000001820 */
[----:B------:R-:W1:Y:S07]  /*e1b0*/  LDSM.16.M88.4 R140, [R200] ;  /* 0x00000000c88c783b */ /* 0x000e6e0000000200 */
[C---:B--2---:R-:W-:Y:S08]  /*e1c0*/  HMMA.16816.F32 R36, R176.reuse, R148, R36 ;  /* 0x00000094b024723c */ /* 0x044ff00000001824 */
[C---:B------:R-:W-:Y:S01]  /*e1d0*/  HMMA.16816.F32 R40, R176.reuse, R150, R40 ;  /* 0x00000096b028723c */ /* 0x040fe20000001828 */
[----:B------:R-:W-:Y:S07]  /*e1e0*/  LDSM.16.M88.4 R148, [R197] ;  /* 0x00000000c594783b */ /* 0x000fee0000000200 */
[C---:B------:R-:W-:Y:S08]  /*e1f0*/  HMMA.16816.F32 R44, R176.reuse, R116, R44 ;  /* 0x00000074b02c723c */ /* 0x040ff0000000182c */
[----:B------:R-:W-:Y:S01]  /*e200*/  HMMA.16816.F32 R48, R176, R118, R48 ;  /* 0x00000076b030723c */ /* 0x000fe20000001830 */
[----:B------:R-:W2:Y:S07]  /*e210*/  LDSM.16.M88.4 R116, [R199] ;  /* 0x00000000c774783b */ /* 0x000eae0000000200 */
[C---:B---3--:R-:W-:Y:S08]  /*e220*/  HMMA.16816.F32 R4, R180.reuse, R124, R4 ;  /* 0x0000007cb404723c */ /* 0x048ff00000001804 */
[C---:B------:R-:W-:Y:S01]  /*e230*/  HMMA.16816.F32 R8, R180.reuse, R126, R8 ;  /* 0x0000007eb408723c */ /* 0x040fe20000001808 */
[----:B------:R-:W3:Y:S07]  /*e240*/  LDSM.16.M88.4 R124, [R198] ;  /* 0x00000000c67c783b */ /* 0x000eee0000000200 */
[C---:B------:R-:W-:Y:S08]  /*e250*/  HMMA.16816.F32 R12, R180.reuse, R152, R12 ;  /* 0x00000098b40c723c */ /* 0x040ff0000000180c */
[C---:B------:R-:W-:Y:S01]  /*e260*/  HMMA.16816.F32 R16, R180.reuse, R154, R16 ;  /* 0x0000009ab410723c */ /* 0x040fe20000001810 */
[----:B------:R-:W2:Y:S07]  /*e270*/  LDSM.16.M88.4 R152, [R196] ;  /* 0x00000000c498783b */ /* 0x000eae0000000200 */
[C---:B----4-:R-:W-:Y:S08]  /*e280*/  HMMA.16816.F32 R20, R180.reuse, R156, R20 ;  /* 0x0000009cb414723c */ /* 0x050ff00000001814 */
[C---:B------:R-:W-:Y:S01]  /*e290*/  HMMA.16816.F32 R24, R180.reuse, R158, R24 ;  /* 0x0000009eb418723c */ /* 0x040fe20000001818 */
[----:B------:R-:W4:Y:S07]  /*e2a0*/  LDSM.16.M88.4 R156, [R211+0xb100] ;  /* 0x00b10000d39c783b */ /* 0x000f2e0000000200 */
[C---:B------:R-:W-:Y:S08]  /*e2b0*/  HMMA.16816.F32 R28, R180.reuse, R160, R28 ;  /* 0x000000a0b41c723c */ /* 0x040ff0000000181c */
[C---:B------:R-:W-:Y:S01]  /*e2c0*/  HMMA.16816.F32 R32, R180.reuse, R162, R32 ;  /* 0x000000a2b420723c */ /* 0x040fe20000001820 */
[----:B------:R-:W-:Y:S07]  /*e2d0*/  LDSM.16.M88.4 R160, [R211+0xd100] ;  /* 0x00d10000d3a0783b */ /* 0x000fee0000000200 */
[C---:B-1----:R-:W-:Y:S08]  /*e2e0*/  HMMA.16816.F32 R36, R180.reuse, R128, R36 ;  /* 0x00000080b424723c */ /* 0x042ff00000001824 */
[C---:B------:R-:W-:Y:S01]  /*e2f0*/  HMMA.16816.F32 R40, R180.reuse, R130, R40 ;  /* 0x00000082b428723c */ /* 0x040fe20000001828 */
[----:B------:R-:W1:Y:S07]  /*e300*/  LDSM.16.M88.4 R128, [R211+0xb900] ;  /* 0x00b90000d380783b */ /* 0x000e6e0000000200 */
[C---:B-----5:R-:W-:Y:S08]  /*e310*/  HMMA.16816.F32 R44, R180.reuse, R132, R44 ;  /* 0x00000084b42c723c */ /* 0x060ff0000000182c */
[----:B------:R-:W-:Y:S01]  /*e320*/  HMMA.16816.F32 R48, R180, R134, R48 ;  /* 0x00000086b430723c */ /* 0x000fe20000001830 */
[----:B------:R-:W5:Y:S07]  /*e330*/  LDSM.16.M88.4 R132, [R211+0xc100] ;  /* 0x00c10000d384783b */ /* 0x000f6e0000000200 */
[C---:B------:R-:W-:Y:S08]  /*e340*/  HMMA.16816.F32 R4, R184.reuse, R136, R4 ;  /* 0x00000088b804723c */ /* 0x040ff00000001804 */
[C---:B------:R-:W-:Y:S01]  /*e350*/  HMMA.16816.F32 R8, R184.reuse, R138, R8 ;  /* 0x0000008ab808723c */ /* 0x040fe20000001808 */
[----:B------:R-:W1:Y:S07]  /*e360*/  LDSM.16.M88.4 R136, [R211+0xc900] ;  /* 0x00c90000d388783b */ /* 0x000e6e0000000200 */
[C---:B------:R-:W-:Y:S08]  /*e370*/  HMMA.16816.F32 R12, R184.reuse, R140, R12 ;  /* 0x0000008cb80c723c */ /* 0x040ff0000000180c */
[C---:B------:R-:W-:Y:S01]  /*e380*/  HMMA.16816.F32 R16, R184.reuse, R142, R16 ;  /* 0x0000008eb810723c */ /* 0x040fe20000001810 */
[----:B------:R-:W1:Y:S07]  /*e390*/  LDSM.16.M88.4 R140, [R202+0x3000] ;  /* 0x00300000ca8c783b */ /* 0x000e6e0000000200 */
[C---:B--2---:R-:W-:Y:S08]  /*e3a0*/  HMMA.16816.F32 R20, R184.reuse, R116, R20 ;  /* 0x00000074b814723c */ /* 0x044ff00000001814 */
[C---:B------:R-:W-:Y:S01]  /*e3b0*/  HMMA.16816.F32 R24, R184.reuse, R118, R24 ;  /* 0x00000076b818723c */ /* 0x040fe20000001818 */
[----:B------:R-:W2:Y:S07]  /*e3c0*/  LDSM.16.M88.4 R116, [R202+0x3800] ;  /* 0x00380000ca74783b */ /* 0x000eae0000000200 */
        /* <DEDUP_REMOVED lines=8> */
[C---:B-1----:R-:W-:Y:S08]  /*e450*/  HMMA.16816.F32 R12, R188.reuse, R128, R12 ;  /* 0x00000080bc0c723c */ /* 0x042ff0000000180c */
[C---:B------:R-:W-:Y:S08]  /*e460*/  HMMA.16816.F32 R16, R188.reuse, R130, R16 ;  /* 0x00000082bc10723c */ /* 0x040ff00000001810 */
        /* <DEDUP_REMOVED lines=10> */
[C---:B--2---:R-:W-:Y:S08]  /*e510*/  HMMA.16816.F32 R12, R192.reuse, R116, R12 ;  /* 0x00000074c00c723c */ /* 0x044ff0000000180c */
[----:B------:R-:W-:Y:S01]  /*e520*/  FMUL.FTZ R0, R4, c[0x0][0x320] ;  /* 0x0000c80004007a20 */ /* 0x000fe20000410000 */
[C---:B------:R-:W-:Y:S03]  /*e530*/  HMMA.16816.F32 R16, R192.reuse, R118, R16 ;  /* 0x00000076c010723c */ /* 0x040fe60000001810 */
[----:B------:R-:W-:Y:S02]  /*e540*/  FMUL.FTZ R126, R5, c[0x0][0x320] ;  /* 0x0000c800057e7a20 */ /* 0x000fe40000410000 */
[----:B------:R-:W1:Y:S01]  /*e550*/  MUFU.TANH R0, R0 ;  /* 0x0000000000007308 */ /* 0x000e620000002400 */
[----:B------:R-:W-:Y:S02]  /*e560*/  FMUL.FTZ R124, R6, c[0x0][0x320] ;  /* 0x0000c800067c7a20 */ /* 0x000fe40000410000 */
[----:B------:R-:W-:Y:S04]  /*e570*/  FMUL.FTZ R9, R9, c[0x0][0x320] ;  /* 0x0000c80009097a20 */ /* 0x000fe80000410000 */
[----:B------:R-:W-:Y:S02]  /*e580*/  FMUL.FTZ R10, R10, c[0x0][0x320] ;  /* 0x0000c8000a0a7a20 */ /* 0x000fe40000410000 */
[----:B------:R-:W-:Y:S01]  /*e590*/  FMUL.FTZ R11, R11, c[0x0][0x320] ;  /* 0x0000c8000b0b7a20 */ /* 0x000fe20000410000 */
[----:B------:R-:W2:Y:S01]  /*e5a0*/  MUFU.TANH R128, R9 ;  /* 0x0000000900807308 */ /* 0x000ea20000002400 */
[----:B------:R-:W-:Y:S02]  /*e5b0*/  FMUL.FTZ R125, R7, c[0x0][0x320] ;  /* 0x0000c800077d7a20 */ /* 0x000fe40000410000 */
[----:B------:R-:W3:Y:S01]  /*e5c0*/  LDSM.16.M88.4 R4, [R202+0x4000] ;  /* 0x00400000ca04783b */ /* 0x000ee20000000200 */
[----:B------:R-:W-:Y:S02]  /*e5d0*/  FMUL.FTZ R127, R8, c[0x0][0x320] ;  /* 0x0000c800087f7a20 */ /* 0x000fe40000410000 */
[----:B------:R-:W-:Y:S02]  /*e5e0*/  FMUL.FTZ R118, R12, c[0x0][0x320] ;  /* 0x0000c8000c767a20 */ /* 0x000fe40000410000 */
[----:B------:R-:W-:Y:S02]  /*e5f0*/  FMUL.FTZ R12, R13, c[0x0][0x320] ;  /* 0x0000c8000d0c7a20 */ /* 0x000fe40000410000 */
[----:B------:R-:W4:Y:S01]  /*e600*/  MUFU.TANH R116, R10 ;  /* 0x0000000a00747308 */ /* 0x000f220000002400 */
[----:B------:R-:W-:Y:S02]  /*e610*/  FMUL.FTZ R163, R14, c[0x0][0x320] ;  /* 0x0000c8000ea37a20 */ /* 0x000fe40000410000 */
[----:B------:R-:W-:Y:S02]  /*e620*/  FMUL.FTZ R13, R16, c[0x0][0x320] ;  /* 0x0000c800100d7a20 */ /* 0x000fe40000410000 */
[----:B------:R-:W-:Y:S02]  /*e630*/  FMUL.FTZ R14, R17, c[0x0][0x320] ;  /* 0x0000c800110e7a20 */ /* 0x000fe40000410000 */
[----:B------:R-:W-:Y:S02]  /*e640*/  FMUL.FTZ R15, R15, c[0x0][0x320] ;  /* 0x0000c8000f0f7a20 */ /* 0x000fe40000410000 */
[----:B------:R-:W-:Y:S01]  /*e650*/  FMUL.FTZ R18, R18, c[0x0][0x320] ;  /* 0x0000c80012127a20 */ /* 0x000fe20000410000 */
[----:B------:R5:W1:Y:S01]  /*e660*/  MUFU.TANH R117, R11 ;  /* 0x0000000b00757308 */ /* 0x000a620000002400 */
[----:B------:R-:W-:Y:S09]  /*e670*/  FMUL.FTZ R19, R19, c[0x0][0x320] ;  /* 0x0000c80013137a20 */ /* 0x000ff20000410000 */
[----:B------:R-:W1:Y:S10]  /*e680*/  MUFU.TANH R126, R126 ;  /* 0x0000007e007e7308 */ /* 0x000e740000002400 */
[----:B------:R-:W1:Y:S01]  /*e690*/  MUFU.TANH R124, R124 ;  /* 0x0000007c007c7308 */ /* 0x000e620000002400 */
[C---:B---3--:R-:W-:Y:S01]  /*e6a0*/  HMMA.16816.F32 R20, R192.reuse, R4, R20 ;  /* 0x00000004c014723c */ /* 0x048fe20000001814 */
[----:B-----5:R-:W3:Y:S08]  /*e6b0*/  LDSM.16.M88.4 R8, [R202+0x4800] ;  /* 0x00480000ca08783b */ /* 0x020ef00000000200 */
[----:B------:R-:W1:Y:S01]  /*e6c0*/  MUFU.TANH R125, R125 ;  /* 0x0000007d007d7308 */ /* 0x000e620000002400 */
[C---:B------:R-:W-:Y:S01]  /*e6d0*/  HMMA.16816.F32 R24, R192.reuse, R6, R24 ;  /* 0x00000006c018723c */ /* 0x040fe20000001818 */
[----:B------:R-:W5:Y:S08]  /*e6e0*/  LDSM.16.M88.4 R4, [R202+0x5000] ;  /* 0x00500000ca04783b */ /* 0x000f700000000200 */
[----:B------:R-:W1:Y:S05]  /*e6f0*/  MUFU.TANH R127, R127 ;  /* 0x0000007f007f7308 */ /* 0x000e6a0000002400 */
[----:B------:R-:W-:Y:S02]  /*e700*/  FMUL.FTZ R166, R20, c[0x0][0x320] ;  /* 0x0000c80014a67a20 */ /* 0x000fe40000410000 */
[----:B------:R-:W-:Y:S03]  /*e710*/  FMUL.FTZ R21, R21, c[0x0][0x320] ;  /* 0x0000c80015157a20 */ /* 0x000fe60000410000 */
[----:B------:R-:W1:Y:S01]  /*e720*/  MUFU.TANH R118, R118 ;  /* 0x0000007600767308 */ /* 0x000e620000002400 */
[----:B------:R-:W-:Y:S02]  /*e730*/  FMUL.FTZ R22, R22, c[0x0][0x320] ;  /* 0x0000c80016167a20 */ /* 0x000fe40000410000 */
[----:B------:R-:W-:Y:S02]  /*e740*/  FMUL.FTZ R23, R23, c[0x0][0x320] ;  /* 0x0000c80017177a20 */ /* 0x000fe40000410000 */
[----:B------:R-:W-:Y:S02]  /*e750*/  FMUL.FTZ R158, R24, c[0x0][0x320] ;  /* 0x0000c800189e7a20 */ /* 0x000fe40000410000 */
[----:B------:R-:W-:Y:S02]  /*e760*/  FMUL.FTZ R25, R25, c[0x0][0x320] ;  /* 0x0000c80019197a20 */ /* 0x000fe40000410000 */
[----:B------:R-:W-:Y:S01]  /*e770*/  FMUL.FTZ R26, R26, c[0x0][0x320] ;  /* 0x0000c8001a1a7a20 */ /* 0x000fe20000410000 */
[----:B------:R-:W1:Y:S01]  /*e780*/  MUFU.TANH R12, R12 ;  /* 0x0000000c000c7308 */ /* 0x000e620000002400 */
[----:B------:R-:W-:Y:S01]  /*e790*/  FMUL.FTZ R27, R27, c[0x0][0x320] ;  /* 0x0000c8001b1b7a20 */ /* 0x000fe20000410000 */
[C---:B---3--:R-:W-:Y:S08]  /*e7a0*/  HMMA.16816.F32 R28, R192.reuse, R8, R28 ;  /* 0x00000008c01c723c */ /* 0x048ff0000000181c */
[----:B------:R-:W3:Y:S01]  /*e7b0*/  MUFU.TANH R163, R163 ;  /* 0x000000a300a37308 */ /* 0x000ee20000002400 */
[C---:B------:R-:W-:Y:S01]  /*e7c0*/  HMMA.16816.F32 R32, R192.reuse, R10, R32 ;  /* 0x0000000ac020723c */ /* 0x040fe20000001820 */
[----:B------:R-:W1:Y:S01]  /*e7d0*/  LDSM.16.M88.4 R8, [R202+0x5800] ;  /* 0x00580000ca08783b */ /* 0x000e620000000200 */
[----:B------:R-:W-:Y:S07]  /*e7e0*/  DEPBAR.LE SB0, 0x0 ;  /* 0x000080000000791a */ /* 0x000fee0000000000 */
[----:B------:R1:W1:Y:S01]  /*e7f0*/  MUFU.TANH R151, R15 ;  /* 0x0000000f00977308 */ /* 0x0002620000002400 */
[----:B------:R-:W-:Y:S01]  /*e800*/  BAR.SYNC.DEFER_BLOCKING 0x0 ;  /* 0x0000000000007b1d */ /* 0x000fe20000010000 */
[C---:B-----5:R-:W-:Y:S05]  /*e810*/  HMMA.16816.F32 R36, R192.reuse, R4, R36 ;  /* 0x00000004c024723c */ /* 0x060fea0000001824 */
[----:B------:R-:W-:Y:S03]  /*e820*/  FMUL.FTZ R234, R28, c[0x0][0x320] ;  /* 0x0000c8001cea7a20 */ /* 0x000fe60000410000 */
[----:B------:R-:W2:Y:S01]  /*e830*/  MUFU.TANH R13, R13 ;  /* 0x0000000d000d7308 */ /* 0x000ea20000002400 */
[C---:B------:R-:W-:Y:S03]  /*e840*/  HMMA.16816.F32 R40, R192.reuse, R6, R40 ;  /* 0x00000006c028723c */ /* 0x040fe60000001828 */
[----:B------:R-:W-:Y:S02]  /*e850*/  FMUL.FTZ R29, R29, c[0x0][0x320] ;  /* 0x0000c8001d1d7a20 */ /* 0x000fe40000410000 */
[----:B------:R-:W-:Y:S02]  /*e860*/  FMUL.FTZ R236, R32, c[0x0][0x320] ;  /* 0x0000c80020ec7a20 */ /* 0x000fe40000410000 */
[----:B------:R-:W-:Y:S02]  /*e870*/  FMUL.FTZ R30, R30, c[0x0][0x320] ;  /* 0x0000c8001e1e7a20 */ /* 0x000fe40000410000 */
[----:B------:R-:W2:Y:S03]  /*e880*/  MUFU.TANH R14, R14 ;  /* 0x0000000e000e7308 */ /* 0x000ea60000002400 */
[----:B------:R-:W-:Y:S02]  /*e890*/  FMUL.FTZ R31, R31, c[0x0][0x320] ;  /* 0x0000c8001f1f7a20 */ /* 0x000fe40000410000 */
[----:B------:R-:W-:Y:S02]  /*e8a0*/  FMUL.FTZ R33, R33, c[0x0][0x320] ;  /* 0x0000c80021217a20 */ /* 0x000fe40000410000 */
[----:B------:R-:W-:Y:S02]  /*e8b0*/  FMUL.FTZ R232, R36, c[0x0][0x320] ;  /* 0x0000c80024e87a20 */ /* 0x000fe40000410000 */
[----:B------:R-:W-:Y:S01]  /*e8c0*/  FMUL.FTZ R34, R34, c[0x0][0x320] ;  /* 0x0000c80022227a20 */ /* 0x000fe20000410000 */
[----:B------:R2:W2:Y:S01]  /*e8d0*/  MUFU.TANH R153, R18 ;  /* 0x0000001200997308 */ /* 0x0004a20000002400 */
[----:B------:R-:W-:Y:S01]  /*e8e0*/  FMUL.FTZ R35, R35, c[0x0][0x320] ;  /* 0x0000c80023237a20 */ /* 0x000fe20000410000 */
[C---:B-1----:R-:W-:Y:S03]  /*e8f0*/  HMMA.16816.F32 R44, R192.reuse, R8, R44 ;  /* 0x00000008c02c723c */ /* 0x042fe6000000182c */
[----:B------:R-:W-:Y:S02]  /*e900*/  FMUL.FTZ R164, R40, c[0x0][0x320] ;  /* 0x0000c80028a47a20 */ /* 0x000fe40000410000 */
[----:B------:R-:W-:Y:S03]  /*e910*/  FMUL.FTZ R37, R37, c[0x0][0x320] ;  /* 0x0000c80025257a20 */ /* 0x000fe60000410000 */
        /* <DEDUP_REMOVED lines=17> */
[----:B------:R-:W-:Y:S09]  /*ea30*/  FMUL.FTZ R50, R50, c[0x0][0x320] ;  /* 0x0000c80032327a20 */ /* 0x000ff20000410000 */
        /* <DEDUP_REMOVED lines=28> */
[----:B------:R-:W1:Y:S01]  /*ec00*/  MUFU.TANH R4, R4 ;  /* 0x0000000400047308 */ /* 0x000e620000002400 */
[----:B------:R-:W-:-:S05]  /*ec10*/  @!P0 BRA `(.L_x_55) ;  /* 0x0000034000008947 */ /* 0x000fca0003800000 */
[----:B--234-:R-:W-:Y:S01]  /*ec20*/  PLOP3.LUT P2, PT, PT, PT, UP3, 0x80, 0x0 ;  /* 0x000000000000781c */ /* 0x01cfe20003f4f038 */
[----:B------:R-:W-:Y:S01]  /*ec30*/  IMAD R6, R168, 0x60, R220 ;  /* 0x00000060a8067824 */ /* 0x000fe200078e02dc */
[----:B------:R-:W-:Y:S01]  /*ec40*/  PLOP3.LUT P0, PT, PT, PT, UP3, 0x80, 0x0 ;  /* 0x000000000000781c */ /* 0x000fe20003f0f038 */
[----:B------:R-:W-:Y:S03]  /*ec50*/  IMAD.MOV.U32 R216, RZ, RZ, RZ ;  /* 0x000000ffffd87224 */ /* 0x000fe600078e00ff */
[----:B------:R-:W-:Y:S05]  /*ec60*/  IADD3 R217, R6, -0x60, R219 ;  /* 0xffffffa006d97810 */ /* 0x000fea0007ffe0db */
[----:B------:R-:W-:Y:S02]  /*ec70*/  IMAD.MOV.U32 R5, RZ, RZ, R217 ;  /* 0x000000ffff057224 */ /* 0x000fe400078e00d9 */
[----:B------:R-:W-:Y:S05]  /*ec80*/  @P2 IMAD.HI.U32 R8, R217, c[0x0][0x2bc], RZ ;  /* 0x0000af00d9082a27 */ /* 0x000fea00078e00ff */
[----:B------:R-:W-:Y:S04]  /*ec90*/  @P0 SHF.R.U32.HI R5, RZ, c[0x0][0x2c0], R8 ;  /* 0x0000b000ff050a19 */ /* 0x000fe80000011608 */
[C---:B------:R-:W-:Y:S04]  /*eca0*/  @!P1 IADD3 R9, P0, R5.reuse, UR12, RZ ;  /* 0x0000000c05099c10 */ /* 0x040fe8000ff1e0ff */
[----:B------:R-:W-:Y:S02]  /*ecb0*/  @!P1 LEA.HI.X.SX32 R8, R5, UR7, 0x1, P0 ;  /* 0x0000000705089c11 */ /* 0x000fe400080f0eff */
[C---:B------:R-:W-:Y:S04]  /*ecc0*/  @!P1 LEA R6, P0, R9.reuse, c[0x0][0x2a0], 0x2 ;  /* 0x0000a80009069a11 */ /* 0x040fe800078010ff */
[----:B------:R-:W-:Y:S01]  /*ecd0*/  @!P1 LEA.HI.X R7, R9, c[0x0][0x2a4], R8, 0x2, P0 ;  /* 0x0000a90009079a11 */ /* 0x000fe200000f1408 */
[----:B------:R-:W-:Y:S04]  /*ece0*/  IMAD.MOV R8, RZ, RZ, -R5 ;  /* 0x000000ffff087224 */ /* 0x000fe800078e0a05 */
[----:B------:R2:W3:Y:S01]  /*ecf0*/  @!P1 LDG.E R216, [R6.64] ;  /* 0x0000000e06d89981 */ /* 0x0004e2000c1e1900 */
[----:B------:R-:W-:Y:S05]  /*ed00*/  IMAD R217, R8, c[0x0][0x2b8], R217 ;  /* 0x0000ae0008d97a24 */ /* 0x000fea00078e02d9 */
[----:B------:R-:W-:Y:S05]  /*ed10*/  SHF.R.S32.HI R5, RZ, 0x1f, R217 ;  /* 0x0000001fff057819 */ /* 0x000fea00000114d9 */
        /* <DEDUP_REMOVED lines=12> */
[----:B------:R-:W2:Y:S04]  /*ede0*/  SHFL.IDX PT, R9, R24, RZ, 0x181f ;  /* 0x00181fff18097589 */ /* 0x000ea800000e0000 */
[----:B------:R-:W3:Y:S04]  /*edf0*/  SHFL.IDX PT, R10, R15, RZ, 0x181f ;  /* 0x00181fff0f0a7589 */ /* 0x000ee800000e0000 */
[----:B------:R-:W4:Y:S04]  /*ee00*/  SHFL.IDX PT, R7, R24, 0x1, 0x181f ;  /* 0x00381f0018077f89 */ /* 0x000f2800000e0000 */
[----:B------:R-:W5:Y:S04]  /*ee10*/  SHFL.IDX PT, R8, R15, 0x1, 0x181f ;  /* 0x00381f000f087f89 */ /* 0x000f6800000e0000 */
[----:B------:R-:W1:Y:S04]  /*ee20*/  SHFL.IDX PT, R5, R24, 0x2, 0x181f ;  /* 0x00581f0018057f89 */ /* 0x000e6800000e0000 */
[----:B------:R-:W1:Y:S01]  /*ee30*/  SHFL.IDX PT, R6, R15, 0x2, 0x181f ;  /* 0x00581f000f067f89 */ /* 0x000e6200000e0000 */
[CC--:B--2---:R-:W-:Y:S05]  /*ee40*/  IADD3 R16, P0, R9.reuse, R231.reuse, RZ ;  /* 0x000000e709107210 */ /* 0x0c4fea0007f1e0ff */
[C---:B---3--:R-:W-:Y:S01]  /*ee50*/  IMAD.X R17, R10.reuse, 0x1, R169, P0 ;  /* 0x000000010a117824 */ /* 0x048fe200000e06a9 */
[-C--:B------:R-:W-:Y:S02]  /*ee60*/  IADD3 R18, P0, R9, R230.reuse, RZ ;  /* 0x000000e609127210 */ /* 0x080fe40007f1e0ff */
[CC--:B----4-:R-:W-:Y:S02]  /*ee70*/  IADD3 R20, P6, R7.reuse, R231.reuse, RZ ;  /* 0x000000e707147210 */ /* 0x0d0fe40007fde0ff */
[----:B------:R2:W-:Y:S01]  /*ee80*/  LDGSTS.E.BYPASS.LTC128B.128 [R218+0x8100], [R16.64], !P4 ;  /* 0x0810000010da7fae */ /* 0x0005e2000e101d4e */
[----:B-1----:R-:W-:Y:S01]  /*ee90*/  IMAD.X R19, R10, 0x1, R233, P0 ;  /* 0x000000010a137824 */ /* 0x002fe200000e06e9 */
[-C--:B------:R-:W-:Y:S01]  /*eea0*/  IADD3 R22, P5, R7, R230.reuse, RZ ;  /* 0x000000e607167210 */ /* 0x080fe20007fbe0ff */
[C---:B-----5:R-:W-:Y:S03]  /*eeb0*/  IMAD.X R21, R8.reuse, 0x1, R169, P6 ;  /* 0x0000000108157824 */ /* 0x060fe600030e06a9 */
[----:B------:R2:W-:Y:S01]  /*eec0*/  LDGSTS.E.BYPASS.LTC128B.128 [R218+0xb100], [R18.64], !P3 ;  /* 0x0b10000012da7fae */ /* 0x0005e2000d901d4e */
[C---:B------:R-:W-:Y:S01]  /*eed0*/  IADD3 R10, P2, R5.reuse, R231, RZ ;  /* 0x000000e7050a7210 */ /* 0x040fe20007f5e0ff */
[----:B------:R-:W-:Y:S01]  /*eee0*/  IMAD.X R23, R8, 0x1, R233, P5 ;  /* 0x0000000108177824 */ /* 0x000fe200028e06e9 */
[----:B------:R-:W-:Y:S01]  /*eef0*/  IADD3 R24, P0, R5, R230, RZ ;  /* 0x000000e605187210 */ /* 0x000fe20007f1e0ff */
[----:B------:R2:W-:Y:S02]  /*ef00*/  LDGSTS.E.BYPASS.LTC128B.128 [R218+0x9100], [R20.64], !P4 ;  /* 0x0910000014da7fae */ /* 0x0005e4000e101d4e */
[C---:B------:R-:W-:Y:S02]  /*ef10*/  IMAD.X R11, R6.reuse, 0x1, R169, P2 ;  /* 0x00000001060b7824 */ /* 0x040fe400010e06a9 */
[----:B------:R2:W-:Y:S01]  /*ef20*/  LDGSTS.E.BYPASS.LTC128B.128 [R218+0xc100], [R22.64], !P3 ;  /* 0x0c10000016da7fae */ /* 0x0005e2000d901d4e */
[----:B------:R-:W-:Y:S03]  /*ef30*/  IMAD.X R25, R6, 0x1, R233, P0 ;  /* 0x0000000106197824 */ /* 0x000fe600000e06e9 */
[----:B------:R2:W-:Y:S04]  /*ef40*/  LDGSTS.E.BYPASS.LTC128B.128 [R218+0xa100], [R10.64], !P4 ;  /* 0x0a1000000ada7fae */ /* 0x0005e8000e101d4e */
[----:B------:R2:W-:Y:S02]  /*ef50*/  LDGSTS.E.BYPASS.LTC128B.128 [R218+0xd100], [R24.64], !P3 ;  /* 0x0d10000018da7fae */ /* 0x0005e4000d901d4e */
.L_x_55:
[----:B--234-:R-:W-:Y:S01]  /*ef60*/  IMAD.MOV.U32 R9, RZ, RZ, R221 ;  /* 0x000000ffff097224 */ /* 0x01cfe200078e00dd */
[----:B------:R-:W-:Y:S01]  /*ef70*/  PLOP3.LUT P2, PT, PT, PT, UP2, 0x80, 0x0 ;  /* 0x000000000000781c */ /* 0x000fe20003f4f028 */
[----:B------:R-:W0:Y:S01]  /*ef80*/  LDGDEPBAR ;  /* 0x00000000000079af */ /* 0x000e220000000000 */
[----:B------:R-:W-:Y:S01]  /*ef90*/  PLOP3.LUT P0, PT, PT, PT, UP2, 0x80, 0x0 ;  /* 0x000000000000781c */ /* 0x000fe20003f0f028 */
[----:B------:R-:W-:Y:S02]  /*efa0*/  IMAD R11, R168, -0x60, RZ ;  /* 0xffffffa0a80b7824 */ /* 0x000fe400078e02ff */
[----:B------:R-:W-:Y:S08]  /*efb0*/  IMAD.U32 R6, RZ, RZ, UR8 ;  /* 0x00000008ff067e24 */ /* 0x000ff0000f8e00ff */
[----:B------:R-:W-:Y:S05]  /*efc0*/  @P2 IMAD.HI.U32 R5, R221, c[0x0][0x2c8], RZ ;  /* 0x0000b200dd052a27 */ /* 0x000fea00078e00ff */
[----:B------:R-:W-:Y:S02]  /*efd0*/  @P0 SHF.R.U32.HI R9, RZ, c[0x0][0x2cc], R5 ;  /* 0x0000b300ff090a19 */ /* 0x000fe40000011605 */
[----:B------:R-:W-:Y:S02]  /*efe0*/  PLOP3.LUT P0, PT, PT, PT, UP1, 0x40, 0x0 ;  /* 0x000000000000781c */ /* 0x000fe40003f0e818 */
[----:B------:R-:W-:Y:S01]  /*eff0*/  IADD3 R5, -R222, 0x1, R11 ;  /* 0x00000001de057810 */ /* 0x000fe20007ffe10b */
[----:B------:R-:W2:Y:S03]  /*f000*/  SHFL.IDX PT, R17, R9, RZ, 0x1c1f ;  /* 0x001c1fff09117589 */ /* 0x000ea600000e0000 */
[----:B------:R-:W-:Y:S01]  /*f010*/  IADD3 R6, R5, -c[0x0][0x168], R6 ;  /* 0x80005a0005067a10 */ /* 0x000fe20007ffe006 */
[----:B------:R-:W-:Y:S03]  /*f020*/  IMAD.IADD R5, R11, 0x1, -R222 ;  /* 0x000000010b057824 */ /* 0x000fe600078e0ade */
        /* <DEDUP_REMOVED lines=20> */
.L_x_58:
[----:B------:R-:W-:Y:S04]  /*f170*/  MOV R8, c[0x0][0x32c] ;  /* 0x0000cb0000087a02 */ /* 0x000fe80000000f00 */
[----:B------:R-:W-:Y:S11]  /*f180*/  ISETP.NE.AND P0, PT, R8, 0x1, PT ;  /* 0x000000010800780c */ /* 0x000ff60003f05270 */
[----:B------:R-:W-:Y:S02]  /*f190*/  @!UPT UIADD3 URZ, URZ, URZ, URZ ;  /* 0x0000003f3f3ff290 */ /* 0x000fe4000fffe03f */
[----:B------:R-:W-:Y:S05]  /*f1a0*/  @P0 IMAD.HI.U32 R8, R10, c[0x0][0x330], RZ ;  /* 0x0000cc000a080a27 */ /* 0x000fea00078e00ff */
[----:B------:R-:W-:Y:S02]  /*f1b0*/  @P0 SHF.R.U32.HI R10, RZ, c[0x0][0x334], R8 ;  /* 0x0000cd00ff0a0a19 */ /* 0x000fe40000011608 */
.L_x_59:
[----:B------:R-:W-:Y:S05]  /*f1c0*/  BSYNC B0 ;  /* 0x0000000000007941 */ /* 0x000fea0003800000 */
.L_x_57:
[----:B------:R-:W-:Y:S05]  /*f1d0*/  IMAD R10, R10, c[0x0][0x32c], R5 ;  /* 0x0000cb000a0a7a24 */ /* 0x000fea00078e0205 */
[----:B------:R-:W-:Y:S02]  /*f1e0*/  IADD3 R17, R10, c[0x0][0x32c], RZ ;  /* 0x0000cb000a117a10 */ /* 0x000fe40007ffe0ff */
[----:B------:R-:W-:Y:S02]  /*f1f0*/  IMNMX R15, R15, R10, !PT ;  /* 0x0000000a0f0f7217 */ /* 0x000fe40007800200 */
[----:B------:R-:W-:Y:S02]  /*f200*/  IMNMX R16, R16, R17, PT ;  /* 0x0000001110107217 */ /* 0x000fe40003800200 */
.L_x_56:
[C---:B------:R-:W-:Y:S01]  /*f210*/  ISETP.GE.AND P2, PT, R11.reuse, 0x2, PT ;  /* 0x000000020b00780c */ /* 0x040fe20003f46270 */
[----:B------:R-:W2:Y:S01]  /*f220*/  SHFL.IDX PT, R9, R9, 0x1, 0x1c1f ;  /* 0x003c1f0009097f89 */ /* 0x000ea200000e0000 */
[----:B------:R-:W-:Y:S02]  /*f230*/  ISETP.GE.AND P0, PT, R11, 0x9, PT ;  /* 0x000000090b00780c */ /* 0x000fe40003f06270 */
[----:B------:R-:W-:Y:S02]  /*f240*/  LOP3.LUT R227, R227, 0xfff7ffff, RZ, 0xc0, !PT ;  /* 0xfff7ffffe3e37812 */ /* 0x000fe400078ec0ff */
[C---:B------:R-:W-:Y:S02]  /*f250*/  ISETP.GE.AND P5, PT, R11.reuse, 0xa, PT ;  /* 0x0000000a0b00780c */ /* 0x040fe40003fa6270 */
[----:B------:R-:W-:Y:S05]  /*f260*/  ISETP.GE.AND P6, PT, R11, 0x52, PT ;  /* 0x000000520b00780c */ /* 0x000fea0003fc6270 */
[----:B------:R-:W-:Y:S02]  /*f270*/  @P2 LOP3.LUT R227, R227, 0x80000, RZ, 0xfc, !PT ;  /* 0x00080000e3e32812 */ /* 0x000fe400078efcff */
[----:B------:R-:W-:Y:S02]  /*f280*/  ISETP.GT.AND P2, PT, R15, 0x1, !P2 ;  /* 0x000000010f00780c */ /* 0x000fe40005744270 */
[----:B------:R-:W-:Y:S02]  /*f290*/  LOP3.LUT R227, R227, 0xfffbffff, RZ, 0xc0, !PT ;  /* 0xfffbffffe3e37812 */ /* 0x000fe400078ec0ff */
[----:B------:R-:W-:Y:S02]  /*f2a0*/  ISETP.LT.OR P2, PT, R16, 0x2, P2 ;  /* 0x000000021000780c */ /* 0x000fe40001741670 */
[----:B------:R-:W-:Y:S02]  /*f2b0*/  @P0 LOP3.LUT R227, R227, 0x40000, RZ, 0xfc, !PT ;  /* 0x00040000e3e30812 */ /* 0x000fe400078efcff */
[----:B------:R-:W-:Y:S02]  /*f2c0*/  ISETP.GT.AND P0, PT, R15, 0x8, !P0 ;  /* 0x000000080f00780c */ /* 0x000fe40004704270 */
[----:B------:R-:W-:Y:S01]  /*f2d0*/  FSEL R126, R126, -INF , !P2 ;  /* 0xff8000007e7e7808 */ /* 0x000fe20005000000 */
[--C-:B--2---:R-:W-:Y:S01]  /*f2e0*/  IMAD.IADD R6, R6, 0x1, R9.reuse ;  /* 0x0000000106067824 */ /* 0x104fe200078e0209 */
[----:B------:R-:W-:Y:S02]  /*f2f0*/  ISETP.GE.AND P2, PT, R11, 0x11, PT ;  /* 0x000000110b00780c */ /* 0x000fe40003f46270 */
[C---:B------:R-:W-:Y:S02]  /*f300*/  ISETP.LT.OR P0, PT, R16.reuse, 0x9, P0 ;  /* 0x000000091000780c */ /* 0x040fe40000701670 */
        /* <DEDUP_REMOVED lines=12> */
[----:B-1----:R-:W-:Y:S02]  /*f3d0*/  FSEL R42, R118, -INF , !P0 ;  /* 0xff800000762a7808 */ /* 0x002fe40004000000 */
[----:B------:R-:W-:Y:S02]  /*f3e0*/  ISETP.GT.AND P0, PT, R15, 0x11, !P2 ;  /* 0x000000110f00780c */ /* 0x000fe40005704270 */
[----:B------:R-:W-:Y:S02]  /*f3f0*/  ISETP.GE.AND P5, PT, R11, 0x59, PT ;  /* 0x000000590b00780c */ /* 0x000fe40003fa6270 */
[----:B------:R-:W-:Y:S02]  /*f400*/  ISETP.LT.OR P0, PT, R16, 0x12, P0 ;  /* 0x000000121000780c */ /* 0x000fe40000701670 */
[----:B------:R-:W-:Y:S02]  /*f410*/  @P2 LOP3.LUT R227, R227, 0x8000, RZ, 0xfc, !PT ;  /* 0x00008000e3e32812 */ /* 0x000fe400078efcff */
[----:B------:R-:W-:Y:S02]  /*f420*/  ISETP.GE.AND P2, PT, R11, 0x19, PT ;  /* 0x000000190b00780c */ /* 0x000fe40003f46270 */
[----:B------:R-:W-:Y:S02]  /*f430*/  LOP3.LUT R227, R227, 0xffffbfff, RZ, 0xc0, !PT ;  /* 0xffffbfffe3e37812 */ /* 0x000fe400078ec0ff */
[----:B------:R-:W-:Y:S02]  /*f440*/  FSEL R40, R12, -INF , !P0 ;  /* 0xff8000000c287808 */ /* 0x000fe40004000000 */
[----:B------:R-:W-:Y:S04]  /*f450*/  ISETP.GT.AND P0, PT, R15, 0x18, !P2 ;  /* 0x000000180f00780c */ /* 0x000fe80005704270 */
[C---:B------:R-:W-:Y:S03]  /*f460*/  ISETP.LT.OR P0, PT, R16.reuse, 0x19, P0 ;  /* 0x000000191000780c */ /* 0x040fe60000701670 */
        /* <DEDUP_REMOVED lines=90> */
[----:B------:R-:W-:Y:S02]  /*fa10*/  ISETP.GT.AND P0, PT, R15, 0x58, !P5 ;  /* 0x000000580f00780c */ /* 0x000fe40006f04270 */
[----:B------:R-:W-:Y:S02]  /*fa20*/  LOP3.LUT R227, R227, 0xffefffff, RZ, 0xc0, !PT ;  /* 0xffefffffe3e37812 */ /* 0x000fe400078ec0ff */
[----:B------:R-:W-:Y:S04]  /*fa30*/  ISETP.LT.OR P0, PT, R16, 0x59, P0 ;  /* 0x000000591000780c */ /* 0x000fe80000701670 */
[----:B------:R-:W-:Y:S02]  /*fa40*/  FSEL R142, R142, -INF , !P0 ;  /* 0xff8000008e8e7808 */ /* 0x000fe40004000000 */
[----:B------:R-:W-:Y:S02]  /*fa50*/  ISETP.GT.AND P0, PT, R15, RZ, !P2 ;  /* 0x000000ff0f00720c */ /* 0x000fe40005704270 */
[----:B------:R-:W-:Y:S02]  /*fa60*/  @P2 LOP3.LUT R227, R227, 0x100000, RZ, 0xfc, !PT ;  /* 0x00100000e3e32812 */ /* 0x000fe400078efcff */
[----:B------:R-:W-:Y:S02]  /*fa70*/  ISETP.LT.OR P0, PT, R16, 0x1, P0 ;  /* 0x000000011000780c */ /* 0x000fe40000701670 */
[----:B------:R-:W-:Y:S02]  /*fa80*/  ISETP.GE.AND P2, PT, R11, 0x5a, PT ;  /* 0x0000005a0b00780c */ /* 0x000fe40003f46270 */
[----:B------:R-:W-:Y:S01]  /*fa90*/  FSEL R12, R0, -INF , !P0 ;  /* 0xff800000000c7808 */ /* 0x000fe20004000000 */
[----:B------:R-:W-:Y:S01]  /*faa0*/  IMAD.IADD R0, R7, 0x1, R9 ;  /* 0x0000000107007824 */ /* 0x000fe200078e0209 */
        /* <DEDUP_REMOVED lines=21> */
.L_x_62:
[----:B------:R-:W-:Y:S04]  /*fc00*/  MOV R7, 0x1 ;  /* 0x0000000100077802 */ /* 0x000fe80000000f00 */
[----:B------:R-:W-:Y:S11]  /*fc10*/  ISETP.NE.AND P0, PT, R7, c[0x0][0x32c], PT ;  /* 0x0000cb0007007a0c */ /* 0x000ff60003f05270 */
[----:B------:R-:W-:Y:S02]  /*fc20*/  @!UPT UIADD3 URZ, URZ, URZ, URZ ;  /* 0x0000003f3f3ff290 */ /* 0x000fe4000fffe03f */
[----:B------:R-:W-:Y:S05]  /*fc30*/  @P0 IMAD.HI.U32 R7, R14, c[0x0][0x330], RZ ;  /* 0x0000cc000e070a27 */ /* 0x000fea00078e00ff */
[----:B------:R-:W-:Y:S02]  /*fc40*/  @P0 SHF.R.U32.HI R14, RZ, c[0x0][0x334], R7 ;  /* 0x0000cd00ff0e0a19 */ /* 0x000fe40000011607 */
.L_x_63:
[----:B------:R-:W-:Y:S05]  /*fc50*/  BSYNC B0 ;  /* 0x0000000000007941 */ /* 0x000fea0003800000 */
.L_x_61:
[----:B------:R-:W-:Y:S05]  /*fc60*/  IMAD R5, R14, c[0x0][0x32c], R5 ;  /* 0x0000cb000e057a24 */ /* 0x000fea00078e0205 */
[----:B------:R-:W-:Y:S02]  /*fc70*/  IADD3 R7, R5, c[0x0][0x32c], RZ ;  /* 0x0000cb0005077a10 */ /* 0x000fe40007ffe0ff */
[----:B------:R-:W-:Y:S02]  /*fc80*/  IMNMX R6, R6, R5, !PT ;  /* 0x0000000506067217 */ /* 0x000fe40007800200 */
[----:B------:R-:W-:Y:S02]  /*fc90*/  IMNMX R0, R0, R7, PT ;  /* 0x0000000700007217 */ /* 0x000fe40003800200 */
.L_x_60:
[C---:B------:R-:W-:Y:S01]  /*fca0*/  LOP3.LUT P0, RZ, R227.reuse, 0x100000, RZ, 0xc0, !PT ;  /* 0x00100000e3ff7812 */ /* 0x040fe2000780c0ff */
        /* <DEDUP_REMOVED lines=71> */
[C---:B------:R-:W-:Y:S02]  /*10120*/  ISETP.GT.AND P6, PT, R6.reuse, 0x51, !P6 ;  /* 0x000000510600780c */ /* 0x040fe400077c4270 */
        /* <DEDUP_REMOVED lines=11> */
[C---:B------:R-:W-:Y:S02]  /*101e0*/  ISETP.LT.OR P6, PT, R0.reuse, 0x52, P6 ;  /* 0x000000520000780c */ /* 0x040fe400037c1670 */
[----:B------:R-:W-:Y:S02]  /*101f0*/  ISETP.LT.OR P0, PT, R0, 0x2a, P0 ;  /* 0x0000002a0000780c */ /* 0x000fe40000701670 */
[----:B------:R-:W-:Y:S02]  /*10200*/  FMNMX.FTZ R5, R150, R5, !PT ;  /* 0x0000000596057209 */ /* 0x000fe40007810000 */
[----:B------:R-:W-:Y:S02]  /*10210*/  FSEL R171, R171, -INF , !P0 ;  /* 0xff800000abab7808 */ /* 0x000fe40004000000 */
[----:B------:R-:W-:Y:S02]  /*10220*/  LOP3.LUT P0, RZ, R227, 0x100, RZ, 0xc0, !PT ;  /* 0x00000100e3ff7812 */ /* 0x000fe4000780c0ff */
[----:B------:R-:W-:Y:S02]  /*10230*/  FMNMX.FTZ R16, R171, R16, !PT ;  /* 0x00000010ab107209 */ /* 0x000fe40007810000 */
[C---:B------:R-:W-:Y:S02]  /*10240*/  ISETP.GT.AND P0, PT, R6.reuse, 0x30, !P0 ;  /* 0x000000300600780c */ /* 0x040fe40004704270 */
[----:B------:R-:W-:Y:S02]  /*10250*/  ISETP.GT.AND P2, PT, R6, 0x59, !P2 ;  /* 0x000000590600780c */ /* 0x000fe40005744270 */
[C---:B------:R-:W-:Y:S02]  /*10260*/  ISETP.LT.OR P0, PT, R0.reuse, 0x31, P0 ;  /* 0x000000310000780c */ /* 0x040fe40000701670 */
[----:B------:R-:W-:Y:S02]  /*10270*/  ISETP.LT.OR P5, PT, R0, 0x59, P5 ;  /* 0x000000590000780c */ /* 0x000fe40002fa1670 */
[----:B------:R-:W-:Y:S02]  /*10280*/  FSEL R245, R245, -INF , !P0 ;  /* 0xff800000f5f57808 */ /* 0x000fe40004000000 */
[----:B------:R-:W-:Y:S02]  /*10290*/  LOP3.LUT P0, RZ, R227, 0x80, RZ, 0xc0, !PT ;  /* 0x00000080e3ff7812 */ /* 0x000fe4000780c0ff */
[----:B------:R-:W-:Y:S02]  /*102a0*/  FMNMX.FTZ R16, R245, R16, !PT ;  /* 0x00000010f5107209 */ /* 0x000fe40007810000 */
[----:B------:R-:W-:Y:S02]  /*102b0*/  ISETP.GT.AND P0, PT, R6, 0x31, !P0 ;  /* 0x000000310600780c */ /* 0x000fe40004704270 */
[----:B------:R-:W-:Y:S02]  /*102c0*/  FSEL R139, R139, -INF , !P6 ;  /* 0xff8000008b8b7808 */ /* 0x000fe40007000000 */
[----:B------:R-:W-:Y:S02]  /*102d0*/  ISETP.LT.OR P0, PT, R0, 0x32, P0 ;  /* 0x000000320000780c */ /* 0x000fe40000701670 */
[----:B------:R-:W-:Y:S02]  /*102e0*/  FMNMX.FTZ R5, R142, R5, !PT ;  /* 0x000000058e057209 */ /* 0x000fe40007810000 */
[----:B------:R-:W-:Y:S02]  /*102f0*/  FSEL R243, R243, -INF , !P0 ;  /* 0xff800000f3f37808 */ /* 0x000fe40004000000 */
[----:B------:R-:W-:Y:S02]  /*10300*/  LOP3.LUT P0, RZ, R227, 0x40, RZ, 0xc0, !PT ;  /* 0x00000040e3ff7812 */ /* 0x000fe4000780c0ff */
[----:B------:R-:W-:Y:S02]  /*10310*/  FMNMX.FTZ R16, R243, R16, !PT ;  /* 0x00000010f3107209 */ /* 0x000fe40007810000 */
[----:B------:R-:W-:Y:S02]  /*10320*/  ISETP.GT.AND P0, PT, R6, 0x38, !P0 ;  /* 0x000000380600780c */ /* 0x000fe40004704270 */
[----:B------:R-:W-:Y:S02]  /*10330*/  FSEL R135, R135, -INF , !P5 ;  /* 0xff80000087877808 */ /* 0x000fe40006800000 */
[C---:B------:R-:W-:Y:S02]  /*10340*/  ISETP.LT.OR P0, PT, R0.reuse, 0x39, P0 ;  /* 0x000000390000780c */ /* 0x040fe40000701670 */
[----:B------:R-:W-:Y:S02]  /*10350*/  ISETP.LT.OR P2, PT, R0, 0x5a, P2 ;  /* 0x0000005a0000780c */ /* 0x000fe40001741670 */
[----:B------:R-:W-:Y:S02]  /*10360*/  FSEL R241, R241, -INF , !P0 ;  /* 0xff800000f1f17808 */ /* 0x000fe40004000000 */
[----:B------:R-:W-:Y:S02]  /*10370*/  LOP3.LUT P0, RZ, R227, 0x20, RZ, 0xc0, !PT ;  /* 0x00000020e3ff7812 */ /* 0x000fe4000780c0ff */
[----:B------:R-:W-:Y:S02]  /*10380*/  FMNMX.FTZ R16, R241, R16, !PT ;  /* 0x00000010f1107209 */ /* 0x000fe40007810000 */
[----:B------:R-:W-:Y:S02]  /*10390*/  ISETP.GT.AND P0, PT, R6, 0x39, !P0 ;  /* 0x000000390600780c */ /* 0x000fe40004704270 */
[----:B------:R-:W-:Y:S02]  /*103a0*/  FMNMX.FTZ R13, R140, R5, !PT ;  /* 0x000000058c0d7209 */ /* 0x000fe40007810000 */
[----:B------:R-:W-:Y:S02]  /*103b0*/  ISETP.LT.OR P0, PT, R0, 0x3a, P0 ;  /* 0x0000003a0000780c */ /* 0x000fe40000701670 */
[----:B------:R-:W-:Y:S01]  /*103c0*/  FSEL R117, R4, -INF , !P2 ;  /* 0xff80000004757808 */ /* 0x000fe20005000000 */
        /* <DEDUP_REMOVED lines=39> */
[----:B------:R-:W-:Y:S01]  /*10640*/  LDSM.16.MT88.4 R12, [R212+0x100] ;  /* 0x00010000d40c783b */ /* 0x000fe20000004200 */
[--C-:B------:R-:W-:Y:S02]  /*10650*/  FFMA.FTZ R118, R10, c[0x0][0x2d0], -R149.reuse ;  /* 0x0000b4000a767a23 */ /* 0x100fe40000010895 */
[--C-:B------:R-:W-:Y:S01]  /*10660*/  FFMA.FTZ R129, R8, c[0x0][0x2d0], -R149.reuse ;  /* 0x0000b40008817a23 */ /* 0x100fe20000010895 */
[----:B------:R-:W-:Y:S01]  /*10670*/  MUFU.EX2 R128, R128 ;  /* 0x0000008000807308 */ /* 0x000fe20000000800 */
[--C-:B------:R-:W-:Y:S02]  /*10680*/  FFMA.FTZ R119, R126, c[0x0][0x2d0], -R149.reuse ;  /* 0x0000b4007e777a23 */ /* 0x100fe40000010895 */
[--C-:B------:R-:W-:Y:S02]  /*10690*/  FFMA.FTZ R136, R42, c[0x0][0x2d0], -R149.reuse ;  /* 0x0000b4002a887a23 */ /* 0x100fe40000010895 */
[--C-:B------:R-:W-:Y:S01]  /*106a0*/  FFMA.FTZ R137, R40, c[0x0][0x2d0], -R149.reuse ;  /* 0x0000b40028897a23 */ /* 0x100fe20000010895 */
[----:B-1----:R-:W-:Y:S01]  /*106b0*/  FMNMX.FTZ R6, R4, R5, !PT ;  /* 0x0000000504067209 */ /* 0x002fe20007810000 */
[--C-:B------:R-:W-:Y:S01]  /*106c0*/  FFMA.FTZ R138, R50, c[0x0][0x2d0], -R149.reuse ;  /* 0x0000b400328a7a23 */ /* 0x100fe20000010895 */
[----:B------:R-:W-:Y:S01]  /*106d0*/  FSEL R4, R0, RZ, P0 ;  /* 0x000000ff00047208 */ /* 0x000fe20000000000 */
[--C-:B------:R-:W-:Y:S01]  /*106e0*/  FFMA.FTZ R141, R48, c[0x0][0x2d0], -R149.reuse ;  /* 0x0000b400308d7a23 */ /* 0x100fe20000010895 */
[----:B------:R-:W1:Y:S01]  /*106f0*/  MUFU.EX2 R119, R119 ;  /* 0x0000007700777308 */ /* 0x000e620000000800 */
[----:B------:R-:W2:Y:S01]  /*10700*/  SHFL.BFLY PT, R5, R6, 0x1, 0x1f ;  /* 0x0c201f0006057f89 */ /* 0x000ea200000e0000 */
[----:B------:R-:W-:Y:S02]  /*10710*/  FFMA.FTZ R232, R232, c[0x0][0x2d0], -R149 ;  /* 0x0000b400e8e87a23 */ /* 0x000fe40000010895 */
[----:B------:R-:W-:Y:S02]  /*10720*/  FADD.FTZ R3, -R4, R3 ;  /* 0x0000000304037221 */ /* 0x000fe40000010100 */
[--C-:B------:R-:W-:Y:S02]  /*10730*/  FFMA.FTZ R164, R164, c[0x0][0x2d0], -R149.reuse ;  /* 0x0000b400a4a47a23 */ /* 0x100fe40000010895 */
[--C-:B------:R-:W-:Y:S02]  /*10740*/  FFMA.FTZ R156, R156, c[0x0][0x2d0], -R149.reuse ;  /* 0x0000b4009c9c7a23 */ /* 0x100fe40000010895 */
[----:B------:R-:W-:Y:S01]  /*10750*/  MUFU.EX2 R118, R118 ;  /* 0x0000007600767308 */ /* 0x000fe20000000800 */
[--C-:B------:R-:W-:Y:S02]  /*10760*/  FFMA.FTZ R158, R158, c[0x0][0x2d0], -R149.reuse ;  /* 0x0000b4009e9e7a23 */ /* 0x100fe40000010895 */
[--C-:B------:R-:W-:Y:S02]  /*10770*/  FFMA.FTZ R234, R234, c[0x0][0x2d0], -R149.reuse ;  /* 0x0000b400eaea7a23 */ /* 0x100fe40000010895 */
[--C-:B------:R-:W-:Y:S02]  /*10780*/  FFMA.FTZ R236, R236, c[0x0][0x2d0], -R149.reuse ;  /* 0x0000b400ecec7a23 */ /* 0x100fe40000010895 */
[--C-:B------:R-:W-:Y:S02]  /*10790*/  FFMA.FTZ R152, R152, c[0x0][0x2d0], -R149.reuse ;  /* 0x0000b40098987a23 */ /* 0x100fe40000010895 */
[--C-:B------:R-:W-:Y:S01]  /*107a0*/  FFMA.FTZ R142, R142, c[0x0][0x2d0], -R149.reuse ;  /* 0x0000b4008e8e7a23 */ /* 0x100fe20000010895 */
[----:B------:R-:W3:Y:S01]  /*107b0*/  MUFU.EX2 R129, R129 ;  /* 0x0000008100817308 */ /* 0x000ee20000000800 */
[----:B-1----:R-:W-:Y:S02]  /*107c0*/  F2FP.PACK_AB R124, R119, R128 ;  /* 0x00000080777c723e */ /* 0x002fe400000000ff */
[----:B--2---:R-:W-:Y:S01]  /*107d0*/  FMNMX.FTZ R116, R5, R6, !PT ;  /* 0x0000000605747209 */ /* 0x004fe20007810000 */
[----:B------:R-:W-:Y:S03]  /*107e0*/  FMUL.FTZ R6, R3, c[0x0][0x2d0] ;  /* 0x0000b40003067a20 */ /* 0x000fe60000410000 */
[C---:B------:R-:W-:Y:S01]  /*107f0*/  FSETP.NEU.FTZ.AND P0, PT, R116.reuse, -INF , PT ;  /* 0xff8000007400780b */ /* 0x040fe20003f1d000 */
[C---:B------:R-:W-:Y:S02]  /*10800*/  FMUL.FTZ R134, R116.reuse, c[0x0][0x2d0] ;  /* 0x0000b40074867a20 */ /* 0x040fe40000410000 */
[----:B------:R-:W1:Y:S01]  /*10810*/  MUFU.EX2 R3, R6 ;  /* 0x0000000600037308 */ /* 0x000e620000000800 */
[----:B------:R-:W-:Y:S02]  /*10820*/  FSEL R5, R116, RZ, P0 ;  /* 0x000000ff74057208 */ /* 0x000fe40000000000 */
[----:B------:R-:W-:Y:S02]  /*10830*/  FSEL R134, R134, RZ, P0 ;  /* 0x000000ff86867208 */ /* 0x000fe40000000000 */
[----:B------:R-:W-:Y:S01]  /*10840*/  ISETP.GT.AND P0, PT, R168, R215, PT ;  /* 0x000000d7a800720c */ /* 0x000fe20003f04270 */
[----:B------:R-:W-:Y:S02]  /*10850*/  FADD.FTZ R5, -R5, R2 ;  /* 0x0000000205057221 */ /* 0x000fe40000010100 */
[--C-:B------:R-:W-:Y:S02]  /*10860*/  FFMA.FTZ R133, R11, c[0x0][0x2d0], -R134.reuse ;  /* 0x0000b4000b857a23 */ /* 0x100fe40000010886 */
[----:B------:R-:W-:Y:S01]  /*10870*/  MUFU.EX2 R232, R232 ;  /* 0x000000e800e87308 */ /* 0x000fe20000000800 */
[--C-:B------:R-:W-:Y:S01]  /*10880*/  FFMA.FTZ R131, R9, c[0x0][0x2d0], -R134.reuse ;  /* 0x0000b40009837a23 */ /* 0x100fe20000010886 */
[----:B---3--:R-:W-:Y:S01]  /*10890*/  F2FP.PACK_AB R126, R129, R118 ;  /* 0x00000076817e723e */ /* 0x008fe200000000ff */
[--C-:B------:R-:W-:Y:S02]  /*108a0*/  FFMA.FTZ R132, R125, c[0x0][0x2d0], -R134.reuse ;  /* 0x0000b4007d847a23 */ /* 0x100fe40000010886 */
[--C-:B------:R-:W-:Y:S02]  /*108b0*/  FFMA.FTZ R130, R7, c[0x0][0x2d0], -R134.reuse ;  /* 0x0000b40007827a23 */ /* 0x100fe40000010886 */
[----:B------:R-:W-:Y:S02]  /*108c0*/  FMUL.FTZ R2, R5, c[0x0][0x2d0] ;  /* 0x0000b40005027a20 */ /* 0x000fe40000410000 */
[--C-:B------:R-:W-:Y:S01]  /*108d0*/  FFMA.FTZ R161, R161, c[0x0][0x2d0], -R134.reuse ;  /* 0x0000b400a1a17a23 */ /* 0x100fe20000010886 */
[----:B------:R-:W-:Y:S01]  /*108e0*/  MUFU.EX2 R133, R133 ;  /* 0x0000008500857308 */ /* 0x000fe20000000800 */
        /* <DEDUP_REMOVED lines=11> */
[----:B------:R-:W2:Y:S01]  /*109a0*/  MUFU.EX2 R132, R132 ;  /* 0x0000008400847308 */ /* 0x000ea20000000800 */
        /* <DEDUP_REMOVED lines=14> */
[----:B--2---:R-:W-:Y:S01]  /*10a90*/  F2FP.PACK_AB R125, R132, R133 ;  /* 0x00000085847d723e */ /* 0x004fe200000000ff */
        /* <DEDUP_REMOVED lines=12> */
[----:B------:R-:W-:Y:S01]  /*10b60*/  FMUL.FTZ R51, R2, R71 ;  /* 0x0000004702337220 */ /* 0x000fe20000410000 */
[----:B------:R-:W2:Y:S01]  /*10b70*/  LDSM.16.MT88.4 R84, [R210+0x3100] ;  /* 0x00310000d254783b */ /* 0x000ea20000004200 */
[C---:B------:R-:W-:Y:S01]  /*10b80*/  FMUL.FTZ R53, R3.reuse, R53 ;  /* 0x0000003503357220 */ /* 0x040fe20000410000 */
[----:B-1----:R-:W-:Y:S01]  /*10b90*/  F2FP.PACK_AB R127, R130, R131 ;  /* 0x00000083827f723e */ /* 0x002fe200000000ff */
[C---:B------:R-:W-:Y:S02]  /*10ba0*/  FMUL.FTZ R54, R2.reuse, R54 ;  /* 0x0000003602367220 */ /* 0x040fe40000410000 */
[C---:B------:R-:W-:Y:S02]  /*10bb0*/  FMUL.FTZ R55, R2.reuse, R55 ;  /* 0x0000003702377220 */ /* 0x040fe40000410000 */
[C---:B------:R-:W-:Y:S01]  /*10bc0*/  FMUL.FTZ R56, R3.reuse, R56 ;  /* 0x0000003803387220 */ /* 0x040fe20000410000 */
[----:B------:R-:W1:Y:S01]  /*10bd0*/  LDSM.16.MT88.4 R76, [R209+0x3100] ;  /* 0x00310000d14c783b */ /* 0x000e620000004200 */
[C---:B------:R-:W-:Y:S01]  /*10be0*/  HMMA.16816.F32 R4, R124.reuse, R12, R4 ;  /* 0x0000000c7c04723c */ /* 0x040fe20000001804 */
[----:B------:R-:W-:Y:S04]  /*10bf0*/  MUFU.EX2 R157, R157 ;  /* 0x0000009d009d7308 */ /* 0x000fe80000000800 */
[C---:B------:R-:W-:Y:S02]  /*10c00*/  FMUL.FTZ R57, R3.reuse, R57 ;  /* 0x0000003903397220 */ /* 0x040fe40000410000 */
[----:B------:R-:W3:Y:S01]  /*10c10*/  LDSM.16.MT88.4 R68, [R208+0x3100] ;  /* 0x00310000d044783b */ /* 0x000ee20000004200 */
        /* <DEDUP_REMOVED lines=31> */
[C---:B------:R-:W-:Y:S02]  /*10e10*/  FMUL.FTZ R67, R2.reuse, R67 ;  /* 0x0000004302437220 */ /* 0x040fe40000410000 */
        /* <DEDUP_REMOVED lines=30> */
[----:B------:R-:W3:Y:S01]  /*11000*/  MUFU.EX2 R163, R163 ;  /* 0x000000a300a37308 */ /* 0x000ee20000000800 */
[----:B------:R-:W4:Y:S01]  /*11010*/  LDSM.16.MT88.4 R72, [R212+0x900] ;  /* 0x00090000d448783b */ /* 0x000f220000004200 */
[--C-:B------:R-:W-:Y:S02]  /*11020*/  FFMA.FTZ R235, R240, c[0x0][0x2d0], -R149.reuse ;  /* 0x0000b400f0eb7a23 */ /* 0x100fe40000010895 */
[--C-:B------:R-:W-:Y:S02]  /*11030*/  FFMA.FTZ R237, R238, c[0x0][0x2d0], -R149.reuse ;  /* 0x0000b400eeed7a23 */ /* 0x100fe40000010895 */
[C---:B--2---:R-:W-:Y:S03]  /*11040*/  HMMA.16816.F32 R44, R124.reuse, R84, R44 ;  /* 0x000000547c2c723c */ /* 0x044fe6000000182c */
        /* <DEDUP_REMOVED lines=17> */
[C---:B---3--:R-:W-:Y:S04]  /*11160*/  HMMA.16816.F32 R60, R124.reuse, R68, R60 ;  /* 0x000000447c3c723c */ /* 0x048fe8000000183c */
        /* <DEDUP_REMOVED lines=131> */
[----:B------:R-:W-:Y:S01]  /*119a0*/  FADD.FTZ R3, R157, R2 ;  /* 0x000000029d037221 */ /* 0x000fe20000010000 */
[----:B------:R-:W-:Y:S03]  /*119b0*/  IADD3 R2, R168, -0x1, RZ ;  /* 0xffffffffa8027810 */ /* 0x000fe60007ffe0ff */
[C---:B-1----:R-:W-:Y:S04]  /*119c0*/  HMMA.16816.F32 R20, R68.reuse, R76, R20 ;  /* 0x0000004c4414723c */ /* 0x042fe80000001814 */
[----:B------:R-:W-:Y:S02]  /*119d0*/  FADD.FTZ R3, R170, R3 ;  /* 0x00000003aa037221 */ /* 0x000fe40000010000 */
[----:B------:R-:W-:Y:S02]  /*119e0*/  IMAD.MOV.U32 R168, RZ, RZ, R2 ;  /* 0x000000ffffa87224 */ /* 0x000fe400078e0002 */
[C---:B------:R-:W-:Y:S01]  /*119f0*/  HMMA.16816.F32 R24, R68.reuse, R78, R24 ;  /* 0x0000004e4418723c */ /* 0x040fe20000001818 */
[----:B------:R-:W1:Y:S03]  /*11a00*/  LDSM.16.MT88.4 R76, [R212+0x2100] ;  /* 0x00210000d44c783b */ /* 0x000e660000004200 */
[----:B------:R-:W-:Y:S02]  /*11a10*/  FADD.FTZ R140, R140, R3 ;  /* 0x000000038c8c7221 */ /* 0x000fe40000010000 */
[----:B------:R-:W-:Y:S02]  /*11a20*/  IMAD.MOV.U32 R3, RZ, RZ, R0 ;  /* 0x000000ffff037224 */ /* 0x000fe400078e0000 */
[C---:B------:R-:W-:Y:S04]  /*11a30*/  HMMA.16816.F32 R28, R68.reuse, R84, R28 ;  /* 0x00000054441c723c */ /* 0x040fe8000000181c */
[----:B------:R-:W-:Y:S02]  /*11a40*/  FADD.FTZ R140, R139, R140 ;  /* 0x0000008c8b8c7221 */ /* 0x000fe40000010000 */
[----:B------:R-:W-:Y:S02]  /*11a50*/  IMAD.MOV.U32 R2, RZ, RZ, R116 ;  /* 0x000000ffff027224 */ /* 0x000fe400078e0074 */
        /* <DEDUP_REMOVED lines=21> */
[----:B------:R-:W-:Y:S03]  /*11bb0*/  F2FP.PACK_AB R71, R170, R157 ;  /* 0x0000009daa47723e */ /* 0x000fe600000000ff */
[----:B------:R-:W-:Y:S04]  /*11bc0*/  FADD.FTZ R164, R164, R241 ;  /* 0x000000f1a4a47221 */ /* 0x000fe80000010000 */
[C---:B-1----:R-:W-:Y:S03]  /*11bd0*/  HMMA.16816.F32 R4, R68.reuse, R76, R4 ;  /* 0x0000004c4404723c */ /* 0x042fe60000001804 */
[----:B------:R-:W-:Y:S04]  /*11be0*/  FADD.FTZ R245, R245, R164 ;  /* 0x000000a4f5f57221 */ /* 0x000fe80000010000 */
        /* <DEDUP_REMOVED lines=44> */
.L_x_54:
[----:B------:R-:W1:Y:S01]  /*11eb0*/  SHFL.BFLY PT, R3, R228, 0x2, 0x1f ;  /* 0x0c401f00e4037f89 */ /* 0x000e6200000e0000 */
[----:B------:R-:W-:-:S02]  /*11ec0*/  MOV R7, RZ ;  /* 0x000000ff00077202 */ /* 0x000fc40000000f00 */
[----:B------:R-:W-:Y:S01]  /*11ed0*/  MOV R4, RZ ;  /* 0x000000ff00047202 */ /* 0x000fe20000000f00 */
[----:B------:R-:W2:Y:S01]  /*11ee0*/  SHFL.BFLY PT, R2, R229, 0x2, 0x1f ;  /* 0x0c401f00e5027f89 */ /* 0x000ea200000e0000 */
[----:B------:R-:W-:Y:S01]  /*11ef0*/  PLOP3.LUT P2, PT, PT, PT, PT, 0x8, 0x0 ;  /* 0x000000000000781c */ /* 0x000fe20003f4e170 */
[----:B-1----:R-:W-:Y:S02]  /*11f00*/  FADD.FTZ R3, R3, R228 ;  /* 0x000000e403037221 */ /* 0x002fe40000010000 */
[----:B--2---:R-:W-:-:S03]  /*11f10*/  FADD.FTZ R2, R2, R229 ;  /* 0x000000e502027221 */ /* 0x004fc60000010000 */
[----:B------:R-:W1:Y:S04]  /*11f20*/  SHFL.BFLY PT, R6, R3, 0x1, 0x1f ;  /* 0x0c201f0003067f89 */ /* 0x000e6800000e0000 */
[----:B------:R-:W2:Y:S01]  /*11f30*/  SHFL.BFLY PT, R5, R2, 0x1, 0x1f ;  /* 0x0c201f0002057f89 */ /* 0x000ea200000e0000 */
[----:B-1----:R-:W-:Y:S02]  /*11f40*/  FADD.FTZ R6, R3, R6 ;  /* 0x0000000603067221 */ /* 0x002fe40000010000 */
[----:B--2---:R-:W-:-:S03]  /*11f50*/  FADD.FTZ R5, R5, R2 ;  /* 0x0000000205057221 */ /* 0x004fc60000010000 */
[----:B------:R-:W-:Y:S02]  /*11f60*/  FSETP.NE.FTZ.AND P1, PT, R6, RZ, PT ;  /* 0x000000ff0600720b */ /* 0x000fe40003f35000 */
[----:B------:R-:W-:-:S11]  /*11f70*/  FSETP.NE.FTZ.AND P0, PT, R5, RZ, PT ;  /* 0x000000ff0500720b */ /* 0x000fd60003f15000 */
[----:B------:R-:W1:Y:S01]  /*11f80*/  @P1 MUFU.RCP R7, R6 ;  /* 0x0000000600071308 */ /* 0x000e620000001000 */
[----:B------:R-:W-:Y:S02]  /*11f90*/  @P1 MOV R10, 0x3f317218 ;  /* 0x3f317218000a1802 */ /* 0x000fe40000000f00 */
[----:B------:R-:W-:-:S05]  /*11fa0*/  @P0 MOV R11, 0x3f317218 ;  /* 0x3f317218000b0802 */ /* 0x000fca0000000f00 */
[----:B------:R-:W2:Y:S01]  /*11fb0*/  @P1 MUFU.LG2 R6, R6 ;  /* 0x0000000600061308 */ /* 0x000ea20000000c00 */
[----:B------:R-:W-:-:S07]  /*11fc0*/  @P0 FMUL.FTZ R11, R11, c[0x0][0x2d0] ;  /* 0x0000b4000b0b0a20 */ /* 0x000fce0000410000 */
[----:B------:R-:W3:Y:S01]  /*11fd0*/  @P0 MUFU.LG2 R8, R5 ;  /* 0x0000000500080308 */ /* 0x000ee20000000c00 */
[C---:B-1----:R-:W-:Y:S02]  /*11fe0*/  FMUL.FTZ R112, R7.reuse, R112 ;  /* 0x0000007007707220 */ /* 0x042fe40000410000 */
[C---:B------:R-:W-:Y:S02]  /*11ff0*/  FMUL.FTZ R113, R7.reuse, R113 ;  /* 0x0000007107717220 */ /* 0x040fe40000410000 */
[C---:B------:R-:W-:Y:S02]  /*12000*/  FMUL.FTZ R108, R7.reuse, R108 ;  /* 0x0000006c076c7220 */ /* 0x040fe40000410000 */
[----:B------:R-:W-:Y:S01]  /*12010*/  FMUL.FTZ R109, R7, R109 ;  /* 0x0000006d076d7220 */ /* 0x000fe20000410000 */
[----:B------:R1:W4:Y:S01]  /*12020*/  @P0 MUFU.RCP R4, R5 ;  /* 0x0000000500040308 */ /* 0x0003220000001000 */
[----:B--2---:R-:W-:Y:S02]  /*12030*/  @P1 FMUL.FTZ R9, R6, 0.69314718246459960938 ;  /* 0x3f31721806091820 */ /* 0x004fe40000410000 */
[----:B------:R-:W-:-:S02]  /*12040*/  @P1 FMUL.FTZ R6, R10, c[0x0][0x2d0] ;  /* 0x0000b4000a061a20 */ /* 0x000fc40000410000 */
[C---:B------:R-:W-:Y:S02]  /*12050*/  FMUL.FTZ R104, R7.reuse, R104 ;  /* 0x0000006807687220 */ /* 0x040fe40000410000 */
[C---:B------:R-:W-:Y:S02]  /*12060*/  FMUL.FTZ R105, R7.reuse, R105 ;  /* 0x0000006907697220 */ /* 0x040fe40000410000 */
[----:B---3--:R-:W-:Y:S02]  /*12070*/  @P0 FMUL.FTZ R8, R8, 0.69314718246459960938 ;  /* 0x3f31721808080820 */ /* 0x008fe40000410000 */
[C---:B------:R-:W-:Y:S02]  /*12080*/  FMUL.FTZ R2, R7.reuse, R100 ;  /* 0x0000006407027220 */ /* 0x040fe40000410000 */
[C---:B------:R-:W-:Y:S02]  /*12090*/  FMUL.FTZ R3, R7.reuse, R101 ;  /* 0x0000006507037220 */ /* 0x040fe40000410000 */
[C---:B------:R-:W-:Y:S01]  /*120a0*/  FMUL.FTZ R96, R7.reuse, R96 ;  /* 0x0000006007607220 */ /* 0x040fe20000410000 */
[----:B-1----:R-:W-:Y:S01]  /*120b0*/  MOV R5, 0xff800000 ;  /* 0xff80000000057802 */ /* 0x002fe20000000f00 */
        /* <DEDUP_REMOVED lines=22> */
[----:B------:R-:W-:Y:S01]  /*12220*/  FMUL.FTZ R65, R7, R65 ;  /* 0x0000004107417220 */ /* 0x000fe20000410000 */
[----:B------:R-:W-:Y:S01]  /*12230*/  MOV R7, 0xff800000 ;  /* 0xff80000000077802 */ /* 0x000fe20000000f00 */
[C---:B----4-:R-:W-:Y:S02]  /*12240*/  FMUL.FTZ R114, R4.reuse, R114 ;  /* 0x0000007204727220 */ /* 0x050fe40000410000 */
        /* <DEDUP_REMOVED lines=33> */
.L_x_22:
[----:B------:R-:W-:Y:S05]  /*12460*/  @P2 BRA `(.L_x_65) ;  /* 0x0000137000002947 */ /* 0x000fea0003800000 */
[----:B------:R-:W1:Y:S01]  /*12470*/  S2R R9, SR_CTAID.Y ;  /* 0x0000000000097919 */ /* 0x000e620000002600 */
[----:B------:R-:W-:Y:S01]  /*12480*/  IMAD R8, RZ, RZ, -UR9 ;  /* 0x80000009ff087e24 */ /* 0x000fe2000f8e02ff */
[----:B------:R-:W-:Y:S01]  /*12490*/  USHF.R.S32.HI UR6, URZ, 0x1f, UR9 ;  /* 0x0000001f3f067899 */ /* 0x000fe20008011409 */
[----:B------:R-:W-:Y:S01]  /*124a0*/  BSSY B0, `(.L_x_66) ;  /* 0x00000d1000007945 */ /* 0x000fe20003800000 */
[----:B------:R-:W2:Y:S01]  /*124b0*/  S2R R4, SR_TID.X ;  /* 0x0000000000047919 */ /* 0x000ea20000002100 */
[----:B------:R-:W-:Y:S02]  /*124c0*/  ULDC.64 UR4, c[0x0][0x4d0] ;  /* 0x0001340000047ab9 */ /* 0x000fe40000000a00 */
[----:B------:R-:W-:Y:S01]  /*124d0*/  UIMAD UR7, UR6, UR4, URZ ;  /* 0x00000004060772a4 */ /* 0x000fe2000f8e023f */
[----:B------:R-:W3:Y:S01]  /*124e0*/  S2R R11, SR_CTAID.Z ;  /* 0x00000000000b7919 */ /* 0x000ee20000002700 */
[----:B------:R-:W-:-:S02]  /*124f0*/  UIMAD.WIDE.U32 UR10, UR9, UR4, URZ ;  /* 0x00000004090a72a5 */ /* 0x000fc4000f8e003f */
[----:B------:R-:W-:Y:S01]  /*12500*/  UIMAD UR7, UR9, UR5, UR7 ;  /* 0x00000005090772a4 */ /* 0x000fe2000f8e0207 */
[----:B------:R-:W4:Y:S02]  /*12510*/  S2R R12, SR_CTAID.X ;  /* 0x00000000000c7919 */ /* 0x000f240000002500 */
[----:B------:R-:W-:Y:S01]  /*12520*/  ULDC.64 UR4, c[0x0][0x438] ;  /* 0x00010e0000047ab9 */ /* 0x000fe20000000a00 */
[----:B------:R-:W-:Y:S01]  /*12530*/  MOV R19, UR11 ;  /* 0x0000000b00137c02 */ /* 0x000fe20008000f00 */
[----:B------:R-:W-:Y:S01]  /*12540*/  UIMAD.WIDE.U32 UR12, UR9, UR4, URZ ;  /* 0x00000004090c72a5 */ /* 0x000fe2000f8e003f */
[----:B------:R-:W-:Y:S01]  /*12550*/  IMAD.U32 R18, RZ, RZ, UR10 ;  /* 0x0000000aff127e24 */ /* 0x000fe2000f8e00ff */
[----:B------:R-:W-:Y:S02]  /*12560*/  UIMAD UR4, UR6, UR4, URZ ;  /* 0x00000004060472a4 */ /* 0x000fe4000f8e023f */
[----:B------:R-:W-:Y:S02]  /*12570*/  UIADD3 UR7, UR11, UR7, URZ ;  /* 0x000000070b077290 */ /* 0x000fe4000fffe03f */
[----:B------:R-:W-:Y:S01]  /*12580*/  UIMAD UR4, UR9, UR5, UR4 ;  /* 0x00000005090472a4 */ /* 0x000fe2000f8e0204 */
[----:B------:R-:W-:Y:S01]  /*12590*/  MOV R16, UR12 ;  /* 0x0000000c00107c02 */ /* 0x000fe20008000f00 */
[----:B-1----:R-:W-:-:S02]  /*125a0*/  IMAD R8, R8, c[0x0][0x550], R9 ;  /* 0x0001540008087a24 */ /* 0x002fc400078e0209 */
[----:B------:R-:W-:Y:S01]  /*125b0*/  UIADD3 UR4, UR13, UR4, URZ ;  /* 0x000000040d047290 */ /* 0x000fe2000fffe03f */
[----:B------:R-:W-:Y:S01]  /*125c0*/  IMAD.U32 R17, RZ, RZ, UR13 ;  /* 0x0000000dff117e24 */ /* 0x000fe2000f8e00ff */
[----:B--2---:R-:W-:Y:S01]  /*125d0*/  SHF.R.S32.HI R9, RZ, 0x1f, R4 ;  /* 0x0000001fff097819 */ /* 0x004fe20000011404 */
[----:B------:R-:W-:-:S03]  /*125e0*/  IMAD.U32 R19, RZ, RZ, UR7 ;  /* 0x00000007ff137e24 */ /* 0x000fc6000f8e00ff */
[CC--:B------:R-:W-:Y:S01]  /*125f0*/  LEA.HI R0, R9.reuse, R4.reuse, RZ, 0x5 ;  /* 0x0000000409007211 */ /* 0x0c0fe200078f28ff */
[----:B------:R-:W-:Y:S01]  /*12600*/  IMAD.U32 R17, RZ, RZ, UR4 ;  /* 0x00000004ff117e24 */ /* 0x000fe2000f8e00ff */
[-C--:B------:R-:W-:Y:S01]  /*12610*/  LEA.HI R9, R9, R4.reuse, RZ, 0x2 ;  /* 0x0000000409097211 */ /* 0x080fe200078f10ff */
[C---:B---3--:R-:W-:Y:S01]  /*12620*/  IMAD.WIDE.U32 R18, R11.reuse, c[0x0][0x4d8], R18 ;  /* 0x000136000b127a25 */ /* 0x048fe200078e0012 */
[----:B------:R-:W-:Y:S02]  /*12630*/  LOP3.LUT R13, R0, 0xffffffe0, RZ, 0xc0, !PT ;  /* 0xffffffe0000d7812 */ /* 0x000fe400078ec0ff */
[----:B------:R-:W-:Y:S01]  /*12640*/  SHF.R.S32.HI R15, RZ, 0x5, R0 ;  /* 0x00000005ff0f7819 */ /* 0x000fe20000011400 */
[----:B------:R-:W-:Y:S01]  /*12650*/  IMAD.WIDE.U32 R16, R11, c[0x0][0x440], R16 ;  /* 0x000110000b107a25 */ /* 0x000fe200078e0010 */
[----:B------:R-:W-:Y:S02]  /*12660*/  SHF.R.S32.HI R0, RZ, 0x1f, R0 ;  /* 0x0000001fff007819 */ /* 0x000fe40000011400 */
[----:B------:R-:W-:Y:S01]  /*12670*/  LOP3.LUT R9, R9, 0xfffffffc, RZ, 0xc0, !PT ;  /* 0xfffffffc09097812 */ /* 0x000fe200078ec0ff */
[----:B------:R-:W-:Y:S01]  /*12680*/  IMAD.IADD R6, R4, 0x1, -R13 ;  /* 0x0000000104067824 */ /* 0x000fe200078e0a0d */
[----:B------:R-:W-:Y:S01]  /*12690*/  LEA.HI R0, R0, R15, RZ, 0x3 ;  /* 0x0000000f00007211 */ /* 0x000fe200078f18ff */
[----:B------:R-:W-:Y:S01]  /*126a0*/  IMAD.MOV.U32 R20, RZ, RZ, R18 ;  /* 0x000000ffff147224 */ /* 0x000fe200078e0012 */
[----:B------:R-:W-:-:S02]  /*126b0*/  IADD3 R9, -R9, R4, RZ ;  /* 0x0000000409097210 */ /* 0x000fc40007ffe1ff */
[----:B------:R-:W-:Y:S02]  /*126c0*/  LOP3.LUT R0, R0, 0xffffff8, RZ, 0xc0, !PT ;  /* 0x0ffffff800007812 */ /* 0x000fe400078ec0ff */
[----:B------:R-:W-:Y:S02]  /*126d0*/  SHF.R.S32.HI R13, RZ, 0x1f, R6 ;  /* 0x0000001fff0d7819 */ /* 0x000fe40000011406 */
[----:B------:R-:W-:Y:S01]  /*126e0*/  SHF.R.S32.HI R10, RZ, 0x1f, R11 ;  /* 0x0000001fff0a7819 */ /* 0x000fe2000001140b */
[----:B------:R-:W-:Y:S01]  /*126f0*/  IMAD.IADD R15, R15, 0x1, -R0 ;  /* 0x000000010f0f7824 */ /* 0x000fe200078e0a00 */
[----:B------:R-:W-:Y:S02]  /*12700*/  LEA.HI R0, R9, R9, RZ, 0x1 ;  /* 0x0000000909007211 */ /* 0x000fe400078f08ff */
[----:B------:R-:W-:Y:S01]  /*12710*/  LEA.HI R4, R13, R6, RZ, 0x2 ;  /* 0x000000060d047211 */ /* 0x000fe200078f10ff */
[----:B------:R-:W-:Y:S01]  /*12720*/  IMAD.MOV.U32 R13, RZ, RZ, c[0x0][0x4e8] ;  /* 0x00013a00ff0d7624 */ /* 0x000fe200078e00ff */
[----:B------:R-:W-:-:S02]  /*12730*/  LOP3.LUT R0, R0, 0x1ffffffe, RZ, 0xc0, !PT ;  /* 0x1ffffffe00007812 */ /* 0x000fc400078ec0ff */
[----:B------:R-:W-:Y:S02]  /*12740*/  SHF.R.S32.HI R14, RZ, 0x2, R4 ;  /* 0x00000002ff0e7819 */ /* 0x000fe40000011404 */
[----:B------:R-:W-:Y:S01]  /*12750*/  IADD3 R0, R9, -R0, RZ ;  /* 0x8000000009007210 */ /* 0x000fe20007ffe0ff */
[----:B------:R-:W-:Y:S01]  /*12760*/  BAR.SYNC.DEFER_BLOCKING 0x1, 0x100 ;  /* 0x0044000000007b1d */ /* 0x000fe20000010000 */
[----:B------:R-:W-:Y:S01]  /*12770*/  ISETP.NE.AND P1, PT, R13, 0x1, PT ;  /* 0x000000010d00780c */ /* 0x000fe20003f25270 */
[----:B------:R-:W-:Y:S01]  /*12780*/  IMAD R15, R15, 0x10, R14 ;  /* 0x000000100f0f7824 */ /* 0x000fe200078e020e */
[----:B------:R-:W-:Y:S01]  /*12790*/  MOV R22, R16 ;  /* 0x0000001000167202 */ /* 0x000fe20000000f00 */
[----:B------:R-:W-:Y:S02]  /*127a0*/  IMAD R14, R10, c[0x0][0x4d8], RZ ;  /* 0x000136000a0e7a24 */ /* 0x000fe400078e02ff */
[----:B------:R-:W-:Y:S01]  /*127b0*/  IMAD R9, R0, 0x8, R15 ;  /* 0x0000000800097824 */ /* 0x000fe200078e020f */
[----:B------:R-:W-:Y:S01]  /*127c0*/  SHF.R.S32.HI R0, RZ, 0x1f, R8 ;  /* 0x0000001fff007819 */ /* 0x000fe20000011408 */
[----:B------:R-:W-:-:S02]  /*127d0*/  IMAD R10, R10, c[0x0][0x440], RZ ;  /* 0x000110000a0a7a24 */ /* 0x000fc400078e02ff */
[C---:B------:R-:W-:Y:S01]  /*127e0*/  IMAD R14, R11.reuse, c[0x0][0x4dc], R14 ;  /* 0x000137000b0e7a24 */ /* 0x040fe200078e020e */
[C---:B----4-:R-:W-:Y:S01]  /*127f0*/  LEA R9, R12.reuse, R9, 0x7 ;  /* 0x000000090c097211 */ /* 0x050fe200078e38ff */
[----:B------:R-:W-:Y:S01]  /*12800*/  IMAD R10, R11, c[0x0][0x444], R10 ;  /* 0x000111000b0a7a24 */ /* 0x000fe200078e020a */
[----:B------:R-:W-:Y:S01]  /*12810*/  LEA R12, R12, R15, 0x7 ;  /* 0x0000000f0c0c7211 */ /* 0x000fe200078e38ff */
[----:B------:R-:W-:Y:S01]  /*12820*/  IMAD.IADD R21, R19, 0x1, R14 ;  /* 0x0000000113157824 */ /* 0x000fe200078e020e */
[----:B------:R-:W-:Y:S01]  /*12830*/  MOV R11, R9 ;  /* 0x00000009000b7202 */ /* 0x000fe20000000f00 */
[----:B------:R-:W-:Y:S02]  /*12840*/  IMAD.IADD R23, R17, 0x1, R10 ;  /* 0x0000000111177824 */ /* 0x000fe400078e020a */
[----:B------:R-:W-:-:S04]  /*12850*/  @P1 IMAD.HI.U32 R10, R9, c[0x0][0x4ec], RZ ;  /* 0x00013b00090a1a27 */ /* 0x000fc800078e00ff */
[C---:B------:R-:W-:Y:S01]  /*12860*/  IMAD R17, R0.reuse, c[0x0][0x4e0], RZ ;  /* 0x0001380000117a24 */ /* 0x040fe200078e02ff */
[----:B------:R-:W-:Y:S01]  /*12870*/  @P1 SHF.R.U32.HI R11, RZ, c[0x0][0x4f0], R10 ;  /* 0x00013c00ff0b1a19 */ /* 0x000fe2000001160a */
[----:B------:R-:W-:Y:S01]  /*12880*/  IMAD R19, R0, c[0x0][0x448], RZ ;  /* 0x0001120000137a24 */ /* 0x000fe200078e02ff */
[----:B------:R-:W-:Y:S01]  /*12890*/  MOV R10, R9 ;  /* 0x00000009000a7202 */ /* 0x000fe20000000f00 */
[C---:B------:R-:W-:Y:S01]  /*128a0*/  IMAD R17, R8.reuse, c[0x0][0x4e4], R17 ;  /* 0x0001390008117a24 */ /* 0x040fe200078e0211 */
[--C-:B------:R-:W-:Y:S01]  /*128b0*/  SHF.R.S32.HI R14, RZ, 0x1f, R11.reuse ;  /* 0x0000001fff0e7819 */ /* 0x100fe2000001140b */
[----:B------:R-:W-:Y:S02]  /*128c0*/  IMAD.MOV R0, RZ, RZ, -R11 ;  /* 0x000000ffff007224 */ /* 0x000fe400078e0a0b */
[C---:B------:R-:W-:Y:S02]  /*128d0*/  IMAD R19, R8.reuse, c[0x0][0x44c], R19 ;  /* 0x0001130008137a24 */ /* 0x040fe400078e0213 */
[----:B------:R-:W-:-:S04]  /*128e0*/  IMAD.WIDE.U32 R22, R8, c[0x0][0x448], R22 ;  /* 0x0001120008167a25 */ /* 0x000fc800078e0016 */
[----:B------:R-:W-:-:S04]  /*128f0*/  IMAD.WIDE.U32 R20, R8, c[0x0][0x4e0], R20 ;  /* 0x0001380008147a25 */ /* 0x000fc800078e0014 */
[----:B------:R-:W-:Y:S01]  /*12900*/  @P1 IMAD.HI.U32 R8, R9, c[0x0][0x4ec], RZ ;  /* 0x00013b0009081a27 */ /* 0x000fe200078e00ff */
[----:B------:R-:W-:-:S03]  /*12910*/  IADD3 R16, P0, R11, R20, RZ ;  /* 0x000000140b107210 */ /* 0x000fc60007f1e0ff */
[----:B------:R-:W-:Y:S01]  /*12920*/  IMAD R0, R0, c[0x0][0x4e8], R9 ;  /* 0x00013a0000007a24 */ /* 0x000fe200078e0209 */
[----:B------:R-:W-:Y:S01]  /*12930*/  @P1 SHF.R.U32.HI R10, RZ, c[0x0][0x4f0], R8 ;  /* 0x00013c00ff0a1a19 */ /* 0x000fe20000011608 */
[----:B------:R-:W-:Y:S01]  /*12940*/  IMAD.IADD R23, R23, 0x1, R19 ;  /* 0x0000000117177824 */ /* 0x000fe200078e0213 */
[----:B------:R-:W-:Y:S01]  /*12950*/  IADD3.X R17, R14, R21, R17, P0, !PT ;  /* 0x000000150e117210 */ /* 0x000fe200007fe411 */
[----:B------:R-:W-:Y:S01]  /*12960*/  IMAD R13, R13, c[0x0][0x388], RZ ;  /* 0x0000e2000d0d7a24 */ /* 0x000fe200078e02ff */
[----:B------:R-:W-:Y:S01]  /*12970*/  SHF.R.S32.HI R8, RZ, 0x1f, R0 ;  /* 0x0000001fff087819 */ /* 0x000fe20000011400 */
[C---:B------:R-:W-:Y:S01]  /*12980*/  IMAD.WIDE.U32 R22, R10.reuse, c[0x0][0x430], R22 ;  /* 0x00010c000a167a25 */ /* 0x040fe200078e0016 */
[----:B------:R-:W-:Y:S02]  /*12990*/  IADD3 R14, -R10, RZ, RZ ;  /* 0x000000ff0a0e7210 */ /* 0x000fe40007ffe1ff */
[----:B------:R-:W-:Y:S01]  /*129a0*/  LOP3.LUT P1, RZ, R6, 0x3, RZ, 0xc0, !PT ;  /* 0x0000000306ff7812 */ /* 0x000fe2000782c0ff */
[----:B------:R-:W-:Y:S01]  /*129b0*/  IMAD R11, R8, c[0x0][0x4c8], RZ ;  /* 0x00013200080b7a24 */ /* 0x000fe200078e02ff */
[----:B------:R-:W-:Y:S01]  /*129c0*/  SHF.R.S32.HI R8, RZ, 0x1f, R10 ;  /* 0x0000001fff087819 */ /* 0x000fe2000001140a */
[----:B------:R-:W-:Y:S01]  /*129d0*/  IMAD.WIDE.U32 R16, R0, c[0x0][0x4c8], R16 ;  /* 0x0001320000107a25 */ /* 0x000fe200078e0010 */
[----:B------:R-:W-:-:S03]  /*129e0*/  ISETP.GE.OR P2, PT, R12, R13, P1 ;  /* 0x0000000d0c00720c */ /* 0x000fc60000f46670 */
[----:B------:R-:W-:Y:S01]  /*129f0*/  IMAD R11, R0, c[0x0][0x4cc], R11 ;  /* 0x00013300000b7a24 */ /* 0x000fe200078e020b */
[----:B------:R-:W-:Y:S01]  /*12a00*/  LEA R0, P0, R16, c[0x0][0x4a8], 0x2 ;  /* 0x00012a0010007a11 */ /* 0x000fe200078010ff */
[----:B------:R-:W-:Y:S02]  /*12a10*/  IMAD R14, R14, c[0x0][0x4e8], R9 ;  /* 0x00013a000e0e7a24 */ /* 0x000fe400078e0209 */
[----:B------:R-:W-:Y:S02]  /*12a20*/  IMAD.IADD R11, R17, 0x1, R11 ;  /* 0x00000001110b7824 */ /* 0x000fe400078e020b */
[----:B------:R-:W-:Y:S01]  /*12a30*/  IMAD R9, R8, c[0x0][0x430], RZ ;  /* 0x00010c0008097a24 */ /* 0x000fe200078e02ff */
[----:B------:R-:W-:Y:S01]  /*12a40*/  SHFL.IDX PT, R18, R0, 0x1, 0x1c1f ;  /* 0x003c1f0000127f89 */ /* 0x000fe200000e0000 */
[----:B------:R-:W-:Y:S02]  /*12a50*/  SHF.R.S32.HI R8, RZ, 0x1f, R14 ;  /* 0x0000001fff087819 */ /* 0x000fe4000001140e */
[----:B------:R-:W-:Y:S01]  /*12a60*/  LEA.HI.X R11, R16, c[0x0][0x4ac], R11, 0x2, P0 ;  /* 0x00012b00100b7a11 */ /* 0x000fe200000f140b */
[----:B------:R-:W-:Y:S01]  /*12a70*/  IMAD R9, R10, c[0x0][0x434], R9 ;  /* 0x00010d000a097a24 */ /* 0x000fe200078e0209 */
[----:B------:R-:W-:Y:S03]  /*12a80*/  SHFL.IDX PT, R16, R0, RZ, 0x1c1f ;  /* 0x001c1fff00107589 */ /* 0x000fe600000e0000 */
[----:B------:R-:W-:Y:S01]  /*12a90*/  IMAD.IADD R23, R23, 0x1, R9 ;  /* 0x0000000117177824 */ /* 0x000fe200078e0209 */
[----:B------:R-:W1:Y:S01]  /*12aa0*/  SHFL.IDX PT, R17, R11, RZ, 0x1c1f ;  /* 0x001c1fff0b117589 */ /* 0x000e6200000e0000 */
[----:B------:R-:W-:Y:S01]  /*12ab0*/  IMAD R9, R8, c[0x0][0x428], RZ ;  /* 0x00010a0008097a24 */ /* 0x000fe200078e02ff */
[----:B------:R-:W-:-:S02]  /*12ac0*/  IADD3 R8, R12, 0x8, RZ ;  /* 0x000000080c087810 */ /* 0x000fc40007ffe0ff */
[----:B------:R2:W3:Y:S01]  /*12ad0*/  SHFL.IDX PT, R19, R11, 0x1, 0x1c1f ;  /* 0x003c1f000b137f89 */ /* 0x0004e200000e0000 */
[----:B------:R-:W-:Y:S01]  /*12ae0*/  IMAD R9, R14, c[0x0][0x42c], R9 ;  /* 0x00010b000e097a24 */ /* 0x000fe200078e0209 */
[----:B------:R-:W-:Y:S01]  /*12af0*/  ISETP.GE.OR P1, PT, R8, R13, P1 ;  /* 0x0000000d0800720c */ /* 0x000fe20000f26670 */
[----:B------:R-:W-:-:S05]  /*12b00*/  IMAD.WIDE.U32 R14, R14, c[0x0][0x428], R22 ;  /* 0x00010a000e0e7a25 */ /* 0x000fca00078e0016 */
[----:B------:R-:W-:Y:S02]  /*12b10*/  IADD3 R10, R15, R9, RZ ;  /* 0x000000090f0a7210 */ /* 0x000fe40007ffe0ff */
[----:B------:R-:W-:-:S04]  /*12b20*/  LEA R9, P0, R14, c[0x0][0x400], 0x2 ;  /* 0x000100000e097a11 */ /* 0x000fc800078010ff */
[----:B------:R-:W-:Y:S02]  /*12b30*/  LEA.HI.X R10, R14, c[0x0][0x404], R10, 0x2, P0 ;  /* 0x000101000e0a7a11 */ /* 0x000fe400000f140a */
[----:B------:R4:W4:Y:S01]  /*12b40*/  SHFL.IDX PT, R14, R9, RZ, 0x1c1f ;  /* 0x001c1fff090e7589 */ /* 0x00092200000e0000 */
[----:B------:R-:W-:-:S03]  /*12b50*/  ISETP.GE.AND P0, PT, R8, R13, PT ;  /* 0x0000000d0800720c */ /* 0x000fc60003f06270 */
[----:B-1----:R1:W-:Y:S01]  /*12b60*/  @!P2 ST.E [R16.64], R5 ;  /* 0x000000051000a985 */ /* 0x0023e2000c10190e */
[----:B--2---:R-:W-:-:S03]  /*12b70*/  LOP3.LUT R11, R4, 0x7ffffffc, RZ, 0xc0, !PT ;  /* 0x7ffffffc040b7812 */ /* 0x004fc600078ec0ff */
[----:B---3--:R1:W-:Y:S01]  /*12b80*/  @!P1 ST.E [R18.64], R7 ;  /* 0x0000000712009985 */ /* 0x0083e2000c10190e */
[----:B------:R-:W-:Y:S01]  /*12b90*/  ISETP.GE.AND P1, PT, R12, R13, PT ;  /* 0x0000000d0c00720c */ /* 0x000fe20003f26270 */
[----:B------:R-:W-:Y:S02]  /*12ba0*/  IMAD.IADD R11, R6, 0x1, -R11 ;  /* 0x00000001060b7824 */ /* 0x000fe400078e0a0b */
[----:B------:R1:W2:Y:S03]  /*12bb0*/  SHFL.IDX PT, R15, R10, RZ, 0x1c1f ;  /* 0x001c1fff0a0f7589 */ /* 0x0002a600000e0000 */
[----:B------:R-:W-:-:S07]  /*12bc0*/  SHF.L.U32 R11, R11, 0x1, RZ ;  /* 0x000000010b0b7819 */ /* 0x000fce00000006ff */
[----:B------:R-:W-:Y:S05]  /*12bd0*/  @P1 BRA `(.L_x_67) ;  /* 0x000005d000001947 */ /* 0x000fea0003800000 */
[C---:B-1----:R-:W-:Y:S02]  /*12be0*/  IADD3 R7, R11.reuse, 0x8, RZ ;  /* 0x000000080b077810 */ /* 0x042fe40007ffe0ff */
[C---:B------:R-:W-:Y:S02]  /*12bf0*/  IADD3 R5, R11.reuse, 0x10, RZ ;  /* 0x000000100b057810 */ /* 0x040fe40007ffe0ff */
[----:B------:R-:W-:Y:S02]  /*12c00*/  IADD3 R4, R11, 0x18, RZ ;  /* 0x000000180b047810 */ /* 0x000fe40007ffe0ff */
[----:B------:R-:W-:Y:S02]  /*12c10*/  ISETP.GE.AND P3, PT, R7, c[0x0][0x3c8], PT ;  /* 0x0000f20007007a0c */ /* 0x000fe40003f66270 */
[----:B------:R-:W-:Y:S02]  /*12c20*/  ISETP.GE.AND P2, PT, R5, c[0x0][0x3c8], PT ;  /* 0x0000f20005007a0c */ /* 0x000fe40003f46270 */
[----:B------:R-:W-:-:S02]  /*12c30*/  ISETP.GE.AND P1, PT, R4, c[0x0][0x3c8], PT ;  /* 0x0000f20004007a0c */ /* 0x000fc40003f26270 */
[C---:B------:R-:W-:Y:S02]  /*12c40*/  ISETP.GE.AND P4, PT, R11.reuse, c[0x0][0x3c8], PT ;  /* 0x0000f2000b007a0c */ /* 0x040fe40003f86270 */
[C---:B------:R-:W-:Y:S02]  /*12c50*/  IADD3 R0, R11.reuse, 0x20, RZ ;  /* 0x000000200b007810 */ /* 0x040fe40007ffe0ff */
[----:B------:R-:W-:Y:S02]  /*12c60*/  IADD3 R18, R11, 0x28, RZ ;  /* 0x000000280b127810 */ /* 0x000fe40007ffe0ff */
[----:B------:R-:W-:Y:S02]  /*12c70*/  ISETP.GE.AND P6, PT, R0, c[0x0][0x3c8], PT ;  /* 0x0000f20000007a0c */ /* 0x000fe40003fc6270 */
[----:B------:R-:W-:Y:S02]  /*12c80*/  @!P3 LEA.HI R7, R7, R7, RZ, 0x1 ;  /* 0x000000070707b211 */ /* 0x000fe400078f08ff */
[----:B------:R-:W-:-:S02]  /*12c90*/  @!P2 LEA.HI R5, R5, R5, RZ, 0x1 ;  /* 0x000000050505a211 */ /* 0x000fc400078f08ff */
[----:B------:R-:W-:Y:S01]  /*12ca0*/  @!P1 LEA.HI R4, R4, R4, RZ, 0x1 ;  /* 0x0000000404049211 */ /* 0x000fe200078f08ff */
[--C-:B--2-4-:R-:W-:Y:S01]  /*12cb0*/  @!P4 IMAD.WIDE R12, R11, 0x4, R14.reuse ;  /* 0x000000040b0cc825 */ /* 0x114fe200078e020e */
[----:B------:R-:W-:Y:S02]  /*12cc0*/  @!P3 LOP3.LUT R7, R7, 0xfffffffe, RZ, 0xc0, !PT ;  /* 0xfffffffe0707b812 */ /* 0x000fe400078ec0ff */
[----:B------:R-:W-:Y:S02]  /*12cd0*/  @!P2 LOP3.LUT R5, R5, 0xfffffffe, RZ, 0xc0, !PT ;  /* 0xfffffffe0505a812 */ /* 0x000fe400078ec0ff */
[----:B------:R-:W-:Y:S01]  /*12ce0*/  @!P1 LOP3.LUT R21, R4, 0xfffffffe, RZ, 0xc0, !PT ;  /* 0xfffffffe04159812 */ /* 0x000fe200078ec0ff */
[--C-:B------:R-:W-:Y:S01]  /*12cf0*/  @!P3 IMAD.WIDE R6, R7, 0x4, R14.reuse ;  /* 0x000000040706b825 */ /* 0x100fe200078e020e */
[----:B------:R1:W-:Y:S01]  /*12d00*/  @!P4 ST.E.64 [R12.64], R112 ;  /* 0x000000700c00c985 */ /* 0x0003e2000c101b0e */
[----:B------:R-:W-:Y:S02]  /*12d10*/  IADD3 R8, R11, 0x30, RZ ;  /* 0x000000300b087810 */ /* 0x000fe40007ffe0ff */
[----:B------:R-:W-:Y:S01]  /*12d20*/  @!P2 IMAD.WIDE R16, R5, 0x4, R14 ;  /* 0x000000040510a825 */ /* 0x000fe200078e020e */
[C---:B------:R-:W-:Y:S01]  /*12d30*/  IADD3 R5, R11.reuse, 0x38, RZ ;  /* 0x000000380b057810 */ /* 0x040fe20007ffe0ff */
[----:B------:R2:W-:Y:S01]  /*12d40*/  @!P3 ST.E.64 [R6.64], R108 ;  /* 0x0000006c0600b985 */ /* 0x0005e2000c101b0e */
[----:B------:R-:W-:-:S02]  /*12d50*/  IADD3 R19, R11, 0x40, RZ ;  /* 0x000000400b137810 */ /* 0x000fc40007ffe0ff */
[----:B------:R-:W-:Y:S01]  /*12d60*/  ISETP.GE.AND P5, PT, R18, c[0x0][0x3c8], PT ;  /* 0x0000f20012007a0c */ /* 0x000fe20003fa6270 */
[----:B------:R3:W-:Y:S01]  /*12d70*/  @!P2 ST.E.64 [R16.64], R104 ;  /* 0x000000681000a985 */ /* 0x0007e2000c101b0e */
[----:B------:R-:W-:Y:S02]  /*12d80*/  IADD3 R4, R11, 0x48, RZ ;  /* 0x000000480b047810 */ /* 0x000fe40007ffe0ff */
[----:B------:R-:W-:Y:S02]  /*12d90*/  ISETP.GE.AND P4, PT, R8, c[0x0][0x3c8], PT ;  /* 0x0000f20008007a0c */ /* 0x000fe40003f86270 */
[----:B------:R-:W-:Y:S02]  /*12da0*/  ISETP.GE.AND P3, PT, R5, c[0x0][0x3c8], PT ;  /* 0x0000f20005007a0c */ /* 0x000fe40003f66270 */
[----:B------:R-:W-:Y:S02]  /*12db0*/  ISETP.GE.AND P2, PT, R19, c[0x0][0x3c8], PT ;  /* 0x0000f20013007a0c */ /* 0x000fe40003f46270 */
[----:B------:R-:W-:-:S03]  /*12dc0*/  @!P6 LEA.HI R0, R0, R0, RZ, 0x1 ;  /* 0x000000000000e211 */ /* 0x000fc600078f08ff */
[----:B------:R-:W-:-:S04]  /*12dd0*/  @!P5 LEA.HI R18, R18, R18, RZ, 0x1 ;  /* 0x000000121212d211 */ /* 0x000fc800078f08ff */
[----:B------:R-:W-:Y:S02]  /*12de0*/  @!P4 LEA.HI R8, R8, R8, RZ, 0x1 ;  /* 0x000000080808c211 */ /* 0x000fe400078f08ff */
[----:B------:R-:W-:Y:S01]  /*12df0*/  @!P3 LEA.HI R5, R5, R5, RZ, 0x1 ;  /* 0x000000050505b211 */ /* 0x000fe200078f08ff */
[----:B-1----:R-:W-:Y:S01]  /*12e00*/  @!P1 IMAD.WIDE R12, R21, 0x4, R14 ;  /* 0x00000004150c9825 */ /* 0x002fe200078e020e */
[----:B------:R-:W-:Y:S02]  /*12e10*/  @!P2 LEA.HI R19, R19, R19, RZ, 0x1 ;  /* 0x000000131313a211 */ /* 0x000fe400078f08ff */
[----:B------:R-:W-:Y:S02]  /*12e20*/  @!P4 LOP3.LUT R21, R8, 0xfffffffe, RZ, 0xc0, !PT ;  /* 0xfffffffe0815c812 */ /* 0x000fe400078ec0ff */
[----:B------:R1:W-:Y:S01]  /*12e30*/  @!P1 ST.E.64 [R12.64], R2 ;  /* 0x000000020c009985 */ /* 0x0003e2000c101b0e */
[----:B------:R-:W-:Y:S02]  /*12e40*/  ISETP.GE.AND P1, PT, R4, c[0x0][0x3c8], PT ;  /* 0x0000f20004007a0c */ /* 0x000fe40003f26270 */
[----:B--2---:R-:W-:-:S02]  /*12e50*/  @!P6 LOP3.LUT R7, R0, 0xfffffffe, RZ, 0xc0, !PT ;  /* 0xfffffffe0007e812 */ /* 0x004fc400078ec0ff */
[----:B---3--:R-:W-:Y:S02]  /*12e60*/  @!P5 LOP3.LUT R17, R18, 0xfffffffe, RZ, 0xc0, !PT ;  /* 0xfffffffe1211d812 */ /* 0x008fe400078ec0ff */
[----:B------:R-:W-:Y:S01]  /*12e70*/  @!P3 LOP3.LUT R5, R5, 0xfffffffe, RZ, 0xc0, !PT ;  /* 0xfffffffe0505b812 */ /* 0x000fe200078ec0ff */
[----:B------:R-:W-:Y:S01]  /*12e80*/  @!P6 IMAD.WIDE R6, R7, 0x4, R14 ;  /* 0x000000040706e825 */ /* 0x000fe200078e020e */
[----:B------:R-:W-:Y:S02]  /*12e90*/  @!P2 LOP3.LUT R19, R19, 0xfffffffe, RZ, 0xc0, !PT ;  /* 0xfffffffe1313a812 */ /* 0x000fe400078ec0ff */
[C---:B------:R-:W-:Y:S02]  /*12ea0*/  IADD3 R0, R11.reuse, 0x50, RZ ;  /* 0x000000500b007810 */ /* 0x040fe40007ffe0ff */
[----:B------:R2:W-:Y:S01]  /*12eb0*/  @!P6 ST.E.64 [R6.64], R96 ;  /* 0x000000600600e985 */ /* 0x0005e2000c101b0e */
[----:B------:R-:W-:Y:S02]  /*12ec0*/  @!P1 LEA.HI R4, R4, R4, RZ, 0x1 ;  /* 0x0000000404049211 */ /* 0x000fe400078f08ff */
[----:B------:R-:W-:-:S02]  /*12ed0*/  IADD3 R8, R11, 0x58, RZ ;  /* 0x000000580b087810 */ /* 0x000fc40007ffe0ff */
[----:B------:R-:W-:Y:S02]  /*12ee0*/  IADD3 R18, R11, 0x68, RZ ;  /* 0x000000680b127810 */ /* 0x000fe40007ffe0ff */
[----:B------:R-:W-:Y:S01]  /*12ef0*/  ISETP.GE.AND P6, PT, R0, c[0x0][0x3c8], PT ;  /* 0x0000f20000007a0c */ /* 0x000fe20003fc6270 */
[----:B-1----:R-:W-:-:S04]  /*12f00*/  @!P5 IMAD.WIDE R2, R17, 0x4, R14 ;  /* 0x000000041102d825 */ /* 0x002fc800078e020e */
[--C-:B------:R-:W-:Y:S01]  /*12f10*/  @!P4 IMAD.WIDE R12, R21, 0x4, R14.reuse ;  /* 0x00000004150cc825 */ /* 0x100fe200078e020e */
[----:B------:R1:W-:Y:S01]  /*12f20*/  @!P5 ST.E.64 [R2.64], R92 ;  /* 0x0000005c0200d985 */ /* 0x0003e2000c101b0e */
[----:B------:R-:W-:Y:S02]  /*12f30*/  ISETP.GE.AND P5, PT, R8, c[0x0][0x3c8], PT ;  /* 0x0000f20008007a0c */ /* 0x000fe40003fa6270 */
[--C-:B------:R-:W-:Y:S01]  /*12f40*/  @!P2 IMAD.WIDE R16, R19, 0x4, R14.reuse ;  /* 0x000000041310a825 */ /* 0x100fe200078e020e */
[----:B------:R-:W-:Y:S01]  /*12f50*/  IADD3 R19, R11, 0x60, RZ ;  /* 0x000000600b137810 */ /* 0x000fe20007ffe0ff */
[----:B------:R3:W-:Y:S02]  /*12f60*/  @!P4 ST.E.64 [R12.64], R88 ;  /* 0x000000580c00c985 */ /* 0x0007e4000c101b0e */
[----:B------:R-:W-:Y:S02]  /*12f70*/  @!P6 LEA.HI R0, R0, R0, RZ, 0x1 ;  /* 0x000000000000e211 */ /* 0x000fe400078f08ff */
[----:B--2---:R-:W-:Y:S01]  /*12f80*/  @!P1 LOP3.LUT R7, R4, 0xfffffffe, RZ, 0xc0, !PT ;  /* 0xfffffffe04079812 */ /* 0x004fe200078ec0ff */
[----:B------:R-:W-:Y:S01]  /*12f90*/  @!P3 IMAD.WIDE R4, R5, 0x4, R14 ;  /* 0x000000040504b825 */ /* 0x000fe200078e020e */
[----:B------:R-:W-:-:S03]  /*12fa0*/  ISETP.GE.AND P4, PT, R19, c[0x0][0x3c8], PT ;  /* 0x0000f20013007a0c */ /* 0x000fc60003f86270 */
[----:B------:R-:W-:Y:S01]  /*12fb0*/  @!P1 IMAD.WIDE R6, R7, 0x4, R14 ;  /* 0x0000000407069825 */ /* 0x000fe200078e020e */
[----:B------:R2:W-:Y:S01]  /*12fc0*/  @!P3 ST.E.64 [R4.64], R84 ;  /* 0x000000540400b985 */ /* 0x0005e2000c101b0e */
[----:B------:R-:W-:Y:S02]  /*12fd0*/  ISETP.GE.AND P3, PT, R18, c[0x0][0x3c8], PT ;  /* 0x0000f20012007a0c */ /* 0x000fe40003f66270 */
[----:B------:R-:W-:Y:S01]  /*12fe0*/  @!P5 LEA.HI R8, R8, R8, RZ, 0x1 ;  /* 0x000000080808d211 */ /* 0x000fe200078f08ff */
[----:B------:R-:W-:Y:S04]  /*12ff0*/  @!P2 ST.E.64 [R16.64], R80 ;  /* 0x000000501000a985 */ /* 0x000fe8000c101b0e */
[----:B------:R4:W-:Y:S01]  /*13000*/  @!P1 ST.E.64 [R6.64], R76 ;  /* 0x0000004c06009985 */ /* 0x0009e2000c101b0e */
[----:B------:R-:W-:-:S04]  /*13010*/  @!P4 LEA.HI R19, R19, R19, RZ, 0x1 ;  /* 0x000000131313c211 */ /* 0x000fc800078f08ff */
[----:B------:R-:W-:Y:S02]  /*13020*/  @!P4 LOP3.LUT R19, R19, 0xfffffffe, RZ, 0xc0, !PT ;  /* 0xfffffffe1313c812 */ /* 0x000fe400078ec0ff */
[C---:B-1----:R-:W-:Y:S02]  /*13030*/  IADD3 R3, R11.reuse, 0x70, RZ ;  /* 0x000000700b037810 */ /* 0x042fe40007ffe0ff */
[----:B------:R-:W-:Y:S02]  /*13040*/  IADD3 R2, R11, 0x78, RZ ;  /* 0x000000780b027810 */ /* 0x000fe40007ffe0ff */
[----:B------:R-:W-:Y:S02]  /*13050*/  ISETP.GE.AND P2, PT, R3, c[0x0][0x3c8], PT ;  /* 0x0000f20003007a0c */ /* 0x000fe40003f46270 */
[----:B------:R-:W-:Y:S02]  /*13060*/  ISETP.GE.AND P1, PT, R2, c[0x0][0x3c8], PT ;  /* 0x0000f20002007a0c */ /* 0x000fe40003f26270 */
[----:B------:R-:W-:-:S04]  /*13070*/  @!P3 LEA.HI R18, R18, R18, RZ, 0x1 ;  /* 0x000000121212b211 */ /* 0x000fc800078f08ff */
[----:B---3--:R-:W-:Y:S01]  /*13080*/  @!P3 LOP3.LUT R13, R18, 0xfffffffe, RZ, 0xc0, !PT ;  /* 0xfffffffe120db812 */ /* 0x008fe200078ec0ff */
[----:B------:R-:W-:Y:S01]  /*13090*/  @!P4 IMAD.WIDE R18, R19, 0x4, R14 ;  /* 0x000000041312c825 */ /* 0x000fe200078e020e */
[----:B--2---:R-:W-:-:S03]  /*130a0*/  @!P6 LOP3.LUT R5, R0, 0xfffffffe, RZ, 0xc0, !PT ;  /* 0xfffffffe0005e812 */ /* 0x004fc600078ec0ff */
[----:B------:R-:W-:Y:S01]  /*130b0*/  @!P2 LEA.HI R3, R3, R3, RZ, 0x1 ;  /* 0x000000030303a211 */ /* 0x000fe200078f08ff */
[--C-:B------:R-:W-:Y:S01]  /*130c0*/  @!P3 IMAD.WIDE R12, R13, 0x4, R14.reuse ;  /* 0x000000040d0cb825 */ /* 0x100fe200078e020e */
[----:B------:R-:W-:Y:S02]  /*130d0*/  @!P1 LEA.HI R2, R2, R2, RZ, 0x1 ;  /* 0x0000000202029211 */ /* 0x000fe400078f08ff */
[----:B------:R-:W-:Y:S01]  /*130e0*/  @!P2 LOP3.LUT R3, R3, 0xfffffffe, RZ, 0xc0, !PT ;  /* 0xfffffffe0303a812 */ /* 0x000fe200078ec0ff */
[--C-:B------:R-:W-:Y:S01]  /*130f0*/  @!P6 IMAD.WIDE R4, R5, 0x4, R14.reuse ;  /* 0x000000040504e825 */ /* 0x100fe200078e020e */
[----:B----4-:R-:W-:Y:S02]  /*13100*/  @!P5 LOP3.LUT R7, R8, 0xfffffffe, RZ, 0xc0, !PT ;  /* 0xfffffffe0807d812 */ /* 0x010fe400078ec0ff */
[----:B------:R-:W-:Y:S01]  /*13110*/  @!P1 LOP3.LUT R17, R2, 0xfffffffe, RZ, 0xc0, !PT ;  /* 0xfffffffe02119812 */ /* 0x000fe200078ec0ff */
[--C-:B------:R-:W-:Y:S01]  /*13120*/  @!P2 IMAD.WIDE R2, R3, 0x4, R14.reuse ;  /* 0x000000040302a825 */ /* 0x100fe200078e020e */
[----:B------:R1:W-:Y:S03]  /*13130*/  @!P6 ST.E.64 [R4.64], R72 ;  /* 0x000000480400e985 */ /* 0x0003e6000c101b0e */
[----:B------:R-:W-:-:S04]  /*13140*/  @!P5 IMAD.WIDE R6, R7, 0x4, R14 ;  /* 0x000000040706d825 */ /* 0x000fc800078e020e */
[----:B------:R-:W-:Y:S01]  /*13150*/  @!P1 IMAD.WIDE R14, R17, 0x4, R14 ;  /* 0x00000004110e9825 */ /* 0x000fe200078e020e */
[----:B------:R1:W-:Y:S04]  /*13160*/  @!P5 ST.E.64 [R6.64], R68 ;  /* 0x000000440600d985 */ /* 0x0003e8000c101b0e */
[----:B------:R1:W-:Y:S04]  /*13170*/  @!P4 ST.E.64 [R18.64], R52 ;  /* 0x000000341200c985 */ /* 0x0003e8000c101b0e */
[----:B------:R1:W-:Y:S04]  /*13180*/  @!P3 ST.E.64 [R12.64], R56 ;  /* 0x000000380c00b985 */ /* 0x0003e8000c101b0e */
[----:B------:R1:W-:Y:S04]  /*13190*/  @!P2 ST.E.64 [R2.64], R60 ;  /* 0x0000003c0200a985 */ /* 0x0003e8000c101b0e */
[----:B------:R1:W-:Y:S02]  /*131a0*/  @!P1 ST.E.64 [R14.64], R64 ;  /* 0x000000400e009985 */ /* 0x0003e4000c101b0e */
.L_x_67:
[----:B------:R-:W-:Y:S05]  /*131b0*/  BSYNC B0 ;  /* 0x0000000000007941 */ /* 0x000fea0003800000 */
.L_x_66:
[----:B-1----:R1:W3:Y:S04]  /*131c0*/  SHFL.IDX PT, R5, R10, 0x1, 0x1c1f ;  /* 0x003c1f000a057f89 */ /* 0x0022e800000e0000 */
[----:B------:R1:W4:Y:S01]  /*131d0*/  SHFL.IDX PT, R4, R9, 0x1, 0x1c1f ;  /* 0x003c1f0009047f89 */ /* 0x00032200000e0000 */
[----:B------:R-:W-:Y:S05]  /*131e0*/  @P0 EXIT ;  /* 0x000000000000094d */ /* 0x000fea0003800000 */
[C---:B------:R-:W-:Y:S02]  /*131f0*/  ISETP.GE.AND P0, PT, R11.reuse, c[0x0][0x3c8], PT ;  /* 0x0000f2000b007a0c */ /* 0x040fe40003f06270 */
[----:B------:R-:W-:-:S02]  /*13200*/  IADD3 R2, R11, 0x8, RZ ;  /* 0x000000080b027810 */ /* 0x000fc40007ffe0ff */
[C---:B------:R-:W-:Y:S02]  /*13210*/  IADD3 R0, R11.reuse, 0x10, RZ ;  /* 0x000000100b007810 */ /* 0x040fe40007ffe0ff */
[----:B------:R-:W-:Y:S02]  /*13220*/  ISETP.GE.AND P6, PT, R2, c[0x0][0x3c8], PT ;  /* 0x0000f20002007a0c */ /* 0x000fe40003fc6270 */
[----:B------:R-:W-:Y:S02]  /*13230*/  ISETP.GE.AND P5, PT, R0, c[0x0][0x3c8], PT ;  /* 0x0000f20000007a0c */ /* 0x000fe40003fa6270 */
[C---:B-1--4-:R-:W-:Y:S02]  /*13240*/  IADD3 R9, R11.reuse, 0x18, RZ ;  /* 0x000000180b097810 */ /* 0x052fe40007ffe0ff */
[C---:B------:R-:W-:Y:S01]  /*13250*/  IADD3 R8, R11.reuse, 0x20, RZ ;  /* 0x000000200b087810 */ /* 0x040fe20007ffe0ff */
[C---:B--23--:R-:W-:Y:S01]  /*13260*/  @!P0 IMAD.WIDE R14, R11.reuse, 0x4, R4 ;  /* 0x000000040b0e8825 */ /* 0x04cfe200078e0204 */
[----:B------:R-:W-:-:S02]  /*13270*/  IADD3 R7, R11, 0x28, RZ ;  /* 0x000000280b077810 */ /* 0x000fc40007ffe0ff */
[C---:B------:R-:W-:Y:S02]  /*13280*/  IADD3 R6, R11.reuse, 0x30, RZ ;  /* 0x000000300b067810 */ /* 0x040fe40007ffe0ff */
[----:B------:R-:W-:Y:S01]  /*13290*/  IADD3 R3, R11, 0x38, RZ ;  /* 0x000000380b037810 */ /* 0x000fe20007ffe0ff */
[----:B------:R1:W-:Y:S01]  /*132a0*/  @!P0 ST.E.64 [R14.64], R114 ;  /* 0x000000720e008985 */ /* 0x0003e2000c101b0e */
[----:B------:R-:W-:Y:S02]  /*132b0*/  ISETP.GE.AND P4, PT, R9, c[0x0][0x3c8], PT ;  /* 0x0000f20009007a0c */ /* 0x000fe40003f86270 */
[----:B------:R-:W-:Y:S02]  /*132c0*/  ISETP.GE.AND P3, PT, R8, c[0x0][0x3c8], PT ;  /* 0x0000f20008007a0c */ /* 0x000fe40003f66270 */
[----:B------:R-:W-:Y:S02]  /*132d0*/  ISETP.GE.AND P2, PT, R7, c[0x0][0x3c8], PT ;  /* 0x0000f20007007a0c */ /* 0x000fe40003f46270 */
[----:B------:R-:W-:-:S02]  /*132e0*/  ISETP.GE.AND P1, PT, R6, c[0x0][0x3c8], PT ;  /* 0x0000f20006007a0c */ /* 0x000fc40003f26270 */
[----:B------:R-:W-:Y:S02]  /*132f0*/  ISETP.GE.AND P0, PT, R3, c[0x0][0x3c8], PT ;  /* 0x0000f20003007a0c */ /* 0x000fe40003f06270 */
[----:B------:R-:W-:Y:S02]  /*13300*/  @!P6 LEA.HI R2, R2, R2, RZ, 0x1 ;  /* 0x000000020202e211 */ /* 0x000fe400078f08ff */
[----:B------:R-:W-:Y:S02]  /*13310*/  @!P5 LEA.HI R0, R0, R0, RZ, 0x1 ;  /* 0x000000000000d211 */ /* 0x000fe400078f08ff */
[----:B------:R-:W-:Y:S02]  /*13320*/  @!P6 LOP3.LUT R13, R2, 0xfffffffe, RZ, 0xc0, !PT ;  /* 0xfffffffe020de812 */ /* 0x000fe400078ec0ff */
[----:B------:R-:W-:Y:S02]  /*13330*/  @!P4 LEA.HI R9, R9, R9, RZ, 0x1 ;  /* 0x000000090909c211 */ /* 0x000fe400078f08ff */
[----:B------:R-:W-:Y:S01]  /*13340*/  @!P3 LEA.HI R8, R8, R8, RZ, 0x1 ;  /* 0x000000080808b211 */ /* 0x000fe200078f08ff */
[----:B------:R-:W-:Y:S01]  /*13350*/  @!P6 IMAD.WIDE R12, R13, 0x4, R4 ;  /* 0x000000040d0ce825 */ /* 0x000fe200078e0204 */
[----:B------:R-:W-:-:S02]  /*13360*/  @!P2 LEA.HI R7, R7, R7, RZ, 0x1 ;  /* 0x000000070707a211 */ /* 0x000fc400078f08ff */
[----:B------:R-:W-:Y:S02]  /*13370*/  @!P1 LEA.HI R6, R6, R6, RZ, 0x1 ;  /* 0x0000000606069211 */ /* 0x000fe400078f08ff */
[----:B------:R-:W-:Y:S01]  /*13380*/  @!P0 LEA.HI R3, R3, R3, RZ, 0x1 ;  /* 0x0000000303038211 */ /* 0x000fe200078f08ff */
[----:B------:R2:W-:Y:S01]  /*13390*/  @!P6 ST.E.64 [R12.64], R110 ;  /* 0x0000006e0c00e985 */ /* 0x0005e2000c101b0e */
[----:B------:R-:W-:Y:S02]  /*133a0*/  @!P4 LOP3.LUT R9, R9, 0xfffffffe, RZ, 0xc0, !PT ;  /* 0xfffffffe0909c812 */ /* 0x000fe400078ec0ff */
[----:B-1----:R-:W-:Y:S02]  /*133b0*/  @!P5 LOP3.LUT R15, R0, 0xfffffffe, RZ, 0xc0, !PT ;  /* 0xfffffffe000fd812 */ /* 0x002fe400078ec0ff */
[----:B------:R-:W-:Y:S02]  /*133c0*/  IADD3 R2, R11, 0x40, RZ ;  /* 0x000000400b027810 */ /* 0x000fe40007ffe0ff */
[----:B------:R-:W-:Y:S01]  /*133d0*/  @!P3 LOP3.LUT R17, R8, 0xfffffffe, RZ, 0xc0, !PT ;  /* 0xfffffffe0811b812 */ /* 0x000fe200078ec0ff */
[----:B------:R-:W-:Y:S01]  /*133e0*/  @!P5 IMAD.WIDE R14, R15, 0x4, R4 ;  /* 0x000000040f0ed825 */ /* 0x000fe200078e0204 */
[----:B------:R-:W-:-:S02]  /*133f0*/  IADD3 R0, R11, 0x48, RZ ;  /* 0x000000480b007810 */ /* 0x000fc40007ffe0ff */
[----:B------:R-:W-:Y:S01]  /*13400*/  @!P2 LOP3.LUT R7, R7, 0xfffffffe, RZ, 0xc0, !PT ;  /* 0xfffffffe0707a812 */ /* 0x000fe200078ec0ff */
[----:B------:R-:W-:Y:S01]  /*13410*/  @!P4 IMAD.WIDE R8, R9, 0x4, R4 ;  /* 0x000000040908c825 */ /* 0x000fe200078e0204 */
[----:B------:R-:W-:Y:S01]  /*13420*/  @!P0 LOP3.LUT R3, R3, 0xfffffffe, RZ, 0xc0, !PT ;  /* 0xfffffffe03038812 */ /* 0x000fe200078ec0ff */
[----:B------:R1:W-:Y:S01]  /*13430*/  @!P5 ST.E.64 [R14.64], R106 ;  /* 0x0000006a0e00d985 */ /* 0x0003e2000c101b0e */
[----:B------:R-:W-:Y:S02]  /*13440*/  ISETP.GE.AND P6, PT, R2, c[0x0][0x3c8], PT ;  /* 0x0000f20002007a0c */ /* 0x000fe40003fc6270 */
[----:B------:R-:W-:Y:S01]  /*13450*/  ISETP.GE.AND P5, PT, R0, c[0x0][0x3c8], PT ;  /* 0x0000f20000007a0c */ /* 0x000fe20003fa6270 */
[----:B------:R3:W-:Y:S01]  /*13460*/  @!P4 ST.E.64 [R8.64], R102 ;  /* 0x000000660800c985 */ /* 0x0007e2000c101b0e */
[C---:B------:R-:W-:Y:S02]  /*13470*/  IADD3 R20, R11.reuse, 0x50, RZ ;  /* 0x000000500b147810 */ /* 0x040fe40007ffe0ff */
[----:B------:R-:W-:-:S02]  /*13480*/  IADD3 R19, R11, 0x58, RZ ;  /* 0x000000580b137810 */ /* 0x000fc40007ffe0ff */
[C---:B------:R-:W-:Y:S02]  /*13490*/  IADD3 R18, R11.reuse, 0x60, RZ ;  /* 0x000000600b127810 */ /* 0x040fe40007ffe0ff */
[----:B------:R-:W-:Y:S02]  /*134a0*/  IADD3 R10, R11, 0x68, RZ ;  /* 0x000000680b0a7810 */ /* 0x000fe40007ffe0ff */
[----:B------:R-:W-:Y:S02]  /*134b0*/  ISETP.GE.AND P4, PT, R20, c[0x0][0x3c8], PT ;  /* 0x0000f20014007a0c */ /* 0x000fe40003f86270 */
[----:B--2---:R-:W-:Y:S01]  /*134c0*/  @!P1 LOP3.LUT R13, R6, 0xfffffffe, RZ, 0xc0, !PT ;  /* 0xfffffffe060d9812 */ /* 0x004fe200078ec0ff */
[--C-:B------:R-:W-:Y:S01]  /*134d0*/  @!P2 IMAD.WIDE R6, R7, 0x4, R4.reuse ;  /* 0x000000040706a825 */ /* 0x100fe200078e0204 */
[----:B------:R-:W-:Y:S02]  /*134e0*/  @!P6 LEA.HI R2, R2, R2, RZ, 0x1 ;  /* 0x000000020202e211 */ /* 0x000fe400078f08ff */
[----:B------:R-:W-:Y:S01]  /*134f0*/  @!P5 LEA.HI R0, R0, R0, RZ, 0x1 ;  /* 0x000000000000d211 */ /* 0x000fe200078f08ff */
[----:B------:R-:W-:-:S06]  /*13500*/  @!P1 IMAD.WIDE R12, R13, 0x4, R4 ;  /* 0x000000040d0c9825 */ /* 0x000fcc00078e0204 */
[----:B------:R-:W-:Y:S01]  /*13510*/  @!P4 LEA.HI R20, R20, R20, RZ, 0x1 ;  /* 0x000000141414c211 */ /* 0x000fe200078f08ff */
[----:B-1----:R-:W-:-:S04]  /*13520*/  @!P3 IMAD.WIDE R14, R17, 0x4, R4 ;  /* 0x00000004110eb825 */ /* 0x002fc800078e0204 */
[----:B------:R-:W-:Y:S01]  /*13530*/  @!P0 IMAD.WIDE R16, R3, 0x4, R4 ;  /* 0x0000000403108825 */ /* 0x000fe200078e0204 */
[----:B------:R1:W-:Y:S01]  /*13540*/  @!P3 ST.E.64 [R14.64], R98 ;  /* 0x000000620e00b985 */ /* 0x0003e2000c101b0e */
[----:B------:R-:W-:Y:S02]  /*13550*/  IADD3 R3, R11, 0x70, RZ ;  /* 0x000000700b037810 */ /* 0x000fe40007ffe0ff */
[----:B------:R-:W-:Y:S01]  /*13560*/  ISETP.GE.AND P3, PT, R19, c[0x0][0x3c8], PT ;  /* 0x0000f20013007a0c */ /* 0x000fe20003f66270 */
[----:B------:R2:W-:Y:S01]  /*13570*/  @!P2 ST.E.64 [R6.64], R94 ;  /* 0x0000005e0600a985 */ /* 0x0005e2000c101b0e */
[----:B------:R-:W-:Y:S02]  /*13580*/  ISETP.GE.AND P2, PT, R18, c[0x0][0x3c8], PT ;  /* 0x0000f20012007a0c */ /* 0x000fe40003f46270 */
[----:B---3--:R-:W-:Y:S01]  /*13590*/  @!P5 LOP3.LUT R9, R0, 0xfffffffe, RZ, 0xc0, !PT ;  /* 0xfffffffe0009d812 */ /* 0x008fe200078ec0ff */
[----:B------:R3:W-:Y:S01]  /*135a0*/  @!P1 ST.E.64 [R12.64], R90 ;  /* 0x0000005a0c009985 */ /* 0x0007e2000c101b0e */
[----:B------:R-:W-:-:S02]  /*135b0*/  ISETP.GE.AND P1, PT, R10, c[0x0][0x3c8], PT ;  /* 0x0000f2000a007a0c */ /* 0x000fc40003f26270 */
[----:B------:R-:W-:Y:S01]  /*135c0*/  IADD3 R11, R11, 0x78, RZ ;  /* 0x000000780b0b7810 */ /* 0x000fe20007ffe0ff */
[----:B------:R4:W-:Y:S01]  /*135d0*/  @!P0 ST.E.64 [R16.64], R86 ;  /* 0x0000005610008985 */ /* 0x0009e2000c101b0e */
[----:B------:R-:W-:Y:S01]  /*135e0*/  ISETP.GE.AND P0, PT, R3, c[0x0][0x3c8], PT ;  /* 0x0000f20003007a0c */ /* 0x000fe20003f06270 */
[----:B------:R-:W-:Y:S02]  /*135f0*/  @!P5 IMAD.WIDE R8, R9, 0x4, R4 ;  /* 0x000000040908d825 */ /* 0x000fe400078e0204 */
[----:B------:R-:W-:Y:S02]  /*13600*/  @!P3 LEA.HI R19, R19, R19, RZ, 0x1 ;  /* 0x000000131313b211 */ /* 0x000fe400078f08ff */
[----:B------:R-:W-:Y:S02]  /*13610*/  @!P2 LEA.HI R18, R18, R18, RZ, 0x1 ;  /* 0x000000121212a211 */ /* 0x000fe400078f08ff */
[----:B------:R-:W-:Y:S02]  /*13620*/  @!P3 LOP3.LUT R19, R19, 0xfffffffe, RZ, 0xc0, !PT ;  /* 0xfffffffe1313b812 */ /* 0x000fe400078ec0ff */
[----:B------:R-:W-:-:S04]  /*13630*/  @!P1 LEA.HI R10, R10, R10, RZ, 0x1 ;  /* 0x0000000a0a0a9211 */ /* 0x000fc800078f08ff */
[----:B------:R-:W-:Y:S02]  /*13640*/  @!P0 LEA.HI R3, R3, R3, RZ, 0x1 ;  /* 0x0000000303038211 */ /* 0x000fe400078f08ff */
[----:B-1----:R-:W-:Y:S02]  /*13650*/  @!P2 LOP3.LUT R15, R18, 0xfffffffe, RZ, 0xc0, !PT ;  /* 0xfffffffe120fa812 */ /* 0x002fe400078ec0ff */
[----:B------:R-:W-:Y:S02]  /*13660*/  @!P0 LOP3.LUT R3, R3, 0xfffffffe, RZ, 0xc0, !PT ;  /* 0xfffffffe03038812 */ /* 0x000fe400078ec0ff */
[----:B--2---:R-:W-:-:S03]  /*13670*/  @!P6 LOP3.LUT R7, R2, 0xfffffffe, RZ, 0xc0, !PT ;  /* 0xfffffffe0207e812 */ /* 0x004fc600078ec0ff */
[----:B------:R-:W-:Y:S01]  /*13680*/  @!P0 IMAD.WIDE R2, R3, 0x4, R4 ;  /* 0x0000000403028825 */ /* 0x000fe200078e0204 */
[----:B---3--:R-:W-:-:S03]  /*13690*/  @!P4 LOP3.LUT R13, R20, 0xfffffffe, RZ, 0xc0, !PT ;  /* 0xfffffffe140dc812 */ /* 0x008fc600078ec0ff */
[----:B------:R-:W-:Y:S01]  /*136a0*/  @!P6 IMAD.WIDE R6, R7, 0x4, R4 ;  /* 0x000000040706e825 */ /* 0x000fe200078e0204 */
[----:B----4-:R-:W-:-:S04]  /*136b0*/  @!P1 LOP3.LUT R17, R10, 0xfffffffe, RZ, 0xc0, !PT ;  /* 0xfffffffe0a119812 */ /* 0x010fc800078ec0ff */
[----:B------:R1:W-:Y:S04]  /*136c0*/  @!P6 ST.E.64 [R6.64], R82 ;  /* 0x000000520600e985 */ /* 0x0003e8000c101b0e */
[----:B------:R2:W-:Y:S01]  /*136d0*/  @!P5 ST.E.64 [R8.64], R78 ;  /* 0x0000004e0800d985 */ /* 0x0005e2000c101b0e */
[----:B-1----:R-:W-:-:S04]  /*136e0*/  @!P4 IMAD.WIDE R6, R13, 0x4, R4 ;  /* 0x000000040d06c825 */ /* 0x002fc800078e0204 */
[--C-:B--2---:R-:W-:Y:S01]  /*136f0*/  @!P3 IMAD.WIDE R8, R19, 0x4, R4.reuse ;  /* 0x000000041308b825 */ /* 0x104fe200078e0204 */
[----:B------:R1:W-:Y:S03]  /*13700*/  @!P4 ST.E.64 [R6.64], R74 ;  /* 0x0000004a0600c985 */ /* 0x0003e6000c101b0e */
[--C-:B------:R-:W-:Y:S01]  /*13710*/  @!P2 IMAD.WIDE R12, R15, 0x4, R4.reuse ;  /* 0x000000040f0ca825 */ /* 0x100fe200078e0204 */
[----:B------:R1:W-:Y:S03]  /*13720*/  @!P3 ST.E.64 [R8.64], R70 ;  /* 0x000000460800b985 */ /* 0x0003e6000c101b0e */
[----:B------:R-:W-:Y:S01]  /*13730*/  @!P1 IMAD.WIDE R14, R17, 0x4, R4 ;  /* 0x00000004110e9825 */ /* 0x000fe200078e0204 */
[----:B------:R1:W-:Y:S04]  /*13740*/  @!P2 ST.E.64 [R12.64], R54 ;  /* 0x000000360c00a985 */ /* 0x0003e8000c101b0e */
[----:B------:R1:W-:Y:S04]  /*13750*/  @!P1 ST.E.64 [R14.64], R58 ;  /* 0x0000003a0e009985 */ /* 0x0003e8000c101b0e */
[----:B------:R1:W-:Y:S01]  /*13760*/  @!P0 ST.E.64 [R2.64], R62 ;  /* 0x0000003e02008985 */ /* 0x0003e2000c101b0e */
[----:B------:R-:W-:-:S13]  /*13770*/  ISETP.GE.AND P0, PT, R11, c[0x0][0x3c8], PT ;  /* 0x0000f2000b007a0c */ /* 0x000fda0003f06270 */
[----:B------:R-:W-:Y:S05]  /*13780*/  @P0 EXIT ;  /* 0x000000000000094d */ /* 0x000fea0003800000 */
[----:B-1----:R-:W-:-:S04]  /*13790*/  LEA.HI R3, R11, R11, RZ, 0x1 ;  /* 0x0000000b0b037211 */ /* 0x002fc800078f08ff */
[----:B------:R-:W-:-:S05]  /*137a0*/  LOP3.LUT R3, R3, 0xfffffffe, RZ, 0xc0, !PT ;  /* 0xfffffffe03037812 */ /* 0x000fca00078ec0ff */
[----:B------:R-:W-:-:S05]  /*137b0*/  IMAD.WIDE R4, R3, 0x4, R4 ;  /* 0x0000000403047825 */ /* 0x000fca00078e0204 */
[----:B------:R-:W-:Y:S01]  /*137c0*/  ST.E.64 [R4.64], R66 ;  /* 0x0000004204007985 */ /* 0x000fe2000c101b0e */
[----:B------:R-:W-:Y:S05]  /*137d0*/  EXIT ;  /* 0x000000000000794d */ /* 0x000fea0003800000 */
.L_x_65:
        /* <DEDUP_REMOVED lines=26> */
[----:B------:R-:W-:Y:S01]  /*13980*/  IMAD.WIDE.U32 R8, R5, c[0x0][0x4d8], R8 ;  /* 0x0001360005087a25 */ /* 0x000fe200078e0008 */
[----:B------:R-:W-:-:S03]  /*13990*/  IADD3 R4, -R6, RZ, RZ ;  /* 0x000000ff06047210 */ /* 0x000fc60007ffe1ff */
[----:B------:R-:W-:Y:S02]  /*139a0*/  IMAD R0, R0, c[0x0][0x4d8], RZ ;  /* 0x0001360000007a24 */ /* 0x000fe400078e02ff */
[----:B--2---:R-:W-:Y:S02]  /*139b0*/  IMAD R2, R2, c[0x0][0x550], R3 ;  /* 0x0001540002027a24 */ /* 0x004fe400078e0203 */
[----:B------:R-:W-:Y:S02]  /*139c0*/  IMAD R0, R5, c[0x0][0x4dc], R0 ;  /* 0x0001370005007a24 */ /* 0x000fe400078e0200 */
[----:B------:R-:W-:Y:S01]  /*139d0*/  IMAD R4, R4, c[0x0][0x4e8], R7 ;  /* 0x00013a0004047a24 */ /* 0x000fe200078e0207 */
[----:B------:R-:W-:Y:S01]  /*139e0*/  SHF.R.S32.HI R3, RZ, 0x1f, R2 ;  /* 0x0000001fff037819 */ /* 0x000fe20000011402 */
[----:B------:R-:W-:Y:S01]  /*139f0*/  IMAD.IADD R9, R0, 0x1, R9 ;  /* 0x0000000100097824 */ /* 0x000fe200078e0209 */
[----:B------:R-:W-:-:S03]  /*13a00*/  SHF.R.S32.HI R0, RZ, 0x1f, R6 ;  /* 0x0000001fff007819 */ /* 0x000fc60000011406 */
[----:B------:R-:W-:Y:S02]  /*13a10*/  IMAD R3, R3, c[0x0][0x4e0], RZ ;  /* 0x0001380003037a24 */ /* 0x000fe400078e02ff */
[----:B------:R-:W-:-:S04]  /*13a20*/  IMAD.WIDE.U32 R8, R2, c[0x0][0x4e0], R8 ;  /* 0x0001380002087a25 */ /* 0x000fc800078e0008 */
[----:B------:R-:W-:Y:S01]  /*13a30*/  IMAD R3, R2, c[0x0][0x4e4], R3 ;  /* 0x0001390002037a24 */ /* 0x000fe200078e0203 */
[----:B------:R-:W-:Y:S02]  /*13a40*/  SHF.R.S32.HI R2, RZ, 0x1f, R4 ;  /* 0x0000001fff027819 */ /* 0x000fe40000011404 */
[----:B------:R-:W-:-:S03]  /*13a50*/  IADD3 R6, P0, R6, R8, RZ ;  /* 0x0000000806067210 */ /* 0x000fc60007f1e0ff */
[----:B------:R-:W-:Y:S01]  /*13a60*/  IMAD R5, R2, c[0x0][0x4c8], RZ ;  /* 0x0001320002057a24 */ /* 0x000fe200078e02ff */
[----:B------:R-:W-:-:S03]  /*13a70*/  IADD3.X R7, R0, R9, R3, P0, !PT ;  /* 0x0000000900077210 */ /* 0x000fc600007fe403 */
[C---:B------:R-:W-:Y:S02]  /*13a80*/  IMAD R5, R4.reuse, c[0x0][0x4cc], R5 ;  /* 0x0001330004057a24 */ /* 0x040fe400078e0205 */
[----:B------:R-:W-:-:S05]  /*13a90*/  IMAD.WIDE.U32 R6, R4, c[0x0][0x4c8], R6 ;  /* 0x0001320004067a25 */ /* 0x000fca00078e0006 */
[----:B------:R-:W-:Y:S02]  /*13aa0*/  IADD3 R5, R7, R5, RZ ;  /* 0x0000000507057210 */ /* 0x000fe40007ffe0ff */
[----:B------:R-:W-:-:S04]  /*13ab0*/  LEA R2, P0, R6, c[0x0][0x4a8], 0x2 ;  /* 0x00012a0006027a11 */ /* 0x000fc800078010ff */
[----:B------:R-:W-:Y:S02]  /*13ac0*/  LEA.HI.X R3, R6, c[0x0][0x4ac], R5, 0x2, P0 ;  /* 0x00012b0006037a11 */ /* 0x000fe400000f1405 */
[----:B------:R-:W-:-:S05]  /*13ad0*/  MOV R5, 0xff800000 ;  /* 0xff80000000057802 */ /* 0x000fca0000000f00 */
[----:B------:R-:W-:Y:S01]  /*13ae0*/  STG.E [R2.64], R5 ;  /* 0x0000000502007986 */ /* 0x000fe2000c10190e */
[----:B------:R-:W-:Y:S05]  /*13af0*/  EXIT ;  /* 0x000000000000794d */ /* 0x000fea0003800000 */
.L_x_68:
        /* <DEDUP_REMOVED lines=16> */
.L_x_3569:


//--------------------- .text._ZN7cutlass13device_kernelIN5flash19enable_sm80_to_sm89INS1_16FlashAttnFwdSm80INS1_25CollectiveMainloopFwdSm80ILi8ELi1ELb1EN4cute5tupleIJNS5_1CILi128EEES8_S8_EEELi128ENS_6half_tEfNS_4arch4Sm80ELb1ELb0ELb1ELb0ELb1ELb0ELb1ELb1EEENS1_21CollectiveEpilogueFwdIS9_NS6_IJNS7_ILi1EEESF_SF_EEESA_SC_Li256ELb0ELb1ELb1ELb0EEENS1_30DynamicPersistentTileSchedulerILi256ELi256ELb1ELb1ELb0EEEEEEEEEvNT_6ParamsE --------------------------
	.section	.text._ZN7cutlass13device_kernelIN5flash19enable_sm80_to_sm89INS1_16FlashAttnFwdSm80INS1_25CollectiveMainloopFwdSm80ILi8ELi1ELb1EN4cute5tupleIJNS5_1CILi128EEES8_S8_EEELi128ENS_6half_tEfNS_4arch4Sm80ELb1ELb0ELb1ELb0ELb1ELb0ELb1ELb1EEENS1_21CollectiveEpilogueFwdIS9_NS6_IJNS7_ILi1EEESF_SF_EEESA_SC_Li256ELb0ELb1ELb1ELb0EEENS1_30DynamicPersistentTileSchedulerILi256ELi256ELb1ELb1ELb0EEEEEEEEEvNT_6ParamsE,"ax",@progbits
	.sectioninfo	@"SHI_REGISTERS=255"
	.align	128
.text._ZN7cutlass13device_kernelIN5flash19enable_sm80_to_sm89INS1_16FlashAttnFwdSm80INS1_25CollectiveMainloopFwdSm80ILi8ELi1ELb1EN4cute5tupleIJNS5_1CILi128EEES8_S8_EEELi128ENS_6half_tEfNS_4arch4Sm80ELb1ELb0ELb1ELb0ELb1ELb0ELb1ELb1EEENS1_21CollectiveEpilogueFwdIS9_NS6_IJNS7_ILi1EEESF_SF_EEESA_SC_Li256ELb0ELb1ELb1ELb0EEENS1_30DynamicPersistentTileSchedulerILi256ELi256ELb1ELb1ELb0EEEEEEEEEvNT_6ParamsE:
        .type           _ZN7cutlass13device_kernelIN5flash19enable_sm80_to_sm89INS1_16FlashAttnFwdSm80INS1_25CollectiveMainloopFwdSm80ILi8ELi1ELb1EN4cute5tupleIJNS5_1CILi128EEES8_S8_EEELi128ENS_6half_tEfNS_4arch4Sm80ELb1ELb0ELb1ELb0ELb1ELb0ELb1ELb1EEENS1_21CollectiveEpilogueFwdIS9_NS6_IJNS7_ILi1EEESF_SF_EEESA_SC_Li256ELb0ELb1ELb1ELb0EEENS1_30DynamicPersistentTileSchedulerILi256ELi256ELb1ELb1ELb0EEEEEEEEEvNT_6ParamsE,@function
        .size           _ZN7cutlass13device_kernelIN5flash19enable_sm80_to_sm89INS1_16FlashAttnFwdSm80INS1_25CollectiveMainloopFwdSm80ILi8ELi1ELb1EN4cute5tupleIJNS5_1CILi128EEES8_S8_EEELi128ENS_6half_tEfNS_4arch4Sm80ELb1ELb0ELb1ELb0ELb1ELb0ELb1ELb1EEENS1_21CollectiveEpilogueFwdIS9_NS6_IJNS7_ILi1EEESF_SF_EEESA_SC_Li256ELb0ELb1ELb1ELb0EEENS1_30DynamicPersistentTileSchedulerILi256ELi256ELb1ELb1ELb0EEEEEEEEEvNT_6ParamsE,(.L_x_3570 - _ZN7cutlass13device_kernelIN5flash19enable_sm80_to_sm89INS1_16FlashAttnFwdSm80INS1_25CollectiveMainloopFwdSm80ILi8ELi1ELb1EN4cute5tupleIJNS5_1CILi128EEES8_S8_EEELi128ENS_6half_tEfNS_4arch4Sm80ELb1ELb0ELb1ELb0ELb1ELb0ELb1ELb1EEENS1_21CollectiveEpilogueFwdIS9_NS6_IJNS7_ILi1EEESF_SF_EEESA_SC_Li256ELb0ELb1ELb1ELb0EEENS1_30DynamicPersistentTileSchedulerILi256ELi256ELb1ELb1ELb0EEEEEEEEEvNT_6ParamsE)
        .other          _ZN7cutlass13device_kernelIN5flash19enable_sm80_to_sm89INS1_16FlashAttnFwdSm80INS1_25CollectiveMainloopFwdSm80ILi8ELi1ELb1EN4cute5tupleIJNS5_1CILi128EEES8_S8_EEELi128ENS_6half_tEfNS_4arch4Sm80ELb1ELb0ELb1ELb0ELb1ELb0ELb1ELb1EEENS1_21CollectiveEpilogueFwdIS9_NS6_IJNS7_ILi1EEESF_SF_EEESA_SC_Li256ELb0ELb1ELb1ELb0EEENS1_30DynamicPersistentTileSchedulerILi256ELi256ELb1ELb1ELb0EEEEEEEEEvNT_6ParamsE,@"STO_CUDA_ENTRY STV_DEFAULT"
_ZN7cutlass13device_kernelIN5flash19enable_sm80_to_sm89INS1_16FlashAttnFwdSm80INS1_25CollectiveMainloopFwdSm80ILi8ELi1ELb1EN4cute5tupleIJNS5_1CILi128EEES8_S8_EEELi128ENS_6half_tEfNS_4arch4Sm80ELb1ELb0ELb1ELb0ELb1ELb0ELb1ELb1EEENS1_21CollectiveEpilogueFwdIS9_NS6_IJNS7_ILi1EEESF_SF_EEESA_SC_Li256ELb0ELb1ELb1ELb0EEENS1_30DynamicPersistentTileSchedulerILi256ELi256ELb1ELb1ELb0EEEEEEEEEvNT_6ParamsE:
[----:B------:R-:W-:-:S03]  /*0000*/  MOV R1, c[0x0][0x28] ;  /* 0x00000a0000017a02 */ /* 0x000fc60000000f00 */
[----:B------:R-:W1:Y:S01]  /*0010*/  S2R R16, SR_TID.X ;  /* 0x0000000000107919 */ /* 0x000e620000002100 */
[----:B------:R-:W-:-:S03]  /*0020*/  IADD3 R1, R1, -0xd8, RZ ;  /* 0xffffff2801017810 */ /* 0x000fc60007ffe0ff */
[----:B------:R-:W2:Y:S01]  /*0030*/  S2R R13, SR_CTAID.X ;  /* 0x00000000000d7919 */ /* 0x000ea20000002500 */
[----:B-1----:R-:W-:-:S05]  /*0040*/  SHF.R.U32.HI R2, RZ, 0x5, R16 ;  /* 0x00000005ff027819 */ /* 0x002fca0000011610 */
[----:B------:R-:W1:Y:S02]  /*0050*/  SHFL.IDX PT, R0, R2, RZ, 0x1f ;  /* 0x00001fff02007589 */ /* 0x000e6400000e0000 */
[----:B-1----:R-:W-:Y:S02]  /*0060*/  ISETP.GE.AND P0, PT, R0, 0x1, PT ;  /* 0x000000010000780c */ /* 0x002fe40003f06270 */
[----:B------:R1:W-:Y:S11]  /*0070*/  STL [R1+0xd0], R0 ;  /* 0x0000d00001007387 */ /* 0x0003f60000100800 */
[----:B------:R-:W-:Y:S06]  /*0080*/  @P0 BAR.ARV 0x4, 0x100 ;  /* 0x0104000000000b1d */ /* 0x000fec0000002000 */
[----:B--2---:R-:W-:-:S13]  /*0090*/  ISETP.GE.AND P0, PT, R13, c[0x0][0x538], PT ;  /* 0x00014e000d007a0c */ /* 0x004fda0003f06270 */
[----:B------:R-:W-:Y:S05]  /*00a0*/  @P0 EXIT ;  /* 0x000000000000094d */ /* 0x000fea0003800000 */
[----:B-1----:R-:W-:Y:S01]  /*00b0*/  SHF.R.S32.HI R12, RZ, 0x1f, R16 ;  /* 0x0000001fff0c7819 */ /* 0x002fe20000011410 */
[----:B------:R-:W-:Y:S01]  /*00c0*/  IMAD.MOV.U32 R205, RZ, RZ, 0x20 ;  /* 0x00000020ffcd7424 */ /* 0x000fe200078e00ff */
[----:B------:R-:W-:Y:S02]  /*00d0*/  ULDC.64 UR6, c[0x0][0x118] ;  /* 0x0000460000067ab9 */ /* 0x000fe40000000a00 */
[CC--:B------:R-:W-:Y:S02]  /*00e0*/  LEA.HI R2, R12.reuse, R16.reuse, RZ, 0x4 ;  /* 0x000000100c027211 */ /* 0x0c0fe400078f20ff */
[CC--:B------:R-:W-:Y:S02]  /*00f0*/  LEA.HI R10, R12.reuse, R16.reuse, RZ, 0x3 ;  /* 0x000000100c0a7211 */ /* 0x0c0fe400078f18ff */
[----:B------:R-:W-:Y:S02]  /*0100*/  SHF.R.S32.HI R3, RZ, 0x4, R2 ;  /* 0x00000004ff037819 */ /* 0x000fe40000011402 */
[----:B------:R-:W-:-:S02]  /*0110*/  LEA.HI R4, R12, R16, RZ, 0x2 ;  /* 0x000000100c047211 */ /* 0x000fc400078f10ff */
[----:B------:R-:W-:Y:S02]  /*0120*/  LEA.HI R0, R2, R3, RZ, 0x1 ;  /* 0x0000000302007211 */ /* 0x000fe400078f08ff */
[----:B------:R-:W-:Y:S02]  /*0130*/  SHF.R.S32.HI R6, RZ, 0x3, R10 ;  /* 0x00000003ff067819 */ /* 0x000fe4000001140a */
[----:B------:R-:W-:Y:S02]  /*0140*/  LOP3.LUT R0, R0, 0xfffffffe, RZ, 0xc0, !PT ;  /* 0xfffffffe00007812 */ /* 0x000fe400078ec0ff */
[----:B------:R-:W-:Y:S02]  /*0150*/  LOP3.LUT R5, R10, 0xfffffff8, RZ, 0xc0, !PT ;  /* 0xfffffff80a057812 */ /* 0x000fe400078ec0ff */
[----:B------:R-:W-:Y:S01]  /*0160*/  LEA.HI R8, R12, R16, RZ, 0x6 ;  /* 0x000000100c087211 */ /* 0x000fe200078f30ff */
[----:B------:R-:W-:Y:S01]  /*0170*/  IMAD.IADD R9, R3, 0x1, -R0 ;  /* 0x0000000103097824 */ /* 0x000fe200078e0a00 */
[----:B------:R-:W-:Y:S01]  /*0180*/  LOP3.LUT R0, R4, 0xfffffffc, RZ, 0xc0, !PT ;  /* 0xfffffffc04007812 */ /* 0x000fe200078ec0ff */
[----:B------:R-:W-:Y:S01]  /*0190*/  IMAD.IADD R5, R16, 0x1, -R5 ;  /* 0x0000000110057824 */ /* 0x000fe200078e0a05 */
[----:B------:R-:W-:Y:S01]  /*01a0*/  LOP3.LUT R3, R2, 0xfffffff0, RZ, 0xc0, !PT ;  /* 0xfffffff002037812 */ /* 0x000fe200078ec0ff */
[----:B------:R-:W-:-:S02]  /*01b0*/  IMAD.SHL.U32 R2, R6, 0x40, RZ ;  /* 0x0000004006027824 */ /* 0x000fc400078e00ff */
[C---:B------:R-:W-:Y:S02]  /*01c0*/  IMAD.IADD R4, R16.reuse, 0x1, -R0 ;  /* 0x0000000110047824 */ /* 0x040fe400078e0a00 */
[----:B------:R-:W-:Y:S01]  /*01d0*/  IMAD.IADD R3, R16, 0x1, -R3 ;  /* 0x0000000110037824 */ /* 0x000fe200078e0a03 */
[----:B------:R-:W-:Y:S01]  /*01e0*/  LOP3.LUT R0, R2, 0x1c0, RZ, 0xc0, !PT ;  /* 0x000001c002007812 */ /* 0x000fe200078ec0ff */
[C---:B------:R-:W-:Y:S01]  /*01f0*/  IMAD.SHL.U32 R241, R5.reuse, 0x8, RZ ;  /* 0x0000000805f17824 */ /* 0x040fe200078e00ff */
[----:B------:R-:W-:Y:S01]  /*0200*/  LEA.HI R2, R4, R4, RZ, 0x1 ;  /* 0x0000000404027211 */ /* 0x000fe200078f08ff */
[----:B------:R-:W-:Y:S01]  /*0210*/  IMAD.SHL.U32 R5, R5, 0x40, RZ ;  /* 0x0000004005057824 */ /* 0x000fe200078e00ff */
[----:B------:R-:W-:Y:S02]  /*0220*/  SHF.R.S32.HI R7, RZ, 0x1f, R3 ;  /* 0x0000001fff077819 */ /* 0x000fe40000011403 */
[----:B------:R-:W-:Y:S02]  /*0230*/  SHF.R.U32.HI R6, RZ, 0x3, R0 ;  /* 0x00000003ff067819 */ /* 0x000fe40000011600 */
[----:B------:R-:W-:-:S02]  /*0240*/  LOP3.LUT R2, R2, 0x1ffffffe, RZ, 0xc0, !PT ;  /* 0x1ffffffe02027812 */ /* 0x000fc400078ec0ff */
[----:B------:R-:W-:Y:S02]  /*0250*/  LOP3.LUT R0, R0, 0x38, R241, 0xf8, !PT ;  /* 0x0000003800007812 */ /* 0x000fe400078ef8f1 */
[----:B------:R-:W-:Y:S01]  /*0260*/  LEA.HI R202, R7, R3, RZ, 0x3 ;  /* 0x0000000307ca7211 */ /* 0x000fe200078f18ff */
[----:B------:R-:W-:Y:S01]  /*0270*/  IMAD.IADD R11, R4, 0x1, -R2 ;  /* 0x00000001040b7824 */ /* 0x000fe200078e0a02 */
[----:B------:R-:W-:Y:S02]  /*0280*/  LOP3.LUT R7, R0, R6, RZ, 0x3c, !PT ;  /* 0x0000000600077212 */ /* 0x000fe400078e3cff */
[----:B------:R-:W-:Y:S02]  /*0290*/  LOP3.LUT R0, R5, 0x1c0, RZ, 0xc0, !PT ;  /* 0x000001c005007812 */ /* 0x000fe400078ec0ff */
[C---:B------:R-:W-:Y:S01]  /*02a0*/  LOP3.LUT R2, R202.reuse, 0xfffffff8, RZ, 0xc0, !PT ;  /* 0xfffffff8ca027812 */ /* 0x040fe200078ec0ff */
[----:B------:R-:W-:Y:S01]  /*02b0*/  IMAD.SHL.U32 R202, R202, 0x40, RZ ;  /* 0x00000040caca7824 */ /* 0x000fe200078e00ff */
[----:B------:R-:W-:-:S02]  /*02c0*/  LOP3.LUT R5, R0, 0x8, R10, 0xf8, !PT ;  /* 0x0000000800057812 */ /* 0x000fc400078ef80a */
[----:B------:R-:W-:Y:S01]  /*02d0*/  SHF.R.U32.HI R4, RZ, 0x3, R0 ;  /* 0x00000003ff047819 */ /* 0x000fe20000011600 */
[----:B------:R-:W-:Y:S01]  /*02e0*/  IMAD.IADD R6, R3, 0x1, -R2 ;  /* 0x0000000103067824 */ /* 0x000fe200078e0a02 */
[----:B------:R-:W-:Y:S01]  /*02f0*/  IADD3 R242, R241, 0x40, RZ ;  /* 0x00000040f1f27810 */ /* 0x000fe20007ffe0ff */
[----:B------:R-:W-:Y:S01]  /*0300*/  IMAD.SHL.U32 R0, R8, 0x8, RZ ;  /* 0x0000000808007824 */ /* 0x000fe200078e00ff */
[----:B------:R-:W-:Y:S01]  /*0310*/  LEA.HI R8, R12, R16, RZ, 0x5 ;  /* 0x000000100c087211 */ /* 0x000fe200078f28ff */
[----:B------:R-:W-:Y:S01]  /*0320*/  IMAD.SHL.U32 R3, R9, 0x8, RZ ;  /* 0x0000000809037824 */ /* 0x000fe200078e00ff */
[----:B------:R-:W-:Y:S01]  /*0330*/  LOP3.LUT R71, R5, R4, RZ, 0x3c, !PT ;  /* 0x0000000405477212 */ /* 0x000fe200078e3cff */
[----:B------:R-:W-:Y:S01]  /*0340*/  IMAD.SHL.U32 R4, R6, 0x40, RZ ;  /* 0x0000004006047824 */ /* 0x000fe200078e00ff */
[----:B------:R-:W-:Y:S01]  /*0350*/  LOP3.LUT R2, R8, 0xffffffe0, RZ, 0xc0, !PT ;  /* 0xffffffe008027812 */ /* 0x000fe200078ec0ff */
[----:B------:R-:W-:Y:S01]  /*0360*/  IMAD.MOV.U32 R5, RZ, RZ, 0x10 ;  /* 0x00000010ff057424 */ /* 0x000fe200078e00ff */
[----:B------:R-:W-:Y:S01]  /*0370*/  LOP3.LUT R7, R7, 0x7ffffe00, R0, 0xf8, !PT ;  /* 0x7ffffe0007077812 */ /* 0x000fe200078ef800 */
[----:B------:R-:W-:Y:S01]  /*0380*/  IMAD R71, R9, 0x200, R71 ;  /* 0x0000020009477824 */ /* 0x000fe200078e0247 */
[----:B------:R-:W-:Y:S01]  /*0390*/  LOP3.LUT R0, R4, 0x1c0, RZ, 0xc0, !PT ;  /* 0x000001c004007812 */ /* 0x000fe200078ec0ff */
[----:B------:R-:W-:Y:S01]  /*03a0*/  IMAD.IADD R15, R16, 0x1, -R2 ;  /* 0x00000001100f7824 */ /* 0x000fe200078e0a02 */
[--C-:B------:R-:W-:Y:S01]  /*03b0*/  SHF.R.S32.HI R223, RZ, 0x5, R8.reuse ;  /* 0x00000005ffdf7819 */ /* 0x100fe20000011408 */
[----:B------:R-:W-:Y:S01]  /*03c0*/  IMAD.SHL.U32 R227, R7, 0x2, RZ ;  /* 0x0000000207e37824 */ /* 0x000fe200078e00ff */
[----:B------:R-:W-:-:S02]  /*03d0*/  SHF.R.S32.HI R4, RZ, 0x1f, R8 ;  /* 0x0000001fff047819 */ /* 0x000fc40000011408 */
[----:B------:R-:W-:Y:S02]  /*03e0*/  LOP3.LUT R3, R0, 0x8, R3, 0xf8, !PT ;  /* 0x0000000800037812 */ /* 0x000fe400078ef803 */
[----:B------:R-:W-:Y:S02]  /*03f0*/  SHF.R.U32.HI R2, RZ, 0x3, R0 ;  /* 0x00000003ff027819 */ /* 0x000fe40000011600 */
[----:B------:R-:W-:Y:S02]  /*0400*/  LEA.HI R0, R4, R223, RZ, 0x3 ;  /* 0x000000df04007211 */ /* 0x000fe400078f18ff */
[----:B------:R-:W-:Y:S02]  /*0410*/  SHF.R.S32.HI R4, RZ, 0x1f, R15 ;  /* 0x0000001fff047819 */ /* 0x000fe4000001140f */
[----:B------:R-:W-:Y:S02]  /*0420*/  R2P PR, R6, 0x6 ;  /* 0x0000000606007804 */ /* 0x000fe40000000000 */
[----:B------:R-:W-:-:S02]  /*0430*/  LOP3.LUT R0, R0, 0xffffff8, RZ, 0xc0, !PT ;  /* 0x0ffffff800007812 */ /* 0x000fc400078ec0ff */
[----:B------:R-:W-:Y:S02]  /*0440*/  LOP3.LUT R6, R3, R2, RZ, 0x3c, !PT ;  /* 0x0000000203067212 */ /* 0x000fe400078e3cff */
[----:B------:R-:W-:Y:S01]  /*0450*/  LEA.HI R3, R4, R15, RZ, 0x2 ;  /* 0x0000000f04037211 */ /* 0x000fe200078f10ff */
[----:B------:R-:W-:Y:S01]  /*0460*/  IMAD.IADD R2, R223, 0x1, -R0 ;  /* 0x00000001df027824 */ /* 0x000fe200078e0a00 */
[----:B------:R-:W-:Y:S02]  /*0470*/  SEL R5, R5, 0xfffffff0, !P1 ;  /* 0xfffffff005057807 */ /* 0x000fe40004800000 */
[----:B------:R-:W-:Y:S02]  /*0480*/  SHF.R.S32.HI R0, RZ, 0x2, R3 ;  /* 0x00000002ff007819 */ /* 0x000fe40000011403 */
[----:B------:R-:W-:Y:S02]  /*0490*/  LOP3.LUT R3, R3, 0x7ffffffc, RZ, 0xc0, !PT ;  /* 0x7ffffffc03037812 */ /* 0x000fe400078ec0ff */
[----:B------:R-:W-:Y:S01]  /*04a0*/  SEL R4, R205, 0xffffffe0, !P2 ;  /* 0xffffffe0cd047807 */ /* 0x000fe20005000000 */
[----:B------:R-:W-:Y:S01]  /*04b0*/  IMAD R14, R2, 0x10, R0 ;  /* 0x00000010020e7824 */ /* 0x000fe200078e0200 */
[----:B------:R-:W-:Y:S01]  /*04c0*/  LEA.HI R0, R12, R16, RZ, 0x7 ;  /* 0x000000100c007211 */ /* 0x000fe200078f38ff */
[----:B------:R-:W-:Y:S01]  /*04d0*/  IMAD.IADD R3, R15, 0x1, -R3 ;  /* 0x000000010f037824 */ /* 0x000fe200078e0a03 */
[----:B------:R-:W-:Y:S01]  /*04e0*/  LOP3.LUT R202, R6, 0x7ffffe00, R202, 0xf8, !PT ;  /* 0x7ffffe0006ca7812 */ /* 0x000fe200078ef8ca */
[----:B------:R-:W-:Y:S01]  /*04f0*/  IMAD.IADD R2, R5, 0x1, R4 ;  /* 0x0000000105027824 */ /* 0x000fe200078e0204 */
[----:B------:R-:W-:Y:S01]  /*0500*/  SHF.R.S32.HI R0, RZ, 0x7, R0 ;  /* 0x00000007ff007819 */ /* 0x000fe20000011400 */
[----:B------:R-:W-:Y:S01]  /*0510*/  IMAD.SHL.U32 R3, R3, 0x2, RZ ;  /* 0x0000000203037824 */ /* 0x000fe200078e00ff */
[----:B------:R-:W-:Y:S01]  /*0520*/  SHF.R.S32.HI R0, RZ, 0x1f, R242 ;  /* 0x0000001fff007819 */ /* 0x000fe200000114f2 */
[----:B------:R-:W-:Y:S01]  /*0530*/  IMAD R0, R11, 0x8, R14 ;  /* 0x000000080b007824 */ /* 0x000fe200078e020e */
[----:B------:R1:W-:Y:S01]  /*0540*/  STL [R1+0xd4], R14 ;  /* 0x0000d40e01007387 */ /* 0x0003e20000100800 */
[----:B------:R-:W-:Y:S01]  /*0550*/  IMAD.MOV.U32 R4, RZ, RZ, 0x40 ;  /* 0x00000040ff047424 */ /* 0x000fe200078e00ff */
[----:B------:R-:W-:-:S02]  /*0560*/  IADD3 R19, R3, 0x8, RZ ;  /* 0x0000000803137810 */ /* 0x000fc40007ffe0ff */
[C---:B------:R-:W-:Y:S01]  /*0570*/  IADD3 R18, R3.reuse, 0x10, RZ ;  /* 0x0000001003127810 */ /* 0x040fe20007ffe0ff */
[----:B------:R2:W-:Y:S01]  /*0580*/  STL [R1+0x50], R13 ;  /* 0x0000500d01007387 */ /* 0x0005e20000100800 */
[C---:B------:R-:W-:Y:S02]  /*0590*/  IADD3 R17, R3.reuse, 0x18, RZ ;  /* 0x0000001803117810 */ /* 0x040fe40007ffe0ff */
[C---:B------:R-:W-:Y:S01]  /*05a0*/  IADD3 R16, R3.reuse, 0x20, RZ ;  /* 0x0000002003107810 */ /* 0x040fe20007ffe0ff */
[----:B------:R3:W-:Y:S01]  /*05b0*/  STL [R1+0xcc], R0 ;  /* 0x0000cc0001007387 */ /* 0x0007e20000100800 */
[C---:B------:R-:W-:Y:S02]  /*05c0*/  IADD3 R15, R3.reuse, 0x28, RZ ;  /* 0x00000028030f7810 */ /* 0x040fe40007ffe0ff */
[C---:B------:R-:W-:Y:S01]  /*05d0*/  IADD3 R12, R3.reuse, 0x40, RZ ;  /* 0x00000040030c7810 */ /* 0x040fe20007ffe0ff */
[----:B------:R4:W-:Y:S01]  /*05e0*/  STL [R1+0x3c], R3 ;  /* 0x00003c0301007387 */ /* 0x0009e20000100800 */
[----:B------:R-:W-:-:S02]  /*05f0*/  IADD3 R10, R3, 0x48, RZ ;  /* 0x00000048030a7810 */ /* 0x000fc40007ffe0ff */
[C---:B------:R-:W-:Y:S01]  /*0600*/  IADD3 R9, R3.reuse, 0x50, RZ ;  /* 0x0000005003097810 */ /* 0x040fe20007ffe0ff */
[----:B------:R-:W-:Y:S01]  /*0610*/  STL [R1+0x8c], R19 ;  /* 0x00008c1301007387 */ /* 0x000fe20000100800 */
[C---:B------:R-:W-:Y:S02]  /*0620*/  IADD3 R8, R3.reuse, 0x58, RZ ;  /* 0x0000005803087810 */ /* 0x040fe40007ffe0ff */
[C---:B------:R-:W-:Y:S01]  /*0630*/  IADD3 R7, R3.reuse, 0x60, RZ ;  /* 0x0000006003077810 */ /* 0x040fe20007ffe0ff */
[----:B------:R-:W-:Y:S01]  /*0640*/  STL [R1+0x88], R18 ;  /* 0x0000881201007387 */ /* 0x000fe20000100800 */
[C---:B------:R-:W-:Y:S02]  /*0650*/  IADD3 R6, R3.reuse, 0x68, RZ ;  /* 0x0000006803067810 */ /* 0x040fe40007ffe0ff */
[----:B------:R-:W-:Y:S01]  /*0660*/  SHF.R.S32.HI R5, RZ, 0x1f, R241 ;  /* 0x0000001fff057819 */ /* 0x000fe200000114f1 */
[----:B------:R-:W-:Y:S01]  /*0670*/  STL [R1+0x84], R17 ;  /* 0x0000841101007387 */ /* 0x000fe20000100800 */
[----:B-1----:R-:W-:-:S02]  /*0680*/  IADD3 R14, R3, 0x30, RZ ;  /* 0x00000030030e7810 */ /* 0x002fc40007ffe0ff */
[C---:B------:R-:W-:Y:S01]  /*0690*/  IADD3 R5, R3.reuse, 0x70, RZ ;  /* 0x0000007003057810 */ /* 0x040fe20007ffe0ff */
[----:B------:R-:W-:Y:S01]  /*06a0*/  STL [R1+0x80], R16 ;  /* 0x0000801001007387 */ /* 0x000fe20000100800 */
[C---:B--2---:R-:W-:Y:S02]  /*06b0*/  IADD3 R13, R3.reuse, 0x38, RZ ;  /* 0x00000038030d7810 */ /* 0x044fe40007ffe0ff */
[----:B------:R-:W-:Y:S01]  /*06c0*/  SHF.R.S32.HI R11, RZ, 0x1f, R18 ;  /* 0x0000001fff0b7819 */ /* 0x000fe20000011412 */
[----:B------:R-:W-:Y:S01]  /*06d0*/  STL [R1+0x7c], R15 ;  /* 0x00007c0f01007387 */ /* 0x000fe20000100800 */
[----:B---3--:R-:W-:Y:S02]  /*06e0*/  SEL R0, R4, 0xffffffc0, !P2 ;  /* 0xffffffc004007807 */ /* 0x008fe40005000000 */
[----:B------:R-:W-:Y:S01]  /*06f0*/  SHF.R.S32.HI R4, RZ, 0x1f, R19 ;  /* 0x0000001fff047819 */ /* 0x000fe20000011413 */
[----:B------:R1:W-:Y:S01]  /*0700*/  STL [R1+0x78], R14 ;  /* 0x0000780e01007387 */ /* 0x0003e20000100800 */
[----:B----4-:R-:W-:-:S02]  /*0710*/  IADD3 R3, R3, 0x78, RZ ;  /* 0x0000007803037810 */ /* 0x010fc40007ffe0ff */
[----:B------:R-:W-:Y:S01]  /*0720*/  LEA R202, R202, 0x100, 0x1 ;  /* 0x00000100caca7811 */ /* 0x000fe200078e08ff */
[----:B------:R-:W-:Y:S01]  /*0730*/  STL [R1+0x74], R13 ;  /* 0x0000740d01007387 */ /* 0x000fe20000100800 */
[----:B------:R-:W-:Y:S02]  /*0740*/  SEL R205, R205, 0xffffffe0, !P1 ;  /* 0xffffffe0cdcd7807 */ /* 0x000fe40004800000 */
[----:B------:R-:W-:Y:S01]  /*0750*/  LEA R71, R71, 0x8100, 0x1 ;  /* 0x0000810047477811 */ /* 0x000fe200078e08ff */
[----:B------:R-:W-:Y:S01]  /*0760*/  STL [R1+0x70], R12 ;  /* 0x0000700c01007387 */ /* 0x000fe20000100800 */
[--C-:B------:R-:W-:Y:S02]  /*0770*/  IMAD R223, R223, 0x800, R202.reuse ;  /* 0x00000800dfdf7824 */ /* 0x100fe400078e02ca */
[----:B------:R-:W-:Y:S01]  /*0780*/  IMAD.IADD R204, R202, 0x1, R205 ;  /* 0x00000001cacc7824 */ /* 0x000fe200078e02cd */
[----:B------:R2:W-:Y:S01]  /*0790*/  STL [R1+0x6c], R10 ;  /* 0x00006c0a01007387 */ /* 0x0005e20000100800 */
[----:B------:R-:W-:Y:S01]  /*07a0*/  IMAD.IADD R224, R205, 0x1, R223 ;  /* 0x00000001cde07824 */ /* 0x000fe200078e02df */
[----:B------:R-:W-:Y:S01]  /*07b0*/  IADD3 R205, R0, R202, R205 ;  /* 0x000000ca00cd7210 */ /* 0x000fe20007ffe0cd */
[----:B------:R-:W-:Y:S01]  /*07c0*/  IMAD R215, R2, 0x2, R202 ;  /* 0x0000000202d77824 */ /* 0x000fe200078e02ca */
[----:B------:R3:W-:Y:S01]  /*07d0*/  STL [R1+0x68], R9 ;  /* 0x0000680901007387 */ /* 0x0007e20000100800 */
[----:B------:R-:W-:-:S02]  /*07e0*/  IMAD.IADD R203, R202, 0x1, R0 ;  /* 0x00000001cacb7824 */ /* 0x000fc400078e0200 */
[C---:B------:R-:W-:Y:S01]  /*07f0*/  IMAD.IADD R226, R0.reuse, 0x1, R223 ;  /* 0x0000000100e27824 */ /* 0x040fe200078e02df */
[----:B------:R-:W-:Y:S01]  /*0800*/  STL [R1+0x64], R8 ;  /* 0x0000640801007387 */ /* 0x000fe20000100800 */
[----:B------:R-:W-:-:S03]  /*0810*/  IMAD.IADD R225, R0, 0x1, R224 ;  /* 0x0000000100e17824 */ /* 0x000fc600078e02e0 */
[----:B------:R4:W-:Y:S01]  /*0820*/  STL [R1+0x60], R7 ;  /* 0x0000600701007387 */ /* 0x0009e20000100800 */
[----:B-1----:R-:W-:-:S03]  /*0830*/  SHF.R.S32.HI R14, RZ, 0x1f, R14 ;  /* 0x0000001fff0e7819 */ /* 0x002fc6000001140e */
[----:B------:R1:W-:Y:S04]  /*0840*/  STL [R1+0x5c], R6 ;  /* 0x00005c0601007387 */ /* 0x0003e80000100800 */
[----:B------:R5:W-:Y:S04]  /*0850*/  STL [R1+0xc8], R4 ;  /* 0x0000c80401007387 */ /* 0x000be80000100800 */
[----:B------:R-:W-:Y:S01]  /*0860*/  STL [R1+0x58], R5 ;  /* 0x0000580501007387 */ /* 0x000fe20000100800 */
[----:B--2---:R-:W-:-:S03]  /*0870*/  SHF.R.S32.HI R10, RZ, 0x1f, R10 ;  /* 0x0000001fff0a7819 */ /* 0x004fc6000001140a */
[----:B------:R2:W-:Y:S01]  /*0880*/  STL [R1+0xc4], R11 ;  /* 0x0000c40b01007387 */ /* 0x0005e20000100800 */
[----:B---3--:R-:W-:-:S03]  /*0890*/  SHF.R.S32.HI R9, RZ, 0x1f, R9 ;  /* 0x0000001fff097819 */ /* 0x008fc60000011409 */
[----:B------:R3:W-:Y:S01]  /*08a0*/  STL [R1+0x54], R3 ;  /* 0x0000540301007387 */ /* 0x0007e20000100800 */
[----:B----4-:R-:W-:Y:S02]  /*08b0*/  SHF.R.S32.HI R7, RZ, 0x1f, R7 ;  /* 0x0000001fff077819 */ /* 0x010fe40000011407 */
[----:B-1----:R-:W-:Y:S02]  /*08c0*/  SHF.R.S32.HI R6, RZ, 0x1f, R6 ;  /* 0x0000001fff067819 */ /* 0x002fe40000011406 */
[----:B-----5:R-:W-:-:S05]  /*08d0*/  SHF.R.S32.HI R4, RZ, 0x1f, R17 ;  /* 0x0000001fff047819 */ /* 0x020fca0000011411 */
[----:B------:R1:W-:Y:S01]  /*08e0*/  STL [R1+0xc0], R4 ;  /* 0x0000c00401007387 */ /* 0x0003e20000100800 */
[----:B--2---:R-:W-:Y:S02]  /*08f0*/  SHF.R.S32.HI R11, RZ, 0x1f, R16 ;  /* 0x0000001fff0b7819 */ /* 0x004fe40000011410 */
[----:B---3--:R-:W-:-:S03]  /*0900*/  SHF.R.S32.HI R3, RZ, 0x1f, R3 ;  /* 0x0000001fff037819 */ /* 0x008fc60000011403 */
[----:B------:R2:W-:Y:S01]  /*0910*/  STL [R1+0xbc], R11 ;  /* 0x0000bc0b01007387 */ /* 0x0005e20000100800 */
[----:B-1----:R-:W-:-:S05]  /*0920*/  SHF.R.S32.HI R4, RZ, 0x1f, R15 ;  /* 0x0000001fff047819 */ /* 0x002fca000001140f */
[----:B------:R1:W-:Y:S01]  /*0930*/  STL [R1+0xb8], R4 ;  /* 0x0000b80401007387 */ /* 0x0003e20000100800 */
[----:B--2---:R-:W-:-:S03]  /*0940*/  SHF.R.S32.HI R11, RZ, 0x1f, R13 ;  /* 0x0000001fff0b7819 */ /* 0x004fc6000001140d */
[----:B------:R-:W-:Y:S04]  /*0950*/  STL [R1+0xb4], R14 ;  /* 0x0000b40e01007387 */ /* 0x000fe80000100800 */
[----:B------:R-:W-:Y:S01]  /*0960*/  STL [R1+0xb0], R11 ;  /* 0x0000b00b01007387 */ /* 0x000fe20000100800 */
[----:B-1----:R-:W-:-:S05]  /*0970*/  SHF.R.S32.HI R4, RZ, 0x1f, R12 ;  /* 0x0000001fff047819 */ /* 0x002fca000001140c */
[----:B------:R1:W-:Y:S04]  /*0980*/  STL [R1+0xac], R4 ;  /* 0x0000ac0401007387 */ /* 0x0003e80000100800 */
[----:B------:R-:W-:Y:S04]  /*0990*/  STL [R1+0xa8], R10 ;  /* 0x0000a80a01007387 */ /* 0x000fe80000100800 */
[----:B------:R-:W-:Y:S01]  /*09a0*/  STL [R1+0xa4], R9 ;  /* 0x0000a40901007387 */ /* 0x000fe20000100800 */
[----:B-1----:R-:W-:-:S05]  /*09b0*/  SHF.R.S32.HI R4, RZ, 0x1f, R8 ;  /* 0x0000001fff047819 */ /* 0x002fca0000011408 */
[----:B------:R1:W-:Y:S04]  /*09c0*/  STL [R1+0xa0], R4 ;  /* 0x0000a00401007387 */ /* 0x0003e80000100800 */
[----:B------:R2:W-:Y:S04]  /*09d0*/  STL [R1+0x9c], R7 ;  /* 0x00009c0701007387 */ /* 0x0005e80000100800 */
[----:B------:R2:W-:Y:S01]  /*09e0*/  STL [R1+0x98], R6 ;  /* 0x0000980601007387 */ /* 0x0005e20000100800 */
[----:B-1----:R-:W-:-:S05]  /*09f0*/  SHF.R.S32.HI R4, RZ, 0x1f, R5 ;  /* 0x0000001fff047819 */ /* 0x002fca0000011405 */
[----:B------:R2:W-:Y:S04]  /*0a00*/  STL [R1+0x94], R4 ;  /* 0x0000940401007387 */ /* 0x0005e80000100800 */
[----:B------:R2:W-:Y:S02]  /*0a10*/  STL [R1+0x90], R3 ;  /* 0x0000900301007387 */ /* 0x0005e40000100800 */
.L_x_114:
[----:B--2---:R-:W2:Y:S01]  /*0a20*/  LDL R4, [R1+0x50] ;  /* 0x0000500001047983 */ /* 0x004ea20000100800 */
[----:B------:R-:W-:Y:S01]  /*0a30*/  IMAD.MOV.U32 R0, RZ, RZ, c[0x0][0x560] ;  /* 0x00015800ff007624 */ /* 0x000fe200078e00ff */
[----:B------:R-:W-:Y:S01]  /*0a40*/  YIELD ;  /* 0x0000000000007946 */ /* 0x000fe20003800000 */
[----:B------:R-:W-:Y:S03]  /*0a50*/  BSSY B0, `(.L_x_69) ;  /* 0x0000016000007945 */ /* 0x000fe60003800000 */
[----:B------:R-:W-:-:S13]  /*0a60*/  ISETP.NE.AND P0, PT, R0, 0x1, PT ;  /* 0x000000010000780c */ /* 0x000fda0003f05270 */
[----:B--2---:R-:W-:Y:S01]  /*0a70*/  @P0 IMAD.HI.U32 R0, R4, c[0x0][0x564], RZ ;  /* 0x0001590004000a27 */ /* 0x004fe200078e00ff */
[----:B------:R-:W-:-:S04]  /*0a80*/  MOV R3, R4 ;  /* 0x0000000400037202 */ /* 0x000fc80000000f00 */
[----:B------:R-:W-:-:S04]  /*0a90*/  @P0 SHF.R.U32.HI R3, RZ, c[0x0][0x568], R0 ;  /* 0x00015a00ff030a19 */ /* 0x000fc80000011600 */
[----:B------:R-:W-:Y:S01]  /*0aa0*/  ISETP.GE.AND P0, PT, R3, c[0x0][0x578], PT ;  /* 0x00015e0003007a0c */ /* 0x000fe20003f06270 */
[----:B------:R-:W-:-:S04]  /*0ab0*/  IMAD.MOV R2, RZ, RZ, -R3 ;  /* 0x000000ffff027224 */ /* 0x000fc800078e0a03 */
[----:B------:R-:W-:-:S08]  /*0ac0*/  IMAD R2, R2, c[0x0][0x560], R4 ;  /* 0x0001580002027a24 */ /* 0x000fd000078e0204 */
[----:B------:R-:W-:Y:S05]  /*0ad0*/  @!P0 BRA `(.L_x_70) ;  /* 0x0000007000008947 */ /* 0x000fea0003800000 */
[----:B------:R-:W-:-:S04]  /*0ae0*/  MOV R0, c[0x0][0x56c] ;  /* 0x00015b0000007a02 */ /* 0x000fc80000000f00 */
[----:B------:R-:W-:Y:S02]  /*0af0*/  ISETP.NE.AND P0, PT, R0, 0x1, PT ;  /* 0x000000010000780c */ /* 0x000fe40003f05270 */
[----:B------:R-:W-:-:S11]  /*0b00*/  MOV R0, R2 ;  /* 0x0000000200007202 */ /* 0x000fd60000000f00 */
[----:B------:R-:W-:-:S05]  /*0b10*/  @P0 IMAD.HI.U32 R4, R2, c[0x0][0x570], RZ ;  /* 0x00015c0002040a27 */ /* 0x000fca00078e00ff */
[----:B------:R-:W-:-:S05]  /*0b20*/  @P0 SHF.R.U32.HI R0, RZ, c[0x0][0x574], R4 ;  /* 0x00015d00ff000a19 */ /* 0x000fca0000011604 */
[----:B------:R-:W-:Y:S01]  /*0b30*/  IMAD R4, R0, c[0x0][0x56c], RZ ;  /* 0x00015b0000047a24 */ /* 0x000fe200078e02ff */
[----:B------:R-:W-:Y:S05]  /*0b40*/  BRA `(.L_x_71) ;  /* 0x0000006000007947 */ /* 0x000fea0003800000 */
.L_x_70:
[----:B------:R-:W-:-:S04]  /*0b50*/  MOV R0, c[0x0][0x554] ;  /* 0x0001550000007a02 */ /* 0x000fc80000000f00 */
[----:B------:R-:W-:Y:S02]  /*0b60*/  ISETP.NE.AND P0, PT, R0, 0x1, PT ;  /* 0x000000010000780c */ /* 0x000fe40003f05270 */
[----:B------:R-:W-:-:S11]  /*0b70*/  MOV R0, R2 ;  /* 0x0000000200007202 */ /* 0x000fd60000000f00 */
[----:B------:R-:W-:-:S05]  /*0b80*/  @P0 IMAD.HI.U32 R4, R2, c[0x0][0x558], RZ ;  /* 0x0001560002040a27 */ /* 0x000fca00078e00ff */
[----:B------:R-:W-:-:S05]  /*0b90*/  @P0 SHF.R.U32.HI R0, RZ, c[0x0][0x55c], R4 ;  /* 0x00015700ff000a19 */ /* 0x000fca0000011604 */
[----:B------:R-:W-:Y:S02]  /*0ba0*/  IMAD R4, R0, c[0x0][0x554], RZ ;  /* 0x0001550000047a24 */ /* 0x000fe400078e02ff */
.L_x_71:
[----:B------:R-:W-:Y:S05]  /*0bb0*/  BSYNC B0 ;  /* 0x0000000000007941 */ /* 0x000fea0003800000 */
.L_x_69:
[----:B------:R-:W-:Y:S01]  /*0bc0*/  IMAD.MOV.U32 R5, RZ, RZ, c[0x0][0x548] ;  /* 0x00015200ff057624 */ /* 0x000fe200078e00ff */
[----:B------:R-:W-:Y:S01]  /*0bd0*/  ISETP.NE.U32.AND P0, PT, RZ, c[0x0][0x370], PT ;  /* 0x0000dc00ff007a0c */ /* 0x000fe20003f05070 */
[----:B------:R-:W-:Y:S02]  /*0be0*/  IMAD.IADD R4, R2, 0x1, -R4 ;  /* 0x0000000102047824 */ /* 0x000fe400078e0a04 */
[----:B------:R-:W-:Y:S01]  /*0bf0*/  IMAD.MOV.U32 R166, RZ, RZ, RZ ;  /* 0x000000ffffa67224 */ /* 0x000fe200078e00ff */
[----:B------:R-:W-:Y:S01]  /*0c00*/  ISETP.NE.AND P1, PT, R5, 0x1, PT ;  /* 0x000000010500780c */ /* 0x000fe20003f25270 */
[----:B------:R-:W-:Y:S01]  /*0c10*/  IMAD R4, R3, c[0x0][0x554], R4 ;  /* 0x0001550003047a24 */ /* 0x000fe200078e0204 */
[----:B------:R-:W-:-:S03]  /*0c20*/  ISETP.NE.AND.EX P0, PT, RZ, c[0x0][0x374], PT, P0 ;  /* 0x0000dd00ff007a0c */ /* 0x000fc60003f05300 */
[----:B------:R-:W-:-:S08]  /*0c30*/  IMAD.MOV.U32 R14, RZ, RZ, R4 ;  /* 0x000000ffff0e7224 */ /* 0x000fd000078e0004 */
[----:B------:R-:W-:-:S04]  /*0c40*/  @P1 IMAD.HI.U32 R2, R4, c[0x0][0x54c], RZ ;  /* 0x0001530004021a27 */ /* 0x000fc800078e00ff */
[----:B------:R-:W-:Y:S01]  /*0c50*/  @P0 IMAD.MOV.U32 R3, RZ, RZ, 0x4 ;  /* 0x00000004ff030424 */ /* 0x000fe200078e00ff */
[----:B------:R-:W-:-:S05]  /*0c60*/  @P1 SHF.R.U32.HI R14, RZ, c[0x0][0x550], R2 ;  /* 0x00015400ff0e1a19 */ /* 0x000fca0000011602 */
[----:B------:R-:W-:Y:S01]  /*0c70*/  @P0 IMAD.WIDE R2, R14, R3, c[0x0][0x370] ;  /* 0x0000dc000e020625 */ /* 0x000fe200078e0203 */
[----:B------:R-:W-:Y:S01]  /*0c80*/  MOV R12, c[0x0][0x2c4] ;  /* 0x0000b100000c7a02 */ /* 0x000fe20000000f00 */
[----:B------:R1:W-:Y:S04]  /*0c90*/  STL [R1+0x40], R14 ;  /* 0x0000400e01007387 */ /* 0x0003e80000100800 */
[----:B------:R2:W3:Y:S01]  /*0ca0*/  @P0 LDG.E R166, [R2.64] ;  /* 0x0000000602a60981 */ /* 0x0004e2000c1e1900 */
[----:B------:R-:W-:Y:S01]  /*0cb0*/  IMAD.MOV.U32 R11, RZ, RZ, R0 ;  /* 0x000000ffff0b7224 */ /* 0x000fe200078e0000 */
[----:B------:R-:W-:Y:S01]  /*0cc0*/  ISETP.NE.AND P4, PT, R12, 0x1, PT ;  /* 0x000000010c00780c */ /* 0x000fe20003f85270 */
[----:B------:R-:W-:Y:S01]  /*0cd0*/  IMAD.MOV.U32 R5, RZ, RZ, 0x80 ;  /* 0x00000080ff057424 */ /* 0x000fe200078e00ff */
[----:B------:R-:W-:Y:S04]  /*0ce0*/  BSSY B0, `(.L_x_72) ;  /* 0x0000041000007945 */ /* 0x000fe80003800000 */
[----:B------:R-:W-:Y:S01]  /*0cf0*/  IADD3 R5, R5, -c[0x0][0x168], RZ ;  /* 0x80005a0005057a10 */ /* 0x000fe20007ffe0ff */
[----:B--2---:R-:W-:-:S05]  /*0d00*/  IMAD.MOV.U32 R2, RZ, RZ, c[0x0][0x53c] ;  /* 0x00014f00ff027624 */ /* 0x004fca00078e00ff */
[----:B------:R-:W-:Y:S02]  /*0d10*/  ISETP.NE.AND P0, PT, R2, 0x1, PT ;  /* 0x000000010200780c */ /* 0x000fe40003f05270 */
[----:B------:R-:W-:-:S11]  /*0d20*/  LOP3.LUT R2, R0, 0x1ffffff, RZ, 0x3c, !PT ;  /* 0x01ffffff00027812 */ /* 0x000fd600078e3cff */
[----:B------:R-:W-:Y:S01]  /*0d30*/  @P0 IMAD.HI.U32 R3, R0, c[0x0][0x540], RZ ;  /* 0x0001500000030a27 */ /* 0x000fe200078e00ff */
[----:B------:R-:W-:-:S03]  /*0d40*/  IADD3 R0, R2, c[0x0][0x53c], RZ ;  /* 0x00014f0002007a10 */ /* 0x000fc60007ffe0ff */
[----:B------:R-:W-:Y:S01]  /*0d50*/  IMAD.MOV.U32 R2, RZ, RZ, c[0x0][0x2ac] ;  /* 0x0000ab00ff027624 */ /* 0x000fe200078e00ff */
[----:B------:R-:W-:-:S03]  /*0d60*/  @P0 SHF.R.U32.HI R11, RZ, c[0x0][0x544], R3 ;  /* 0x00015100ff0b0a19 */ /* 0x000fc60000011603 */
[C---:B------:R-:W-:Y:S02]  /*0d70*/  IMAD R233, R2.reuse, c[0x0][0x1d0], RZ ;  /* 0x0000740002e97a24 */ /* 0x040fe400078e02ff */
[----:B------:R-:W-:Y:S01]  /*0d80*/  IMAD R0, R11, c[0x0][0x53c], R0 ;  /* 0x00014f000b007a24 */ /* 0x000fe200078e0200 */
[----:B------:R1:W-:Y:S01]  /*0d90*/  STL [R1+0x48], R11 ;  /* 0x0000480b01007387 */ /* 0x0003e20000100800 */
[----:B------:R-:W-:Y:S01]  /*0da0*/  IMAD R2, R2, c[0x0][0x1d0], R5 ;  /* 0x0000740002027a24 */ /* 0x000fe200078e0205 */
[----:B------:R-:W-:Y:S01]  /*0db0*/  IADD3 R5, R233, 0x7f, RZ ;  /* 0x0000007fe9057810 */ /* 0x000fe20007ffe0ff */
[----:B------:R-:W-:-:S05]  /*0dc0*/  IMAD.SHL.U32 R13, R0, 0x80, RZ ;  /* 0x00000080000d7824 */ /* 0x000fca00078e00ff */
[----:B------:R-:W-:Y:S01]  /*0dd0*/  IADD3 R0, R13, 0x7f, RZ ;  /* 0x0000007f0d007810 */ /* 0x000fe20007ffe0ff */
[----:B------:R1:W-:Y:S04]  /*0de0*/  STL [R1+0x4c], R13 ;  /* 0x00004c0d01007387 */ /* 0x0003e80000100800 */
[----:B------:R-:W-:-:S05]  /*0df0*/  @P4 IMAD.HI.U32 R3, R0, c[0x0][0x2c8], RZ ;  /* 0x0000b20000034a27 */ /* 0x000fca00078e00ff */
[----:B------:R-:W-:-:S04]  /*0e00*/  @P4 SHF.R.U32.HI R0, RZ, c[0x0][0x2cc], R3 ;  /* 0x0000b300ff004a19 */ /* 0x000fc80000011603 */
[----:B------:R-:W-:Y:S02]  /*0e10*/  IADD3 R0, R2, R0, RZ ;  /* 0x0000000002007210 */ /* 0x000fe40007ffe0ff */
[----:B------:R-:W-:Y:S02]  /*0e20*/  SHF.R.S32.HI R2, RZ, 0x1f, R5 ;  /* 0x0000001fff027819 */ /* 0x000fe40000011405 */
[----:B------:R-:W-:Y:S02]  /*0e30*/  SHF.R.S32.HI R3, RZ, 0x1f, R0 ;  /* 0x0000001fff037819 */ /* 0x000fe40000011400 */
[----:B------:R-:W-:Y:S02]  /*0e40*/  LEA.HI R2, R2, R5, RZ, 0x7 ;  /* 0x0000000502027211 */ /* 0x000fe400078f38ff */
[----:B------:R-:W-:Y:S02]  /*0e50*/  LEA.HI R3, R3, R0, RZ, 0x7 ;  /* 0x0000000003037211 */ /* 0x000fe400078f38ff */
[----:B------:R-:W-:-:S02]  /*0e60*/  SHF.R.S32.HI R0, RZ, 0x7, R2 ;  /* 0x00000007ff007819 */ /* 0x000fc40000011402 */
[----:B------:R-:W-:-:S04]  /*0e70*/  SHF.R.S32.HI R2, RZ, 0x7, R3 ;  /* 0x00000007ff027819 */ /* 0x000fc80000011403 */
[----:B------:R-:W-:Y:S01]  /*0e80*/  IMNMX R7, R0, R2, PT ;  /* 0x0000000200077217 */ /* 0x000fe20003800200 */
[----:B------:R-:W-:Y:S02]  /*0e90*/  IMAD.MOV R0, RZ, RZ, -R14 ;  /* 0x000000ffff007224 */ /* 0x000fe400078e0a0e */
[----:B------:R-:W-:Y:S01]  /*0ea0*/  IMAD.MOV.U32 R2, RZ, RZ, RZ ;  /* 0x000000ffff027224 */ /* 0x000fe200078e00ff */
[----:B------:R-:W-:Y:S01]  /*0eb0*/  ISETP.GE.AND P0, PT, R7, 0x1, PT ;  /* 0x000000010700780c */ /* 0x000fe20003f06270 */
[----:B------:R-:W-:Y:S01]  /*0ec0*/  IMAD R42, R0, c[0x0][0x548], R4 ;  /* 0x00015200002a7a24 */ /* 0x000fe200078e0204 */
[----:B---3--:R1:W-:Y:S04]  /*0ed0*/  STL [R1+0x10], R166 ;  /* 0x000010a601007387 */ /* 0x0083e80000100800 */
[----:B------:R1:W-:Y:S07]  /*0ee0*/  STL [R1+0x44], R42 ;  /* 0x0000442a01007387 */ /* 0x0003ee0000100800 */
[----:B------:R-:W-:Y:S05]  /*0ef0*/  @!P0 BRA `(.L_x_73) ;  /* 0x000001f000008947 */ /* 0x000fea0003800000 */
[----:B------:R-:W-:-:S04]  /*0f00*/  SHF.R.U32.HI R0, RZ, 0x10, R11 ;  /* 0x00000010ff007819 */ /* 0x000fc8000001160b */
[----:B------:R-:W-:-:S04]  /*0f10*/  ISETP.NE.AND P0, PT, R0, RZ, PT ;  /* 0x000000ff0000720c */ /* 0x000fc80003f05270 */
[----:B------:R-:W-:-:S04]  /*0f20*/  SEL R0, R0, c[0x0][0x338], P0 ;  /* 0x0000ce0000007a07 */ /* 0x000fc80000000000 */
[----:B------:R-:W-:Y:S02]  /*0f30*/  IABS R3, R0 ;  /* 0x0000000000037213 */ /* 0x000fe40000000000 */
[----:B------:R-:W-:Y:S02]  /*0f40*/  IADD3 R6, R0, -0x1, R7 ;  /* 0xffffffff00067810 */ /* 0x000fe40007ffe007 */
[----:B------:R-:W2:Y:S02]  /*0f50*/  I2F.RP R4, R3 ;  /* 0x0000000300047306 */ /* 0x000ea40000209400 */
[----:B------:R-:W-:Y:S02]  /*0f60*/  IABS R10, R6 ;  /* 0x00000006000a7213 */ /* 0x000fe40000000000 */
[----:B------:R-:W-:-:S04]  /*0f70*/  LOP3.LUT R6, R6, R0, RZ, 0x3c, !PT ;  /* 0x0000000006067212 */ /* 0x000fc800078e3cff */
[----:B------:R-:W-:Y:S01]  /*0f80*/  ISETP.GE.AND P0, PT, R6, RZ, PT ;  /* 0x000000ff0600720c */ /* 0x000fe20003f06270 */
[----:B--2---:R-:W2:Y:S02]  /*0f90*/  MUFU.RCP R4, R4 ;  /* 0x0000000400047308 */ /* 0x004ea40000001000 */
[----:B--2---:R-:W-:-:S06]  /*0fa0*/  IADD3 R4, R4, 0xffffffe, RZ ;  /* 0x0ffffffe04047810 */ /* 0x004fcc0007ffe0ff */
[----:B------:R-:W2:Y:S02]  /*0fb0*/  F2I.FTZ.U32.TRUNC.NTZ R5, R4 ;  /* 0x0000000400057305 */ /* 0x000ea4000021f000 */
[----:B--2---:R-:W-:Y:S02]  /*0fc0*/  IMAD.MOV R2, RZ, RZ, -R5 ;  /* 0x000000ffff027224 */ /* 0x004fe400078e0a05 */
[----:B------:R-:W-:Y:S02]  /*0fd0*/  IMAD.MOV.U32 R4, RZ, RZ, RZ ;  /* 0x000000ffff047224 */ /* 0x000fe400078e00ff */
[----:B------:R-:W-:Y:S01]  /*0fe0*/  IMAD.MOV.U32 R8, RZ, RZ, R2 ;  /* 0x000000ffff087224 */ /* 0x000fe200078e0002 */
[----:B------:R-:W-:-:S03]  /*0ff0*/  IABS R2, R0 ;  /* 0x0000000000027213 */ /* 0x000fc60000000000 */
[----:B------:R-:W-:Y:S02]  /*1000*/  IMAD R8, R8, R3, RZ ;  /* 0x0000000308087224 */ /* 0x000fe400078e02ff */
[----:B------:R-:W-:Y:S02]  /*1010*/  IMAD.MOV R9, RZ, RZ, -R2 ;  /* 0x000000ffff097224 */ /* 0x000fe400078e0a02 */
[----:B------:R-:W-:-:S04]  /*1020*/  IMAD.HI.U32 R2, R5, R8, R4 ;  /* 0x0000000805027227 */ /* 0x000fc800078e0004 */
[----:B------:R-:W-:Y:S02]  /*1030*/  IMAD.MOV.U32 R4, RZ, RZ, R10 ;  /* 0x000000ffff047224 */ /* 0x000fe400078e000a */
[----:B------:R-:W-:Y:S02]  /*1040*/  IMAD.MOV.U32 R5, RZ, RZ, R9 ;  /* 0x000000ffff057224 */ /* 0x000fe400078e0009 */
[----:B------:R-:W-:-:S04]  /*1050*/  IMAD.HI.U32 R2, R2, R4, RZ ;  /* 0x0000000402027227 */ /* 0x000fc800078e00ff */
[----:B------:R-:W-:-:S05]  /*1060*/  IMAD R4, R2, R5, R4 ;  /* 0x0000000502047224 */ /* 0x000fca00078e0204 */
[----:B------:R-:W-:-:S13]  /*1070*/  ISETP.GT.U32.AND P1, PT, R3, R4, PT ;  /* 0x000000040300720c */ /* 0x000fda0003f24070 */
[----:B------:R-:W-:Y:S01]  /*1080*/  @!P1 IMAD.IADD R4, R4, 0x1, -R3 ;  /* 0x0000000104049824 */ /* 0x000fe200078e0a03 */
[----:B------:R-:W-:Y:S02]  /*1090*/  @!P1 IADD3 R2, R2, 0x1, RZ ;  /* 0x0000000102029810 */ /* 0x000fe40007ffe0ff */
[----:B------:R-:W-:Y:S02]  /*10a0*/  ISETP.NE.AND P1, PT, R0, RZ, PT ;  /* 0x000000ff0000720c */ /* 0x000fe40003f25270 */
[----:B------:R-:W-:-:S13]  /*10b0*/  ISETP.GE.U32.AND P2, PT, R4, R3, PT ;  /* 0x000000030400720c */ /* 0x000fda0003f46070 */
[----:B------:R-:W-:-:S05]  /*10c0*/  @P2 IADD3 R2, R2, 0x1, RZ ;  /* 0x0000000102022810 */ /* 0x000fca0007ffe0ff */
[----:B------:R-:W-:Y:S01]  /*10d0*/  @!P0 IMAD.MOV R2, RZ, RZ, -R2 ;  /* 0x000000ffff028224 */ /* 0x000fe200078e0a02 */
[----:B------:R-:W-:Y:S02]  /*10e0*/  @!P1 LOP3.LUT R2, RZ, R0, RZ, 0x33, !PT ;  /* 0x00000000ff029212 */ /* 0x000fe400078e33ff */
.L_x_73:
[----:B------:R-:W-:Y:S05]  /*10f0*/  BSYNC B0 ;  /* 0x0000000000007941 */ /* 0x000fea0003800000 */
.L_x_72:
[----:B------:R-:W-:Y:S01]  /*1100*/  LOP3.LUT R0, R11, 0xffff, RZ, 0xc0, !PT ;  /* 0x0000ffff0b007812 */ /* 0x000fe200078ec0ff */
[----:B------:R-:W-:Y:S01]  /*1110*/  CS2R R16, SRZ ;  /* 0x0000000000107805 */ /* 0x000fe2000001ff00 */
[----:B------:R-:W-:Y:S01]  /*1120*/  CS2R R74, SRZ ;  /* 0x00000000004a7805 */ /* 0x000fe2000001ff00 */
[----:B------:R-:W-:Y:S01]  /*1130*/  CS2R R72, SRZ ;  /* 0x0000000000487805 */ /* 0x000fe2000001ff00 */
[----:B------:R-:W-:Y:S01]  /*1140*/  CS2R R78, SRZ ;  /* 0x00000000004e7805 */ /* 0x000fe2000001ff00 */
[----:B------:R-:W-:Y:S01]  /*1150*/  IMAD R167, R0, R2, RZ ;  /* 0x0000000200a77224 */ /* 0x000fe200078e02ff */
[----:B------:R-:W-:Y:S01]  /*1160*/  PRMT R0, RZ, 0x7610, R0 ;  /* 0x00007610ff007816 */ /* 0x000fe20000000000 */
[----:B------:R-:W-:Y:S01]  /*1170*/  CS2R R76, SRZ ;  /* 0x00000000004c7805 */ /* 0x000fe2000001ff00 */
[----:B------:R-:W-:Y:S01]  /*1180*/  CS2R R82, SRZ ;  /* 0x0000000000527805 */ /* 0x000fe2000001ff00 */
[----:B------:R-:W-:Y:S01]  /*1190*/  IMAD.IADD R2, R167, 0x1, R2 ;  /* 0x00000001a7027824 */ /* 0x000fe200078e0202 */
[----:B------:R2:W-:Y:S01]  /*11a0*/  STL [R1+0x4], R167 ;  /* 0x000004a701007387 */ /* 0x0005e20000100800 */
[----:B------:R-:W-:Y:S01]  /*11b0*/  CS2R R80, SRZ ;  /* 0x0000000000507805 */ /* 0x000fe2000001ff00 */
[----:B------:R-:W-:Y:S01]  /*11c0*/  CS2R R86, SRZ ;  /* 0x0000000000567805 */ /* 0x000fe2000001ff00 */
[----:B------:R-:W-:Y:S01]  /*11d0*/  CS2R R84, SRZ ;  /* 0x0000000000547805 */ /* 0x000fe2000001ff00 */
[----:B------:R-:W-:Y:S01]  /*11e0*/  IMNMX R232, R7, R2, PT ;  /* 0x0000000207e87217 */ /* 0x000fe20003800200 */
        /* <DEDUP_REMOVED lines=26> */
[----:B--2---:R-:W-:-:S04]  /*1390*/  ISETP.NE.U32.AND P0, PT, RZ, c[0x0][0x340], PT ;  /* 0x0000d000ff007a0c */ /* 0x004fc80003f05070 */
[----:B------:R-:W-:-:S13]  /*13a0*/  ISETP.NE.AND.EX P0, PT, RZ, c[0x0][0x344], PT, P0 ;  /* 0x0000d100ff007a0c */ /* 0x000fda0003f05300 */
[----:B------:R-:W-:-:S04]  /*13b0*/  @P0 IMAD.MOV.U32 R2, RZ, RZ, 0x4 ;  /* 0x00000004ff020424 */ /* 0x000fc800078e00ff */
[----:B------:R-:W-:-:S05]  /*13c0*/  @P0 IMAD.WIDE R2, R14, R2, c[0x0][0x340] ;  /* 0x0000d0000e020625 */ /* 0x000fca00078e0202 */
[----:B------:R2:W5:Y:S01]  /*13d0*/  @P0 LDG.E R0, [R2.64] ;  /* 0x0000000602000981 */ /* 0x000562000c1e1900 */
[----:B------:R-:W-:Y:S01]  /*13e0*/  WARPSYNC 0xffffffff ;  /* 0xffffffff00007948 */ /* 0x000fe20003800000 */
[----:B------:R-:W-:Y:S01]  /*13f0*/  IADD3 R70, R232, -0x1, RZ ;  /* 0xffffffffe8467810 */ /* 0x000fe20007ffe0ff */
[----:B------:R-:W-:-:S03]  /*1400*/  @!P0 IMAD.MOV.U32 R0, RZ, RZ, R14 ;  /* 0x000000ffff008224 */ /* 0x000fc600078e000e */
[----:B--2---:R-:W2:Y:S01]  /*1410*/  S2R R4, SR_TID.X ;  /* 0x0000000000047919 */ /* 0x004ea20000002100 */
[----:B------:R-:W-:Y:S01]  /*1420*/  IMAD.MOV.U32 R2, RZ, RZ, c[0x0][0x2b8] ;  /* 0x0000ae00ff027624 */ /* 0x000fe200078e00ff */
[----:B-----5:R-:W-:Y:S01]  /*1430*/  SHF.R.S32.HI R3, RZ, 0x1f, R0 ;  /* 0x0000001fff037819 */ /* 0x020fe20000011400 */
[----:B------:R-:W-:Y:S01]  /*1440*/  IMAD.WIDE.U32 R164, R0, c[0x0][0x2b0], RZ ;  /* 0x0000ac0000a47a25 */ /* 0x000fe200078e00ff */
[----:B------:R-:W-:Y:S02]  /*1450*/  BAR.SYNC.DEFER_BLOCKING 0x0 ;  /* 0x0000000000007b1d */ /* 0x000fe40000010000 */
[----:B------:R-:W-:Y:S01]  /*1460*/  ISETP.NE.AND P3, PT, R2, 0x1, PT ;  /* 0x000000010200780c */ /* 0x000fe20003f65270 */
[----:B------:R-:W-:Y:S01]  /*1470*/  IMAD.MOV.U32 R238, RZ, RZ, RZ ;  /* 0x000000ffffee7224 */ /* 0x000fe200078e00ff */
[----:B------:R-:W-:-:S02]  /*1480*/  SHF.R.S32.HI R37, RZ, 0x1f, R42 ;  /* 0x0000001fff257819 */ /* 0x000fc4000001142a */
[----:B------:R-:W-:Y:S01]  /*1490*/  SHF.R.S32.HI R6, RZ, 0x1f, R14 ;  /* 0x0000001fff067819 */ /* 0x000fe2000001140e */
[----:B------:R-:W-:Y:S01]  /*14a0*/  IMAD R16, R12, c[0x0][0x168], RZ ;  /* 0x00005a000c107a24 */ /* 0x000fe200078e02ff */
[----:B------:R-:W-:Y:S02]  /*14b0*/  SHF.R.S32.HI R39, RZ, 0x1f, R241 ;  /* 0x0000001fff277819 */ /* 0x000fe400000114f1 */
[----:B--2---:R-:W-:Y:S02]  /*14c0*/  SHF.R.S32.HI R18, RZ, 0x1f, R4 ;  /* 0x0000001fff127819 */ /* 0x004fe40000011404 */
[----:B------:R-:W-:Y:S02]  /*14d0*/  SHF.R.S32.HI R38, RZ, 0x1f, R242 ;  /* 0x0000001fff267819 */ /* 0x000fe400000114f2 */
[----:B------:R-:W-:Y:S02]  /*14e0*/  ISETP.GE.AND P2, PT, R241, c[0x0][0x198], PT ;  /* 0x00006600f1007a0c */ /* 0x000fe40003f46270 */
[----:B------:R-:W-:Y:S01]  /*14f0*/  ISETP.GE.AND P6, PT, R242, c[0x0][0x198], PT ;  /* 0x00006600f2007a0c */ /* 0x000fe20003fc6270 */
[----:B------:R-:W-:Y:S01]  /*1500*/  IMAD.WIDE.U32 R162, R42, c[0x0][0x1e8], RZ ;  /* 0x00007a002aa27a25 */ /* 0x000fe200078e00ff */
[----:B------:R-:W-:Y:S01]  /*1510*/  LEA.HI R18, R18, R4, RZ, 0x3 ;  /* 0x0000000412127211 */ /* 0x000fe200078f18ff */
[----:B------:R-:W-:Y:S01]  /*1520*/  STL.64 [R1+0x20], R164 ;  /* 0x000020a401007387 */ /* 0x000fe20000100a00 */
[----:B------:R-:W-:-:S02]  /*1530*/  SHF.R.S32.HI R19, RZ, 0x1f, R4 ;  /* 0x0000001fff137819 */ /* 0x000fc40000011404 */
[----:B------:R-:W-:Y:S02]  /*1540*/  LOP3.LUT R18, R18, 0xfffffff8, RZ, 0xc0, !PT ;  /* 0xfffffff812127812 */ /* 0x000fe400078ec0ff */
[----:B------:R-:W-:-:S03]  /*1550*/  LEA.HI R19, R19, R4, RZ, 0x3 ;  /* 0x0000000413137211 */ /* 0x000fc600078f18ff */
[----:B------:R-:W-:Y:S01]  /*1560*/  IMAD.IADD R18, R4, 0x1, -R18 ;  /* 0x0000000104127824 */ /* 0x000fe200078e0a12 */
[----:B------:R-:W-:-:S05]  /*1570*/  SHF.R.S32.HI R19, RZ, 0x3, R19 ;  /* 0x00000003ff137819 */ /* 0x000fca0000011413 */
[----:B------:R-:W-:-:S04]  /*1580*/  IMAD R156, R18, 0x20, R19 ;  /* 0x00000020129c7824 */ /* 0x000fc800078e0213 */
[----:B------:R-:W-:-:S04]  /*1590*/  IMAD R2, R70, 0x80, R156 ;  /* 0x0000008046027824 */ /* 0x000fc800078e029c */
[C---:B-1----:R-:W-:Y:S01]  /*15a0*/  IMAD.IADD R11, R2.reuse, 0x1, R166 ;  /* 0x00000001020b7824 */ /* 0x042fe200078e02a6 */
[----:B------:R-:W-:Y:S01]  /*15b0*/  ISETP.GE.AND P1, PT, R2, R233, PT ;  /* 0x000000e90200720c */ /* 0x000fe20003f26270 */
[----:B------:R-:W-:Y:S02]  /*15c0*/  IMAD R2, R3, c[0x0][0x2b0], RZ ;  /* 0x0000ac0003027a24 */ /* 0x000fe400078e02ff */
[----:B------:R-:W-:Y:S01]  /*15d0*/  @P3 IMAD.HI.U32 R3, R11, c[0x0][0x2bc], RZ ;  /* 0x0000af000b033a27 */ /* 0x000fe200078e00ff */
[----:B------:R-:W-:Y:S02]  /*15e0*/  ISETP.GT.OR P1, PT, R156, 0x7f, P1 ;  /* 0x0000007f9c00780c */ /* 0x000fe40000f24670 */
[----:B------:R-:W-:Y:S01]  /*15f0*/  MOV R10, R11 ;  /* 0x0000000b000a7202 */ /* 0x000fe20000000f00 */
[----:B------:R-:W-:Y:S01]  /*1600*/  IMAD R2, R0, c[0x0][0x2b4], R2 ;  /* 0x0000ad0000027a24 */ /* 0x000fe200078e0202 */
[----:B------:R-:W-:-:S03]  /*1610*/  @P3 SHF.R.U32.HI R10, RZ, c[0x0][0x2c0], R3 ;  /* 0x0000b000ff0a3a19 */ /* 0x000fc60000011603 */
[----:B------:R-:W-:Y:S02]  /*1620*/  IMAD.IADD R161, R165, 0x1, R2 ;  /* 0x00000001a5a17824 */ /* 0x000fe400078e0202 */
[----:B------:R-:W-:Y:S02]  /*1630*/  IMAD R5, R37, c[0x0][0x1b8], RZ ;  /* 0x00006e0025057a24 */ /* 0x000fe400078e02ff */
[----:B------:R-:W-:Y:S02]  /*1640*/  IMAD.IADD R4, R13, 0x1, R156 ;  /* 0x000000010d047824 */ /* 0x000fe400078e029c */
[----:B------:R-:W-:Y:S01]  /*1650*/  IMAD R157, R70, -0x80, R233 ;  /* 0xffffff80469d7824 */ /* 0x000fe200078e02e9 */
[----:B------:R-:W-:Y:S01]  /*1660*/  @!P1 IADD3 R0, P0, R10, R164, RZ ;  /* 0x000000a40a009210 */ /* 0x000fe20007f1e0ff */
[----:B------:R-:W-:Y:S01]  /*1670*/  IMAD.IADD R12, R19, 0x1, R13 ;  /* 0x00000001130c7824 */ /* 0x000fe200078e020d */
[----:B------:R-:W-:Y:S01]  /*1680*/  IADD3 R206, R71, 0x20, RZ ;  /* 0x0000002047ce7810 */ /* 0x000fe20007ffe0ff */
[----:B------:R-:W-:Y:S01]  /*1690*/  IMAD.WIDE.U32 R40, R42, c[0x0][0x210], RZ ;  /* 0x000084002a287a25 */ /* 0x000fe200078e00ff */
[----:B------:R-:W-:Y:S01]  /*16a0*/  @!P1 LEA.HI.X.SX32 R3, R10, R161, 0x1, P0 ;  /* 0x000000a10a039211 */ /* 0x000fe200000f0eff */
[----:B------:R-:W-:Y:S01]  /*16b0*/  STL [R1+0x34], R161 ;  /* 0x000034a101007387 */ /* 0x000fe20000100800 */
[----:B------:R-:W-:-:S04]  /*16c0*/  @!P1 LEA R2, P0, R0, c[0x0][0x2a0], 0x2 ;  /* 0x0000a80000029a11 */ /* 0x000fc800078010ff */
[----:B------:R-:W-:-:S05]  /*16d0*/  @!P1 LEA.HI.X R3, R0, c[0x0][0x2a4], R3, 0x2, P0 ;  /* 0x0000a90000039a11 */ /* 0x000fca00000f1403 */
[----:B------:R1:W2:Y:S01]  /*16e0*/  @!P1 LDG.E R238, [R2.64] ;  /* 0x0000000602ee9981 */ /* 0x0002a2000c1e1900 */
[----:B------:R-:W-:Y:S01]  /*16f0*/  IMAD R5, R42, c[0x0][0x1bc], R5 ;  /* 0x00006f002a057a24 */ /* 0x000fe200078e0205 */
[C---:B------:R-:W-:Y:S01]  /*1700*/  SHF.L.U64.HI R68, R241.reuse, 0x1, R39 ;  /* 0x00000001f1447819 */ /* 0x040fe20000010227 */
[----:B------:R-:W-:Y:S01]  /*1710*/  @P4 IMAD.HI.U32 R7, R4, c[0x0][0x2c8], RZ ;  /* 0x0000b20004074a27 */ /* 0x000fe200078e00ff */
[----:B------:R-:W-:Y:S01]  /*1720*/  STL.64 [R1+0x18], R162 ;  /* 0x000018a201007387 */ /* 0x000fe20000100a00 */
[C---:B------:R-:W-:Y:S01]  /*1730*/  SHF.L.U64.HI R69, R242.reuse, 0x1, R38 ;  /* 0x00000001f2457819 */ /* 0x040fe20000010226 */
[----:B------:R-:W-:Y:S01]  /*1740*/  BSSY B0, `(.L_x_75) ;  /* 0x0000272000007945 */ /* 0x000fe20003800000 */
[----:B------:R-:W-:Y:S01]  /*1750*/  IMAD.MOV.U32 R0, RZ, RZ, R4 ;  /* 0x000000ffff007224 */ /* 0x000fe200078e0004 */
[----:B------:R-:W-:Y:S01]  /*1760*/  @P4 SHF.R.U32.HI R0, RZ, c[0x0][0x2cc], R7 ;  /* 0x0000b300ff004a19 */ /* 0x000fe20000011607 */
[----:B------:R-:W-:Y:S02]  /*1770*/  IMAD.SHL.U32 R158, R241, 0x2, RZ ;  /* 0x00000002f19e7824 */ /* 0x000fe400078e00ff */
[----:B------:R-:W-:Y:S01]  /*1780*/  IMAD.SHL.U32 R159, R242, 0x2, RZ ;  /* 0x00000002f29f7824 */ /* 0x000fe200078e00ff */
[----:B------:R-:W-:Y:S01]  /*1790*/  SHF.R.S32.HI R7, RZ, 0x1f, R0 ;  /* 0x0000001fff077819 */ /* 0x000fe20000011400 */
[----:B-1----:R-:W-:-:S04]  /*17a0*/  IMAD.WIDE.U32 R2, R42, c[0x0][0x1b8], RZ ;  /* 0x00006e002a027a25 */ /* 0x002fc800078e00ff */
[----:B------:R-:W-:Y:S02]  /*17b0*/  IMAD.IADD R3, R3, 0x1, R5 ;  /* 0x0000000103037824 */ /* 0x000fe400078e0205 */
[----:B------:R-:W-:Y:S02]  /*17c0*/  IMAD R5, R6, c[0x0][0x1c0], RZ ;  /* 0x0000700006057a24 */ /* 0x000fe400078e02ff */
[----:B------:R-:W-:-:S04]  /*17d0*/  IMAD.WIDE.U32 R2, R14, c[0x0][0x1c0], R2 ;  /* 0x000070000e027a25 */ /* 0x000fc800078e0002 */
[----:B------:R-:W-:Y:S01]  /*17e0*/  IMAD R6, R14, c[0x0][0x1c4], R5 ;  /* 0x000071000e067a24 */ /* 0x000fe200078e0205 */
[----:B------:R-:W-:-:S03]  /*17f0*/  IADD3 R5, -R0, RZ, RZ ;  /* 0x000000ff00057210 */ /* 0x000fc60007ffe1ff */
[----:B------:R-:W-:Y:S02]  /*1800*/  IMAD.IADD R3, R3, 0x1, R6 ;  /* 0x0000000103037824 */ /* 0x000fe400078e0206 */
[----:B------:R-:W-:Y:S02]  /*1810*/  IMAD R4, R5, c[0x0][0x2c4], R4 ;  /* 0x0000b10005047a24 */ /* 0x000fe400078e0204 */
[----:B------:R-:W-:Y:S02]  /*1820*/  IMAD R5, R7, c[0x0][0x1b0], RZ ;  /* 0x00006c0007057a24 */ /* 0x000fe400078e02ff */
[----:B------:R-:W-:-:S04]  /*1830*/  IMAD.WIDE.U32 R2, R0, c[0x0][0x1b0], R2 ;  /* 0x00006c0000027a25 */ /* 0x000fc800078e0002 */
[----:B------:R-:W-:Y:S01]  /*1840*/  IMAD R6, R0, c[0x0][0x1b4], R5 ;  /* 0x00006d0000067a24 */ /* 0x000fe200078e0205 */
[----:B------:R-:W-:-:S03]  /*1850*/  SHF.R.S32.HI R5, RZ, 0x1f, R4 ;  /* 0x0000001fff057819 */ /* 0x000fc60000011404 */
[----:B------:R-:W-:Y:S01]  /*1860*/  IMAD.IADD R3, R3, 0x1, R6 ;  /* 0x0000000103037824 */ /* 0x000fe200078e0206 */
[----:B------:R-:W-:Y:S01]  /*1870*/  IADD3 R6, R12, 0x20, RZ ;  /* 0x000000200c067810 */ /* 0x000fe20007ffe0ff */
[----:B------:R-:W-:Y:S02]  /*1880*/  IMAD R0, R5, c[0x0][0x1a8], RZ ;  /* 0x00006a0005007a24 */ /* 0x000fe400078e02ff */
[----:B------:R-:W-:-:S04]  /*1890*/  IMAD.WIDE.U32 R2, R4, c[0x0][0x1a8], R2 ;  /* 0x00006a0004027a25 */ /* 0x000fc800078e0002 */
[----:B------:R-:W-:Y:S01]  /*18a0*/  IMAD R0, R4, c[0x0][0x1ac], R0 ;  /* 0x00006b0004007a24 */ /* 0x000fe200078e0200 */
[----:B------:R-:W-:-:S03]  /*18b0*/  LEA R9, P0, R2, c[0x0][0x160], 0x1 ;  /* 0x0000580002097a11 */ /* 0x000fc600078008ff */
[----:B------:R-:W-:Y:S02]  /*18c0*/  IMAD.IADD R8, R3, 0x1, R0 ;  /* 0x0000000103087824 */ /* 0x000fe400078e0200 */
[----:B------:R-:W1:Y:S03]  /*18d0*/  SHFL.IDX PT, R0, R9, RZ, 0x181f ;  /* 0x00181fff09007589 */ /* 0x000e6600000e0000 */
[----:B------:R-:W-:Y:S01]  /*18e0*/  LEA.HI.X R8, R2, c[0x0][0x164], R8, 0x1, P0 ;  /* 0x0000590002087a11 */ /* 0x000fe200000f0c08 */
[----:B------:R-:W-:Y:S01]  /*18f0*/  SHFL.IDX PT, R13, R9, 0x2, 0x181f ;  /* 0x00581f00090d7f89 */ /* 0x000fe200000e0000 */
[----:B------:R-:W-:Y:S02]  /*1900*/  ISETP.GE.AND P0, PT, R12, R16, PT ;  /* 0x000000100c00720c */ /* 0x000fe40003f06270 */
[----:B------:R-:W-:Y:S01]  /*1910*/  IADD3 R2, -R10, RZ, RZ ;  /* 0x000000ff0a027210 */ /* 0x000fe20007ffe1ff */
[----:B------:R-:W3:Y:S04]  /*1920*/  SHFL.IDX PT, R5, R8, RZ, 0x181f ;  /* 0x00181fff08057589 */ /* 0x000ee800000e0000 */
[----:B------:R-:W4:Y:S01]  /*1930*/  SHFL.IDX PT, R10, R9, 0x1, 0x181f ;  /* 0x00381f00090a7f89 */ /* 0x000f2200000e0000 */
[----:B------:R-:W-:-:S03]  /*1940*/  IMAD R239, R2, c[0x0][0x2b8], R11 ;  /* 0x0000ae0002ef7a24 */ /* 0x000fc600078e020b */
[----:B------:R-:W4:Y:S02]  /*1950*/  SHFL.IDX PT, R11, R8, 0x1, 0x181f ;  /* 0x00381f00080b7f89 */ /* 0x000f2400000e0000 */
[----:B------:R-:W-:Y:S02]  /*1960*/  SHF.R.S32.HI R36, RZ, 0x1f, R239 ;  /* 0x0000001fff247819 */ /* 0x000fe400000114ef */
[----:B------:R-:W4:Y:S01]  /*1970*/  SHFL.IDX PT, R14, R8, 0x2, 0x181f ;  /* 0x00581f00080e7f89 */ /* 0x000f2200000e0000 */
[----:B-1----:R-:W-:-:S03]  /*1980*/  @!P0 LEA R2, P5, R241, R0, 0x1 ;  /* 0x00000000f1028211 */ /* 0x002fc600078a08ff */
[----:B------:R-:W1:Y:S01]  /*1990*/  SHFL.IDX PT, R9, R9, 0x3, 0x181f ;  /* 0x00781f0009097f89 */ /* 0x000e6200000e0000 */
[----:B------:R-:W-:Y:S01]  /*19a0*/  @!P0 LEA R4, P1, R242, R0, 0x1 ;  /* 0x00000000f2048211 */ /* 0x000fe200078208ff */
[----:B------:R-:W-:Y:S02]  /*19b0*/  IMAD R0, R36, c[0x0][0x1e0], RZ ;  /* 0x0000780024007a24 */ /* 0x000fe400078e02ff */
[----:B------:R-:W1:Y:S02]  /*19c0*/  SHFL.IDX PT, R8, R8, 0x3, 0x181f ;  /* 0x00781f0008087f89 */ /* 0x000e6400000e0000 */
[----:B------:R-:W-:Y:S01]  /*19d0*/  IMAD R0, R239, c[0x0][0x1e4], R0 ;  /* 0x00007900ef007a24 */ /* 0x000fe200078e0200 */
[CC--:B---3--:R-:W-:Y:S02]  /*19e0*/  @!P0 LEA.HI.X R3, R241.reuse, R5.reuse, R39, 0x1, P5 ;  /* 0x00000005f1038211 */ /* 0x0c8fe400028f0c27 */
[----:B------:R-:W-:Y:S02]  /*19f0*/  @!P0 LEA.HI.X R5, R242, R5, R38, 0x1, P1 ;  /* 0x00000005f2058211 */ /* 0x000fe400008f0c26 */
[----:B------:R-:W-:Y:S01]  /*1a00*/  ISETP.GE.AND P1, PT, R6, R16, PT ;  /* 0x000000100600720c */ /* 0x000fe20003f26270 */
[----:B------:R3:W-:Y:S04]  /*1a10*/  @!P0 LDGSTS.E.BYPASS.LTC128B.128 [R227+0x100], [R2.64], !P2 ;  /* 0x0010000002e38fae */ /* 0x0007e8000d101d46 */
[----:B------:R1:W-:Y:S08]  /*1a20*/  @!P0 LDGSTS.E.BYPASS.LTC128B.128 [R227+0x4100], [R4.64], !P6 ;  /* 0x0410000004e38fae */ /* 0x0003f0000f101d46 */
[----:B----4-:R-:W-:-:S04]  /*1a30*/  @!P1 LEA R6, P0, R241, R10, 0x1 ;  /* 0x0000000af1069211 */ /* 0x010fc800078008ff */
[----:B------:R-:W-:-:S05]  /*1a40*/  @!P1 LEA.HI.X R7, R241, R11, R39, 0x1, P0 ;  /* 0x0000000bf1079211 */ /* 0x000fca00000f0c27 */
[----:B------:R4:W-:Y:S01]  /*1a50*/  @!P1 LDGSTS.E.BYPASS.LTC128B.128 [R227+0x1100], [R6.64], !P2 ;  /* 0x0110000006e39fae */ /* 0x0009e2000d101d46 */
[----:B---3--:R-:W-:Y:S01]  /*1a60*/  IMAD.WIDE.U32 R2, R239, c[0x0][0x1e0], RZ ;  /* 0x00007800ef027a25 */ /* 0x008fe200078e00ff */
[----:B-1----:R-:W-:-:S03]  /*1a70*/  IADD3 R4, R12, 0x40, RZ ;  /* 0x000000400c047810 */ /* 0x002fc60007ffe0ff */
[----:B------:R-:W-:Y:S01]  /*1a80*/  IMAD.IADD R3, R3, 0x1, R0 ;  /* 0x0000000103037824 */ /* 0x000fe200078e0200 */
[----:B------:R-:W-:Y:S01]  /*1a90*/  IADD3 R12, R12, 0x60, RZ ;  /* 0x000000600c0c7810 */ /* 0x000fe20007ffe0ff */
[----:B------:R-:W-:Y:S01]  /*1aa0*/  IMAD R0, R37, c[0x0][0x1e8], RZ ;  /* 0x00007a0025007a24 */ /* 0x000fe200078e02ff */
[----:B------:R-:W-:Y:S02]  /*1ab0*/  ISETP.GE.AND P5, PT, R4, R16, PT ;  /* 0x000000100400720c */ /* 0x000fe40003fa6270 */
[----:B------:R-:W-:Y:S01]  /*1ac0*/  @!P1 LEA R4, P0, R242, R10, 0x1 ;  /* 0x0000000af2049211 */ /* 0x000fe200078008ff */
[----:B------:R-:W-:-:S03]  /*1ad0*/  IMAD R0, R42, c[0x0][0x1ec], R0 ;  /* 0x00007b002a007a24 */ /* 0x000fc600078e0200 */
[----:B------:R-:W-:Y:S01]  /*1ae0*/  @!P1 LEA.HI.X R5, R242, R11, R38, 0x1, P0 ;  /* 0x0000000bf2059211 */ /* 0x000fe200000f0c26 */
[----:B------:R-:W-:-:S04]  /*1af0*/  IMAD.IADD R160, R163, 0x1, R0 ;  /* 0x00000001a3a07824 */ /* 0x000fc800078e0200 */
[----:B------:R1:W-:Y:S04]  /*1b00*/  @!P1 LDGSTS.E.BYPASS.LTC128B.128 [R227+0x5100], [R4.64], !P6 ;  /* 0x0510000004e39fae */ /* 0x0003e8000f101d46 */
[----:B------:R-:W-:Y:S04]  /*1b10*/  STL [R1+0x30], R160 ;  /* 0x000030a001007387 */ /* 0x000fe80000100800 */
[----:B------:R-:W-:Y:S01]  /*1b20*/  STL.64 [R1+0x28], R40 ;  /* 0x0000282801007387 */ /* 0x000fe20000100a00 */
[----:B-1----:R-:W-:-:S04]  /*1b30*/  @!P5 LEA R4, P1, R241, R13, 0x1 ;  /* 0x0000000df104d211 */ /* 0x002fc800078208ff */
[----:B------:R-:W-:-:S05]  /*1b40*/  @!P5 LEA.HI.X R5, R241, R14, R39, 0x1, P1 ;  /* 0x0000000ef105d211 */ /* 0x000fca00008f0c27 */
[----:B------:R1:W-:Y:S01]  /*1b50*/  @!P5 LDGSTS.E.BYPASS.LTC128B.128 [R227+0x2100], [R4.64], !P2 ;  /* 0x0210000004e3dfae */ /* 0x0003e2000d101d46 */
[----:B--2---:R-:W-:Y:S01]  /*1b60*/  SHF.R.S32.HI R15, RZ, 0x1f, R238 ;  /* 0x0000001fff0f7819 */ /* 0x004fe200000114ee */
[----:B------:R-:W-:-:S04]  /*1b70*/  IMAD.WIDE.U32 R2, R238, c[0x0][0x1f0], R2 ;  /* 0x00007c00ee027a25 */ /* 0x000fc800078e0002 */
[----:B----4-:R-:W-:Y:S01]  /*1b80*/  IMAD R7, R15, c[0x0][0x1f0], RZ ;  /* 0x00007c000f077a24 */ /* 0x010fe200078e02ff */
[----:B------:R-:W-:Y:S02]  /*1b90*/  IADD3 R6, P0, R2, R162, RZ ;  /* 0x000000a202067210 */ /* 0x000fe40007f1e0ff */
[----:B------:R-:W-:Y:S01]  /*1ba0*/  @!P5 LEA R2, P1, R242, R13, 0x1 ;  /* 0x0000000df202d211 */ /* 0x000fe200078208ff */
[----:B------:R-:W-:Y:S02]  /*1bb0*/  IMAD R7, R238, c[0x0][0x1f4], R7 ;  /* 0x00007d00ee077a24 */ /* 0x000fe400078e0207 */
[----:B------:R-:W-:-:S03]  /*1bc0*/  IMAD.IADD R13, R157, 0x1, -R19 ;  /* 0x000000019d0d7824 */ /* 0x000fc600078e0a13 */
[----:B------:R-:W-:Y:S02]  /*1bd0*/  IADD3.X R7, R160, R3, R7, P0, !PT ;  /* 0x00000003a0077210 */ /* 0x000fe400007fe407 */
[----:B------:R-:W-:Y:S02]  /*1be0*/  LEA R0, P0, R6, c[0x0][0x1c8], 0x1 ;  /* 0x0000720006007a11 */ /* 0x000fe400078008ff */
[----:B------:R-:W-:Y:S02]  /*1bf0*/  @!P5 LEA.HI.X R3, R242, R14, R38, 0x1, P1 ;  /* 0x0000000ef203d211 */ /* 0x000fe400008f0c26 */
[----:B------:R-:W-:Y:S01]  /*1c00*/  LEA.HI.X R14, R6, c[0x0][0x1cc], R7, 0x1, P0 ;  /* 0x00007300060e7a11 */ /* 0x000fe200000f0c07 */
[----:B------:R-:W-:Y:S01]  /*1c10*/  SHFL.IDX PT, R10, R0, 0x1, 0x181f ;  /* 0x00381f00000a7f89 */ /* 0x000fe200000e0000 */
[----:B------:R-:W-:-:S03]  /*1c20*/  ISETP.GE.AND P1, PT, R12, R16, PT ;  /* 0x000000100c00720c */ /* 0x000fc60003f26270 */
[----:B------:R-:W2:Y:S04]  /*1c30*/  SHFL.IDX PT, R6, R0, RZ, 0x181f ;  /* 0x00181fff00067589 */ /* 0x000ea800000e0000 */
[----:B------:R-:W3:Y:S04]  /*1c40*/  SHFL.IDX PT, R7, R14, RZ, 0x181f ;  /* 0x00181fff0e077589 */ /* 0x000ee800000e0000 */
[----:B------:R4:W-:Y:S01]  /*1c50*/  @!P5 LDGSTS.E.BYPASS.LTC128B.128 [R227+0x6100], [R2.64], !P6 ;  /* 0x0610000002e3dfae */ /* 0x0009e2000f101d46 */
[----:B------:R-:W-:-:S03]  /*1c60*/  ISETP.GE.AND P5, PT, R13, 0x1, PT ;  /* 0x000000010d00780c */ /* 0x000fc60003fa6270 */
[----:B------:R-:W1:Y:S04]  /*1c70*/  SHFL.IDX PT, R12, R14, 0x1, 0x181f ;  /* 0x00381f000e0c7f89 */ /* 0x000e6800000e0000 */
[----:B------:R-:W-:Y:S01]  /*1c80*/  SHFL.IDX PT, R11, R14, 0x2, 0x181f ;  /* 0x00581f000e0b7f89 */ /* 0x000fe200000e0000 */
[----:B----4-:R-:W-:-:S04]  /*1c90*/  @!P1 LEA R2, P0, R241, R9, 0x1 ;  /* 0x00000009f1029211 */ /* 0x010fc800078008ff */
[CC--:B------:R-:W-:Y:S02]  /*1ca0*/  @!P1 LEA.HI.X R3, R241.reuse, R8.reuse, R39, 0x1, P0 ;  /* 0x00000008f1039211 */ /* 0x0c0fe400000f0c27 */
[C---:B-1----:R-:W-:Y:S02]  /*1cb0*/  @!P1 LEA R4, P0, R242.reuse, R9, 0x1 ;  /* 0x00000009f2049211 */ /* 0x042fe400078008ff */
[----:B------:R-:W-:Y:S02]  /*1cc0*/  SHFL.IDX PT, R9, R14, 0x3, 0x181f ;  /* 0x00781f000e097f89 */ /* 0x000fe400000e0000 */
[----:B------:R-:W-:Y:S02]  /*1cd0*/  @!P1 LEA.HI.X R5, R242, R8, R38, 0x1, P0 ;  /* 0x00000008f2059211 */ /* 0x000fe400000f0c26 */
[----:B------:R2:W-:Y:S01]  /*1ce0*/  @!P1 LDGSTS.E.BYPASS.LTC128B.128 [R227+0x3100], [R2.64], !P2 ;  /* 0x0310000002e39fae */ /* 0x0005e2000d101d46 */
[----:B------:R-:W-:-:S03]  /*1cf0*/  @P5 ISETP.GE.AND P0, PT, R241, c[0x0][0x1d4], PT ;  /* 0x00007500f1005a0c */ /* 0x000fc60003f06270 */
[----:B------:R-:W1:Y:S04]  /*1d00*/  SHFL.IDX PT, R8, R0, 0x2, 0x181f ;  /* 0x00581f0000087f89 */ /* 0x000e6800000e0000 */
[----:B------:R4:W-:Y:S04]  /*1d10*/  @!P1 LDGSTS.E.BYPASS.LTC128B.128 [R227+0x7100], [R4.64], !P6 ;  /* 0x0710000004e39fae */ /* 0x0009e8000f101d46 */
[----:B------:R-:W0:Y:S04]  /*1d20*/  LDGDEPBAR ;  /* 0x00000000000079af */ /* 0x000e280000000000 */
[----:B------:R-:W1:Y:S01]  /*1d30*/  SHFL.IDX PT, R0, R0, 0x3, 0x181f ;  /* 0x00781f0000007f89 */ /* 0x000e6200000e0000 */
[----:B--2---:R-:W-:-:S04]  /*1d40*/  @P5 LEA R2, P2, R241, R6, 0x1 ;  /* 0x00000006f1025211 */ /* 0x004fc800078408ff */
[----:B---3--:R-:W-:Y:S02]  /*1d50*/  @P5 LEA.HI.X R3, R241, R7, R39, 0x1, P2 ;  /* 0x00000007f1035211 */ /* 0x008fe400010f0c27 */
[----:B------:R-:W-:-:S03]  /*1d60*/  ISETP.GE.AND P2, PT, R13, 0x21, PT ;  /* 0x000000210d00780c */ /* 0x000fc60003f46270 */
[----:B------:R2:W-:Y:S01]  /*1d70*/  @P5 LDGSTS.E.BYPASS.LTC128B.128 [R227+0x8100], [R2.64], !P0 ;  /* 0x0810000002e35fae */ /* 0x0005e2000c101d46 */
[C---:B------:R-:W-:Y:S02]  /*1d80*/  @P5 ISETP.GE.AND P0, PT, R242.reuse, c[0x0][0x1d4], PT ;  /* 0x00007500f2005a0c */ /* 0x040fe40003f06270 */
[----:B--2---:R-:W-:-:S07]  /*1d90*/  @P5 LEA R2, P1, R242, R6, 0x1 ;  /* 0x00000006f2025211 */ /* 0x004fce00078208ff */
[C---:B------:R-:W-:Y:S02]  /*1da0*/  @P2 LEA R6, P6, R241.reuse, R10, 0x1 ;  /* 0x0000000af1062211 */ /* 0x040fe400078c08ff */
[C---:B------:R-:W-:Y:S02]  /*1db0*/  @P5 LEA.HI.X R3, R242.reuse, R7, R38, 0x1, P1 ;  /* 0x00000007f2035211 */ /* 0x040fe400008f0c26 */
[----:B------:R-:W-:Y:S02]  /*1dc0*/  @P2 LEA.HI.X R7, R241, R12, R39, 0x1, P6 ;  /* 0x0000000cf1072211 */ /* 0x000fe400030f0c27 */
[----:B------:R-:W-:Y:S01]  /*1dd0*/  ISETP.GE.AND P6, PT, R13, 0x41, PT ;  /* 0x000000410d00780c */ /* 0x000fe20003fc6270 */
[----:B------:R1:W-:Y:S01]  /*1de0*/  @P5 LDGSTS.E.BYPASS.LTC128B.128 [R227+0xc100], [R2.64], !P0 ;  /* 0x0c10000002e35fae */ /* 0x0003e2000c101d46 */
[----:B------:R-:W-:Y:S02]  /*1df0*/  @P2 ISETP.GE.AND P1, PT, R241, c[0x0][0x1d4], PT ;  /* 0x00007500f1002a0c */ /* 0x000fe40003f26270 */
[----:B----4-:R-:W-:-:S04]  /*1e00*/  @P2 LEA R4, P0, R242, R10, 0x1 ;  /* 0x0000000af2042211 */ /* 0x010fc800078008ff */
[----:B------:R-:W-:-:S05]  /*1e10*/  @P2 LEA.HI.X R5, R242, R12, R38, 0x1, P0 ;  /* 0x0000000cf2052211 */ /* 0x000fca00000f0c26 */
[C---:B------:R-:W-:Y:S02]  /*1e20*/  @P6 ISETP.GE.AND P0, PT, R241.reuse, c[0x0][0x1d4], PT ;  /* 0x00007500f1006a0c */ /* 0x040fe40003f06270 */
[----:B------:R2:W-:Y:S01]  /*1e30*/  @P2 LDGSTS.E.BYPASS.LTC128B.128 [R227+0x9100], [R6.64], !P1 ;  /* 0x0910000006e32fae */ /* 0x0005e2000c901d46 */
[----:B------:R-:W-:Y:S02]  /*1e40*/  @P2 ISETP.GE.AND P1, PT, R242, c[0x0][0x1d4], PT ;  /* 0x00007500f2002a0c */ /* 0x000fe40003f26270 */
[----:B-1----:R-:W-:-:S11]  /*1e50*/  @P6 LEA R2, P5, R241, R8, 0x1 ;  /* 0x00000008f1026211 */ /* 0x002fd600078a08ff */
[----:B------:R1:W-:Y:S01]  /*1e60*/  @P2 LDGSTS.E.BYPASS.LTC128B.128 [R227+0xd100], [R4.64], !P1 ;  /* 0x0d10000004e32fae */ /* 0x0003e2000c901d46 */
[----:B------:R-:W-:Y:S02]  /*1e70*/  @P6 LEA.HI.X R3, R241, R11, R39, 0x1, P5 ;  /* 0x0000000bf1036211 */ /* 0x000fe400028f0c27 */
[----:B------:R-:W-:-:S03]  /*1e80*/  ISETP.GE.AND P5, PT, R13, 0x61, PT ;  /* 0x000000610d00780c */ /* 0x000fc60003fa6270 */
[----:B------:R3:W-:Y:S01]  /*1e90*/  @P6 LDGSTS.E.BYPASS.LTC128B.128 [R227+0xa100], [R2.64], !P0 ;  /* 0x0a10000002e36fae */ /* 0x0007e2000c101d46 */
[----:B--2---:R-:W-:-:S04]  /*1ea0*/  @P6 LEA R6, P2, R242, R8, 0x1 ;  /* 0x00000008f2066211 */ /* 0x004fc800078408ff */
[C---:B------:R-:W-:Y:S02]  /*1eb0*/  @P6 LEA.HI.X R7, R242.reuse, R11, R38, 0x1, P2 ;  /* 0x0000000bf2076211 */ /* 0x040fe400010f0c26 */
[----:B------:R-:W-:-:S03]  /*1ec0*/  @P6 ISETP.GE.AND P2, PT, R242, c[0x0][0x1d4], PT ;  /* 0x00007500f2006a0c */ /* 0x000fc60003f46270 */
[----:B-1----:R-:W-:-:S04]  /*1ed0*/  @P5 LEA R4, P1, R241, R0, 0x1 ;  /* 0x00000000f1045211 */ /* 0x002fc800078208ff */
[----:B------:R-:W-:-:S06]  /*1ee0*/  @P5 LEA.HI.X R5, R241, R9, R39, 0x1, P1 ;  /* 0x00000009f1055211 */ /* 0x000fcc00008f0c27 */
[----:B------:R1:W-:Y:S01]  /*1ef0*/  @P6 LDGSTS.E.BYPASS.LTC128B.128 [R227+0xe100], [R6.64], !P2 ;  /* 0x0e10000006e36fae */ /* 0x0003e2000d101d46 */
[----:B------:R-:W-:Y:S02]  /*1f00*/  @P5 ISETP.GE.AND P1, PT, R241, c[0x0][0x1d4], PT ;  /* 0x00007500f1005a0c */ /* 0x000fe40003f26270 */
[----:B---3--:R-:W-:Y:S01]  /*1f10*/  @P5 LEA R2, P0, R242, R0, 0x1 ;  /* 0x00000000f2025211 */ /* 0x008fe200078008ff */
[----:B------:R-:W-:-:S03]  /*1f20*/  IMAD R0, R36, c[0x0][0x208], RZ ;  /* 0x0000820024007a24 */ /* 0x000fc600078e02ff */
[C---:B------:R-:W-:Y:S01]  /*1f30*/  @P5 LEA.HI.X R3, R242.reuse, R9, R38, 0x1, P0 ;  /* 0x00000009f2035211 */ /* 0x040fe200000f0c26 */
[----:B------:R-:W-:Y:S01]  /*1f40*/  IMAD R0, R239, c[0x0][0x20c], R0 ;  /* 0x00008300ef007a24 */ /* 0x000fe200078e0200 */
[----:B------:R-:W-:-:S05]  /*1f50*/  @P5 ISETP.GE.AND P0, PT, R242, c[0x0][0x1d4], PT ;  /* 0x00007500f2005a0c */ /* 0x000fca0003f06270 */
[----:B------:R1:W-:Y:S08]  /*1f60*/  @P5 LDGSTS.E.BYPASS.LTC128B.128 [R227+0xb100], [R4.64], !P1 ;  /* 0x0b10000004e35fae */ /* 0x0003f0000c901d46 */
[----:B------:R2:W-:Y:S01]  /*1f70*/  @P5 LDGSTS.E.BYPASS.LTC128B.128 [R227+0xf100], [R2.64], !P0 ;  /* 0x0f10000002e35fae */ /* 0x0005e2000c101d46 */
[----:B------:R-:W-:Y:S02]  /*1f80*/  R2P PR, R18, 0x6 ;  /* 0x0000000612007804 */ /* 0x000fe40000000000 */
[----:B------:R-:W-:Y:S01]  /*1f90*/  ISETP.GE.AND P6, PT, R241, c[0x0][0x1d4], PT ;  /* 0x00007500f1007a0c */ /* 0x000fe20003fc6270 */
[----:B------:R-:W0:Y:S10]  /*1fa0*/  LDGDEPBAR ;  /* 0x00000000000079af */ /* 0x000e340000000000 */
[----:B------:R-:W-:-:S04]  /*1fb0*/  @P1 IADD3 R206, R71, -0x20, RZ ;  /* 0xffffffe047ce1810 */ /* 0x000fc80007ffe0ff */
[C---:B------:R-:W-:Y:S02]  /*1fc0*/  IADD3 R207, R206.reuse, 0x4000, RZ ;  /* 0x00004000cecf7810 */ /* 0x040fe40007ffe0ff */
[C---:B------:R-:W-:Y:S02]  /*1fd0*/  IADD3 R208, R206.reuse, 0x4800, RZ ;  /* 0x00004800ced07810 */ /* 0x040fe40007ffe0ff */
[C---:B------:R-:W-:Y:S02]  /*1fe0*/  IADD3 R209, R206.reuse, 0x5000, RZ ;  /* 0x00005000ced17810 */ /* 0x040fe40007ffe0ff */
[C---:B------:R-:W-:Y:S02]  /*1ff0*/  IADD3 R210, R206.reuse, 0x5800, RZ ;  /* 0x00005800ced27810 */ /* 0x040fe40007ffe0ff */
[----:B------:R-:W-:Y:S01]  /*2000*/  IADD3 R211, R206, 0x6000, RZ ;  /* 0x00006000ced37810 */ /* 0x000fe20007ffe0ff */
[----:B--2---:R-:W-:Y:S01]  /*2010*/  IMAD.WIDE.U32 R2, R239, c[0x0][0x208], RZ ;  /* 0x00008200ef027a25 */ /* 0x004fe200078e00ff */
[----:B------:R-:W-:-:S04]  /*2020*/  DEPBAR.LE SB0, 0x1 ;  /* 0x000080400000791a */ /* 0x000fc80000000000 */
[----:B------:R-:W-:Y:S01]  /*2030*/  BAR.SYNC.DEFER_BLOCKING 0x0 ;  /* 0x0000000000007b1d */ /* 0x000fe20000010000 */
[----:B------:R-:W-:Y:S01]  /*2040*/  IMAD.IADD R3, R3, 0x1, R0 ;  /* 0x0000000103037824 */ /* 0x000fe200078e0200 */
[C---:B------:R-:W-:Y:S01]  /*2050*/  IADD3 R212, R206.reuse, 0x6800, RZ ;  /* 0x00006800ced47810 */ /* 0x040fe20007ffe0ff */
[----:B------:R-:W-:Y:S01]  /*2060*/  IMAD R0, R37, c[0x0][0x210], RZ ;  /* 0x0000840025007a24 */ /* 0x000fe200078e02ff */
[----:B------:R-:W-:Y:S01]  /*2070*/  IADD3 R213, R206, 0x7000, RZ ;  /* 0x00007000ced57810 */ /* 0x000fe20007ffe0ff */
[----:B------:R-:W-:Y:S01]  /*2080*/  IMAD.WIDE.U32 R2, R238, c[0x0][0x218], R2 ;  /* 0x00008600ee027a25 */ /* 0x000fe200078e0002 */
[C---:B------:R-:W-:Y:S02]  /*2090*/  IADD3 R214, R206.reuse, 0x7800, RZ ;  /* 0x00007800ced67810 */ /* 0x040fe40007ffe0ff */
[----:B------:R-:W-:Y:S01]  /*20a0*/  IADD3 R222, R206, 0x3800, RZ ;  /* 0x00003800cede7810 */ /* 0x000fe20007ffe0ff */
[----:B------:R-:W-:Y:S01]  /*20b0*/  IMAD R0, R42, c[0x0][0x214], R0 ;  /* 0x000085002a007a24 */ /* 0x000fe200078e0200 */
[----:B------:R-:W-:-:S02]  /*20c0*/  IADD3 R2, P0, R2, R40, RZ ;  /* 0x0000002802027210 */ /* 0x000fc40007f1e0ff */
[C---:B------:R-:W-:Y:S02]  /*20d0*/  IADD3 R221, R206.reuse, 0x3000, RZ ;  /* 0x00003000cedd7810 */ /* 0x040fe40007ffe0ff */
[C---:B------:R-:W-:Y:S02]  /*20e0*/  IADD3 R220, R206.reuse, 0x2800, RZ ;  /* 0x00002800cedc7810 */ /* 0x040fe40007ffe0ff */
[C---:B------:R-:W-:Y:S02]  /*20f0*/  IADD3 R219, R206.reuse, 0x2000, RZ ;  /* 0x00002000cedb7810 */ /* 0x040fe40007ffe0ff */
[C---:B------:R-:W-:Y:S02]  /*2100*/  IADD3 R218, R206.reuse, 0x1800, RZ ;  /* 0x00001800ceda7810 */ /* 0x040fe40007ffe0ff */
[C---:B------:R-:W-:Y:S02]  /*2110*/  IADD3 R217, R206.reuse, 0x1000, RZ ;  /* 0x00001000ced97810 */ /* 0x040fe40007ffe0ff */
[----:B------:R-:W-:Y:S01]  /*2120*/  IADD3 R216, R206, 0x800, RZ ;  /* 0x00000800ced87810 */ /* 0x000fe20007ffe0ff */
[----:B------:R-:W-:Y:S04]  /*2130*/  LDSM.16.M88.4 R136, [R223] ;  /* 0x00000000df88783b */ /* 0x000fe80000000200 */
[----:B------:R-:W-:Y:S04]  /*2140*/  LDSM.16.M88.4 R140, [R224] ;  /* 0x00000000e08c783b */ /* 0x000fe80000000200 */
[----:B------:R-:W-:Y:S04]  /*2150*/  LDSM.16.M88.4 R176, [R226] ;  /* 0x00000000e2b0783b */ /* 0x000fe80000000200 */
[----:B------:R-:W-:Y:S04]  /*2160*/  LDSM.16.M88.4 R180, [R225] ;  /* 0x00000000e1b4783b */ /* 0x000fe80000000200 */
[----:B------:R-:W-:Y:S04]  /*2170*/  LDSM.16.M88.4 R184, [R223+0x4000] ;  /* 0x00400000dfb8783b */ /* 0x000fe80000000200 */
[----:B------:R-:W-:Y:S04]  /*2180*/  LDSM.16.M88.4 R188, [R224+0x4000] ;  /* 0x00400000e0bc783b */ /* 0x000fe80000000200 */
[----:B------:R-:W-:Y:S04]  /*2190*/  LDSM.16.M88.4 R192, [R226+0x4000] ;  /* 0x00400000e2c0783b */ /* 0x000fe80000000200 */
[----:B------:R-:W-:Y:S04]  /*21a0*/  LDSM.16.M88.4 R196, [R225+0x4000] ;  /* 0x00400000e1c4783b */ /* 0x000fe80000000200 */
[----:B------:R-:W-:Y:S06]  /*21b0*/  BAR.SYNC.DEFER_BLOCKING 0x0 ;  /* 0x0000000000007b1d */ /* 0x000fec0000010000 */
[----:B------:R-:W-:-:S04]  /*21c0*/  DEPBAR.LE SB0, 0x0 ;  /* 0x000080000000791a */ /* 0x000fc80000000000 */
[----:B------:R-:W-:Y:S06]  /*21d0*/  BAR.SYNC.DEFER_BLOCKING 0x0 ;  /* 0x0000000000007b1d */ /* 0x000fec0000010000 */
[----:B-1----:R-:W1:Y:S04]  /*21e0*/  LDSM.16.M88.4 R4, [R71] ;  /* 0x000000004704783b */ /* 0x002e680000000200 */
[----:B------:R-:W-:Y:S04]  /*21f0*/  LDSM.16.M88.4 R20, [R206] ;  /* 0x00000000ce14783b */ /* 0x000fe80000000200 */
[----:B------:R-:W2:Y:S04]  /*2200*/  LDSM.16.M88.4 R24, [R71+0x800] ;  /* 0x000800004718783b */ /* 0x000ea80000000200 */
[----:B------:R-:W3:Y:S04]  /*2210*/  LDSM.16.M88.4 R32, [R206+0x800] ;  /* 0x00080000ce20783b */ /* 0x000ee80000000200 */
[----:B------:R-:W4:Y:S04]  /*2220*/  LDSM.16.M88.4 R28, [R71+0x1000] ;  /* 0x00100000471c783b */ /* 0x000f280000000200 */
[----:B------:R-:W-:Y:S04]  /*2230*/  LDSM.16.M88.4 R52, [R206+0x2000] ;  /* 0x00200000ce34783b */ /* 0x000fe80000000200 */
[----:B------:R-:W-:Y:S04]  /*2240*/  LDSM.16.M88.4 R44, [R71+0x3000] ;  /* 0x00300000472c783b */ /* 0x000fe80000000200 */
[----:B------:R-:W-:Y:S04]  /*2250*/  LDSM.16.M88.4 R36, [R206+0x2800] ;  /* 0x00280000ce24783b */ /* 0x000fe80000000200 */
[----:B------:R-:W-:Y:S04]  /*2260*/  LDSM.16.M88.4 R48, [R206+0x3000] ;  /* 0x00300000ce30783b */ /* 0x000fe80000000200 */
[----:B------:R-:W-:Y:S01]  /*2270*/  LDSM.16.M88.4 R56, [R206+0x3800] ;  /* 0x00380000ce38783b */ /* 0x000fe20000000200 */
[C---:B-1----:R-:W-:Y:S08]  /*2280*/  HMMA.16816.F32 R8, R136.reuse, R6, RZ ;  /* 0x000000068808723c */ /* 0x042ff000000018ff */
[C---:B------:R-:W-:Y:S08]  /*2290*/  HMMA.16816.F32 R16, R136.reuse, R4, RZ ;  /* 0x000000048810723c */ /* 0x040ff000000018ff */
[----:B--2---:R-:W-:Y:S08]  /*22a0*/  HMMA.16816.F32 R4, R136, R24, RZ ;  /* 0x000000188804723c */ /* 0x004ff000000018ff */
[----:B------:R-:W-:Y:S08]  /*22b0*/  HMMA.16816.F32 R152, R140, R22, R8 ;  /* 0x000000168c98723c */ /* 0x000ff00000001808 */
[----:B------:R-:W-:Y:S01]  /*22c0*/  HMMA.16816.F32 R8, R136, R26, RZ ;  /* 0x0000001a8808723c */ /* 0x000fe200000018ff */
[----:B------:R-:W1:Y:S07]  /*22d0*/  LDSM.16.M88.4 R24, [R71+0x1800] ;  /* 0x001800004718783b */ /* 0x000e6e0000000200 */
[C---:B------:R-:W-:Y:S01]  /*22e0*/  HMMA.16816.F32 R104, R140.reuse, R20, R16 ;  /* 0x000000148c68723c */ /* 0x040fe20000001810 */
[----:B------:R-:W2:Y:S07]  /*22f0*/  LDSM.16.M88.4 R16, [R206+0x1000] ;  /* 0x00100000ce10783b */ /* 0x000eae0000000200 */
[C---:B---3--:R-:W-:Y:S08]  /*2300*/  HMMA.16816.F32 R60, R140.reuse, R32, R4 ;  /* 0x000000208c3c723c */ /* 0x048ff00000001804 */
[----:B------:R-:W-:Y:S01]  /*2310*/  HMMA.16816.F32 R148, R140, R34, R8 ;  /* 0x000000228c94723c */ /* 0x000fe20000001808 */
[----:B------:R-:W3:Y:S07]  /*2320*/  LDSM.16.M88.4 R32, [R71+0x2000] ;  /* 0x002000004720783b */ /* 0x000eee0000000200 */
[C---:B----4-:R-:W-:Y:S08]  /*2330*/  HMMA.16816.F32 R4, R136.reuse, R28, RZ ;  /* 0x0000001c8804723c */ /* 0x050ff000000018ff */
[C---:B------:R-:W-:Y:S01]  /*2340*/  HMMA.16816.F32 R20, R136.reuse, R30, RZ ;  /* 0x0000001e8814723c */ /* 0x040fe200000018ff */
[----:B------:R-:W4:Y:S07]  /*2350*/  LDSM.16.M88.4 R28, [R206+0x1800] ;  /* 0x00180000ce1c783b */ /* 0x000f2e0000000200 */
[----:B-1----:R-:W-:Y:S08]  /*2360*/  HMMA.16816.F32 R8, R136, R26, RZ ;  /* 0x0000001a8808723c */ /* 0x002ff000000018ff */
[C---:B--2---:R-:W-:Y:S07]  /*2370*/  HMMA.16816.F32 R144, R140.reuse, R16, R4 ;  /* 0x000000108c90723c */ /* 0x044fee0000001804 */
[----:B------:R-:W-:Y:S01]  /*2380*/  IMAD R4, R15, c[0x0][0x218], RZ ;  /* 0x000086000f047a24 */ /* 0x000fe200078e02ff */
[----:B------:R-:W-:Y:S01]  /*2390*/  IADD3 R5, R41, R0, RZ ;  /* 0x0000000029057210 */ /* 0x000fe20007ffe0ff */
[----:B------:R-:W-:Y:S01]  /*23a0*/  HMMA.16816.F32 R132, R140, R18, R20 ;  /* 0x000000128c84723c */ /* 0x000fe20000001814 */
[----:B------:R-:W-:Y:S01]  /*23b0*/  LDSM.16.M88.4 R40, [R71+0x3800] ;  /* 0x003800004728783b */ /* 0x000fe20000000200 */
[----:B------:R-:W-:-:S03]  /*23c0*/  IMAD R0, R238, c[0x0][0x21c], R4 ;  /* 0x00008700ee007a24 */ /* 0x000fc600078e0204 */
[----:B------:R-:W-:Y:S02]  /*23d0*/  STL [R1+0x38], R5 ;  /* 0x0000380501007387 */ /* 0x000fe40000100800 */
[----:B------:R-:W-:Y:S01]  /*23e0*/  IADD3.X R3, R5, R3, R0, P0, !PT ;  /* 0x0000000305037210 */ /* 0x000fe200007fe400 */
[----:B---3--:R-:W-:Y:S01]  /*23f0*/  HMMA.16816.F32 R16, R136, R32, RZ ;  /* 0x000000208810723c */ /* 0x008fe200000018ff */
[----:B------:R-:W-:-:S04]  /*2400*/  LEA R0, P0, R2, c[0x0][0x1f8], 0x1 ;  /* 0x00007e0002007a11 */ /* 0x000fc800078008ff */
[----:B------:R-:W-:Y:S01]  /*2410*/  LEA.HI.X R6, R2, c[0x0][0x1fc], R3, 0x1, P0 ;  /* 0x00007f0002067a11 */ /* 0x000fe200000f0c03 */
[----:B------:R-:W-:Y:S02]  /*2420*/  SHFL.IDX PT, R14, R0, 0x2, 0x181f ;  /* 0x00581f00000e7f89 */ /* 0x000fe400000e0000 */
[----:B----4-:R-:W-:Y:S02]  /*2430*/  HMMA.16816.F32 R124, R140, R30, R8 ;  /* 0x0000001e8c7c723c */ /* 0x010fe40000001808 */
[----:B------:R-:W1:Y:S04]  /*2440*/  SHFL.IDX PT, R2, R0, RZ, 0x181f ;  /* 0x00181fff00027589 */ /* 0x000e6800000e0000 */
[----:B------:R-:W-:Y:S02]  /*2450*/  SHFL.IDX PT, R3, R0, 0x1, 0x181f ;  /* 0x00381f0000037f89 */ /* 0x000fe400000e0000 */
[----:B------:R-:W-:Y:S02]  /*2460*/  HMMA.16816.F32 R20, R136, R24, RZ ;  /* 0x000000188814723c */ /* 0x000fe400000018ff */
[----:B------:R-:W2:Y:S04]  /*2470*/  SHFL.IDX PT, R4, R6, RZ, 0x181f ;  /* 0x00181fff06047589 */ /* 0x000ea800000e0000 */
[----:B------:R-:W3:Y:S02]  /*2480*/  SHFL.IDX PT, R5, R6, 0x1, 0x181f ;  /* 0x00381f0006057f89 */ /* 0x000ee400000e0000 */
[----:B------:R-:W-:Y:S02]  /*2490*/  HMMA.16816.F32 R100, R140, R52, R16 ;  /* 0x000000348c64723c */ /* 0x000fe40000001810 */
[----:B------:R-:W4:Y:S04]  /*24a0*/  SHFL.IDX PT, R12, R6, 0x2, 0x181f ;  /* 0x00581f00060c7f89 */ /* 0x000f2800000e0000 */
[----:B------:R-:W3:Y:S02]  /*24b0*/  SHFL.IDX PT, R0, R0, 0x3, 0x181f ;  /* 0x00781f0000007f89 */ /* 0x000ee400000e0000 */
[----:B------:R-:W-:Y:S02]  /*24c0*/  HMMA.16816.F32 R32, R136, R34, RZ ;  /* 0x000000228820723c */ /* 0x000fe400000018ff */
[----:B------:R3:W4:Y:S01]  /*24d0*/  SHFL.IDX PT, R18, R6, 0x3, 0x181f ;  /* 0x00781f0006127f89 */ /* 0x00072200000e0000 */
[----:B-1----:R-:W-:-:S02]  /*24e0*/  IADD3 R10, P0, R2, R158, RZ ;  /* 0x0000009e020a7210 */ /* 0x002fc40007f1e0ff */
[-C--:B------:R-:W-:Y:S01]  /*24f0*/  IADD3 R8, P1, R2, R159.reuse, RZ ;  /* 0x0000009f02087210 */ /* 0x080fe20007f3e0ff */
[----:B------:R-:W1:Y:S02]  /*2500*/  LDSM.16.M88.4 R24, [R71+0x2800] ;  /* 0x002800004718783b */ /* 0x000e640000000200 */
[----:B------:R-:W-:Y:S01]  /*2510*/  HMMA.16816.F32 R128, R140, R28, R20 ;  /* 0x0000001c8c80723c */ /* 0x000fe20000001814 */
[C---:B--2---:R-:W-:Y:S01]  /*2520*/  IMAD.X R11, R4.reuse, 0x1, R68, P0 ;  /* 0x00000001040b7824 */ /* 0x044fe200000e0644 */
[----:B------:R-:W-:Y:S01]  /*2530*/  ISETP.LT.OR P0, PT, R13, 0x1, P6 ;  /* 0x000000010d00780c */ /* 0x000fe20003701670 */
[----:B------:R-:W-:Y:S01]  /*2540*/  IMAD.X R9, R4, 0x1, R69, P1 ;  /* 0x0000000104097824 */ /* 0x000fe200008e0645 */
[----:B------:R-:W-:-:S04]  /*2550*/  IADD3 R4, P1, R3, R159, RZ ;  /* 0x0000009f03047210 */ /* 0x000fc80007f3e0ff */
[----:B------:R-:W-:Y:S07]  /*2560*/  HMMA.16816.F32 R20, R136, R44, RZ ;  /* 0x0000002c8814723c */ /* 0x000fee00000018ff */
[----:B------:R-:W-:Y:S01]  /*2570*/  @!PT LDS RZ, [RZ] ;  /* 0x00000000fffff984 */ /* 0x000fe20000000800 */
[----:B------:R-:W-:Y:S01]  /*2580*/  @!PT LDS RZ, [RZ] ;  /* 0x00000000fffff984 */ /* 0x000fe20000000800 */
[----:B------:R-:W-:Y:S01]  /*2590*/  @!PT LDS RZ, [RZ] ;  /* 0x00000000fffff984 */ /* 0x000fe20000000800 */
[----:B------:R2:W-:Y:S01]  /*25a0*/  LDGSTS.E.BYPASS.LTC128B.128 [R227+0x100], [R10.64], !P0 ;  /* 0x001000000ae37fae */ /* 0x0005e2000c101d46 */
[----:B---3--:R-:W-:Y:S01]  /*25b0*/  IADD3 R6, P5, R3, R158, RZ ;  /* 0x0000009e03067210 */ /* 0x008fe20007fbe0ff */
[----:B------:R-:W-:Y:S01]  /*25c0*/  HMMA.16816.F32 R120, R140, R54, R32 ;  /* 0x000000368c78723c */ /* 0x000fe20000001820 */
[----:B------:R-:W-:-:S02]  /*25d0*/  ISETP.LT.OR P0, PT, R13, 0x21, P6 ;  /* 0x000000210d00780c */ /* 0x000fc40003701670 */
[C---:B------:R-:W-:Y:S01]  /*25e0*/  IADD3.X R7, R5.reuse, R68, RZ, P5, !PT ;  /* 0x0000004405077210 */ /* 0x040fe20002ffe4ff */
[----:B------:R-:W-:Y:S01]  /*25f0*/  IMAD.X R5, R5, 0x1, R69, P1 ;  /* 0x0000000105057824 */ /* 0x000fe200008e0645 */
[C---:B------:R-:W-:Y:S02]  /*2600*/  IADD3 R2, P5, R14.reuse, R158, RZ ;  /* 0x0000009e0e027210 */ /* 0x040fe40007fbe0ff */
[----:B------:R-:W-:-:S03]  /*2610*/  IADD3 R14, P1, R14, R159, RZ ;  /* 0x0000009f0e0e7210 */ /* 0x000fc60007f3e0ff */
[--C-:B----4-:R-:W-:Y:S01]  /*2620*/  IMAD.X R3, R12, 0x1, R68.reuse, P5 ;  /* 0x000000010c037824 */ /* 0x110fe200028e0644 */
[----:B------:R-:W-:Y:S01]  /*2630*/  IADD3 R16, P5, R0, R158, RZ ;  /* 0x0000009e00107210 */ /* 0x000fe20007fbe0ff */
[----:B------:R-:W-:Y:S01]  /*2640*/  IMAD.X R15, R12, 0x1, R69, P1 ;  /* 0x000000010c0f7824 */ /* 0x000fe200008e0645 */
[----:B------:R-:W-:Y:S02]  /*2650*/  ISETP.GE.AND P1, PT, R242, c[0x0][0x1d4], PT ;  /* 0x00007500f2007a0c */ /* 0x000fe40003f26270 */
[----:B------:R-:W-:Y:S01]  /*2660*/  HMMA.16816.F32 R108, R140, R48, R20 ;  /* 0x000000308c6c723c */ /* 0x000fe20000001814 */
[----:B------:R-:W-:Y:S01]  /*2670*/  IMAD.X R17, R18, 0x1, R68, P5 ;  /* 0x0000000112117824 */ /* 0x000fe200028e0644 */
[----:B------:R-:W-:-:S06]  /*2680*/  ISETP.LT.OR P5, PT, R13, 0x1, P1 ;  /* 0x000000010d00780c */ /* 0x000fcc0000fa1670 */
[C---:B-1----:R-:W-:Y:S07]  /*2690*/  HMMA.16816.F32 R28, R136.reuse, R24, RZ ;  /* 0x00000018881c723c */ /* 0x042fee00000018ff */
[----:B------:R2:W-:Y:S01]  /*26a0*/  LDGSTS.E.BYPASS.LTC128B.128 [R227+0x4100], [R8.64], !P5 ;  /* 0x0410000008e37fae */ /* 0x0005e2000e901d46 */
[C---:B------:R-:W-:Y:S01]  /*26b0*/  ISETP.LT.OR P5, PT, R13.reuse, 0x21, P1 ;  /* 0x000000210d00780c */ /* 0x040fe20000fa1670 */
[----:B------:R-:W-:Y:S02]  /*26c0*/  HMMA.16816.F32 R24, R136, R26, RZ ;  /* 0x0000001a8818723c */ /* 0x000fe400000018ff */
[----:B------:R1:W-:Y:S01]  /*26d0*/  LDGSTS.E.BYPASS.LTC128B.128 [R227+0x1100], [R6.64], !P0 ;  /* 0x0110000006e37fae */ /* 0x0003e2000c101d46 */
[----:B------:R-:W-:-:S05]  /*26e0*/  ISETP.LT.OR P0, PT, R13, 0x41, P6 ;  /* 0x000000410d00780c */ /* 0x000fca0003701670 */
[----:B------:R-:W-:Y:S04]  /*26f0*/  HMMA.16816.F32 R20, R136, R46, RZ ;  /* 0x0000002e8814723c */ /* 0x000fe800000018ff */
[----:B------:R1:W-:Y:S01]  /*2700*/  LDGSTS.E.BYPASS.LTC128B.128 [R227+0x5100], [R4.64], !P5 ;  /* 0x0510000004e37fae */ /* 0x0003e2000e901d46 */
[C---:B------:R-:W-:Y:S02]  /*2710*/  ISETP.LT.OR P5, PT, R13.reuse, 0x61, P6 ;  /* 0x000000610d00780c */ /* 0x040fe400037a1670 */
[C---:B------:R-:W-:Y:S01]  /*2720*/  ISETP.LT.OR P6, PT, R13.reuse, 0x41, P1 ;  /* 0x000000410d00780c */ /* 0x040fe20000fc1670 */
[----:B------:R3:W-:Y:S01]  /*2730*/  LDGSTS.E.BYPASS.LTC128B.128 [R227+0x2100], [R2.64], !P0 ;  /* 0x0210000002e37fae */ /* 0x0007e2000c101d46 */
[----:B------:R-:W-:Y:S01]  /*2740*/  ISETP.LT.OR P1, PT, R13, 0x61, P1 ;  /* 0x000000610d00780c */ /* 0x000fe20000f21670 */
[C---:B------:R-:W-:Y:S08]  /*2750*/  HMMA.16816.F32 R116, R140.reuse, R36, R28 ;  /* 0x000000248c74723c */ /* 0x040ff0000000181c */
[C---:B------:R-:W-:Y:S02]  /*2760*/  HMMA.16816.F32 R112, R140.reuse, R38, R24 ;  /* 0x000000268c70723c */ /* 0x040fe40000001818 */
[----:B------:R4:W-:Y:S04]  /*2770*/  LDGSTS.E.BYPASS.LTC128B.128 [R227+0x6100], [R14.64], !P6 ;  /* 0x061000000ee37fae */ /* 0x0009e8000f101d46 */
[----:B------:R2:W-:Y:S02]  /*2780*/  LDGSTS.E.BYPASS.LTC128B.128 [R227+0x3100], [R16.64], !P5 ;  /* 0x0310000010e37fae */ /* 0x0005e4000e901d46 */
[----:B------:R-:W-:Y:S08]  /*2790*/  HMMA.16816.F32 R96, R140, R50, R20 ;  /* 0x000000328c60723c */ /* 0x000ff00000001814 */
[----:B-1----:R-:W-:Y:S01]  /*27a0*/  HMMA.16816.F32 R4, R136, R40, RZ ;  /* 0x000000288804723c */ /* 0x002fe200000018ff */
[----:B---3--:R-:W-:-:S02]  /*27b0*/  MOV R3, 0x40 ;  /* 0x0000004000037802 */ /* 0x008fc40000000f00 */
[----:B------:R-:W-:Y:S02]  /*27c0*/  IADD3 R2, P0, R0, R159, RZ ;  /* 0x0000009f00027210 */ /* 0x000fe40007f1e0ff */
[----:B------:R-:W-:-:S03]  /*27d0*/  SEL R0, R3, 0xffffffc0, !P2 ;  /* 0xffffffc003007807 */ /* 0x000fc60005000000 */
[----:B------:R-:W-:Y:S01]  /*27e0*/  IMAD.X R3, R18, 0x1, R69, P0 ;  /* 0x0000000112037824 */ /* 0x000fe200000e0645 */
[----:B------:R-:W-:Y:S01]  /*27f0*/  ISETP.GT.AND P0, PT, R70, R167, PT ;  /* 0x000000a74600720c */ /* 0x000fe20003f04270 */
[--C-:B------:R-:W-:Y:S02]  /*2800*/  IMAD.IADD R201, R71, 0x1, R0.reuse ;  /* 0x0000000147c97824 */ /* 0x100fe400078e0200 */
[----:B------:R-:W-:Y:S01]  /*2810*/  IMAD.IADD R200, R207, 0x1, R0 ;  /* 0x00000001cfc87824 */ /* 0x000fe200078e0200 */
[----:B------:R1:W-:Y:S01]  /*2820*/  LDGSTS.E.BYPASS.LTC128B.128 [R227+0x7100], [R2.64], !P1 ;  /* 0x0710000002e37fae */ /* 0x0003e2000c901d46 */
[----:B------:R-:W-:-:S03]  /*2830*/  ISETP.GT.AND P1, PT, R156, 0x7f, PT ;  /* 0x0000007f9c00780c */ /* 0x000fc60003f24270 */
[----:B----4-:R-:W3:Y:S01]  /*2840*/  LDSM.16.M88.4 R12, [R201] ;  /* 0x00000000c90c783b */ /* 0x010ee20000000200 */
[----:B--2---:R-:W-:Y:S03]  /*2850*/  HMMA.16816.F32 R16, R136, R42, RZ ;  /* 0x0000002a8810723c */ /* 0x004fe600000018ff */
[----:B------:R-:W2:Y:S04]  /*2860*/  LDSM.16.M88.4 R8, [R201+0x800] ;  /* 0x00080000c908783b */ /* 0x000ea80000000200 */
[----:B------:R-:W4:Y:S01]  /*2870*/  LDSM.16.M88.4 R28, [R201+0x1800] ;  /* 0x00180000c91c783b */ /* 0x000f220000000200 */
[C---:B------:R-:W-:Y:S03]  /*2880*/  HMMA.16816.F32 R80, R140.reuse, R56, R4 ;  /* 0x000000388c50723c */ /* 0x040fe60000001804 */
[----:B------:R-:W1:Y:S04]  /*2890*/  LDSM.16.M88.4 R32, [R201+0x2000] ;  /* 0x00200000c920783b */ /* 0x000e680000000200 */
[----:B------:R-:W1:Y:S04]  /*28a0*/  LDSM.16.M88.4 R24, [R201+0x1000] ;  /* 0x00100000c918783b */ /* 0x000e680000000200 */
[----:B------:R-:W1:Y:S04]  /*28b0*/  LDSM.16.M88.4 R64, [R200+-0x4000] ;  /* 0xffc00000c840783b */ /* 0x000e680000000200 */
[----:B------:R-:W1:Y:S01]  /*28c0*/  LDSM.16.M88.4 R36, [R201+0x2800] ;  /* 0x00280000c924783b */ /* 0x000e620000000200 */
[----:B------:R-:W-:Y:S03]  /*28d0*/  HMMA.16816.F32 R56, R140, R58, R16 ;  /* 0x0000003a8c38723c */ /* 0x000fe60000001810 */
[----:B------:R-:W1:Y:S04]  /*28e0*/  LDSM.16.M88.4 R76, [R201+0x3000] ;  /* 0x00300000c94c783b */ /* 0x000e680000000200 */
[----:B------:R-:W1:Y:S04]  /*28f0*/  LDSM.16.M88.4 R88, [R200+-0x2800] ;  /* 0xffd80000c858783b */ /* 0x000e680000000200 */
[----:B------:R-:W1:Y:S01]  /*2900*/  LDSM.16.M88.4 R72, [R201+0x3800] ;  /* 0x00380000c948783b */ /* 0x000e620000000200 */
[C---:B---3--:R-:W-:Y:S03]  /*2910*/  HMMA.16816.F32 R40, R176.reuse, R12, R104 ;  /* 0x0000000cb028723c */ /* 0x048fe60000001868 */
[----:B------:R-:W3:Y:S04]  /*2920*/  LDSM.16.M88.4 R104, [R200+-0x2000] ;  /* 0xffe00000c868783b */ /* 0x000ee80000000200 */
[----:B------:R-:W-:Y:S01]  /*2930*/  LDSM.16.M88.4 R84, [R200+-0x3800] ;  /* 0xffc80000c854783b */ /* 0x000fe20000000200 */
[C---:B------:R-:W-:Y:S03]  /*2940*/  HMMA.16816.F32 R48, R176.reuse, R14, R152 ;  /* 0x0000000eb030723c */ /* 0x040fe60000001898 */
[----:B------:R-:W-:Y:S04]  /*2950*/  LDSM.16.M88.4 R92, [R200+-0x3000] ;  /* 0xffd00000c85c783b */ /* 0x000fe80000000200 */
[----:B------:R-:W-:Y:S01]  /*2960*/  LDSM.16.M88.4 R52, [R200+-0x1800] ;  /* 0xffe80000c834783b */ /* 0x000fe20000000200 */
[C---:B--2---:R-:W-:Y:S03]  /*2970*/  HMMA.16816.F32 R60, R176.reuse, R8, R60 ;  /* 0x00000008b03c723c */ /* 0x044fe6000000183c */
[----:B------:R-:W0:Y:S05]  /*2980*/  LDGDEPBAR ;  /* 0x00000000000079af */ /* 0x000e2a0000000000 */
[C---:B------:R-:W-:Y:S08]  /*2990*/  HMMA.16816.F32 R44, R176.reuse, R10, R148 ;  /* 0x0000000ab02c723c */ /* 0x040ff00000001894 */
[C---:B----4-:R-:W-:Y:S08]  /*29a0*/  HMMA.16816.F32 R12, R176.reuse, R28, R128 ;  /* 0x0000001cb00c723c */ /* 0x050ff00000001880 */
[C---:B------:R-:W-:Y:S08]  /*29b0*/  HMMA.16816.F32 R8, R176.reuse, R30, R124 ;  /* 0x0000001eb008723c */ /* 0x040ff0000000187c */
[C---:B-1----:R-:W-:Y:S01]  /*29c0*/  HMMA.16816.F32 R4, R176.reuse, R32, R100 ;  /* 0x00000020b004723c */ /* 0x042fe20000001864 */
[----:B------:R-:W1:Y:S07]  /*29d0*/  LDSM.16.M88.4 R100, [R71+0x4000] ;  /* 0x004000004764783b */ /* 0x000e6e0000000200 */
[C---:B------:R-:W-:Y:S08]  /*29e0*/  HMMA.16816.F32 R20, R176.reuse, R24, R144 ;  /* 0x00000018b014723c */ /* 0x040ff00000001890 */
[----:B------:R-:W-:Y:S08]  /*29f0*/  HMMA.16816.F32 R16, R176, R26, R132 ;  /* 0x0000001ab010723c */ /* 0x000ff00000001884 */
[----:B------:R-:W-:Y:S08]  /*2a00*/  HMMA.16816.F32 R24, R180, R64, R40 ;  /* 0x00000040b418723c */ /* 0x000ff00000001828 */
[C---:B------:R-:W-:Y:S08]  /*2a10*/  HMMA.16816.F32 R28, R176.reuse, R36, R116 ;  /* 0x00000024b01c723c */ /* 0x040ff00000001874 */
[C---:B------:R-:W-:Y:S08]  /*2a20*/  HMMA.16816.F32 R36, R176.reuse, R38, R112 ;  /* 0x00000026b024723c */ /* 0x040ff00000001870 */
[C---:B------:R-:W-:Y:S08]  /*2a30*/  HMMA.16816.F32 R116, R176.reuse, R76, R108 ;  /* 0x0000004cb074723c */ /* 0x040ff0000000186c */
[----:B------:R-:W-:Y:S08]  /*2a40*/  HMMA.16816.F32 R112, R176, R78, R96 ;  /* 0x0000004eb070723c */ /* 0x000ff00000001860 */
[C---:B------:R-:W-:Y:S01]  /*2a50*/  HMMA.16816.F32 R76, R180.reuse, R88, R12 ;  /* 0x00000058b44c723c */ /* 0x040fe2000000180c */
[----:B------:R-:W-:Y:S07]  /*2a60*/  LDSM.16.M88.4 R12, [R200+-0x800] ;  /* 0xfff80000c80c783b */ /* 0x000fee0000000200 */
[C---:B------:R-:W-:Y:S01]  /*2a70*/  HMMA.16816.F32 R88, R180.reuse, R90, R8 ;  /* 0x0000005ab458723c */ /* 0x040fe20000001808 */
[----:B------:R-:W2:Y:S07]  /*2a80*/  LDSM.16.M88.4 R8, [R207] ;  /* 0x00000000cf08783b */ /* 0x000eae0000000200 */
[----:B------:R-:W-:Y:S01]  /*2a90*/  HMMA.16816.F32 R40, R180, R66, R48 ;  /* 0x00000042b428723c */ /* 0x000fe20000001830 */
[----:B------:R-:W4:Y:S07]  /*2aa0*/  LDSM.16.M88.4 R48, [R71+0x4800] ;  /* 0x004800004730783b */ /* 0x000f2e0000000200 */
[----:B------:R-:W-:Y:S08]  /*2ab0*/  HMMA.16816.F32 R108, R176, R72, R80 ;  /* 0x00000048b06c723c */ /* 0x000ff00000001850 */
[----:B---3--:R-:W-:Y:S08]  /*2ac0*/  HMMA.16816.F32 R80, R180, R104, R4 ;  /* 0x00000068b450723c */ /* 0x008ff00000001804 */
[----:B-1----:R-:W-:Y:S01]  /*2ad0*/  HMMA.16816.F32 R4, R184, R100, R24 ;  /* 0x00000064b804723c */ /* 0x002fe20000001818 */
[----:B------:R-:W-:Y:S07]  /*2ae0*/  LDSM.16.M88.4 R24, [R71+0x5800] ;  /* 0x005800004718783b */ /* 0x000fee0000000200 */
[C---:B------:R-:W-:Y:S08]  /*2af0*/  HMMA.16816.F32 R60, R180.reuse, R84, R60 ;  /* 0x00000054b43c723c */ /* 0x040ff0000000183c */
[----:B------:R-:W-:Y:S01]  /*2b00*/  HMMA.16816.F32 R84, R180, R86, R44 ;  /* 0x00000056b454723c */ /* 0x000fe2000000182c */
[----:B------:R-:W1:Y:S07]  /*2b10*/  LDSM.16.M88.4 R44, [R201+0x4000] ;  /* 0x00400000c92c783b */ /* 0x000e6e0000000200 */
[----:B------:R-:W-:Y:S01]  /*2b20*/  HMMA.16816.F32 R96, R176, R74, R56 ;  /* 0x0000004ab060723c */ /* 0x000fe20000001838 */
[----:B------:R-:W-:Y:S07]  /*2b30*/  LDSM.16.M88.4 R56, [R200] ;  /* 0x00000000c838783b */ /* 0x000fee0000000200 */
[----:B------:R-:W-:Y:S08]  /*2b40*/  HMMA.16816.F32 R72, R180, R94, R16 ;  /* 0x0000005eb448723c */ /* 0x000ff00000001810 */
[----:B------:R-:W-:Y:S08]  /*2b50*/  HMMA.16816.F32 R32, R176, R34, R120 ;  /* 0x00000022b020723c */ /* 0x000ff00000001878 */
[----:B------:R-:W-:Y:S01]  /*2b60*/  HMMA.16816.F32 R16, R184, R102, R40 ;  /* 0x00000066b810723c */ /* 0x000fe20000001828 */
[----:B------:R-:W3:Y:S07]  /*2b70*/  LDSM.16.M88.4 R40, [R208] ;  /* 0x00000000d028783b */ /* 0x000eee0000000200 */
[----:B--2---:R-:W-:Y:S08]  /*2b80*/  HMMA.16816.F32 R4, R188, R8, R4 ;  /* 0x00000008bc04723c */ /* 0x004ff00000001804 */
[C---:B------:R-:W-:Y:S08]  /*2b90*/  HMMA.16816.F32 R64, R180.reuse, R92, R20 ;  /* 0x0000005cb440723c */ /* 0x040ff00000001814 */
[C---:B------:R-:W-:Y:S01]  /*2ba0*/  HMMA.16816.F32 R120, R180.reuse, R54, R36 ;  /* 0x00000036b478723c */ /* 0x040fe20000001824 */
[----:B------:R-:W2:Y:S07]  /*2bb0*/  LDSM.16.M88.4 R36, [R200+-0x1000] ;  /* 0xfff00000c824783b */ /* 0x000eae0000000200 */
[----:B------:R-:W-:Y:S01]  /*2bc0*/  HMMA.16816.F32 R92, R180, R52, R28 ;  /* 0x00000034b45c723c */ /* 0x000fe2000000181c */
[----:B------:R-:W2:Y:S04]  /*2bd0*/  LDSM.16.M88.4 R28, [R71+0x5000] ;  /* 0x00500000471c783b */ /* 0x000ea80000000200 */
[----:B------:R-:W2:Y:S03]  /*2be0*/  LDSM.16.M88.4 R52, [R201+0x4800] ;  /* 0x00480000c934783b */ /* 0x000ea60000000200 */
[----:B----4-:R-:W-:Y:S01]  /*2bf0*/  HMMA.16816.F32 R20, R184, R48, R60 ;  /* 0x00000030b814723c */ /* 0x010fe2000000183c */
[----:B------:R-:W-:Y:S07]  /*2c00*/  LDSM.16.M88.4 R60, [R71+0x6000] ;  /* 0x00600000473c783b */ /* 0x000fee0000000200 */
[----:B------:R-:W-:Y:S08]  /*2c10*/  HMMA.16816.F32 R104, R180, R106, R32 ;  /* 0x0000006ab468723c */ /* 0x000ff00000001820 */
[----:B------:R-:W-:Y:S08]  /*2c20*/  HMMA.16816.F32 R32, R188, R10, R16 ;  /* 0x0000000abc20723c */ /* 0x000ff00000001810 */
[----:B-1----:R-:W-:Y:S08]  /*2c30*/  HMMA.16816.F32 R4, R192, R44, R4 ;  /* 0x0000002cc004723c */ /* 0x002ff00000001804 */
[----:B------:R-:W-:Y:S01]  /*2c40*/  HMMA.16816.F32 R8, R184, R50, R84 ;  /* 0x00000032b808723c */ /* 0x000fe20000001854 */
[----:B------:R-:W-:Y:S07]  /*2c50*/  LDSM.16.M88.4 R48, [R71+0x6800] ;  /* 0x006800004730783b */ /* 0x000fee0000000200 */
[----:B---3--:R-:W-:Y:S08]  /*2c60*/  HMMA.16816.F32 R16, R188, R40, R20 ;  /* 0x00000028bc10723c */ /* 0x008ff00000001814 */
[C---:B--2---:R-:W-:Y:S08]  /*2c70*/  HMMA.16816.F32 R116, R180.reuse, R36, R116 ;  /* 0x00000024b474723c */ /* 0x044ff00000001874 */
[C---:B------:R-:W-:Y:S01]  /*2c80*/  HMMA.16816.F32 R112, R180.reuse, R38, R112 ;  /* 0x00000026b470723c */ /* 0x040fe20000001870 */
[----:B------:R-:W1:Y:S07]  /*2c90*/  LDSM.16.M88.4 R36, [R200+0x800] ;  /* 0x00080000c824783b */ /* 0x000e6e0000000200 */
[C---:B------:R-:W-:Y:S08]  /*2ca0*/  HMMA.16816.F32 R108, R180.reuse, R12, R108 ;  /* 0x0000000cb46c723c */ /* 0x040ff0000000186c */
[----:B------:R-:W-:Y:S08]  /*2cb0*/  HMMA.16816.F32 R96, R180, R14, R96 ;  /* 0x0000000eb460723c */ /* 0x000ff00000001860 */
[C---:B------:R-:W-:Y:S08]  /*2cc0*/  HMMA.16816.F32 R64, R184.reuse, R28, R64 ;  /* 0x0000001cb840723c */ /* 0x040ff00000001840 */
[----:B------:R-:W-:Y:S01]  /*2cd0*/  HMMA.16816.F32 R72, R184, R30, R72 ;  /* 0x0000001eb848723c */ /* 0x000fe20000001848 */
[----:B------:R-:W2:Y:S07]  /*2ce0*/  LDSM.16.M88.4 R28, [R209] ;  /* 0x00000000d11c783b */ /* 0x000eae0000000200 */
[----:B------:R-:W-:Y:S01]  /*2cf0*/  HMMA.16816.F32 R12, R192, R46, R32 ;  /* 0x0000002ec00c723c */ /* 0x000fe20000001820 */
[----:B------:R-:W-:Y:S04]  /*2d00*/  LDSM.16.M88.4 R32, [R210] ;  /* 0x00000000d220783b */ /* 0x000fe80000000200 */
[----:B------:R-:W-:Y:S03]  /*2d10*/  LDSM.16.M88.4 R44, [R201+0x5800] ;  /* 0x00580000c92c783b */ /* 0x000fe60000000200 */
[----:B------:R-:W-:Y:S08]  /*2d20*/  HMMA.16816.F32 R20, R196, R56, R4 ;  /* 0x00000038c414723c */ /* 0x000ff00000001804 */
[----:B------:R-:W-:Y:S01]  /*2d30*/  HMMA.16816.F32 R8, R188, R42, R8 ;  /* 0x0000002abc08723c */ /* 0x000fe20000001808 */
[----:B------:R-:W-:Y:S07]  /*2d40*/  LDSM.16.M88.4 R40, [R200+0x1000] ;  /* 0x00100000c828783b */ /* 0x000fee0000000200 */
[----:B------:R-:W-:Y:S08]  /*2d50*/  HMMA.16816.F32 R4, R192, R52, R16 ;  /* 0x00000034c004723c */ /* 0x000ff00000001810 */
[----:B------:R-:W-:Y:S01]  /*2d60*/  HMMA.16816.F32 R76, R184, R24, R76 ;  /* 0x00000018b84c723c */ /* 0x000fe2000000184c */
[----:B------:R-:W-:-:S04]  /*2d70*/  FMUL.FTZ R0, R20, c[0x0][0x320] ;  /* 0x0000c80014007a20 */ /* 0x000fc80000410000 */
[----:B------:R3:W4:Y:S03]  /*2d80*/  MUFU.TANH R125, R0 ;  /* 0x00000000007d7308 */ /* 0x0007260000002400 */
[----:B------:R-:W-:Y:S01]  /*2d90*/  HMMA.16816.F32 R88, R184, R26, R88 ;  /* 0x0000001ab858723c */ /* 0x000fe20000001858 */
[----:B------:R-:W4:Y:S07]  /*2da0*/  LDSM.16.M88.4 R24, [R201+0x5000] ;  /* 0x00500000c918783b */ /* 0x000f2e0000000200 */
[----:B------:R-:W-:Y:S01]  /*2db0*/  HMMA.16816.F32 R16, R196, R58, R12 ;  /* 0x0000003ac410723c */ /* 0x000fe2000000180c */
[----:B------:R-:W-:Y:S01]  /*2dc0*/  LDSM.16.M88.4 R56, [R71+0x7800] ;  /* 0x007800004738783b */ /* 0x000fe20000000200 */
[----:B---3--:R-:W-:-:S06]  /*2dd0*/  FMUL.FTZ R0, R21, c[0x0][0x320] ;  /* 0x0000c80015007a20 */ /* 0x008fcc0000410000 */
[----:B------:R-:W-:Y:S01]  /*2de0*/  HMMA.16816.F32 R12, R192, R54, R8 ;  /* 0x00000036c00c723c */ /* 0x000fe20000001808 */
[----:B------:R3:W3:Y:S07]  /*2df0*/  MUFU.TANH R124, R0 ;  /* 0x00000000007c7308 */ /* 0x0006ee0000002400 */
[----:B-1----:R-:W-:Y:S08]  /*2e00*/  HMMA.16816.F32 R8, R196, R36, R4 ;  /* 0x00000024c408723c */ /* 0x002ff00000001804 */
[----:B--2---:R-:W-:Y:S01]  /*2e10*/  HMMA.16816.F32 R4, R188, R28, R64 ;  /* 0x0000001cbc04723c */ /* 0x004fe20000001840 */
[----:B---3--:R-:W-:-:S04]  /*2e20*/  FMUL.FTZ R0, R22, c[0x0][0x320] ;  /* 0x0000c80016007a20 */ /* 0x008fc80000410000 */
[----:B------:R1:W2:Y:S03]  /*2e30*/  MUFU.TANH R129, R0 ;  /* 0x0000000000817308 */ /* 0x0002a60000002400 */
[C---:B------:R-:W-:Y:S08]  /*2e40*/  HMMA.16816.F32 R80, R184.reuse, R60, R80 ;  /* 0x0000003cb850723c */ /* 0x040ff00000001850 */
[----:B------:R-:W-:Y:S01]  /*2e50*/  HMMA.16816.F32 R64, R184, R50, R120 ;  /* 0x00000032b840723c */ /* 0x000fe20000001878 */
[----:B-1----:R-:W-:-:S07]  /*2e60*/  FMUL.FTZ R0, R23, c[0x0][0x320] ;  /* 0x0000c80017007a20 */ /* 0x002fce0000410000 */
[----:B------:R-:W-:Y:S01]  /*2e70*/  HMMA.16816.F32 R20, R188, R30, R72 ;  /* 0x0000001ebc14723c */ /* 0x000fe20000001848 */
[----:B------:R1:W3:Y:S07]  /*2e80*/  MUFU.TANH R128, R0 ;  /* 0x0000000000807308 */ /* 0x0002ee0000002400 */
[----:B------:R-:W-:Y:S01]  /*2e90*/  HMMA.16816.F32 R28, R196, R38, R12 ;  /* 0x00000026c41c723c */ /* 0x000fe2000000180c */
[----:B------:R-:W2:Y:S07]  /*2ea0*/  LDSM.16.M88.4 R36, [R71+0x7000] ;  /* 0x007000004724783b */ /* 0x000eae0000000200 */
[----:B----4-:R-:W-:Y:S01]  /*2eb0*/  HMMA.16816.F32 R12, R192, R24, R4 ;  /* 0x00000018c00c723c */ /* 0x010fe20000001804 */
[----:B-1----:R-:W-:-:S04]  /*2ec0*/  FMUL.FTZ R0, R16, c[0x0][0x320] ;  /* 0x0000c80010007a20 */ /* 0x002fc80000410000 */
[----:B------:R1:W4:Y:S03]  /*2ed0*/  MUFU.TANH R103, R0 ;  /* 0x0000000000677308 */ /* 0x0003260000002400 */
[----:B------:R-:W-:Y:S01]  /*2ee0*/  HMMA.16816.F32 R72, R184, R48, R92 ;  /* 0x00000030b848723c */ /* 0x000fe2000000185c */
[----:B------:R-:W-:Y:S07]  /*2ef0*/  LDSM.16.M88.4 R48, [R201+0x6000] ;  /* 0x00600000c930783b */ /* 0x000fee0000000200 */
[----:B------:R-:W-:Y:S01]  /*2f00*/  HMMA.16816.F32 R4, R188, R32, R76 ;  /* 0x00000020bc04723c */ /* 0x000fe2000000184c */
[----:B-1----:R-:W-:-:S07]  /*2f10*/  FMUL.FTZ R0, R17, c[0x0][0x320] ;  /* 0x0000c80011007a20 */ /* 0x002fce0000410000 */
[C---:B------:R-:W-:Y:S01]  /*2f20*/  HMMA.16816.F32 R104, R184.reuse, R62, R104 ;  /* 0x0000003eb868723c */ /* 0x040fe20000001868 */
[----:B------:R1:W1:Y:S07]  /*2f30*/  MUFU.TANH R102, R0 ;  /* 0x0000000000667308 */ /* 0x00026e0000002400 */
[----:B--2---:R-:W-:Y:S01]  /*2f40*/  HMMA.16816.F32 R60, R184, R36, R116 ;  /* 0x00000024b83c723c */ /* 0x004fe20000001874 */
[----:B-1----:R-:W-:-:S07]  /*2f50*/  FMUL.FTZ R0, R18, c[0x0][0x320] ;  /* 0x0000c80012007a20 */ /* 0x002fce0000410000 */
[----:B------:R-:W-:Y:S01]  /*2f60*/  HMMA.16816.F32 R4, R192, R44, R4 ;  /* 0x0000002cc004723c */ /* 0x000fe20000001804 */
[----:B------:R1:W2:Y:S07]  /*2f70*/  MUFU.TANH R126, R0 ;  /* 0x00000000007e7308 */ /* 0x0002ae0000002400 */
[----:B------:R-:W-:Y:S01]  /*2f80*/  HMMA.16816.F32 R52, R184, R38, R112 ;  /* 0x00000026b834723c */ /* 0x000fe20000001870 */
[----:B------:R-:W-:Y:S01]  /*2f90*/  LDSM.16.M88.4 R36, [R213] ;  /* 0x00000000d524783b */ /* 0x000fe20000000200 */
[----:B-1----:R-:W-:-:S06]  /*2fa0*/  FMUL.FTZ R0, R19, c[0x0][0x320] ;  /* 0x0000c80013007a20 */ /* 0x002fcc0000410000 */
[----:B------:R-:W-:Y:S01]  /*2fb0*/  HMMA.16816.F32 R16, R196, R40, R12 ;  /* 0x00000028c410723c */ /* 0x000fe2000000180c */
[----:B------:R1:W1:Y:S02]  /*2fc0*/  MUFU.TANH R127, R0 ;  /* 0x00000000007f7308 */ /* 0x0002640000002400 */
[----:B-1----:R-:W-:-:S06]  /*2fd0*/  FMUL.FTZ R0, R8, c[0x0][0x320] ;  /* 0x0000c80008007a20 */ /* 0x002fcc0000410000 */
[----:B------:R1:W1:Y:S02]  /*2fe0*/  MUFU.TANH R101, R0 ;  /* 0x0000000000657308 */ /* 0x0002640000002400 */
[----:B-1----:R-:W-:-:S06]  /*2ff0*/  FMUL.FTZ R0, R9, c[0x0][0x320] ;  /* 0x0000c80009007a20 */ /* 0x002fcc0000410000 */
[----:B------:R1:W1:Y:S02]  /*3000*/  MUFU.TANH R100, R0 ;  /* 0x0000000000647308 */ /* 0x0002640000002400 */
[----:B-1----:R-:W-:-:S06]  /*3010*/  FMUL.FTZ R0, R10, c[0x0][0x320] ;  /* 0x0000c8000a007a20 */ /* 0x002fcc0000410000 */
[----:B------:R1:W1:Y:S02]  /*3020*/  MUFU.TANH R94, R0 ;  /* 0x00000000005e7308 */ /* 0x0002640000002400 */
[----:B-1----:R-:W-:Y:S02]  /*3030*/  FMUL.FTZ R0, R11, c[0x0][0x320] ;  /* 0x0000c8000b007a20 */ /* 0x002fe40000410000 */
[----:B------:R-:W-:Y:S01]  /*3040*/  HMMA.16816.F32 R8, R192, R26, R20 ;  /* 0x0000001ac008723c */ /* 0x000fe20000001814 */
[----:B------:R-:W1:Y:S03]  /*3050*/  LDSM.16.M88.4 R20, [R211] ;  /* 0x00000000d314783b */ /* 0x000e660000000200 */
[----:B------:R2:W1:Y:S04]  /*3060*/  MUFU.TANH R93, R0 ;  /* 0x00000000005d7308 */ /* 0x0004680000002400 */
[----:B------:R-:W-:Y:S01]  /*3070*/  HMMA.16816.F32 R24, R188, R34, R88 ;  /* 0x00000022bc18723c */ /* 0x000fe20000001858 */
[----:B------:R-:W3:Y:S01]  /*3080*/  LDSM.16.M88.4 R32, [R200+0x1800] ;  /* 0x00180000c820783b */ /* 0x000ee20000000200 */
[----:B--2---:R-:W-:-:S04]  /*3090*/  FMUL.FTZ R0, R28, c[0x0][0x320] ;  /* 0x0000c8001c007a20 */ /* 0x004fc80000410000 */
[----:B------:R2:W1:Y:S10]  /*30a0*/  MUFU.TANH R92, R0 ;  /* 0x00000000005c7308 */ /* 0x0004740000002400 */
[----:B------:R-:W-:Y:S01]  /*30b0*/  HMMA.16816.F32 R8, R196, R42, R8 ;  /* 0x0000002ac408723c */ /* 0x000fe20000001808 */
[----:B------:R-:W-:Y:S01]  /*30c0*/  LDSM.16.M88.4 R40, [R200+0x2000] ;  /* 0x00200000c828783b */ /* 0x000fe20000000200 */
[----:B--2---:R-:W-:-:S06]  /*30d0*/  FMUL.FTZ R0, R29, c[0x0][0x320] ;  /* 0x0000c8001d007a20 */ /* 0x004fcc0000410000 */
[C---:B-1----:R-:W-:Y:S01]  /*30e0*/  HMMA.16816.F32 R12, R188.reuse, R20, R80 ;  /* 0x00000014bc0c723c */ /* 0x042fe20000001850 */
[----:B------:R1:W2:Y:S07]  /*30f0*/  MUFU.TANH R86, R0 ;  /* 0x0000000000567308 */ /* 0x0002ae0000002400 */
[----:B------:R-:W-:Y:S01]  /*3100*/  HMMA.16816.F32 R20, R188, R22, R104 ;  /* 0x00000016bc14723c */ /* 0x000fe20000001868 */
[----:B-1----:R-:W-:-:S04]  /*3110*/  FMUL.FTZ R0, R30, c[0x0][0x320] ;  /* 0x0000c8001e007a20 */ /* 0x002fc80000410000 */
[----:B------:R1:W1:Y:S02]  /*3120*/  MUFU.TANH R89, R0 ;  /* 0x0000000000597308 */ /* 0x0002640000002400 */
[----:B-1----:R-:W-:Y:S02]  /*3130*/  FMUL.FTZ R0, R31, c[0x0][0x320] ;  /* 0x0000c8001f007a20 */ /* 0x002fe40000410000 */
[----:B------:R-:W1:Y:S04]  /*3140*/  LDSM.16.M88.4 R28, [R212] ;  /* 0x00000000d41c783b */ /* 0x000e680000000200 */
[----:B------:R2:W1:Y:S02]  /*3150*/  MUFU.TANH R88, R0 ;  /* 0x0000000000587308 */ /* 0x0004640000002400 */
[----:B--2---:R-:W-:-:S06]  /*3160*/  FMUL.FTZ R0, R16, c[0x0][0x320] ;  /* 0x0000c80010007a20 */ /* 0x004fcc0000410000 */
[----:B------:R2:W1:Y:S02]  /*3170*/  MUFU.TANH R85, R0 ;  /* 0x0000000000557308 */ /* 0x0004640000002400 */
[----:B--2---:R-:W-:-:S06]  /*3180*/  FMUL.FTZ R0, R17, c[0x0][0x320] ;  /* 0x0000c80011007a20 */ /* 0x004fcc0000410000 */
[----:B------:R2:W1:Y:S02]  /*3190*/  MUFU.TANH R84, R0 ;  /* 0x0000000000547308 */ /* 0x0004640000002400 */
[----:B--2---:R-:W-:-:S06]  /*31a0*/  FMUL.FTZ R0, R18, c[0x0][0x320] ;  /* 0x0000c80012007a20 */ /* 0x004fcc0000410000 */
[----:B------:R2:W1:Y:S02]  /*31b0*/  MUFU.TANH R87, R0 ;  /* 0x0000000000577308 */ /* 0x0004640000002400 */
[----:B--2---:R-:W-:Y:S02]  /*31c0*/  FMUL.FTZ R0, R19, c[0x0][0x320] ;  /* 0x0000c80013007a20 */ /* 0x004fe40000410000 */
[----:B---3--:R-:W-:Y:S04]  /*31d0*/  HMMA.16816.F32 R16, R196, R32, R4 ;  /* 0x00000020c410723c */ /* 0x008fe80000001804 */
[----:B------:R2:W3:Y:S04]  /*31e0*/  MUFU.TANH R83, R0 ;  /* 0x0000000000537308 */ /* 0x0004e80000002400 */
[----:B------:R-:W-:Y:S01]  /*31f0*/  HMMA.16816.F32 R4, R192, R46, R24 ;  /* 0x0000002ec004723c */ /* 0x000fe20000001818 */
[----:B------:R-:W-:Y:S01]  /*3200*/  LDSM.16.M88.4 R44, [R200+0x2800] ;  /* 0x00280000c82c783b */ /* 0x000fe20000000200 */
[----:B--2---:R-:W-:-:S04]  /*3210*/  FMUL.FTZ R0, R8, c[0x0][0x320] ;  /* 0x0000c80008007a20 */ /* 0x004fc80000410000 */
[----:B------:R2:W1:Y:S11]  /*3220*/  MUFU.TANH R80, R0 ;  /* 0x0000000000507308 */ /* 0x0004760000002400 */
[----:B------:R-:W-:Y:S07]  /*3230*/  @!UPT UIADD3 URZ, URZ, URZ, URZ ;  /* 0x0000003f3f3ff290 */ /* 0x000fee000fffe03f */
[----:B------:R-:W-:Y:S01]  /*3240*/  HMMA.16816.F32 R4, R196, R34, R4 ;  /* 0x00000022c404723c */ /* 0x000fe20000001804 */
[----:B------:R-:W1:Y:S01]  /*3250*/  LDSM.16.M88.4 R32, [R201+0x6800] ;  /* 0x00680000c920783b */ /* 0x000e620000000200 */
[----:B--2---:R-:W-:-:S04]  /*3260*/  FMUL.FTZ R0, R9, c[0x0][0x320] ;  /* 0x0000c80009007a20 */ /* 0x004fc80000410000 */
[----:B------:R2:W1:Y:S02]  /*3270*/  MUFU.TANH R78, R0 ;  /* 0x00000000004e7308 */ /* 0x0004640000002400 */
[----:B--2---:R-:W-:-:S06]  /*3280*/  FMUL.FTZ R0, R10, c[0x0][0x320] ;  /* 0x0000c8000a007a20 */ /* 0x004fcc0000410000 */
[----:B------:R2:W1:Y:S02]  /*3290*/  MUFU.TANH R82, R0 ;  /* 0x0000000000527308 */ /* 0x0004640000002400 */
[----:B--2---:R-:W-:Y:S02]  /*32a0*/  FMUL.FTZ R0, R11, c[0x0][0x320] ;  /* 0x0000c8000b007a20 */ /* 0x004fe40000410000 */
[----:B------:R-:W-:Y:S04]  /*32b0*/  HMMA.16816.F32 R8, R192, R48, R12 ;  /* 0x00000030c008723c */ /* 0x000fe8000000180c */
[----:B------:R2:W2:Y:S04]  /*32c0*/  MUFU.TANH R81, R0 ;  /* 0x0000000000517308 */ /* 0x0004a80000002400 */
[----:B-1----:R-:W-:Y:S01]  /*32d0*/  HMMA.16816.F32 R12, R188, R28, R72 ;  /* 0x0000001cbc0c723c */ /* 0x002fe20000001848 */
[----:B--2---:R-:W-:-:S04]  /*32e0*/  FMUL.FTZ R0, R16, c[0x0][0x320] ;  /* 0x0000c80010007a20 */ /* 0x004fc80000410000 */
[----:B------:R1:W2:Y:S11]  /*32f0*/  MUFU.TANH R77, R0 ;  /* 0x00000000004d7308 */ /* 0x0002b60000002400 */
[----:B------:R-:W-:Y:S08]  /*3300*/  HMMA.16816.F32 R24, R196, R40, R8 ;  /* 0x00000028c418723c */ /* 0x000ff00000001808 */
[----:B------:R-:W-:Y:S01]  /*3310*/  HMMA.16816.F32 R8, R192, R50, R20 ;  /* 0x00000032c008723c */ /* 0x000fe20000001814 */
[----:B-1----:R-:W-:-:S07]  /*3320*/  FMUL.FTZ R0, R17, c[0x0][0x320] ;  /* 0x0000c80011007a20 */ /* 0x002fce0000410000 */
[----:B------:R-:W-:Y:S01]  /*3330*/  HMMA.16816.F32 R20, R188, R30, R64 ;  /* 0x0000001ebc14723c */ /* 0x000fe20000001840 */
[----:B------:R-:W1:Y:S01]  /*3340*/  LDSM.16.M88.4 R28, [R201+0x7000] ;  /* 0x00700000c91c783b */ /* 0x000e620000000200 */
[----:B------:R2:W1:Y:S06]  /*3350*/  MUFU.TANH R76, R0 ;  /* 0x00000000004c7308 */ /* 0x00046c0000002400 */
[----:B------:R-:W-:Y:S01]  /*3360*/  HMMA.16816.F32 R48, R184, R56, R108 ;  /* 0x00000038b830723c */ /* 0x000fe2000000186c */
[----:B--2---:R-:W-:-:S04]  /*3370*/  FMUL.FTZ R0, R18, c[0x0][0x320] ;  /* 0x0000c80012007a20 */ /* 0x004fc80000410000 */
[----:B------:R2:W1:Y:S02]  /*3380*/  MUFU.TANH R79, R0 ;  /* 0x00000000004f7308 */ /* 0x0004640000002400 */
[----:B--2---:R-:W-:Y:S02]  /*3390*/  FMUL.FTZ R0, R19, c[0x0][0x320] ;  /* 0x0000c80013007a20 */ /* 0x004fe40000410000 */
[----:B------:R-:W-:Y:S04]  /*33a0*/  HMMA.16816.F32 R16, R192, R32, R12 ;  /* 0x00000020c010723c */ /* 0x000fe8000000180c */
[----:B------:R2:W1:Y:S04]  /*33b0*/  MUFU.TANH R75, R0 ;  /* 0x00000000004b7308 */ /* 0x0004680000002400 */
[----:B------:R-:W-:Y:S01]  /*33c0*/  HMMA.16816.F32 R12, R188, R36, R60 ;  /* 0x00000024bc0c723c */ /* 0x000fe2000000183c */
[----:B--2---:R-:W-:-:S04]  /*33d0*/  FMUL.FTZ R0, R4, c[0x0][0x320] ;  /* 0x0000c80004007a20 */ /* 0x004fc80000410000 */
[----:B------:R2:W1:Y:S02]  /*33e0*/  MUFU.TANH R73, R0 ;  /* 0x0000000000497308 */ /* 0x0004640000002400 */
[----:B--2---:R-:W-:-:S06]  /*33f0*/  FMUL.FTZ R0, R5, c[0x0][0x320] ;  /* 0x0000c80005007a20 */ /* 0x004fcc0000410000 */
[----:B------:R2:W1:Y:S02]  /*3400*/  MUFU.TANH R72, R0 ;  /* 0x0000000000487308 */ /* 0x0004640000002400 */
[----:B--2---:R-:W-:-:S06]  /*3410*/  FMUL.FTZ R0, R6, c[0x0][0x320] ;  /* 0x0000c80006007a20 */ /* 0x004fcc0000410000 */
[----:B------:R2:W1:Y:S02]  /*3420*/  MUFU.TANH R74, R0 ;  /* 0x00000000004a7308 */ /* 0x0004640000002400 */
[----:B--2---:R-:W-:Y:S02]  /*3430*/  FMUL.FTZ R0, R7, c[0x0][0x320] ;  /* 0x0000c80007007a20 */ /* 0x004fe40000410000 */
[----:B------:R-:W-:Y:S01]  /*3440*/  HMMA.16816.F32 R4, R196, R42, R8 ;  /* 0x0000002ac404723c */ /* 0x000fe20000001808 */
[----:B------:R-:W2:Y:S03]  /*3450*/  LDSM.16.M88.4 R40, [R214] ;  /* 0x00000000d628783b */ /* 0x000ea60000000200 */
[----:B------:R1:W1:Y:S04]  /*3460*/  MUFU.TANH R65, R0 ;  /* 0x0000000000417308 */ /* 0x0002680000002400 */
[----:B------:R-:W-:Y:S01]  /*3470*/  HMMA.16816.F32 R8, R192, R34, R20 ;  /* 0x00000022c008723c */ /* 0x000fe20000001814 */
[----:B------:R-:W3:Y:S07]  /*3480*/  LDSM.16.M88.4 R32, [R201+0x7800] ;  /* 0x00780000c920783b */ /* 0x000eee0000000200 */
[----:B------:R-:W-:Y:S01]  /*3490*/  HMMA.16816.F32 R20, R196, R44, R16 ;  /* 0x0000002cc414723c */ /* 0x000fe20000001810 */
[----:B-1----:R-:W-:-:S04]  /*34a0*/  FMUL.FTZ R0, R24, c[0x0][0x320] ;  /* 0x0000c80018007a20 */ /* 0x002fc80000410000 */
[----:B------:R1:W1:Y:S03]  /*34b0*/  MUFU.TANH R64, R0 ;  /* 0x0000000000407308 */ /* 0x0002660000002400 */
[----:B------:R-:W-:Y:S08]  /*34c0*/  HMMA.16816.F32 R16, R192, R28, R12 ;  /* 0x0000001cc010723c */ /* 0x000ff0000000180c */
[----:B------:R-:W-:Y:S01]  /*34d0*/  HMMA.16816.F32 R8, R196, R46, R8 ;  /* 0x0000002ec408723c */ /* 0x000fe20000001808 */
[----:B-1----:R-:W-:-:S07]  /*34e0*/  FMUL.FTZ R0, R25, c[0x0][0x320] ;  /* 0x0000c80019007a20 */ /* 0x002fce0000410000 */
[----:B------:R-:W-:Y:S01]  /*34f0*/  FMUL.FTZ R21, R21, c[0x0][0x320] ;  /* 0x0000c80015157a20 */ /* 0x000fe20000410000 */
[----:B--2---:R-:W-:Y:S01]  /*3500*/  HMMA.16816.F32 R12, R188, R40, R48 ;  /* 0x00000028bc0c723c */ /* 0x004fe20000001830 */
[----:B------:R1:W2:Y:S01]  /*3510*/  MUFU.TANH R57, R0 ;  /* 0x0000000000397308 */ /* 0x0002a20000002400 */
[----:B------:R-:W-:Y:S02]  /*3520*/  FMUL.FTZ R22, R22, c[0x0][0x320] ;  /* 0x0000c80016167a20 */ /* 0x000fe40000410000 */
[----:B------:R-:W-:-:S05]  /*3530*/  FMUL.FTZ R23, R23, c[0x0][0x320] ;  /* 0x0000c80017177a20 */ /* 0x000fca0000410000 */
[----:B------:R-:W2:Y:S06]  /*3540*/  MUFU.TANH R44, R21 ;  /* 0x00000015002c7308 */ /* 0x000eac0000002400 */
[----:B------:R-:W-:Y:S02]  /*3550*/  FMUL.FTZ R8, R8, c[0x0][0x320] ;  /* 0x0000c80008087a20 */ /* 0x000fe40000410000 */
[----:B-1----:R-:W-:Y:S01]  /*3560*/  FMUL.FTZ R0, R26, c[0x0][0x320] ;  /* 0x0000c8001a007a20 */ /* 0x002fe20000410000 */
[----:B------:R-:W1:Y:S01]  /*3570*/  MUFU.TANH R47, R22 ;  /* 0x00000016002f7308 */ /* 0x000e620000002400 */
[----:B------:R-:W-:-:S02]  /*3580*/  FMUL.FTZ R9, R9, c[0x0][0x320] ;  /* 0x0000c80009097a20 */ /* 0x000fc40000410000 */
[----:B------:R-:W-:Y:S02]  /*3590*/  FMUL.FTZ R10, R10, c[0x0][0x320] ;  /* 0x0000c8000a0a7a20 */ /* 0x000fe40000410000 */
[----:B------:R-:W-:Y:S01]  /*35a0*/  FMUL.FTZ R11, R11, c[0x0][0x320] ;  /* 0x0000c8000b0b7a20 */ /* 0x000fe20000410000 */
[----:B---3--:R-:W-:Y:S02]  /*35b0*/  HMMA.16816.F32 R12, R192, R32, R12 ;  /* 0x00000020c00c723c */ /* 0x008fe4000000180c */
[----:B------:R3:W1:Y:S08]  /*35c0*/  MUFU.TANH R61, R0 ;  /* 0x00000000003d7308 */ /* 0x0006700000002400 */
[----:B------:R-:W1:Y:S01]  /*35d0*/  MUFU.TANH R46, R23 ;  /* 0x00000017002e7308 */ /* 0x000e620000002400 */
[----:B---3--:R-:W-:-:S07]  /*35e0*/  FMUL.FTZ R0, R27, c[0x0][0x320] ;  /* 0x0000c8001b007a20 */ /* 0x008fce0000410000 */
[----:B------:R-:W3:Y:S01]  /*35f0*/  MUFU.TANH R40, R8 ;  /* 0x0000000800287308 */ /* 0x000ee20000002400 */
[----:B------:R-:W-:Y:S01]  /*3600*/  HMMA.16816.F32 R24, R188, R38, R52 ;  /* 0x00000026bc18723c */ /* 0x000fe20000001834 */
[----:B------:R-:W1:Y:S06]  /*3610*/  LDSM.16.M88.4 R36, [R200+0x3000] ;  /* 0x00300000c824783b */ /* 0x000e6c0000000200 */
[----:B------:R2:W1:Y:S08]  /*3620*/  MUFU.TANH R60, R0 ;  /* 0x00000000003c7308 */ /* 0x0004700000002400 */
[----:B------:R-:W1:Y:S01]  /*3630*/  MUFU.TANH R41, R11 ;  /* 0x0000000b00297308 */ /* 0x000e620000002400 */
[----:B--2---:R-:W-:-:S08]  /*3640*/  FMUL.FTZ R0, R4, c[0x0][0x320] ;  /* 0x0000c80004007a20 */ /* 0x004fd00000410000 */
[----:B------:R-:W-:Y:S01]  /*3650*/  HMMA.16816.F32 R24, R192, R30, R24 ;  /* 0x0000001ec018723c */ /* 0x000fe20000001818 */
[----:B------:R-:W2:Y:S01]  /*3660*/  LDSM.16.M88.4 R28, [R200+0x3800] ;  /* 0x00380000c81c783b */ /* 0x000ea20000000200 */
[----:B------:R-:W-:-:S04]  /*3670*/  DEPBAR.LE SB0, 0x0 ;  /* 0x000080000000791a */ /* 0x000fc80000000000 */
[----:B------:R1:W1:Y:S02]  /*3680*/  MUFU.TANH R56, R0 ;  /* 0x0000000000387308 */ /* 0x0002640000002400 */
[----:B-1----:R-:W-:-:S06]  /*3690*/  FMUL.FTZ R0, R5, c[0x0][0x320] ;  /* 0x0000c80005007a20 */ /* 0x002fcc0000410000 */
[----:B------:R1:W1:Y:S02]  /*36a0*/  MUFU.TANH R53, R0 ;  /* 0x0000000000357308 */ /* 0x0002640000002400 */
[----:B-1----:R-:W-:-:S06]  /*36b0*/  FMUL.FTZ R0, R6, c[0x0][0x320] ;  /* 0x0000c80006007a20 */ /* 0x002fcc0000410000 */
[----:B------:R1:W1:Y:S02]  /*36c0*/  MUFU.TANH R55, R0 ;  /* 0x0000000000377308 */ /* 0x0002640000002400 */
[----:B-1----:R-:W-:Y:S02]  /*36d0*/  FMUL.FTZ R0, R7, c[0x0][0x320] ;  /* 0x0000c80007007a20 */ /* 0x002fe40000410000 */
[----:B------:R-:W-:Y:S04]  /*36e0*/  HMMA.16816.F32 R4, R184, R58, R96 ;  /* 0x0000003ab804723c */ /* 0x000fe80000001860 */
[----:B------:R1:W1:Y:S02]  /*36f0*/  MUFU.TANH R54, R0 ;  /* 0x0000000000367308 */ /* 0x0002640000002400 */
[----:B-1----:R-:W-:-:S02]  /*3700*/  FMUL.FTZ R0, R20, c[0x0][0x320] ;  /* 0x0000c80014007a20 */ /* 0x002fc40000410000 */
[----:B------:R-:W-:Y:S04]  /*3710*/  HMMA.16816.F32 R20, R196, R36, R16 ;  /* 0x00000024c414723c */ /* 0x000fe80000001810 */
[----:B------:R-:W1:Y:S11]  /*3720*/  MUFU.TANH R37, R9 ;  /* 0x0000000900257308 */ /* 0x000e760000002400 */
[----:B------:R-:W-:Y:S01]  /*3730*/  @!UPT UIADD3 URZ, URZ, URZ, URZ ;  /* 0x0000003f3f3ff290 */ /* 0x000fe2000fffe03f */
[----:B------:R-:W-:Y:S01]  /*3740*/  HMMA.16816.F32 R4, R188, R42, R4 ;  /* 0x0000002abc04723c */ /* 0x000fe20000001804 */
[----:B------:R2:W1:Y:S07]  /*3750*/  MUFU.TANH R42, R10 ;  /* 0x0000000a002a7308 */ /* 0x00046e0000002400 */
[----:B------:R-:W-:Y:S01]  /*3760*/  HMMA.16816.F32 R16, R196, R38, R24 ;  /* 0x00000026c410723c */ /* 0x000fe20000001818 */
[----:B------:R1:W1:Y:S01]  /*3770*/  MUFU.TANH R45, R0 ;  /* 0x00000000002d7308 */ /* 0x0002620000002400 */
[----:B------:R-:W-:-:S06]  /*3780*/  FMUL.FTZ R20, R20, c[0x0][0x320] ;  /* 0x0000c80014147a20 */ /* 0x000fcc0000410000 */
[----:B--2---:R-:W-:Y:S01]  /*3790*/  HMMA.16816.F32 R8, R196, R28, R12 ;  /* 0x0000001cc408723c */ /* 0x004fe2000000180c */
[----:B------:R-:W-:Y:S02]  /*37a0*/  FMUL.FTZ R22, R22, c[0x0][0x320] ;  /* 0x0000c80016167a20 */ /* 0x000fe40000410000 */
[----:B------:R-:W-:Y:S01]  /*37b0*/  FMUL.FTZ R23, R23, c[0x0][0x320] ;  /* 0x0000c80017177a20 */ /* 0x000fe20000410000 */
[----:B------:R2:W1:Y:S01]  /*37c0*/  MUFU.TANH R25, R20 ;  /* 0x0000001400197308 */ /* 0x0004620000002400 */
[----:B------:R-:W-:-:S03]  /*37d0*/  FMUL.FTZ R21, R21, c[0x0][0x320] ;  /* 0x0000c80015157a20 */ /* 0x000fc60000410000 */
[----:B------:R-:W-:Y:S04]  /*37e0*/  HMMA.16816.F32 R4, R192, R34, R4 ;  /* 0x00000022c004723c */ /* 0x000fe80000001804 */
[----:B------:R2:W1:Y:S04]  /*37f0*/  MUFU.TANH R38, R22 ;  /* 0x0000001600267308 */ /* 0x0004680000002400 */
        /* <DEDUP_REMOVED lines=10> */
[----:B------:R-:W-:Y:S05]  /*38a0*/  HMMA.16816.F32 R4, R196, R30, R4 ;  /* 0x0000001ec404723c */ /* 0x000fea0000001804 */
[----:B------:R2:W1:Y:S08]  /*38b0*/  MUFU.TANH R24, R21 ;  /* 0x0000001500187308 */ /* 0x0004700000002400 */
[----:B------:R2:W1:Y:S08]  /*38c0*/  MUFU.TANH R23, R16 ;  /* 0x0000001000177308 */ /* 0x0004700000002400 */
[----:B------:R2:W1:Y:S03]  /*38d0*/  MUFU.TANH R22, R17 ;  /* 0x0000001100167308 */ /* 0x0004660000002400 */
[----:B------:R-:W-:-:S02]  /*38e0*/  FMUL.FTZ R4, R4, c[0x0][0x320] ;  /* 0x0000c80004047a20 */ /* 0x000fc40000410000 */
[----:B------:R-:W-:Y:S02]  /*38f0*/  FMUL.FTZ R5, R5, c[0x0][0x320] ;  /* 0x0000c80005057a20 */ /* 0x000fe40000410000 */
[----:B------:R-:W-:Y:S01]  /*3900*/  FMUL.FTZ R6, R6, c[0x0][0x320] ;  /* 0x0000c80006067a20 */ /* 0x000fe20000410000 */
[----:B------:R2:W1:Y:S01]  /*3910*/  MUFU.TANH R34, R18 ;  /* 0x0000001200227308 */ /* 0x0004620000002400 */
[----:B------:R-:W-:-:S07]  /*3920*/  FMUL.FTZ R7, R7, c[0x0][0x320] ;  /* 0x0000c80007077a20 */ /* 0x000fce0000410000 */
[----:B------:R2:W1:Y:S08]  /*3930*/  MUFU.TANH R20, R8 ;  /* 0x0000000800147308 */ /* 0x0004700000002400 */
[----:B------:R2:W1:Y:S08]  /*3940*/  MUFU.TANH R19, R9 ;  /* 0x0000000900137308 */ /* 0x0004700000002400 */
[----:B------:R2:W1:Y:S08]  /*3950*/  MUFU.TANH R29, R10 ;  /* 0x0000000a001d7308 */ /* 0x0004700000002400 */
[----:B------:R2:W1:Y:S08]  /*3960*/  MUFU.TANH R28, R11 ;  /* 0x0000000b001c7308 */ /* 0x0004700000002400 */
[----:B------:R2:W1:Y:S08]  /*3970*/  MUFU.TANH R15, R4 ;  /* 0x00000004000f7308 */ /* 0x0004700000002400 */
[----:B------:R2:W1:Y:S08]  /*3980*/  MUFU.TANH R14, R5 ;  /* 0x00000005000e7308 */ /* 0x0004700000002400 */
[----:B------:R2:W1:Y:S08]  /*3990*/  MUFU.TANH R27, R6 ;  /* 0x00000006001b7308 */ /* 0x0004700000002400 */
[----:B------:R2:W1:Y:S01]  /*39a0*/  MUFU.TANH R26, R7 ;  /* 0x00000007001a7308 */ /* 0x0004620000002400 */
[----:B------:R-:W-:Y:S06]  /*39b0*/  BAR.SYNC.DEFER_BLOCKING 0x0 ;  /* 0x0000000000007b1d */ /* 0x000fec0000010000 */
[----:B------:R-:W-:Y:S05]  /*39c0*/  @!P0 BRA `(.L_x_76) ;  /* 0x0000049000008947 */ /* 0x000fea0003800000 */
[----:B---34-:R-:W-:Y:S01]  /*39d0*/  IMAD R2, R70, 0x80, R166 ;  /* 0x0000008046027824 */ /* 0x018fe200078e02a6 */
[----:B------:R-:W-:-:S04]  /*39e0*/  MOV R238, RZ ;  /* 0x000000ff00ee7202 */ /* 0x000fc80000000f00 */
[----:B------:R-:W-:-:S05]  /*39f0*/  IADD3 R2, R2, -0x80, R156 ;  /* 0xffffff8002027810 */ /* 0x000fca0007ffe09c */
[----:B------:R-:W-:-:S04]  /*3a00*/  @P3 IMAD.HI.U32 R3, R2, c[0x0][0x2bc], RZ ;  /* 0x0000af0002033a27 */ /* 0x000fc800078e00ff */
[----:B-1----:R-:W-:Y:S01]  /*3a10*/  IMAD.MOV.U32 R0, RZ, RZ, R2 ;  /* 0x000000ffff007224 */ /* 0x002fe200078e0002 */
[----:B------:R-:W-:-:S04]  /*3a20*/  @P3 SHF.R.U32.HI R0, RZ, c[0x0][0x2c0], R3 ;  /* 0x0000b000ff003a19 */ /* 0x000fc80000011603 */
[----:B------:R-:W-:-:S04]  /*3a30*/  @!P1 IADD3 R3, P0, R0, R164, RZ ;  /* 0x000000a400039210 */ /* 0x000fc80007f1e0ff */
[----:B--2---:R-:W-:Y:S02]  /*3a40*/  @!P1 LEA.HI.X.SX32 R5, R0, R161, 0x1, P0 ;  /* 0x000000a100059211 */ /* 0x004fe400000f0eff */
[----:B------:R-:W-:-:S04]  /*3a50*/  @!P1 LEA R4, P0, R3, c[0x0][0x2a0], 0x2 ;  /* 0x0000a80003049a11 */ /* 0x000fc800078010ff */
[----:B------:R-:W-:-:S05]  /*3a60*/  @!P1 LEA.HI.X R5, R3, c[0x0][0x2a4], R5, 0x2, P0 ;  /* 0x0000a90003059a11 */ /* 0x000fca00000f1405 */
[----:B------:R-:W2:Y:S01]  /*3a70*/  @!P1 LDG.E R238, [R4.64] ;  /* 0x0000000604ee9981 */ /* 0x000ea2000c1e1900 */
[----:B------:R-:W-:-:S04]  /*3a80*/  IMAD.MOV R239, RZ, RZ, -R0 ;  /* 0x000000ffffef7224 */ /* 0x000fc800078e0a00 */
[----:B------:R-:W-:-:S04]  /*3a90*/  IMAD R239, R239, c[0x0][0x2b8], R2 ;  /* 0x0000ae00efef7a24 */ /* 0x000fc800078e0202 */
[----:B------:R-:W-:Y:S01]  /*3aa0*/  IMAD.WIDE.U32 R2, R239, c[0x0][0x1e0], RZ ;  /* 0x00007800ef027a25 */ /* 0x000fe200078e00ff */
[----:B------:R-:W-:-:S05]  /*3ab0*/  SHF.R.S32.HI R0, RZ, 0x1f, R239 ;  /* 0x0000001fff007819 */ /* 0x000fca00000114ef */
[----:B------:R-:W-:-:S04]  /*3ac0*/  IMAD R0, R0, c[0x0][0x1e0], RZ ;  /* 0x0000780000007a24 */ /* 0x000fc800078e02ff */
[----:B------:R-:W-:-:S05]  /*3ad0*/  IMAD R0, R239, c[0x0][0x1e4], R0 ;  /* 0x00007900ef007a24 */ /* 0x000fca00078e0200 */
[----:B------:R-:W-:Y:S02]  /*3ae0*/  IADD3 R3, R3, R0, RZ ;  /* 0x0000000003037210 */ /* 0x000fe40007ffe0ff */
[----:B--2---:R-:W-:-:S03]  /*3af0*/  SHF.R.S32.HI R4, RZ, 0x1f, R238 ;  /* 0x0000001fff047819 */ /* 0x004fc600000114ee */
[----:B------:R-:W-:-:S04]  /*3b00*/  IMAD.WIDE.U32 R2, R238, c[0x0][0x1f0], R2 ;  /* 0x00007c00ee027a25 */ /* 0x000fc800078e0002 */
[----:B------:R-:W-:Y:S01]  /*3b10*/  IMAD R4, R4, c[0x0][0x1f0], RZ ;  /* 0x00007c0004047a24 */ /* 0x000fe200078e02ff */
[----:B------:R-:W-:-:S03]  /*3b20*/  IADD3 R0, P2, R162, R2, RZ ;  /* 0x00000002a2007210 */ /* 0x000fc60007f5e0ff */
[----:B------:R-:W-:Y:S01]  /*3b30*/  IMAD R2, R238, c[0x0][0x1f4], R4 ;  /* 0x00007d00ee027a24 */ /* 0x000fe200078e0204 */
[----:B------:R-:W-:-:S04]  /*3b40*/  LEA R4, P0, R0, c[0x0][0x1c8], 0x1 ;  /* 0x0000720000047a11 */ /* 0x000fc800078008ff */
[----:B------:R-:W-:-:S04]  /*3b50*/  IADD3.X R2, R160, R3, R2, P2, !PT ;  /* 0x00000003a0027210 */ /* 0x000fc800017fe402 */
[----:B------:R-:W-:Y:S01]  /*3b60*/  LEA.HI.X R0, R0, c[0x0][0x1cc], R2, 0x1, P0 ;  /* 0x0000730000007a11 */ /* 0x000fe200000f0c02 */
[----:B------:R-:W-:Y:S05]  /*3b70*/  BRA.DIV ~URZ, `(.L_x_77) ;  /* 0x0000d9227f007947 */ /* 0x000fea000b800000 */
[----:B------:R1:W2:Y:S02]  /*3b80*/  SHFL.IDX PT, R5, R0, RZ, 0x181f ;  /* 0x00181fff00057589 */ /* 0x0002a400000e0000 */
.L_x_115:
[----:B------:R-:W-:Y:S05]  /*3b90*/  BRA.DIV ~URZ, `(.L_x_78) ;  /* 0x0000d9727f007947 */ /* 0x000fea000b800000 */
[----:B------:R-:W3:Y:S01]  /*3ba0*/  SHFL.IDX PT, R2, R4, RZ, 0x181f ;  /* 0x00181fff04027589 */ /* 0x000ee200000e0000 */
[----:B------:R-:W-:Y:S02]  /*3bb0*/  ISETP.GE.AND P2, PT, R241, c[0x0][0x1d4], PT ;  /* 0x00007500f1007a0c */ /* 0x000fe40003f46270 */
[----:B------:R-:W-:Y:S01]  /*3bc0*/  ISETP.GE.AND P0, PT, R242, c[0x0][0x1d4], PT ;  /* 0x00007500f2007a0c */ /* 0x000fe20003f06270 */
[----:B------:R-:W4:Y:S04]  /*3bd0*/  SHFL.IDX PT, R8, R4, 0x1, 0x181f ;  /* 0x00381f0004087f89 */ /* 0x000f2800000e0000 */
[----:B------:R-:W5:Y:S04]  /*3be0*/  SHFL.IDX PT, R9, R0, 0x1, 0x181f ;  /* 0x00381f0000097f89 */ /* 0x000f6800000e0000 */
[----:B------:R-:W1:Y:S04]  /*3bf0*/  SHFL.IDX PT, R12, R4, 0x2, 0x181f ;  /* 0x00581f00040c7f89 */ /* 0x000e6800000e0000 */
[----:B------:R-:W2:Y:S04]  /*3c00*/  SHFL.IDX PT, R13, R0, 0x2, 0x181f ;  /* 0x00581f00000d7f89 */ /* 0x000ea800000e0000 */
[----:B-1----:R-:W1:Y:S01]  /*3c10*/  SHFL.IDX PT, R0, R0, 0x3, 0x181f ;  /* 0x00781f0000007f89 */ /* 0x002e6200000e0000 */
[----:B---3--:R-:W-:-:S03]  /*3c20*/  IADD3 R6, P6, R2, R158, RZ ;  /* 0x0000009e02067210 */ /* 0x008fc60007fde0ff */
[----:B------:R-:W3:Y:S01]  /*3c30*/  SHFL.IDX PT, R4, R4, 0x3, 0x181f ;  /* 0x00781f0004047f89 */ /* 0x000ee200000e0000 */
[----:B------:R-:W-:Y:S01]  /*3c40*/  IADD3 R2, P5, R2, R159, RZ ;  /* 0x0000009f02027210 */ /* 0x000fe20007fbe0ff */
[----:B--2---:R-:W-:Y:S01]  /*3c50*/  IMAD.X R7, R5, 0x1, R68, P6 ;  /* 0x0000000105077824 */ /* 0x004fe200030e0644 */
[----:B----4-:R-:W-:-:S03]  /*3c60*/  IADD3 R10, P6, R8, R158, RZ ;  /* 0x0000009e080a7210 */ /* 0x010fc60007fde0ff */
[--C-:B------:R-:W-:Y:S01]  /*3c70*/  IMAD.X R3, R5, 0x1, R69.reuse, P5 ;  /* 0x0000000105037824 */ /* 0x100fe200028e0645 */
[-C--:B------:R-:W-:Y:S01]  /*3c80*/  IADD3 R8, P5, R8, R159.reuse, RZ ;  /* 0x0000009f08087210 */ /* 0x080fe20007fbe0ff */
[----:B------:R2:W-:Y:S01]  /*3c90*/  LDGSTS.E.BYPASS.LTC128B.128 [R227+0x8100], [R6.64], !P2 ;  /* 0x0810000006e37fae */ /* 0x0005e2000d101d46 */
[C---:B-----5:R-:W-:Y:S01]  /*3ca0*/  IMAD.X R11, R9.reuse, 0x1, R68, P6 ;  /* 0x00000001090b7824 */ /* 0x060fe200030e0644 */
[----:B------:R-:W-:Y:S02]  /*3cb0*/  SEL R5, RZ, 0x10, P0 ;  /* 0x00000010ff057807 */ /* 0x000fe40000000000 */
[----:B------:R-:W-:Y:S01]  /*3cc0*/  IMAD.X R9, R9, 0x1, R69, P5 ;  /* 0x0000000109097824 */ /* 0x000fe200028e0645 */
[----:B------:R4:W-:Y:S04]  /*3cd0*/  LDGSTS.E.BYPASS.LTC128B.128 [R227+0xc100], [R2.64], !P0 ;  /* 0x0c10000002e37fae */ /* 0x0009e8000c101d46 */
[----:B------:R1:W-:Y:S04]  /*3ce0*/  LDGSTS.E.BYPASS.LTC128B.128 [R227+0x9100], [R10.64], !P2 ;  /* 0x091000000ae37fae */ /* 0x0003e8000d101d46 */
[----:B------:R1:W-:Y:S01]  /*3cf0*/  LDGSTS.E.BYPASS.LTC128B.128 [R227+0xd100], [R8.64], !P0 ;  /* 0x0d10000008e37fae */ /* 0x0003e2000c101d46 */
[----:B--2---:R-:W-:-:S02]  /*3d00*/  IADD3 R6, P5, R12, R159, RZ ;  /* 0x0000009f0c067210 */ /* 0x004fc40007fbe0ff */
[----:B----4-:R-:W-:-:S03]  /*3d10*/  IADD3 R2, P6, R12, R158, RZ ;  /* 0x0000009e0c027210 */ /* 0x010fc60007fde0ff */
[C---:B------:R-:W-:Y:S02]  /*3d20*/  IMAD.X R7, R13.reuse, 0x1, R69, P5 ;  /* 0x000000010d077824 */ /* 0x040fe400028e0645 */
[----:B------:R-:W-:-:S05]  /*3d30*/  IMAD.X R3, R13, 0x1, R68, P6 ;  /* 0x000000010d037824 */ /* 0x000fca00030e0644 */
[----:B------:R2:W-:Y:S04]  /*3d40*/  LDGSTS.E.BYPASS.LTC128B.128 [R227+0xa100], [R2.64], !P2 ;  /* 0x0a10000002e37fae */ /* 0x0005e8000d101d46 */
[----:B------:R4:W-:Y:S02]  /*3d50*/  LDGSTS.E.BYPASS.LTC128B.128 [R227+0xe100], [R6.64], !P0 ;  /* 0x0e10000006e37fae */ /* 0x0009e4000c101d46 */
[----:B----4-:R-:W-:-:S04]  /*3d60*/  SEL R6, RZ, 0x10, P2 ;  /* 0x00000010ff067807 */ /* 0x010fc80001000000 */
.L_x_116:
[----:B-123--:R-:W-:Y:S02]  /*3d70*/  IADD3 R2, -R6, 0x10, RZ ;  /* 0x0000001006027810 */ /* 0x00efe40007ffe1ff */
[----:B------:R-:W-:Y:S02]  /*3d80*/  IADD3 R7, -R5, 0x10, RZ ;  /* 0x0000001005077810 */ /* 0x000fe40007ffe1ff */
[----:B------:R-:W-:-:S02]  /*3d90*/  LOP3.LUT R2, R2, 0xf, RZ, 0xc0, !PT ;  /* 0x0000000f02027812 */ /* 0x000fc400078ec0ff */
[----:B------:R-:W-:Y:S02]  /*3da0*/  ISETP.NE.U32.AND P6, PT, R6, RZ, PT ;  /* 0x000000ff0600720c */ /* 0x000fe40003fc5070 */
[----:B------:R-:W-:Y:S02]  /*3db0*/  IADD3 R2, P2, P0, R2, R4, R158 ;  /* 0x0000000402027210 */ /* 0x000fe4000785e09e */
[----:B------:R-:W-:Y:S02]  /*3dc0*/  LOP3.LUT R7, R7, 0xf, RZ, 0xc0, !PT ;  /* 0x0000000f07077812 */ /* 0x000fe400078ec0ff */
[----:B------:R-:W-:Y:S02]  /*3dd0*/  ISETP.NE.U32.AND P5, PT, R5, RZ, PT ;  /* 0x000000ff0500720c */ /* 0x000fe40003fa5070 */
[----:B------:R-:W-:Y:S02]  /*3de0*/  IADD3.X R3, RZ, R0, R68, P2, P0 ;  /* 0x00000000ff037210 */ /* 0x000fe400017e0444 */
[----:B------:R-:W-:-:S03]  /*3df0*/  IADD3 R4, P2, P0, R7, R4, R159 ;  /* 0x0000000407047210 */ /* 0x000fc6000785e09f */
[----:B------:R-:W-:Y:S01]  /*3e00*/  @!PT LDS RZ, [RZ] ;  /* 0x00000000fffff984 */ /* 0x000fe20000000800 */
[----:B------:R-:W-:Y:S01]  /*3e10*/  @!PT LDS RZ, [RZ] ;  /* 0x00000000fffff984 */ /* 0x000fe20000000800 */
[----:B------:R-:W-:Y:S01]  /*3e20*/  @!PT LDS RZ, [RZ] ;  /* 0x00000000fffff984 */ /* 0x000fe20000000800 */
[----:B------:R1:W-:Y:S01]  /*3e30*/  LDGSTS.E.BYPASS.LTC128B.128.ZFILL [R227+0xb100], [R2.64], P6 ;  /* 0x0b10000002e37fae */ /* 0x0003e2000b141d46 */
[----:B------:R-:W-:-:S05]  /*3e40*/  IADD3.X R5, RZ, R0, R69, P2, P0 ;  /* 0x00000000ff057210 */ /* 0x000fca00017e0445 */
[----:B------:R1:W-:Y:S04]  /*3e50*/  LDGSTS.E.BYPASS.LTC128B.128.ZFILL [R227+0xf100], [R4.64], P5 ;  /* 0x0f10000004e37fae */ /* 0x0003e8000a941d46 */
.L_x_76:
[----:B---34-:R-:W-:Y:S05]  /*3e60*/  BSYNC B0 ;  /* 0x0000000000007941 */ /* 0x018fea0003800000 */
.L_x_75:
[----:B-1----:R-:W3:Y:S04]  /*3e70*/  LDL R3, [R1+0x4c] ;  /* 0x00004c0001037983 */ /* 0x002ee80000100800 */
[----:B------:R-:W3:Y:S04]  /*3e80*/  LDL R2, [R1+0xcc] ;  /* 0x0000cc0001027983 */ /* 0x000ee80000100800 */
[----:B--2---:R-:W2:Y:S01]  /*3e90*/  LDL R5, [R1+0x3c] ;  /* 0x00003c0001057983 */ /* 0x004ea20000100800 */
[----:B------:R-:W-:-:S03]  /*3ea0*/  MOV R0, 0xffffff80 ;  /* 0xffffff8000007802 */ /* 0x000fc60000000f00 */
[----:B------:R-:W0:Y:S02]  /*3eb0*/  LDGDEPBAR ;  /* 0x00000000000079af */ /* 0x000e240000000000 */
[----:B------:R-:W-:Y:S01]  /*3ec0*/  IMAD R0, R70, R0, 0x1 ;  /* 0x0000000146007424 */ /* 0x000fe200078e0200 */
[----:B---3--:R-:W-:Y:S02]  /*3ed0*/  IADD3 R4, R2, R3, RZ ;  /* 0x0000000302047210 */ /* 0x008fe40007ffe0ff */
[----:B------:R-:W-:Y:S02]  /*3ee0*/  MOV R3, c[0x0][0x2ac] ;  /* 0x0000ab0000037a02 */ /* 0x000fe40000000f00 */
[----:B--2---:R-:W-:Y:S01]  /*3ef0*/  IADD3 R6, -R5, R157, RZ ;  /* 0x0000009d05067210 */ /* 0x004fe20007ffe1ff */
[----:B------:R-:W-:Y:S01]  /*3f00*/  @P4 IMAD.HI.U32 R2, R4, c[0x0][0x2c8], RZ ;  /* 0x0000b20004024a27 */ /* 0x000fe200078e00ff */
[----:B------:R1:W-:Y:S03]  /*3f10*/  STL [R1+0x8], R4 ;  /* 0x0000080401007387 */ /* 0x0003e60000100800 */
[----:B------:R-:W-:-:S05]  /*3f20*/  IMAD R0, R3, c[0x0][0x1d0], R0 ;  /* 0x0000740003007a24 */ /* 0x000fca00078e0200 */
[----:B------:R-:W-:Y:S02]  /*3f30*/  IADD3 R5, R0, -c[0x0][0x168], -R5 ;  /* 0x80005a0000057a10 */ /* 0x000fe40007ffe805 */
[----:B-1----:R-:W-:Y:S01]  /*3f40*/  @P4 SHF.R.U32.HI R4, RZ, c[0x0][0x2cc], R2 ;  /* 0x0000b300ff044a19 */ /* 0x002fe20000011602 */
[----:B------:R-:W-:Y:S05]  /*3f50*/  BRA.DIV ~URZ, `(.L_x_79) ;  /* 0x0000dae27f007947 */ /* 0x000fea000b800000 */
[----:B------:R1:W2:Y:S02]  /*3f60*/  SHFL.IDX PT, R52, R4, RZ, 0x1c1f ;  /* 0x001c1fff04347589 */ /* 0x0002a400000e0000 */
.L_x_117:
[----:B--2---:R-:W-:-:S05]  /*3f70*/  IMAD.IADD R0, R5, 0x1, R52 ;  /* 0x0000000105007824 */ /* 0x004fca00078e0234 */
[----:B------:R-:W-:-:S04]  /*3f80*/  IMNMX R0, R6, R0, PT ;  /* 0x0000000006007217 */ /* 0x000fc80003800200 */
[C---:B------:R-:W-:Y:S02]  /*3f90*/  ISETP.GT.AND P6, PT, R0.reuse, RZ, PT ;  /* 0x000000ff0000720c */ /* 0x040fe40003fc4270 */
[C---:B------:R-:W-:Y:S02]  /*3fa0*/  ISETP.GT.AND P5, PT, R0.reuse, 0x1, PT ;  /* 0x000000010000780c */ /* 0x040fe40003fa4270 */
[C---:B------:R-:W-:Y:S02]  /*3fb0*/  ISETP.GT.AND P2, PT, R0.reuse, 0x8, PT ;  /* 0x000000080000780c */ /* 0x040fe40003f44270 */
[----:B------:R-:W-:Y:S02]  /*3fc0*/  ISETP.GT.AND P0, PT, R0, 0x9, PT ;  /* 0x000000090000780c */ /* 0x000fe40003f04270 */
[----:B------:R-:W-:Y:S02]  /*3fd0*/  FSEL R7, R125, -INF , P6 ;  /* 0xff8000007d077808 */ /* 0x000fe40003000000 */
[----:B------:R-:W-:-:S02]  /*3fe0*/  FSEL R9, R124, -INF , P5 ;  /* 0xff8000007c097808 */ /* 0x000fc40002800000 */
[----:B------:R-:W-:Y:S02]  /*3ff0*/  FSEL R11, R103, -INF , P2 ;  /* 0xff800000670b7808 */ /* 0x000fe40001000000 */
[----:B------:R-:W-:Y:S02]  /*4000*/  FSEL R13, R102, -INF , P0 ;  /* 0xff800000660d7808 */ /* 0x000fe40000000000 */
[C---:B------:R-:W-:Y:S02]  /*4010*/  ISETP.GT.AND P6, PT, R0.reuse, 0x10, PT ;  /* 0x000000100000780c */ /* 0x040fe40003fc4270 */
[C---:B------:R-:W-:Y:S02]  /*4020*/  ISETP.GT.AND P5, PT, R0.reuse, 0x11, PT ;  /* 0x000000110000780c */ /* 0x040fe40003fa4270 */
[C---:B------:R-:W-:Y:S02]  /*4030*/  ISETP.GT.AND P2, PT, R0.reuse, 0x18, PT ;  /* 0x000000180000780c */ /* 0x040fe40003f44270 */
[----:B------:R-:W-:-:S02]  /*4040*/  ISETP.GT.AND P0, PT, R0, 0x19, PT ;  /* 0x000000190000780c */ /* 0x000fc40003f04270 */
[----:B------:R-:W-:Y:S02]  /*4050*/  FSEL R16, R101, -INF , P6 ;  /* 0xff80000065107808 */ /* 0x000fe40003000000 */
[----:B------:R-:W-:Y:S02]  /*4060*/  FSEL R17, R100, -INF , P5 ;  /* 0xff80000064117808 */ /* 0x000fe40002800000 */
[----:B------:R-:W-:Y:S02]  /*4070*/  FSEL R18, R92, -INF , P2 ;  /* 0xff8000005c127808 */ /* 0x000fe40001000000 */
[----:B------:R-:W-:Y:S02]  /*4080*/  FSEL R21, R86, -INF , P0 ;  /* 0xff80000056157808 */ /* 0x000fe40000000000 */
[C---:B------:R-:W-:Y:S02]  /*4090*/  ISETP.GT.AND P6, PT, R0.reuse, 0x20, PT ;  /* 0x000000200000780c */ /* 0x040fe40003fc4270 */
[----:B------:R-:W-:-:S02]  /*40a0*/  ISETP.GT.AND P5, PT, R0, 0x21, PT ;  /* 0x000000210000780c */ /* 0x000fc40003fa4270 */
[C---:B------:R-:W-:Y:S02]  /*40b0*/  ISETP.GT.AND P2, PT, R0.reuse, 0x28, PT ;  /* 0x000000280000780c */ /* 0x040fe40003f44270 */
[----:B------:R-:W-:Y:S02]  /*40c0*/  ISETP.GT.AND P0, PT, R0, 0x29, PT ;  /* 0x000000290000780c */ /* 0x000fe40003f04270 */
[----:B------:R-:W-:Y:S02]  /*40d0*/  FSEL R69, R85, -INF , P6 ;  /* 0xff80000055457808 */ /* 0x000fe40003000000 */
[----:B------:R-:W-:Y:S02]  /*40e0*/  FSEL R70, R84, -INF , P5 ;  /* 0xff80000054467808 */ /* 0x000fe40002800000 */
[----:B------:R-:W-:Y:S02]  /*40f0*/  FSEL R108, R80, -INF , P2 ;  /* 0xff800000506c7808 */ /* 0x000fe40001000000 */
[----:B------:R-:W-:-:S02]  /*4100*/  FSEL R109, R78, -INF , P0 ;  /* 0xff8000004e6d7808 */ /* 0x000fc40000000000 */
[C---:B------:R-:W-:Y:S02]  /*4110*/  ISETP.GT.AND P6, PT, R0.reuse, 0x30, PT ;  /* 0x000000300000780c */ /* 0x040fe40003fc4270 */
        /* <DEDUP_REMOVED lines=38> */
[----:B------:R-:W-:Y:S01]  /*4380*/  FSEL R167, R14, -INF , P0 ;  /* 0xff8000000ea77808 */ /* 0x000fe20000000000 */
[----:B------:R-:W-:Y:S05]  /*4390*/  BRA.DIV ~URZ, `(.L_x_80) ;  /* 0x0000d7027f007947 */ /* 0x000fea000b800000 */
[----:B------:R-:W2:Y:S01]  /*43a0*/  SHFL.IDX PT, R0, R4, 0x1, 0x1c1f ;  /* 0x003c1f0004007f89 */ /* 0x000ea200000e0000 */
[----:B------:R-:W-:-:S04]  /*43b0*/  FMNMX.FTZ R2, R7, R9, !PT ;  /* 0x0000000907027209 */ /* 0x000fc80007810000 */
[----:B------:R-:W-:-:S04]  /*43c0*/  FMNMX.FTZ R2, R11, R2, !PT ;  /* 0x000000020b027209 */ /* 0x000fc80007810000 */
[----:B------:R-:W-:-:S04]  /*43d0*/  FMNMX.FTZ R2, R13, R2, !PT ;  /* 0x000000020d027209 */ /* 0x000fc80007810000 */
[----:B------:R-:W-:-:S04]  /*43e0*/  FMNMX.FTZ R2, R16, R2, !PT ;  /* 0x0000000210027209 */ /* 0x000fc80007810000 */
[----:B------:R-:W-:-:S04]  /*43f0*/  FMNMX.FTZ R2, R17, R2, !PT ;  /* 0x0000000211027209 */ /* 0x000fc80007810000 */
[----:B------:R-:W-:Y:S01]  /*4400*/  FMNMX.FTZ R2, R18, R2, !PT ;  /* 0x0000000212027209 */ /* 0x000fe20007810000 */
[----:B--2---:R-:W-:-:S03]  /*4410*/  IMAD.IADD R0, R5, 0x1, R0 ;  /* 0x0000000105007824 */ /* 0x004fc600078e0200 */
[----:B------:R-:W-:Y:S02]  /*4420*/  FMNMX.FTZ R2, R21, R2, !PT ;  /* 0x0000000215027209 */ /* 0x000fe40007810000 */
[----:B------:R-:W-:Y:S02]  /*4430*/  IMNMX R0, R6, R0, PT ;  /* 0x0000000006007217 */ /* 0x000fe40003800200 */
[----:B------:R-:W-:Y:S02]  /*4440*/  FMNMX.FTZ R2, R69, R2, !PT ;  /* 0x0000000245027209 */ /* 0x000fe40007810000 */
[C---:B------:R-:W-:Y:S02]  /*4450*/  ISETP.GT.AND P5, PT, R0.reuse, RZ, PT ;  /* 0x000000ff0000720c */ /* 0x040fe40003fa4270 */
[C---:B------:R-:W-:Y:S02]  /*4460*/  ISETP.GT.AND P2, PT, R0.reuse, 0x1, PT ;  /* 0x000000010000780c */ /* 0x040fe40003f44270 */
[----:B------:R-:W-:-:S02]  /*4470*/  ISETP.GT.AND P0, PT, R0, 0x8, PT ;  /* 0x000000080000780c */ /* 0x000fc40003f04270 */
[----:B------:R-:W-:Y:S02]  /*4480*/  FSEL R5, R129, -INF , P5 ;  /* 0xff80000081057808 */ /* 0x000fe40002800000 */
[----:B------:R-:W-:Y:S02]  /*4490*/  FSEL R8, R128, -INF , P2 ;  /* 0xff80000080087808 */ /* 0x000fe40001000000 */
[----:B------:R-:W-:Y:S02]  /*44a0*/  ISETP.GT.AND P2, PT, R0, 0x9, PT ;  /* 0x000000090000780c */ /* 0x000fe40003f44270 */
[----:B------:R-:W-:Y:S02]  /*44b0*/  FSEL R10, R126, -INF , P0 ;  /* 0xff8000007e0a7808 */ /* 0x000fe40000000000 */
[----:B------:R-:W-:Y:S02]  /*44c0*/  FMNMX.FTZ R3, R5, R8, !PT ;  /* 0x0000000805037209 */ /* 0x000fe40007810000 */
[----:B------:R-:W-:-:S02]  /*44d0*/  ISETP.GT.AND P0, PT, R0, 0x10, PT ;  /* 0x000000100000780c */ /* 0x000fc40003f04270 */
[----:B------:R-:W-:Y:S02]  /*44e0*/  FSEL R15, R127, -INF , P2 ;  /* 0xff8000007f0f7808 */ /* 0x000fe40001000000 */
[----:B------:R-:W-:Y:S02]  /*44f0*/  FMNMX.FTZ R3, R10, R3, !PT ;  /* 0x000000030a037209 */ /* 0x000fe40007810000 */
[----:B------:R-:W-:Y:S02]  /*4500*/  ISETP.GT.AND P2, PT, R0, 0x11, PT ;  /* 0x000000110000780c */ /* 0x000fe40003f44270 */
[----:B------:R-:W-:Y:S02]  /*4510*/  FSEL R14, R94, -INF , P0 ;  /* 0xff8000005e0e7808 */ /* 0x000fe40000000000 */
[----:B------:R-:W-:Y:S02]  /*4520*/  FMNMX.FTZ R3, R15, R3, !PT ;  /* 0x000000030f037209 */ /* 0x000fe40007810000 */
[----:B------:R-:W-:-:S02]  /*4530*/  ISETP.GT.AND P0, PT, R0, 0x18, PT ;  /* 0x000000180000780c */ /* 0x000fc40003f04270 */
[----:B------:R-:W-:Y:S02]  /*4540*/  FSEL R19, R93, -INF , P2 ;  /* 0xff8000005d137808 */ /* 0x000fe40001000000 */
[----:B------:R-:W-:Y:S02]  /*4550*/  FMNMX.FTZ R3, R14, R3, !PT ;  /* 0x000000030e037209 */ /* 0x000fe40007810000 */
[C---:B------:R-:W-:Y:S02]  /*4560*/  ISETP.GT.AND P2, PT, R0.reuse, 0x19, PT ;  /* 0x000000190000780c */ /* 0x040fe40003f44270 */
        /* <DEDUP_REMOVED lines=8> */
[----:B------:R-:W-:-:S02]  /*45f0*/  FMNMX.FTZ R2, R70, R2, !PT ;  /* 0x0000000246027209 */ /* 0x000fc40007810000 */
[----:B------:R-:W-:Y:S02]  /*4600*/  ISETP.GT.AND P0, PT, R0, 0x28, PT ;  /* 0x000000280000780c */ /* 0x000fe40003f04270 */
[----:B------:R-:W-:Y:S02]  /*4610*/  FSEL R58, R83, -INF , P2 ;  /* 0xff800000533a7808 */ /* 0x000fe40001000000 */
[----:B------:R-:W-:Y:S02]  /*4620*/  FMNMX.FTZ R3, R59, R3, !PT ;  /* 0x000000033b037209 */ /* 0x000fe40007810000 */
[----:B------:R-:W-:Y:S02]  /*4630*/  FMNMX.FTZ R2, R108, R2, !PT ;  /* 0x000000026c027209 */ /* 0x000fe40007810000 */
[----:B------:R-:W-:Y:S02]  /*4640*/  ISETP.GT.AND P2, PT, R0, 0x29, PT ;  /* 0x000000290000780c */ /* 0x000fe40003f44270 */
[----:B------:R-:W-:-:S02]  /*4650*/  FSEL R57, R82, -INF , P0 ;  /* 0xff80000052397808 */ /* 0x000fc40000000000 */
[----:B------:R-:W-:Y:S02]  /*4660*/  FMNMX.FTZ R3, R58, R3, !PT ;  /* 0x000000033a037209 */ /* 0x000fe40007810000 */
        /* <DEDUP_REMOVED lines=17> */
[C---:B------:R-:W-:Y:S02]  /*4780*/  ISETP.GT.AND P0, PT, R0.reuse, 0x40, PT ;  /* 0x000000400000780c */ /* 0x040fe40003f04270 */
        /* <DEDUP_REMOVED lines=63> */
[----:B------:R-:W-:Y:S02]  /*4b80*/  FSEL R171, R26, -INF , P2 ;  /* 0xff8000001aab7808 */ /* 0x000fe40001000000 */
[----:B------:R-:W-:-:S02]  /*4b90*/  FMNMX.FTZ R2, R166, R3, !PT ;  /* 0x00000003a6027209 */ /* 0x000fc40007810000 */
[----:B------:R-:W2:Y:S02]  /*4ba0*/  SHFL.BFLY PT, R3, R0, 0x2, 0x1f ;  /* 0x0c401f0000037f89 */ /* 0x000ea400000e0000 */
[----:B------:R-:W-:-:S05]  /*4bb0*/  FMNMX.FTZ R2, R171, R2, !PT ;  /* 0x00000002ab027209 */ /* 0x000fca0007810000 */
[----:B------:R-:W3:Y:S01]  /*4bc0*/  SHFL.BFLY PT, R12, R2, 0x2, 0x1f ;  /* 0x0c401f00020c7f89 */ /* 0x000ee200000e0000 */
[----:B--2---:R-:W-:-:S05]  /*4bd0*/  FMNMX.FTZ R0, R3, R0, !PT ;  /* 0x0000000003007209 */ /* 0x004fca0007810000 */
[----:B------:R-:W2:Y:S01]  /*4be0*/  SHFL.BFLY PT, R68, R0, 0x1, 0x1f ;  /* 0x0c201f0000447f89 */ /* 0x000ea200000e0000 */
[----:B---3--:R-:W-:-:S05]  /*4bf0*/  FMNMX.FTZ R12, R2, R12, !PT ;  /* 0x0000000c020c7209 */ /* 0x008fca0007810000 */
[----:B------:R3:W4:Y:S01]  /*4c00*/  SHFL.BFLY PT, R3, R12, 0x1, 0x1f ;  /* 0x0c201f000c037f89 */ /* 0x00072200000e0000 */
[----:B--2---:R-:W-:-:S05]  /*4c10*/  FMNMX.FTZ R68, R0, R68, !PT ;  /* 0x0000004400447209 */ /* 0x004fca0007810000 */
.L_x_118:
[C---:B------:R-:W-:Y:S01]  /*4c20*/  FMUL.FTZ R2, R68.reuse, c[0x0][0x2d0] ;  /* 0x0000b40044027a20 */ /* 0x040fe20000410000 */
[----:B------:R-:W-:Y:S01]  /*4c30*/  FSETP.NEU.FTZ.AND P0, PT, R68, -INF , PT ;  /* 0xff8000004400780b */ /* 0x000fe20003f1d000 */
[----:B------:R-:W2:Y:S03]  /*4c40*/  LDL R235, [R1+0x4c] ;  /* 0x00004c0001eb7983 */ /* 0x000ea60000100800 */
[----:B------:R-:W-:Y:S01]  /*4c50*/  FSEL R2, R2, RZ, P0 ;  /* 0x000000ff02027208 */ /* 0x000fe20000000000 */
[----:B------:R-:W5:Y:S01]  /*4c60*/  LDL R234, [R1+0x4] ;  /* 0x0000040001ea7983 */ /* 0x000f620000100800 */
[----:B---34-:R-:W-:Y:S01]  /*4c70*/  FMNMX.FTZ R12, R3, R12, !PT ;  /* 0x0000000c030c7209 */ /* 0x018fe20007810000 */
[----:B------:R-:W-:Y:S01]  /*4c80*/  WARPSYNC 0xffffffff ;  /* 0xffffffff00007948 */ /* 0x000fe20003800000 */
[----:B------:R-:W-:Y:S01]  /*4c90*/  IADD3 R232, R232, -0x2, RZ ;  /* 0xfffffffee8e87810 */ /* 0x000fe20007ffe0ff */
[--C-:B------:R-:W-:Y:S01]  /*4ca0*/  FFMA.FTZ R0, R7, c[0x0][0x2d0], -R2.reuse ;  /* 0x0000b40007007a23 */ /* 0x100fe20000010802 */
[----:B------:R-:W-:Y:S01]  /*4cb0*/  FSETP.NEU.FTZ.AND P0, PT, R12, -INF , PT ;  /* 0xff8000000c00780b */ /* 0x000fe20003f1d000 */
[--C-:B------:R-:W-:Y:S01]  /*4cc0*/  FFMA.FTZ R3, R17, c[0x0][0x2d0], -R2.reuse ;  /* 0x0000b40011037a23 */ /* 0x100fe20000010802 */
[----:B------:R-:W-:Y:S01]  /*4cd0*/  LDSM.16.MT88.4 R36, [R204] ;  /* 0x00000000cc24783b */ /* 0x000fe20000004200 */
[----:B------:R3:W-:Y:S03]  /*4ce0*/  MUFU.EX2 R61, R0 ;  /* 0x00000000003d7308 */ /* 0x0007e60000000800 */
[----:B------:R-:W-:Y:S04]  /*4cf0*/  LDSM.16.MT88.4 R28, [R202+0x800] ;  /* 0x00080000ca1c783b */ /* 0x000fe80000004200 */
[----:B------:R-:W-:Y:S01]  /*4d00*/  LDSM.16.MT88.4 R40, [R203] ;  /* 0x00000000cb28783b */ /* 0x000fe20000004200 */
[----:B------:R4:W-:Y:S03]  /*4d10*/  MUFU.EX2 R73, R3 ;  /* 0x0000000300497308 */ /* 0x0009e60000000800 */
[----:B------:R-:W-:Y:S04]  /*4d20*/  LDSM.16.MT88.4 R52, [R204+0x800] ;  /* 0x00080000cc34783b */ /* 0x000fe80000004200 */
[----:B------:R-:W-:Y:S01]  /*4d30*/  LDSM.16.MT88.4 R48, [R215] ;  /* 0x00000000d730783b */ /* 0x000fe20000004200 */
[----:B---3--:R-:W-:-:S03]  /*4d40*/  FFMA.FTZ R0, R9, c[0x0][0x2d0], -R2 ;  /* 0x0000b40009007a23 */ /* 0x008fc60000010802 */
[----:B------:R-:W-:Y:S01]  /*4d50*/  LDSM.16.MT88.4 R44, [R205+0x800] ;  /* 0x00080000cd2c783b */ /* 0x000fe20000004200 */
[----:B------:R3:W1:Y:S01]  /*4d60*/  MUFU.EX2 R60, R0 ;  /* 0x00000000003c7308 */ /* 0x0006620000000800 */
[----:B----4-:R-:W-:-:S07]  /*4d70*/  FFMA.FTZ R3, R18, c[0x0][0x2d0], -R2 ;  /* 0x0000b40012037a23 */ /* 0x010fce0000010802 */
[----:B------:R-:W-:Y:S01]  /*4d80*/  MUFU.EX2 R75, R3 ;  /* 0x00000003004b7308 */ /* 0x000fe20000000800 */
[----:B---3--:R-:W-:-:S07]  /*4d90*/  FFMA.FTZ R0, R11, c[0x0][0x2d0], -R2 ;  /* 0x0000b4000b007a23 */ /* 0x008fce0000010802 */
[----:B------:R3:W-:Y:S02]  /*4da0*/  MUFU.EX2 R66, R0 ;  /* 0x0000000000427308 */ /* 0x0007e40000000800 */
[----:B---3--:R-:W-:-:S06]  /*4db0*/  FFMA.FTZ R0, R13, c[0x0][0x2d0], -R2 ;  /* 0x0000b4000d007a23 */ /* 0x008fcc0000010802 */
[----:B------:R3:W4:Y:S02]  /*4dc0*/  MUFU.EX2 R67, R0 ;  /* 0x0000000000437308 */ /* 0x0007240000000800 */
[----:B---3--:R-:W-:-:S06]  /*4dd0*/  FFMA.FTZ R0, R16, c[0x0][0x2d0], -R2 ;  /* 0x0000b40010007a23 */ /* 0x008fcc0000010802 */
[----:B------:R3:W-:Y:S02]  /*4de0*/  MUFU.EX2 R74, R0 ;  /* 0x00000000004a7308 */ /* 0x0007e40000000800 */
[----:B---3--:R-:W-:-:S05]  /*4df0*/  FMUL.FTZ R0, R12, c[0x0][0x2d0] ;  /* 0x0000b4000c007a20 */ /* 0x008fca0000410000 */
[----:B------:R-:W-:-:S05]  /*4e00*/  FSEL R0, R0, RZ, P0 ;  /* 0x000000ff00007208 */ /* 0x000fca0000000000 */
[--C-:B------:R-:W-:Y:S02]  /*4e10*/  FFMA.FTZ R3, R5, c[0x0][0x2d0], -R0.reuse ;  /* 0x0000b40005037a23 */ /* 0x100fe40000010800 */
[----:B-1----:R-:W1:Y:S02]  /*4e20*/  LDSM.16.MT88.4 R4, [R202] ;  /* 0x00000000ca04783b */ /* 0x002e640000004200 */
[----:B------:R3:W-:Y:S02]  /*4e30*/  MUFU.EX2 R64, R3 ;  /* 0x0000000300407308 */ /* 0x0007e40000000800 */
[----:B---3--:R-:W-:Y:S01]  /*4e40*/  FFMA.FTZ R3, R8, c[0x0][0x2d0], -R0 ;  /* 0x0000b40008037a23 */ /* 0x008fe20000010800 */
[----:B------:R-:W-:-:S05]  /*4e50*/  F2FP.PACK_AB R8, R60, R61 ;  /* 0x0000003d3c08723e */ /* 0x000fca00000000ff */
[----:B------:R3:W1:Y:S02]  /*4e60*/  MUFU.EX2 R13, R3 ;  /* 0x00000003000d7308 */ /* 0x0006640000000800 */
[----:B---3--:R-:W-:Y:S01]  /*4e70*/  FFMA.FTZ R3, R10, c[0x0][0x2d0], -R0 ;  /* 0x0000b4000a037a23 */ /* 0x008fe20000010800 */
[----:B----4-:R-:W-:Y:S02]  /*4e80*/  F2FP.PACK_AB R10, R67, R66 ;  /* 0x00000042430a723e */ /* 0x010fe400000000ff */
[----:B-1----:R-:W-:-:S03]  /*4e90*/  F2FP.PACK_AB R9, R13, R64 ;  /* 0x000000400d09723e */ /* 0x002fc600000000ff */
[----:B------:R1:W3:Y:S01]  /*4ea0*/  MUFU.EX2 R65, R3 ;  /* 0x0000000300417308 */ /* 0x0002e20000000800 */
[----:B------:R-:W-:Y:S02]  /*4eb0*/  FADD.FTZ R13, R64, R13 ;  /* 0x0000000d400d7221 */ /* 0x000fe40000010000 */
[----:B-1----:R-:W-:Y:S02]  /*4ec0*/  FFMA.FTZ R3, R15, c[0x0][0x2d0], -R0 ;  /* 0x0000b4000f037a23 */ /* 0x002fe40000010800 */
[----:B---3--:R-:W-:-:S03]  /*4ed0*/  FADD.FTZ R13, R65, R13 ;  /* 0x0000000d410d7221 */ /* 0x008fc60000010000 */
[----:B------:R1:W3:Y:S02]  /*4ee0*/  MUFU.EX2 R15, R3 ;  /* 0x00000003000f7308 */ /* 0x0002e40000000800 */
[----:B-1----:R-:W-:Y:S01]  /*4ef0*/  FFMA.FTZ R3, R21, c[0x0][0x2d0], -R2 ;  /* 0x0000b40015037a23 */ /* 0x002fe20000010802 */
[C---:B---3--:R-:W-:Y:S01]  /*4f00*/  F2FP.PACK_AB R11, R15.reuse, R65 ;  /* 0x000000410f0b723e */ /* 0x048fe200000000ff */
[----:B------:R-:W-:-:S04]  /*4f10*/  FADD.FTZ R13, R15, R13 ;  /* 0x0000000d0f0d7221 */ /* 0x000fc80000010000 */
[----:B------:R1:W-:Y:S02]  /*4f20*/  MUFU.EX2 R230, R3 ;  /* 0x0000000300e67308 */ /* 0x0003e40000000800 */
[----:B------:R-:W-:Y:S07]  /*4f30*/  HMMA.16816.F32 R24, R8, R4, RZ ;  /* 0x000000040818723c */ /* 0x000fee00000018ff */
[----:B------:R-:W-:Y:S01]  /*4f40*/  F2FP.PACK_AB R4, R73, R74 ;  /* 0x0000004a4904723e */ /* 0x000fe200000000ff */
[----:B-1----:R-:W-:-:S04]  /*4f50*/  FFMA.FTZ R3, R14, c[0x0][0x2d0], -R0 ;  /* 0x0000b4000e037a23 */ /* 0x002fc80000010800 */
[----:B------:R1:W3:Y:S02]  /*4f60*/  MUFU.EX2 R14, R3 ;  /* 0x00000003000e7308 */ /* 0x0002e40000000800 */
[----:B-1----:R-:W-:Y:S02]  /*4f70*/  FFMA.FTZ R3, R19, c[0x0][0x2d0], -R0 ;  /* 0x0000b40013037a23 */ /* 0x002fe40000010800 */
[----:B------:R-:W-:Y:S01]  /*4f80*/  HMMA.16816.F32 R16, R8, R36, RZ ;  /* 0x000000240810723c */ /* 0x000fe200000018ff */
[----:B---3--:R-:W-:-:S03]  /*4f90*/  FADD.FTZ R13, R14, R13 ;  /* 0x0000000d0e0d7221 */ /* 0x008fc60000010000 */
[----:B------:R1:W3:Y:S02]  /*4fa0*/  MUFU.EX2 R72, R3 ;  /* 0x0000000300487308 */ /* 0x0002e40000000800 */
[----:B-1----:R-:W-:Y:S01]  /*4fb0*/  FFMA.FTZ R3, R20, c[0x0][0x2d0], -R0 ;  /* 0x0000b40014037a23 */ /* 0x002fe20000010800 */
[C---:B---3--:R-:W-:Y:S01]  /*4fc0*/  F2FP.PACK_AB R5, R72.reuse, R14 ;  /* 0x0000000e4805723e */ /* 0x048fe200000000ff */
[----:B------:R-:W-:Y:S01]  /*4fd0*/  HMMA.16816.F32 R20, R8, R6, RZ ;  /* 0x000000060814723c */ /* 0x000fe200000018ff */
[----:B------:R-:W-:-:S03]  /*4fe0*/  FADD.FTZ R13, R72, R13 ;  /* 0x0000000d480d7221 */ /* 0x000fc60000010000 */
[----:B------:R1:W-:Y:S03]  /*4ff0*/  MUFU.EX2 R229, R3 ;  /* 0x0000000300e57308 */ /* 0x0003e60000000800 */
[----:B------:R-:W-:Y:S01]  /*5000*/  F2FP.PACK_AB R6, R230, R75 ;  /* 0x0000004be606723e */ /* 0x000fe200000000ff */
[----:B-1----:R-:W-:Y:S02]  /*5010*/  FFMA.FTZ R3, R32, c[0x0][0x2d0], -R0 ;  /* 0x0000b40020037a23 */ /* 0x002fe40000010800 */
[----:B------:R-:W1:Y:S02]  /*5020*/  LDSM.16.MT88.4 R32, [R203+0x800] ;  /* 0x00080000cb20783b */ /* 0x000e640000004200 */
[----:B------:R-:W3:Y:S02]  /*5030*/  MUFU.EX2 R228, R3 ;  /* 0x0000000300e47308 */ /* 0x000ee40000000800 */
[----:B---3--:R-:W-:Y:S01]  /*5040*/  F2FP.PACK_AB R7, R228, R229 ;  /* 0x000000e5e407723e */ /* 0x008fe200000000ff */
[----:B------:R-:W-:-:S04]  /*5050*/  FADD.FTZ R3, R61, R60 ;  /* 0x0000003c3d037221 */ /* 0x000fc80000010000 */
[----:B------:R-:W-:Y:S02]  /*5060*/  FADD.FTZ R3, R66, R3 ;  /* 0x0000000342037221 */ /* 0x000fe40000010000 */
[----:B------:R-:W-:Y:S02]  /*5070*/  HMMA.16816.F32 R116, R4, R28, R24 ;  /* 0x0000001c0474723c */ /* 0x000fe40000001818 */
[----:B------:R-:W-:-:S04]  /*5080*/  FADD.FTZ R3, R67, R3 ;  /* 0x0000000343037221 */ /* 0x000fc80000010000 */
[----:B------:R-:W-:Y:S02]  /*5090*/  FADD.FTZ R3, R74, R3 ;  /* 0x000000034a037221 */ /* 0x000fe40000010000 */
[----:B------:R-:W-:Y:S02]  /*50a0*/  HMMA.16816.F32 R104, R4, R30, R20 ;  /* 0x0000001e0468723c */ /* 0x000fe40000001814 */
[----:B------:R-:W-:-:S04]  /*50b0*/  FADD.FTZ R3, R73, R3 ;  /* 0x0000000349037221 */ /* 0x000fc80000010000 */
[----:B------:R-:W-:Y:S02]  /*50c0*/  FADD.FTZ R14, R75, R3 ;  /* 0x000000034b0e7221 */ /* 0x000fe40000010000 */
[----:B------:R-:W-:Y:S01]  /*50d0*/  HMMA.16816.F32 R28, R8, R38, RZ ;  /* 0x00000026081c723c */ /* 0x000fe200000018ff */
[----:B------:R-:W3:Y:S01]  /*50e0*/  LDSM.16.MT88.4 R36, [R202+0x4000] ;  /* 0x00400000ca24783b */ /* 0x000ee20000004200 */
[----:B------:R-:W-:-:S04]  /*50f0*/  FFMA.FTZ R3, R69, c[0x0][0x2d0], -R2 ;  /* 0x0000b40045037a23 */ /* 0x000fc80000010802 */
[----:B------:R4:W-:Y:S02]  /*5100*/  MUFU.EX2 R15, R3 ;  /* 0x00000003000f7308 */ /* 0x0009e40000000800 */
[----:B------:R-:W-:Y:S08]  /*5110*/  HMMA.16816.F32 R24, R8, R40, RZ ;  /* 0x000000280818723c */ /* 0x000ff000000018ff */
[----:B------:R-:W-:Y:S01]  /*5120*/  HMMA.16816.F32 R112, R4, R52, R16 ;  /* 0x000000340470723c */ /* 0x000fe20000001810 */
[----:B----4-:R-:W-:-:S07]  /*5130*/  FFMA.FTZ R3, R70, c[0x0][0x2d0], -R2 ;  /* 0x0000b40046037a23 */ /* 0x010fce0000010802 */
[----:B------:R-:W-:Y:S01]  /*5140*/  HMMA.16816.F32 R16, R8, R48, RZ ;  /* 0x000000300810723c */ /* 0x000fe200000018ff */
[----:B------:R4:W2:Y:S07]  /*5150*/  MUFU.EX2 R172, R3 ;  /* 0x0000000300ac7308 */ /* 0x0008ae0000000800 */
[----:B-1----:R-:W-:Y:S01]  /*5160*/  HMMA.16816.F32 R100, R4, R32, R24 ;  /* 0x000000200464723c */ /* 0x002fe20000001818 */
[----:B------:R-:W1:Y:S07]  /*5170*/  LDSM.16.MT88.4 R24, [R202+0x4800] ;  /* 0x00480000ca18783b */ /* 0x000e6e0000004200 */
[----:B------:R-:W-:Y:S01]  /*5180*/  HMMA.16816.F32 R20, R8, R42, RZ ;  /* 0x0000002a0814723c */ /* 0x000fe200000018ff */
[----:B----4-:R-:W-:-:S04]  /*5190*/  FFMA.FTZ R3, R108, c[0x0][0x2d0], -R2 ;  /* 0x0000b4006c037a23 */ /* 0x010fc80000010802 */
[----:B------:R4:W-:Y:S03]  /*51a0*/  MUFU.EX2 R108, R3 ;  /* 0x00000003006c7308 */ /* 0x0009e60000000800 */
[----:B------:R-:W-:Y:S08]  /*51b0*/  HMMA.16816.F32 R96, R4, R44, R16 ;  /* 0x0000002c0460723c */ /* 0x000ff00000001810 */
[----:B---3--:R-:W-:Y:S01]  /*51c0*/  HMMA.16816.F32 R16, R8, R36, RZ ;  /* 0x000000240810723c */ /* 0x008fe200000018ff */
[----:B----4-:R-:W-:-:S07]  /*51d0*/  FFMA.FTZ R3, R109, c[0x0][0x2d0], -R2 ;  /* 0x0000b4006d037a23 */ /* 0x010fce0000010802 */
[C---:B------:R-:W-:Y:S01]  /*51e0*/  HMMA.16816.F32 R84, R4.reuse, R34, R20 ;  /* 0x000000220454723c */ /* 0x040fe20000001814 */
[----:B------:R3:W4:Y:S07]  /*51f0*/  MUFU.EX2 R173, R3 ;  /* 0x0000000300ad7308 */ /* 0x00072e0000000800 */
[----:B------:R-:W-:Y:S01]  /*5200*/  HMMA.16816.F32 R92, R4, R54, R28 ;  /* 0x00000036045c723c */ /* 0x000fe2000000181c */
[----:B------:R-:W2:Y:S07]  /*5210*/  LDSM.16.MT88.4 R28, [R204+0x4000] ;  /* 0x00400000cc1c783b */ /* 0x000eae0000004200 */
[----:B------:R-:W-:Y:S01]  /*5220*/  HMMA.16816.F32 R20, R8, R50, RZ ;  /* 0x000000320814723c */ /* 0x000fe200000018ff */
[----:B---3--:R-:W-:-:S04]  /*5230*/  FFMA.FTZ R3, R59, c[0x0][0x2d0], -R0 ;  /* 0x0000b4003b037a23 */ /* 0x008fc80000010800 */
[----:B------:R3:W-:Y:S03]  /*5240*/  MUFU.EX2 R70, R3 ;  /* 0x0000000300467308 */ /* 0x0007e60000000800 */
[----:B-1----:R-:W-:Y:S08]  /*5250*/  HMMA.16816.F32 R80, R4, R24, R16 ;  /* 0x000000180450723c */ /* 0x002ff00000001810 */
[----:B------:R-:W-:Y:S01]  /*5260*/  HMMA.16816.F32 R16, R8, R38, RZ ;  /* 0x000000260810723c */ /* 0x000fe200000018ff */
[----:B---3--:R-:W-:-:S07]  /*5270*/  FFMA.FTZ R3, R58, c[0x0][0x2d0], -R0 ;  /* 0x0000b4003a037a23 */ /* 0x008fce0000010800 */
[C---:B------:R-:W-:Y:S01]  /*5280*/  HMMA.16816.F32 R52, R4.reuse, R46, R20 ;  /* 0x0000002e0434723c */ /* 0x040fe20000001814 */
[----:B------:R-:W1:Y:S01]  /*5290*/  LDSM.16.MT88.4 R20, [R204+0x4800] ;  /* 0x00480000cc14783b */ /* 0x000e620000004200 */
[----:B------:R3:W1:Y:S11]  /*52a0*/  MUFU.EX2 R69, R3 ;  /* 0x0000000300457308 */ /* 0x0006760000000800 */
[----:B------:R-:W-:Y:S03]  /*52b0*/  @!UPT UIADD3 URZ, URZ, URZ, URZ ;  /* 0x0000003f3f3ff290 */ /* 0x000fe6000fffe03f */
[----:B------:R-:W-:Y:S01]  /*52c0*/  HMMA.16816.F32 R60, R4, R26, R16 ;  /* 0x0000001a043c723c */ /* 0x000fe20000001810 */
[----:B------:R-:W4:Y:S01]  /*52d0*/  LDSM.16.MT88.4 R24, [R203+0x4000] ;  /* 0x00400000cb18783b */ /* 0x000f220000004200 */
[----:B---3--:R-:W-:-:S04]  /*52e0*/  FFMA.FTZ R3, R57, c[0x0][0x2d0], -R0 ;  /* 0x0000b40039037a23 */ /* 0x008fc80000010800 */
[----:B------:R3:W-:Y:S02]  /*52f0*/  MUFU.EX2 R174, R3 ;  /* 0x0000000300ae7308 */ /* 0x0007e40000000800 */
[----:B--2---:R-:W-:Y:S01]  /*5300*/  HMMA.16816.F32 R16, R8, R28, RZ ;  /* 0x0000001c0810723c */ /* 0x004fe200000018ff */
[----:B---3--:R-:W-:-:S05]  /*5310*/  FFMA.FTZ R3, R56, c[0x0][0x2d0], -R0 ;  /* 0x0000b40038037a23 */ /* 0x008fca0000010800 */
[----:B------:R2:W3:Y:S11]  /*5320*/  MUFU.EX2 R175, R3 ;  /* 0x0000000300af7308 */ /* 0x0004f60000000800 */
[----:B------:R-:W-:Y:S07]  /*5330*/  @!UPT UIADD3 URZ, URZ, URZ, URZ ;  /* 0x0000003f3f3ff290 */ /* 0x000fee000fffe03f */
[----:B-1----:R-:W-:Y:S08]  /*5340*/  HMMA.16816.F32 R88, R4, R20, R16 ;  /* 0x000000140458723c */ /* 0x002ff00000001810 */
[----:B------:R-:W-:Y:S01]  /*5350*/  HMMA.16816.F32 R16, R8, R30, RZ ;  /* 0x0000001e0810723c */ /* 0x000fe200000018ff */
[----:B--2---:R-:W-:-:S04]  /*5360*/  FFMA.FTZ R3, R122, c[0x0][0x2d0], -R2 ;  /* 0x0000b4007a037a23 */ /* 0x004fc80000010802 */
[----:B------:R1:W-:Y:S02]  /*5370*/  MUFU.EX2 R109, R3 ;  /* 0x00000003006d7308 */ /* 0x0003e40000000800 */
[----:B-1----:R-:W-:Y:S11]  /*5380*/  FFMA.FTZ R3, R123, c[0x0][0x2d0], -R2 ;  /* 0x0000b4007b037a23 */ /* 0x002ff60000010802 */
[----:B------:R-:W-:Y:S06]  /*5390*/  @!UPT UIADD3 URZ, URZ, URZ, URZ ;  /* 0x0000003f3f3ff290 */ /* 0x000fec000fffe03f */
[----:B------:R-:W-:Y:S01]  /*53a0*/  HMMA.16816.F32 R76, R4, R22, R16 ;  /* 0x00000016044c723c */ /* 0x000fe20000001810 */
[----:B------:R-:W1:Y:S07]  /*53b0*/  LDSM.16.MT88.4 R20, [R203+0x4800] ;  /* 0x00480000cb14783b */ /* 0x000e6e0000004200 */
[----:B----4-:R-:W-:Y:S11]  /*53c0*/  HMMA.16816.F32 R16, R8, R24, RZ ;  /* 0x000000180810723c */ /* 0x010ff600000018ff */
[----:B------:R-:W-:Y:S11]  /*53d0*/  @!UPT UIADD3 URZ, URZ, URZ, URZ ;  /* 0x0000003f3f3ff290 */ /* 0x000ff6000fffe03f */
[----:B------:R-:W-:Y:S02]  /*53e0*/  @!UPT UIADD3 URZ, URZ, URZ, URZ ;  /* 0x0000003f3f3ff290 */ /* 0x000fe4000fffe03f */
[----:B-1----:R-:W-:Y:S08]  /*53f0*/  HMMA.16816.F32 R72, R4, R20, R16 ;  /* 0x000000140448723c */ /* 0x002ff00000001810 */
[----:B------:R-:W-:Y:S11]  /*5400*/  HMMA.16816.F32 R16, R8, R26, RZ ;  /* 0x0000001a0810723c */ /* 0x000ff600000018ff */
[----:B------:R-:W-:Y:S11]  /*5410*/  @!UPT UIADD3 URZ, URZ, URZ, URZ ;  /* 0x0000003f3f3ff290 */ /* 0x000ff6000fffe03f */
[----:B------:R-:W-:Y:S02]  /*5420*/  @!UPT UIADD3 URZ, URZ, URZ, URZ ;  /* 0x0000003f3f3ff290 */ /* 0x000fe4000fffe03f */
[----:B------:R-:W-:Y:S01]  /*5430*/  HMMA.16816.F32 R64, R4, R22, R16 ;  /* 0x000000160440723c */ /* 0x000fe20000001810 */
[----:B------:R-:W1:Y:S07]  /*5440*/  LDSM.16.MT88.4 R16, [R205+0x4000] ;  /* 0x00400000cd10783b */ /* 0x000e6e0000004200 */
[C---:B-1----:R-:W-:Y:S08]  /*5450*/  HMMA.16816.F32 R20, R8.reuse, R16, RZ ;  /* 0x000000100814723c */ /* 0x042ff000000018ff */
[----:B------:R-:W-:Y:S01]  /*5460*/  HMMA.16816.F32 R8, R8, R18, RZ ;  /* 0x000000120808723c */ /* 0x000fe200000018ff */
[----:B------:R-:W1:Y:S11]  /*5470*/  LDSM.16.MT88.4 R16, [R205+0x4800] ;  /* 0x00480000cd10783b */ /* 0x000e760000004200 */
[----:B------:R-:W-:Y:S04]  /*5480*/  @!UPT UIADD3 URZ, URZ, URZ, URZ ;  /* 0x0000003f3f3ff290 */ /* 0x000fe8000fffe03f */
[C---:B-1----:R-:W-:Y:S08]  /*5490*/  HMMA.16816.F32 R48, R4.reuse, R16, R20 ;  /* 0x000000100430723c */ /* 0x042ff00000001814 */
[----:B------:R-:W-:Y:S01]  /*54a0*/  HMMA.16816.F32 R16, R4, R18, R8 ;  /* 0x000000120410723c */ /* 0x000fe20000001808 */
[----:B------:R-:W1:Y:S06]  /*54b0*/  LDSM.16.MT88.4 R8, [R202+0x1000] ;  /* 0x00100000ca08783b */ /* 0x000e6c0000004200 */
[----:B------:R-:W-:-:S02]  /*54c0*/  F2FP.PACK_AB R4, R172, R15 ;  /* 0x0000000fac04723e */ /* 0x000fc400000000ff */
[----:B------:R-:W-:Y:S02]  /*54d0*/  F2FP.PACK_AB R6, R173, R108 ;  /* 0x0000006cad06723e */ /* 0x000fe400000000ff */
[----:B------:R-:W-:Y:S02]  /*54e0*/  F2FP.PACK_AB R5, R69, R70 ;  /* 0x000000464505723e */ /* 0x000fe400000000ff */
[----:B---3--:R-:W-:-:S07]  /*54f0*/  F2FP.PACK_AB R7, R175, R174 ;  /* 0x000000aeaf07723e */ /* 0x008fce00000000ff */
[C---:B-1----:R-:W-:Y:S08]  /*5500*/  HMMA.16816.F32 R40, R4.reuse, R8, R116 ;  /* 0x000000080428723c */ /* 0x042ff00000001874 */
[----:B------:R-:W-:Y:S01]  /*5510*/  HMMA.16816.F32 R28, R4, R10, R104 ;  /* 0x0000000a041c723c */ /* 0x000fe20000001868 */
[----:B------:R-:W1:Y:S01]  /*5520*/  LDSM.16.MT88.4 R8, [R204+0x1000] ;  /* 0x00100000cc08783b */ /* 0x000e620000004200 */
[----:B------:R2:W3:Y:S02]  /*5530*/  MUFU.EX2 R107, R3 ;  /* 0x00000003006b7308 */ /* 0x0004e40000000800 */
[----:B--2---:R-:W-:-:S06]  /*5540*/  FFMA.FTZ R3, R125, c[0x0][0x2d0], -R2 ;  /* 0x0000b4007d037a23 */ /* 0x004fcc0000010802 */
[----:B------:R2:W-:Y:S02]  /*5550*/  MUFU.EX2 R106, R3 ;  /* 0x00000003006a7308 */ /* 0x0005e40000000800 */
[----:B--2---:R-:W-:Y:S01]  /*5560*/  FFMA.FTZ R3, R124, c[0x0][0x2d0], -R2 ;  /* 0x0000b4007c037a23 */ /* 0x004fe20000010802 */
[C---:B-1----:R-:W-:Y:S05]  /*5570*/  HMMA.16816.F32 R36, R4.reuse, R8, R112 ;  /* 0x000000080424723c */ /* 0x042fea0000001870 */
[----:B------:R1:W2:Y:S03]  /*5580*/  MUFU.EX2 R122, R3 ;  /* 0x00000003007a7308 */ /* 0x0002a60000000800 */
[----:B------:R-:W-:Y:S01]  /*5590*/  HMMA.16816.F32 R24, R4, R10, R92 ;  /* 0x0000000a0418723c */ /* 0x000fe2000000185c */
[----:B------:R-:W4:Y:S01]  /*55a0*/  LDSM.16.MT88.4 R8, [R203+0x1000] ;  /* 0x00100000cb08783b */ /* 0x000f220000004200 */
[----:B-1----:R-:W-:-:S04]  /*55b0*/  FFMA.FTZ R3, R121, c[0x0][0x2d0], -R0 ;  /* 0x0000b40079037a23 */ /* 0x002fc80000010800 */
[----:B------:R1:W-:Y:S02]  /*55c0*/  MUFU.EX2 R105, R3 ;  /* 0x0000000300697308 */ /* 0x0003e40000000800 */
[----:B-1----:R-:W-:-:S06]  /*55d0*/  FFMA.FTZ R3, R120, c[0x0][0x2d0], -R0 ;  /* 0x0000b40078037a23 */ /* 0x002fcc0000010800 */
[----:B------:R1:W1:Y:S01]  /*55e0*/  MUFU.EX2 R104, R3 ;  /* 0x0000000300687308 */ /* 0x0002620000000800 */
[C---:B----4-:R-:W-:Y:S08]  /*55f0*/  HMMA.16816.F32 R32, R4.reuse, R8, R100 ;  /* 0x000000080420723c */ /* 0x050ff00000001864 */
[----:B------:R-:W-:Y:S01]  /*5600*/  HMMA.16816.F32 R20, R4, R10, R84 ;  /* 0x0000000a0414723c */ /* 0x000fe20000001854 */
[----:B------:R-:W4:Y:S01]  /*5610*/  LDSM.16.MT88.4 R8, [R205+0x1000] ;  /* 0x00100000cd08783b */ /* 0x000f220000004200 */
[----:B-1----:R-:W-:-:S04]  /*5620*/  FFMA.FTZ R3, R111, c[0x0][0x2d0], -R0 ;  /* 0x0000b4006f037a23 */ /* 0x002fc80000010800 */
[----:B------:R1:W-:Y:S02]  /*5630*/  MUFU.EX2 R120, R3 ;  /* 0x0000000300787308 */ /* 0x0003e40000000800 */
[----:B-1----:R-:W-:-:S06]  /*5640*/  FFMA.FTZ R3, R110, c[0x0][0x2d0], -R0 ;  /* 0x0000b4006e037a23 */ /* 0x002fcc0000010800 */
[----:B------:R1:W1:Y:S01]  /*5650*/  MUFU.EX2 R121, R3 ;  /* 0x0000000300797308 */ /* 0x0002620000000800 */
[----:B----4-:R-:W-:Y:S01]  /*5660*/  HMMA.16816.F32 R44, R4, R8, R96 ;  /* 0x00000008042c723c */ /* 0x010fe20000001860 */
[----:B-1----:R-:W-:-:S06]  /*5670*/  FFMA.FTZ R3, R147, c[0x0][0x2d0], -R2 ;  /* 0x0000b40093037a23 */ /* 0x002fcc0000010802 */
[----:B------:R1:W-:Y:S01]  /*5680*/  MUFU.EX2 R113, R3 ;  /* 0x0000000300717308 */ /* 0x0003e20000000800 */
[----:B------:R-:W-:Y:S01]  /*5690*/  HMMA.16816.F32 R52, R4, R10, R52 ;  /* 0x0000000a0434723c */ /* 0x000fe20000001834 */
[----:B------:R-:W4:Y:S01]  /*56a0*/  LDSM.16.MT88.4 R8, [R202+0x5000] ;  /* 0x00500000ca08783b */ /* 0x000f220000004200 */
[----:B-1----:R-:W-:-:S05]  /*56b0*/  FFMA.FTZ R3, R146, c[0x0][0x2d0], -R2 ;  /* 0x0000b40092037a23 */ /* 0x002fca0000010802 */
[----:B------:R1:W-:Y:S02]  /*56c0*/  MUFU.EX2 R114, R3 ;  /* 0x0000000300727308 */ /* 0x0003e40000000800 */
[----:B-1----:R-:W-:-:S06]  /*56d0*/  FFMA.FTZ R3, R145, c[0x0][0x2d0], -R2 ;  /* 0x0000b40091037a23 */ /* 0x002fcc0000010802 */
[----:B------:R1:W-:Y:S01]  /*56e0*/  MUFU.EX2 R115, R3 ;  /* 0x0000000300737308 */ /* 0x0003e20000000800 */
[C---:B----4-:R-:W-:Y:S08]  /*56f0*/  HMMA.16816.F32 R56, R4.reuse, R8, R80 ;  /* 0x000000080438723c */ /* 0x050ff00000001850 */
[----:B------:R-:W-:Y:S01]  /*5700*/  HMMA.16816.F32 R60, R4, R10, R60 ;  /* 0x0000000a043c723c */ /* 0x000fe2000000183c */
[----:B------:R-:W4:Y:S01]  /*5710*/  LDSM.16.MT88.4 R8, [R204+0x5000] ;  /* 0x00500000cc08783b */ /* 0x000f220000004200 */
[----:B-1----:R-:W-:-:S04]  /*5720*/  FFMA.FTZ R3, R144, c[0x0][0x2d0], -R2 ;  /* 0x0000b40090037a23 */ /* 0x002fc80000010802 */
[----:B------:R1:W1:Y:S02]  /*5730*/  MUFU.EX2 R231, R3 ;  /* 0x0000000300e77308 */ /* 0x0002640000000800 */
[----:B-1----:R-:W-:Y:S01]  /*5740*/  FADD.FTZ R3, R230, R14 ;  /* 0x0000000ee6037221 */ /* 0x002fe20000010000 */
[C---:B----4-:R-:W-:Y:S08]  /*5750*/  HMMA.16816.F32 R88, R4.reuse, R8, R88 ;  /* 0x000000080458723c */ /* 0x050ff00000001858 */
[C---:B------:R-:W-:Y:S01]  /*5760*/  HMMA.16816.F32 R76, R4.reuse, R10, R76 ;  /* 0x0000000a044c723c */ /* 0x040fe2000000184c */
[----:B------:R-:W1:Y:S07]  /*5770*/  LDSM.16.MT88.4 R8, [R203+0x5000] ;  /* 0x00500000cb08783b */ /* 0x000e6e0000004200 */
[C---:B-1----:R-:W-:Y:S08]  /*5780*/  HMMA.16816.F32 R84, R4.reuse, R8, R72 ;  /* 0x000000080454723c */ /* 0x042ff00000001848 */
[C---:B------:R-:W-:Y:S01]  /*5790*/  HMMA.16816.F32 R72, R4.reuse, R10, R64 ;  /* 0x0000000a0448723c */ /* 0x040fe20000001840 */
[----:B------:R-:W1:Y:S07]  /*57a0*/  LDSM.16.MT88.4 R8, [R205+0x5000] ;  /* 0x00500000cd08783b */ /* 0x000e6e0000004200 */
[C---:B-1----:R-:W-:Y:S08]  /*57b0*/  HMMA.16816.F32 R80, R4.reuse, R8, R48 ;  /* 0x000000080450723c */ /* 0x042ff00000001830 */
[----:B------:R-:W-:Y:S01]  /*57c0*/  HMMA.16816.F32 R64, R4, R10, R16 ;  /* 0x0000000a0440723c */ /* 0x000fe20000001810 */
[----:B------:R-:W1:Y:S06]  /*57d0*/  LDSM.16.MT88.4 R8, [R202+0x1800] ;  /* 0x00180000ca08783b */ /* 0x000e6c0000004200 */
[----:B---3--:R-:W-:-:S02]  /*57e0*/  F2FP.PACK_AB R4, R107, R109 ;  /* 0x0000006d6b04723e */ /* 0x008fc400000000ff */
[----:B--2---:R-:W-:Y:S02]  /*57f0*/  F2FP.PACK_AB R6, R122, R106 ;  /* 0x0000006a7a06723e */ /* 0x004fe400000000ff */
[----:B------:R-:W-:Y:S02]  /*5800*/  F2FP.PACK_AB R5, R104, R105 ;  /* 0x000000696805723e */ /* 0x000fe400000000ff */
[----:B------:R-:W-:-:S07]  /*5810*/  F2FP.PACK_AB R7, R121, R120 ;  /* 0x000000787907723e */ /* 0x000fce00000000ff */
[C---:B-1----:R-:W-:Y:S08]  /*5820*/  HMMA.16816.F32 R132, R4.reuse, R8, R40 ;  /* 0x000000080484723c */ /* 0x042ff00000001828 */
[C---:B------:R-:W-:Y:S01]  /*5830*/  HMMA.16816.F32 R96, R4.reuse, R10, R28 ;  /* 0x0000000a0460723c */ /* 0x040fe2000000181c */
[----:B------:R-:W1:Y:S07]  /*5840*/  LDSM.16.MT88.4 R8, [R204+0x1800] ;  /* 0x00180000cc08783b */ /* 0x000e6e0000004200 */
        /* <DEDUP_REMOVED lines=21> */
[----:B------:R-:W-:Y:S01]  /*59a0*/  FFMA.FTZ R4, R129, c[0x0][0x2d0], -R0 ;  /* 0x0000b40081047a23 */ /* 0x000fe20000010800 */
[----:B------:R-:W-:Y:S01]  /*59b0*/  F2FP.PACK_AB R6, R231, R115 ;  /* 0x00000073e706723e */ /* 0x000fe200000000ff */
[----:B------:R-:W-:-:S02]  /*59c0*/  FADD.FTZ R5, R229, R13 ;  /* 0x0000000de5057221 */ /* 0x000fc40000010000 */
[----:B------:R2:W-:Y:S02]  /*59d0*/  MUFU.EX2 R112, R4 ;  /* 0x0000000400707308 */ /* 0x0005e40000000800 */
[----:B------:R-:W-:Y:S02]  /*59e0*/  FADD.FTZ R5, R228, R5 ;  /* 0x00000005e4057221 */ /* 0x000fe40000010000 */
[----:B--2---:R-:W-:Y:S02]  /*59f0*/  FADD.FTZ R4, R15, R3 ;  /* 0x000000030f047221 */ /* 0x004fe40000010000 */
[----:B------:R-:W-:Y:S02]  /*5a00*/  FFMA.FTZ R3, R128, c[0x0][0x2d0], -R0 ;  /* 0x0000b40080037a23 */ /* 0x000fe40000010800 */
[----:B------:R-:W-:Y:S02]  /*5a10*/  FFMA.FTZ R15, R170, c[0x0][0x2d0], -R2 ;  /* 0x0000b400aa0f7a23 */ /* 0x000fe40000010802 */
[----:B------:R2:W-:Y:S02]  /*5a20*/  MUFU.EX2 R228, R3 ;  /* 0x0000000300e47308 */ /* 0x0005e40000000800 */
[----:B--2---:R-:W-:-:S06]  /*5a30*/  FFMA.FTZ R3, R131, c[0x0][0x2d0], -R0 ;  /* 0x0000b40083037a23 */ /* 0x004fcc0000010800 */
[----:B------:R2:W-:Y:S02]  /*5a40*/  MUFU.EX2 R230, R3 ;  /* 0x0000000300e67308 */ /* 0x0005e40000000800 */
[----:B--2---:R-:W-:Y:S02]  /*5a50*/  FFMA.FTZ R3, R130, c[0x0][0x2d0], -R0 ;  /* 0x0000b40082037a23 */ /* 0x004fe40000010800 */
[----:B------:R-:W-:Y:S04]  /*5a60*/  LDSM.16.MT88.4 R128, [R202+0x3800] ;  /* 0x00380000ca80783b */ /* 0x000fe80000004200 */
[----:B------:R2:W3:Y:S02]  /*5a70*/  MUFU.EX2 R229, R3 ;  /* 0x0000000300e57308 */ /* 0x0004e40000000800 */
[----:B--2---:R-:W-:Y:S01]  /*5a80*/  FADD.FTZ R3, R172, R4 ;  /* 0x00000004ac037221 */ /* 0x004fe20000010000 */
[----:B---3--:R-:W-:Y:S01]  /*5a90*/  F2FP.PACK_AB R7, R229, R230 ;  /* 0x000000e6e507723e */ /* 0x008fe200000000ff */
[----:B------:R-:W-:Y:S01]  /*5aa0*/  FADD.FTZ R4, R70, R5 ;  /* 0x0000000546047221 */ /* 0x000fe20000010000 */
[----:B------:R-:W-:Y:S01]  /*5ab0*/  F2FP.PACK_AB R5, R228, R112 ;  /* 0x00000070e405723e */ /* 0x000fe200000000ff */
[----:B------:R-:W-:-:S02]  /*5ac0*/  FADD.FTZ R13, R108, R3 ;  /* 0x000000036c0d7221 */ /* 0x000fc40000010000 */
[----:B------:R-:W-:Y:S01]  /*5ad0*/  FADD.FTZ R14, R69, R4 ;  /* 0x00000004450e7221 */ /* 0x000fe20000010000 */
[----:B------:R-:W-:Y:S01]  /*5ae0*/  F2FP.PACK_AB R4, R114, R113 ;  /* 0x000000717204723e */ /* 0x000fe200000000ff */
[----:B------:R-:W-:-:S06]  /*5af0*/  FFMA.FTZ R3, R155, c[0x0][0x2d0], -R2 ;  /* 0x0000b4009b037a23 */ /* 0x000fcc0000010802 */
[C---:B-1----:R-:W-:Y:S08]  /*5b00*/  HMMA.16816.F32 R132, R4.reuse, R8, R132 ;  /* 0x000000080484723c */ /* 0x042ff00000001884 */
[----:B------:R-:W-:Y:S01]  /*5b10*/  HMMA.16816.F32 R76, R4, R10, R96 ;  /* 0x0000000a044c723c */ /* 0x000fe20000001860 */
[----:B------:R-:W1:Y:S01]  /*5b20*/  LDSM.16.MT88.4 R8, [R204+0x2000] ;  /* 0x00200000cc08783b */ /* 0x000e620000004200 */
[----:B------:R2:W-:Y:S02]  /*5b30*/  MUFU.EX2 R97, R3 ;  /* 0x0000000300617308 */ /* 0x0005e40000000800 */
[----:B--2---:R-:W-:-:S06]  /*5b40*/  FFMA.FTZ R3, R154, c[0x0][0x2d0], -R2 ;  /* 0x0000b4009a037a23 */ /* 0x004fcc0000010802 */
[----:B------:R2:W-:Y:S02]  /*5b50*/  MUFU.EX2 R98, R3 ;  /* 0x0000000300627308 */ /* 0x0005e40000000800 */
[--C-:B--2---:R-:W-:Y:S01]  /*5b60*/  FFMA.FTZ R3, R153, c[0x0][0x2d0], -R2.reuse ;  /* 0x0000b40099037a23 */ /* 0x104fe20000010802 */
[C---:B-1----:R-:W-:Y:S05]  /*5b70*/  HMMA.16816.F32 R124, R4.reuse, R8, R124 ;  /* 0x00000008047c723c */ /* 0x042fea000000187c */
[----:B------:R1:W-:Y:S03]  /*5b80*/  MUFU.EX2 R153, R3 ;  /* 0x0000000300997308 */ /* 0x0003e60000000800 */
[----:B------:R-:W-:Y:S01]  /*5b90*/  HMMA.16816.F32 R80, R4, R10, R92 ;  /* 0x0000000a0450723c */ /* 0x000fe2000000185c */
[----:B------:R-:W2:Y:S01]  /*5ba0*/  LDSM.16.MT88.4 R8, [R203+0x2000] ;  /* 0x00200000cb08783b */ /* 0x000ea20000004200 */
[----:B-1----:R-:W-:-:S04]  /*5bb0*/  FFMA.FTZ R3, R152, c[0x0][0x2d0], -R2 ;  /* 0x0000b40098037a23 */ /* 0x002fc80000010802 */
[----:B------:R1:W3:Y:S02]  /*5bc0*/  MUFU.EX2 R152, R3 ;  /* 0x0000000300987308 */ /* 0x0002e40000000800 */
[----:B-1----:R-:W-:-:S06]  /*5bd0*/  FFMA.FTZ R3, R150, c[0x0][0x2d0], -R0 ;  /* 0x0000b40096037a23 */ /* 0x002fcc0000010800 */
[----:B------:R1:W-:Y:S01]  /*5be0*/  MUFU.EX2 R96, R3 ;  /* 0x0000000300607308 */ /* 0x0003e20000000800 */
[C---:B--2---:R-:W-:Y:S08]  /*5bf0*/  HMMA.16816.F32 R100, R4.reuse, R8, R100 ;  /* 0x000000080464723c */ /* 0x044ff00000001864 */
[----:B------:R-:W-:Y:S01]  /*5c00*/  HMMA.16816.F32 R92, R4, R10, R24 ;  /* 0x0000000a045c723c */ /* 0x000fe20000001818 */
[----:B------:R-:W2:Y:S01]  /*5c10*/  LDSM.16.MT88.4 R8, [R205+0x2000] ;  /* 0x00200000cd08783b */ /* 0x000ea20000004200 */
[----:B-1----:R-:W-:-:S04]  /*5c20*/  FFMA.FTZ R3, R149, c[0x0][0x2d0], -R0 ;  /* 0x0000b40095037a23 */ /* 0x002fc80000010800 */
[----:B------:R1:W-:Y:S02]  /*5c30*/  MUFU.EX2 R149, R3 ;  /* 0x0000000300957308 */ /* 0x0003e40000000800 */
[----:B-1----:R-:W-:-:S06]  /*5c40*/  FFMA.FTZ R3, R148, c[0x0][0x2d0], -R0 ;  /* 0x0000b40094037a23 */ /* 0x002fcc0000010800 */
[----:B------:R1:W-:Y:S01]  /*5c50*/  MUFU.EX2 R147, R3 ;  /* 0x0000000300937308 */ /* 0x0003e20000000800 */
[----:B--2---:R-:W-:Y:S01]  /*5c60*/  HMMA.16816.F32 R88, R4, R8, R32 ;  /* 0x000000080458723c */ /* 0x004fe20000001820 */
[----:B-1----:R-:W-:-:S06]  /*5c70*/  FFMA.FTZ R3, R151, c[0x0][0x2d0], -R0 ;  /* 0x0000b40097037a23 */ /* 0x002fcc0000010800 */
[----:B------:R-:W1:Y:S01]  /*5c80*/  MUFU.EX2 R148, R3 ;  /* 0x0000000300947308 */ /* 0x000e620000000800 */
[C---:B------:R-:W-:Y:S01]  /*5c90*/  HMMA.16816.F32 R84, R4.reuse, R10, R20 ;  /* 0x0000000a0454723c */ /* 0x040fe20000001814 */
[----:B------:R-:W2:Y:S04]  /*5ca0*/  LDSM.16.MT88.4 R8, [R202+0x6000] ;  /* 0x00600000ca08783b */ /* 0x000ea80000004200 */
[----:B------:R-:W-:Y:S03]  /*5cb0*/  LDSM.16.MT88.4 R20, [R203+0x2800] ;  /* 0x00280000cb14783b */ /* 0x000fe60000004200 */
[C---:B--2---:R-:W-:Y:S08]  /*5cc0*/  HMMA.16816.F32 R56, R4.reuse, R8, R28 ;  /* 0x000000080438723c */ /* 0x044ff0000000181c */
[C---:B------:R-:W-:Y:S01]  /*5cd0*/  HMMA.16816.F32 R28, R4.reuse, R10, R16 ;  /* 0x0000000a041c723c */ /* 0x040fe20000001810 */
[----:B------:R-:W2:Y:S04]  /*5ce0*/  LDSM.16.MT88.4 R8, [R204+0x6000] ;  /* 0x00600000cc08783b */ /* 0x000ea80000004200 */
[----:B------:R-:W-:Y:S03]  /*5cf0*/  LDSM.16.MT88.4 R16, [R202+0x2800] ;  /* 0x00280000ca10783b */ /* 0x000fe60000004200 */
[C---:B--2---:R-:W-:Y:S08]  /*5d00*/  HMMA.16816.F32 R52, R4.reuse, R8, R40 ;  /* 0x000000080434723c */ /* 0x044ff00000001828 */
[C---:B------:R-:W-:Y:S01]  /*5d10*/  HMMA.16816.F32 R44, R4.reuse, R10, R36 ;  /* 0x0000000a042c723c */ /* 0x040fe20000001824 */
[----:B------:R-:W2:Y:S07]  /*5d20*/  LDSM.16.MT88.4 R8, [R203+0x6000] ;  /* 0x00600000cb08783b */ /* 0x000eae0000004200 */
[C---:B--2---:R-:W-:Y:S08]  /*5d30*/  HMMA.16816.F32 R40, R4.reuse, R8, R48 ;  /* 0x000000080428723c */ /* 0x044ff00000001830 */
[C---:B------:R-:W-:Y:S01]  /*5d40*/  HMMA.16816.F32 R36, R4.reuse, R10, R60 ;  /* 0x0000000a0424723c */ /* 0x040fe2000000183c */
[----:B------:R-:W2:Y:S07]  /*5d50*/  LDSM.16.MT88.4 R8, [R205+0x6000] ;  /* 0x00600000cd08783b */ /* 0x000eae0000004200 */
[C---:B--2---:R-:W-:Y:S08]  /*5d60*/  HMMA.16816.F32 R32, R4.reuse, R8, R72 ;  /* 0x000000080420723c */ /* 0x044ff00000001848 */
[----:B------:R-:W-:Y:S01]  /*5d70*/  HMMA.16816.F32 R24, R4, R10, R64 ;  /* 0x0000000a0418723c */ /* 0x000fe20000001840 */
[----:B------:R-:W2:Y:S06]  /*5d80*/  LDSM.16.MT88.4 R8, [R204+0x2800] ;  /* 0x00280000cc08783b */ /* 0x000eac0000004200 */
[----:B------:R-:W-:Y:S01]  /*5d90*/  FADD.FTZ R4, R173, R13 ;  /* 0x0000000dad047221 */ /* 0x000fe20000010000 */
[----:B---3--:R-:W-:Y:S01]  /*5da0*/  F2FP.PACK_AB R6, R152, R153 ;  /* 0x000000999806723e */ /* 0x008fe200000000ff */
[----:B------:R-:W-:Y:S01]  /*5db0*/  FADD.FTZ R5, R174, R14 ;  /* 0x0000000eae057221 */ /* 0x000fe20000010000 */
[----:B-1----:R-:W-:Y:S01]  /*5dc0*/  F2FP.PACK_AB R7, R148, R147 ;  /* 0x000000939407723e */ /* 0x002fe200000000ff */
[----:B------:R-:W-:-:S02]  /*5dd0*/  FADD.FTZ R3, R109, R4 ;  /* 0x000000046d037221 */ /* 0x000fc40000010000 */
[----:B------:R-:W-:Y:S01]  /*5de0*/  FADD.FTZ R4, R175, R5 ;  /* 0x00000005af047221 */ /* 0x000fe20000010000 */
[----:B------:R-:W-:Y:S01]  /*5df0*/  F2FP.PACK_AB R5, R149, R96 ;  /* 0x000000609505723e */ /* 0x000fe200000000ff */
[----:B------:R-:W-:Y:S02]  /*5e00*/  FADD.FTZ R3, R107, R3 ;  /* 0x000000036b037221 */ /* 0x000fe40000010000 */
[----:B------:R-:W-:Y:S02]  /*5e10*/  FADD.FTZ R4, R105, R4 ;  /* 0x0000000469047221 */ /* 0x000fe40000010000 */
[----:B------:R-:W-:Y:S02]  /*5e20*/  FADD.FTZ R13, R106, R3 ;  /* 0x000000036a0d7221 */ /* 0x000fe40000010000 */
[----:B------:R-:W-:Y:S01]  /*5e30*/  FADD.FTZ R14, R104, R4 ;  /* 0x00000004680e7221 */ /* 0x000fe20000010000 */
[----:B------:R-:W-:Y:S01]  /*5e40*/  F2FP.PACK_AB R4, R98, R97 ;  /* 0x000000616204723e */ /* 0x000fe200000000ff */
[----:B------:R-:W-:Y:S01]  /*5e50*/  FFMA.FTZ R3, R160, c[0x0][0x2d0], -R2 ;  /* 0x0000b400a0037a23 */ /* 0x000fe20000010802 */
[----:B------:R-:W-:Y:S05]  /*5e60*/  LDSM.16.MT88.4 R104, [R205+0x3800] ;  /* 0x00380000cd68783b */ /* 0x000fea0000004200 */
[C---:B------:R-:W-:Y:S08]  /*5e70*/  HMMA.16816.F32 R132, R4.reuse, R16, R132 ;  /* 0x000000100484723c */ /* 0x040ff00000001884 */
[C---:B------:R-:W-:Y:S01]  /*5e80*/  HMMA.16816.F32 R60, R4.reuse, R18, R76 ;  /* 0x00000012043c723c */ /* 0x040fe2000000184c */
[----:B------:R-:W1:Y:S07]  /*5e90*/  LDSM.16.MT88.4 R16, [R205+0x2800] ;  /* 0x00280000cd10783b */ /* 0x000e6e0000004200 */
[C---:B--2---:R-:W-:Y:S08]  /*5ea0*/  HMMA.16816.F32 R124, R4.reuse, R8, R124 ;  /* 0x00000008047c723c */ /* 0x044ff0000000187c */
[C---:B------:R-:W-:Y:S01]  /*5eb0*/  HMMA.16816.F32 R64, R4.reuse, R10, R80 ;  /* 0x0000000a0440723c */ /* 0x040fe20000001850 */
[----:B------:R-:W2:Y:S07]  /*5ec0*/  LDSM.16.MT88.4 R8, [R202+0x6800] ;  /* 0x00680000ca08783b */ /* 0x000eae0000004200 */
[C---:B------:R-:W-:Y:S08]  /*5ed0*/  HMMA.16816.F32 R76, R4.reuse, R22, R92 ;  /* 0x00000016044c723c */ /* 0x040ff0000000185c */
[C---:B------:R-:W-:Y:S01]  /*5ee0*/  HMMA.16816.F32 R116, R4.reuse, R20, R100 ;  /* 0x000000140474723c */ /* 0x040fe20000001864 */
[----:B------:R-:W3:Y:S07]  /*5ef0*/  LDSM.16.MT88.4 R20, [R204+0x6800] ;  /* 0x00680000cc14783b */ /* 0x000eee0000004200 */
[C---:B-1----:R-:W-:Y:S08]  /*5f00*/  HMMA.16816.F32 R108, R4.reuse, R16, R88 ;  /* 0x00000010046c723c */ /* 0x042ff00000001858 */
[C---:B------:R-:W-:Y:S01]  /*5f10*/  HMMA.16816.F32 R92, R4.reuse, R18, R84 ;  /* 0x00000012045c723c */ /* 0x040fe20000001854 */
[----:B------:R-:W1:Y:S07]  /*5f20*/  LDSM.16.MT88.4 R16, [R203+0x6800] ;  /* 0x00680000cb10783b */ /* 0x000e6e0000004200 */
[C---:B--2---:R-:W-:Y:S08]  /*5f30*/  HMMA.16816.F32 R88, R4.reuse, R8, R56 ;  /* 0x000000080458723c */ /* 0x044ff00000001838 */
[C---:B------:R-:W-:Y:S01]  /*5f40*/  HMMA.16816.F32 R84, R4.reuse, R10, R28 ;  /* 0x0000000a0454723c */ /* 0x040fe2000000181c */
[----:B------:R-:W2:Y:S04]  /*5f50*/  LDSM.16.MT88.4 R8, [R205+0x6800] ;  /* 0x00680000cd08783b */ /* 0x000ea80000004200 */
[----:B------:R-:W-:Y:S03]  /*5f60*/  LDSM.16.MT88.4 R28, [R205+0x7000] ;  /* 0x00700000cd1c783b */ /* 0x000fe60000004200 */
[C---:B---3--:R-:W-:Y:S08]  /*5f70*/  HMMA.16816.F32 R80, R4.reuse, R20, R52 ;  /* 0x000000140450723c */ /* 0x048ff00000001834 */
[C---:B------:R-:W-:Y:S01]  /*5f80*/  HMMA.16816.F32 R72, R4.reuse, R22, R44 ;  /* 0x000000160448723c */ /* 0x040fe2000000182c */
[----:B------:R-:W3:Y:S07]  /*5f90*/  LDSM.16.MT88.4 R20, [R202+0x3000] ;  /* 0x00300000ca14783b */ /* 0x000eee0000004200 */
[C---:B-1----:R-:W-:Y:S08]  /*5fa0*/  HMMA.16816.F32 R56, R4.reuse, R16, R40 ;  /* 0x000000100438723c */ /* 0x042ff00000001828 */
[C---:B------:R-:W-:Y:S01]  /*5fb0*/  HMMA.16816.F32 R48, R4.reuse, R18, R36 ;  /* 0x000000120430723c */ /* 0x040fe20000001824 */
[----:B------:R-:W1:Y:S07]  /*5fc0*/  LDSM.16.MT88.4 R16, [R204+0x3000] ;  /* 0x00300000cc10783b */ /* 0x000e6e0000004200 */
[C---:B--2---:R-:W-:Y:S01]  /*5fd0*/  HMMA.16816.F32 R40, R4.reuse, R8, R32 ;  /* 0x000000080428723c */ /* 0x044fe20000001820 */
[----:B------:R2:W-:Y:S07]  /*5fe0*/  MUFU.EX2 R35, R3 ;  /* 0x0000000300237308 */ /* 0x0005ee0000000800 */
[----:B------:R-:W-:Y:S01]  /*5ff0*/  HMMA.16816.F32 R36, R4, R10, R24 ;  /* 0x0000000a0424723c */ /* 0x000fe20000001818 */
[----:B------:R-:W4:Y:S04]  /*6000*/  LDSM.16.MT88.4 R8, [R203+0x3000] ;  /* 0x00300000cb08783b */ /* 0x000f280000004200 */
[----:B------:R-:W1:Y:S02]  /*6010*/  LDSM.16.MT88.4 R24, [R205+0x3000] ;  /* 0x00300000cd18783b */ /* 0x000e640000004200 */
[----:B------:R-:W-:-:S02]  /*6020*/  FFMA.FTZ R4, R156, c[0x0][0x2d0], -R0 ;  /* 0x0000b4009c047a23 */ /* 0x000fc40000010800 */
[----:B--2---:R-:W-:Y:S02]  /*6030*/  FFMA.FTZ R3, R161, c[0x0][0x2d0], -R2 ;  /* 0x0000b400a1037a23 */ /* 0x004fe40000010802 */
[----:B------:R2:W-:Y:S01]  /*6040*/  MUFU.EX2 R34, R4 ;  /* 0x0000000400227308 */ /* 0x0005e20000000800 */
[----:B------:R-:W-:Y:S02]  /*6050*/  FADD.FTZ R5, R120, R14 ;  /* 0x0000000e78057221 */ /* 0x000fe40000010000 */
[----:B------:R-:W-:-:S05]  /*6060*/  FFMA.FTZ R14, R169, c[0x0][0x2d0], -R2 ;  /* 0x0000b400a90e7a23 */ /* 0x000fca0000010802 */
[----:B------:R3:W-:Y:S01]  /*6070*/  MUFU.EX2 R144, R3 ;  /* 0x0000000300907308 */ /* 0x0007e20000000800 */
[----:B--2---:R-:W-:-:S07]  /*6080*/  FFMA.FTZ R4, R159, c[0x0][0x2d0], -R0 ;  /* 0x0000b4009f047a23 */ /* 0x004fce0000010800 */
[----:B------:R-:W-:Y:S01]  /*6090*/  MUFU.EX2 R246, R14 ;  /* 0x0000000e00f67308 */ /* 0x000fe20000000800 */
[----:B---3--:R-:W-:-:S07]  /*60a0*/  FFMA.FTZ R3, R162, c[0x0][0x2d0], -R2 ;  /* 0x0000b400a2037a23 */ /* 0x008fce0000010802 */
[----:B------:R2:W3:Y:S08]  /*60b0*/  MUFU.EX2 R70, R4 ;  /* 0x0000000400467308 */ /* 0x0004f00000000800 */
[----:B------:R1:W-:Y:S01]  /*60c0*/  MUFU.EX2 R145, R3 ;  /* 0x0000000300917308 */ /* 0x0003e20000000800 */
[----:B--2---:R-:W-:Y:S01]  /*60d0*/  FADD.FTZ R4, R121, R5 ;  /* 0x0000000579047221 */ /* 0x004fe20000010000 */
[----:B---3--:R-:W-:-:S03]  /*60e0*/  F2FP.PACK_AB R7, R70, R34 ;  /* 0x000000224607723e */ /* 0x008fc600000000ff */
[----:B------:R-:W-:Y:S01]  /*60f0*/  FADD.FTZ R32, R112, R4 ;  /* 0x0000000470207221 */ /* 0x000fe20000010000 */
[----:B------:R-:W-:Y:S01]  /*6100*/  F2FP.PACK_AB R4, R144, R35 ;  /* 0x000000239004723e */ /* 0x000fe200000000ff */
[----:B-1----:R-:W-:-:S04]  /*6110*/  FFMA.FTZ R3, R163, c[0x0][0x2d0], -R2 ;  /* 0x0000b400a3037a23 */ /* 0x002fc80000010802 */
[----:B------:R1:W2:Y:S02]  /*6120*/  MUFU.EX2 R146, R3 ;  /* 0x0000000300927308 */ /* 0x0002a40000000800 */
[----:B-1----:R-:W-:Y:S01]  /*6130*/  FFMA.FTZ R3, R158, c[0x0][0x2d0], -R0 ;  /* 0x0000b4009e037a23 */ /* 0x002fe20000010800 */
[----:B--2---:R-:W-:-:S05]  /*6140*/  F2FP.PACK_AB R6, R146, R145 ;  /* 0x000000919206723e */ /* 0x004fca00000000ff */
[----:B------:R1:W-:Y:S02]  /*6150*/  MUFU.EX2 R33, R3 ;  /* 0x0000000300217308 */ /* 0x0003e40000000800 */
[----:B-1----:R-:W-:-:S06]  /*6160*/  FFMA.FTZ R3, R157, c[0x0][0x2d0], -R0 ;  /* 0x0000b4009d037a23 */ /* 0x002fcc0000010800 */
[----:B------:R-:W1:Y:S02]  /*6170*/  MUFU.EX2 R69, R3 ;  /* 0x0000000300457308 */ /* 0x000e640000000800 */
[----:B-1----:R-:W-:Y:S01]  /*6180*/  F2FP.PACK_AB R5, R69, R33 ;  /* 0x000000214505723e */ /* 0x002fe200000000ff */
[----:B------:R-:W-:Y:S02]  /*6190*/  FADD.FTZ R3, R122, R13 ;  /* 0x0000000d7a037221 */ /* 0x000fe40000010000 */
[--C-:B------:R-:W-:Y:S01]  /*61a0*/  FFMA.FTZ R13, R168, c[0x0][0x2d0], -R2.reuse ;  /* 0x0000b400a80d7a23 */ /* 0x100fe20000010802 */
[----:B------:R-:W-:Y:S01]  /*61b0*/  LDSM.16.MT88.4 R120, [R204+0x3800] ;  /* 0x00380000cc78783b */ /* 0x000fe20000004200 */
[----:B------:R-:W-:Y:S02]  /*61c0*/  FFMA.FTZ R2, R167, c[0x0][0x2d0], -R2 ;  /* 0x0000b400a7027a23 */ /* 0x000fe40000010802 */
[----:B------:R-:W-:Y:S01]  /*61d0*/  HMMA.16816.F32 R132, R4, R20, R132 ;  /* 0x000000140484723c */ /* 0x000fe20000001884 */
[----:B------:R-:W-:-:S04]  /*61e0*/  FADD.FTZ R3, R113, R3 ;  /* 0x0000000371037221 */ /* 0x000fc80000010000 */
[----:B------:R-:W-:-:S03]  /*61f0*/  FADD.FTZ R3, R114, R3 ;  /* 0x0000000372037221 */ /* 0x000fc60000010000 */
[----:B------:R-:W-:Y:S01]  /*6200*/  HMMA.16816.F32 R44, R4, R22, R60 ;  /* 0x00000016042c723c */ /* 0x000fe2000000183c */
[----:B------:R-:W1:Y:S01]  /*6210*/  LDSM.16.MT88.4 R20, [R202+0x7000] ;  /* 0x00700000ca14783b */ /* 0x000e620000004200 */
[----:B------:R-:W-:-:S03]  /*6220*/  FADD.FTZ R3, R115, R3 ;  /* 0x0000000373037221 */ /* 0x000fc60000010000 */
[----:B------:R-:W-:Y:S01]  /*6230*/  LDSM.16.MT88.4 R112, [R203+0x3800] ;  /* 0x00380000cb70783b */ /* 0x000fe20000004200 */
[----:B------:R-:W-:Y:S02]  /*6240*/  FADD.FTZ R3, R231, R3 ;  /* 0x00000003e7037221 */ /* 0x000fe40000010000 */
[C---:B------:R-:W-:Y:S08]  /*6250*/  HMMA.16816.F32 R124, R4.reuse, R16, R124 ;  /* 0x00000010047c723c */ /* 0x040ff0000000187c */
[C---:B------:R-:W-:Y:S01]  /*6260*/  HMMA.16816.F32 R52, R4.reuse, R18, R64 ;  /* 0x000000120434723c */ /* 0x040fe20000001840 */
[----:B------:R-:W2:Y:S07]  /*6270*/  LDSM.16.MT88.4 R16, [R204+0x7000] ;  /* 0x00700000cc10783b */ /* 0x000eae0000004200 */
[C---:B----4-:R-:W-:Y:S08]  /*6280*/  HMMA.16816.F32 R116, R4.reuse, R8, R116 ;  /* 0x000000080474723c */ /* 0x050ff00000001874 */
[C---:B------:R-:W-:Y:S01]  /*6290*/  HMMA.16816.F32 R60, R4.reuse, R10, R76 ;  /* 0x0000000a043c723c */ /* 0x040fe2000000184c */
[----:B------:R-:W3:Y:S07]  /*62a0*/  LDSM.16.MT88.4 R8, [R203+0x7000] ;  /* 0x00700000cb08783b */ /* 0x000eee0000004200 */
[C---:B------:R-:W-:Y:S08]  /*62b0*/  HMMA.16816.F32 R108, R4.reuse, R24, R108 ;  /* 0x00000018046c723c */ /* 0x040ff0000000186c */
[C---:B-1----:R-:W-:Y:S01]  /*62c0*/  HMMA.16816.F32 R100, R4.reuse, R20, R88 ;  /* 0x000000140464723c */ /* 0x042fe20000001858 */
[----:B------:R-:W1:Y:S01]  /*62d0*/  MUFU.EX2 R20, R15 ;  /* 0x0000000f00147308 */ /* 0x000e620000000800 */
[----:B------:R-:W4:Y:S06]  /*62e0*/  LDSM.16.MT88.4 R88, [R204+0x7800] ;  /* 0x00780000cc58783b */ /* 0x000f2c0000004200 */
[C---:B------:R-:W-:Y:S01]  /*62f0*/  HMMA.16816.F32 R24, R4.reuse, R26, R92 ;  /* 0x0000001a0418723c */ /* 0x040fe2000000185c */
[----:B------:R1:W-:Y:S07]  /*6300*/  MUFU.EX2 R15, R2 ;  /* 0x00000002000f7308 */ /* 0x0003ee0000000800 */
[C---:B--2---:R-:W-:Y:S01]  /*6310*/  HMMA.16816.F32 R92, R4.reuse, R16, R80 ;  /* 0x00000010045c723c */ /* 0x044fe20000001850 */
[----:B------:R-:W2:Y:S01]  /*6320*/  MUFU.EX2 R21, R13 ;  /* 0x0000000d00157308 */ /* 0x000ea20000000800 */
[----:B------:R-:W-:Y:S06]  /*6330*/  LDSM.16.MT88.4 R80, [R203+0x7800] ;  /* 0x00780000cb50783b */ /* 0x000fec0000004200 */
[----:B------:R-:W-:Y:S01]  /*6340*/  HMMA.16816.F32 R84, R4, R22, R84 ;  /* 0x000000160454723c */ /* 0x000fe20000001854 */
[----:B-1----:R-:W-:-:S04]  /*6350*/  FFMA.FTZ R2, R164, c[0x0][0x2d0], -R0 ;  /* 0x0000b400a4027a23 */ /* 0x002fc80000010800 */
[----:B------:R1:W-:Y:S03]  /*6360*/  MUFU.EX2 R14, R2 ;  /* 0x00000002000e7308 */ /* 0x0003e60000000800 */
[C---:B------:R-:W-:Y:S07]  /*6370*/  HMMA.16816.F32 R16, R4.reuse, R18, R72 ;  /* 0x000000120410723c */ /* 0x040fee0000001848 */
[----:B------:R-:W-:Y:S01]  /*6380*/  F2FP.PACK_AB R72, R246, R20 ;  /* 0x00000014f648723e */ /* 0x000fe200000000ff */
[----:B---3--:R-:W-:Y:S01]  /*6390*/  HMMA.16816.F32 R56, R4, R8, R56 ;  /* 0x000000080438723c */ /* 0x008fe20000001838 */
[----:B--2---:R-:W-:Y:S01]  /*63a0*/  F2FP.PACK_AB R74, R15, R21 ;  /* 0x000000150f4a723e */ /* 0x004fe200000000ff */
[----:B-1----:R-:W-:-:S06]  /*63b0*/  FFMA.FTZ R2, R165, c[0x0][0x2d0], -R0 ;  /* 0x0000b400a5027a23 */ /* 0x002fcc0000010800 */
[C---:B------:R-:W-:Y:S01]  /*63c0*/  HMMA.16816.F32 R48, R4.reuse, R10, R48 ;  /* 0x0000000a0430723c */ /* 0x040fe20000001830 */
[----:B------:R1:W2:Y:S01]  /*63d0*/  MUFU.EX2 R13, R2 ;  /* 0x00000002000d7308 */ /* 0x0002a20000000800 */
[----:B------:R-:W-:Y:S06]  /*63e0*/  LDSM.16.MT88.4 R8, [R205+0x7800] ;  /* 0x00780000cd08783b */ /* 0x000fec0000004200 */
[C---:B------:R-:W-:Y:S08]  /*63f0*/  HMMA.16816.F32 R40, R4.reuse, R28, R40 ;  /* 0x0000001c0428723c */ /* 0x040ff00000001828 */
[----:B------:R-:W-:Y:S01]  /*6400*/  HMMA.16816.F32 R36, R4, R30, R36 ;  /* 0x0000001e0424723c */ /* 0x000fe20000001824 */
[----:B-1----:R-:W-:Y:S01]  /*6410*/  FFMA.FTZ R2, R166, c[0x0][0x2d0], -R0 ;  /* 0x0000b400a6027a23 */ /* 0x002fe20000010800 */
[----:B--2---:R-:W-:-:S03]  /*6420*/  F2FP.PACK_AB R73, R13, R14 ;  /* 0x0000000e0d49723e */ /* 0x004fc600000000ff */
[----:B------:R1:W-:Y:S02]  /*6430*/  MUFU.EX2 R7, R2 ;  /* 0x0000000200077308 */ /* 0x0003e40000000800 */
[----:B------:R-:W-:-:S04]  /*6440*/  @P4 IMAD.HI.U32 R4, R235, c[0x0][0x2c8], RZ ;  /* 0x0000b200eb044a27 */ /* 0x000fc800078e00ff */
[----:B-1----:R-:W-:Y:S02]  /*6450*/  FFMA.FTZ R2, R171, c[0x0][0x2d0], -R0 ;  /* 0x0000b400ab027a23 */ /* 0x002fe40000010800 */
[----:B------:R-:W-:Y:S02]  /*6460*/  FADD.FTZ R0, R228, R32 ;  /* 0x00000020e4007221 */ /* 0x000fe40000010000 */
[----:B------:R1:W2:Y:S02]  /*6470*/  MUFU.EX2 R6, R2 ;  /* 0x0000000200067308 */ /* 0x0002a40000000800 */
[----:B------:R-:W-:-:S04]  /*6480*/  FADD.FTZ R0, R230, R0 ;  /* 0x00000000e6007221 */ /* 0x000fc80000010000 */
[----:B------:R-:W-:-:S04]  /*6490*/  FADD.FTZ R0, R229, R0 ;  /* 0x00000000e5007221 */ /* 0x000fc80000010000 */
[----:B------:R-:W-:-:S04]  /*64a0*/  FADD.FTZ R0, R96, R0 ;  /* 0x0000000060007221 */ /* 0x000fc80000010000 */
[----:B------:R-:W-:Y:S02]  /*64b0*/  FADD.FTZ R0, R149, R0 ;  /* 0x0000000095007221 */ /* 0x000fe40000010000 */
[----:B-1----:R-:W-:Y:S01]  /*64c0*/  FADD.FTZ R2, R97, R3 ;  /* 0x0000000361027221 */ /* 0x002fe20000010000 */
[----:B--2---:R-:W-:-:S03]  /*64d0*/  F2FP.PACK_AB R75, R6, R7 ;  /* 0x00000007064b723e */ /* 0x004fc600000000ff */
[----:B------:R-:W-:Y:S02]  /*64e0*/  FADD.FTZ R2, R98, R2 ;  /* 0x0000000262027221 */ /* 0x000fe40000010000 */
[----:B------:R-:W1:Y:S02]  /*64f0*/  LDSM.16.MT88.4 R96, [R202+0x7800] ;  /* 0x00780000ca60783b */ /* 0x000e640000004200 */
[----:B------:R-:W-:Y:S01]  /*6500*/  FADD.FTZ R3, R153, R2 ;  /* 0x0000000299037221 */ /* 0x000fe20000010000 */
[----:B----4-:R-:W-:Y:S01]  /*6510*/  HMMA.16816.F32 R92, R72, R88, R92 ;  /* 0x00000058485c723c */ /* 0x010fe2000000185c */
[----:B------:R-:W-:Y:S01]  /*6520*/  FADD.FTZ R2, R147, R0 ;  /* 0x0000000093027221 */ /* 0x000fe20000010000 */
[----:B------:R-:W-:Y:S01]  /*6530*/  MOV R0, R235 ;  /* 0x000000eb00007202 */ /* 0x000fe20000000f00 */
[----:B------:R-:W-:Y:S01]  /*6540*/  FADD.FTZ R3, R152, R3 ;  /* 0x0000000398037221 */ /* 0x000fe20000010000 */
[----:B------:R-:W-:Y:S01]  /*6550*/  @P4 SHF.R.U32.HI R0, RZ, c[0x0][0x2cc], R4 ;  /* 0x0000b300ff004a19 */ /* 0x000fe20000011604 */
[----:B------:R-:W-:-:S02]  /*6560*/  FADD.FTZ R2, R148, R2 ;  /* 0x0000000294027221 */ /* 0x000fc40000010000 */
[----:B------:R-:W-:Y:S01]  /*6570*/  FADD.FTZ R3, R35, R3 ;  /* 0x0000000323037221 */ /* 0x000fe20000010000 */
[----:B------:R-:W-:Y:S01]  /*6580*/  IADD3 R0, R0, -c[0x0][0x168], R233 ;  /* 0x80005a0000007a10 */ /* 0x000fe20007ffe0e9 */
[----:B------:R-:W-:Y:S01]  /*6590*/  FADD.FTZ R2, R33, R2 ;  /* 0x0000000221027221 */ /* 0x000fe20000010000 */
[C---:B------:R-:W-:Y:S01]  /*65a0*/  HMMA.16816.F32 R88, R72.reuse, R90, R16 ;  /* 0x0000005a4858723c */ /* 0x040fe20000001810 */
[----:B------:R-:W-:Y:S01]  /*65b0*/  FADD.FTZ R3, R144, R3 ;  /* 0x0000000390037221 */ /* 0x000fe20000010000 */
[----:B------:R-:W-:Y:S01]  /*65c0*/  SHF.R.S32.HI R5, RZ, 0x1f, R0 ;  /* 0x0000001fff057819 */ /* 0x000fe20000011400 */
[----:B------:R-:W-:Y:S02]  /*65d0*/  FADD.FTZ R2, R69, R2 ;  /* 0x0000000245027221 */ /* 0x000fe40000010000 */
[----:B------:R-:W-:Y:S01]  /*65e0*/  FADD.FTZ R4, R145, R3 ;  /* 0x0000000391047221 */ /* 0x000fe20000010000 */
[----:B------:R-:W-:Y:S01]  /*65f0*/  LEA.HI R5, R5, R0, RZ, 0x7 ;  /* 0x0000000005057211 */ /* 0x000fe200078f38ff */
[----:B------:R-:W-:Y:S01]  /*6600*/  FADD.FTZ R3, R34, R2 ;  /* 0x0000000222037221 */ /* 0x000fe20000010000 */
[----:B------:R-:W-:Y:S01]  /*6610*/  HMMA.16816.F32 R132, R72, R128, R132 ;  /* 0x000000804884723c */ /* 0x000fe20000001884 */
[----:B------:R-:W-:-:S02]  /*6620*/  FADD.FTZ R2, R146, R4 ;  /* 0x0000000492027221 */ /* 0x000fc40000010000 */
[----:B------:R-:W-:Y:S01]  /*6630*/  FADD.FTZ R0, R70, R3 ;  /* 0x0000000346007221 */ /* 0x000fe20000010000 */
[----:B------:R-:W-:Y:S01]  /*6640*/  SHF.R.S32.HI R3, RZ, 0x7, R5 ;  /* 0x00000007ff037819 */ /* 0x000fe20000011405 */
[----:B------:R-:W-:Y:S02]  /*6650*/  FADD.FTZ R2, R20, R2 ;  /* 0x0000000214027221 */ /* 0x000fe40000010000 */
[----:B------:R-:W-:Y:S01]  /*6660*/  FADD.FTZ R0, R14, R0 ;  /* 0x000000000e007221 */ /* 0x000fe20000010000 */
[----:B-----5:R-:W-:Y:S01]  /*6670*/  IMNMX R16, R234, R3, !PT ;  /* 0x00000003ea107217 */ /* 0x020fe20007800200 */
[----:B------:R-:W-:Y:S01]  /*6680*/  FADD.FTZ R246, R246, R2 ;  /* 0x00000002f6f67221 */ /* 0x000fe20000010000 */
[----:B------:R-:W-:Y:S01]  /*6690*/  HMMA.16816.F32 R124, R72, R120, R124 ;  /* 0x00000078487c723c */ /* 0x000fe2000000187c */
[----:B------:R-:W-:Y:S01]  /*66a0*/  FADD.FTZ R0, R13, R0 ;  /* 0x000000000d007221 */ /* 0x000fe20000010000 */
[----:B------:R-:W-:Y:S01]  /*66b0*/  ISETP.GE.AND P0, PT, R232, R16, PT ;  /* 0x00000010e800720c */ /* 0x000fe20003f06270 */
[----:B------:R2:W-:Y:S01]  /*66c0*/  STL [R1+0xc], R16 ;  /* 0x00000c1001007387 */ /* 0x0005e20000100800 */
[----:B------:R-:W-:-:S02]  /*66d0*/  FADD.FTZ R246, R21, R246 ;  /* 0x000000f615f67221 */ /* 0x000fc40000010000 */
[----:B------:R-:W-:Y:S02]  /*66e0*/  FADD.FTZ R0, R7, R0 ;  /* 0x0000000007007221 */ /* 0x000fe40000010000 */
[----:B------:R-:W-:Y:S01]  /*66f0*/  HMMA.16816.F32 R116, R72, R112, R116 ;  /* 0x000000704874723c */ /* 0x000fe20000001874 */
[----:B------:R-:W-:Y:S02]  /*6700*/  FADD.FTZ R246, R15, R246 ;  /* 0x000000f60ff67221 */ /* 0x000fe40000010000 */
[----:B------:R-:W-:-:S05]  /*6710*/  FADD.FTZ R0, R6, R0 ;  /* 0x0000000006007221 */ /* 0x000fca0000010000 */
[----:B------:R2:W-:Y:S01]  /*6720*/  STL [R1], R0 ;  /* 0x0000000001007387 */ /* 0x0005e20000100800 */
[C---:B-1----:R-:W-:Y:S08]  /*6730*/  HMMA.16816.F32 R100, R72.reuse, R96, R100 ;  /* 0x000000604864723c */ /* 0x042ff00000001864 */
        /* <DEDUP_REMOVED lines=9> */
[----:B------:R-:W-:Y:S01]  /*67d0*/  HMMA.16816.F32 R72, R72, R10, R36 ;  /* 0x0000000a4848723c */ /* 0x000fe20000001824 */
[----:B------:R-:W-:Y:S01]  /*67e0*/  @!UPT UIADD3 URZ, URZ, URZ, URZ ;  /* 0x0000003f3f3ff290 */ /* 0x000fe2000fffe03f */
[----:B------:R-:W-:Y:S11]  /*67f0*/  @!P0 BRA `(.L_x_81) ;  /* 0x00004d5000008947 */ /* 0x000ff60003800000 */
[----:B--2---:R-:W-:Y:S02]  /*6800*/  MOV R70, R12 ;  /* 0x0000000c00467202 */ /* 0x004fe40000000f00 */
[----:B------:R-:W-:-:S02]  /*6810*/  MOV R69, R68 ;  /* 0x0000004400457202 */ /* 0x000fc40000000f00 */
[----:B------:R-:W-:-:S07]  /*6820*/  MOV R240, R232 ;  /* 0x000000e800f07202 */ /* 0x000fce0000000f00 */
.L_x_92:
[----:B------:R-:W2:Y:S01]  /*6830*/  LDL R0, [R1+0x4] ;  /* 0x0000040001007983 */ /* 0x000ea20000100800 */
[----:B------:R-:W-:Y:S04]  /*6840*/  DEPBAR.LE SB0, 0x0 ;  /* 0x000080000000791a */ /* 0x000fe80000000000 */
[----:B------:R-:W-:Y:S01]  /*6850*/  WARPSYNC 0xffffffff ;  /* 0xffffffff00007948 */ /* 0x000fe20003800000 */
[----:B------:R-:W-:Y:S06]  /*6860*/  BAR.SYNC.DEFER_BLOCKING 0x0 ;  /* 0x0000000000007b1d */ /* 0x000fec0000010000 */
[----:B------:R1:W3:Y:S01]  /*6870*/  LDSM.16.M88.4 R8, [R71] ;  /* 0x000000004708783b */ /* 0x0002e20000000200 */
[----:B------:R-:W-:Y:S03]  /*6880*/  BSSY B0, `(.L_x_82) ;  /* 0x0000058000007945 */ /* 0x000fe60003800000 */
[----:B------:R1:W4:Y:S04]  /*6890*/  LDSM.16.M88.4 R16, [R71+0x800] ;  /* 0x000800004710783b */ /* 0x0003280000000200 */
[----:B------:R1:W1:Y:S04]  /*68a0*/  LDSM.16.M88.4 R24, [R71+0x1000] ;  /* 0x001000004718783b */ /* 0x0002680000000200 */
[----:B------:R1:W1:Y:S04]  /*68b0*/  LDSM.16.M88.4 R32, [R71+0x1800] ;  /* 0x001800004720783b */ /* 0x0002680000000200 */
[----:B------:R1:W1:Y:S04]  /*68c0*/  LDSM.16.M88.4 R40, [R71+0x2000] ;  /* 0x002000004728783b */ /* 0x0002680000000200 */
        /* <DEDUP_REMOVED lines=8> */
[----:B------:R1:W1:Y:S04]  /*6950*/  LDSM.16.M88.4 R164, [R220] ;  /* 0x00000000dca4783b */ /* 0x0002680000000200 */
[----:B------:R1:W1:Y:S04]  /*6960*/  LDSM.16.M88.4 R168, [R221] ;  /* 0x00000000dda8783b */ /* 0x0002680000000200 */
[----:B------:R1:W1:Y:S01]  /*6970*/  LDSM.16.M88.4 R172, [R222] ;  /* 0x00000000deac783b */ /* 0x0002620000000200 */
[----:B--2---:R-:W-:Y:S11]  /*6980*/  ISETP.GT.AND P0, PT, R0, R240, PT ;  /* 0x000000f00000720c */ /* 0x004ff60003f04270 */
[----:B------:R-:W-:Y:S02]  /*6990*/  @!UPT UIADD3 URZ, URZ, URZ, URZ ;  /* 0x0000003f3f3ff290 */ /* 0x000fe4000fffe03f */
[----:B------:R-:W-:-:S05]  /*69a0*/  @P0 BRA `(.L_x_83) ;  /* 0x0000045000000947 */ /* 0x000fca0003800000 */
[----:B-1-34-:R-:W-:Y:S01]  /*69b0*/  IMAD.WIDE.U32 R2, R239, c[0x0][0x208], RZ ;  /* 0x00008200ef027a25 */ /* 0x01afe200078e00ff */
[----:B------:R-:W-:Y:S01]  /*69c0*/  SHF.R.S32.HI R0, RZ, 0x1f, R239 ;  /* 0x0000001fff007819 */ /* 0x000fe200000114ef */
[----:B------:R-:W2:Y:S02]  /*69d0*/  LDL.64 R6, [R1+0x28] ;  /* 0x0000280001067983 */ /* 0x000ea40000100a00 */
[----:B------:R-:W-:Y:S02]  /*69e0*/  IMAD.SHL.U32 R21, R242, 0x2, RZ ;  /* 0x00000002f2157824 */ /* 0x000fe400078e00ff */
[----:B------:R-:W-:Y:S02]  /*69f0*/  IMAD R0, R0, c[0x0][0x208], RZ ;  /* 0x0000820000007a24 */ /* 0x000fe400078e02ff */
[----:B------:R-:W3:Y:S01]  /*6a00*/  LDL R5, [R1+0x38] ;  /* 0x0000380001057983 */ /* 0x000ee20000100800 */
[----:B------:R-:W-:Y:S02]  /*6a10*/  IMAD.SHL.U32 R20, R241, 0x2, RZ ;  /* 0x00000002f1147824 */ /* 0x000fe400078e00ff */
[----:B------:R-:W-:Y:S04]  /*6a20*/  IMAD R0, R239, c[0x0][0x20c], R0 ;  /* 0x00008300ef007a24 */ /* 0x000fe800078e0200 */
[----:B------:R-:W-:Y:S01]  /*6a30*/  IMAD.IADD R3, R3, 0x1, R0 ;  /* 0x0000000103037824 */ /* 0x000fe200078e0200 */
[----:B------:R-:W-:Y:S03]  /*6a40*/  SHF.R.S32.HI R0, RZ, 0x1f, R238 ;  /* 0x0000001fff007819 */ /* 0x000fe600000114ee */
[----:B------:R-:W-:Y:S04]  /*6a50*/  IMAD.WIDE.U32 R2, R238, c[0x0][0x218], R2 ;  /* 0x00008600ee027a25 */ /* 0x000fe800078e0002 */
[----:B------:R-:W-:Y:S04]  /*6a60*/  IMAD R4, R0, c[0x0][0x218], RZ ;  /* 0x0000860000047a24 */ /* 0x000fe800078e02ff */
[----:B------:R-:W-:Y:S01]  /*6a70*/  IMAD R4, R238, c[0x0][0x21c], R4 ;  /* 0x00008700ee047a24 */ /* 0x000fe200078e0204 */
[----:B--2---:R-:W-:Y:S02]  /*6a80*/  IADD3 R0, P0, R6, R2, RZ ;  /* 0x0000000206007210 */ /* 0x004fe40007f1e0ff */
[----:B------:R-:W-:Y:S02]  /*6a90*/  SHF.R.S32.HI R6, RZ, 0x1f, R242 ;  /* 0x0000001fff067819 */ /* 0x000fe400000114f2 */
[----:B---3--:R-:W-:Y:S02]  /*6aa0*/  IADD3.X R2, R5, R3, R4, P0, !PT ;  /* 0x0000000305027210 */ /* 0x008fe400007fe404 */
[C---:B------:R-:W-:Y:S02]  /*6ab0*/  LEA R4, P0, R0.reuse, c[0x0][0x1f8], 0x1 ;  /* 0x00007e0000047a11 */ /* 0x040fe400078008ff */
[----:B------:R-:W-:Y:S02]  /*6ac0*/  SHF.R.S32.HI R5, RZ, 0x1f, R241 ;  /* 0x0000001fff057819 */ /* 0x000fe400000114f1 */
[----:B------:R-:W-:Y:S02]  /*6ad0*/  LEA.HI.X R0, R0, c[0x0][0x1fc], R2, 0x1, P0 ;  /* 0x00007f0000007a11 */ /* 0x000fe400000f0c02 */
[----:B------:R-:W-:Y:S02]  /*6ae0*/  SHF.L.U64.HI R6, R242, 0x1, R6 ;  /* 0x00000001f2067819 */ /* 0x000fe40000010206 */
[----:B------:R-:W-:Y:S01]  /*6af0*/  SHF.L.U64.HI R5, R241, 0x1, R5 ;  /* 0x00000001f1057819 */ /* 0x000fe20000010205 */
[----:B------:R-:W-:-:S05]  /*6b00*/  BRA.DIV ~URZ, `(.L_x_84) ;  /* 0x0000b9327f007947 */ /* 0x000fca000b800000 */
[----:B------:R1:W2:Y:S02]  /*6b10*/  SHFL.IDX PT, R7, R0, RZ, 0x181f ;  /* 0x00181fff00077589 */ /* 0x0002a400000e0000 */
.L_x_119:
[----:B------:R-:W-:-:S05]  /*6b20*/  BRA.DIV ~URZ, `(.L_x_85) ;  /* 0x0000b9827f007947 */ /* 0x000fca000b800000 */
[----:B------:R-:W3:Y:S01]  /*6b30*/  SHFL.IDX PT, R14, R4, RZ, 0x181f ;  /* 0x00181fff040e7589 */ /* 0x000ee200000e0000 */
[----:B------:R-:W-:Y:S02]  /*6b40*/  ISETP.GE.AND P2, PT, R241, c[0x0][0x1d4], PT ;  /* 0x00007500f1007a0c */ /* 0x000fe40003f46270 */
[CC--:B---3--:R-:W-:Y:S02]  /*6b50*/  IADD3 R2, P0, R14.reuse, R20.reuse, RZ ;  /* 0x000000140e027210 */ /* 0x0c8fe40007f1e0ff */
[-C--:B------:R-:W-:Y:S03]  /*6b60*/  IADD3 R14, P5, R14, R21.reuse, RZ ;  /* 0x000000150e0e7210 */ /* 0x080fe60007fbe0ff */
[C-C-:B--2---:R-:W-:Y:S01]  /*6b70*/  IMAD.X R3, R7.reuse, 0x1, R5.reuse, P0 ;  /* 0x0000000107037824 */ /* 0x144fe200000e0605 */
[----:B------:R-:W-:Y:S01]  /*6b80*/  ISETP.GE.AND P0, PT, R242, c[0x0][0x1d4], PT ;  /* 0x00007500f2007a0c */ /* 0x000fe20003f06270 */
[--C-:B------:R-:W-:Y:S02]  /*6b90*/  IMAD.X R15, R7, 0x1, R6.reuse, P5 ;  /* 0x00000001070f7824 */ /* 0x100fe400028e0606 */
[----:B------:R-:W-:Y:S04]  /*6ba0*/  SHFL.IDX PT, R7, R4, 0x2, 0x181f ;  /* 0x00581f0004077f89 */ /* 0x000fe800000e0000 */
[----:B------:R-:W-:Y:S01]  /*6bb0*/  @!PT LDS RZ, [RZ] ;  /* 0x00000000fffff984 */ /* 0x000fe20000000800 */
[----:B------:R2:W-:Y:S06]  /*6bc0*/  LDGSTS.E.BYPASS.LTC128B.128 [R227+0x100], [R2.64], !P2 ;  /* 0x0010000002e37fae */ /* 0x0005ec000d101d46 */
[----:B------:R3:W-:Y:S04]  /*6bd0*/  LDGSTS.E.BYPASS.LTC128B.128 [R227+0x4100], [R14.64], !P0 ;  /* 0x041000000ee37fae */ /* 0x0007e8000c101d46 */
[----:B--2---:R-:W2:Y:S04]  /*6be0*/  SHFL.IDX PT, R2, R4, 0x1, 0x181f ;  /* 0x00381f0004027f89 */ /* 0x004ea800000e0000 */
[----:B------:R-:W4:Y:S04]  /*6bf0*/  SHFL.IDX PT, R3, R0, 0x1, 0x181f ;  /* 0x00381f0000037f89 */ /* 0x000f2800000e0000 */
[----:B------:R-:W-:Y:S01]  /*6c00*/  SHFL.IDX PT, R4, R4, 0x3, 0x181f ;  /* 0x00781f0004047f89 */ /* 0x000fe200000e0000 */
[CC--:B--2---:R-:W-:Y:S02]  /*6c10*/  IADD3 R12, P6, R2.reuse, R20.reuse, RZ ;  /* 0x00000014020c7210 */ /* 0x0c4fe40007fde0ff */
[-C--:B------:R-:W-:Y:S03]  /*6c20*/  IADD3 R2, P5, R2, R21.reuse, RZ ;  /* 0x0000001502027210 */ /* 0x080fe60007fbe0ff */
[C-C-:B----4-:R-:W-:Y:S02]  /*6c30*/  IMAD.X R13, R3.reuse, 0x1, R5.reuse, P6 ;  /* 0x00000001030d7824 */ /* 0x150fe400030e0605 */
[--C-:B------:R-:W-:Y:S03]  /*6c40*/  IMAD.X R3, R3, 0x1, R6.reuse, P5 ;  /* 0x0000000103037824 */ /* 0x100fe600028e0606 */
[----:B------:R2:W-:Y:S04]  /*6c50*/  LDGSTS.E.BYPASS.LTC128B.128 [R227+0x1100], [R12.64], !P2 ;  /* 0x011000000ce37fae */ /* 0x0005e8000d101d46 */
[----:B------:R4:W-:Y:S04]  /*6c60*/  LDGSTS.E.BYPASS.LTC128B.128 [R227+0x5100], [R2.64], !P0 ;  /* 0x0510000002e37fae */ /* 0x0009e8000c101d46 */
[----:B--2---:R-:W2:Y:S04]  /*6c70*/  SHFL.IDX PT, R12, R0, 0x2, 0x181f ;  /* 0x00581f00000c7f89 */ /* 0x004ea800000e0000 */
[----:B-1----:R-:W1:Y:S01]  /*6c80*/  SHFL.IDX PT, R0, R0, 0x3, 0x181f ;  /* 0x00781f0000007f89 */ /* 0x002e6200000e0000 */
[C---:B----4-:R-:W-:Y:S05]  /*6c90*/  IADD3 R2, P5, R7.reuse, R20, RZ ;  /* 0x0000001407027210 */ /* 0x050fea0007fbe0ff */
[C---:B--2---:R-:W-:Y:S05]  /*6ca0*/  IMAD.X R3, R12.reuse, 0x1, R5, P5 ;  /* 0x000000010c037824 */ /* 0x044fea00028e0605 */
[----:B------:R2:W-:Y:S02]  /*6cb0*/  LDGSTS.E.BYPASS.LTC128B.128 [R227+0x2100], [R2.64], !P2 ;  /* 0x0210000002e37fae */ /* 0x0005e4000d101d46 */
[----:B--2---:R-:W-:Y:S02]  /*6cc0*/  IADD3 R2, P5, R7, R21, RZ ;  /* 0x0000001507027210 */ /* 0x004fe40007fbe0ff */
[----:B------:R-:W-:Y:S03]  /*6cd0*/  SEL R7, RZ, 0x10, P2 ;  /* 0x00000010ff077807 */ /* 0x000fe60001000000 */
[----:B------:R-:W-:Y:S01]  /*6ce0*/  IMAD.X R3, R12, 0x1, R6, P5 ;  /* 0x000000010c037824 */ /* 0x000fe200028e0606 */
[----:B------:R-:W-:Y:S04]  /*6cf0*/  SEL R12, RZ, 0x10, P0 ;  /* 0x00000010ff0c7807 */ /* 0x000fe80000000000 */
[----:B------:R3:W-:Y:S03]  /*6d00*/  LDGSTS.E.BYPASS.LTC128B.128 [R227+0x6100], [R2.64], !P0 ;  /* 0x0610000002e37fae */ /* 0x0007e6000c101d46 */
.L_x_120:
[C---:B-1----:R-:W-:Y:S02]  /*6d10*/  ISETP.NE.U32.AND P5, PT, R7.reuse, RZ, PT ;  /* 0x000000ff0700720c */ /* 0x042fe40003fa5070 */
[----:B------:R-:W-:Y:S04]  /*6d20*/  IADD3 R7, -R7, 0x10, RZ ;  /* 0x0000001007077810 */ /* 0x000fe80007ffe1ff */
[----:B------:R-:W-:Y:S04]  /*6d30*/  LOP3.LUT R7, R7, 0xf, RZ, 0xc0, !PT ;  /* 0x0000000f07077812 */ /* 0x000fe800078ec0ff */
[----:B---3--:R-:W-:Y:S04]  /*6d40*/  IADD3 R2, P2, P0, R7, R4, R20 ;  /* 0x0000000407027210 */ /* 0x008fe8000785e014 */
[----:B------:R-:W-:Y:S05]  /*6d50*/  IADD3.X R3, RZ, R0, R5, P2, P0 ;  /* 0x00000000ff037210 */ /* 0x000fea00017e0405 */
[----:B------:R-:W-:Y:S01]  /*6d60*/  @!PT LDS RZ, [RZ] ;  /* 0x00000000fffff984 */ /* 0x000fe20000000800 */
[----:B------:R-:W-:Y:S01]  /*6d70*/  @!PT LDS RZ, [RZ] ;  /* 0x00000000fffff984 */ /* 0x000fe20000000800 */
[----:B------:R-:W-:Y:S01]  /*6d80*/  @!PT LDS RZ, [RZ] ;  /* 0x00000000fffff984 */ /* 0x000fe20000000800 */
[----:B------:R1:W-:Y:S01]  /*6d90*/  LDGSTS.E.BYPASS.LTC128B.128.ZFILL [R227+0x3100], [R2.64], P5 ;  /* 0x0310000002e37fae */ /* 0x0003e2000a941d46 */
[C---:B------:R-:W-:Y:S02]  /*6da0*/  ISETP.NE.U32.AND P5, PT, R12.reuse, RZ, PT ;  /* 0x000000ff0c00720c */ /* 0x040fe40003fa5070 */
[----:B------:R-:W-:Y:S04]  /*6db0*/  IADD3 R12, -R12, 0x10, RZ ;  /* 0x000000100c0c7810 */ /* 0x000fe80007ffe1ff */
[----:B------:R-:W-:Y:S04]  /*6dc0*/  LOP3.LUT R12, R12, 0xf, RZ, 0xc0, !PT ;  /* 0x0000000f0c0c7812 */ /* 0x000fe800078ec0ff */
[----:B-1----:R-:W-:Y:S04]  /*6dd0*/  IADD3 R2, P2, P0, R12, R4, R21 ;  /* 0x000000040c027210 */ /* 0x002fe8000785e015 */
[----:B------:R-:W-:Y:S05]  /*6de0*/  IADD3.X R3, RZ, R0, R6, P2, P0 ;  /* 0x00000000ff037210 */ /* 0x000fea00017e0406 */
[----:B------:R1:W-:Y:S04]  /*6df0*/  LDGSTS.E.BYPASS.LTC128B.128.ZFILL [R227+0x7100], [R2.64], P5 ;  /* 0x0710000002e37fae */ /* 0x0003e8000a941d46 */
.L_x_83:
[----:B-1-34-:R-:W-:Y:S05]  /*6e00*/  BSYNC B0 ;  /* 0x0000000000007941 */ /* 0x01afea0003800000 */
.L_x_82:
[----:B------:R-:W0:Y:S01]  /*6e10*/  LDGDEPBAR ;  /* 0x00000000000079af */ /* 0x000e220000000000 */
[----:B------:R-:W-:Y:S01]  /*6e20*/  WARPSYNC 0xffffffff ;  /* 0xffffffff00007948 */ /* 0x000fe20003800000 */
[C---:B------:R-:W-:Y:S01]  /*6e30*/  HMMA.16816.F32 R4, R136.reuse, R8, RZ ;  /* 0x000000088804723c */ /* 0x040fe200000018ff */
[----:B------:R-:W-:Y:S05]  /*6e40*/  BSSY B0, `(.L_x_86) ;  /* 0x0000193000007945 */ /* 0x000fea0003800000 */
[----:B------:R-:W2:Y:S02]  /*6e50*/  LDL R0, [R1+0x4] ;  /* 0x0000040001007983 */ /* 0x000ea40000100800 */
[C---:B------:R-:W-:Y:S08]  /*6e60*/  HMMA.16816.F32 R8, R136.reuse, R10, RZ ;  /* 0x0000000a8808723c */ /* 0x040ff000000018ff */
        /* <DEDUP_REMOVED lines=13> */
[----:B------:R-:W-:Y:S08]  /*6f40*/  HMMA.16816.F32 R64, R136, R66, RZ ;  /* 0x000000428840723c */ /* 0x000ff000000018ff */
[C---:B------:R-:W-:Y:S08]  /*6f50*/  HMMA.16816.F32 R4, R140.reuse, R144, R4 ;  /* 0x000000908c04723c */ /* 0x040ff00000001804 */
[C---:B------:R-:W-:Y:S01]  /*6f60*/  HMMA.16816.F32 R8, R140.reuse, R146, R8 ;  /* 0x000000928c08723c */ /* 0x040fe20000001808 */
[----:B------:R-:W1:Y:S07]  /*6f70*/  LDSM.16.M88.4 R144, [R201] ;  /* 0x00000000c990783b */ /* 0x000e6e0000000200 */
[C---:B------:R-:W-:Y:S08]  /*6f80*/  HMMA.16816.F32 R12, R140.reuse, R148, R12 ;  /* 0x000000948c0c723c */ /* 0x040ff0000000180c */
[C---:B------:R-:W-:Y:S01]  /*6f90*/  HMMA.16816.F32 R16, R140.reuse, R150, R16 ;  /* 0x000000968c10723c */ /* 0x040fe20000001810 */
[----:B------:R-:W3:Y:S07]  /*6fa0*/  LDSM.16.M88.4 R148, [R201+0x800] ;  /* 0x00080000c994783b */ /* 0x000eee0000000200 */
[C---:B------:R-:W-:Y:S08]  /*6fb0*/  HMMA.16816.F32 R20, R140.reuse, R152, R20 ;  /* 0x000000988c14723c */ /* 0x040ff00000001814 */
[C---:B------:R-:W-:Y:S01]  /*6fc0*/  HMMA.16816.F32 R24, R140.reuse, R154, R24 ;  /* 0x0000009a8c18723c */ /* 0x040fe20000001818 */
[----:B------:R-:W4:Y:S07]  /*6fd0*/  LDSM.16.M88.4 R152, [R201+0x1000] ;  /* 0x00100000c998783b */ /* 0x000f2e0000000200 */
        /* <DEDUP_REMOVED lines=11> */
[----:B------:R-:W-:Y:S07]  /*7090*/  LDSM.16.M88.4 R168, [R200+-0x3000] ;  /* 0xffd00000c8a8783b */ /* 0x000fee0000000200 */
[C---:B------:R-:W-:Y:S08]  /*70a0*/  HMMA.16816.F32 R60, R140.reuse, R172, R60 ;  /* 0x000000ac8c3c723c */ /* 0x040ff0000000183c */
[----:B------:R-:W-:Y:S08]  /*70b0*/  HMMA.16816.F32 R64, R140, R174, R64 ;  /* 0x000000ae8c40723c */ /* 0x000ff00000001840 */
[C---:B-1----:R-:W-:Y:S08]  /*70c0*/  HMMA.16816.F32 R4, R176.reuse, R144, R4 ;  /* 0x00000090b004723c */ /* 0x042ff00000001804 */
[C---:B------:R-:W-:Y:S01]  /*70d0*/  HMMA.16816.F32 R8, R176.reuse, R146, R8 ;  /* 0x00000092b008723c */ /* 0x040fe20000001808 */
[----:B------:R-:W1:Y:S07]  /*70e0*/  LDSM.16.M88.4 R144, [R201+0x3000] ;  /* 0x00300000c990783b */ /* 0x000e6e0000000200 */
[C---:B---3--:R-:W-:Y:S08]  /*70f0*/  HMMA.16816.F32 R12, R176.reuse, R148, R12 ;  /* 0x00000094b00c723c */ /* 0x048ff0000000180c */
[C---:B------:R-:W-:Y:S01]  /*7100*/  HMMA.16816.F32 R16, R176.reuse, R150, R16 ;  /* 0x00000096b010723c */ /* 0x040fe20000001810 */
[----:B------:R-:W3:Y:S07]  /*7110*/  LDSM.16.M88.4 R148, [R201+0x3800] ;  /* 0x00380000c994783b */ /* 0x000eee0000000200 */
[C---:B----4-:R-:W-:Y:S08]  /*7120*/  HMMA.16816.F32 R20, R176.reuse, R152, R20 ;  /* 0x00000098b014723c */ /* 0x050ff00000001814 */
[C---:B------:R-:W-:Y:S01]  /*7130*/  HMMA.16816.F32 R24, R176.reuse, R154, R24 ;  /* 0x0000009ab018723c */ /* 0x040fe20000001818 */
[----:B------:R-:W4:Y:S07]  /*7140*/  LDSM.16.M88.4 R152, [R200+-0x4000] ;  /* 0xffc00000c898783b */ /* 0x000f2e0000000200 */
[C---:B-----5:R-:W-:Y:S03]  /*7150*/  HMMA.16816.F32 R28, R176.reuse, R156, R28 ;  /* 0x0000009cb01c723c */ /* 0x060fe6000000181c */
[----:B--2---:R-:W-:Y:S05]  /*7160*/  ISETP.GT.AND P0, PT, R240, R0, PT ;  /* 0x00000000f000720c */ /* 0x004fea0003f04270 */
[C---:B------:R-:W-:Y:S01]  /*7170*/  HMMA.16816.F32 R32, R176.reuse, R158, R32 ;  /* 0x0000009eb020723c */ /* 0x040fe20000001820 */
[----:B------:R-:W2:Y:S07]  /*7180*/  LDSM.16.M88.4 R156, [R200+-0x3800] ;  /* 0xffc80000c89c783b */ /* 0x000eae0000000200 */
[C---:B------:R-:W-:Y:S08]  /*7190*/  HMMA.16816.F32 R36, R176.reuse, R160, R36 ;  /* 0x000000a0b024723c */ /* 0x040ff00000001824 */
[C---:B------:R-:W-:Y:S01]  /*71a0*/  HMMA.16816.F32 R40, R176.reuse, R162, R40 ;  /* 0x000000a2b028723c */ /* 0x040fe20000001828 */
[----:B------:R-:W5:Y:S07]  /*71b0*/  LDSM.16.M88.4 R160, [R200+-0x2800] ;  /* 0xffd80000c8a0783b */ /* 0x000f6e0000000200 */
[C---:B------:R-:W-:Y:S08]  /*71c0*/  HMMA.16816.F32 R44, R176.reuse, R164, R44 ;  /* 0x000000a4b02c723c */ /* 0x040ff0000000182c */
[C---:B------:R-:W-:Y:S01]  /*71d0*/  HMMA.16816.F32 R48, R176.reuse, R166, R48 ;  /* 0x000000a6b030723c */ /* 0x040fe20000001830 */
[----:B------:R-:W2:Y:S07]  /*71e0*/  LDSM.16.M88.4 R164, [R200+-0x2000] ;  /* 0xffe00000c8a4783b */ /* 0x000eae0000000200 */
[C---:B-1----:R-:W-:Y:S08]  /*71f0*/  HMMA.16816.F32 R52, R176.reuse, R144, R52 ;  /* 0x00000090b034723c */ /* 0x042ff00000001834 */
[C---:B------:R-:W-:Y:S01]  /*7200*/  HMMA.16816.F32 R56, R176.reuse, R146, R56 ;  /* 0x00000092b038723c */ /* 0x040fe20000001838 */
[----:B------:R-:W1:Y:S07]  /*7210*/  LDSM.16.M88.4 R144, [R200+-0x1800] ;  /* 0xffe80000c890783b */ /* 0x000e6e0000000200 */
[C---:B---3--:R-:W-:Y:S08]  /*7220*/  HMMA.16816.F32 R60, R176.reuse, R148, R60 ;  /* 0x00000094b03c723c */ /* 0x048ff0000000183c */
[----:B------:R-:W-:Y:S01]  /*7230*/  HMMA.16816.F32 R64, R176, R150, R64 ;  /* 0x00000096b040723c */ /* 0x000fe20000001840 */
[----:B------:R-:W3:Y:S07]  /*7240*/  LDSM.16.M88.4 R148, [R200+-0x1000] ;  /* 0xfff00000c894783b */ /* 0x000eee0000000200 */
[C---:B----4-:R-:W-:Y:S08]  /*7250*/  HMMA.16816.F32 R4, R180.reuse, R152, R4 ;  /* 0x00000098b404723c */ /* 0x050ff00000001804 */
[C---:B------:R-:W-:Y:S01]  /*7260*/  HMMA.16816.F32 R8, R180.reuse, R154, R8 ;  /* 0x0000009ab408723c */ /* 0x040fe20000001808 */
[----:B------:R-:W4:Y:S07]  /*7270*/  LDSM.16.M88.4 R152, [R200+-0x800] ;  /* 0xfff80000c898783b */ /* 0x000f2e0000000200 */
[C---:B--2---:R-:W-:Y:S08]  /*7280*/  HMMA.16816.F32 R12, R180.reuse, R156, R12 ;  /* 0x0000009cb40c723c */ /* 0x044ff0000000180c */
[C---:B------:R-:W-:Y:S01]  /*7290*/  HMMA.16816.F32 R16, R180.reuse, R158, R16 ;  /* 0x0000009eb410723c */ /* 0x040fe20000001810 */
[----:B------:R-:W2:Y:S07]  /*72a0*/  LDSM.16.M88.4 R156, [R71+0x4000] ;  /* 0x00400000479c783b */ /* 0x000eae0000000200 */
[C---:B------:R-:W-:Y:S08]  /*72b0*/  HMMA.16816.F32 R20, R180.reuse, R168, R20 ;  /* 0x000000a8b414723c */ /* 0x040ff00000001814 */
[C---:B------:R-:W-:Y:S01]  /*72c0*/  HMMA.16816.F32 R24, R180.reuse, R170, R24 ;  /* 0x000000aab418723c */ /* 0x040fe20000001818 */
[----:B------:R-:W-:Y:S07]  /*72d0*/  LDSM.16.M88.4 R168, [R71+0x5000] ;  /* 0x0050000047a8783b */ /* 0x000fee0000000200 */
[C---:B-----5:R-:W-:Y:S08]  /*72e0*/  HMMA.16816.F32 R28, R180.reuse, R160, R28 ;  /* 0x000000a0b41c723c */ /* 0x060ff0000000181c */
[C---:B------:R-:W-:Y:S01]  /*72f0*/  HMMA.16816.F32 R32, R180.reuse, R162, R32 ;  /* 0x000000a2b420723c */ /* 0x040fe20000001820 */
[----:B------:R-:W5:Y:S07]  /*7300*/  LDSM.16.M88.4 R160, [R71+0x4800] ;  /* 0x0048000047a0783b */ /* 0x000f6e0000000200 */
[C---:B------:R-:W-:Y:S08]  /*7310*/  HMMA.16816.F32 R36, R180.reuse, R164, R36 ;  /* 0x000000a4b424723c */ /* 0x040ff00000001824 */
[C---:B------:R-:W-:Y:S01]  /*7320*/  HMMA.16816.F32 R40, R180.reuse, R166, R40 ;  /* 0x000000a6b428723c */ /* 0x040fe20000001828 */
[----:B------:R-:W2:Y:S07]  /*7330*/  LDSM.16.M88.4 R164, [R71+0x5800] ;  /* 0x0058000047a4783b */ /* 0x000eae0000000200 */
[C---:B-1----:R-:W-:Y:S08]  /*7340*/  HMMA.16816.F32 R44, R180.reuse, R144, R44 ;  /* 0x00000090b42c723c */ /* 0x042ff0000000182c */
[C---:B------:R-:W-:Y:S01]  /*7350*/  HMMA.16816.F32 R48, R180.reuse, R146, R48 ;  /* 0x00000092b430723c */ /* 0x040fe20000001830 */
[----:B------:R-:W1:Y:S07]  /*7360*/  LDSM.16.M88.4 R144, [R71+0x6000] ;  /* 0x006000004790783b */ /* 0x000e6e0000000200 */
[C---:B---3--:R-:W-:Y:S08]  /*7370*/  HMMA.16816.F32 R52, R180.reuse, R148, R52 ;  /* 0x00000094b434723c */ /* 0x048ff00000001834 */
[C---:B------:R-:W-:Y:S01]  /*7380*/  HMMA.16816.F32 R56, R180.reuse, R150, R56 ;  /* 0x00000096b438723c */ /* 0x040fe20000001838 */
[----:B------:R-:W3:Y:S07]  /*7390*/  LDSM.16.M88.4 R148, [R71+0x6800] ;  /* 0x006800004794783b */ /* 0x000eee0000000200 */
[C---:B----4-:R-:W-:Y:S08]  /*73a0*/  HMMA.16816.F32 R60, R180.reuse, R152, R60 ;  /* 0x00000098b43c723c */ /* 0x050ff0000000183c */
[----:B------:R-:W-:Y:S01]  /*73b0*/  HMMA.16816.F32 R64, R180, R154, R64 ;  /* 0x0000009ab440723c */ /* 0x000fe20000001840 */
[----:B------:R-:W4:Y:S07]  /*73c0*/  LDSM.16.M88.4 R152, [R71+0x7000] ;  /* 0x007000004798783b */ /* 0x000f2e0000000200 */
[C---:B--2---:R-:W-:Y:S08]  /*73d0*/  HMMA.16816.F32 R4, R184.reuse, R156, R4 ;  /* 0x0000009cb804723c */ /* 0x044ff00000001804 */
[C---:B------:R-:W-:Y:S01]  /*73e0*/  HMMA.16816.F32 R8, R184.reuse, R158, R8 ;  /* 0x0000009eb808723c */ /* 0x040fe20000001808 */
[----:B------:R-:W2:Y:S07]  /*73f0*/  LDSM.16.M88.4 R156, [R71+0x7800] ;  /* 0x00780000479c783b */ /* 0x000eae0000000200 */
[C---:B-----5:R-:W-:Y:S08]  /*7400*/  HMMA.16816.F32 R12, R184.reuse, R160, R12 ;  /* 0x000000a0b80c723c */ /* 0x060ff0000000180c */
[C---:B------:R-:W-:Y:S01]  /*7410*/  HMMA.16816.F32 R16, R184.reuse, R162, R16 ;  /* 0x000000a2b810723c */ /* 0x040fe20000001810 */
[----:B------:R-:W5:Y:S07]  /*7420*/  LDSM.16.M88.4 R160, [R207] ;  /* 0x00000000cfa0783b */ /* 0x000f6e0000000200 */
[C---:B------:R-:W-:Y:S08]  /*7430*/  HMMA.16816.F32 R20, R184.reuse, R168, R20 ;  /* 0x000000a8b814723c */ /* 0x040ff00000001814 */
[C---:B------:R-:W-:Y:S01]  /*7440*/  HMMA.16816.F32 R24, R184.reuse, R170, R24 ;  /* 0x000000aab818723c */ /* 0x040fe20000001818 */
[----:B------:R-:W2:Y:S07]  /*7450*/  LDSM.16.M88.4 R168, [R208] ;  /* 0x00000000d0a8783b */ /* 0x000eae0000000200 */
[C---:B------:R-:W-:Y:S08]  /*7460*/  HMMA.16816.F32 R28, R184.reuse, R164, R28 ;  /* 0x000000a4b81c723c */ /* 0x040ff0000000181c */
[C---:B------:R-:W-:Y:S01]  /*7470*/  HMMA.16816.F32 R32, R184.reuse, R166, R32 ;  /* 0x000000a6b820723c */ /* 0x040fe20000001820 */
[----:B------:R-:W2:Y:S07]  /*7480*/  LDSM.16.M88.4 R164, [R209] ;  /* 0x00000000d1a4783b */ /* 0x000eae0000000200 */
[C---:B-1----:R-:W-:Y:S08]  /*7490*/  HMMA.16816.F32 R36, R184.reuse, R144, R36 ;  /* 0x00000090b824723c */ /* 0x042ff00000001824 */
[C---:B------:R-:W-:Y:S01]  /*74a0*/  HMMA.16816.F32 R40, R184.reuse, R146, R40 ;  /* 0x00000092b828723c */ /* 0x040fe20000001828 */
[----:B------:R-:W1:Y:S07]  /*74b0*/  LDSM.16.M88.4 R144, [R210] ;  /* 0x00000000d290783b */ /* 0x000e6e0000000200 */
[C---:B---3--:R-:W-:Y:S08]  /*74c0*/  HMMA.16816.F32 R44, R184.reuse, R148, R44 ;  /* 0x00000094b82c723c */ /* 0x048ff0000000182c */
[C---:B------:R-:W-:Y:S01]  /*74d0*/  HMMA.16816.F32 R48, R184.reuse, R150, R48 ;  /* 0x00000096b830723c */ /* 0x040fe20000001830 */
[----:B------:R-:W3:Y:S07]  /*74e0*/  LDSM.16.M88.4 R148, [R211] ;  /* 0x00000000d394783b */ /* 0x000eee0000000200 */
[C---:B----4-:R-:W-:Y:S08]  /*74f0*/  HMMA.16816.F32 R52, R184.reuse, R152, R52 ;  /* 0x00000098b834723c */ /* 0x050ff00000001834 */
[C---:B------:R-:W-:Y:S01]  /*7500*/  HMMA.16816.F32 R56, R184.reuse, R154, R56 ;  /* 0x0000009ab838723c */ /* 0x040fe20000001838 */
[----:B------:R-:W4:Y:S07]  /*7510*/  LDSM.16.M88.4 R152, [R212] ;  /* 0x00000000d498783b */ /* 0x000f2e0000000200 */
[C---:B--2---:R-:W-:Y:S08]  /*7520*/  HMMA.16816.F32 R60, R184.reuse, R156, R60 ;  /* 0x0000009cb83c723c */ /* 0x044ff0000000183c */
[----:B------:R-:W-:Y:S01]  /*7530*/  HMMA.16816.F32 R64, R184, R158, R64 ;  /* 0x0000009eb840723c */ /* 0x000fe20000001840 */
[----:B------:R-:W2:Y:S07]  /*7540*/  LDSM.16.M88.4 R156, [R213] ;  /* 0x00000000d59c783b */ /* 0x000eae0000000200 */
[C---:B-----5:R-:W-:Y:S08]  /*7550*/  HMMA.16816.F32 R4, R188.reuse, R160, R4 ;  /* 0x000000a0bc04723c */ /* 0x060ff00000001804 */
[C---:B------:R-:W-:Y:S01]  /*7560*/  HMMA.16816.F32 R8, R188.reuse, R162, R8 ;  /* 0x000000a2bc08723c */ /* 0x040fe20000001808 */
[----:B------:R-:W5:Y:S07]  /*7570*/  LDSM.16.M88.4 R160, [R214] ;  /* 0x00000000d6a0783b */ /* 0x000f6e0000000200 */
        /* <DEDUP_REMOVED lines=15> */
[C---:B--2---:R-:W-:Y:S08]  /*7670*/  HMMA.16816.F32 R52, R188.reuse, R156, R52 ;  /* 0x0000009cbc34723c */ /* 0x044ff00000001834 */
[C---:B------:R-:W-:Y:S01]  /*7680*/  HMMA.16816.F32 R56, R188.reuse, R158, R56 ;  /* 0x0000009ebc38723c */ /* 0x040fe20000001838 */
[----:B------:R-:W2:Y:S07]  /*7690*/  LDSM.16.M88.4 R156, [R201+0x6800] ;  /* 0x00680000c99c783b */ /* 0x000eae0000000200 */
[C---:B-----5:R-:W-:Y:S08]  /*76a0*/  HMMA.16816.F32 R60, R188.reuse, R160, R60 ;  /* 0x000000a0bc3c723c */ /* 0x060ff0000000183c */
[----:B------:R-:W-:Y:S01]  /*76b0*/  HMMA.16816.F32 R64, R188, R162, R64 ;  /* 0x000000a2bc40723c */ /* 0x000fe20000001840 */
[----:B------:R-:W5:Y:S07]  /*76c0*/  LDSM.16.M88.4 R160, [R201+0x7000] ;  /* 0x00700000c9a0783b */ /* 0x000f6e0000000200 */
[C---:B------:R-:W-:Y:S08]  /*76d0*/  HMMA.16816.F32 R4, R192.reuse, R168, R4 ;  /* 0x000000a8c004723c */ /* 0x040ff00000001804 */
[C---:B------:R-:W-:Y:S01]  /*76e0*/  HMMA.16816.F32 R8, R192.reuse, R170, R8 ;  /* 0x000000aac008723c */ /* 0x040fe20000001808 */
[----:B------:R-:W2:Y:S07]  /*76f0*/  LDSM.16.M88.4 R168, [R201+0x7800] ;  /* 0x00780000c9a8783b */ /* 0x000eae0000000200 */
[C---:B------:R-:W-:Y:S08]  /*7700*/  HMMA.16816.F32 R12, R192.reuse, R164, R12 ;  /* 0x000000a4c00c723c */ /* 0x040ff0000000180c */
[C---:B------:R-:W-:Y:S01]  /*7710*/  HMMA.16816.F32 R16, R192.reuse, R166, R16 ;  /* 0x000000a6c010723c */ /* 0x040fe20000001810 */
[----:B------:R-:W2:Y:S07]  /*7720*/  LDSM.16.M88.4 R164, [R200] ;  /* 0x00000000c8a4783b */ /* 0x000eae0000000200 */
[C---:B-1----:R-:W-:Y:S08]  /*7730*/  HMMA.16816.F32 R20, R192.reuse, R144, R20 ;  /* 0x00000090c014723c */ /* 0x042ff00000001814 */
[C---:B------:R-:W-:Y:S01]  /*7740*/  HMMA.16816.F32 R24, R192.reuse, R146, R24 ;  /* 0x00000092c018723c */ /* 0x040fe20000001818 */
[----:B------:R-:W1:Y:S07]  /*7750*/  LDSM.16.M88.4 R144, [R200+0x800] ;  /* 0x00080000c890783b */ /* 0x000e6e0000000200 */
[C---:B---3--:R-:W-:Y:S08]  /*7760*/  HMMA.16816.F32 R28, R192.reuse, R148, R28 ;  /* 0x00000094c01c723c */ /* 0x048ff0000000181c */
[C---:B------:R-:W-:Y:S08]  /*7770*/  HMMA.16816.F32 R32, R192.reuse, R150, R32 ;  /* 0x00000096c020723c */ /* 0x040ff00000001820 */
[C---:B----4-:R-:W-:Y:S08]  /*7780*/  HMMA.16816.F32 R36, R192.reuse, R152, R36 ;  /* 0x00000098c024723c */ /* 0x050ff00000001824 */
[C---:B------:R-:W-:Y:S08]  /*7790*/  HMMA.16816.F32 R40, R192.reuse, R154, R40 ;  /* 0x0000009ac028723c */ /* 0x040ff00000001828 */
[C---:B--2---:R-:W-:Y:S08]  /*77a0*/  HMMA.16816.F32 R44, R192.reuse, R156, R44 ;  /* 0x0000009cc02c723c */ /* 0x044ff0000000182c */
[C---:B------:R-:W-:Y:S08]  /*77b0*/  HMMA.16816.F32 R48, R192.reuse, R158, R48 ;  /* 0x0000009ec030723c */ /* 0x040ff00000001830 */
[C---:B-----5:R-:W-:Y:S08]  /*77c0*/  HMMA.16816.F32 R52, R192.reuse, R160, R52 ;  /* 0x000000a0c034723c */ /* 0x060ff00000001834 */
[C---:B------:R-:W-:Y:S08]  /*77d0*/  HMMA.16816.F32 R56, R192.reuse, R162, R56 ;  /* 0x000000a2c038723c */ /* 0x040ff00000001838 */
[C---:B------:R-:W-:Y:S08]  /*77e0*/  HMMA.16816.F32 R60, R192.reuse, R168, R60 ;  /* 0x000000a8c03c723c */ /* 0x040ff0000000183c */
[----:B------:R-:W-:Y:S08]  /*77f0*/  HMMA.16816.F32 R64, R192, R170, R64 ;  /* 0x000000aac040723c */ /* 0x000ff00000001840 */
[C---:B------:R-:W-:Y:S08]  /*7800*/  HMMA.16816.F32 R4, R196.reuse, R164, R4 ;  /* 0x000000a4c404723c */ /* 0x040ff00000001804 */
[C---:B------:R-:W-:Y:S08]  /*7810*/  HMMA.16816.F32 R8, R196.reuse, R166, R8 ;  /* 0x000000a6c408723c */ /* 0x040ff00000001808 */
[C---:B-1----:R-:W-:Y:S08]  /*7820*/  HMMA.16816.F32 R12, R196.reuse, R144, R12 ;  /* 0x00000090c40c723c */ /* 0x042ff0000000180c */
[----:B------:R-:W-:Y:S01]  /*7830*/  FMUL.FTZ R4, R4, c[0x0][0x320] ;  /* 0x0000c80004047a20 */ /* 0x000fe20000410000 */
[C---:B------:R-:W-:Y:S03]  /*7840*/  HMMA.16816.F32 R16, R196.reuse, R146, R16 ;  /* 0x00000092c410723c */ /* 0x040fe60000001810 */
[----:B------:R-:W1:Y:S01]  /*7850*/  MUFU.TANH R231, R4 ;  /* 0x0000000400e77308 */ /* 0x000e620000002400 */
[----:B------:R-:W-:Y:S02]  /*7860*/  FMUL.FTZ R5, R5, c[0x0][0x320] ;  /* 0x0000c80005057a20 */ /* 0x000fe40000410000 */
[----:B------:R-:W-:Y:S02]  /*7870*/  FMUL.FTZ R6, R6, c[0x0][0x320] ;  /* 0x0000c80006067a20 */ /* 0x000fe40000410000 */
[----:B------:R-:W-:Y:S04]  /*7880*/  FMUL.FTZ R7, R7, c[0x0][0x320] ;  /* 0x0000c80007077a20 */ /* 0x000fe80000410000 */
[----:B------:R-:W-:Y:S01]  /*7890*/  FMUL.FTZ R8, R8, c[0x0][0x320] ;  /* 0x0000c80008087a20 */ /* 0x000fe20000410000 */
[----:B------:R-:W2:Y:S01]  /*78a0*/  MUFU.TANH R230, R5 ;  /* 0x0000000500e67308 */ /* 0x000ea20000002400 */
[----:B------:R-:W-:Y:S02]  /*78b0*/  FMUL.FTZ R9, R9, c[0x0][0x320] ;  /* 0x0000c80009097a20 */ /* 0x000fe40000410000 */
[----:B------:R-:W-:Y:S02]  /*78c0*/  FMUL.FTZ R10, R10, c[0x0][0x320] ;  /* 0x0000c8000a0a7a20 */ /* 0x000fe40000410000 */
[----:B------:R-:W-:Y:S02]  /*78d0*/  FMUL.FTZ R11, R11, c[0x0][0x320] ;  /* 0x0000c8000b0b7a20 */ /* 0x000fe40000410000 */
[----:B------:R-:W-:Y:S02]  /*78e0*/  FMUL.FTZ R12, R12, c[0x0][0x320] ;  /* 0x0000c8000c0c7a20 */ /* 0x000fe40000410000 */
        /* <DEDUP_REMOVED lines=11> */
[----:B----4-:R-:W4:Y:S09]  /*79a0*/  LDSM.16.M88.4 R4, [R200+0x1000] ;  /* 0x00100000c804783b */ /* 0x010f320000000200 */
[----:B------:R-:W1:Y:S10]  /*79b0*/  MUFU.TANH R235, R10 ;  /* 0x0000000a00eb7308 */ /* 0x000e740000002400 */
[----:B------:R5:W1:Y:S10]  /*79c0*/  MUFU.TANH R234, R11 ;  /* 0x0000000b00ea7308 */ /* 0x000a740000002400 */
[----:B------:R1:W1:Y:S10]  /*79d0*/  MUFU.TANH R171, R12 ;  /* 0x0000000c00ab7308 */ /* 0x0002740000002400 */
[----:B------:R-:W1:Y:S01]  /*79e0*/  MUFU.TANH R170, R13 ;  /* 0x0000000d00aa7308 */ /* 0x000e620000002400 */
[----:B-----5:R-:W5:Y:S01]  /*79f0*/  LDSM.16.M88.4 R8, [R200+0x1800] ;  /* 0x00180000c808783b */ /* 0x020f620000000200 */
[C---:B----4-:R-:W-:Y:S08]  /*7a00*/  HMMA.16816.F32 R20, R196.reuse, R4, R20 ;  /* 0x00000004c414723c */ /* 0x050ff00000001814 */
[----:B------:R-:W4:Y:S01]  /*7a10*/  MUFU.TANH R233, R14 ;  /* 0x0000000e00e97308 */ /* 0x000f220000002400 */
[C---:B------:R-:W-:Y:S01]  /*7a20*/  HMMA.16816.F32 R24, R196.reuse, R6, R24 ;  /* 0x00000006c418723c */ /* 0x040fe20000001818 */
[----:B------:R-:W1:Y:S08]  /*7a30*/  LDSM.16.M88.4 R4, [R200+0x2000] ;  /* 0x00200000c804783b */ /* 0x000e700000000200 */
[----:B------:R-:W1:Y:S06]  /*7a40*/  MUFU.TANH R232, R15 ;  /* 0x0000000f00e87308 */ /* 0x000e6c0000002400 */
[----:B------:R-:W-:Y:S04]  /*7a50*/  FMUL.FTZ R20, R20, c[0x0][0x320] ;  /* 0x0000c80014147a20 */ /* 0x000fe80000410000 */
[----:B------:R-:W1:Y:S01]  /*7a60*/  MUFU.TANH R169, R16 ;  /* 0x0000001000a97308 */ /* 0x000e620000002400 */
[----:B------:R-:W-:Y:S02]  /*7a70*/  FMUL.FTZ R21, R21, c[0x0][0x320] ;  /* 0x0000c80015157a20 */ /* 0x000fe40000410000 */
[----:B------:R-:W-:Y:S02]  /*7a80*/  FMUL.FTZ R22, R22, c[0x0][0x320] ;  /* 0x0000c80016167a20 */ /* 0x000fe40000410000 */
[----:B------:R-:W-:Y:S02]  /*7a90*/  FMUL.FTZ R23, R23, c[0x0][0x320] ;  /* 0x0000c80017177a20 */ /* 0x000fe40000410000 */
[----:B------:R-:W-:Y:S02]  /*7aa0*/  FMUL.FTZ R25, R25, c[0x0][0x320] ;  /* 0x0000c80019197a20 */ /* 0x000fe40000410000 */
[----:B------:R-:W-:Y:S01]  /*7ab0*/  FMUL.FTZ R26, R26, c[0x0][0x320] ;  /* 0x0000c8001a1a7a20 */ /* 0x000fe20000410000 */
[----:B------:R-:W2:Y:S01]  /*7ac0*/  MUFU.TANH R166, R17 ;  /* 0x0000001100a67308 */ /* 0x000ea20000002400 */
[----:B------:R-:W-:Y:S02]  /*7ad0*/  FMUL.FTZ R27, R27, c[0x0][0x320] ;  /* 0x0000c8001b1b7a20 */ /* 0x000fe40000410000 */
[----:B------:R-:W-:Y:S01]  /*7ae0*/  FMUL.FTZ R24, R24, c[0x0][0x320] ;  /* 0x0000c80018187a20 */ /* 0x000fe20000410000 */
[C---:B-----5:R-:W-:Y:S06]  /*7af0*/  HMMA.16816.F32 R28, R196.reuse, R8, R28 ;  /* 0x00000008c41c723c */ /* 0x060fec000000181c */
[----:B------:R-:W2:Y:S02]  /*7b00*/  MUFU.TANH R228, R18 ;  /* 0x0000001200e47308 */ /* 0x000ea40000002400 */
[C---:B------:R-:W-:Y:S01]  /*7b10*/  HMMA.16816.F32 R32, R196.reuse, R10, R32 ;  /* 0x0000000ac420723c */ /* 0x040fe20000001820 */
[----:B------:R-:W5:Y:S07]  /*7b20*/  LDSM.16.M88.4 R8, [R200+0x2800] ;  /* 0x00280000c808783b */ /* 0x000f6e0000000200 */
[----:B------:R-:W2:Y:S01]  /*7b30*/  MUFU.TANH R175, R19 ;  /* 0x0000001300af7308 */ /* 0x000ea20000002400 */
[C---:B-1----:R-:W-:Y:S07]  /*7b40*/  HMMA.16816.F32 R36, R196.reuse, R4, R36 ;  /* 0x00000004c424723c */ /* 0x042fee0000001824 */
[----:B------:R-:W-:Y:S01]  /*7b50*/  FMUL.FTZ R28, R28, c[0x0][0x320] ;  /* 0x0000c8001c1c7a20 */ /* 0x000fe20000410000 */
[C---:B------:R-:W-:Y:S01]  /*7b60*/  HMMA.16816.F32 R40, R196.reuse, R6, R40 ;  /* 0x00000006c428723c */ /* 0x040fe20000001828 */
[----:B------:R-:W1:Y:S01]  /*7b70*/  MUFU.TANH R163, R20 ;  /* 0x0000001400a37308 */ /* 0x000e620000002400 */
[----:B------:R-:W1:Y:S02]  /*7b80*/  LDSM.16.M88.4 R4, [R200+0x3000] ;  /* 0x00300000c804783b */ /* 0x000e640000000200 */
[----:B------:R-:W-:Y:S02]  /*7b90*/  FMUL.FTZ R29, R29, c[0x0][0x320] ;  /* 0x0000c8001d1d7a20 */ /* 0x000fe40000410000 */
        /* <DEDUP_REMOVED lines=8> */
[----:B------:R-:W2:Y:S01]  /*7c20*/  MUFU.TANH R173, R22 ;  /* 0x0000001600ad7308 */ /* 0x000ea20000002400 */
[----:B------:R-:W-:Y:S01]  /*7c30*/  FMUL.FTZ R37, R37, c[0x0][0x320] ;  /* 0x0000c80025257a20 */ /* 0x000fe20000410000 */
[C---:B-----5:R-:W-:Y:S03]  /*7c40*/  HMMA.16816.F32 R44, R196.reuse, R8, R44 ;  /* 0x00000008c42c723c */ /* 0x060fe6000000182c */
[----:B------:R-:W-:Y:S02]  /*7c50*/  FMUL.FTZ R43, R43, c[0x0][0x320] ;  /* 0x0000c8002b2b7a20 */ /* 0x000fe40000410000 */
[----:B------:R-:W-:Y:S03]  /*7c60*/  FMUL.FTZ R38, R38, c[0x0][0x320] ;  /* 0x0000c80026267a20 */ /* 0x000fe60000410000 */
[----:B------:R5:W2:Y:S01]  /*7c70*/  MUFU.TANH R151, R43 ;  /* 0x0000002b00977308 */ /* 0x000aa20000002400 */
[C---:B------:R-:W-:Y:S01]  /*7c80*/  HMMA.16816.F32 R48, R196.reuse, R10, R48 ;  /* 0x0000000ac430723c */ /* 0x040fe20000001830 */
[----:B------:R-:W2:Y:S01]  /*7c90*/  LDSM.16.M88.4 R8, [R200+0x3800] ;  /* 0x00380000c808783b */ /* 0x000ea20000000200 */
[----:B------:R-:W-:Y:S04]  /*7ca0*/  DEPBAR.LE SB0, 0x0 ;  /* 0x000080000000791a */ /* 0x000fe80000000000 */
[----:B------:R-:W-:Y:S02]  /*7cb0*/  FMUL.FTZ R39, R39, c[0x0][0x320] ;  /* 0x0000c80027277a20 */ /* 0x000fe40000410000 */
[----:B------:R-:W-:Y:S01]  /*7cc0*/  FMUL.FTZ R40, R40, c[0x0][0x320] ;  /* 0x0000c80028287a20 */ /* 0x000fe20000410000 */
[----:B------:R2:W2:Y:S01]  /*7cd0*/  MUFU.TANH R172, R23 ;  /* 0x0000001700ac7308 */ /* 0x0004a20000002400 */
[----:B------:R-:W-:Y:S01]  /*7ce0*/  BAR.SYNC.DEFER_BLOCKING 0x0 ;  /* 0x0000000000007b1d */ /* 0x000fe20000010000 */
[C---:B-1----:R-:W-:Y:S05]  /*7cf0*/  HMMA.16816.F32 R52, R196.reuse, R4, R52 ;  /* 0x00000004c434723c */ /* 0x042fea0000001834 */
        /* <DEDUP_REMOVED lines=13> */
[----:B------:R-:W-:Y:S01]  /*7dd0*/  FMUL.FTZ R51, R51, c[0x0][0x320] ;  /* 0x0000c80033337a20 */ /* 0x000fe20000410000 */
[C---:B--2---:R-:W-:Y:S03]  /*7de0*/  HMMA.16816.F32 R60, R196.reuse, R8, R60 ;  /* 0x00000008c43c723c */ /* 0x044fe6000000183c */
[----:B------:R-:W-:Y:S02]  /*7df0*/  FMUL.FTZ R52, R52, c[0x0][0x320] ;  /* 0x0000c80034347a20 */ /* 0x000fe40000410000 */
[----:B------:R-:W-:Y:S02]  /*7e00*/  FMUL.FTZ R53, R53, c[0x0][0x320] ;  /* 0x0000c80035357a20 */ /* 0x000fe40000410000 */
[----:B------:R-:W-:Y:S01]  /*7e10*/  FMUL.FTZ R54, R54, c[0x0][0x320] ;  /* 0x0000c80036367a20 */ /* 0x000fe20000410000 */
[----:B------:R2:W1:Y:S01]  /*7e20*/  MUFU.TANH R167, R27 ;  /* 0x0000001b00a77308 */ /* 0x0004620000002400 */
[----:B------:R-:W-:Y:S03]  /*7e30*/  HMMA.16816.F32 R64, R196, R10, R64 ;  /* 0x0000000ac440723c */ /* 0x000fe60000001840 */
        /* <DEDUP_REMOVED lines=12> */
[----:B-----5:R-:W-:Y:S02]  /*7f00*/  FMUL.FTZ R43, R65, c[0x0][0x320] ;  /* 0x0000c800412b7a20 */ /* 0x020fe40000410000 */
[----:B------:R-:W-:Y:S01]  /*7f10*/  FMUL.FTZ R66, R66, c[0x0][0x320] ;  /* 0x0000c80042427a20 */ /* 0x000fe20000410000 */
[----:B------:R2:W1:Y:S01]  /*7f20*/  MUFU.TANH R165, R30 ;  /* 0x0000001e00a57308 */ /* 0x0004620000002400 */
[----:B------:R-:W-:Y:S09]  /*7f30*/  FMUL.FTZ R67, R67, c[0x0][0x320] ;  /* 0x0000c80043437a20 */ /* 0x000ff20000410000 */
        /* <DEDUP_REMOVED lines=32> */
[----:B------:R-:W1:Y:S10]  /*8140*/  MUFU.TANH R12, R12 ;  /* 0x0000000c000c7308 */ /* 0x000e740000002400 */
[----:B------:R-:W1:Y:S10]  /*8150*/  MUFU.TANH R43, R43 ;  /* 0x0000002b002b7308 */ /* 0x000e740000002400 */
[----:B------:R2:W1:Y:S10]  /*8160*/  MUFU.TANH R150, R66 ;  /* 0x0000004200967308 */ /* 0x0004740000002400 */
[----:B------:R2:W1:Y:S01]  /*8170*/  MUFU.TANH R149, R67 ;  /* 0x0000004300957308 */ /* 0x0004620000002400 */
[----:B------:R-:W-:-:S05]  /*8180*/  @!P0 BRA `(.L_x_87) ;  /* 0x000005e000008947 */ /* 0x000fca0003800000 */
[----:B---34-:R-:W-:Y:S01]  /*8190*/  SHF.R.S32.HI R6, RZ, 0x1f, R242 ;  /* 0x0000001fff067819 */ /* 0x018fe200000114f2 */
[----:B------:R-:W3:Y:S01]  /*81a0*/  LDL R2, [R1+0x10] ;  /* 0x0000100001027983 */ /* 0x000ee20000100800 */
[----:B------:R-:W-:Y:S01]  /*81b0*/  SHF.R.S32.HI R7, RZ, 0x1f, R241 ;  /* 0x0000001fff077819 */ /* 0x000fe200000114f1 */
[----:B------:R-:W-:Y:S01]  /*81c0*/  IMAD.MOV.U32 R238, RZ, RZ, RZ ;  /* 0x000000ffffee7224 */ /* 0x000fe200078e00ff */
[C---:B------:R-:W-:Y:S01]  /*81d0*/  SHF.L.U64.HI R6, R242.reuse, 0x1, R6 ;  /* 0x00000001f2067819 */ /* 0x040fe20000010206 */
[----:B------:R-:W4:Y:S01]  /*81e0*/  LDL.64 R248, [R1+0x20] ;  /* 0x0000200001f87983 */ /* 0x000f220000100a00 */
[----:B-1----:R-:W-:Y:S02]  /*81f0*/  IMAD.SHL.U32 R24, R242, 0x2, RZ ;  /* 0x00000002f2187824 */ /* 0x002fe400078e00ff */
[----:B------:R-:W-:Y:S03]  /*8200*/  IMAD.SHL.U32 R23, R241, 0x2, RZ ;  /* 0x00000002f1177824 */ /* 0x000fe600078e00ff */
[----:B------:R-:W5:Y:S04]  /*8210*/  LDL R247, [R1+0x34] ;  /* 0x0000340001f77983 */ /* 0x000f680000100800 */
[----:B------:R-:W1:Y:S08]  /*8220*/  S2R R243, SR_TID.X ;  /* 0x0000000000f37919 */ /* 0x000e700000002100 */
[----:B--2---:R-:W2:Y:S01]  /*8230*/  LDL.64 R244, [R1+0x18] ;  /* 0x0000180001f47983 */ /* 0x004ea20000100a00 */
[--C-:B-1----:R-:W-:Y:S02]  /*8240*/  SHF.R.S32.HI R0, RZ, 0x1f, R243.reuse ;  /* 0x0000001fff007819 */ /* 0x102fe400000114f3 */
[----:B------:R-:W-:Y:S02]  /*8250*/  SHF.R.S32.HI R3, RZ, 0x1f, R243 ;  /* 0x0000001fff037819 */ /* 0x000fe400000114f3 */
[-C--:B------:R-:W-:Y:S02]  /*8260*/  LEA.HI R0, R0, R243.reuse, RZ, 0x3 ;  /* 0x000000f300007211 */ /* 0x080fe400078f18ff */
[----:B------:R-:W-:Y:S02]  /*8270*/  LEA.HI R3, R3, R243, RZ, 0x3 ;  /* 0x000000f303037211 */ /* 0x000fe400078f18ff */
[----:B------:R-:W-:Y:S02]  /*8280*/  LOP3.LUT R0, R0, 0xfffffff8, RZ, 0xc0, !PT ;  /* 0xfffffff800007812 */ /* 0x000fe400078ec0ff */
[----:B------:R-:W-:Y:S03]  /*8290*/  SHF.R.S32.HI R3, RZ, 0x3, R3 ;  /* 0x00000003ff037819 */ /* 0x000fe60000011403 */
[----:B------:R-:W-:Y:S02]  /*82a0*/  IMAD.IADD R0, R243, 0x1, -R0 ;  /* 0x00000001f3007824 */ /* 0x000fe400078e0a00 */
[----:B------:R-:W2:Y:S02]  /*82b0*/  LDL R243, [R1+0x30] ;  /* 0x0000300001f37983 */ /* 0x000ea40000100800 */
[----:B------:R-:W-:Y:S02]  /*82c0*/  IMAD R0, R0, 0x20, R3 ;  /* 0x0000002000007824 */ /* 0x000fe400078e0203 */
[----:B---3--:R-:W-:Y:S05]  /*82d0*/  IMAD R2, R240, 0x80, R2 ;  /* 0x00000080f0027824 */ /* 0x008fea00078e0202 */
[----:B------:R-:W-:Y:S05]  /*82e0*/  IADD3 R2, R2, -0x80, R0 ;  /* 0xffffff8002027810 */ /* 0x000fea0007ffe000 */
[----:B------:R-:W-:Y:S04]  /*82f0*/  @P3 IMAD.HI.U32 R3, R2, c[0x0][0x2bc], RZ ;  /* 0x0000af0002033a27 */ /* 0x000fe800078e00ff */
[----:B------:R-:W-:Y:S01]  /*8300*/  IMAD.MOV.U32 R0, RZ, RZ, R2 ;  /* 0x000000ffff007224 */ /* 0x000fe200078e0002 */
[----:B------:R-:W-:Y:S04]  /*8310*/  @P3 SHF.R.U32.HI R0, RZ, c[0x0][0x2c0], R3 ;  /* 0x0000b000ff003a19 */ /* 0x000fe80000011603 */
[C---:B----4-:R-:W-:Y:S04]  /*8320*/  @!P1 IADD3 R3, P0, R0.reuse, R248, RZ ;  /* 0x000000f800039210 */ /* 0x050fe80007f1e0ff */
[----:B-----5:R-:W-:Y:S01]  /*8330*/  @!P1 LEA.HI.X.SX32 R5, R0, R247, 0x1, P0 ;  /* 0x000000f700059211 */ /* 0x020fe200000f0eff */
[----:B------:R-:W-:Y:S01]  /*8340*/  IMAD.MOV R0, RZ, RZ, -R0 ;  /* 0x000000ffff007224 */ /* 0x000fe200078e0a00 */
[C---:B------:R-:W-:Y:S03]  /*8350*/  @!P1 LEA R4, P0, R3.reuse, c[0x0][0x2a0], 0x2 ;  /* 0x0000a80003049a11 */ /* 0x040fe600078010ff */
[----:B------:R-:W-:Y:S01]  /*8360*/  IMAD R239, R0, c[0x0][0x2b8], R2 ;  /* 0x0000ae0000ef7a24 */ /* 0x000fe200078e0202 */
[----:B------:R-:W-:Y:S03]  /*8370*/  @!P1 LEA.HI.X R5, R3, c[0x0][0x2a4], R5, 0x2, P0 ;  /* 0x0000a90003059a11 */ /* 0x000fe600000f1405 */
[C---:B------:R-:W-:Y:S01]  /*8380*/  IMAD.WIDE.U32 R2, R239.reuse, c[0x0][0x1e0], RZ ;  /* 0x00007800ef027a25 */ /* 0x040fe200078e00ff */
[----:B------:R-:W-:Y:S01]  /*8390*/  SHF.R.S32.HI R0, RZ, 0x1f, R239 ;  /* 0x0000001fff007819 */ /* 0x000fe200000114ef */
[----:B------:R1:W3:Y:S04]  /*83a0*/  @!P1 LDG.E R238, [R4.64] ;  /* 0x0000000604ee9981 */ /* 0x0002e8000c1e1900 */
[----:B------:R-:W-:Y:S04]  /*83b0*/  IMAD R0, R0, c[0x0][0x1e0], RZ ;  /* 0x0000780000007a24 */ /* 0x000fe800078e02ff */
[----:B------:R-:W-:Y:S04]  /*83c0*/  IMAD R0, R239, c[0x0][0x1e4], R0 ;  /* 0x00007900ef007a24 */ /* 0x000fe800078e0200 */
[----:B------:R-:W-:Y:S01]  /*83d0*/  IMAD.IADD R3, R3, 0x1, R0 ;  /* 0x0000000103037824 */ /* 0x000fe200078e0200 */
[----:B-1----:R-:W-:Y:S02]  /*83e0*/  SHF.L.U64.HI R5, R241, 0x1, R7 ;  /* 0x00000001f1057819 */ /* 0x002fe40000010207 */
[----:B---3--:R-:W-:Y:S01]  /*83f0*/  SHF.R.S32.HI R4, RZ, 0x1f, R238 ;  /* 0x0000001fff047819 */ /* 0x008fe200000114ee */
[----:B------:R-:W-:Y:S04]  /*8400*/  IMAD.WIDE.U32 R2, R238, c[0x0][0x1f0], R2 ;  /* 0x00007c00ee027a25 */ /* 0x000fe800078e0002 */
[----:B------:R-:W-:Y:S01]  /*8410*/  IMAD R4, R4, c[0x0][0x1f0], RZ ;  /* 0x00007c0004047a24 */ /* 0x000fe200078e02ff */
[----:B--2---:R-:W-:Y:S03]  /*8420*/  IADD3 R0, P0, R244, R2, RZ ;  /* 0x00000002f4007210 */ /* 0x004fe60007f1e0ff */
[----:B------:R-:W-:Y:S05]  /*8430*/  IMAD R4, R238, c[0x0][0x1f4], R4 ;  /* 0x00007d00ee047a24 */ /* 0x000fea00078e0204 */
[----:B------:R-:W-:Y:S02]  /*8440*/  IADD3.X R2, R243, R3, R4, P0, !PT ;  /* 0x00000003f3027210 */ /* 0x000fe400007fe404 */
[C---:B------:R-:W-:Y:S04]  /*8450*/  LEA R4, P0, R0.reuse, c[0x0][0x1c8], 0x1 ;  /* 0x0000720000047a11 */ /* 0x040fe800078008ff */
[----:B------:R-:W-:Y:S01]  /*8460*/  LEA.HI.X R0, R0, c[0x0][0x1cc], R2, 0x1, P0 ;  /* 0x0000730000007a11 */ /* 0x000fe200000f0c02 */
[----:B------:R-:W-:-:S06]  /*8470*/  BRA.DIV ~URZ, `(.L_x_88) ;  /* 0x0000a5627f007947 */ /* 0x000fcc000b800000 */
[----:B------:R1:W2:Y:S02]  /*8480*/  SHFL.IDX PT, R7, R0, RZ, 0x181f ;  /* 0x00181fff00077589 */ /* 0x0002a400000e0000 */
.L_x_121:
        /* <DEDUP_REMOVED lines=31> */
.L_x_122:
        /* <DEDUP_REMOVED lines=15> */
.L_x_87:
[----:B---34-:R-:W-:Y:S05]  /*8770*/  BSYNC B0 ;  /* 0x0000000000007941 */ /* 0x018fea0003800000 */
.L_x_86:
[----:B------:R-:W-:Y:S01]  /*8780*/  MOV R5, 0xffffff80 ;  /* 0xffffff8000057802 */ /* 0x000fe20000000f00 */
[----:B-1----:R-:W3:Y:S04]  /*8790*/  LDL R3, [R1+0x8] ;  /* 0x0000080001037983 */ /* 0x002ee80000100800 */
[----:B------:R-:W4:Y:S01]  /*87a0*/  LDL R2, [R1+0x3c] ;  /* 0x00003c0001027983 */ /* 0x000f220000100800 */
[----:B------:R-:W-:Y:S03]  /*87b0*/  IMAD R5, R240, R5, 0x1 ;  /* 0x00000001f0057424 */ /* 0x000fe600078e0205 */
[----:B------:R-:W0:Y:S01]  /*87c0*/  LDGDEPBAR ;  /* 0x00000000000079af */ /* 0x000e220000000000 */
[----:B---3--:R-:W-:Y:S01]  /*87d0*/  MOV R4, R3 ;  /* 0x0000000300047202 */ /* 0x008fe20000000f00 */
[----:B------:R-:W-:Y:S01]  /*87e0*/  @P4 IMAD.HI.U32 R0, R3, c[0x0][0x2c8], RZ ;  /* 0x0000b20003004a27 */ /* 0x000fe200078e00ff */
[----:B----4-:R-:W-:Y:S04]  /*87f0*/  IADD3 R5, -R2, R5, RZ ;  /* 0x0000000502057210 */ /* 0x010fe80007ffe1ff */
[----:B------:R-:W-:Y:S02]  /*8800*/  @P4 SHF.R.U32.HI R4, RZ, c[0x0][0x2cc], R0 ;  /* 0x0000b300ff044a19 */ /* 0x000fe40000011600 */
[----:B------:R-:W-:Y:S05]  /*8810*/  MOV R0, c[0x0][0x2ac] ;  /* 0x0000ab0000007a02 */ /* 0x000fea0000000f00 */
[----:B------:R-:W-:Y:S05]  /*8820*/  IMAD R5, R0, c[0x0][0x1d0], R5 ;  /* 0x0000740000057a24 */ /* 0x000fea00078e0205 */
[----:B------:R-:W-:Y:S01]  /*8830*/  IADD3 R5, R5, -c[0x0][0x168], RZ ;  /* 0x80005a0005057a10 */ /* 0x000fe20007ffe0ff */
[----:B------:R-:W-:-:S05]  /*8840*/  BRA.DIV ~URZ, `(.L_x_90) ;  /* 0x0000a7327f007947 */ /* 0x000fca000b800000 */
[----:B------:R1:W3:Y:S02]  /*8850*/  SHFL.IDX PT, R0, R4, RZ, 0x1c1f ;  /* 0x001c1fff04007589 */ /* 0x0002e400000e0000 */
.L_x_123:
[----:B---3--:R-:W-:Y:S05]  /*8860*/  IMAD.IADD R0, R5, 0x1, R0 ;  /* 0x0000000105007824 */ /* 0x008fea00078e0200 */
[C---:B------:R-:W-:Y:S02]  /*8870*/  ISETP.GT.AND P6, PT, R0.reuse, RZ, PT ;  /* 0x000000ff0000720c */ /* 0x040fe40003fc4270 */
[C---:B------:R-:W-:Y:S02]  /*8880*/  ISETP.GT.AND P5, PT, R0.reuse, 0x1, PT ;  /* 0x000000010000780c */ /* 0x040fe40003fa4270 */
[C---:B------:R-:W-:Y:S02]  /*8890*/  ISETP.GT.AND P2, PT, R0.reuse, 0x8, PT ;  /* 0x000000080000780c */ /* 0x040fe40003f44270 */
[C---:B------:R-:W-:Y:S02]  /*88a0*/  ISETP.GT.AND P0, PT, R0.reuse, 0x9, PT ;  /* 0x000000090000780c */ /* 0x040fe40003f04270 */
[----:B------:R-:W-:Y:S02]  /*88b0*/  FSEL R6, R231, -INF , P6 ;  /* 0xff800000e7067808 */ /* 0x000fe40003000000 */
[----:B------:R-:W-:Y:S02]  /*88c0*/  ISETP.GT.AND P6, PT, R0, 0x10, PT ;  /* 0x000000100000780c */ /* 0x000fe40003fc4270 */
[----:B--2---:R-:W-:Y:S02]  /*88d0*/  FSEL R42, R230, -INF , P5 ;  /* 0xff800000e62a7808 */ /* 0x004fe40002800000 */
[C---:B------:R-:W-:Y:S02]  /*88e0*/  ISETP.GT.AND P5, PT, R0.reuse, 0x11, PT ;  /* 0x000000110000780c */ /* 0x040fe40003fa4270 */
[----:B------:R-:W-:Y:S02]  /*88f0*/  FSEL R41, R229, -INF , P2 ;  /* 0xff800000e5297808 */ /* 0x000fe40001000000 */
[----:B------:R-:W-:Y:S02]  /*8900*/  ISETP.GT.AND P2, PT, R0, 0x18, PT ;  /* 0x000000180000780c */ /* 0x000fe40003f44270 */
[----:B------:R-:W-:Y:S02]  /*8910*/  FSEL R40, R174, -INF , P0 ;  /* 0xff800000ae287808 */ /* 0x000fe40000000000 */
        /* <DEDUP_REMOVED lines=50> */
[----:B------:R-:W-:Y:S02]  /*8c40*/  FSEL R13, R13, -INF , P5 ;  /* 0xff8000000d0d7808 */ /* 0x000fe40002800000 */
[----:B------:R-:W-:Y:S02]  /*8c50*/  FSEL R12, R12, -INF , P2 ;  /* 0xff8000000c0c7808 */ /* 0x000fe40001000000 */
[----:B------:R-:W-:Y:S01]  /*8c60*/  FSEL R11, R43, -INF , P0 ;  /* 0xff8000002b0b7808 */ /* 0x000fe20000000000 */
[----:B------:R-:W-:-:S05]  /*8c70*/  BRA.DIV ~URZ, `(.L_x_91) ;  /* 0x0000a3727f007947 */ /* 0x000fca000b800000 */
[----:B------:R-:W2:Y:S02]  /*8c80*/  SHFL.IDX PT, R0, R4, 0x1, 0x1c1f ;  /* 0x003c1f0004007f89 */ /* 0x000ea400000e0000 */
[----:B--2---:R-:W-:Y:S05]  /*8c90*/  IMAD.IADD R0, R5, 0x1, R0 ;  /* 0x0000000105007824 */ /* 0x004fea00078e0200 */
[C---:B------:R-:W-:Y:S02]  /*8ca0*/  ISETP.GT.AND P6, PT, R0.reuse, RZ, PT ;  /* 0x000000ff0000720c */ /* 0x040fe40003fc4270 */
[C---:B------:R-:W-:Y:S02]  /*8cb0*/  ISETP.GT.AND P5, PT, R0.reuse, 0x1, PT ;  /* 0x000000010000780c */ /* 0x040fe40003fa4270 */
[C---:B------:R-:W-:Y:S02]  /*8cc0*/  ISETP.GT.AND P2, PT, R0.reuse, 0x8, PT ;  /* 0x000000080000780c */ /* 0x040fe40003f44270 */
        /* <DEDUP_REMOVED lines=54> */
[----:B------:R-:W-:Y:S02]  /*9030*/  ISETP.GT.AND P2, PT, R0, 0x78, PT ;  /* 0x000000780000780c */ /* 0x000fe40003f44270 */
[----:B------:R-:W-:Y:S02]  /*9040*/  FSEL R36, R68, -INF , P0 ;  /* 0xff80000044247808 */ /* 0x000fe40000000000 */
[----:B------:R-:W-:Y:S02]  /*9050*/  ISETP.GT.AND P0, PT, R0, 0x79, PT ;  /* 0x000000790000780c */ /* 0x000fe40003f04270 */
[----:B------:R-:W-:Y:S02]  /*9060*/  FMNMX.FTZ R0, R6, R69, !PT ;  /* 0x0000004506007209 */ /* 0x000fe40007810000 */
[----:B------:R-:W-:Y:S02]  /*9070*/  FSEL R10, R154, -INF , P6 ;  /* 0xff8000009a0a7808 */ /* 0x000fe40003000000 */
[----:B------:R-:W-:Y:S02]  /*9080*/  FMNMX.FTZ R0, R42, R0, !PT ;  /* 0x000000002a007209 */ /* 0x000fe40007810000 */
[----:B------:R-:W-:Y:S02]  /*9090*/  FSEL R9, R153, -INF , P5 ;  /* 0xff80000099097808 */ /* 0x000fe40002800000 */
[----:B------:R-:W-:Y:S02]  /*90a0*/  FMNMX.FTZ R0, R41, R0, !PT ;  /* 0x0000000029007209 */ /* 0x000fe40007810000 */
[----:B------:R-:W-:Y:S02]  /*90b0*/  FSEL R8, R150, -INF , P2 ;  /* 0xff80000096087808 */ /* 0x000fe40001000000 */
[----:B------:R-:W-:Y:S02]  /*90c0*/  FMNMX.FTZ R0, R40, R0, !PT ;  /* 0x0000000028007209 */ /* 0x000fe40007810000 */
[----:B------:R-:W-:Y:S02]  /*90d0*/  FSEL R7, R149, -INF , P0 ;  /* 0xff80000095077808 */ /* 0x000fe40000000000 */
[----:B------:R-:W-:Y:S04]  /*90e0*/  FMNMX.FTZ R0, R39, R0, !PT ;  /* 0x0000000027007209 */ /* 0x000fe80007810000 */
        /* <DEDUP_REMOVED lines=26> */
[----:B------:R-:W-:Y:S05]  /*9290*/  FMNMX.FTZ R0, R11, R0, !PT ;  /* 0x000000000b007209 */ /* 0x000fea0007810000 */
[----:B------:R-:W2:Y:S02]  /*92a0*/  SHFL.BFLY PT, R2, R0, 0x2, 0x1f ;  /* 0x0c401f0000027f89 */ /* 0x000ea400000e0000 */
[----:B--2---:R-:W-:Y:S06]  /*92b0*/  FMNMX.FTZ R0, R2, R0, !PT ;  /* 0x0000000002007209 */ /* 0x004fec0007810000 */
[----:B------:R-:W2:Y:S02]  /*92c0*/  SHFL.BFLY PT, R68, R0, 0x1, 0x1f ;  /* 0x0c201f0000447f89 */ /* 0x000ea400000e0000 */
[----:B--2---:R-:W-:Y:S02]  /*92d0*/  FMNMX.FTZ R68, R0, R68, !PT ;  /* 0x0000004400447209 */ /* 0x004fe40007810000 */
        /* <DEDUP_REMOVED lines=30> */
[----:B-1----:R-:W-:Y:S04]  /*94c0*/  FMNMX.FTZ R4, R8, R0, !PT ;  /* 0x0000000008047209 */ /* 0x002fe80007810000 */
[----:B------:R-:W-:Y:S05]  /*94d0*/  FMNMX.FTZ R4, R7, R4, !PT ;  /* 0x0000000407047209 */ /* 0x000fea0007810000 */
[----:B------:R-:W1:Y:S02]  /*94e0*/  SHFL.BFLY PT, R0, R4, 0x2, 0x1f ;  /* 0x0c401f0004007f89 */ /* 0x000e6400000e0000 */
[----:B-1----:R-:W-:Y:S06]  /*94f0*/  FMNMX.FTZ R4, R4, R0, !PT ;  /* 0x0000000004047209 */ /* 0x002fec0007810000 */
[----:B------:R1:W2:Y:S02]  /*9500*/  SHFL.BFLY PT, R0, R4, 0x1, 0x1f ;  /* 0x0c201f0004007f89 */ /* 0x0002a400000e0000 */
.L_x_124:
[----:B------:R-:W3:Y:S01]  /*9510*/  LDL.LU R146, [R1] ;  /* 0x0000000001927983 */ /* 0x000ee20000300800 */
[C---:B------:R-:W-:Y:S01]  /*9520*/  FSETP.NEU.FTZ.AND P0, PT, R68.reuse, -INF , PT ;  /* 0xff8000004400780b */ /* 0x040fe20003f1d000 */
[----:B------:R-:W-:Y:S01]  /*9530*/  FMUL.FTZ R2, R68, c[0x0][0x2d0] ;  /* 0x0000b40044027a20 */ /* 0x000fe20000410000 */
[----:B--2---:R-:W-:Y:S01]  /*9540*/  FMNMX.FTZ R3, R0, R4, !PT ;  /* 0x0000000400037209 */ /* 0x004fe20007810000 */
[----:B------:R-:W-:Y:S01]  /*9550*/  WARPSYNC 0xffffffff ;  /* 0xffffffff00007948 */ /* 0x000fe20003800000 */
[----:B------:R-:W-:Y:S02]  /*9560*/  FSEL R0, R68, RZ, P0 ;  /* 0x000000ff44007208 */ /* 0x000fe40000000000 */
[----:B------:R-:W-:Y:S01]  /*9570*/  FSEL R2, R2, RZ, P0 ;  /* 0x000000ff02027208 */ /* 0x000fe20000000000 */
[C---:B-1----:R-:W-:Y:S01]  /*9580*/  FMUL.FTZ R4, R3.reuse, c[0x0][0x2d0] ;  /* 0x0000b40003047a20 */ /* 0x042fe20000410000 */
[----:B------:R-:W-:Y:S01]  /*9590*/  FSETP.NEU.FTZ.AND P0, PT, R3, -INF , PT ;  /* 0xff8000000300780b */ /* 0x000fe20003f1d000 */
[----:B------:R-:W-:Y:S02]  /*95a0*/  FADD.FTZ R0, -R0, R69 ;  /* 0x0000004500007221 */ /* 0x000fe40000010100 */
[--C-:B------:R-:W-:Y:S01]  /*95b0*/  FFMA.FTZ R6, R6, c[0x0][0x2d0], -R2.reuse ;  /* 0x0000b40006067a23 */ /* 0x100fe20000010802 */
[----:B------:R-:W-:Y:S01]  /*95c0*/  FSEL R4, R4, RZ, P0 ;  /* 0x000000ff04047208 */ /* 0x000fe20000000000 */
        /* <DEDUP_REMOVED lines=8> */
[----:B------:R-:W1:Y:S01]  /*9650*/  MUFU.EX2 R0, R0 ;  /* 0x0000000000007308 */ /* 0x000e620000000800 */
        /* <DEDUP_REMOVED lines=8> */
[--C-:B------:R-:W-:Y:S02]  /*96e0*/  FFMA.FTZ R15, R15, c[0x0][0x2d0], -R2.reuse ;  /* 0x0000b4000f0f7a23 */ /* 0x100fe40000010802 */
[--C-:B------:R-:W-:Y:S02]  /*96f0*/  FFMA.FTZ R37, R12, c[0x0][0x2d0], -R2.reuse ;  /* 0x0000b4000c257a23 */ /* 0x100fe40000010802 */
[--C-:B------:R-:W-:Y:S02]  /*9700*/  FFMA.FTZ R11, R11, c[0x0][0x2d0], -R2.reuse ;  /* 0x0000b4000b0b7a23 */ /* 0x100fe40000010802 */
[--C-:B------:R-:W-:Y:S02]  /*9710*/  FFMA.FTZ R41, R41, c[0x0][0x2d0], -R2.reuse ;  /* 0x0000b40029297a23 */ /* 0x100fe40000010802 */
[--C-:B------:R-:W-:Y:S02]  /*9720*/  FFMA.FTZ R155, R38, c[0x0][0x2d0], -R2.reuse ;  /* 0x0000b400269b7a23 */ /* 0x100fe40000010802 */
[--C-:B------:R-:W-:Y:S02]  /*9730*/  FFMA.FTZ R153, R35, c[0x0][0x2d0], -R2.reuse ;  /* 0x0000b40023997a23 */ /* 0x100fe40000010802 */
[--C-:B------:R-:W-:Y:S01]  /*9740*/  FFMA.FTZ R35, R13, c[0x0][0x2d0], -R2.reuse ;  /* 0x0000b4000d237a23 */ /* 0x100fe20000010802 */
[----:B------:R-:W4:Y:S01]  /*9750*/  MUFU.EX2 R41, R41 ;  /* 0x0000002900297308 */ /* 0x000f220000000800 */
        /* <DEDUP_REMOVED lines=10> */
[----:B------:R-:W-:Y:S02]  /*9800*/  FFMA.FTZ R40, R40, c[0x0][0x2d0], -R2 ;  /* 0x0000b40028287a23 */ /* 0x000fe40000010802 */
[--C-:B------:R-:W-:Y:S02]  /*9810*/  FFMA.FTZ R5, R5, c[0x0][0x2d0], -R4.reuse ;  /* 0x0000b40005057a23 */ /* 0x100fe40000010804 */
[--C-:B------:R-:W-:Y:S02]  /*9820*/  FFMA.FTZ R69, R67, c[0x0][0x2d0], -R4.reuse ;  /* 0x0000b40043457a23 */ /* 0x100fe40000010804 */
[--C-:B------:R-:W-:Y:S01]  /*9830*/  FFMA.FTZ R150, R65, c[0x0][0x2d0], -R4.reuse ;  /* 0x0000b40041967a23 */ /* 0x100fe20000010804 */
[----:B------:R-:W5:Y:S01]  /*9840*/  MUFU.EX2 R40, R40 ;  /* 0x0000002800287308 */ /* 0x000f620000000800 */
[--C-:B------:R-:W-:Y:S02]  /*9850*/  FFMA.FTZ R149, R64, c[0x0][0x2d0], -R4.reuse ;  /* 0x0000b40040957a23 */ /* 0x100fe40000010804 */
        /* <DEDUP_REMOVED lines=30> */
[----:B------:R-:W-:Y:S07]  /*9a40*/  FFMA.FTZ R247, R44, c[0x0][0x2d0], -R4 ;  /* 0x0000b4002cf77a23 */ /* 0x000fee0000010804 */
[----:B------:R-:W-:Y:S10]  /*9a50*/  MUFU.EX2 R160, R160 ;  /* 0x000000a000a07308 */ /* 0x000ff40000000800 */
        /* <DEDUP_REMOVED lines=10> */
[----:B------:R-:W-:Y:S01]  /*9b00*/  MUFU.EX2 R235, R235 ;  /* 0x000000eb00eb7308 */ /* 0x000fe20000000800 */
[----:B-1----:R-:W-:Y:S01]  /*9b10*/  FFMA.FTZ R2, R0, R246, R144 ;  /* 0x000000f600027223 */ /* 0x002fe20000010090 */
[----:B--2---:R-:W-:Y:S01]  /*9b20*/  F2FP.PACK_AB R144, R42, R144 ;  /* 0x000000902a90723e */ /* 0x004fe200000000ff */
[----:B------:R-:W-:Y:S02]  /*9b30*/  FMUL.FTZ R64, R0, R72 ;  /* 0x0000004800407220 */ /* 0x000fe40000410000 */
[----:B------:R-:W-:Y:S01]  /*9b40*/  FADD.FTZ R6, R42, R2 ;  /* 0x000000022a067221 */ /* 0x000fe20000010000 */
[----:B------:R-:W-:Y:S01]  /*9b50*/  FSEL R2, R3, RZ, P0 ;  /* 0x000000ff03027208 */ /* 0x000fe20000000000 */
[C---:B------:R-:W-:Y:S02]  /*9b60*/  FMUL.FTZ R65, R0.reuse, R73 ;  /* 0x0000004900417220 */ /* 0x040fe40000410000 */
[----:B------:R-:W-:Y:S02]  /*9b70*/  FMUL.FTZ R20, R0, R116 ;  /* 0x0000007400147220 */ /* 0x000fe40000410000 */
[----:B------:R-:W-:Y:S02]  /*9b80*/  FADD.FTZ R2, -R2, R70 ;  /* 0x0000004602027221 */ /* 0x000fe40000010100 */
[--C-:B------:R-:W-:Y:S02]  /*9b90*/  FFMA.FTZ R70, R66, c[0x0][0x2d0], -R4.reuse ;  /* 0x0000b40042467a23 */ /* 0x100fe40000010804 */
[----:B------:R-:W-:Y:S02]  /*9ba0*/  FMUL.FTZ R2, R2, c[0x0][0x2d0] ;  /* 0x0000b40002027a20 */ /* 0x000fe40000410000 */
[C---:B------:R-:W-:Y:S01]  /*9bb0*/  FMUL.FTZ R33, R0.reuse, R105 ;  /* 0x0000006900217220 */ /* 0x040fe20000410000 */
[----:B------:R-:W-:Y:S01]  /*9bc0*/  MUFU.EX2 R116, R70 ;  /* 0x0000004600747308 */ /* 0x000fe20000000800 */
[----:B------:R-:W-:Y:S02]  /*9bd0*/  FFMA.FTZ R246, R45, c[0x0][0x2d0], -R4 ;  /* 0x0000b4002df67a23 */ /* 0x000fe40000010804 */
[----:B----4-:R-:W-:Y:S02]  /*9be0*/  FADD.FTZ R4, R41, R6 ;  /* 0x0000000629047221 */ /* 0x010fe40000010000 */
[----:B------:R-:W-:Y:S01]  /*9bf0*/  FMUL.FTZ R8, R0, R128 ;  /* 0x0000008000087220 */ /* 0x000fe20000410000 */
[----:B------:R-:W-:Y:S01]  /*9c00*/  MOV R128, R39 ;  /* 0x0000002700807202 */ /* 0x000fe20000000f00 */
[----:B-----5:R-:W-:Y:S02]  /*9c10*/  FADD.FTZ R148, R40, R4 ;  /* 0x0000000428947221 */ /* 0x020fe40000010000 */
[C---:B------:R-:W-:Y:S01]  /*9c20*/  FMUL.FTZ R4, R0.reuse, R132 ;  /* 0x0000008400047220 */ /* 0x040fe20000410000 */
[----:B------:R-:W1:Y:S01]  /*9c30*/  MUFU.EX2 R2, R2 ;  /* 0x0000000200027308 */ /* 0x000e620000000800 */
[C---:B------:R-:W-:Y:S01]  /*9c40*/  FMUL.FTZ R9, R0.reuse, R129 ;  /* 0x0000008100097220 */ /* 0x040fe20000410000 */
[----:B------:R-:W-:Y:S01]  /*9c50*/  MOV R129, R38 ;  /* 0x0000002600817202 */ /* 0x000fe20000000f00 */
[C---:B------:R-:W-:Y:S01]  /*9c60*/  FMUL.FTZ R12, R0.reuse, R124 ;  /* 0x0000007c000c7220 */ /* 0x040fe20000410000 */
[----:B------:R-:W-:Y:S01]  /*9c70*/  MOV R124, R10 ;  /* 0x0000000a007c7202 */ /* 0x000fe20000000f00 */
[C---:B------:R-:W-:Y:S01]  /*9c80*/  FMUL.FTZ R13, R0.reuse, R125 ;  /* 0x0000007d000d7220 */ /* 0x040fe20000410000 */
[----:B------:R-:W-:Y:S01]  /*9c90*/  MOV R125, R11 ;  /* 0x0000000b007d7202 */ /* 0x000fe20000000f00 */
[C---:B------:R-:W-:Y:S01]  /*9ca0*/  FMUL.FTZ R21, R0.reuse, R117 ;  /* 0x0000007500157220 */ /* 0x040fe20000410000 */
[----:B------:R-:W-:Y:S01]  /*9cb0*/  MOV R117, R14 ;  /* 0x0000000e00757202 */ /* 0x000fe20000000f00 */
[C---:B------:R-:W-:Y:S01]  /*9cc0*/  FMUL.FTZ R24, R0.reuse, R112 ;  /* 0x0000007000187220 */ /* 0x040fe20000410000 */
[----:B------:R-:W2:Y:S01]  /*9cd0*/  MUFU.EX2 R105, R69 ;  /* 0x0000004500697308 */ /* 0x000ea20000000800 */
[----:B------:R-:W-:Y:S01]  /*9ce0*/  MOV R112, R15 ;  /* 0x0000000f00707202 */ /* 0x000fe20000000f00 */
[C---:B------:R-:W-:Y:S01]  /*9cf0*/  FMUL.FTZ R16, R0.reuse, R120 ;  /* 0x0000007800107220 */ /* 0x040fe20000410000 */
[----:B------:R-:W-:Y:S01]  /*9d00*/  MOV R120, R37 ;  /* 0x0000002500787202 */ /* 0x000fe20000000f00 */
[C---:B------:R-:W-:Y:S01]  /*9d10*/  FMUL.FTZ R17, R0.reuse, R121 ;  /* 0x0000007900117220 */ /* 0x040fe20000410000 */
[----:B------:R-:W-:Y:S01]  /*9d20*/  MOV R121, R35 ;  /* 0x0000002300797202 */ /* 0x000fe20000000f00 */
[C---:B------:R-:W-:Y:S02]  /*9d30*/  FMUL.FTZ R25, R0.reuse, R113 ;  /* 0x0000007100197220 */ /* 0x040fe40000410000 */
[C---:B------:R-:W-:Y:S02]  /*9d40*/  FMUL.FTZ R28, R0.reuse, R108 ;  /* 0x0000006c001c7220 */ /* 0x040fe40000410000 */
[C---:B------:R-:W-:Y:S01]  /*9d50*/  FMUL.FTZ R29, R0.reuse, R109 ;  /* 0x0000006d001d7220 */ /* 0x040fe20000410000 */
[----:B------:R4:W5:Y:S01]  /*9d60*/  MUFU.EX2 R69, R156 ;  /* 0x0000009c00457308 */ /* 0x0009620000000800 */
[----:B------:R-:W-:Y:S02]  /*9d70*/  FMUL.FTZ R32, R0, R104 ;  /* 0x0000006800207220 */ /* 0x000fe40000410000 */
[C---:B-1----:R-:W-:Y:S02]  /*9d80*/  FMUL.FTZ R66, R2.reuse, R74 ;  /* 0x0000004a02427220 */ /* 0x042fe40000410000 */
[C---:B------:R-:W-:Y:S02]  /*9d90*/  FMUL.FTZ R67, R2.reuse, R75 ;  /* 0x0000004b02437220 */ /* 0x040fe40000410000 */
[----:B------:R-:W1:Y:S01]  /*9da0*/  LDSM.16.MT88.4 R72, [R202] ;  /* 0x00000000ca48783b */ /* 0x000e620000004200 */
[----:B---3--:R-:W-:Y:S01]  /*9db0*/  FFMA.FTZ R5, R2, R146, R7 ;  /* 0x0000009202057223 */ /* 0x008fe20000010007 */
[----:B------:R-:W-:Y:S01]  /*9dc0*/  F2FP.PACK_AB R146, R40, R41 ;  /* 0x000000292892723e */ /* 0x000fe200000000ff */
[----:B------:R-:W-:Y:S01]  /*9dd0*/  FMUL.FTZ R10, R2, R130 ;  /* 0x00000082020a7220 */ /* 0x000fe20000410000 */
[----:B------:R-:W-:Y:S01]  /*9de0*/  MUFU.EX2 R104, R252 ;  /* 0x000000fc00687308 */ /* 0x000fe20000000800 */
[C---:B------:R-:W-:Y:S01]  /*9df0*/  FADD.FTZ R6, R145.reuse, R5 ;  /* 0x0000000591067221 */ /* 0x040fe20000010000 */
[----:B------:R-:W-:Y:S01]  /*9e00*/  F2FP.PACK_AB R145, R145, R7 ;  /* 0x000000079191723e */ /* 0x000fe200000000ff */
[----:B------:R-:W-:Y:S01]  /*9e10*/  FMUL.FTZ R5, R0, R133 ;  /* 0x0000008500057220 */ /* 0x000fe20000410000 */
[----:B------:R-:W-:Y:S01]  /*9e20*/  MOV R133, R147 ;  /* 0x0000009300857202 */ /* 0x000fe20000000f00 */
[----:B------:R-:W-:Y:S01]  /*9e30*/  FMUL.FTZ R7, R2, R135 ;  /* 0x0000008702077220 */ /* 0x000fe20000410000 */
[----:B--2---:R-:W-:Y:S01]  /*9e40*/  F2FP.PACK_AB R147, R116, R105 ;  /* 0x000000697493723e */ /* 0x004fe200000000ff */
[C---:B------:R-:W-:Y:S01]  /*9e50*/  FMUL.FTZ R11, R2.reuse, R131 ;  /* 0x00000083020b7220 */ /* 0x040fe20000410000 */
[----:B------:R-:W-:Y:S01]  /*9e60*/  MOV R132, R6 ;  /* 0x0000000600847202 */ /* 0x000fe20000000f00 */
[C---:B------:R-:W-:Y:S01]  /*9e70*/  FMUL.FTZ R6, R2.reuse, R134 ;  /* 0x0000008602067220 */ /* 0x040fe20000410000 */
[----:B------:R-:W-:Y:S01]  /*9e80*/  MUFU.EX2 R70, R153 ;  /* 0x0000009900467308 */ /* 0x000fe20000000800 */
[C---:B------:R-:W-:Y:S01]  /*9e90*/  FMUL.FTZ R18, R2.reuse, R122 ;  /* 0x0000007a02127220 */ /* 0x040fe20000410000 */
[----:B----4-:R-:W2:Y:S01]  /*9ea0*/  LDL R156, [R1+0xc] ;  /* 0x00000c00019c7983 */ /* 0x010ea20000100800 */
[C---:B------:R-:W-:Y:S02]  /*9eb0*/  FMUL.FTZ R19, R2.reuse, R123 ;  /* 0x0000007b02137220 */ /* 0x040fe40000410000 */
[C---:B------:R-:W-:Y:S02]  /*9ec0*/  FMUL.FTZ R26, R2.reuse, R114 ;  /* 0x00000072021a7220 */ /* 0x040fe40000410000 */
[C---:B------:R-:W-:Y:S02]  /*9ed0*/  FMUL.FTZ R27, R2.reuse, R115 ;  /* 0x00000073021b7220 */ /* 0x040fe40000410000 */
[C---:B------:R-:W-:Y:S01]  /*9ee0*/  FMUL.FTZ R34, R2.reuse, R106 ;  /* 0x0000006a02227220 */ /* 0x040fe20000410000 */
[----:B------:R-:W-:Y:S01]  /*9ef0*/  MUFU.EX2 R153, R247 ;  /* 0x000000f700997308 */ /* 0x000fe20000000800 */
[----:B------:R-:W-:Y:S02]  /*9f00*/  FMUL.FTZ R35, R2, R107 ;  /* 0x0000006b02237220 */ /* 0x000fe40000410000 */
[C---:B------:R-:W-:Y:S02]  /*9f10*/  FMUL.FTZ R36, R0.reuse, R100 ;  /* 0x0000006400247220 */ /* 0x040fe40000410000 */
[----:B------:R-:W-:Y:S02]  /*9f20*/  FMUL.FTZ R37, R0, R101 ;  /* 0x0000006500257220 */ /* 0x000fe40000410000 */
[C---:B------:R-:W-:Y:S02]  /*9f30*/  FMUL.FTZ R38, R2.reuse, R102 ;  /* 0x0000006602267220 */ /* 0x040fe40000410000 */
[----:B------:R-:W-:Y:S01]  /*9f40*/  FMUL.FTZ R39, R2, R103 ;  /* 0x0000006702277220 */ /* 0x000fe20000410000 */
[----:B------:R-:W-:Y:S01]  /*9f50*/  MUFU.EX2 R109, R151 ;  /* 0x00000097006d7308 */ /* 0x000fe20000000800 */
[----:B------:R-:W-:Y:S01]  /*9f60*/  LDSM.16.MT88.4 R100, [R202+0x7000] ;  /* 0x00700000ca64783b */ /* 0x000fe20000004200 */
[----:B------:R-:W-:Y:S02]  /*9f70*/  FMUL.FTZ R41, R0, R97 ;  /* 0x0000006100297220 */ /* 0x000fe40000410000 */
[C---:B------:R-:W-:Y:S01]  /*9f80*/  FMUL.FTZ R42, R2.reuse, R98 ;  /* 0x00000062022a7220 */ /* 0x040fe20000410000 */
[C---:B-1----:R-:W-:Y:S05]  /*9f90*/  HMMA.16816.F32 R4, R144.reuse, R72, R4 ;  /* 0x000000489004723c */ /* 0x042fea0000001804 */
[----:B------:R-:W-:Y:S01]  /*9fa0*/  FMUL.FTZ R43, R2, R99 ;  /* 0x00000063022b7220 */ /* 0x000fe20000410000 */
[----:B------:R-:W-:Y:S01]  /*9fb0*/  MUFU.EX2 R151, R251 ;  /* 0x000000fb00977308 */ /* 0x000fe20000000800 */
[----:B------:R-:W-:Y:S01]  /*9fc0*/  FMUL.FTZ R45, R0, R93 ;  /* 0x0000005d002d7220 */ /* 0x000fe20000410000 */
[C---:B------:R-:W-:Y:S01]  /*9fd0*/  HMMA.16816.F32 R8, R144.reuse, R74, R8 ;  /* 0x0000004a9008723c */ /* 0x040fe20000001808 */
[----:B------:R-:W1:Y:S03]  /*9fe0*/  LDSM.16.MT88.4 R72, [R204] ;  /* 0x00000000cc48783b */ /* 0x000e660000004200 */
[C---:B------:R-:W-:Y:S02]  /*9ff0*/  FMUL.FTZ R14, R2.reuse, R126 ;  /* 0x0000007e020e7220 */ /* 0x040fe40000410000 */
[C---:B------:R-:W-:Y:S02]  /*a000*/  FMUL.FTZ R15, R2.reuse, R127 ;  /* 0x0000007f020f7220 */ /* 0x040fe40000410000 */
[C---:B------:R-:W-:Y:S01]  /*a010*/  FMUL.FTZ R46, R2.reuse, R94 ;  /* 0x0000005e022e7220 */ /* 0x040fe20000410000 */
[----:B------:R-:W-:Y:S03]  /*a020*/  MUFU.EX2 R108, R152 ;  /* 0x00000098006c7308 */ /* 0x000fe60000000800 */
[----:B------:R-:W-:Y:S02]  /*a030*/  FMUL.FTZ R47, R2, R95 ;  /* 0x0000005f022f7220 */ /* 0x000fe40000410000 */
[C---:B------:R-:W-:Y:S02]  /*a040*/  FMUL.FTZ R48, R0.reuse, R88 ;  /* 0x0000005800307220 */ /* 0x040fe40000410000 */
[----:B------:R-:W-:Y:S02]  /*a050*/  FMUL.FTZ R49, R0, R89 ;  /* 0x0000005900317220 */ /* 0x000fe40000410000 */
[C---:B------:R-:W-:Y:S01]  /*a060*/  FMUL.FTZ R50, R2.reuse, R90 ;  /* 0x0000005a02327220 */ /* 0x040fe20000410000 */
[----:B------:R-:W-:Y:S01]  /*a070*/  MUFU.EX2 R152, R249 ;  /* 0x000000f900987308 */ /* 0x000fe20000000800 */
[----:B------:R-:W-:Y:S02]  /*a080*/  FMUL.FTZ R51, R2, R91 ;  /* 0x0000005b02337220 */ /* 0x000fe40000410000 */
[----:B------:R-:W-:Y:S01]  /*a090*/  LDSM.16.MT88.4 R88, [R204+0x1800] ;  /* 0x00180000cc58783b */ /* 0x000fe20000004200 */
[----:B------:R-:W-:Y:S02]  /*a0a0*/  FMUL.FTZ R53, R0, R85 ;  /* 0x0000005500357220 */ /* 0x000fe40000410000 */
[C---:B------:R-:W-:Y:S02]  /*a0b0*/  FMUL.FTZ R54, R2.reuse, R86 ;  /* 0x0000005602367220 */ /* 0x040fe40000410000 */
[----:B------:R-:W-:Y:S02]  /*a0c0*/  FMUL.FTZ R55, R2, R87 ;  /* 0x0000005702377220 */ /* 0x000fe40000410000 */
[----:B------:R-:W-:Y:S02]  /*a0d0*/  FMUL.FTZ R57, R0, R81 ;  /* 0x0000005100397220 */ /* 0x000fe40000410000 */
[C---:B------:R-:W-:Y:S02]  /*a0e0*/  FMUL.FTZ R58, R2.reuse, R82 ;  /* 0x00000052023a7220 */ /* 0x040fe40000410000 */
[C---:B------:R-:W-:Y:S02]  /*a0f0*/  FMUL.FTZ R59, R2.reuse, R83 ;  /* 0x00000053023b7220 */ /* 0x040fe40000410000 */
[C---:B------:R-:W-:Y:S02]  /*a100*/  FMUL.FTZ R62, R2.reuse, R78 ;  /* 0x0000004e023e7220 */ /* 0x040fe40000410000 */
[----:B------:R-:W-:Y:S02]  /*a110*/  FMUL.FTZ R63, R2, R79 ;  /* 0x0000004f023f7220 */ /* 0x000fe40000410000 */
[C---:B------:R-:W-:Y:S01]  /*a120*/  FMUL.FTZ R60, R0.reuse, R76 ;  /* 0x0000004c003c7220 */ /* 0x040fe20000410000 */
[C---:B-1----:R-:W-:Y:S03]  /*a130*/  HMMA.16816.F32 R12, R144.reuse, R72, R12 ;  /* 0x00000048900c723c */ /* 0x042fe6000000180c */
[----:B------:R-:W-:Y:S02]  /*a140*/  FMUL.FTZ R61, R0, R77 ;  /* 0x0000004d003d7220 */ /* 0x000fe40000410000 */
[----:B------:R-:W-:Y:S01]  /*a150*/  LDSM.16.MT88.4 R76, [R202+0x800] ;  /* 0x00080000ca4c783b */ /* 0x000fe20000004200 */
[C---:B------:R-:W-:Y:S02]  /*a160*/  FMUL.FTZ R22, R2.reuse, R118 ;  /* 0x0000007602167220 */ /* 0x040fe40000410000 */
[C---:B------:R-:W-:Y:S04]  /*a170*/  HMMA.16816.F32 R16, R144.reuse, R74, R16 ;  /* 0x0000004a9010723c */ /* 0x040fe80000001810 */
[C---:B------:R-:W-:Y:S01]  /*a180*/  FMUL.FTZ R23, R2.reuse, R119 ;  /* 0x0000007702177220 */ /* 0x040fe20000410000 */
[----:B------:R-:W1:Y:S01]  /*a190*/  LDSM.16.MT88.4 R72, [R203] ;  /* 0x00000000cb48783b */ /* 0x000e620000004200 */
[C---:B------:R-:W-:Y:S02]  /*a1a0*/  FMUL.FTZ R30, R2.reuse, R110 ;  /* 0x0000006e021e7220 */ /* 0x040fe40000410000 */
[----:B------:R-:W-:Y:S01]  /*a1b0*/  FMUL.FTZ R31, R2, R111 ;  /* 0x0000006f021f7220 */ /* 0x000fe20000410000 */
[----:B------:R-:W-:Y:S03]  /*a1c0*/  MUFU.EX2 R110, R149 ;  /* 0x00000095006e7308 */ /* 0x000fe60000000800 */
[C---:B------:R-:W-:Y:S02]  /*a1d0*/  FMUL.FTZ R40, R0.reuse, R96 ;  /* 0x0000006000287220 */ /* 0x040fe40000410000 */
[C---:B------:R-:W-:Y:S02]  /*a1e0*/  FMUL.FTZ R44, R0.reuse, R92 ;  /* 0x0000005c002c7220 */ /* 0x040fe40000410000 */
[C---:B------:R-:W-:Y:S02]  /*a1f0*/  FMUL.FTZ R52, R0.reuse, R84 ;  /* 0x0000005400347220 */ /* 0x040fe40000410000 */
[----:B------:R-:W-:Y:S01]  /*a200*/  FMUL.FTZ R56, R0, R80 ;  /* 0x0000005000387220 */ /* 0x000fe20000410000 */
[----:B------:R-:W-:Y:S01]  /*a210*/  MUFU.EX2 R84, R162 ;  /* 0x000000a200547308 */ /* 0x000fe20000000800 */
[----:B-----5:R-:W-:Y:S09]  /*a220*/  FADD.FTZ R0, R69, R148 ;  /* 0x0000009445007221 */ /* 0x020ff20000010000 */
[----:B------:R-:W-:Y:S10]  /*a230*/  MUFU.EX2 R80, R154 ;  /* 0x0000009a00507308 */ /* 0x000ff40000000800 */
[----:B------:R-:W-:Y:S01]  /*a240*/  MUFU.EX2 R92, R170 ;  /* 0x000000aa005c7308 */ /* 0x000fe20000000800 */
[C---:B-1----:R-:W-:Y:S09]  /*a250*/  HMMA.16816.F32 R20, R144.reuse, R72, R20 ;  /* 0x000000489014723c */ /* 0x042ff20000001814 */
[----:B------:R-:W-:Y:S01]  /*a260*/  MUFU.EX2 R149, R129 ;  /* 0x0000008100957308 */ /* 0x000fe20000000800 */
[C---:B------:R-:W-:Y:S01]  /*a270*/  HMMA.16816.F32 R24, R144.reuse, R74, R24 ;  /* 0x0000004a9018723c */ /* 0x040fe20000001818 */
[----:B------:R-:W1:Y:S08]  /*a280*/  LDSM.16.MT88.4 R72, [R215] ;  /* 0x00000000d748783b */ /* 0x000e700000004200 */
[----:B------:R3:W-:Y:S10]  /*a290*/  MUFU.EX2 R148, R128 ;  /* 0x0000008000947308 */ /* 0x0007f40000000800 */
[----:B------:R-:W-:Y:S10]  /*a2a0*/  MUFU.EX2 R96, R230 ;  /* 0x000000e600607308 */ /* 0x000ff40000000800 */
[----:B------:R-:W-:Y:S01]  /*a2b0*/  MUFU.EX2 R154, R246 ;  /* 0x000000f6009a7308 */ /* 0x000fe20000000800 */
[----:B---3--:R-:W-:Y:S09]  /*a2c0*/  LDSM.16.MT88.4 R128, [R202+0x3800] ;  /* 0x00380000ca80783b */ /* 0x008ff20000004200 */
[----:B------:R-:W3:Y:S01]  /*a2d0*/  MUFU.EX2 R2, R155 ;  /* 0x0000009b00027308 */ /* 0x000ee20000000800 */
[C---:B-1----:R-:W-:Y:S09]  /*a2e0*/  HMMA.16816.F32 R28, R144.reuse, R72, R28 ;  /* 0x00000048901c723c */ /* 0x042ff2000000181c */
[----:B------:R-:W-:Y:S01]  /*a2f0*/  MUFU.EX2 R155, R236 ;  /* 0x000000ec009b7308 */ /* 0x000fe20000000800 */
[C---:B------:R-:W-:Y:S01]  /*a300*/  HMMA.16816.F32 R32, R144.reuse, R74, R32 ;  /* 0x0000004a9020723c */ /* 0x040fe20000001820 */
[----:B------:R-:W1:Y:S08]  /*a310*/  LDSM.16.MT88.4 R72, [R202+0x4000] ;  /* 0x00400000ca48783b */ /* 0x000e700000004200 */
[----:B------:R-:W4:Y:S03]  /*a320*/  MUFU.EX2 R111, R150 ;  /* 0x00000096006f7308 */ /* 0x000f260000000800 */
[----:B---3--:R-:W-:Y:S04]  /*a330*/  FADD.FTZ R0, R2, R0 ;  /* 0x0000000002007221 */ /* 0x008fe80000010000 */
[----:B------:R-:W-:Y:S03]  /*a340*/  FADD.FTZ R0, R80, R0 ;  /* 0x0000000050007221 */ /* 0x000fe60000010000 */
[----:B------:R-:W3:Y:S01]  /*a350*/  MUFU.EX2 R150, R124 ;  /* 0x0000007c00967308 */ /* 0x000ee20000000800 */
[----:B------:R-:W-:Y:S01]  /*a360*/  FADD.FTZ R0, R70, R0 ;  /* 0x0000000046007221 */ /* 0x000fe20000010000 */
[C---:B-1----:R-:W-:Y:S08]  /*a370*/  HMMA.16816.F32 R36, R144.reuse, R72, R36 ;  /* 0x000000489024723c */ /* 0x042ff00000001824 */
[C---:B------:R-:W-:Y:S01]  /*a380*/  HMMA.16816.F32 R40, R144.reuse, R74, R40 ;  /* 0x0000004a9028723c */ /* 0x040fe20000001828 */
[----:B------:R-:W1:Y:S07]  /*a390*/  LDSM.16.MT88.4 R72, [R204+0x4000] ;  /* 0x00400000cc48783b */ /* 0x000e6e0000004200 */
[C---:B-1----:R-:W-:Y:S08]  /*a3a0*/  HMMA.16816.F32 R44, R144.reuse, R72, R44 ;  /* 0x00000048902c723c */ /* 0x042ff0000000182c */
[C---:B------:R-:W-:Y:S01]  /*a3b0*/  HMMA.16816.F32 R48, R144.reuse, R74, R48 ;  /* 0x0000004a9030723c */ /* 0x040fe20000001830 */
[----:B------:R-:W1:Y:S02]  /*a3c0*/  LDSM.16.MT88.4 R72, [R203+0x4000] ;  /* 0x00400000cb48783b */ /* 0x000e640000004200 */
[----:B--2---:R-:W-:Y:S05]  /*a3d0*/  ISETP.GT.AND P0, PT, R240, R156, PT ;  /* 0x0000009cf000720c */ /* 0x004fea0003f04270 */
[C---:B-1----:R-:W-:Y:S08]  /*a3e0*/  HMMA.16816.F32 R52, R144.reuse, R72, R52 ;  /* 0x000000489034723c */ /* 0x042ff00000001834 */
[C---:B------:R-:W-:Y:S01]  /*a3f0*/  HMMA.16816.F32 R56, R144.reuse, R74, R56 ;  /* 0x0000004a9038723c */ /* 0x040fe20000001838 */
[----:B------:R-:W1:Y:S07]  /*a400*/  LDSM.16.MT88.4 R72, [R205+0x4000] ;  /* 0x00400000cd48783b */ /* 0x000e6e0000004200 */
[C---:B-1----:R-:W-:Y:S07]  /*a410*/  HMMA.16816.F32 R60, R144.reuse, R72, R60 ;  /* 0x00000048903c723c */ /* 0x042fee000000183c */
[----:B------:R-:W-:Y:S01]  /*a420*/  F2FP.PACK_AB R72, R2, R69 ;  /* 0x000000450248723e */ /* 0x000fe200000000ff */
[----:B------:R-:W-:Y:S01]  /*a430*/  HMMA.16816.F32 R64, R144, R74, R64 ;  /* 0x0000004a9040723c */ /* 0x000fe20000001840 */
[----:B------:R-:W-:Y:S03]  /*a440*/  MUFU.EX2 R144, R121 ;  /* 0x0000007900907308 */ /* 0x000fe60000000800 */
[----:B----4-:R-:W-:Y:S03]  /*a450*/  F2FP.PACK_AB R73, R110, R111 ;  /* 0x0000006f6e49723e */ /* 0x010fe600000000ff */
[----:B------:R-:W-:Y:S02]  /*a460*/  F2FP.PACK_AB R74, R70, R80 ;  /* 0x00000050464a723e */ /* 0x000fe400000000ff */
[----:B------:R-:W1:Y:S02]  /*a470*/  LDSM.16.MT88.4 R80, [R204+0x800] ;  /* 0x00080000cc50783b */ /* 0x000e640000004200 */
[----:B------:R-:W2:Y:S01]  /*a480*/  MUFU.EX2 R69, R164 ;  /* 0x000000a400457308 */ /* 0x000ea20000000800 */
[----:B------:R-:W-:Y:S02]  /*a490*/  F2FP.PACK_AB R75, R108, R109 ;  /* 0x0000006d6c4b723e */ /* 0x000fe400000000ff */
[----:B---3--:R-:W-:Y:S05]  /*a4a0*/  F2FP.PACK_AB R145, R149, R150 ;  /* 0x000000969591723e */ /* 0x008fea00000000ff */
[C---:B------:R-:W-:Y:S02]  /*a4b0*/  HMMA.16816.F32 R4, R72.reuse, R76, R4 ;  /* 0x0000004c4804723c */ /* 0x040fe40000001804 */
[----:B------:R-:W3:Y:S06]  /*a4c0*/  MUFU.EX2 R2, R163 ;  /* 0x000000a300027308 */ /* 0x000eec0000000800 */
[C---:B------:R-:W-:Y:S01]  /*a4d0*/  HMMA.16816.F32 R8, R72.reuse, R78, R8 ;  /* 0x0000004e4808723c */ /* 0x040fe20000001808 */
[----:B------:R-:W4:Y:S03]  /*a4e0*/  LDSM.16.MT88.4 R76, [R203+0x800] ;  /* 0x00080000cb4c783b */ /* 0x000f260000004200 */
[----:B------:R-:W5:Y:S01]  /*a4f0*/  MUFU.EX2 R70, R161 ;  /* 0x000000a100467308 */ /* 0x000f620000000800 */
[----:B--2---:R-:W-:Y:S09]  /*a500*/  FADD.FTZ R0, R69, R0 ;  /* 0x0000000045007221 */ /* 0x004ff20000010000 */
[----:B------:R-:W-:Y:S01]  /*a510*/  MUFU.EX2 R146, R125 ;  /* 0x0000007d00927308 */ /* 0x000fe20000000800 */
[----:B---3--:R-:W-:Y:S01]  /*a520*/  FADD.FTZ R0, R2, R0 ;  /* 0x0000000002007221 */ /* 0x008fe20000010000 */
[C---:B-1----:R-:W-:Y:S03]  /*a530*/  HMMA.16816.F32 R12, R72.reuse, R80, R12 ;  /* 0x00000050480c723c */ /* 0x042fe6000000180c */
[----:B------:R-:W-:Y:S04]  /*a540*/  FADD.FTZ R0, R84, R0 ;  /* 0x0000000054007221 */ /* 0x000fe80000010000 */
[C---:B-----5:R-:W-:Y:S01]  /*a550*/  FADD.FTZ R0, R70.reuse, R0 ;  /* 0x0000000046007221 */ /* 0x060fe20000010000 */
[C---:B------:R-:W-:Y:S01]  /*a560*/  HMMA.16816.F32 R16, R72.reuse, R82, R16 ;  /* 0x000000524810723c */ /* 0x040fe20000001810 */
[----:B------:R-:W1:Y:S07]  /*a570*/  LDSM.16.MT88.4 R80, [R205+0x800] ;  /* 0x00080000cd50783b */ /* 0x000e6e0000004200 */
[C---:B----4-:R-:W-:Y:S08]  /*a580*/  HMMA.16816.F32 R20, R72.reuse, R76, R20 ;  /* 0x0000004c4814723c */ /* 0x050ff00000001814 */
[C---:B------:R-:W-:Y:S01]  /*a590*/  HMMA.16816.F32 R24, R72.reuse, R78, R24 ;  /* 0x0000004e4818723c */ /* 0x040fe20000001818 */
[----:B------:R-:W2:Y:S07]  /*a5a0*/  LDSM.16.MT88.4 R76, [R202+0x4800] ;  /* 0x00480000ca4c783b */ /* 0x000eae0000004200 */
[C---:B-1----:R-:W-:Y:S08]  /*a5b0*/  HMMA.16816.F32 R28, R72.reuse, R80, R28 ;  /* 0x00000050481c723c */ /* 0x042ff0000000181c */
[C---:B------:R-:W-:Y:S01]  /*a5c0*/  HMMA.16816.F32 R32, R72.reuse, R82, R32 ;  /* 0x000000524820723c */ /* 0x040fe20000001820 */
[----:B------:R-:W1:Y:S07]  /*a5d0*/  LDSM.16.MT88.4 R80, [R204+0x4800] ;  /* 0x00480000cc50783b */ /* 0x000e6e0000004200 */
[C---:B--2---:R-:W-:Y:S08]  /*a5e0*/  HMMA.16816.F32 R36, R72.reuse, R76, R36 ;  /* 0x0000004c4824723c */ /* 0x044ff00000001824 */
        /* <DEDUP_REMOVED lines=9> */
[----:B------:R-:W-:Y:S01]  /*a680*/  HMMA.16816.F32 R64, R72, R82, R64 ;  /* 0x000000524840723c */ /* 0x000fe20000001840 */
[----:B------:R-:W1:Y:S06]  /*a690*/  LDSM.16.MT88.4 R80, [R204+0x1000] ;  /* 0x00100000cc50783b */ /* 0x000e6c0000004200 */
[----:B------:R-:W-:Y:S02]  /*a6a0*/  F2FP.PACK_AB R74, R70, R84 ;  /* 0x00000054464a723e */ /* 0x000fe400000000ff */
[----:B------:R-:W3:Y:S01]  /*a6b0*/  LDSM.16.MT88.4 R84, [R203+0x1000] ;  /* 0x00100000cb54783b */ /* 0x000ee20000004200 */
[----:B------:R-:W-:Y:S02]  /*a6c0*/  MUFU.EX2 R70, R169 ;  /* 0x000000a900467308 */ /* 0x000fe40000000800 */
[----:B------:R-:W-:Y:S02]  /*a6d0*/  F2FP.PACK_AB R72, R2, R69 ;  /* 0x000000450248723e */ /* 0x000fe400000000ff */
[----:B------:R-:W-:Y:S02]  /*a6e0*/  F2FP.PACK_AB R73, R157, R158 ;  /* 0x0000009e9d49723e */ /* 0x000fe400000000ff */
[----:B------:R-:W-:Y:S04]  /*a6f0*/  F2FP.PACK_AB R75, R160, R159 ;  /* 0x0000009fa04b723e */ /* 0x000fe800000000ff */
[----:B------:R-:W4:Y:S03]  /*a700*/  MUFU.EX2 R69, R172 ;  /* 0x000000ac00457308 */ /* 0x000f260000000800 */
[C---:B--2---:R-:W-:Y:S07]  /*a710*/  HMMA.16816.F32 R4, R72.reuse, R76, R4 ;  /* 0x0000004c4804723c */ /* 0x044fee0000001804 */
[----:B------:R-:W2:Y:S01]  /*a720*/  MUFU.EX2 R2, R171 ;  /* 0x000000ab00027308 */ /* 0x000ea20000000800 */
[C---:B------:R-:W-:Y:S01]  /*a730*/  HMMA.16816.F32 R8, R72.reuse, R78, R8 ;  /* 0x0000004e4808723c */ /* 0x040fe20000001808 */
[----:B------:R-:W5:Y:S07]  /*a740*/  LDSM.16.MT88.4 R76, [R205+0x1000] ;  /* 0x00100000cd4c783b */ /* 0x000f6e0000004200 */
[C---:B-1----:R-:W-:Y:S04]  /*a750*/  HMMA.16816.F32 R12, R72.reuse, R80, R12 ;  /* 0x00000050480c723c */ /* 0x042fe8000000180c */
[----:B----4-:R-:W-:Y:S04]  /*a760*/  FADD.FTZ R0, R69, R0 ;  /* 0x0000000045007221 */ /* 0x010fe80000010000 */
[C---:B------:R-:W-:Y:S01]  /*a770*/  HMMA.16816.F32 R16, R72.reuse, R82, R16 ;  /* 0x000000524810723c */ /* 0x040fe20000001810 */
[----:B------:R-:W1:Y:S03]  /*a780*/  LDSM.16.MT88.4 R80, [R202+0x5000] ;  /* 0x00500000ca50783b */ /* 0x000e660000004200 */
[----:B--2---:R-:W-:Y:S04]  /*a790*/  FADD.FTZ R0, R2, R0 ;  /* 0x0000000002007221 */ /* 0x004fe80000010000 */
[C---:B---3--:R-:W-:Y:S04]  /*a7a0*/  HMMA.16816.F32 R20, R72.reuse, R84, R20 ;  /* 0x000000544814723c */ /* 0x048fe80000001814 */
[----:B------:R-:W-:Y:S04]  /*a7b0*/  FADD.FTZ R0, R92, R0 ;  /* 0x000000005c007221 */ /* 0x000fe80000010000 */
[C---:B------:R-:W-:Y:S01]  /*a7c0*/  HMMA.16816.F32 R24, R72.reuse, R86, R24 ;  /* 0x000000564818723c */ /* 0x040fe20000001818 */
[----:B------:R-:W2:Y:S03]  /*a7d0*/  LDSM.16.MT88.4 R84, [R204+0x5000] ;  /* 0x00500000cc54783b */ /* 0x000ea60000004200 */
[----:B------:R-:W-:Y:S04]  /*a7e0*/  FADD.FTZ R0, R70, R0 ;  /* 0x0000000046007221 */ /* 0x000fe80000010000 */
        /* <DEDUP_REMOVED lines=9> */
[C---:B---3--:R-:W-:Y:S07]  /*a880*/  HMMA.16816.F32 R52, R72.reuse, R76, R52 ;  /* 0x0000004c4834723c */ /* 0x048fee0000001834 */
[----:B------:R-:W-:Y:S01]  /*a890*/  F2FP.PACK_AB R76, R2, R69 ;  /* 0x00000045024c723e */ /* 0x000fe200000000ff */
[C---:B------:R-:W-:Y:S01]  /*a8a0*/  HMMA.16816.F32 R56, R72.reuse, R78, R56 ;  /* 0x0000004e4838723c */ /* 0x040fe20000001838 */
[----:B------:R-:W3:Y:S03]  /*a8b0*/  MUFU.EX2 R69, R232 ;  /* 0x000000e800457308 */ /* 0x000ee60000000800 */
[----:B------:R-:W-:Y:S03]  /*a8c0*/  F2FP.PACK_AB R77, R165, R166 ;  /* 0x000000a6a54d723e */ /* 0x000fe600000000ff */
[----:B------:R-:W-:Y:S01]  /*a8d0*/  F2FP.PACK_AB R78, R70, R92 ;  /* 0x0000005c464e723e */ /* 0x000fe200000000ff */
[C---:B-1----:R-:W-:Y:S01]  /*a8e0*/  HMMA.16816.F32 R60, R72.reuse, R80, R60 ;  /* 0x00000050483c723c */ /* 0x042fe2000000183c */
[----:B------:R-:W-:Y:S02]  /*a8f0*/  LDSM.16.MT88.4 R92, [R204+0x2000] ;  /* 0x00200000cc5c783b */ /* 0x000fe40000004200 */
[----:B------:R-:W1:Y:S01]  /*a900*/  MUFU.EX2 R2, R231 ;  /* 0x000000e700027308 */ /* 0x000e620000000800 */
[----:B------:R-:W-:Y:S04]  /*a910*/  F2FP.PACK_AB R79, R168, R167 ;  /* 0x000000a7a84f723e */ /* 0x000fe800000000ff */
[----:B------:R-:W-:Y:S01]  /*a920*/  HMMA.16816.F32 R64, R72, R82, R64 ;  /* 0x000000524840723c */ /* 0x000fe20000001840 */
[----:B------:R-:W4:Y:S04]  /*a930*/  LDSM.16.MT88.4 R72, [R203+0x1800] ;  /* 0x00180000cb48783b */ /* 0x000f280000004200 */
[----:B------:R-:W5:Y:S03]  /*a940*/  MUFU.EX2 R70, R229 ;  /* 0x000000e500467308 */ /* 0x000f660000000800 */
[C---:B--2---:R-:W-:Y:S01]  /*a950*/  HMMA.16816.F32 R4, R76.reuse, R84, R4 ;  /* 0x000000544c04723c */ /* 0x044fe20000001804 */
[----:B------:R-:W2:Y:S04]  /*a960*/  LDSM.16.MT88.4 R80, [R205+0x1800] ;  /* 0x00180000cd50783b */ /* 0x000ea80000004200 */
[----:B---3--:R-:W-:Y:S01]  /*a970*/  FADD.FTZ R0, R69, R0 ;  /* 0x0000000045007221 */ /* 0x008fe20000010000 */
[----:B------:R-:W-:Y:S02]  /*a980*/  IADD3 R232, R240, -0x1, RZ ;  /* 0xfffffffff0e87810 */ /* 0x000fe40007ffe0ff */
[C---:B------:R-:W-:Y:S01]  /*a990*/  HMMA.16816.F32 R8, R76.reuse, R86, R8 ;  /* 0x000000564c08723c */ /* 0x040fe20000001808 */
[----:B------:R-:W3:Y:S03]  /*a9a0*/  LDSM.16.MT88.4 R84, [R202+0x5800] ;  /* 0x00580000ca54783b */ /* 0x000ee60000004200 */
[----:B-1----:R-:W-:Y:S01]  /*a9b0*/  FADD.FTZ R0, R2, R0 ;  /* 0x0000000002007221 */ /* 0x002fe20000010000 */
[----:B------:R-:W-:Y:S03]  /*a9c0*/  MOV R240, R232 ;  /* 0x000000e800f07202 */ /* 0x000fe60000000f00 */
[C---:B------:R-:W-:Y:S04]  /*a9d0*/  HMMA.16816.F32 R12, R76.reuse, R88, R12 ;  /* 0x000000584c0c723c */ /* 0x040fe8000000180c */
[----:B------:R-:W-:Y:S04]  /*a9e0*/  FADD.FTZ R0, R96, R0 ;  /* 0x0000000060007221 */ /* 0x000fe80000010000 */
[C---:B------:R-:W-:Y:S01]  /*a9f0*/  HMMA.16816.F32 R16, R76.reuse, R90, R16 ;  /* 0x0000005a4c10723c */ /* 0x040fe20000001810 */
[----:B------:R-:W-:Y:S03]  /*aa00*/  LDSM.16.MT88.4 R88, [R203+0x5800] ;  /* 0x00580000cb58783b */ /* 0x000fe60000004200 */
[----:B-----5:R-:W-:Y:S04]  /*aa10*/  FADD.FTZ R0, R70, R0 ;  /* 0x0000000046007221 */ /* 0x020fe80000010000 */
[C---:B----4-:R-:W-:Y:S08]  /*aa20*/  HMMA.16816.F32 R20, R76.reuse, R72, R20 ;  /* 0x000000484c14723c */ /* 0x050ff00000001814 */
[C---:B------:R-:W-:Y:S01]  /*aa30*/  HMMA.16816.F32 R24, R76.reuse, R74, R24 ;  /* 0x0000004a4c18723c */ /* 0x040fe20000001818 */
[----:B------:R-:W1:Y:S07]  /*aa40*/  LDSM.16.MT88.4 R72, [R204+0x5800] ;  /* 0x00580000cc48783b */ /* 0x000e6e0000004200 */
[C---:B--2---:R-:W-:Y:S08]  /*aa50*/  HMMA.16816.F32 R28, R76.reuse, R80, R28 ;  /* 0x000000504c1c723c */ /* 0x044ff0000000181c */
[C---:B------:R-:W-:Y:S01]  /*aa60*/  HMMA.16816.F32 R32, R76.reuse, R82, R32 ;  /* 0x000000524c20723c */ /* 0x040fe20000001820 */
[----:B------:R-:W2:Y:S07]  /*aa70*/  LDSM.16.MT88.4 R80, [R205+0x5800] ;  /* 0x00580000cd50783b */ /* 0x000eae0000004200 */
[C---:B---3--:R-:W-:Y:S08]  /*aa80*/  HMMA.16816.F32 R36, R76.reuse, R84, R36 ;  /* 0x000000544c24723c */ /* 0x048ff00000001824 */
[C---:B------:R-:W-:Y:S01]  /*aa90*/  HMMA.16816.F32 R40, R76.reuse, R86, R40 ;  /* 0x000000564c28723c */ /* 0x040fe20000001828 */
[----:B------:R-:W3:Y:S07]  /*aaa0*/  LDSM.16.MT88.4 R84, [R202+0x2000] ;  /* 0x00200000ca54783b */ /* 0x000eee0000004200 */
[C---:B-1----:R-:W-:Y:S07]  /*aab0*/  HMMA.16816.F32 R44, R76.reuse, R72, R44 ;  /* 0x000000484c2c723c */ /* 0x042fee000000182c */
[----:B------:R-:W-:Y:S01]  /*aac0*/  F2FP.PACK_AB R72, R2, R69 ;  /* 0x000000450248723e */ /* 0x000fe200000000ff */
[C---:B------:R-:W-:Y:S01]  /*aad0*/  HMMA.16816.F32 R48, R76.reuse, R74, R48 ;  /* 0x0000004a4c30723c */ /* 0x040fe20000001830 */
[----:B------:R-:W-:Y:S03]  /*aae0*/  MUFU.EX2 R69, R244 ;  /* 0x000000f400457308 */ /* 0x000fe60000000800 */
[----:B------:R-:W-:Y:S03]  /*aaf0*/  F2FP.PACK_AB R73, R174, R173 ;  /* 0x000000adae49723e */ /* 0x000fe600000000ff */
[----:B------:R-:W-:Y:S01]  /*ab00*/  F2FP.PACK_AB R74, R70, R96 ;  /* 0x00000060464a723e */ /* 0x000fe200000000ff */
[C---:B------:R-:W-:Y:S03]  /*ab10*/  HMMA.16816.F32 R52, R76.reuse, R88, R52 ;  /* 0x000000584c34723c */ /* 0x040fe60000001834 */
[----:B------:R-:W1:Y:S01]  /*ab20*/  MUFU.EX2 R96, R243 ;  /* 0x000000f300607308 */ /* 0x000e620000000800 */
[----:B------:R-:W-:Y:S04]  /*ab30*/  F2FP.PACK_AB R75, R228, R175 ;  /* 0x000000afe44b723e */ /* 0x000fe800000000ff */
[C---:B------:R-:W-:Y:S01]  /*ab40*/  HMMA.16816.F32 R56, R76.reuse, R90, R56 ;  /* 0x0000005a4c38723c */ /* 0x040fe20000001838 */
[----:B------:R-:W4:Y:S04]  /*ab50*/  LDSM.16.MT88.4 R88, [R203+0x2000] ;  /* 0x00200000cb58783b */ /* 0x000f280000004200 */
[----:B------:R-:W5:Y:S03]  /*ab60*/  MUFU.EX2 R70, R237 ;  /* 0x000000ed00467308 */ /* 0x000f660000000800 */
[C---:B--2---:R-:W-:Y:S07]  /*ab70*/  HMMA.16816.F32 R60, R76.reuse, R80, R60 ;  /* 0x000000504c3c723c */ /* 0x044fee000000183c */
[----:B------:R-:W2:Y:S01]  /*ab80*/  MUFU.EX2 R2, R245 ;  /* 0x000000f500027308 */ /* 0x000ea20000000800 */
[----:B------:R-:W-:Y:S01]  /*ab90*/  HMMA.16816.F32 R64, R76, R82, R64 ;  /* 0x000000524c40723c */ /* 0x000fe20000001840 */
[----:B------:R-:W4:Y:S03]  /*aba0*/  LDSM.16.MT88.4 R76, [R205+0x2000] ;  /* 0x00200000cd4c783b */ /* 0x000f260000004200 */
[----:B-1----:R-:W-:Y:S04]  /*abb0*/  FADD.FTZ R0, R96, R0 ;  /* 0x0000000060007221 */ /* 0x002fe80000010000 */
[C---:B---3--:R-:W-:Y:S01]  /*abc0*/  HMMA.16816.F32 R4, R72.reuse, R84, R4 ;  /* 0x000000544804723c */ /* 0x048fe20000001804 */
[----:B------:R-:W1:Y:S04]  /*abd0*/  LDSM.16.MT88.4 R80, [R202+0x6000] ;  /* 0x00600000ca50783b */ /* 0x000e680000004200 */
[----:B-----5:R-:W-:Y:S03]  /*abe0*/  FADD.FTZ R0, R70, R0 ;  /* 0x0000000046007221 */ /* 0x020fe60000010000 */
[C---:B------:R-:W-:Y:S01]  /*abf0*/  HMMA.16816.F32 R8, R72.reuse, R86, R8 ;  /* 0x000000564808723c */ /* 0x040fe20000001808 */
[----:B------:R-:W3:Y:S03]  /*ac00*/  LDSM.16.MT88.4 R84, [R204+0x6000] ;  /* 0x00600000cc54783b */ /* 0x000ee60000004200 */
[----:B------:R-:W-:Y:S04]  /*ac10*/  FADD.FTZ R0, R69, R0 ;  /* 0x0000000045007221 */ /* 0x000fe80000010000 */
[C---:B------:R-:W-:Y:S04]  /*ac20*/  HMMA.16816.F32 R12, R72.reuse, R92, R12 ;  /* 0x0000005c480c723c */ /* 0x040fe8000000180c */
[----:B--2---:R-:W-:Y:S04]  /*ac30*/  FADD.FTZ R0, R2, R0 ;  /* 0x0000000002007221 */ /* 0x004fe80000010000 */
[C---:B------:R-:W-:Y:S01]  /*ac40*/  HMMA.16816.F32 R16, R72.reuse, R94, R16 ;  /* 0x0000005e4810723c */ /* 0x040fe20000001810 */
[----:B------:R-:W2:Y:S07]  /*ac50*/  LDSM.16.MT88.4 R92, [R203+0x6000] ;  /* 0x00600000cb5c783b */ /* 0x000eae0000004200 */
[C---:B----4-:R-:W-:Y:S08]  /*ac60*/  HMMA.16816.F32 R20, R72.reuse, R88, R20 ;  /* 0x000000584814723c */ /* 0x050ff00000001814 */
[C---:B------:R-:W-:Y:S01]  /*ac70*/  HMMA.16816.F32 R24, R72.reuse, R90, R24 ;  /* 0x0000005a4818723c */ /* 0x040fe20000001818 */
[----:B------:R-:W4:Y:S07]  /*ac80*/  LDSM.16.MT88.4 R88, [R205+0x6000] ;  /* 0x00600000cd58783b */ /* 0x000f2e0000004200 */
[C---:B------:R-:W-:Y:S07]  /*ac90*/  HMMA.16816.F32 R28, R72.reuse, R76, R28 ;  /* 0x0000004c481c723c */ /* 0x040fee000000181c */
[----:B------:R-:W-:Y:S01]  /*aca0*/  F2FP.PACK_AB R76, R70, R96 ;  /* 0x00000060464c723e */ /* 0x000fe200000000ff */
[C---:B------:R-:W-:Y:S01]  /*acb0*/  HMMA.16816.F32 R32, R72.reuse, R78, R32 ;  /* 0x0000004e4820723c */ /* 0x040fe20000001820 */
[----:B------:R-:W-:Y:S01]  /*acc0*/  LDSM.16.MT88.4 R96, [R204+0x6800] ;  /* 0x00680000cc60783b */ /* 0x000fe20000004200 */
[----:B------:R-:W5:Y:S02]  /*acd0*/  MUFU.EX2 R70, R248 ;  /* 0x000000f800467308 */ /* 0x000f640000000800 */
[----:B------:R-:W-:Y:S03]  /*ace0*/  F2FP.PACK_AB R77, R234, R233 ;  /* 0x000000e9ea4d723e */ /* 0x000fe600000000ff */
[----:B------:R-:W-:Y:S01]  /*acf0*/  F2FP.PACK_AB R78, R2, R69 ;  /* 0x00000045024e723e */ /* 0x000fe200000000ff */
[C---:B-1----:R-:W-:Y:S04]  /*ad00*/  HMMA.16816.F32 R36, R72.reuse, R80, R36 ;  /* 0x000000504824723c */ /* 0x042fe80000001824 */
[----:B------:R-:W-:Y:S01]  /*ad10*/  F2FP.PACK_AB R79, R155, R235 ;  /* 0x000000eb9b4f723e */ /* 0x000fe200000000ff */
[----:B------:R1:W-:Y:S03]  /*ad20*/  MUFU.EX2 R2, R112 ;  /* 0x0000007000027308 */ /* 0x0003e60000000800 */
[C---:B------:R-:W-:Y:S01]  /*ad30*/  HMMA.16816.F32 R40, R72.reuse, R82, R40 ;  /* 0x000000524828723c */ /* 0x040fe20000001828 */
[----:B------:R-:W4:Y:S06]  /*ad40*/  LDSM.16.MT88.4 R80, [R202+0x2800] ;  /* 0x00280000ca50783b */ /* 0x000f2c0000004200 */
[----:B------:R-:W1:Y:S01]  /*ad50*/  MUFU.EX2 R69, R250 ;  /* 0x000000fa00457308 */ /* 0x000e620000000800 */
[C---:B---3--:R-:W-:Y:S04]  /*ad60*/  HMMA.16816.F32 R44, R72.reuse, R84, R44 ;  /* 0x00000054482c723c */ /* 0x048fe8000000182c */
[----:B-----5:R-:W-:Y:S04]  /*ad70*/  FADD.FTZ R0, R70, R0 ;  /* 0x0000000046007221 */ /* 0x020fe80000010000 */
[C---:B------:R-:W-:Y:S01]  /*ad80*/  HMMA.16816.F32 R48, R72.reuse, R86, R48 ;  /* 0x000000564830723c */ /* 0x040fe20000001830 */
[----:B------:R-:W3:Y:S07]  /*ad90*/  LDSM.16.MT88.4 R84, [R204+0x2800] ;  /* 0x00280000cc54783b */ /* 0x000eee0000004200 */
[C---:B--2---:R-:W-:Y:S01]  /*ada0*/  HMMA.16816.F32 R52, R72.reuse, R92, R52 ;  /* 0x0000005c4834723c */ /* 0x044fe20000001834 */
[----:B-1----:R-:W-:Y:S03]  /*adb0*/  LDSM.16.MT88.4 R112, [R203+0x3800] ;  /* 0x00380000cb70783b */ /* 0x002fe60000004200 */
[C---:B------:R-:W-:Y:S04]  /*adc0*/  FADD.FTZ R0, R69.reuse, R0 ;  /* 0x0000000045007221 */ /* 0x040fe80000010000 */
[C---:B------:R-:W-:Y:S01]  /*add0*/  HMMA.16816.F32 R56, R72.reuse, R94, R56 ;  /* 0x0000005e4838723c */ /* 0x040fe20000001838 */
[----:B------:R-:W1:Y:S03]  /*ade0*/  LDSM.16.MT88.4 R92, [R203+0x2800] ;  /* 0x00280000cb5c783b */ /* 0x000e660000004200 */
[----:B------:R-:W-:Y:S04]  /*adf0*/  FADD.FTZ R0, R104, R0 ;  /* 0x0000000068007221 */ /* 0x000fe80000010000 */
[C---:B----4-:R-:W-:Y:S04]  /*ae00*/  HMMA.16816.F32 R60, R72.reuse, R88, R60 ;  /* 0x00000058483c723c */ /* 0x050fe8000000183c */
[C---:B------:R-:W-:Y:S04]  /*ae10*/  FADD.FTZ R0, R2.reuse, R0 ;  /* 0x0000000002007221 */ /* 0x040fe80000010000 */
[----:B------:R-:W-:Y:S01]  /*ae20*/  HMMA.16816.F32 R64, R72, R90, R64 ;  /* 0x0000005a4840723c */ /* 0x000fe20000001840 */
[----:B------:R-:W2:Y:S07]  /*ae30*/  LDSM.16.MT88.4 R72, [R205+0x2800] ;  /* 0x00280000cd48783b */ /* 0x000eae0000004200 */
[C---:B------:R-:W-:Y:S01]  /*ae40*/  HMMA.16816.F32 R4, R76.reuse, R80, R4 ;  /* 0x000000504c04723c */ /* 0x040fe20000001804 */
[----:B------:R-:W4:Y:S07]  /*ae50*/  LDSM.16.MT88.4 R88, [R202+0x6800] ;  /* 0x00680000ca58783b */ /* 0x000f2e0000004200 */
[C---:B------:R-:W-:Y:S01]  /*ae60*/  HMMA.16816.F32 R8, R76.reuse, R82, R8 ;  /* 0x000000524c08723c */ /* 0x040fe20000001808 */
[----:B------:R-:W5:Y:S07]  /*ae70*/  LDSM.16.MT88.4 R80, [R203+0x6800] ;  /* 0x00680000cb50783b */ /* 0x000f6e0000004200 */
[C---:B---3--:R-:W-:Y:S08]  /*ae80*/  HMMA.16816.F32 R12, R76.reuse, R84, R12 ;  /* 0x000000544c0c723c */ /* 0x048ff0000000180c */
[C---:B------:R-:W-:Y:S01]  /*ae90*/  HMMA.16816.F32 R16, R76.reuse, R86, R16 ;  /* 0x000000564c10723c */ /* 0x040fe20000001810 */
[----:B------:R-:W3:Y:S07]  /*aea0*/  LDSM.16.MT88.4 R84, [R205+0x6800] ;  /* 0x00680000cd54783b */ /* 0x000eee0000004200 */
[C---:B-1----:R-:W-:Y:S08]  /*aeb0*/  HMMA.16816.F32 R20, R76.reuse, R92, R20 ;  /* 0x0000005c4c14723c */ /* 0x042ff00000001814 */
[C---:B------:R-:W-:Y:S01]  /*aec0*/  HMMA.16816.F32 R24, R76.reuse, R94, R24 ;  /* 0x0000005e4c18723c */ /* 0x040fe20000001818 */
[----:B------:R-:W-:Y:S07]  /*aed0*/  LDSM.16.MT88.4 R92, [R204+0x3000] ;  /* 0x00300000cc5c783b */ /* 0x000fee0000004200 */
[C---:B--2---:R-:W-:Y:S07]  /*aee0*/  HMMA.16816.F32 R28, R76.reuse, R72, R28 ;  /* 0x000000484c1c723c */ /* 0x044fee000000181c */
[----:B------:R-:W-:Y:S01]  /*aef0*/  F2FP.PACK_AB R72, R69, R70 ;  /* 0x000000464548723e */ /* 0x000fe200000000ff */
[C---:B------:R-:W-:Y:S01]  /*af00*/  HMMA.16816.F32 R32, R76.reuse, R74, R32 ;  /* 0x0000004a4c20723c */ /* 0x040fe20000001820 */
[----:B------:R1:W-:Y:S03]  /*af10*/  MUFU.EX2 R69, R120 ;  /* 0x0000007800457308 */ /* 0x0003e60000000800 */
[----:B------:R-:W-:Y:S03]  /*af20*/  F2FP.PACK_AB R73, R153, R154 ;  /* 0x0000009a9949723e */ /* 0x000fe600000000ff */
[----:B------:R-:W-:Y:S01]  /*af30*/  F2FP.PACK_AB R74, R2, R104 ;  /* 0x00000068024a723e */ /* 0x000fe200000000ff */
[C---:B----4-:R-:W-:Y:S03]  /*af40*/  HMMA.16816.F32 R36, R76.reuse, R88, R36 ;  /* 0x000000584c24723c */ /* 0x050fe60000001824 */
[----:B------:R-:W2:Y:S01]  /*af50*/  MUFU.EX2 R2, R117 ;  /* 0x0000007500027308 */ /* 0x000ea20000000800 */
[----:B------:R-:W-:Y:S04]  /*af60*/  F2FP.PACK_AB R75, R151, R152 ;  /* 0x00000098974b723e */ /* 0x000fe800000000ff */
[C---:B------:R-:W-:Y:S01]  /*af70*/  HMMA.16816.F32 R40, R76.reuse, R90, R40 ;  /* 0x0000005a4c28723c */ /* 0x040fe20000001828 */
[----:B------:R-:W4:Y:S04]  /*af80*/  LDSM.16.MT88.4 R88, [R202+0x3000] ;  /* 0x00300000ca58783b */ /* 0x000f280000004200 */
[----:B------:R-:W3:Y:S03]  /*af90*/  MUFU.EX2 R70, R133 ;  /* 0x0000008500467308 */ /* 0x000ee60000000800 */
[C---:B------:R-:W-:Y:S01]  /*afa0*/  HMMA.16816.F32 R44, R76.reuse, R96, R44 ;  /* 0x000000604c2c723c */ /* 0x040fe2000000182c */
[----:B-1----:R-:W-:Y:S07]  /*afb0*/  LDSM.16.MT88.4 R120, [R204+0x3800] ;  /* 0x00380000cc78783b */ /* 0x002fee0000004200 */
[C---:B------:R-:W-:Y:S01]  /*afc0*/  HMMA.16816.F32 R48, R76.reuse, R98, R48 ;  /* 0x000000624c30723c */ /* 0x040fe20000001830 */
[----:B------:R-:W-:Y:S03]  /*afd0*/  LDSM.16.MT88.4 R96, [R205+0x3000] ;  /* 0x00300000cd60783b */ /* 0x000fe60000004200 */
[----:B--2---:R-:W-:Y:S04]  /*afe0*/  FADD.FTZ R0, R2, R0 ;  /* 0x0000000002007221 */ /* 0x004fe80000010000 */
[C---:B-----5:R-:W-:Y:S04]  /*aff0*/  HMMA.16816.F32 R52, R76.reuse, R80, R52 ;  /* 0x000000504c34723c */ /* 0x060fe80000001834 */
[C---:B------:R-:W-:Y:S01]  /*b000*/  FADD.FTZ R0, R144.reuse, R0 ;  /* 0x0000000090007221 */ /* 0x040fe20000010000 */
[----:B------:R-:W-:Y:S01]  /*b010*/  F2FP.PACK_AB R144, R144, R2 ;  /* 0x000000029090723e */ /* 0x000fe200000000ff */
[----:B------:R-:W-:Y:S01]  /*b020*/  FADD.FTZ R2, R105, R132 ;  /* 0x0000008469027221 */ /* 0x000fe20000010000 */
[----:B---3--:R-:W-:Y:S01]  /*b030*/  F2FP.PACK_AB R147, R70, R148 ;  /* 0x000000944693723e */ /* 0x008fe200000000ff */
[C---:B------:R-:W-:Y:S01]  /*b040*/  HMMA.16816.F32 R56, R76.reuse, R82, R56 ;  /* 0x000000524c38723c */ /* 0x040fe20000001838 */
[----:B------:R-:W1:Y:S03]  /*b050*/  LDSM.16.MT88.4 R80, [R203+0x3000] ;  /* 0x00300000cb50783b */ /* 0x000e660000004200 */
[----:B------:R-:W-:Y:S04]  /*b060*/  FADD.FTZ R0, R69, R0 ;  /* 0x0000000045007221 */ /* 0x000fe80000010000 */
[C---:B------:R-:W-:Y:S01]  /*b070*/  HMMA.16816.F32 R60, R76.reuse, R84, R60 ;  /* 0x000000544c3c723c */ /* 0x040fe2000000183c */
[----:B------:R-:W-:Y:S03]  /*b080*/  LDSM.16.MT88.4 R104, [R205+0x3800] ;  /* 0x00380000cd68783b */ /* 0x000fe60000004200 */
[C---:B------:R-:W-:Y:S01]  /*b090*/  FADD.FTZ R246, R146.reuse, R0 ;  /* 0x0000000092f67221 */ /* 0x040fe20000010000 */
[----:B------:R-:W-:Y:S01]  /*b0a0*/  F2FP.PACK_AB R146, R146, R69 ;  /* 0x000000459292723e */ /* 0x000fe200000000ff */
[----:B------:R-:W-:Y:S01]  /*b0b0*/  FADD.FTZ R0, R116, R2 ;  /* 0x0000000274007221 */ /* 0x000fe20000010000 */
[----:B------:R-:W-:Y:S01]  /*b0c0*/  MOV R69, R68 ;  /* 0x0000004400457202 */ /* 0x000fe20000000f00 */
[----:B------:R-:W-:Y:S01]  /*b0d0*/  HMMA.16816.F32 R64, R76, R86, R64 ;  /* 0x000000564c40723c */ /* 0x000fe20000001840 */
[----:B------:R-:W2:Y:S03]  /*b0e0*/  LDSM.16.MT88.4 R76, [R204+0x7000] ;  /* 0x00700000cc4c783b */ /* 0x000ea60000004200 */
[----:B------:R-:W-:Y:S04]  /*b0f0*/  FADD.FTZ R0, R111, R0 ;  /* 0x000000006f007221 */ /* 0x000fe80000010000 */
[C---:B----4-:R-:W-:Y:S01]  /*b100*/  HMMA.16816.F32 R4, R72.reuse, R88, R4 ;  /* 0x000000584804723c */ /* 0x050fe20000001804 */
[----:B------:R-:W3:Y:S04]  /*b110*/  LDSM.16.MT88.4 R84, [R203+0x7000] ;  /* 0x00700000cb54783b */ /* 0x000ee80000004200 */
[----:B------:R-:W-:Y:S03]  /*b120*/  FADD.FTZ R0, R110, R0 ;  /* 0x000000006e007221 */ /* 0x000fe60000010000 */
[C---:B------:R-:W-:Y:S01]  /*b130*/  HMMA.16816.F32 R8, R72.reuse, R90, R8 ;  /* 0x0000005a4808723c */ /* 0x040fe20000001808 */
[----:B------:R-:W-:Y:S03]  /*b140*/  LDSM.16.MT88.4 R88, [R204+0x7800] ;  /* 0x00780000cc58783b */ /* 0x000fe60000004200 */
[----:B------:R-:W-:Y:S04]  /*b150*/  FADD.FTZ R0, R109, R0 ;  /* 0x000000006d007221 */ /* 0x000fe80000010000 */
[C---:B------:R-:W-:Y:S04]  /*b160*/  HMMA.16816.F32 R12, R72.reuse, R92, R12 ;  /* 0x0000005c480c723c */ /* 0x040fe8000000180c */
[----:B------:R-:W-:Y:S04]  /*b170*/  FADD.FTZ R0, R108, R0 ;  /* 0x000000006c007221 */ /* 0x000fe80000010000 */
[C---:B------:R-:W-:Y:S04]  /*b180*/  HMMA.16816.F32 R16, R72.reuse, R94, R16 ;  /* 0x0000005e4810723c */ /* 0x040fe80000001810 */
[----:B------:R-:W-:Y:S04]  /*b190*/  FADD.FTZ R0, R158, R0 ;  /* 0x000000009e007221 */ /* 0x000fe80000010000 */
[C---:B-1----:R-:W-:Y:S04]  /*b1a0*/  HMMA.16816.F32 R20, R72.reuse, R80, R20 ;  /* 0x000000504814723c */ /* 0x042fe80000001814 */
[----:B------:R-:W-:Y:S04]  /*b1b0*/  FADD.FTZ R0, R157, R0 ;  /* 0x000000009d007221 */ /* 0x000fe80000010000 */
[C---:B------:R-:W-:Y:S01]  /*b1c0*/  HMMA.16816.F32 R24, R72.reuse, R82, R24 ;  /* 0x000000524818723c */ /* 0x040fe20000001818 */
[----:B------:R-:W1:Y:S03]  /*b1d0*/  LDSM.16.MT88.4 R80, [R205+0x7000] ;  /* 0x00700000cd50783b */ /* 0x000e660000004200 */
[----:B------:R-:W-:Y:S04]  /*b1e0*/  FADD.FTZ R0, R159, R0 ;  /* 0x000000009f007221 */ /* 0x000fe80000010000 */
[C---:B------:R-:W-:Y:S04]  /*b1f0*/  HMMA.16816.F32 R28, R72.reuse, R96, R28 ;  /* 0x00000060481c723c */ /* 0x040fe8000000181c */
[----:B------:R-:W-:Y:S04]  /*b200*/  FADD.FTZ R0, R160, R0 ;  /* 0x00000000a0007221 */ /* 0x000fe80000010000 */
[C---:B------:R-:W-:Y:S01]  /*b210*/  HMMA.16816.F32 R32, R72.reuse, R98, R32 ;  /* 0x000000624820723c */ /* 0x040fe20000001820 */
[----:B------:R-:W4:Y:S03]  /*b220*/  LDSM.16.MT88.4 R96, [R202+0x7800] ;  /* 0x00780000ca60783b */ /* 0x000f260000004200 */
[----:B------:R-:W-:Y:S04]  /*b230*/  FADD.FTZ R0, R166, R0 ;  /* 0x00000000a6007221 */ /* 0x000fe80000010000 */
[C---:B------:R-:W-:Y:S04]  /*b240*/  HMMA.16816.F32 R36, R72.reuse, R100, R36 ;  /* 0x000000644824723c */ /* 0x040fe80000001824 */
[----:B------:R-:W-:Y:S04]  /*b250*/  FADD.FTZ R0, R165, R0 ;  /* 0x00000000a5007221 */ /* 0x000fe80000010000 */
[C---:B------:R-:W-:Y:S04]  /*b260*/  HMMA.16816.F32 R40, R72.reuse, R102, R40 ;  /* 0x000000664828723c */ /* 0x040fe80000001828 */
[----:B------:R-:W-:Y:S04]  /*b270*/  FADD.FTZ R0, R167, R0 ;  /* 0x00000000a7007221 */ /* 0x000fe80000010000 */
[C---:B--2---:R-:W-:Y:S04]  /*b280*/  HMMA.16816.F32 R44, R72.reuse, R76, R44 ;  /* 0x0000004c482c723c */ /* 0x044fe8000000182c */
[----:B------:R-:W-:Y:S04]  /*b290*/  FADD.FTZ R0, R168, R0 ;  /* 0x00000000a8007221 */ /* 0x000fe80000010000 */
[C---:B------:R-:W-:Y:S04]  /*b2a0*/  HMMA.16816.F32 R48, R72.reuse, R78, R48 ;  /* 0x0000004e4830723c */ /* 0x040fe80000001830 */
[----:B------:R-:W-:Y:S04]  /*b2b0*/  FADD.FTZ R0, R173, R0 ;  /* 0x00000000ad007221 */ /* 0x000fe80000010000 */
[C---:B---3--:R-:W-:Y:S04]  /*b2c0*/  HMMA.16816.F32 R52, R72.reuse, R84, R52 ;  /* 0x000000544834723c */ /* 0x048fe80000001834 */
[----:B------:R-:W-:Y:S04]  /*b2d0*/  FADD.FTZ R0, R174, R0 ;  /* 0x00000000ae007221 */ /* 0x000fe80000010000 */
[C---:B------:R-:W-:Y:S04]  /*b2e0*/  HMMA.16816.F32 R56, R72.reuse, R86, R56 ;  /* 0x000000564838723c */ /* 0x040fe80000001838 */
[----:B------:R-:W-:Y:S04]  /*b2f0*/  FADD.FTZ R0, R175, R0 ;  /* 0x00000000af007221 */ /* 0x000fe80000010000 */
[C---:B-1----:R-:W-:Y:S04]  /*b300*/  HMMA.16816.F32 R60, R72.reuse, R80, R60 ;  /* 0x00000050483c723c */ /* 0x042fe8000000183c */
[----:B------:R-:W-:Y:S04]  /*b310*/  FADD.FTZ R0, R228, R0 ;  /* 0x00000000e4007221 */ /* 0x000fe80000010000 */
[----:B------:R-:W-:Y:S01]  /*b320*/  HMMA.16816.F32 R64, R72, R82, R64 ;  /* 0x000000524840723c */ /* 0x000fe20000001840 */
[----:B------:R-:W1:Y:S03]  /*b330*/  LDSM.16.MT88.4 R80, [R203+0x7800] ;  /* 0x00780000cb50783b */ /* 0x000e660000004200 */
[----:B------:R-:W-:Y:S04]  /*b340*/  FADD.FTZ R0, R233, R0 ;  /* 0x00000000e9007221 */ /* 0x000fe80000010000 */
[C---:B------:R-:W-:Y:S01]  /*b350*/  HMMA.16816.F32 R132, R144.reuse, R128, R4 ;  /* 0x000000809084723c */ /* 0x040fe20000001804 */
[----:B------:R-:W2:Y:S04]  /*b360*/  LDSM.16.MT88.4 R72, [R205+0x7800] ;  /* 0x00780000cd48783b */ /* 0x000ea80000004200 */
[----:B------:R-:W-:Y:S03]  /*b370*/  FADD.FTZ R0, R234, R0 ;  /* 0x00000000ea007221 */ /* 0x000fe60000010000 */
[C---:B------:R-:W-:Y:S04]  /*b380*/  HMMA.16816.F32 R128, R144.reuse, R130, R8 ;  /* 0x000000829080723c */ /* 0x040fe80000001808 */
[----:B------:R-:W-:Y:S04]  /*b390*/  FADD.FTZ R0, R235, R0 ;  /* 0x00000000eb007221 */ /* 0x000fe80000010000 */
[C---:B------:R-:W-:Y:S04]  /*b3a0*/  HMMA.16816.F32 R124, R144.reuse, R120, R12 ;  /* 0x00000078907c723c */ /* 0x040fe8000000180c */
[----:B------:R-:W-:Y:S03]  /*b3b0*/  FADD.FTZ R0, R155, R0 ;  /* 0x000000009b007221 */ /* 0x000fe60000010000 */
[-C--:B------:R-:W-:Y:S01]  /*b3c0*/  MOV R12, R3.reuse ;  /* 0x00000003000c7202 */ /* 0x080fe20000000f00 */
[C---:B------:R-:W-:Y:S04]  /*b3d0*/  HMMA.16816.F32 R120, R144.reuse, R122, R16 ;  /* 0x0000007a9078723c */ /* 0x040fe80000001810 */
[----:B------:R-:W-:Y:S04]  /*b3e0*/  FADD.FTZ R0, R154, R0 ;  /* 0x000000009a007221 */ /* 0x000fe80000010000 */
        /* <DEDUP_REMOVED lines=8> */
[C---:B----4-:R-:W-:Y:S04]  /*b470*/  HMMA.16816.F32 R100, R144.reuse, R96, R36 ;  /* 0x000000609064723c */ /* 0x050fe80000001824 */
[----:B------:R-:W-:Y:S04]  /*b480*/  FADD.FTZ R0, R149, R0 ;  /* 0x0000000095007221 */ /* 0x000fe80000010000 */
[C---:B------:R-:W-:Y:S04]  /*b490*/  HMMA.16816.F32 R96, R144.reuse, R98, R40 ;  /* 0x000000629060723c */ /* 0x040fe80000001828 */
[----:B------:R-:W-:Y:S04]  /*b4a0*/  FADD.FTZ R0, R148, R0 ;  /* 0x0000000094007221 */ /* 0x000fe80000010000 */
[C---:B------:R-:W-:Y:S04]  /*b4b0*/  HMMA.16816.F32 R92, R144.reuse, R88, R44 ;  /* 0x00000058905c723c */ /* 0x040fe8000000182c */
[----:B------:R-:W-:Y:S01]  /*b4c0*/  FADD.FTZ R0, R70, R0 ;  /* 0x0000000046007221 */ /* 0x000fe20000010000 */
[----:B------:R-:W-:Y:S03]  /*b4d0*/  MOV R70, R3 ;  /* 0x0000000300467202 */ /* 0x000fe60000000f00 */
[C---:B------:R-:W-:Y:S01]  /*b4e0*/  HMMA.16816.F32 R88, R144.reuse, R90, R48 ;  /* 0x0000005a9058723c */ /* 0x040fe20000001830 */
[----:B------:R3:W-:Y:S07]  /*b4f0*/  STL [R1], R0 ;  /* 0x0000000001007387 */ /* 0x0007ee0000100800 */
[C---:B-1----:R-:W-:Y:S08]  /*b500*/  HMMA.16816.F32 R84, R144.reuse, R80, R52 ;  /* 0x000000509054723c */ /* 0x042ff00000001834 */
[C---:B------:R-:W-:Y:S08]  /*b510*/  HMMA.16816.F32 R80, R144.reuse, R82, R56 ;  /* 0x000000529050723c */ /* 0x040ff00000001838 */
[C---:B--2---:R-:W-:Y:S08]  /*b520*/  HMMA.16816.F32 R76, R144.reuse, R72, R60 ;  /* 0x00000048904c723c */ /* 0x044ff0000000183c */
[----:B------:R-:W-:Y:S01]  /*b530*/  HMMA.16816.F32 R72, R144, R74, R64 ;  /* 0x0000004a9048723c */ /* 0x000fe20000001840 */
[----:B---3--:R-:W-:-:S07]  /*b540*/  @P0 BRA `(.L_x_92) ;  /* 0xffffb2e000000947 */ /* 0x008fce000383ffff */
.L_x_81:
[----:B--2---:R-:W2:Y:S02]  /*b550*/  LDL R0, [R1+0x4] ;  /* 0x0000040001007983 */ /* 0x004ea40000100800 */
[----:B--2---:R-:W-:-:S13]  /*b560*/  ISETP.GE.AND P0, PT, R232, R0, PT ;  /* 0x00000000e800720c */ /* 0x004fda0003f06270 */
[----:B------:R-:W-:Y:S05]  /*b570*/  @!P0 BRA `(.L_x_93) ;  /* 0x000042e000008947 */ /* 0x000fea0003800000 */
[----:B------:R-:W-:Y:S02]  /*b580*/  MOV R70, R12 ;  /* 0x0000000c00467202 */ /* 0x000fe40000000f00 */
[----:B------:R-:W-:Y:S02]  /*b590*/  MOV R69, R68 ;  /* 0x0000004400457202 */ /* 0x000fe40000000f00 */
.L_x_100:
[----:B------:R-:W2:Y:S01]  /*b5a0*/  LDL.64 R6, [R1+0x28] ;  /* 0x0000280001067983 */ /* 0x000ea20000100a00 */
[----:B------:R-:W-:Y:S04]  /*b5b0*/  DEPBAR.LE SB0, 0x0 ;  /* 0x000080000000791a */ /* 0x000fe80000000000 */
[----:B------:R-:W3:Y:S01]  /*b5c0*/  LDL R5, [R1+0x38] ;  /* 0x0000380001057983 */ /* 0x000ee20000100800 */
[----:B------:R-:W-:Y:S01]  /*b5d0*/  WARPSYNC 0xffffffff ;  /* 0xffffffff00007948 */ /* 0x000fe20003800000 */
[----:B------:R-:W-:Y:S01]  /*b5e0*/  SHF.R.S32.HI R0, RZ, 0x1f, R239 ;  /* 0x0000001fff007819 */ /* 0x000fe200000114ef */
[C---:B------:R-:W-:Y:S01]  /*b5f0*/  IMAD.WIDE.U32 R2, R239.reuse, c[0x0][0x208], RZ ;  /* 0x00008200ef027a25 */ /* 0x040fe200078e00ff */
[----:B------:R-:W-:Y:S01]  /*b600*/  BAR.SYNC.DEFER_BLOCKING 0x0 ;  /* 0x0000000000007b1d */ /* 0x000fe20000010000 */
[----:B------:R-:W-:Y:S02]  /*b610*/  SHF.R.S32.HI R4, RZ, 0x1f, R238 ;  /* 0x0000001fff047819 */ /* 0x000fe400000114ee */
[----:B------:R-:W-:Y:S02]  /*b620*/  IMAD R0, R0, c[0x0][0x208], RZ ;  /* 0x0000820000007a24 */ /* 0x000fe400078e02ff */
[----:B------:R-:W-:Y:S02]  /*b630*/  IMAD.SHL.U32 R63, R242, 0x2, RZ ;  /* 0x00000002f23f7824 */ /* 0x000fe400078e00ff */
[----:B------:R-:W-:Y:S02]  /*b640*/  IMAD R0, R239, c[0x0][0x20c], R0 ;  /* 0x00008300ef007a24 */ /* 0x000fe400078e0200 */
[----:B------:R-:W-:Y:S02]  /*b650*/  IMAD R4, R4, c[0x0][0x218], RZ ;  /* 0x0000860004047a24 */ /* 0x000fe400078e02ff */
[----:B------:R-:W-:Y:S02]  /*b660*/  IMAD.IADD R3, R3, 0x1, R0 ;  /* 0x0000000103037824 */ /* 0x000fe400078e0200 */
[C---:B------:R-:W-:Y:S02]  /*b670*/  IMAD R4, R238.reuse, c[0x0][0x21c], R4 ;  /* 0x00008700ee047a24 */ /* 0x040fe400078e0204 */
[----:B------:R-:W-:Y:S04]  /*b680*/  IMAD.WIDE.U32 R2, R238, c[0x0][0x218], R2 ;  /* 0x00008600ee027a25 */ /* 0x000fe800078e0002 */
[----:B------:R-:W-:Y:S01]  /*b690*/  IMAD.SHL.U32 R55, R241, 0x2, RZ ;  /* 0x00000002f1377824 */ /* 0x000fe200078e00ff */
[----:B------:R1:W4:Y:S04]  /*b6a0*/  LDSM.16.M88.4 R8, [R71] ;  /* 0x000000004708783b */ /* 0x0003280000000200 */
[----:B------:R1:W1:Y:S04]  /*b6b0*/  LDSM.16.M88.4 R16, [R71+0x800] ;  /* 0x000800004710783b */ /* 0x0002680000000200 */
        /* <DEDUP_REMOVED lines=23> */
[----:B-1--4-:R1:W2:Y:S02]  /*b830*/  SHFL.IDX PT, R28, R36, RZ, 0x181f ;  /* 0x00181fff241c7589 */ /* 0x0122a400000e0000 */
.L_x_125:
[C---:B------:R-:W-:Y:S01]  /*b840*/  HMMA.16816.F32 R4, R136.reuse, R8, RZ ;  /* 0x000000088804723c */ /* 0x040fe200000018ff */
[----:B------:R-:W3:Y:S01]  /*b850*/  SHFL.IDX PT, R38, R0, RZ, 0x181f ;  /* 0x00181fff00267589 */ /* 0x000ee200000e0000 */
[----:B------:R-:W-:Y:S01]  /*b860*/  BSSY B0, `(.L_x_95) ;  /* 0x00001b8000007945 */ /* 0x000fe20003800000 */
[----:B------:R-:W-:Y:S02]  /*b870*/  ISETP.GE.AND P2, PT, R241, c[0x0][0x1d4], PT ;  /* 0x00007500f1007a0c */ /* 0x000fe40003f46270 */
[----:B------:R-:W-:Y:S02]  /*b880*/  ISETP.GE.AND P0, PT, R242, c[0x0][0x1d4], PT ;  /* 0x00007500f2007a0c */ /* 0x000fe40003f06270 */
[----:B------:R-:W-:Y:S01]  /*b890*/  SEL R68, RZ, 0x10, P2 ;  /* 0x00000010ff447807 */ /* 0x000fe20001000000 */
[C---:B------:R-:W-:Y:S01]  /*b8a0*/  HMMA.16816.F32 R8, R136.reuse, R10, RZ ;  /* 0x0000000a8808723c */ /* 0x040fe200000018ff */
[----:B------:R-:W4:Y:S02]  /*b8b0*/  SHFL.IDX PT, R46, R0, 0x1, 0x181f ;  /* 0x00381f00002e7f89 */ /* 0x000f2400000e0000 */
[----:B------:R-:W-:Y:S02]  /*b8c0*/  ISETP.NE.U32.AND P6, PT, R68, RZ, PT ;  /* 0x000000ff4400720c */ /* 0x000fe40003fc5070 */
[----:B------:R-:W-:Y:S03]  /*b8d0*/  SEL R62, RZ, 0x10, P0 ;  /* 0x00000010ff3e7807 */ /* 0x000fe60000000000 */
[C---:B------:R-:W-:Y:S01]  /*b8e0*/  HMMA.16816.F32 R12, R136.reuse, R16, RZ ;  /* 0x00000010880c723c */ /* 0x040fe200000018ff */
[----:B------:R-:W5:Y:S07]  /*b8f0*/  SHFL.IDX PT, R37, R36, 0x1, 0x181f ;  /* 0x00381f0024257f89 */ /* 0x000f6e00000e0000 */
[C---:B------:R-:W-:Y:S01]  /*b900*/  HMMA.16816.F32 R16, R136.reuse, R18, RZ ;  /* 0x000000128810723c */ /* 0x040fe200000018ff */
[----:B------:R-:W1:Y:S07]  /*b910*/  SHFL.IDX PT, R45, R0, 0x2, 0x181f ;  /* 0x00581f00002d7f89 */ /* 0x000e6e00000e0000 */
[C---:B------:R-:W-:Y:S01]  /*b920*/  HMMA.16816.F32 R20, R136.reuse, R24, RZ ;  /* 0x000000188814723c */ /* 0x040fe200000018ff */
[----:B------:R-:W3:Y:S07]  /*b930*/  SHFL.IDX PT, R54, R36, 0x2, 0x181f ;  /* 0x00581f0024367f89 */ /* 0x000eee00000e0000 */
[C---:B------:R-:W-:Y:S01]  /*b940*/  HMMA.16816.F32 R24, R136.reuse, R26, RZ ;  /* 0x0000001a8818723c */ /* 0x040fe200000018ff */
[----:B------:R-:W1:Y:S08]  /*b950*/  SHFL.IDX PT, R0, R0, 0x3, 0x181f ;  /* 0x00781f0000007f89 */ /* 0x000e7000000e0000 */
[----:B------:R1:W1:Y:S08]  /*b960*/  SHFL.IDX PT, R61, R36, 0x3, 0x181f ;  /* 0x00781f00243d7f89 */ /* 0x00027000000e0000 */
[----:B------:R-:W2:Y:S01]  /*b970*/  LDL R233, [R1+0x4] ;  /* 0x0000040001e97983 */ /* 0x000ea20000100800 */
[C---:B---3--:R-:W-:Y:S02]  /*b980*/  IADD3 R2, P4, R38.reuse, R55, RZ ;  /* 0x0000003726027210 */ /* 0x048fe40007f9e0ff */
[----:B------:R-:W-:Y:S02]  /*b990*/  IADD3 R38, P5, R38, R63, RZ ;  /* 0x0000003f26267210 */ /* 0x000fe40007fbe0ff */
[C---:B--2---:R-:W-:Y:S02]  /*b9a0*/  IADD3.X R3, R28.reuse, R44, RZ, P4, !PT ;  /* 0x0000002c1c037210 */ /* 0x044fe400027fe4ff */
[----:B------:R-:W-:Y:S02]  /*b9b0*/  IADD3.X R39, R28, R60, RZ, P5, !PT ;  /* 0x0000003c1c277210 */ /* 0x000fe40002ffe4ff */
[C---:B------:R-:W-:Y:S01]  /*b9c0*/  HMMA.16816.F32 R28, R136.reuse, R32, RZ ;  /* 0x00000020881c723c */ /* 0x040fe200000018ff */
[----:B------:R1:W-:Y:S01]  /*b9d0*/  LDGSTS.E.BYPASS.LTC128B.128 [R227+0x100], [R2.64], !P2 ;  /* 0x0010000002e37fae */ /* 0x0003e2000d101d46 */
[C---:B----4-:R-:W-:Y:S02]  /*b9e0*/  IADD3 R52, P4, R46.reuse, R55, RZ ;  /* 0x000000372e347210 */ /* 0x050fe40007f9e0ff */
[----:B------:R-:W-:Y:S02]  /*b9f0*/  IADD3 R46, P5, R46, R63, RZ ;  /* 0x0000003f2e2e7210 */ /* 0x000fe40007fbe0ff */
[C---:B-----5:R-:W-:Y:S02]  /*ba00*/  IADD3.X R53, R37.reuse, R44, RZ, P4, !PT ;  /* 0x0000002c25357210 */ /* 0x060fe400027fe4ff */
[C---:B------:R-:W-:Y:S01]  /*ba10*/  HMMA.16816.F32 R32, R136.reuse, R34, RZ ;  /* 0x000000228820723c */ /* 0x040fe200000018ff */
[----:B------:R2:W-:Y:S03]  /*ba20*/  LDGSTS.E.BYPASS.LTC128B.128 [R227+0x4100], [R38.64], !P0 ;  /* 0x0410000026e37fae */ /* 0x0005e6000c101d46 */
[----:B------:R-:W-:Y:S02]  /*ba30*/  IADD3.X R47, R37, R60, RZ, P5, !PT ;  /* 0x0000003c252f7210 */ /* 0x000fe40002ffe4ff */
[C---:B------:R-:W-:Y:S02]  /*ba40*/  ISETP.NE.U32.AND P5, PT, R62.reuse, RZ, PT ;  /* 0x000000ff3e00720c */ /* 0x040fe40003fa5070 */
[----:B------:R-:W-:Y:S01]  /*ba50*/  IADD3 R62, -R62, 0x10, RZ ;  /* 0x000000103e3e7810 */ /* 0x000fe20007ffe1ff */
[----:B------:R3:W-:Y:S03]  /*ba60*/  LDGSTS.E.BYPASS.LTC128B.128 [R227+0x1100], [R52.64], !P2 ;  /* 0x0110000034e37fae */ /* 0x0007e6000d101d46 */
[----:B------:R-:W-:Y:S05]  /*ba70*/  LOP3.LUT R62, R62, 0xf, RZ, 0xc0, !PT ;  /* 0x0000000f3e3e7812 */ /* 0x000fea00078ec0ff */
[----:B------:R4:W-:Y:S01]  /*ba80*/  LDGSTS.E.BYPASS.LTC128B.128 [R227+0x5100], [R46.64], !P0 ;  /* 0x051000002ee37fae */ /* 0x0009e2000c101d46 */
[C---:B-1----:R-:W-:Y:S04]  /*ba90*/  IADD3 R2, P4, R45.reuse, R55, RZ ;  /* 0x000000372d027210 */ /* 0x042fe80007f9e0ff */
[----:B------:R-:W-:Y:S01]  /*baa0*/  IADD3.X R3, R54, R44, RZ, P4, !PT ;  /* 0x0000002c36037210 */ /* 0x000fe200027fe4ff */
[C---:B--2---:R-:W-:Y:S04]  /*bab0*/  HMMA.16816.F32 R36, R136.reuse, R40, RZ ;  /* 0x000000288824723c */ /* 0x044fe800000018ff */
[----:B------:R1:W-:Y:S04]  /*bac0*/  LDGSTS.E.BYPASS.LTC128B.128 [R227+0x2100], [R2.64], !P2 ;  /* 0x0210000002e37fae */ /* 0x0003e8000d101d46 */
[C---:B------:R-:W-:Y:S01]  /*bad0*/  HMMA.16816.F32 R40, R136.reuse, R42, RZ ;  /* 0x0000002a8828723c */ /* 0x040fe200000018ff */
[----:B---3--:R-:W-:Y:S04]  /*bae0*/  IADD3 R52, -R68, 0x10, RZ ;  /* 0x0000001044347810 */ /* 0x008fe80007ffe1ff */
[----:B------:R-:W-:Y:S02]  /*baf0*/  LOP3.LUT R52, R52, 0xf, RZ, 0xc0, !PT ;  /* 0x0000000f34347812 */ /* 0x000fe400078ec0ff */
[----:B-1----:R-:W-:Y:S05]  /*bb00*/  IADD3 R2, P2, R45, R63, RZ ;  /* 0x0000003f2d027210 */ /* 0x002fea0007f5e0ff */
[----:B------:R-:W-:Y:S02]  /*bb10*/  IADD3.X R3, R54, R60, RZ, P2, !PT ;  /* 0x0000003c36037210 */ /* 0x000fe400017fe4ff */
[-C--:B------:R-:W-:Y:S03]  /*bb20*/  IADD3 R52, P4, P2, R52, R0.reuse, R55 ;  /* 0x0000000034347210 */ /* 0x080fe60007a9e037 */
[----:B------:R1:W-:Y:S01]  /*bb30*/  LDGSTS.E.BYPASS.LTC128B.128 [R227+0x6100], [R2.64], !P0 ;  /* 0x0610000002e37fae */ /* 0x0003e2000c101d46 */
[-C--:B------:R-:W-:Y:S02]  /*bb40*/  IADD3.X R53, RZ, R61.reuse, R44, P4, P2 ;  /* 0x0000003dff357210 */ /* 0x080fe400027e442c */
[C---:B----4-:R-:W-:Y:S01]  /*bb50*/  HMMA.16816.F32 R44, R136.reuse, R48, RZ ;  /* 0x00000030882c723c */ /* 0x050fe200000018ff */
[----:B------:R-:W-:Y:S04]  /*bb60*/  IADD3 R62, P4, P2, R62, R0, R63 ;  /* 0x000000003e3e7210 */ /* 0x000fe80007a9e03f */
[----:B------:R2:W-:Y:S01]  /*bb70*/  LDGSTS.E.BYPASS.LTC128B.128.ZFILL [R227+0x3100], [R52.64], P6 ;  /* 0x0310000034e37fae */ /* 0x0005e2000b141d46 */
[----:B------:R-:W-:Y:S02]  /*bb80*/  IADD3.X R63, RZ, R61, R60, P4, P2 ;  /* 0x0000003dff3f7210 */ /* 0x000fe400027e443c */
[C---:B------:R-:W-:Y:S05]  /*bb90*/  HMMA.16816.F32 R48, R136.reuse, R50, RZ ;  /* 0x000000328830723c */ /* 0x040fea00000018ff */
[----:B------:R3:W-:Y:S08]  /*bba0*/  LDGSTS.E.BYPASS.LTC128B.128.ZFILL [R227+0x7100], [R62.64], P5 ;  /* 0x071000003ee37fae */ /* 0x0007f0000a941d46 */
[----:B------:R-:W0:Y:S01]  /*bbb0*/  LDGDEPBAR ;  /* 0x00000000000079af */ /* 0x000e220000000000 */
[C---:B--2---:R-:W-:Y:S08]  /*bbc0*/  HMMA.16816.F32 R52, R136.reuse, R56, RZ ;  /* 0x000000388834723c */ /* 0x044ff000000018ff */
[C---:B------:R-:W-:Y:S08]  /*bbd0*/  HMMA.16816.F32 R56, R136.reuse, R58, RZ ;  /* 0x0000003a8838723c */ /* 0x040ff000000018ff */
[C---:B---3--:R-:W-:Y:S08]  /*bbe0*/  HMMA.16816.F32 R60, R136.reuse, R64, RZ ;  /* 0x00000040883c723c */ /* 0x048ff000000018ff */
[----:B------:R-:W-:Y:S08]  /*bbf0*/  HMMA.16816.F32 R64, R136, R66, RZ ;  /* 0x000000428840723c */ /* 0x000ff000000018ff */
[C---:B------:R-:W-:Y:S08]  /*bc00*/  HMMA.16816.F32 R4, R140.reuse, R144, R4 ;  /* 0x000000908c04723c */ /* 0x040ff00000001804 */
[C---:B------:R-:W-:Y:S01]  /*bc10*/  HMMA.16816.F32 R8, R140.reuse, R146, R8 ;  /* 0x000000928c08723c */ /* 0x040fe20000001808 */
[----:B------:R-:W2:Y:S07]  /*bc20*/  LDSM.16.M88.4 R144, [R201] ;  /* 0x00000000c990783b */ /* 0x000eae0000000200 */
        /* <DEDUP_REMOVED lines=15> */
[C---:B------:R-:W-:Y:S08]  /*bd20*/  HMMA.16816.F32 R52, R140.reuse, R168, R52 ;  /* 0x000000a88c34723c */ /* 0x040ff00000001834 */
[C---:B------:R-:W-:Y:S01]  /*bd30*/  HMMA.16816.F32 R56, R140.reuse, R170, R56 ;  /* 0x000000aa8c38723c */ /* 0x040fe20000001838 */
[----:B------:R-:W-:Y:S07]  /*bd40*/  LDSM.16.M88.4 R168, [R200+-0x3000] ;  /* 0xffd00000c8a8783b */ /* 0x000fee0000000200 */
[C---:B------:R-:W-:Y:S08]  /*bd50*/  HMMA.16816.F32 R60, R140.reuse, R172, R60 ;  /* 0x000000ac8c3c723c */ /* 0x040ff0000000183c */
[----:B------:R-:W-:Y:S08]  /*bd60*/  HMMA.16816.F32 R64, R140, R174, R64 ;  /* 0x000000ae8c40723c */ /* 0x000ff00000001840 */
[C---:B--2---:R-:W-:Y:S08]  /*bd70*/  HMMA.16816.F32 R4, R176.reuse, R144, R4 ;  /* 0x00000090b004723c */ /* 0x044ff00000001804 */
[C---:B------:R-:W-:Y:S01]  /*bd80*/  HMMA.16816.F32 R8, R176.reuse, R146, R8 ;  /* 0x00000092b008723c */ /* 0x040fe20000001808 */
[----:B------:R-:W2:Y:S07]  /*bd90*/  LDSM.16.M88.4 R144, [R201+0x3000] ;  /* 0x00300000c990783b */ /* 0x000eae0000000200 */
[C---:B---3--:R-:W-:Y:S03]  /*bda0*/  HMMA.16816.F32 R12, R176.reuse, R148, R12 ;  /* 0x00000094b00c723c */ /* 0x048fe6000000180c */
[----:B------:R-:W-:Y:S05]  /*bdb0*/  ISETP.GT.AND P2, PT, R232, R233, PT ;  /* 0x000000e9e800720c */ /* 0x000fea0003f44270 */
[C---:B------:R-:W-:Y:S01]  /*bdc0*/  HMMA.16816.F32 R16, R176.reuse, R150, R16 ;  /* 0x00000096b010723c */ /* 0x040fe20000001810 */
[----:B------:R-:W3:Y:S07]  /*bdd0*/  LDSM.16.M88.4 R148, [R201+0x3800] ;  /* 0x00380000c994783b */ /* 0x000eee0000000200 */
[C---:B----4-:R-:W-:Y:S08]  /*bde0*/  HMMA.16816.F32 R20, R176.reuse, R152, R20 ;  /* 0x00000098b014723c */ /* 0x050ff00000001814 */
[C---:B------:R-:W-:Y:S01]  /*bdf0*/  HMMA.16816.F32 R24, R176.reuse, R154, R24 ;  /* 0x0000009ab018723c */ /* 0x040fe20000001818 */
[----:B------:R-:W4:Y:S07]  /*be00*/  LDSM.16.M88.4 R152, [R200+-0x4000] ;  /* 0xffc00000c898783b */ /* 0x000f2e0000000200 */
[C---:B-----5:R-:W-:Y:S08]  /*be10*/  HMMA.16816.F32 R28, R176.reuse, R156, R28 ;  /* 0x0000009cb01c723c */ /* 0x060ff0000000181c */
[C---:B------:R-:W-:Y:S01]  /*be20*/  HMMA.16816.F32 R32, R176.reuse, R158, R32 ;  /* 0x0000009eb020723c */ /* 0x040fe20000001820 */
[----:B------:R-:W5:Y:S07]  /*be30*/  LDSM.16.M88.4 R156, [R200+-0x3800] ;  /* 0xffc80000c89c783b */ /* 0x000f6e0000000200 */
[C---:B-1----:R-:W-:Y:S08]  /*be40*/  HMMA.16816.F32 R36, R176.reuse, R160, R36 ;  /* 0x000000a0b024723c */ /* 0x042ff00000001824 */
[C---:B------:R-:W-:Y:S01]  /*be50*/  HMMA.16816.F32 R40, R176.reuse, R162, R40 ;  /* 0x000000a2b028723c */ /* 0x040fe20000001828 */
[----:B------:R-:W1:Y:S07]  /*be60*/  LDSM.16.M88.4 R160, [R200+-0x2800] ;  /* 0xffd80000c8a0783b */ /* 0x000e6e0000000200 */
[C---:B------:R-:W-:Y:S08]  /*be70*/  HMMA.16816.F32 R44, R176.reuse, R164, R44 ;  /* 0x000000a4b02c723c */ /* 0x040ff0000000182c */
[C---:B------:R-:W-:Y:S01]  /*be80*/  HMMA.16816.F32 R48, R176.reuse, R166, R48 ;  /* 0x000000a6b030723c */ /* 0x040fe20000001830 */
[----:B------:R-:W1:Y:S07]  /*be90*/  LDSM.16.M88.4 R164, [R200+-0x2000] ;  /* 0xffe00000c8a4783b */ /* 0x000e6e0000000200 */
[C---:B--2---:R-:W-:Y:S08]  /*bea0*/  HMMA.16816.F32 R52, R176.reuse, R144, R52 ;  /* 0x00000090b034723c */ /* 0x044ff00000001834 */
[C---:B------:R-:W-:Y:S01]  /*beb0*/  HMMA.16816.F32 R56, R176.reuse, R146, R56 ;  /* 0x00000092b038723c */ /* 0x040fe20000001838 */
[----:B------:R-:W2:Y:S07]  /*bec0*/  LDSM.16.M88.4 R144, [R200+-0x1800] ;  /* 0xffe80000c890783b */ /* 0x000eae0000000200 */
[C---:B---3--:R-:W-:Y:S08]  /*bed0*/  HMMA.16816.F32 R60, R176.reuse, R148, R60 ;  /* 0x00000094b03c723c */ /* 0x048ff0000000183c */
[----:B------:R-:W-:Y:S01]  /*bee0*/  HMMA.16816.F32 R64, R176, R150, R64 ;  /* 0x00000096b040723c */ /* 0x000fe20000001840 */
[----:B------:R-:W3:Y:S07]  /*bef0*/  LDSM.16.M88.4 R148, [R200+-0x1000] ;  /* 0xfff00000c894783b */ /* 0x000eee0000000200 */
[C---:B----4-:R-:W-:Y:S08]  /*bf00*/  HMMA.16816.F32 R4, R180.reuse, R152, R4 ;  /* 0x00000098b404723c */ /* 0x050ff00000001804 */
[C---:B------:R-:W-:Y:S01]  /*bf10*/  HMMA.16816.F32 R8, R180.reuse, R154, R8 ;  /* 0x0000009ab408723c */ /* 0x040fe20000001808 */
[----:B------:R-:W4:Y:S07]  /*bf20*/  LDSM.16.M88.4 R152, [R200+-0x800] ;  /* 0xfff80000c898783b */ /* 0x000f2e0000000200 */
[C---:B-----5:R-:W-:Y:S08]  /*bf30*/  HMMA.16816.F32 R12, R180.reuse, R156, R12 ;  /* 0x0000009cb40c723c */ /* 0x060ff0000000180c */
[C---:B------:R-:W-:Y:S01]  /*bf40*/  HMMA.16816.F32 R16, R180.reuse, R158, R16 ;  /* 0x0000009eb410723c */ /* 0x040fe20000001810 */
[----:B------:R-:W5:Y:S07]  /*bf50*/  LDSM.16.M88.4 R156, [R71+0x4000] ;  /* 0x00400000479c783b */ /* 0x000f6e0000000200 */
[C---:B------:R-:W-:Y:S08]  /*bf60*/  HMMA.16816.F32 R20, R180.reuse, R168, R20 ;  /* 0x000000a8b414723c */ /* 0x040ff00000001814 */
[C---:B------:R-:W-:Y:S01]  /*bf70*/  HMMA.16816.F32 R24, R180.reuse, R170, R24 ;  /* 0x000000aab418723c */ /* 0x040fe20000001818 */
[----:B------:R-:W-:Y:S07]  /*bf80*/  LDSM.16.M88.4 R168, [R71+0x5000] ;  /* 0x0050000047a8783b */ /* 0x000fee0000000200 */
[C---:B-1----:R-:W-:Y:S08]  /*bf90*/  HMMA.16816.F32 R28, R180.reuse, R160, R28 ;  /* 0x000000a0b41c723c */ /* 0x042ff0000000181c */
        /* <DEDUP_REMOVED lines=9> */
[C---:B------:R-:W-:Y:S01]  /*c030*/  HMMA.16816.F32 R56, R180.reuse, R150, R56 ;  /* 0x00000096b438723c */ /* 0x040fe20000001838 */
[----:B------:R-:W3:Y:S07]  /*c040*/  LDSM.16.M88.4 R148, [R71+0x6800] ;  /* 0x006800004794783b */ /* 0x000eee0000000200 */
[C---:B----4-:R-:W-:Y:S08]  /*c050*/  HMMA.16816.F32 R60, R180.reuse, R152, R60 ;  /* 0x00000098b43c723c */ /* 0x050ff0000000183c */
[----:B------:R-:W-:Y:S01]  /*c060*/  HMMA.16816.F32 R64, R180, R154, R64 ;  /* 0x0000009ab440723c */ /* 0x000fe20000001840 */
[----:B------:R-:W4:Y:S07]  /*c070*/  LDSM.16.M88.4 R152, [R71+0x7000] ;  /* 0x007000004798783b */ /* 0x000f2e0000000200 */
[C---:B-----5:R-:W-:Y:S08]  /*c080*/  HMMA.16816.F32 R4, R184.reuse, R156, R4 ;  /* 0x0000009cb804723c */ /* 0x060ff00000001804 */
[C---:B------:R-:W-:Y:S01]  /*c090*/  HMMA.16816.F32 R8, R184.reuse, R158, R8 ;  /* 0x0000009eb808723c */ /* 0x040fe20000001808 */
[----:B------:R-:W5:Y:S07]  /*c0a0*/  LDSM.16.M88.4 R156, [R71+0x7800] ;  /* 0x00780000479c783b */ /* 0x000f6e0000000200 */
[C---:B-1----:R-:W-:Y:S08]  /*c0b0*/  HMMA.16816.F32 R12, R184.reuse, R160, R12 ;  /* 0x000000a0b80c723c */ /* 0x042ff0000000180c */
[C---:B------:R-:W-:Y:S01]  /*c0c0*/  HMMA.16816.F32 R16, R184.reuse, R162, R16 ;  /* 0x000000a2b810723c */ /* 0x040fe20000001810 */
[----:B------:R-:W1:Y:S07]  /*c0d0*/  LDSM.16.M88.4 R160, [R207] ;  /* 0x00000000cfa0783b */ /* 0x000e6e0000000200 */
        /* <DEDUP_REMOVED lines=8> */
[----:B------:R-:W2:Y:S07]  /*c160*/  LDSM.16.M88.4 R144, [R210] ;  /* 0x00000000d290783b */ /* 0x000eae0000000200 */
[C---:B---3--:R-:W-:Y:S08]  /*c170*/  HMMA.16816.F32 R44, R184.reuse, R148, R44 ;  /* 0x00000094b82c723c */ /* 0x048ff0000000182c */
[C---:B------:R-:W-:Y:S01]  /*c180*/  HMMA.16816.F32 R48, R184.reuse, R150, R48 ;  /* 0x00000096b830723c */ /* 0x040fe20000001830 */
[----:B------:R-:W3:Y:S07]  /*c190*/  LDSM.16.M88.4 R148, [R211] ;  /* 0x00000000d394783b */ /* 0x000eee0000000200 */
[C---:B----4-:R-:W-:Y:S08]  /*c1a0*/  HMMA.16816.F32 R52, R184.reuse, R152, R52 ;  /* 0x00000098b834723c */ /* 0x050ff00000001834 */
[C---:B------:R-:W-:Y:S01]  /*c1b0*/  HMMA.16816.F32 R56, R184.reuse, R154, R56 ;  /* 0x0000009ab838723c */ /* 0x040fe20000001838 */
[----:B------:R-:W4:Y:S07]  /*c1c0*/  LDSM.16.M88.4 R152, [R212] ;  /* 0x00000000d498783b */ /* 0x000f2e0000000200 */
[C---:B-----5:R-:W-:Y:S08]  /*c1d0*/  HMMA.16816.F32 R60, R184.reuse, R156, R60 ;  /* 0x0000009cb83c723c */ /* 0x060ff0000000183c */
[----:B------:R-:W-:Y:S01]  /*c1e0*/  HMMA.16816.F32 R64, R184, R158, R64 ;  /* 0x0000009eb840723c */ /* 0x000fe20000001840 */
[----:B------:R-:W5:Y:S07]  /*c1f0*/  LDSM.16.M88.4 R156, [R213] ;  /* 0x00000000d59c783b */ /* 0x000f6e0000000200 */
[C---:B-1----:R-:W-:Y:S08]  /*c200*/  HMMA.16816.F32 R4, R188.reuse, R160, R4 ;  /* 0x000000a0bc04723c */ /* 0x042ff00000001804 */
[C---:B------:R-:W-:Y:S01]  /*c210*/  HMMA.16816.F32 R8, R188.reuse, R162, R8 ;  /* 0x000000a2bc08723c */ /* 0x040fe20000001808 */
[----:B------:R-:W1:Y:S07]  /*c220*/  LDSM.16.M88.4 R160, [R214] ;  /* 0x00000000d6a0783b */ /* 0x000e6e0000000200 */
        /* <DEDUP_REMOVED lines=13> */
[C---:B------:R-:W-:Y:S01]  /*c300*/  HMMA.16816.F32 R48, R188.reuse, R154, R48 ;  /* 0x0000009abc30723c */ /* 0x040fe20000001830 */
[----:B------:R-:W4:Y:S07]  /*c310*/  LDSM.16.M88.4 R152, [R201+0x6000] ;  /* 0x00600000c998783b */ /* 0x000f2e0000000200 */
[C---:B-----5:R-:W-:Y:S08]  /*c320*/  HMMA.16816.F32 R52, R188.reuse, R156, R52 ;  /* 0x0000009cbc34723c */ /* 0x060ff00000001834 */
[C---:B------:R-:W-:Y:S01]  /*c330*/  HMMA.16816.F32 R56, R188.reuse, R158, R56 ;  /* 0x0000009ebc38723c */ /* 0x040fe20000001838 */
[----:B------:R-:W5:Y:S07]  /*c340*/  LDSM.16.M88.4 R156, [R201+0x6800] ;  /* 0x00680000c99c783b */ /* 0x000f6e0000000200 */
[C---:B-1----:R-:W-:Y:S08]  /*c350*/  HMMA.16816.F32 R60, R188.reuse, R160, R60 ;  /* 0x000000a0bc3c723c */ /* 0x042ff0000000183c */
[----:B------:R-:W-:Y:S01]  /*c360*/  HMMA.16816.F32 R64, R188, R162, R64 ;  /* 0x000000a2bc40723c */ /* 0x000fe20000001840 */
[----:B------:R-:W1:Y:S07]  /*c370*/  LDSM.16.M88.4 R160, [R201+0x7000] ;  /* 0x00700000c9a0783b */ /* 0x000e6e0000000200 */
[C---:B------:R-:W-:Y:S08]  /*c380*/  HMMA.16816.F32 R4, R192.reuse, R168, R4 ;  /* 0x000000a8c004723c */ /* 0x040ff00000001804 */
[C---:B------:R-:W-:Y:S01]  /*c390*/  HMMA.16816.F32 R8, R192.reuse, R170, R8 ;  /* 0x000000aac008723c */ /* 0x040fe20000001808 */
[----:B------:R-:W1:Y:S07]  /*c3a0*/  LDSM.16.M88.4 R168, [R201+0x7800] ;  /* 0x00780000c9a8783b */ /* 0x000e6e0000000200 */
[C---:B------:R-:W-:Y:S08]  /*c3b0*/  HMMA.16816.F32 R12, R192.reuse, R164, R12 ;  /* 0x000000a4c00c723c */ /* 0x040ff0000000180c */
[C---:B------:R-:W-:Y:S01]  /*c3c0*/  HMMA.16816.F32 R16, R192.reuse, R166, R16 ;  /* 0x000000a6c010723c */ /* 0x040fe20000001810 */
[----:B------:R-:W1:Y:S07]  /*c3d0*/  LDSM.16.M88.4 R164, [R200] ;  /* 0x00000000c8a4783b */ /* 0x000e6e0000000200 */
[C---:B--2---:R-:W-:Y:S08]  /*c3e0*/  HMMA.16816.F32 R20, R192.reuse, R144, R20 ;  /* 0x00000090c014723c */ /* 0x044ff00000001814 */
[C---:B------:R-:W-:Y:S01]  /*c3f0*/  HMMA.16816.F32 R24, R192.reuse, R146, R24 ;  /* 0x00000092c018723c */ /* 0x040fe20000001818 */
[----:B------:R-:W2:Y:S07]  /*c400*/  LDSM.16.M88.4 R144, [R200+0x800] ;  /* 0x00080000c890783b */ /* 0x000eae0000000200 */
[C---:B---3--:R-:W-:Y:S08]  /*c410*/  HMMA.16816.F32 R28, R192.reuse, R148, R28 ;  /* 0x00000094c01c723c */ /* 0x048ff0000000181c */
[C---:B------:R-:W-:Y:S08]  /*c420*/  HMMA.16816.F32 R32, R192.reuse, R150, R32 ;  /* 0x00000096c020723c */ /* 0x040ff00000001820 */
[C---:B----4-:R-:W-:Y:S08]  /*c430*/  HMMA.16816.F32 R36, R192.reuse, R152, R36 ;  /* 0x00000098c024723c */ /* 0x050ff00000001824 */
[C---:B------:R-:W-:Y:S08]  /*c440*/  HMMA.16816.F32 R40, R192.reuse, R154, R40 ;  /* 0x0000009ac028723c */ /* 0x040ff00000001828 */
[C---:B-----5:R-:W-:Y:S08]  /*c450*/  HMMA.16816.F32 R44, R192.reuse, R156, R44 ;  /* 0x0000009cc02c723c */ /* 0x060ff0000000182c */
[C---:B------:R-:W-:Y:S08]  /*c460*/  HMMA.16816.F32 R48, R192.reuse, R158, R48 ;  /* 0x0000009ec030723c */ /* 0x040ff00000001830 */
[C---:B-1----:R-:W-:Y:S08]  /*c470*/  HMMA.16816.F32 R52, R192.reuse, R160, R52 ;  /* 0x000000a0c034723c */ /* 0x042ff00000001834 */
        /* <DEDUP_REMOVED lines=32> */
[----:B------:R-:W1:Y:S10]  /*c680*/  MUFU.TANH R169, R12 ;  /* 0x0000000c00a97308 */ /* 0x000e740000002400 */
        /* <DEDUP_REMOVED lines=41> */
[----:B------:R-:W2:Y:S01]  /*c920*/  MUFU.TANH R163, R23 ;  /* 0x0000001700a37308 */ /* 0x000ea20000002400 */
[C---:B------:R-:W-:Y:S01]  /*c930*/  HMMA.16816.F32 R48, R196.reuse, R10, R48 ;  /* 0x0000000ac430723c */ /* 0x040fe20000001830 */
[----:B------:R-:W5:Y:S01]  /*c940*/  LDSM.16.M88.4 R8, [R200+0x3800] ;  /* 0x00380000c808783b */ /* 0x000f620000000200 */
[----:B------:R-:W-:Y:S07]  /*c950*/  DEPBAR.LE SB0, 0x0 ;  /* 0x000080000000791a */ /* 0x000fee0000000000 */
[----:B------:R2:W2:Y:S01]  /*c960*/  MUFU.TANH R157, R24 ;  /* 0x00000018009d7308 */ /* 0x0004a20000002400 */
[----:B------:R-:W-:Y:S01]  /*c970*/  BAR.SYNC.DEFER_BLOCKING 0x0 ;  /* 0x0000000000007b1d */ /* 0x000fe20000010000 */
[C---:B-1----:R-:W-:Y:S08]  /*c980*/  HMMA.16816.F32 R52, R196.reuse, R4, R52 ;  /* 0x00000004c434723c */ /* 0x042ff00000001834 */
[----:B------:R1:W1:Y:S01]  /*c990*/  MUFU.TANH R154, R25 ;  /* 0x00000019009a7308 */ /* 0x0002620000002400 */
[C---:B------:R-:W-:Y:S09]  /*c9a0*/  HMMA.16816.F32 R56, R196.reuse, R6, R56 ;  /* 0x00000006c438723c */ /* 0x040ff20000001838 */
[----:B------:R3:W3:Y:S06]  /*c9b0*/  MUFU.TANH R161, R26 ;  /* 0x0000001a00a17308 */ /* 0x0006ec0000002400 */
[----:B--2---:R-:W-:Y:S04]  /*c9c0*/  FMUL.FTZ R24, R53, c[0x0][0x320] ;  /* 0x0000c80035187a20 */ /* 0x004fe80000410000 */
[----:B------:R2:W2:Y:S01]  /*c9d0*/  MUFU.TANH R160, R27 ;  /* 0x0000001b00a07308 */ /* 0x0004a20000002400 */
[C---:B-----5:R-:W-:Y:S03]  /*c9e0*/  HMMA.16816.F32 R60, R196.reuse, R8, R60 ;  /* 0x00000008c43c723c */ /* 0x060fe6000000183c */
[----:B-1----:R-:W-:Y:S02]  /*c9f0*/  FMUL.FTZ R25, R55, c[0x0][0x320] ;  /* 0x0000c80037197a20 */ /* 0x002fe40000410000 */
[----:B------:R-:W-:Y:S02]  /*ca00*/  FMUL.FTZ R21, R56, c[0x0][0x320] ;  /* 0x0000c80038157a20 */ /* 0x000fe40000410000 */
[----:B------:R-:W-:Y:S02]  /*ca10*/  FMUL.FTZ R20, R57, c[0x0][0x320] ;  /* 0x0000c80039147a20 */ /* 0x000fe40000410000 */
[----:B------:R1:W1:Y:S01]  /*ca20*/  MUFU.TANH R151, R28 ;  /* 0x0000001c00977308 */ /* 0x0002620000002400 */
[----:B------:R-:W-:Y:S03]  /*ca30*/  HMMA.16816.F32 R64, R196, R10, R64 ;  /* 0x0000000ac440723c */ /* 0x000fe60000001840 */
[----:B---3--:R-:W-:Y:S02]  /*ca40*/  FMUL.FTZ R26, R52, c[0x0][0x320] ;  /* 0x0000c800341a7a20 */ /* 0x008fe40000410000 */
[----:B------:R-:W-:Y:S02]  /*ca50*/  FMUL.FTZ R23, R58, c[0x0][0x320] ;  /* 0x0000c8003a177a20 */ /* 0x000fe40000410000 */
[----:B------:R-:W-:Y:S02]  /*ca60*/  FMUL.FTZ R22, R59, c[0x0][0x320] ;  /* 0x0000c8003b167a20 */ /* 0x000fe40000410000 */
[----:B------:R3:W3:Y:S03]  /*ca70*/  MUFU.TANH R150, R29 ;  /* 0x0000001d00967308 */ /* 0x0006e60000002400 */
[----:B--2---:R-:W-:Y:S02]  /*ca80*/  FMUL.FTZ R27, R54, c[0x0][0x320] ;  /* 0x0000c800361b7a20 */ /* 0x004fe40000410000 */
[----:B------:R-:W-:Y:S02]  /*ca90*/  FMUL.FTZ R19, R60, c[0x0][0x320] ;  /* 0x0000c8003c137a20 */ /* 0x000fe40000410000 */
[----:B------:R-:W-:Y:S03]  /*caa0*/  FMUL.FTZ R14, R61, c[0x0][0x320] ;  /* 0x0000c8003d0e7a20 */ /* 0x000fe60000410000 */
[----:B------:R2:W2:Y:S01]  /*cab0*/  MUFU.TANH R156, R30 ;  /* 0x0000001e009c7308 */ /* 0x0004a20000002400 */
[----:B------:R-:W-:Y:S02]  /*cac0*/  FMUL.FTZ R18, R62, c[0x0][0x320] ;  /* 0x0000c8003e127a20 */ /* 0x000fe40000410000 */
[----:B------:R-:W-:Y:S02]  /*cad0*/  FMUL.FTZ R17, R63, c[0x0][0x320] ;  /* 0x0000c8003f117a20 */ /* 0x000fe40000410000 */
[----:B-1----:R-:W-:Y:S02]  /*cae0*/  FMUL.FTZ R28, R49, c[0x0][0x320] ;  /* 0x0000c800311c7a20 */ /* 0x002fe40000410000 */
[----:B------:R-:W-:Y:S02]  /*caf0*/  FMUL.FTZ R13, R64, c[0x0][0x320] ;  /* 0x0000c800400d7a20 */ /* 0x000fe40000410000 */
[----:B------:R-:W-:Y:S01]  /*cb00*/  FMUL.FTZ R12, R65, c[0x0][0x320] ;  /* 0x0000c800410c7a20 */ /* 0x000fe20000410000 */
[----:B------:R1:W1:Y:S01]  /*cb10*/  MUFU.TANH R155, R31 ;  /* 0x0000001f009b7308 */ /* 0x0002620000002400 */
[----:B------:R-:W-:Y:S02]  /*cb20*/  FMUL.FTZ R16, R66, c[0x0][0x320] ;  /* 0x0000c80042107a20 */ /* 0x000fe40000410000 */
[----:B------:R-:W-:Y:S02]  /*cb30*/  FMUL.FTZ R15, R67, c[0x0][0x320] ;  /* 0x0000c800430f7a20 */ /* 0x000fe40000410000 */
[----:B---3--:R-:W-:Y:S05]  /*cb40*/  FMUL.FTZ R29, R48, c[0x0][0x320] ;  /* 0x0000c800301d7a20 */ /* 0x008fea0000410000 */
[----:B------:R3:W3:Y:S01]  /*cb50*/  MUFU.TANH R149, R32 ;  /* 0x0000002000957308 */ /* 0x0006e20000002400 */
[----:B--2---:R-:W-:Y:S09]  /*cb60*/  FMUL.FTZ R30, R51, c[0x0][0x320] ;  /* 0x0000c800331e7a20 */ /* 0x004ff20000410000 */
[----:B------:R2:W2:Y:S01]  /*cb70*/  MUFU.TANH R146, R33 ;  /* 0x0000002100927308 */ /* 0x0004a20000002400 */
[----:B-1----:R-:W-:Y:S09]  /*cb80*/  FMUL.FTZ R31, R50, c[0x0][0x320] ;  /* 0x0000c800321f7a20 */ /* 0x002ff20000410000 */
[----:B------:R1:W1:Y:S01]  /*cb90*/  MUFU.TANH R153, R34 ;  /* 0x0000002200997308 */ /* 0x0002620000002400 */
[----:B---3--:R-:W-:Y:S09]  /*cba0*/  FMUL.FTZ R32, R45, c[0x0][0x320] ;  /* 0x0000c8002d207a20 */ /* 0x008ff20000410000 */
        /* <DEDUP_REMOVED lines=9> */
[----:B-1----:R-:W-:Y:S02]  /*cc40*/  FMUL.FTZ R38, R40, c[0x0][0x320] ;  /* 0x0000c80028267a20 */ /* 0x002fe40000410000 */
[----:B------:R-:W-:Y:S07]  /*cc50*/  FMUL.FTZ R40, R42, c[0x0][0x320] ;  /* 0x0000c8002a287a20 */ /* 0x000fee0000410000 */
[----:B------:R-:W1:Y:S01]  /*cc60*/  MUFU.TANH R38, R38 ;  /* 0x0000002600267308 */ /* 0x000e620000002400 */
[----:B---3--:R-:W-:Y:S09]  /*cc70*/  FMUL.FTZ R39, R43, c[0x0][0x320] ;  /* 0x0000c8002b277a20 */ /* 0x008ff20000410000 */
[----:B------:R-:W3:Y:S10]  /*cc80*/  MUFU.TANH R35, R35 ;  /* 0x0000002300237308 */ /* 0x000ef40000002400 */
        /* <DEDUP_REMOVED lines=25> */
[----:B------:R-:W1:Y:S01]  /*ce20*/  MUFU.TANH R15, R15 ;  /* 0x0000000f000f7308 */ /* 0x000e620000002400 */
[----:B------:R-:W-:-:S05]  /*ce30*/  @!P2 BRA `(.L_x_96) ;  /* 0x000005a00000a947 */ /* 0x000fca0003800000 */
[----:B--234-:R-:W-:Y:S01]  /*ce40*/  SHF.R.S32.HI R6, RZ, 0x1f, R242 ;  /* 0x0000001fff067819 */ /* 0x01cfe200000114f2 */
[----:B------:R-:W2:Y:S01]  /*ce50*/  LDL R237, [R1+0x10] ;  /* 0x0000100001ed7983 */ /* 0x000ea20000100800 */
[----:B------:R-:W-:Y:S01]  /*ce60*/  SHF.R.S32.HI R7, RZ, 0x1f, R241 ;  /* 0x0000001fff077819 */ /* 0x000fe200000114f1 */
[----:B------:R-:W-:Y:S01]  /*ce70*/  IMAD.MOV.U32 R238, RZ, RZ, RZ ;  /* 0x000000ffffee7224 */ /* 0x000fe200078e00ff */
[C---:B------:R-:W-:Y:S01]  /*ce80*/  SHF.L.U64.HI R6, R242.reuse, 0x1, R6 ;  /* 0x00000001f2067819 */ /* 0x040fe20000010206 */
[----:B------:R-:W3:Y:S01]  /*ce90*/  LDL.64 R244, [R1+0x20] ;  /* 0x0000200001f47983 */ /* 0x000ee20000100a00 */
[----:B------:R-:W-:Y:S02]  /*cea0*/  IMAD.SHL.U32 R42, R242, 0x2, RZ ;  /* 0x00000002f22a7824 */ /* 0x000fe400078e00ff */
[----:B------:R-:W-:Y:S03]  /*ceb0*/  IMAD.SHL.U32 R41, R241, 0x2, RZ ;  /* 0x00000002f1297824 */ /* 0x000fe600078e00ff */
[----:B------:R-:W4:Y:S04]  /*cec0*/  LDL R236, [R1+0x34] ;  /* 0x0000340001ec7983 */ /* 0x000f280000100800 */
[----:B------:R-:W5:Y:S08]  /*ced0*/  S2R R233, SR_TID.X ;  /* 0x0000000000e97919 */ /* 0x000f700000002100 */
[----:B------:R-:W4:Y:S01]  /*cee0*/  LDL.64 R234, [R1+0x18] ;  /* 0x0000180001ea7983 */ /* 0x000f220000100a00 */
[--C-:B-----5:R-:W-:Y:S02]  /*cef0*/  SHF.R.S32.HI R240, RZ, 0x1f, R233.reuse ;  /* 0x0000001ffff07819 */ /* 0x120fe400000114e9 */
[----:B------:R-:W-:Y:S02]  /*cf00*/  SHF.R.S32.HI R243, RZ, 0x1f, R233 ;  /* 0x0000001ffff37819 */ /* 0x000fe400000114e9 */
[-C--:B------:R-:W-:Y:S02]  /*cf10*/  LEA.HI R240, R240, R233.reuse, RZ, 0x3 ;  /* 0x000000e9f0f07211 */ /* 0x080fe400078f18ff */
[----:B------:R-:W-:Y:S02]  /*cf20*/  LEA.HI R243, R243, R233, RZ, 0x3 ;  /* 0x000000e9f3f37211 */ /* 0x000fe400078f18ff */
[----:B------:R-:W-:Y:S02]  /*cf30*/  LOP3.LUT R240, R240, 0xfffffff8, RZ, 0xc0, !PT ;  /* 0xfffffff8f0f07812 */ /* 0x000fe400078ec0ff */
[----:B------:R-:W-:Y:S03]  /*cf40*/  SHF.R.S32.HI R243, RZ, 0x3, R243 ;  /* 0x00000003fff37819 */ /* 0x000fe600000114f3 */
[----:B------:R-:W-:Y:S02]  /*cf50*/  IMAD.IADD R240, R233, 0x1, -R240 ;  /* 0x00000001e9f07824 */ /* 0x000fe400078e0af0 */
[----:B------:R-:W5:Y:S02]  /*cf60*/  LDL R233, [R1+0x30] ;  /* 0x0000300001e97983 */ /* 0x000f640000100800 */
[----:B------:R-:W-:Y:S02]  /*cf70*/  IMAD R0, R240, 0x20, R243 ;  /* 0x00000020f0007824 */ /* 0x000fe400078e02f3 */
[----:B--2---:R-:W-:Y:S05]  /*cf80*/  IMAD R2, R232, 0x80, R237 ;  /* 0x00000080e8027824 */ /* 0x004fea00078e02ed */
[----:B------:R-:W-:Y:S05]  /*cf90*/  IADD3 R2, R2, -0x80, R0 ;  /* 0xffffff8002027810 */ /* 0x000fea0007ffe000 */
[----:B------:R-:W-:Y:S04]  /*cfa0*/  @P3 IMAD.HI.U32 R3, R2, c[0x0][0x2bc], RZ ;  /* 0x0000af0002033a27 */ /* 0x000fe800078e00ff */
[----:B------:R-:W-:Y:S01]  /*cfb0*/  IMAD.MOV.U32 R0, RZ, RZ, R2 ;  /* 0x000000ffff007224 */ /* 0x000fe200078e0002 */
[----:B------:R-:W-:Y:S04]  /*cfc0*/  @P3 SHF.R.U32.HI R0, RZ, c[0x0][0x2c0], R3 ;  /* 0x0000b000ff003a19 */ /* 0x000fe80000011603 */
[C---:B---3--:R-:W-:Y:S04]  /*cfd0*/  @!P1 IADD3 R3, P2, R0.reuse, R244, RZ ;  /* 0x000000f400039210 */ /* 0x048fe80007f5e0ff */
[----:B----4-:R-:W-:Y:S01]  /*cfe0*/  @!P1 LEA.HI.X.SX32 R5, R0, R236, 0x1, P2 ;  /* 0x000000ec00059211 */ /* 0x010fe200010f0eff */
        /* <DEDUP_REMOVED lines=10> */
[----:B--2---:R-:W-:Y:S02]  /*d090*/  SHF.L.U64.HI R5, R241, 0x1, R7 ;  /* 0x00000001f1057819 */ /* 0x004fe40000010207 */
[----:B---3--:R-:W-:Y:S01]  /*d0a0*/  SHF.R.S32.HI R4, RZ, 0x1f, R238 ;  /* 0x0000001fff047819 */ /* 0x008fe200000114ee */
[----:B------:R-:W-:Y:S04]  /*d0b0*/  IMAD.WIDE.U32 R2, R238, c[0x0][0x1f0], R2 ;  /* 0x00007c00ee027a25 */ /* 0x000fe800078e0002 */
[----:B------:R-:W-:Y:S01]  /*d0c0*/  IMAD R4, R4, c[0x0][0x1f0], RZ ;  /* 0x00007c0004047a24 */ /* 0x000fe200078e02ff */
[----:B------:R-:W-:Y:S03]  /*d0d0*/  IADD3 R0, P2, R234, R2, RZ ;  /* 0x00000002ea007210 */ /* 0x000fe60007f5e0ff */
[----:B------:R-:W-:Y:S05]  /*d0e0*/  IMAD R4, R238, c[0x0][0x1f4], R4 ;  /* 0x00007d00ee047a24 */ /* 0x000fea00078e0204 */
[----:B-----5:R-:W-:Y:S02]  /*d0f0*/  IADD3.X R2, R233, R3, R4, P2, !PT ;  /* 0x00000003e9027210 */ /* 0x020fe400017fe404 */
[C---:B------:R-:W-:Y:S04]  /*d100*/  LEA R4, P2, R0.reuse, c[0x0][0x1c8], 0x1 ;  /* 0x0000720000047a11 */ /* 0x040fe800078408ff */
[----:B------:R-:W-:Y:S01]  /*d110*/  LEA.HI.X R0, R0, c[0x0][0x1cc], R2, 0x1, P2 ;  /* 0x0000730000007a11 */ /* 0x000fe200010f0c02 */
[----:B------:R-:W-:-:S06]  /*d120*/  BRA.DIV ~URZ, `(.L_x_97) ;  /* 0x000068927f007947 */ /* 0x000fcc000b800000 */
[----:B------:R2:W3:Y:S02]  /*d130*/  SHFL.IDX PT, R7, R0, RZ, 0x181f ;  /* 0x00181fff00077589 */ /* 0x0004e400000e0000 */
.L_x_126:
[----:B------:R-:W-:-:S05]  /*d140*/  BRA.DIV ~URZ, `(.L_x_98) ;  /* 0x000068e27f007947 */ /* 0x000fca000b800000 */
[----:B------:R-:W4:Y:S01]  /*d150*/  SHFL.IDX PT, R8, R4, RZ, 0x181f ;  /* 0x00181fff04087589 */ /* 0x000f2200000e0000 */
[C---:B------:R-:W-:Y:S02]  /*d160*/  IADD3 R2, -R68.reuse, 0x10, RZ ;  /* 0x0000001044027810 */ /* 0x040fe40007ffe1ff */
[----:B------:R-:W-:Y:S01]  /*d170*/  ISETP.NE.U32.AND P2, PT, R68, RZ, PT ;  /* 0x000000ff4400720c */ /* 0x000fe20003f45070 */
[----:B------:R-:W5:Y:S01]  /*d180*/  SHFL.IDX PT, R3, R4, 0x1, 0x181f ;  /* 0x00381f0004037f89 */ /* 0x000f6200000e0000 */
[----:B------:R-:W-:Y:S04]  /*d190*/  LOP3.LUT R2, R2, 0xf, RZ, 0xc0, !PT ;  /* 0x0000000f02027812 */ /* 0x000fe800078ec0ff */
[----:B----4-:R-:W-:Y:S04]  /*d1a0*/  IADD3 R10, P5, P4, R2, R8, R41 ;  /* 0x00000008020a7210 */ /* 0x010fe80007cbe029 */
[----:B---3--:R-:W-:Y:S02]  /*d1b0*/  IADD3.X R11, RZ, R7, R5, P5, P4 ;  /* 0x00000007ff0b7210 */ /* 0x008fe40002fe8405 */
[-C--:B------:R-:W-:Y:S03]  /*d1c0*/  IADD3 R8, P4, R8, R42.reuse, RZ ;  /* 0x0000002a08087210 */ /* 0x080fe60007f9e0ff */
[----:B------:R-:W-:Y:S01]  /*d1d0*/  @!PT LDS RZ, [RZ] ;  /* 0x00000000fffff984 */ /* 0x000fe20000000800 */
[----:B------:R3:W-:Y:S02]  /*d1e0*/  LDGSTS.E.BYPASS.LTC128B.128.ZFILL [R227+0x8100], [R10.64], P2 ;  /* 0x081000000ae37fae */ /* 0x0007e40009141d46 */
[--C-:B------:R-:W-:Y:S02]  /*d1f0*/  IMAD.X R9, R7, 0x1, R6.reuse, P4 ;  /* 0x0000000107097824 */ /* 0x100fe400020e0606 */
[----:B------:R-:W4:Y:S04]  /*d200*/  SHFL.IDX PT, R7, R0, 0x1, 0x181f ;  /* 0x00381f0000077f89 */ /* 0x000f2800000e0000 */
[----:B------:R5:W-:Y:S02]  /*d210*/  LDGSTS.E.BYPASS.LTC128B.128 [R227+0xc100], [R8.64], !P0 ;  /* 0x0c10000008e37fae */ /* 0x000be4000c101d46 */
[C---:B-----5:R-:W-:Y:S04]  /*d220*/  IADD3 R8, P5, P4, R2.reuse, R3, R41 ;  /* 0x0000000302087210 */ /* 0x060fe80007cbe029 */
[----:B----4-:R-:W-:Y:S05]  /*d230*/  IADD3.X R9, RZ, R7, R5, P5, P4 ;  /* 0x00000007ff097210 */ /* 0x010fea0002fe8405 */
[----:B------:R4:W-:Y:S02]  /*d240*/  LDGSTS.E.BYPASS.LTC128B.128.ZFILL [R227+0x9100], [R8.64], P2 ;  /* 0x0910000008e37fae */ /* 0x0009e40009141d46 */
[----:B----4-:R-:W-:Y:S05]  /*d250*/  IADD3 R8, P4, R3, R42, RZ ;  /* 0x0000002a03087210 */ /* 0x010fea0007f9e0ff */
[--C-:B------:R-:W-:Y:S02]  /*d260*/  IMAD.X R9, R7, 0x1, R6.reuse, P4 ;  /* 0x0000000107097824 */ /* 0x100fe400020e0606 */
[----:B------:R-:W4:Y:S04]  /*d270*/  SHFL.IDX PT, R7, R4, 0x2, 0x181f ;  /* 0x00581f0004077f89 */ /* 0x000f2800000e0000 */
[----:B------:R5:W-:Y:S04]  /*d280*/  LDGSTS.E.BYPASS.LTC128B.128 [R227+0xd100], [R8.64], !P0 ;  /* 0x0d10000008e37fae */ /* 0x000be8000c101d46 */
[----:B------:R-:W-:Y:S01]  /*d290*/  SHFL.IDX PT, R4, R4, 0x3, 0x181f ;  /* 0x00781f0004047f89 */ /* 0x000fe200000e0000 */
[----:B----4-:R-:W-:Y:S03]  /*d2a0*/  IADD3 R2, P5, P4, R2, R7, R41 ;  /* 0x0000000702027210 */ /* 0x010fe60007cbe029 */
[----:B-----5:R-:W4:Y:S04]  /*d2b0*/  SHFL.IDX PT, R8, R0, 0x2, 0x181f ;  /* 0x00581f0000087f89 */ /* 0x020f2800000e0000 */
[----:B--2---:R-:W2:Y:S01]  /*d2c0*/  SHFL.IDX PT, R0, R0, 0x3, 0x181f ;  /* 0x00781f0000007f89 */ /* 0x004ea200000e0000 */
[----:B----4-:R-:W-:Y:S05]  /*d2d0*/  IADD3.X R3, RZ, R8, R5, P5, P4 ;  /* 0x00000008ff037210 */ /* 0x010fea0002fe8405 */
[----:B------:R4:W-:Y:S02]  /*d2e0*/  LDGSTS.E.BYPASS.LTC128B.128.ZFILL [R227+0xa100], [R2.64], P2 ;  /* 0x0a10000002e37fae */ /* 0x0009e40009141d46 */
[----:B----4-:R-:W-:Y:S05]  /*d2f0*/  IADD3 R2, P2, R7, R42, RZ ;  /* 0x0000002a07027210 */ /* 0x010fea0007f5e0ff */
[----:B------:R-:W-:Y:S05]  /*d300*/  IMAD.X R3, R8, 0x1, R6, P2 ;  /* 0x0000000108037824 */ /* 0x000fea00010e0606 */
[----:B------:R3:W-:Y:S03]  /*d310*/  LDGSTS.E.BYPASS.LTC128B.128 [R227+0xe100], [R2.64], !P0 ;  /* 0x0e10000002e37fae */ /* 0x0007e6000c101d46 */
.L_x_127:
[C---:B--23--:R-:W-:Y:S02]  /*d320*/  IADD3 R2, -R68.reuse, 0x10, RZ ;  /* 0x0000001044027810 */ /* 0x04cfe40007ffe1ff */
[----:B------:R-:W-:Y:S02]  /*d330*/  ISETP.NE.U32.AND P2, PT, R68, RZ, PT ;  /* 0x000000ff4400720c */ /* 0x000fe40003f45070 */
[----:B------:R-:W-:Y:S04]  /*d340*/  LOP3.LUT R2, R2, 0xf, RZ, 0xc0, !PT ;  /* 0x0000000f02027812 */ /* 0x000fe800078ec0ff */
[----:B------:R-:W-:Y:S04]  /*d350*/  IADD3 R2, P5, P4, R2, R4, R41 ;  /* 0x0000000402027210 */ /* 0x000fe80007cbe029 */
[----:B------:R-:W-:Y:S05]  /*d360*/  IADD3.X R3, RZ, R0, R5, P5, P4 ;  /* 0x00000000ff037210 */ /* 0x000fea0002fe8405 */
[----:B------:R-:W-:Y:S01]  /*d370*/  @!PT LDS RZ, [RZ] ;  /* 0x00000000fffff984 */ /* 0x000fe20000000800 */
[----:B------:R-:W-:Y:S01]  /*d380*/  @!PT LDS RZ, [RZ] ;  /* 0x00000000fffff984 */ /* 0x000fe20000000800 */
[----:B------:R-:W-:Y:S01]  /*d390*/  @!PT LDS RZ, [RZ] ;  /* 0x00000000fffff984 */ /* 0x000fe20000000800 */
[----:B------:R2:W-:Y:S02]  /*d3a0*/  LDGSTS.E.BYPASS.LTC128B.128.ZFILL [R227+0xb100], [R2.64], P2 ;  /* 0x0b10000002e37fae */ /* 0x0005e40009141d46 */
[----:B--2---:R-:W-:Y:S05]  /*d3b0*/  IADD3 R2, P2, R4, R42, RZ ;  /* 0x0000002a04027210 */ /* 0x004fea0007f5e0ff */
[----:B------:R-:W-:Y:S05]  /*d3c0*/  IMAD.X R3, R0, 0x1, R6, P2 ;  /* 0x0000000100037824 */ /* 0x000fea00010e0606 */
[----:B------:R2:W-:Y:S03]  /*d3d0*/  LDGSTS.E.BYPASS.LTC128B.128 [R227+0xf100], [R2.64], !P0 ;  /* 0x0f10000002e37fae */ /* 0x0005e6000c101d46 */
.L_x_96:
[----:B--234-:R-:W-:Y:S05]  /*d3e0*/  BSYNC B0 ;  /* 0x0000000000007941 */ /* 0x01cfea0003800000 */
.L_x_95:
        /* <DEDUP_REMOVED lines=37> */
[----:B-1----:R-:W-:Y:S02]  /*d640*/  FMNMX.FTZ R4, R38, R4, !PT ;  /* 0x0000000426047209 */ /* 0x002fe40007810000 */
        /* <DEDUP_REMOVED lines=26> */
[----:B------:R-:W-:Y:S01]  /*d7f0*/  FMNMX.FTZ R5, R15, R0, !PT ;  /* 0x000000000f057209 */ /* 0x000fe20007810000 */
[----:B------:R-:W-:-:S05]  /*d800*/  BRA.DIV ~URZ, `(.L_x_99) ;  /* 0x000066e27f007947 */ /* 0x000fca000b800000 */
[----:B------:R-:W1:Y:S02]  /*d810*/  SHFL.BFLY PT, R0, R4, 0x2, 0x1f ;  /* 0x0c401f0004007f89 */ /* 0x000e6400000e0000 */
[----:B-1----:R-:W-:Y:S05]  /*d820*/  FMNMX.FTZ R4, R4, R0, !PT ;  /* 0x0000000004047209 */ /* 0x002fea0007810000 */
[----:B------:R-:W1:Y:S02]  /*d830*/  SHFL.BFLY PT, R68, R4, 0x1, 0x1f ;  /* 0x0c201f0004447f89 */ /* 0x000e6400000e0000 */
[----:B-1----:R-:W-:Y:S02]  /*d840*/  FMNMX.FTZ R68, R4, R68, !PT ;  /* 0x0000004404447209 */ /* 0x002fe40007810000 */
[----:B------:R-:W1:Y:S02]  /*d850*/  SHFL.BFLY PT, R4, R5, 0x2, 0x1f ;  /* 0x0c401f0005047f89 */ /* 0x000e6400000e0000 */
[----:B-1----:R-:W-:Y:S05]  /*d860*/  FMNMX.FTZ R4, R5, R4, !PT ;  /* 0x0000000405047209 */ /* 0x002fea0007810000 */
[----:B------:R1:W2:Y:S02]  /*d870*/  SHFL.BFLY PT, R0, R4, 0x1, 0x1f ;  /* 0x0c201f0004007f89 */ /* 0x0002a400000e0000 */
.L_x_128:
[----:B------:R-:W3:Y:S01]  /*d880*/  LDL.LU R50, [R1] ;  /* 0x0000000001327983 */ /* 0x000ee20000300800 */
[----:B--2---:R-:W-:Y:S01]  /*d890*/  FMNMX.FTZ R3, R0, R4, !PT ;  /* 0x0000000400037209 */ /* 0x004fe20007810000 */
[C---:B-1----:R-:W-:Y:S01]  /*d8a0*/  FMUL.FTZ R4, R68.reuse, c[0x0][0x2d0] ;  /* 0x0000b40044047a20 */ /* 0x042fe20000410000 */
[----:B------:R-:W-:Y:S01]  /*d8b0*/  WARPSYNC 0xffffffff ;  /* 0xffffffff00007948 */ /* 0x000fe20003800000 */
[----:B------:R-:W-:Y:S02]  /*d8c0*/  FADD.FTZ R0, -R68, R69 ;  /* 0x0000004544007221 */ /* 0x000fe40000010100 */
[--C-:B------:R-:W-:Y:S02]  /*d8d0*/  FFMA.FTZ R6, R173, c[0x0][0x2d0], -R4.reuse ;  /* 0x0000b400ad067a23 */ /* 0x100fe40000010804 */
[----:B------:R-:W-:Y:S02]  /*d8e0*/  FMUL.FTZ R0, R0, c[0x0][0x2d0] ;  /* 0x0000b40000007a20 */ /* 0x000fe40000410000 */
[--C-:B------:R-:W-:Y:S02]  /*d8f0*/  FFMA.FTZ R5, R230, c[0x0][0x2d0], -R4.reuse ;  /* 0x0000b400e6057a23 */ /* 0x100fe40000010804 */
        /* <DEDUP_REMOVED lines=18> */
[----:B------:R4:W5:Y:S01]  /*da20*/  MUFU.EX2 R146, R7 ;  /* 0x0000000700927308 */ /* 0x0009620000000800 */
[--C-:B------:R-:W-:Y:S02]  /*da30*/  FFMA.FTZ R47, R13, c[0x0][0x2d0], -R4.reuse ;  /* 0x0000b4000d2f7a23 */ /* 0x100fe40000010804 */
        /* <DEDUP_REMOVED lines=15> */
[----:B------:R-:W-:Y:S04]  /*db30*/  FMUL.FTZ R4, R3, c[0x0][0x2d0] ;  /* 0x0000b40003047a20 */ /* 0x000fe80000410000 */
        /* <DEDUP_REMOVED lines=28> */
[----:B------:R-:W-:Y:S01]  /*dd00*/  FFMA.FTZ R166, R166, c[0x0][0x2d0], -R4 ;  /* 0x0000b400a6a67a23 */ /* 0x000fe20000010804 */
[----:B------:R-:W-:Y:S10]  /*dd10*/  MUFU.EX2 R161, R161 ;  /* 0x000000a100a17308 */ /* 0x000ff40000000800 */
[----:B------:R-:W-:Y:S10]  /*dd20*/  MUFU.EX2 R160, R160 ;  /* 0x000000a000a07308 */ /* 0x000ff40000000800 */
[----:B------:R-:W-:Y:S10]  /*dd30*/  MUFU.EX2 R170, R170 ;  /* 0x000000aa00aa7308 */ /* 0x000ff40000000800 */
[----:B------:R-:W-:Y:S10]  /*dd40*/  MUFU.EX2 R229, R229 ;  /* 0x000000e500e57308 */ /* 0x000ff40000000800 */
[----:B------:R-:W-:Y:S10]  /*dd50*/  MUFU.EX2 R236, R236 ;  /* 0x000000ec00ec7308 */ /* 0x000ff40000000800 */
[----:B------:R-:W-:Y:S10]  /*dd60*/  MUFU.EX2 R168, R168 ;  /* 0x000000a800a87308 */ /* 0x000ff40000000800 */
[----:B------:R-:W-:Y:S01]  /*dd70*/  MUFU.EX2 R166, R166 ;  /* 0x000000a600a67308 */ /* 0x000fe20000000800 */
[C---:B-1----:R-:W-:Y:S01]  /*dd80*/  FFMA.FTZ R0, R2.reuse, R246, R6 ;  /* 0x000000f602007223 */ /* 0x042fe20000010006 */
[C---:B--2---:R-:W-:Y:S01]  /*dd90*/  F2FP.PACK_AB R144, R5.reuse, R6 ;  /* 0x000000060590723e */ /* 0x044fe200000000ff */
[C---:B------:R-:W-:Y:S02]  /*dda0*/  FMUL.FTZ R64, R2.reuse, R72 ;  /* 0x0000004802407220 */ /* 0x040fe40000410000 */
[----:B----4-:R-:W-:Y:S02]  /*ddb0*/  FADD.FTZ R7, R5, R0 ;  /* 0x0000000005077221 */ /* 0x010fe40000010000 */
[----:B------:R-:W-:Y:S02]  /*ddc0*/  FADD.FTZ R0, -R3, R70 ;  /* 0x0000004603007221 */ /* 0x000fe40000010100 */
[----:B------:R-:W-:Y:S02]  /*ddd0*/  FMUL.FTZ R65, R2, R73 ;  /* 0x0000004902417220 */ /* 0x000fe40000410000 */
[----:B------:R-:W-:Y:S02]  /*dde0*/  FMUL.FTZ R0, R0, c[0x0][0x2d0] ;  /* 0x0000b40000007a20 */ /* 0x000fe40000410000 */
[--C-:B------:R-:W-:Y:S02]  /*ddf0*/  FFMA.FTZ R5, R228, c[0x0][0x2d0], -R4.reuse ;  /* 0x0000b400e4057a23 */ /* 0x100fe40000010804 */
[--C-:B------:R-:W-:Y:S02]  /*de00*/  FFMA.FTZ R6, R231, c[0x0][0x2d0], -R4.reuse ;  /* 0x0000b400e7067a23 */ /* 0x100fe40000010804 */
[----:B------:R-:W1:Y:S01]  /*de10*/  MUFU.EX2 R0, R0 ;  /* 0x0000000000007308 */ /* 0x000e620000000800 */
[--C-:B------:R-:W-:Y:S02]  /*de20*/  FFMA.FTZ R70, R175, c[0x0][0x2d0], -R4.reuse ;  /* 0x0000b400af467a23 */ /* 0x100fe40000010804 */
[--C-:B------:R-:W-:Y:S02]  /*de30*/  FFMA.FTZ R231, R34, c[0x0][0x2d0], -R4.reuse ;  /* 0x0000b40022e77a23 */ /* 0x100fe40000010804 */
[--C-:B------:R-:W-:Y:S02]  /*de40*/  FFMA.FTZ R228, R39, c[0x0][0x2d0], -R4.reuse ;  /* 0x0000b40027e47a23 */ /* 0x100fe40000010804 */
[--C-:B------:R-:W-:Y:S02]  /*de50*/  FFMA.FTZ R246, R27, c[0x0][0x2d0], -R4.reuse ;  /* 0x0000b4001bf67a23 */ /* 0x100fe40000010804 */
[----:B------:R-:W-:Y:S01]  /*de60*/  FFMA.FTZ R175, R40, c[0x0][0x2d0], -R4 ;  /* 0x0000b40028af7a23 */ /* 0x000fe20000010804 */
[----:B------:R2:W-:Y:S01]  /*de70*/  MUFU.EX2 R10, R5 ;  /* 0x00000005000a7308 */ /* 0x0005e20000000800 */
[----:B-----5:R-:W-:Y:S01]  /*de80*/  FADD.FTZ R4, R146, R7 ;  /* 0x0000000792047221 */ /* 0x020fe20000010000 */
[----:B------:R-:W-:Y:S01]  /*de90*/  F2FP.PACK_AB R146, R8, R146 ;  /* 0x000000920892723e */ /* 0x000fe200000000ff */
[----:B------:R-:W-:Y:S02]  /*dea0*/  FMUL.FTZ R33, R2, R105 ;  /* 0x0000006902217220 */ /* 0x000fe40000410000 */
[----:B------:R-:W-:Y:S02]  /*deb0*/  FADD.FTZ R148, R8, R4 ;  /* 0x0000000408947221 */ /* 0x000fe40000010000 */
[C---:B------:R-:W-:Y:S01]  /*dec0*/  FMUL.FTZ R4, R2.reuse, R132 ;  /* 0x0000008402047220 */ /* 0x040fe20000410000 */
[----:B------:R-:W-:Y:S01]  /*ded0*/  MOV R132, R15 ;  /* 0x0000000f00847202 */ /* 0x000fe20000000f00 */
[C---:B------:R-:W-:Y:S01]  /*dee0*/  FMUL.FTZ R8, R2.reuse, R128 ;  /* 0x0000008002087220 */ /* 0x040fe20000410000 */
[----:B------:R-:W-:Y:S01]  /*def0*/  MUFU.EX2 R145, R6 ;  /* 0x0000000600917308 */ /* 0x000fe20000000800 */
[C---:B------:R-:W-:Y:S01]  /*df00*/  FMUL.FTZ R9, R2.reuse, R129 ;  /* 0x0000008102097220 */ /* 0x040fe20000410000 */
[----:B------:R-:W-:Y:S01]  /*df10*/  MOV R129, R18 ;  /* 0x0000001200817202 */ /* 0x000fe20000000f00 */
[----:B------:R-:W-:Y:S01]  /*df20*/  FMUL.FTZ R20, R2, R116 ;  /* 0x0000007402147220 */ /* 0x000fe20000410000 */
[----:B------:R-:W-:Y:S01]  /*df30*/  MOV R116, R11 ;  /* 0x0000000b00747202 */ /* 0x000fe20000000f00 */
[C---:B-1----:R-:W-:Y:S01]  /*df40*/  FMUL.FTZ R66, R0.reuse, R74 ;  /* 0x0000004a00427220 */ /* 0x042fe20000410000 */
[----:B------:R-:W-:Y:S01]  /*df50*/  MOV R128, R43 ;  /* 0x0000002b00807202 */ /* 0x000fe20000000f00 */
[C---:B------:R-:W-:Y:S02]  /*df60*/  FMUL.FTZ R67, R0.reuse, R75 ;  /* 0x0000004b00437220 */ /* 0x040fe40000410000 */
[----:B------:R-:W1:Y:S01]  /*df70*/  LDSM.16.MT88.4 R72, [R202] ;  /* 0x00000000ca48783b */ /* 0x000e620000004200 */
[C---:B------:R-:W-:Y:S01]  /*df80*/  FMUL.FTZ R30, R0.reuse, R110 ;  /* 0x0000006e001e7220 */ /* 0x040fe20000410000 */
[----:B------:R-:W-:Y:S01]  /*df90*/  MUFU.EX2 R175, R175 ;  /* 0x000000af00af7308 */ /* 0x000fe20000000800 */
[----:B------:R-:W-:Y:S02]  /*dfa0*/  FMUL.FTZ R34, R0, R106 ;  /* 0x0000006a00227220 */ /* 0x000fe40000410000 */
[----:B--2---:R-:W-:Y:S01]  /*dfb0*/  FMUL.FTZ R5, R2, R133 ;  /* 0x0000008502057220 */ /* 0x004fe20000410000 */
[----:B------:R-:W-:Y:S01]  /*dfc0*/  MOV R133, R42 ;  /* 0x0000002a00857202 */ /* 0x000fe20000000f00 */
[C---:B------:R-:W-:Y:S02]  /*dfd0*/  FMUL.FTZ R7, R0.reuse, R135 ;  /* 0x0000008700077220 */ /* 0x040fe40000410000 */
[----:B------:R-:W-:Y:S02]  /*dfe0*/  FMUL.FTZ R11, R0, R131 ;  /* 0x00000083000b7220 */ /* 0x000fe40000410000 */
[C---:B------:R-:W-:Y:S01]  /*dff0*/  FMUL.FTZ R12, R2.reuse, R124 ;  /* 0x0000007c020c7220 */ /* 0x040fe20000410000 */
[----:B------:R-:W-:Y:S01]  /*e000*/  MUFU.EX2 R106, R69 ;  /* 0x00000045006a7308 */ /* 0x000fe20000000800 */
[C---:B------:R-:W-:Y:S01]  /*e010*/  FMUL.FTZ R13, R2.reuse, R125 ;  /* 0x0000007d020d7220 */ /* 0x040fe20000410000 */
[----:B------:R-:W-:Y:S01]  /*e020*/  MOV R125, R47 ;  /* 0x0000002f007d7202 */ /* 0x000fe20000000f00 */
[----:B------:R-:W-:Y:S01]  /*e030*/  FMUL.FTZ R16, R2, R120 ;  /* 0x0000007802107220 */ /* 0x000fe20000410000 */
[----:B------:R-:W-:Y:S01]  /*e040*/  MOV R120, R14 ;  /* 0x0000000e00787202 */ /* 0x000fe20000000f00 */
[C---:B------:R-:W-:Y:S01]  /*e050*/  FMUL.FTZ R14, R0.reuse, R126 ;  /* 0x0000007e000e7220 */ /* 0x040fe20000410000 */
[----:B------:R-:W-:Y:S01]  /*e060*/  MOV R124, R46 ;  /* 0x0000002e007c7202 */ /* 0x000fe20000000f00 */
[C---:B------:R-:W-:Y:S02]  /*e070*/  FMUL.FTZ R15, R0.reuse, R127 ;  /* 0x0000007f000f7220 */ /* 0x040fe40000410000 */
[----:B------:R-:W-:Y:S01]  /*e080*/  FMUL.FTZ R18, R0, R122 ;  /* 0x0000007a00127220 */ /* 0x000fe20000410000 */
[----:B------:R-:W2:Y:S01]  /*e090*/  MUFU.EX2 R110, R70 ;  /* 0x00000046006e7308 */ /* 0x000ea20000000800 */
[----:B------:R-:W-:Y:S01]  /*e0a0*/  FMUL.FTZ R17, R2, R121 ;  /* 0x0000007902117220 */ /* 0x000fe20000410000 */
[----:B------:R-:W-:Y:S01]  /*e0b0*/  MOV R121, R19 ;  /* 0x0000001300797202 */ /* 0x000fe20000000f00 */
[----:B------:R-:W-:Y:S02]  /*e0c0*/  FMUL.FTZ R19, R0, R123 ;  /* 0x0000007b00137220 */ /* 0x000fe40000410000 */
[----:B------:R-:W-:Y:S02]  /*e0d0*/  FMUL.FTZ R21, R2, R117 ;  /* 0x0000007502157220 */ /* 0x000fe40000410000 */
[C---:B------:R-:W-:Y:S02]  /*e0e0*/  FMUL.FTZ R22, R0.reuse, R118 ;  /* 0x0000007600167220 */ /* 0x040fe40000410000 */
[----:B------:R-:W-:Y:S01]  /*e0f0*/  FMUL.FTZ R23, R0, R119 ;  /* 0x0000007700177220 */ /* 0x000fe20000410000 */
[----:B------:R-:W4:Y:S01]  /*e100*/  MUFU.EX2 R69, R169 ;  /* 0x000000a900457308 */ /* 0x000f220000000800 */
[C---:B------:R-:W-:Y:S02]  /*e110*/  FMUL.FTZ R24, R2.reuse, R112 ;  /* 0x0000007002187220 */ /* 0x040fe40000410000 */
[----:B------:R-:W-:Y:S02]  /*e120*/  FMUL.FTZ R25, R2, R113 ;  /* 0x0000007102197220 */ /* 0x000fe40000410000 */
[C---:B------:R-:W-:Y:S02]  /*e130*/  FMUL.FTZ R26, R0.reuse, R114 ;  /* 0x00000072001a7220 */ /* 0x040fe40000410000 */
[----:B------:R-:W-:Y:S02]  /*e140*/  FMUL.FTZ R27, R0, R115 ;  /* 0x00000073001b7220 */ /* 0x000fe40000410000 */
[C---:B------:R-:W-:Y:S01]  /*e150*/  FMUL.FTZ R28, R2.reuse, R108 ;  /* 0x0000006c021c7220 */ /* 0x040fe20000410000 */
[----:B------:R-:W-:Y:S01]  /*e160*/  LDSM.16.MT88.4 R112, [R203+0x3800] ;  /* 0x00380000cb70783b */ /* 0x000fe20000004200 */
[----:B------:R-:W-:Y:S01]  /*e170*/  FMUL.FTZ R29, R2, R109 ;  /* 0x0000006d021d7220 */ /* 0x000fe20000410000 */
[----:B------:R-:W-:Y:S01]  /*e180*/  MUFU.EX2 R70, R162 ;  /* 0x000000a200467308 */ /* 0x000fe20000000800 */
[----:B------:R-:W-:Y:S01]  /*e190*/  FMUL.FTZ R31, R0, R111 ;  /* 0x0000006f001f7220 */ /* 0x000fe20000410000 */
[----:B--2---:R-:W-:Y:S01]  /*e1a0*/  F2FP.PACK_AB R147, R110, R106 ;  /* 0x0000006a6e93723e */ /* 0x004fe200000000ff */
[----:B------:R-:W-:Y:S02]  /*e1b0*/  FMUL.FTZ R35, R0, R107 ;  /* 0x0000006b00237220 */ /* 0x000fe40000410000 */
[C---:B------:R-:W-:Y:S02]  /*e1c0*/  FMUL.FTZ R32, R2.reuse, R104 ;  /* 0x0000006802207220 */ /* 0x040fe40000410000 */
[C---:B------:R-:W-:Y:S02]  /*e1d0*/  FMUL.FTZ R36, R2.reuse, R100 ;  /* 0x0000006402247220 */ /* 0x040fe40000410000 */
[----:B------:R-:W-:Y:S01]  /*e1e0*/  FMUL.FTZ R37, R2, R101 ;  /* 0x0000006502257220 */ /* 0x000fe20000410000 */
[----:B------:R-:W-:Y:S01]  /*e1f0*/  MUFU.EX2 R104, R251 ;  /* 0x000000fb00687308 */ /* 0x000fe20000000800 */
[C---:B------:R-:W-:Y:S02]  /*e200*/  FMUL.FTZ R38, R0.reuse, R102 ;  /* 0x0000006600267220 */ /* 0x040fe40000410000 */
[----:B------:R-:W-:Y:S02]  /*e210*/  FMUL.FTZ R39, R0, R103 ;  /* 0x0000006700277220 */ /* 0x000fe40000410000 */
[----:B------:R-:W-:Y:S01]  /*e220*/  FMUL.FTZ R41, R2, R97 ;  /* 0x0000006102297220 */ /* 0x000fe20000410000 */
[----:B------:R-:W-:Y:S01]  /*e230*/  LDSM.16.MT88.4 R100, [R202+0x7000] ;  /* 0x00700000ca64783b */ /* 0x000fe20000004200 */
[C---:B------:R-:W-:Y:S02]  /*e240*/  FMUL.FTZ R42, R0.reuse, R98 ;  /* 0x00000062002a7220 */ /* 0x040fe40000410000 */
[----:B------:R-:W-:Y:S01]  /*e250*/  FMUL.FTZ R43, R0, R99 ;  /* 0x00000063002b7220 */ /* 0x000fe20000410000 */
[----:B------:R-:W-:Y:S01]  /*e260*/  MUFU.EX2 R109, R150 ;  /* 0x00000096006d7308 */ /* 0x000fe20000000800 */
[C---:B------:R-:W-:Y:S02]  /*e270*/  FMUL.FTZ R40, R2.reuse, R96 ;  /* 0x0000006002287220 */ /* 0x040fe40000410000 */
[----:B------:R-:W-:Y:S02]  /*e280*/  FMUL.FTZ R45, R2, R93 ;  /* 0x0000005d022d7220 */ /* 0x000fe40000410000 */
[C---:B---3--:R-:W-:Y:S02]  /*e290*/  FFMA.FTZ R6, R0.reuse, R50, R10 ;  /* 0x0000003200067223 */ /* 0x048fe4000001000a */
[C---:B------:R-:W-:Y:S02]  /*e2a0*/  FMUL.FTZ R46, R0.reuse, R94 ;  /* 0x0000005e002e7220 */ /* 0x040fe40000410000 */
[C---:B------:R-:W-:Y:S01]  /*e2b0*/  FADD.FTZ R105, R145.reuse, R6 ;  /* 0x0000000691697221 */ /* 0x040fe20000010000 */
[----:B------:R-:W-:Y:S01]  /*e2c0*/  F2FP.PACK_AB R145, R145, R10 ;  /* 0x0000000a9191723e */ /* 0x000fe200000000ff */
[C---:B------:R-:W-:Y:S01]  /*e2d0*/  FMUL.FTZ R6, R0.reuse, R134 ;  /* 0x0000008600067220 */ /* 0x040fe20000410000 */
[----:B------:R-:W-:Y:S01]  /*e2e0*/  MUFU.EX2 R150, R129 ;  /* 0x0000008100967308 */ /* 0x000fe20000000800 */
[C---:B------:R-:W-:Y:S02]  /*e2f0*/  FMUL.FTZ R10, R0.reuse, R130 ;  /* 0x00000082000a7220 */ /* 0x040fe40000410000 */
[----:B------:R-:W-:Y:S02]  /*e300*/  FMUL.FTZ R47, R0, R95 ;  /* 0x0000005f002f7220 */ /* 0x000fe40000410000 */
[C---:B------:R-:W-:Y:S01]  /*e310*/  FMUL.FTZ R48, R2.reuse, R88 ;  /* 0x0000005802307220 */ /* 0x040fe20000410000 */
[C---:B-1----:R-:W-:Y:S04]  /*e320*/  HMMA.16816.F32 R4, R144.reuse, R72, R4 ;  /* 0x000000489004723c */ /* 0x042fe80000001804 */
[----:B------:R-:W-:Y:S01]  /*e330*/  MUFU.EX2 R108, R149 ;  /* 0x00000095006c7308 */ /* 0x000fe20000000800 */
[----:B------:R-:W-:Y:S02]  /*e340*/  FMUL.FTZ R49, R2, R89 ;  /* 0x0000005902317220 */ /* 0x000fe40000410000 */
[C---:B------:R-:W-:Y:S01]  /*e350*/  FMUL.FTZ R50, R0.reuse, R90 ;  /* 0x0000005a00327220 */ /* 0x040fe20000410000 */
[C---:B------:R-:W-:Y:S01]  /*e360*/  HMMA.16816.F32 R8, R144.reuse, R74, R8 ;  /* 0x0000004a9008723c */ /* 0x040fe20000001808 */
[----:B------:R-:W1:Y:S03]  /*e370*/  LDSM.16.MT88.4 R72, [R204] ;  /* 0x00000000cc48783b */ /* 0x000e660000004200 */
[----:B------:R-:W-:Y:S02]  /*e380*/  FMUL.FTZ R51, R0, R91 ;  /* 0x0000005b00337220 */ /* 0x000fe40000410000 */
[----:B------:R-:W-:Y:S01]  /*e390*/  FMUL.FTZ R53, R2, R85 ;  /* 0x0000005502357220 */ /* 0x000fe20000410000 */
[----:B------:R2:W-:Y:S01]  /*e3a0*/  MUFU.EX2 R149, R128 ;  /* 0x0000008000957308 */ /* 0x0005e20000000800 */
[C---:B------:R-:W-:Y:S01]  /*e3b0*/  FMUL.FTZ R54, R0.reuse, R86 ;  /* 0x0000005600367220 */ /* 0x040fe20000410000 */
[----:B------:R-:W-:Y:S03]  /*e3c0*/  LDSM.16.MT88.4 R88, [R204+0x1800] ;  /* 0x00180000cc58783b */ /* 0x000fe60000004200 */
[----:B------:R-:W-:Y:S02]  /*e3d0*/  FMUL.FTZ R55, R0, R87 ;  /* 0x0000005700377220 */ /* 0x000fe40000410000 */
[----:B------:R-:W-:Y:S02]  /*e3e0*/  FMUL.FTZ R57, R2, R81 ;  /* 0x0000005102397220 */ /* 0x000fe40000410000 */
        /* <DEDUP_REMOVED lines=9> */
[C---:B------:R-:W-:Y:S02]  /*e480*/  FMUL.FTZ R44, R2.reuse, R92 ;  /* 0x0000005c022c7220 */ /* 0x040fe40000410000 */
[C---:B------:R-:W-:Y:S02]  /*e490*/  FMUL.FTZ R52, R2.reuse, R84 ;  /* 0x0000005402347220 */ /* 0x040fe40000410000 */
[----:B------:R-:W-:Y:S02]  /*e4a0*/  FMUL.FTZ R56, R2, R80 ;  /* 0x0000005002387220 */ /* 0x000fe40000410000 */
[----:B----4-:R-:W-:Y:S01]  /*e4b0*/  FADD.FTZ R0, R69, R148 ;  /* 0x0000009445007221 */ /* 0x010fe20000010000 */
[----:B--2---:R-:W-:Y:S01]  /*e4c0*/  LDSM.16.MT88.4 R128, [R202+0x3800] ;  /* 0x00380000ca80783b */ /* 0x004fe20000004200 */
[----:B------:R-:W-:Y:S01]  /*e4d0*/  MUFU.EX2 R80, R165 ;  /* 0x000000a500507308 */ /* 0x000fe20000000800 */
[C---:B-1----:R-:W-:Y:S09]  /*e4e0*/  HMMA.16816.F32 R12, R144.reuse, R72, R12 ;  /* 0x00000048900c723c */ /* 0x042ff2000000180c */
[----:B------:R-:W-:Y:S01]  /*e4f0*/  MUFU.EX2 R84, R157 ;  /* 0x0000009d00547308 */ /* 0x000fe20000000800 */
[C---:B------:R-:W-:Y:S01]  /*e500*/  HMMA.16816.F32 R16, R144.reuse, R74, R16 ;  /* 0x0000004a9010723c */ /* 0x040fe20000001810 */
[----:B------:R-:W1:Y:S08]  /*e510*/  LDSM.16.MT88.4 R72, [R203] ;  /* 0x00000000cb48783b */ /* 0x000e700000004200 */
[----:B------:R-:W-:Y:S10]  /*e520*/  MUFU.EX2 R92, R172 ;  /* 0x000000ac005c7308 */ /* 0x000ff40000000800 */
[----:B------:R-:W-:Y:S10]  /*e530*/  MUFU.EX2 R157, R155 ;  /* 0x0000009b009d7308 */ /* 0x000ff40000000800 */
[----:B------:R-:W-:Y:S10]  /*e540*/  MUFU.EX2 R155, R152 ;  /* 0x00000098009b7308 */ /* 0x000ff40000000800 */
[----:B------:R-:W-:Y:S01]  /*e550*/  MUFU.EX2 R231, R231 ;  /* 0x000000e700e77308 */ /* 0x000fe20000000800 */
[C---:B-1----:R-:W-:Y:S09]  /*e560*/  HMMA.16816.F32 R20, R144.reuse, R72, R20 ;  /* 0x000000489014723c */ /* 0x042ff20000001814 */
[----:B------:R-:W-:Y:S01]  /*e570*/  MUFU.EX2 R152, R250 ;  /* 0x000000fa00987308 */ /* 0x000fe20000000800 */
[C---:B------:R-:W-:Y:S01]  /*e580*/  HMMA.16816.F32 R24, R144.reuse, R74, R24 ;  /* 0x0000004a9018723c */ /* 0x040fe20000001818 */
[----:B------:R-:W1:Y:S08]  /*e590*/  LDSM.16.MT88.4 R72, [R215] ;  /* 0x00000000d748783b */ /* 0x000e700000004200 */
[----:B------:R-:W2:Y:S10]  /*e5a0*/  MUFU.EX2 R2, R167 ;  /* 0x000000a700027308 */ /* 0x000eb40000000800 */
[----:B------:R-:W-:Y:S01]  /*e5b0*/  MUFU.EX2 R148, R133 ;  /* 0x0000008500947308 */ /* 0x000fe20000000800 */
[----:B--2---:R-:W-:Y:S04]  /*e5c0*/  FADD.FTZ R0, R2, R0 ;  /* 0x0000000002007221 */ /* 0x004fe80000010000 */
[----:B------:R-:W-:Y:S01]  /*e5d0*/  FADD.FTZ R0, R80, R0 ;  /* 0x0000000050007221 */ /* 0x000fe20000010000 */
[C---:B-1----:R-:W-:Y:S03]  /*e5e0*/  HMMA.16816.F32 R28, R144.reuse, R72, R28 ;  /* 0x00000048901c723c */ /* 0x042fe6000000181c */
[----:B------:R-:W-:Y:S05]  /*e5f0*/  FADD.FTZ R0, R70, R0 ;  /* 0x0000000046007221 */ /* 0x000fea0000010000 */
        /* <DEDUP_REMOVED lines=11> */
[C---:B-1----:R-:W-:Y:S07]  /*e6b0*/  HMMA.16816.F32 R60, R144.reuse, R72, R60 ;  /* 0x00000048903c723c */ /* 0x042fee000000183c */
[----:B------:R-:W-:Y:S01]  /*e6c0*/  F2FP.PACK_AB R72, R2, R69 ;  /* 0x000000450248723e */ /* 0x000fe200000000ff */
[----:B------:R-:W-:Y:S01]  /*e6d0*/  HMMA.16816.F32 R64, R144, R74, R64 ;  /* 0x0000004a9040723c */ /* 0x000fe20000001840 */
[----:B------:R1:W2:Y:S03]  /*e6e0*/  MUFU.EX2 R69, R159 ;  /* 0x0000009f00457308 */ /* 0x0002a60000000800 */
[----:B------:R-:W-:Y:S03]  /*e6f0*/  F2FP.PACK_AB R73, R108, R109 ;  /* 0x0000006d6c49723e */ /* 0x000fe600000000ff */
[----:B------:R-:W-:Y:S02]  /*e700*/  F2FP.PACK_AB R74, R70, R80 ;  /* 0x00000050464a723e */ /* 0x000fe400000000ff */
[----:B------:R-:W3:Y:S02]  /*e710*/  LDSM.16.MT88.4 R80, [R204+0x800] ;  /* 0x00080000cc50783b */ /* 0x000ee40000004200 */
[----:B------:R-:W-:Y:S01]  /*e720*/  MUFU.EX2 R144, R120 ;  /* 0x0000007800907308 */ /* 0x000fe20000000800 */
[----:B------:R-:W-:Y:S02]  /*e730*/  F2FP.PACK_AB R75, R166, R168 ;  /* 0x000000a8a64b723e */ /* 0x000fe400000000ff */
[----:B------:R-:W-:Y:S05]  /*e740*/  F2FP.PACK_AB R145, R149, R150 ;  /* 0x000000969591723e */ /* 0x000fea00000000ff */
[C---:B------:R-:W-:Y:S02]  /*e750*/  HMMA.16816.F32 R4, R72.reuse, R76, R4 ;  /* 0x0000004c4804723c */ /* 0x040fe40000001804 */
[----:B------:R-:W4:Y:S01]  /*e760*/  MUFU.EX2 R2, R158 ;  /* 0x0000009e00027308 */ /* 0x000f220000000800 */
[----:B-1----:R-:W5:Y:S02]  /*e770*/  LDL R159, [R1+0x4] ;  /* 0x00000400019f7983 */ /* 0x002f640000100800 */
[----:B--2---:R-:W-:Y:S03]  /*e780*/  FADD.FTZ R0, R69, R0 ;  /* 0x0000000045007221 */ /* 0x004fe60000010000 */
[C---:B------:R-:W-:Y:S01]  /*e790*/  HMMA.16816.F32 R8, R72.reuse, R78, R8 ;  /* 0x0000004e4808723c */ /* 0x040fe20000001808 */
[----:B------:R-:W1:Y:S03]  /*e7a0*/  LDSM.16.MT88.4 R76, [R203+0x800] ;  /* 0x00080000cb4c783b */ /* 0x000e660000004200 */
[----:B------:R-:W2:Y:S10]  /*e7b0*/  MUFU.EX2 R70, R154 ;  /* 0x0000009a00467308 */ /* 0x000eb40000000800 */
[----:B------:R-:W-:Y:S01]  /*e7c0*/  MUFU.EX2 R158, R156 ;  /* 0x0000009c009e7308 */ /* 0x000fe20000000800 */
[----:B----4-:R-:W-:Y:S01]  /*e7d0*/  FADD.FTZ R0, R2, R0 ;  /* 0x0000000002007221 */ /* 0x010fe20000010000 */
[C---:B---3--:R-:W-:Y:S08]  /*e7e0*/  HMMA.16816.F32 R12, R72.reuse, R80, R12 ;  /* 0x00000050480c723c */ /* 0x048ff0000000180c */
[----:B------:R-:W-:Y:S01]  /*e7f0*/  MUFU.EX2 R156, R153 ;  /* 0x00000099009c7308 */ /* 0x000fe20000000800 */
[----:B------:R-:W-:Y:S04]  /*e800*/  FADD.FTZ R0, R84, R0 ;  /* 0x0000000054007221 */ /* 0x000fe80000010000 */
[C---:B--2---:R-:W-:Y:S01]  /*e810*/  FADD.FTZ R0, R70.reuse, R0 ;  /* 0x0000000046007221 */ /* 0x044fe20000010000 */
[C---:B------:R-:W-:Y:S01]  /*e820*/  HMMA.16816.F32 R16, R72.reuse, R82, R16 ;  /* 0x000000524810723c */ /* 0x040fe20000001810 */
[----:B------:R-:W2:Y:S03]  /*e830*/  LDSM.16.MT88.4 R80, [R205+0x800] ;  /* 0x00080000cd50783b */ /* 0x000ea60000004200 */
[----:B------:R-:W-:Y:S04]  /*e840*/  MUFU.EX2 R154, R246 ;  /* 0x000000f6009a7308 */ /* 0x000fe80000000800 */
[C---:B-1----:R-:W-:Y:S06]  /*e850*/  HMMA.16816.F32 R20, R72.reuse, R76, R20 ;  /* 0x0000004c4814723c */ /* 0x042fec0000001814 */
[----:B------:R-:W-:Y:S02]  /*e860*/  MUFU.EX2 R153, R247 ;  /* 0x000000f700997308 */ /* 0x000fe40000000800 */
[C---:B------:R-:W-:Y:S01]  /*e870*/  HMMA.16816.F32 R24, R72.reuse, R78, R24 ;  /* 0x0000004e4818723c */ /* 0x040fe20000001818 */
[----:B------:R-:W1:Y:S07]  /*e880*/  LDSM.16.MT88.4 R76, [R202+0x4800] ;  /* 0x00480000ca4c783b */ /* 0x000e6e0000004200 */
[----:B------:R-:W-:Y:S01]  /*e890*/  MUFU.EX2 R146, R124 ;  /* 0x0000007c00927308 */ /* 0x000fe20000000800 */
        /* <DEDUP_REMOVED lines=13> */
[----:B------:R-:W-:Y:S01]  /*e970*/  HMMA.16816.F32 R64, R72, R82, R64 ;  /* 0x000000524840723c */ /* 0x000fe20000001840 */
[----:B------:R-:W2:Y:S06]  /*e980*/  LDSM.16.MT88.4 R80, [R204+0x1000] ;  /* 0x00100000cc50783b */ /* 0x000eac0000004200 */
[----:B------:R-:W-:Y:S02]  /*e990*/  F2FP.PACK_AB R74, R70, R84 ;  /* 0x00000054464a723e */ /* 0x000fe400000000ff */
[----:B------:R-:W3:Y:S01]  /*e9a0*/  LDSM.16.MT88.4 R84, [R203+0x1000] ;  /* 0x00100000cb54783b */ /* 0x000ee20000004200 */
[----:B------:R-:W-:Y:S02]  /*e9b0*/  MUFU.EX2 R70, R151 ;  /* 0x0000009700467308 */ /* 0x000fe40000000800 */
[----:B------:R-:W-:Y:S02]  /*e9c0*/  F2FP.PACK_AB R72, R2, R69 ;  /* 0x000000450248723e */ /* 0x000fe400000000ff */
[----:B------:R-:W-:Y:S02]  /*e9d0*/  F2FP.PACK_AB R73, R163, R164 ;  /* 0x000000a4a349723e */ /* 0x000fe400000000ff */
[----:B------:R-:W-:Y:S04]  /*e9e0*/  F2FP.PACK_AB R75, R160, R161 ;  /* 0x000000a1a04b723e */ /* 0x000fe800000000ff */
[----:B------:R-:W4:Y:S03]  /*e9f0*/  MUFU.EX2 R69, R174 ;  /* 0x000000ae00457308 */ /* 0x000f260000000800 */
[C---:B-1----:R-:W-:Y:S07]  /*ea00*/  HMMA.16816.F32 R4, R72.reuse, R76, R4 ;  /* 0x0000004c4804723c */ /* 0x042fee0000001804 */
[----:B------:R-:W1:Y:S01]  /*ea10*/  MUFU.EX2 R2, R173 ;  /* 0x000000ad00027308 */ /* 0x000e620000000800 */
[C---:B------:R-:W-:Y:S01]  /*ea20*/  HMMA.16816.F32 R8, R72.reuse, R78, R8 ;  /* 0x0000004e4808723c */ /* 0x040fe20000001808 */
[----:B------:R-:W3:Y:S08]  /*ea30*/  LDSM.16.MT88.4 R76, [R205+0x1000] ;  /* 0x00100000cd4c783b */ /* 0x000ef00000004200 */
[----:B------:R-:W-:Y:S01]  /*ea40*/  MUFU.EX2 R151, R252 ;  /* 0x000000fc00977308 */ /* 0x000fe20000000800 */
[C---:B--2---:R-:W-:Y:S03]  /*ea50*/  HMMA.16816.F32 R12, R72.reuse, R80, R12 ;  /* 0x00000050480c723c */ /* 0x044fe6000000180c */
[----:B----4-:R-:W-:Y:S05]  /*ea60*/  FADD.FTZ R0, R69, R0 ;  /* 0x0000000045007221 */ /* 0x010fea0000010000 */
[C---:B------:R-:W-:Y:S01]  /*ea70*/  HMMA.16816.F32 R16, R72.reuse, R82, R16 ;  /* 0x000000524810723c */ /* 0x040fe20000001810 */
[----:B------:R-:W2:Y:S03]  /*ea80*/  LDSM.16.MT88.4 R80, [R202+0x5000] ;  /* 0x00500000ca50783b */ /* 0x000ea60000004200 */
[----:B-1----:R-:W-:Y:S04]  /*ea90*/  FADD.FTZ R0, R2, R0 ;  /* 0x0000000002007221 */ /* 0x002fe80000010000 */
[C---:B---3--:R-:W-:Y:S04]  /*eaa0*/  HMMA.16816.F32 R20, R72.reuse, R84, R20 ;  /* 0x000000544814723c */ /* 0x048fe80000001814 */
[----:B------:R-:W-:Y:S04]  /*eab0*/  FADD.FTZ R0, R92, R0 ;  /* 0x000000005c007221 */ /* 0x000fe80000010000 */
[C---:B------:R-:W-:Y:S01]  /*eac0*/  HMMA.16816.F32 R24, R72.reuse, R86, R24 ;  /* 0x000000564818723c */ /* 0x040fe20000001818 */
[----:B------:R-:W1:Y:S03]  /*ead0*/  LDSM.16.MT88.4 R84, [R204+0x5000] ;  /* 0x00500000cc54783b */ /* 0x000e660000004200 */
[----:B------:R-:W-:Y:S04]  /*eae0*/  FADD.FTZ R0, R70, R0 ;  /* 0x0000000046007221 */ /* 0x000fe80000010000 */
[C---:B------:R-:W-:Y:S08]  /*eaf0*/  HMMA.16816.F32 R28, R72.reuse, R76, R28 ;  /* 0x0000004c481c723c */ /* 0x040ff0000000181c */
[C---:B------:R-:W-:Y:S01]  /*eb00*/  HMMA.16816.F32 R32, R72.reuse, R78, R32 ;  /* 0x0000004e4820723c */ /* 0x040fe20000001820 */
[----:B------:R-:W3:Y:S07]  /*eb10*/  LDSM.16.MT88.4 R76, [R203+0x5000] ;  /* 0x00500000cb4c783b */ /* 0x000eee0000004200 */
[C---:B--2---:R-:W-:Y:S08]  /*eb20*/  HMMA.16816.F32 R36, R72.reuse, R80, R36 ;  /* 0x000000504824723c */ /* 0x044ff00000001824 */
[C---:B------:R-:W-:Y:S01]  /*eb30*/  HMMA.16816.F32 R40, R72.reuse, R82, R40 ;  /* 0x000000524828723c */ /* 0x040fe20000001828 */
[----:B------:R-:W2:Y:S07]  /*eb40*/  LDSM.16.MT88.4 R80, [R205+0x5000] ;  /* 0x00500000cd50783b */ /* 0x000eae0000004200 */
[C---:B-1----:R-:W-:Y:S08]  /*eb50*/  HMMA.16816.F32 R44, R72.reuse, R84, R44 ;  /* 0x00000054482c723c */ /* 0x042ff0000000182c */
[C---:B------:R-:W-:Y:S01]  /*eb60*/  HMMA.16816.F32 R48, R72.reuse, R86, R48 ;  /* 0x000000564830723c */ /* 0x040fe20000001830 */
[----:B------:R-:W1:Y:S02]  /*eb70*/  LDSM.16.MT88.4 R84, [R202+0x1800] ;  /* 0x00180000ca54783b */ /* 0x000e640000004200 */
[----:B-----5:R-:W-:Y:S05]  /*eb80*/  ISETP.GT.AND P0, PT, R232, R159, PT ;  /* 0x0000009fe800720c */ /* 0x020fea0003f04270 */
[C---:B---3--:R-:W-:Y:S07]  /*eb90*/  HMMA.16816.F32 R52, R72.reuse, R76, R52 ;  /* 0x0000004c4834723c */ /* 0x048fee0000001834 */
[----:B------:R-:W-:Y:S01]  /*eba0*/  F2FP.PACK_AB R76, R2, R69 ;  /* 0x00000045024c723e */ /* 0x000fe200000000ff */
[C---:B------:R-:W-:Y:S01]  /*ebb0*/  HMMA.16816.F32 R56, R72.reuse, R78, R56 ;  /* 0x0000004e4838723c */ /* 0x040fe20000001838 */
[----:B------:R-:W3:Y:S03]  /*ebc0*/  MUFU.EX2 R69, R235 ;  /* 0x000000eb00457308 */ /* 0x000ee60000000800 */
[----:B------:R-:W-:Y:S03]  /*ebd0*/  F2FP.PACK_AB R77, R157, R158 ;  /* 0x0000009e9d4d723e */ /* 0x000fe600000000ff */
[----:B------:R-:W-:Y:S01]  /*ebe0*/  F2FP.PACK_AB R78, R70, R92 ;  /* 0x0000005c464e723e */ /* 0x000fe200000000ff */
[C---:B--2---:R-:W-:Y:S01]  /*ebf0*/  HMMA.16816.F32 R60, R72.reuse, R80, R60 ;  /* 0x00000050483c723c */ /* 0x044fe2000000183c */
[----:B------:R-:W-:Y:S02]  /*ec00*/  LDSM.16.MT88.4 R92, [R204+0x2000] ;  /* 0x00200000cc5c783b */ /* 0x000fe40000004200 */
[----:B------:R-:W2:Y:S01]  /*ec10*/  MUFU.EX2 R2, R234 ;  /* 0x000000ea00027308 */ /* 0x000ea20000000800 */
[----:B------:R-:W-:Y:S04]  /*ec20*/  F2FP.PACK_AB R79, R155, R156 ;  /* 0x0000009c9b4f723e */ /* 0x000fe800000000ff */
[----:B------:R-:W-:Y:S01]  /*ec30*/  HMMA.16816.F32 R64, R72, R82, R64 ;  /* 0x000000524840723c */ /* 0x000fe20000001840 */
[----:B------:R-:W4:Y:S04]  /*ec40*/  LDSM.16.MT88.4 R72, [R203+0x1800] ;  /* 0x00180000cb48783b */ /* 0x000f280000004200 */
[----:B------:R-:W5:Y:S03]  /*ec50*/  MUFU.EX2 R70, R230 ;  /* 0x000000e600467308 */ /* 0x000f660000000800 */
[C---:B-1----:R-:W-:Y:S01]  /*ec60*/  HMMA.16816.F32 R4, R76.reuse, R84, R4 ;  /* 0x000000544c04723c */ /* 0x042fe20000001804 */
[----:B------:R-:W1:Y:S04]  /*ec70*/  LDSM.16.MT88.4 R80, [R205+0x1800] ;  /* 0x00180000cd50783b */ /* 0x000e680000004200 */
[----:B---3--:R-:W-:Y:S03]  /*ec80*/  FADD.FTZ R0, R69, R0 ;  /* 0x0000000045007221 */ /* 0x008fe60000010000 */
[C---:B------:R-:W-:Y:S01]  /*ec90*/  HMMA.16816.F32 R8, R76.reuse, R86, R8 ;  /* 0x000000564c08723c */ /* 0x040fe20000001808 */
[----:B------:R-:W3:Y:S03]  /*eca0*/  LDSM.16.MT88.4 R84, [R202+0x5800] ;  /* 0x00580000ca54783b */ /* 0x000ee60000004200 */
[----:B--2---:R-:W-:Y:S04]  /*ecb0*/  FADD.FTZ R0, R2, R0 ;  /* 0x0000000002007221 */ /* 0x004fe80000010000 */
[C---:B------:R-:W-:Y:S04]  /*ecc0*/  HMMA.16816.F32 R12, R76.reuse, R88, R12 ;  /* 0x000000584c0c723c */ /* 0x040fe8000000180c */
[----:B------:R-:W-:Y:S04]  /*ecd0*/  FADD.FTZ R0, R96, R0 ;  /* 0x0000000060007221 */ /* 0x000fe80000010000 */
[C---:B------:R-:W-:Y:S01]  /*ece0*/  HMMA.16816.F32 R16, R76.reuse, R90, R16 ;  /* 0x0000005a4c10723c */ /* 0x040fe20000001810 */
[----:B------:R-:W-:Y:S03]  /*ecf0*/  LDSM.16.MT88.4 R88, [R203+0x5800] ;  /* 0x00580000cb58783b */ /* 0x000fe60000004200 */
[----:B-----5:R-:W-:Y:S04]  /*ed00*/  FADD.FTZ R0, R70, R0 ;  /* 0x0000000046007221 */ /* 0x020fe80000010000 */
[C---:B----4-:R-:W-:Y:S08]  /*ed10*/  HMMA.16816.F32 R20, R76.reuse, R72, R20 ;  /* 0x000000484c14723c */ /* 0x050ff00000001814 */
        /* <DEDUP_REMOVED lines=8> */
[C---:B--2---:R-:W-:Y:S07]  /*eda0*/  HMMA.16816.F32 R44, R76.reuse, R72, R44 ;  /* 0x000000484c2c723c */ /* 0x044fee000000182c */
[----:B------:R-:W-:Y:S01]  /*edb0*/  F2FP.PACK_AB R72, R2, R69 ;  /* 0x000000450248723e */ /* 0x000fe200000000ff */
[C---:B------:R-:W-:Y:S01]  /*edc0*/  HMMA.16816.F32 R48, R76.reuse, R74, R48 ;  /* 0x0000004a4c30723c */ /* 0x040fe20000001830 */
[----:B------:R-:W-:Y:S03]  /*edd0*/  MUFU.EX2 R69, R244 ;  /* 0x000000f400457308 */ /* 0x000fe60000000800 */
[----:B------:R-:W-:Y:S03]  /*ede0*/  F2FP.PACK_AB R73, R171, R170 ;  /* 0x000000aaab49723e */ /* 0x000fe600000000ff */
[----:B------:R-:W-:Y:S01]  /*edf0*/  F2FP.PACK_AB R74, R70, R96 ;  /* 0x00000060464a723e */ /* 0x000fe200000000ff */
[C---:B------:R-:W-:Y:S03]  /*ee00*/  HMMA.16816.F32 R52, R76.reuse, R88, R52 ;  /* 0x000000584c34723c */ /* 0x040fe60000001834 */
[----:B------:R-:W2:Y:S01]  /*ee10*/  MUFU.EX2 R96, R243 ;  /* 0x000000f300607308 */ /* 0x000ea20000000800 */
[----:B------:R-:W-:Y:S04]  /*ee20*/  F2FP.PACK_AB R75, R228, R175 ;  /* 0x000000afe44b723e */ /* 0x000fe800000000ff */
[C---:B------:R-:W-:Y:S01]  /*ee30*/  HMMA.16816.F32 R56, R76.reuse, R90, R56 ;  /* 0x0000005a4c38723c */ /* 0x040fe20000001838 */
[----:B------:R-:W4:Y:S04]  /*ee40*/  LDSM.16.MT88.4 R88, [R203+0x2000] ;  /* 0x00200000cb58783b */ /* 0x000f280000004200 */
[----:B------:R-:W5:Y:S03]  /*ee50*/  MUFU.EX2 R70, R240 ;  /* 0x000000f000467308 */ /* 0x000f660000000800 */
[C---:B-1----:R-:W-:Y:S07]  /*ee60*/  HMMA.16816.F32 R60, R76.reuse, R80, R60 ;  /* 0x000000504c3c723c */ /* 0x042fee000000183c */
[----:B------:R-:W1:Y:S01]  /*ee70*/  MUFU.EX2 R2, R245 ;  /* 0x000000f500027308 */ /* 0x000e620000000800 */
[----:B------:R-:W-:Y:S01]  /*ee80*/  HMMA.16816.F32 R64, R76, R82, R64 ;  /* 0x000000524c40723c */ /* 0x000fe20000001840 */
[----:B------:R-:W4:Y:S03]  /*ee90*/  LDSM.16.MT88.4 R76, [R205+0x2000] ;  /* 0x00200000cd4c783b */ /* 0x000f260000004200 */
[----:B--2---:R-:W-:Y:S04]  /*eea0*/  FADD.FTZ R0, R96, R0 ;  /* 0x0000000060007221 */ /* 0x004fe80000010000 */
[C---:B---3--:R-:W-:Y:S01]  /*eeb0*/  HMMA.16816.F32 R4, R72.reuse, R84, R4 ;  /* 0x000000544804723c */ /* 0x048fe20000001804 */
[----:B------:R-:W2:Y:S04]  /*eec0*/  LDSM.16.MT88.4 R80, [R202+0x6000] ;  /* 0x00600000ca50783b */ /* 0x000ea80000004200 */
[----:B-----5:R-:W-:Y:S03]  /*eed0*/  FADD.FTZ R0, R70, R0 ;  /* 0x0000000046007221 */ /* 0x020fe60000010000 */
[C---:B------:R-:W-:Y:S01]  /*eee0*/  HMMA.16816.F32 R8, R72.reuse, R86, R8 ;  /* 0x000000564808723c */ /* 0x040fe20000001808 */
[----:B------:R-:W3:Y:S03]  /*eef0*/  LDSM.16.MT88.4 R84, [R204+0x6000] ;  /* 0x00600000cc54783b */ /* 0x000ee60000004200 */
[----:B------:R-:W-:Y:S04]  /*ef00*/  FADD.FTZ R0, R69, R0 ;  /* 0x0000000045007221 */ /* 0x000fe80000010000 */
[C---:B------:R-:W-:Y:S04]  /*ef10*/  HMMA.16816.F32 R12, R72.reuse, R92, R12 ;  /* 0x0000005c480c723c */ /* 0x040fe8000000180c */
[----:B-1----:R-:W-:Y:S04]  /*ef20*/  FADD.FTZ R0, R2, R0 ;  /* 0x0000000002007221 */ /* 0x002fe80000010000 */
[C---:B------:R-:W-:Y:S01]  /*ef30*/  HMMA.16816.F32 R16, R72.reuse, R94, R16 ;  /* 0x0000005e4810723c */ /* 0x040fe20000001810 */
[----:B------:R-:W1:Y:S07]  /*ef40*/  LDSM.16.MT88.4 R92, [R203+0x6000] ;  /* 0x00600000cb5c783b */ /* 0x000e6e0000004200 */
        /* <DEDUP_REMOVED lines=10> */
[C---:B--2---:R-:W-:Y:S04]  /*eff0*/  HMMA.16816.F32 R36, R72.reuse, R80, R36 ;  /* 0x000000504824723c */ /* 0x044fe80000001824 */
[----:B------:R-:W-:Y:S01]  /*f000*/  F2FP.PACK_AB R79, R237, R236 ;  /* 0x000000eced4f723e */ /* 0x000fe200000000ff */
[----:B------:R-:W2:Y:S03]  /*f010*/  MUFU.EX2 R69, R249 ;  /* 0x000000f900457308 */ /* 0x000ea60000000800 */
[C---:B------:R-:W-:Y:S01]  /*f020*/  HMMA.16816.F32 R40, R72.reuse, R82, R40 ;  /* 0x000000524828723c */ /* 0x040fe20000001828 */
[----:B------:R-:W4:Y:S06]  /*f030*/  LDSM.16.MT88.4 R80, [R202+0x2800] ;  /* 0x00280000ca50783b */ /* 0x000f2c0000004200 */
[----:B------:R-:W4:Y:S01]  /*f040*/  MUFU.EX2 R2, R116 ;  /* 0x0000007400027308 */ /* 0x000f220000000800 */
[C---:B---3--:R-:W-:Y:S04]  /*f050*/  HMMA.16816.F32 R44, R72.reuse, R84, R44 ;  /* 0x00000054482c723c */ /* 0x048fe8000000182c */
[----:B-----5:R-:W-:Y:S04]  /*f060*/  FADD.FTZ R0, R70, R0 ;  /* 0x0000000046007221 */ /* 0x020fe80000010000 */
[C---:B------:R-:W-:Y:S01]  /*f070*/  HMMA.16816.F32 R48, R72.reuse, R86, R48 ;  /* 0x000000564830723c */ /* 0x040fe20000001830 */
[----:B------:R-:W3:Y:S03]  /*f080*/  LDSM.16.MT88.4 R84, [R204+0x2800] ;  /* 0x00280000cc54783b */ /* 0x000ee60000004200 */
[C---:B--2---:R-:W-:Y:S04]  /*f090*/  FADD.FTZ R0, R69.reuse, R0 ;  /* 0x0000000045007221 */ /* 0x044fe80000010000 */
[C---:B-1----:R-:W-:Y:S04]  /*f0a0*/  HMMA.16816.F32 R52, R72.reuse, R92, R52 ;  /* 0x0000005c4834723c */ /* 0x042fe80000001834 */
[----:B------:R-:W-:Y:S04]  /*f0b0*/  FADD.FTZ R0, R104, R0 ;  /* 0x0000000068007221 */ /* 0x000fe80000010000 */
[C---:B------:R-:W-:Y:S01]  /*f0c0*/  HMMA.16816.F32 R56, R72.reuse, R94, R56 ;  /* 0x0000005e4838723c */ /* 0x040fe20000001838 */
[----:B------:R-:W1:Y:S03]  /*f0d0*/  LDSM.16.MT88.4 R92, [R203+0x2800] ;  /* 0x00280000cb5c783b */ /* 0x000e660000004200 */
[C---:B----4-:R-:W-:Y:S04]  /*f0e0*/  FADD.FTZ R0, R2.reuse, R0 ;  /* 0x0000000002007221 */ /* 0x050fe80000010000 */
[C---:B------:R-:W-:Y:S08]  /*f0f0*/  HMMA.16816.F32 R60, R72.reuse, R88, R60 ;  /* 0x00000058483c723c */ /* 0x040ff0000000183c */
        /* <DEDUP_REMOVED lines=15> */
[----:B------:R-:W1:Y:S03]  /*f1f0*/  MUFU.EX2 R70, R132 ;  /* 0x0000008400467308 */ /* 0x000e660000000800 */
        /* <DEDUP_REMOVED lines=8> */
[C---:B------:R-:W-:Y:S04]  /*f280*/  HMMA.16816.F32 R44, R76.reuse, R96, R44 ;  /* 0x000000604c2c723c */ /* 0x040fe8000000182c */
[----:B-1----:R-:W-:Y:S04]  /*f290*/  F2FP.PACK_AB R147, R70, R148 ;  /* 0x000000944693723e */ /* 0x002fe800000000ff */
[C---:B------:R-:W-:Y:S01]  /*f2a0*/  HMMA.16816.F32 R48, R76.reuse, R98, R48 ;  /* 0x000000624c30723c */ /* 0x040fe20000001830 */
[----:B------:R-:W-:Y:S03]  /*f2b0*/  LDSM.16.MT88.4 R96, [R205+0x3000] ;  /* 0x00300000cd60783b */ /* 0x000fe60000004200 */
[----:B--2---:R-:W-:Y:S04]  /*f2c0*/  FADD.FTZ R0, R2, R0 ;  /* 0x0000000002007221 */ /* 0x004fe80000010000 */
[C---:B-----5:R-:W-:Y:S01]  /*f2d0*/  HMMA.16816.F32 R52, R76.reuse, R80, R52 ;  /* 0x000000504c34723c */ /* 0x060fe20000001834 */
[----:B------:R-:W-:Y:S03]  /*f2e0*/  LDSM.16.MT88.4 R120, [R204+0x3800] ;  /* 0x00380000cc78783b */ /* 0x000fe60000004200 */
[C---:B------:R-:W-:Y:S01]  /*f2f0*/  FADD.FTZ R0, R144.reuse, R0 ;  /* 0x0000000090007221 */ /* 0x040fe20000010000 */
[----:B------:R-:W-:Y:S01]  /*f300*/  F2FP.PACK_AB R144, R144, R2 ;  /* 0x000000029090723e */ /* 0x000fe200000000ff */
[----:B------:R-:W-:Y:S02]  /*f310*/  FADD.FTZ R2, R106, R105 ;  /* 0x000000696a027221 */ /* 0x000fe40000010000 */
[C---:B------:R-:W-:Y:S01]  /*f320*/  HMMA.16816.F32 R56, R76.reuse, R82, R56 ;  /* 0x000000524c38723c */ /* 0x040fe20000001838 */
[----:B------:R-:W1:Y:S03]  /*f330*/  LDSM.16.MT88.4 R80, [R203+0x3000] ;  /* 0x00300000cb50783b */ /* 0x000e660000004200 */
[----:B---3--:R-:W-:Y:S04]  /*f340*/  FADD.FTZ R0, R69, R0 ;  /* 0x0000000045007221 */ /* 0x008fe80000010000 */
        /* <DEDUP_REMOVED lines=67> */
[----:B------:R-:W-:Y:S01]  /*f780*/  FADD.FTZ R2, R148, R0 ;  /* 0x0000000094027221 */ /* 0x000fe20000010000 */
[----:B------:R-:W-:Y:S03]  /*f790*/  IADD3 R0, R232, -0x1, RZ ;  /* 0xffffffffe8007810 */ /* 0x000fe60007ffe0ff */
[C---:B------:R-:W-:Y:S04]  /*f7a0*/  HMMA.16816.F32 R92, R144.reuse, R88, R44 ;  /* 0x00000058905c723c */ /* 0x040fe8000000182c */
[----:B------:R-:W-:Y:S01]  /*f7b0*/  FADD.FTZ R2, R70, R2 ;  /* 0x0000000246027221 */ /* 0x000fe20000010000 */
[----:B------:R-:W-:Y:S02]  /*f7c0*/  MOV R232, R0 ;  /* 0x0000000000e87202 */ /* 0x000fe40000000f00 */
[----:B------:R-:W-:Y:S01]  /*f7d0*/  MOV R70, R3 ;  /* 0x0000000300467202 */ /* 0x000fe20000000f00 */
[C---:B------:R-:W-:Y:S01]  /*f7e0*/  HMMA.16816.F32 R88, R144.reuse, R90, R48 ;  /* 0x0000005a9058723c */ /* 0x040fe20000001830 */
[----:B------:R3:W-:Y:S07]  /*f7f0*/  STL [R1], R2 ;  /* 0x0000000201007387 */ /* 0x0007ee0000100800 */
[C---:B-1----:R-:W-:Y:S08]  /*f800*/  HMMA.16816.F32 R84, R144.reuse, R80, R52 ;  /* 0x000000509054723c */ /* 0x042ff00000001834 */
[C---:B------:R-:W-:Y:S08]  /*f810*/  HMMA.16816.F32 R80, R144.reuse, R82, R56 ;  /* 0x000000529050723c */ /* 0x040ff00000001838 */
[C---:B--2---:R-:W-:Y:S08]  /*f820*/  HMMA.16816.F32 R76, R144.reuse, R72, R60 ;  /* 0x00000048904c723c */ /* 0x044ff0000000183c */
[----:B------:R-:W-:Y:S01]  /*f830*/  HMMA.16816.F32 R72, R144, R74, R64 ;  /* 0x0000004a9048723c */ /* 0x000fe20000001840 */
[----:B------:R-:W-:Y:S07]  /*f840*/  @!UPT UIADD3 URZ, URZ, URZ, URZ ;  /* 0x0000003f3f3ff290 */ /* 0x000fee000fffe03f */
[----:B---3--:R-:W-:-:S11]  /*f850*/  @P0 BRA `(.L_x_100) ;  /* 0xffffbd4000000947 */ /* 0x008fd6000383ffff */
.L_x_93:
[----:B------:R-:W-:Y:S05]  /*f860*/  BRA.DIV ~URZ, `(.L_x_101) ;  /* 0x000047927f007947 */ /* 0x000fea000b800000 */
[----:B------:R1:W2:Y:S02]  /*f870*/  SHFL.BFLY PT, R5, R246, 0x2, 0x1f ;  /* 0x0c401f00f6057f89 */ /* 0x0002a400000e0000 */
.L_x_129:
[----:B--2---:R-:W-:Y:S01]  /*f880*/  FADD.FTZ R5, R5, R246 ;  /* 0x000000f605057221 */ /* 0x004fe20000010000 */
[----:B------:R-:W-:Y:S05]  /*f890*/  BRA.DIV ~URZ, `(.L_x_102) ;  /* 0x000047c27f007947 */ /* 0x000fea000b800000 */
[----:B------:R-:W2:Y:S04]  /*f8a0*/  LDL.LU R2, [R1] ;  /* 0x0000000001027983 */ /* 0x000ea80000300800 */
[----:B------:R-:W3:Y:S02]  /*f8b0*/  SHFL.BFLY PT, R0, R5, 0x1, 0x1f ;  /* 0x0c201f0005007f89 */ /* 0x000ee400000e0000 */
[----:B---3--:R-:W-:-:S02]  /*f8c0*/  FADD.FTZ R5, R5, R0 ;  /* 0x0000000005057221 */ /* 0x008fc40000010000 */
[----:B--2---:R-:W2:Y:S02]  /*f8d0*/  SHFL.BFLY PT, R4, R2, 0x2, 0x1f ;  /* 0x0c401f0002047f89 */ /* 0x004ea400000e0000 */
[----:B--2---:R-:W-:-:S05]  /*f8e0*/  FADD.FTZ R4, R4, R2 ;  /* 0x0000000204047221 */ /* 0x004fca0000010000 */
[----:B------:R2:W3:Y:S02]  /*f8f0*/  SHFL.BFLY PT, R3, R4, 0x1, 0x1f ;  /* 0x0c201f0004037f89 */ /* 0x0004e400000e0000 */
.L_x_130:
[----:B------:R-:W-:Y:S01]  /*f900*/  FSETP.NE.FTZ.AND P1, PT, R5, RZ, PT ;  /* 0x000000ff0500720b */ /* 0x000fe20003f35000 */
[----:B---3--:R-:W-:Y:S01]  /*f910*/  FADD.FTZ R3, R3, R4 ;  /* 0x0000000403037221 */ /* 0x008fe20000010000 */
[----:B------:R-:W-:Y:S02]  /*f920*/  MOV R2, RZ ;  /* 0x000000ff00027202 */ /* 0x000fe40000000f00 */
[----:B------:R-:W-:Y:S02]  /*f930*/  MOV R0, RZ ;  /* 0x000000ff00007202 */ /* 0x000fe40000000f00 */
[----:B------:R-:W-:Y:S02]  /*f940*/  FSETP.NE.FTZ.AND P0, PT, R3, RZ, PT ;  /* 0x000000ff0300720b */ /* 0x000fe40003f15000 */
[----:B------:R-:W-:Y:S02]  /*f950*/  MOV R17, 0xff800000 ;  /* 0xff80000000117802 */ /* 0x000fe40000000f00 */
[----:B------:R-:W-:-:S03]  /*f960*/  MOV R16, 0xff800000 ;  /* 0xff80000000107802 */ /* 0x000fc60000000f00 */
[----:B------:R-:W3:Y:S01]  /*f970*/  @P1 MUFU.RCP R2, R5 ;  /* 0x0000000500021308 */ /* 0x000ee20000001000 */
[----:B--2---:R-:W-:-:S05]  /*f980*/  @P1 MOV R4, 0x3f317218 ;  /* 0x3f31721800041802 */ /* 0x004fca0000000f00 */
[----:B------:R-:W-:Y:S02]  /*f990*/  @P1 FMUL.FTZ R4, R4, c[0x0][0x2d0] ;  /* 0x0000b40004041a20 */ /* 0x000fe40000410000 */
[----:B------:R-:W2:Y:S01]  /*f9a0*/  @P1 MUFU.LG2 R6, R5 ;  /* 0x0000000500061308 */ /* 0x000ea20000000c00 */
[----:B---3--:R-:W-:-:S07]  /*f9b0*/  FMUL.FTZ R132, R2, R132 ;  /* 0x0000008402847220 */ /* 0x008fce0000410000 */
[----:B------:R-:W3:Y:S01]  /*f9c0*/  @P0 MUFU.RCP R0, R3 ;  /* 0x0000000300000308 */ /* 0x000ee20000001000 */
        /* <DEDUP_REMOVED lines=31> */
[----:B------:R4:W5:Y:S01]  /*fbc0*/  @P0 MUFU.LG2 R2, R3 ;  /* 0x0000000300020308 */ /* 0x0009620000000c00 */
[----:B--2---:R-:W-:Y:S02]  /*fbd0*/  @P1 FMUL.FTZ R6, R6, 0.69314718246459960938 ;  /* 0x3f31721806061820 */ /* 0x004fe40000410000 */
[----:B---3--:R-:W-:Y:S02]  /*fbe0*/  FMUL.FTZ R134, R0, R134 ;  /* 0x0000008600867220 */ /* 0x008fe40000410000 */
[----:B------:R-:W-:Y:S01]  /*fbf0*/  @P1 FFMA.FTZ R17, R4, R68, R6 ;  /* 0x0000004404111223 */ /* 0x000fe20000010006 */
[----:B------:R-:W-:Y:S01]  /*fc00*/  MOV R4, 0x1 ;  /* 0x0000000100047802 */ /* 0x000fe20000000f00 */
[C---:B------:R-:W-:Y:S02]  /*fc10*/  FMUL.FTZ R135, R0.reuse, R135 ;  /* 0x0000008700877220 */ /* 0x040fe40000410000 */
[----:B------:R-:W-:-:S02]  /*fc20*/  FMUL.FTZ R130, R0, R130 ;  /* 0x0000008200827220 */ /* 0x000fc40000410000 */
[C---:B------:R-:W-:Y:S02]  /*fc30*/  FMUL.FTZ R131, R0.reuse, R131 ;  /* 0x0000008300837220 */ /* 0x040fe40000410000 */
[C---:B------:R-:W-:Y:S02]  /*fc40*/  FMUL.FTZ R126, R0.reuse, R126 ;  /* 0x0000007e007e7220 */ /* 0x040fe40000410000 */
[----:B------:R-:W-:Y:S01]  /*fc50*/  FMUL.FTZ R127, R0, R127 ;  /* 0x0000007f007f7220 */ /* 0x000fe20000410000 */
[----:B----4-:R-:W-:Y:S01]  /*fc60*/  @P0 MOV R3, 0x3f317218 ;  /* 0x3f31721800030802 */ /* 0x010fe20000000f00 */
[----:B-----5:R-:W-:Y:S02]  /*fc70*/  @P0 FMUL.FTZ R2, R2, 0.69314718246459960938 ;  /* 0x3f31721802020820 */ /* 0x020fe40000410000 */
[----:B------:R-:W-:Y:S02]  /*fc80*/  FMUL.FTZ R122, R0, R122 ;  /* 0x0000007a007a7220 */ /* 0x000fe40000410000 */
[----:B------:R-:W-:-:S02]  /*fc90*/  @P0 FMUL.FTZ R3, R3, c[0x0][0x2d0] ;  /* 0x0000b40003030a20 */ /* 0x000fc40000410000 */
        /* <DEDUP_REMOVED lines=24> */
[----:B------:R-:W-:Y:S01]  /*fe20*/  FMUL.FTZ R75, R0, R75 ;  /* 0x0000004b004b7220 */ /* 0x000fe20000410000 */
[----:B------:R-:W-:Y:S01]  /*fe30*/  PRMT R0, R4, 0x7610, R0 ;  /* 0x0000761004007816 */ /* 0x000fe20000000000 */
[----:B------:R-:W-:Y:S02]  /*fe40*/  @P0 FFMA.FTZ R16, R3, R12, R2 ;  /* 0x0000000c03100223 */ /* 0x000fe40000010002 */
.L_x_74:
[----:B--2---:R2:W5:Y:S01]  /*fe50*/  LDL R7, [R1+0x50] ;  /* 0x0000500001077983 */ /* 0x0045620000100800 */
[----:B------:R-:W-:Y:S03]  /*fe60*/  BSSY B0, `(.L_x_103) ;  /* 0x0000012000007945 */ /* 0x000fe60003800000 */
[----:B------:R-:W3:Y:S02]  /*fe70*/  S2R R6, SR_TID.X ;  /* 0x0000000000067919 */ /* 0x000ee40000002100 */
[----:B---3--:R-:W-:-:S13]  /*fe80*/  LOP3.LUT P6, RZ, R6, 0xff, RZ, 0xc0, !PT ;  /* 0x000000ff06ff7812 */ /* 0x008fda00078cc0ff */
[----:B------:R-:W-:Y:S05]  /*fe90*/  @P6 BRA `(.L_x_104) ;  /* 0x000000e000006947 */ /* 0x000fea0003800000 */
[----:B--2---:R-:W2:Y:S01]  /*fea0*/  S2R R4, SR_LANEID ;  /* 0x0000000000047919 */ /* 0x004ea20000000000 */
[----:B------:R-:W-:Y:S01]  /*feb0*/  VOTEU.ANY UR4, UPT, PT ;  /* 0x0000000000047886 */ /* 0x000fe200038e0100 */
[----:B------:R-:W-:Y:S01]  /*fec0*/  IMAD.MOV.U32 R5, RZ, RZ, c[0x0][0x584] ;  /* 0x00016100ff057624 */ /* 0x000fe200078e00ff */
[----:B------:R-:W2:Y:S08]  /*fed0*/  FLO.U32 R3, UR4 ;  /* 0x0000000400037d00 */ /* 0x000eb000080e0000 */
[----:B------:R-:W3:Y:S01]  /*fee0*/  POPC R2, UR4 ;  /* 0x0000000400027d09 */ /* 0x000ee20008000000 */
[----:B--2---:R-:W-:Y:S01]  /*fef0*/  ISETP.EQ.U32.AND P0, PT, R3, R4, PT ;  /* 0x000000040300720c */ /* 0x004fe20003f02070 */
[----:B------:R-:W-:-:S12]  /*ff00*/  IMAD.MOV.U32 R4, RZ, RZ, c[0x0][0x580] ;  /* 0x00016000ff047624 */ /* 0x000fd800078e00ff */
[----:B---3--:R2:W3:Y:S04]  /*ff10*/  @P0 ATOMG.E.ADD.STRONG.GPU PT, R2, [R4.64], R2 ;  /* 0x00000002040209a8 */ /* 0x0084e800081ee1c6 */
[----:B--2---:R-:W2:Y:S04]  /*ff20*/  S2R R4, SR_LTMASK ;  /* 0x0000000000047919 */ /* 0x004ea80000003900 */
[----:B---3--:R2:W3:Y:S02]  /*ff30*/  SHFL.IDX PT, R3, R2, R3, 0x1f ;  /* 0x00001f0302037589 */ /* 0x0084e400000e0000 */
[----:B--2---:R-:W-:-:S06]  /*ff40*/  LOP3.LUT R2, R4, UR4, RZ, 0xc0, !PT ;  /* 0x0000000404027c12 */ /* 0x004fcc000f8ec0ff */
[----:B------:R-:W3:Y:S02]  /*ff50*/  POPC R2, R2 ;  /* 0x0000000200027309 */ /* 0x000ee40000000000 */
[----:B---3-5:R-:W-:-:S05]  /*ff60*/  IADD3 R7, R3, c[0x0][0xc], R2 ;  /* 0x0000030003077a10 */ /* 0x028fca0007ffe002 */
[----:B------:R2:W-:Y:S02]  /*ff70*/  STL [R1+0x50], R7 ;  /* 0x0000500701007387 */ /* 0x0005e40000100800 */
.L_x_104:
[----:B--2---:R-:W-:Y:S05]  /*ff80*/  BSYNC B0 ;  /* 0x0000000000007941 */ /* 0x004fea0003800000 */
.L_x_103:
[----:B------:R-:W-:Y:S01]  /*ff90*/  PRMT R0, R0, 0x9910, RZ ;  /* 0x0000991000007816 */ /* 0x000fe200000000ff */
[----:B------:R-:W-:Y:S01]  /*ffa0*/  BSSY B1, `(.L_x_105) ;  /* 0x000013b000017945 */ /* 0x000fe20003800000 */
[----:B-----5:R-:W-:Y:S02]  /*ffb0*/  IMAD.MOV.U32 R18, RZ, RZ, R7 ;  /* 0x000000ffff127224 */ /* 0x020fe400078e0007 */
[----:B------:R-:W-:-:S13]  /*ffc0*/  ISETP.NE.AND P0, PT, R0, RZ, PT ;  /* 0x000000ff0000720c */ /* 0x000fda0003f05270 */
[----:B------:R-:W-:Y:S05]  /*ffd0*/  @!P0 BRA `(.L_x_106) ;  /* 0x000010b000008947 */ /* 0x000fea0003800000 */
[----:B------:R-:W-:Y:S01]  /*ffe0*/  WARPSYNC 0xffffffff ;  /* 0xffffffff00007948 */ /* 0x000fe20003800000 */
[----:B------:R-:W-:Y:S06]  /*fff0*/  BAR.SYNC.DEFER_BLOCKING 0x1, 0x100 ;  /* 0x0044000000007b1d */ /* 0x000fec0000010000 */
[----:B------:R-:W-:Y:S05]  /*10000*/  BRA.CONV ~URZ, `(.L_x_107) ;  /* 0x000000837f007947 */ /* 0x000fea000b800000 */
[----:B------:R-:W-:Y:S01]  /*10010*/  SHF.R.S32.HI R2, RZ, 0x1f, R6 ;  /* 0x0000001fff027819 */ /* 0x000fe20000011406 */
[----:B------:R-:W-:Y:S02]  /*10020*/  IMAD.MOV.U32 R52, RZ, RZ, RZ ;  /* 0x000000ffff347224 */ /* 0x000fe400078e00ff */
[----:B------:R-:W-:Y:S01]  /*10030*/  IMAD.MOV.U32 R3, RZ, RZ, 0x1f ;  /* 0x0000001fff037424 */ /* 0x000fe200078e00ff */
[----:B------:R-:W-:-:S04]  /*10040*/  LEA.HI R2, R2, R6, RZ, 0x7 ;  /* 0x0000000602027211 */ /* 0x000fc800078f38ff */
[----:B------:R-:W-:-:S05]  /*10050*/  SHF.R.S32.HI R2, RZ, 0x7, R2 ;  /* 0x00000007ff027819 */ /* 0x000fca0000011402 */
[----:B------:R-:W-:Y:S01]  /*10060*/  IMAD.MOV.U32 R36, RZ, RZ, R2 ;  /* 0x000000ffff247224 */ /* 0x000fe200078e0002 */
[----:B------:R-:W-:Y:S02]  /*10070*/  MOV R2, 0x10090 ;  /* 0x0001009000027802 */ /* 0x000fe40000000f00 */
[----:B-1----:R-:W-:Y:S05]  /*10080*/  CALL.REL.NOINC `($__internal_1_$__cuda_sm70_shflsync_idx_p) ;  /* 0x000041a000007944 */ /* 0x002fea0003c00000 */
.L_x_107:
[----:B------:R-:W2:Y:S04]  /*10090*/  LDL R8, [R1+0xcc] ;  /* 0x0000cc0001087983 */ /* 0x000ea80000100800 */
[----:B------:R-:W3:Y:S04]  /*100a0*/  LDL.LU R6, [R1+0x44] ;  /* 0x0000440001067983 */ /* 0x000ee80000300800 */
[----:B-1----:R-:W4:Y:S04]  /*100b0*/  LDL.LU R11, [R1+0x40] ;  /* 0x00004000010b7983 */ /* 0x002f280000300800 */
[----:B------:R-:W2:Y:S04]  /*100c0*/  LDL.LU R19, [R1+0x48] ;  /* 0x0000480001137983 */ /* 0x000ea80000300800 */
[----:B------:R-:W2:Y:S01]  /*100d0*/  LDL.LU R21, [R1+0x4c] ;  /* 0x00004c0001157983 */ /* 0x000ea20000300800 */
[----:B------:R-:W-:-:S03]  /*100e0*/  MOV R3, 0x1 ;  /* 0x0000000100037802 */ /* 0x000fc60000000f00 */
[----:B------:R-:W2:Y:S01]  /*100f0*/  LDL R20, [R1+0xd4] ;  /* 0x0000d40001147983 */ /* 0x000ea20000100800 */
[----:B------:R-:W-:-:S03]  /*10100*/  ISETP.NE.AND P1, PT, R3, c[0x0][0x4e8], PT ;  /* 0x00013a0003007a0c */ /* 0x000fc60003f25270 */
[----:B------:R-:W1:Y:S04]  /*10110*/  S2R R22, SR_TID.X ;  /* 0x0000000000167919 */ /* 0x000e680000002100 */
[----:B------:R1:W5:Y:S04]  /*10120*/  LDL R45, [R1+0x3c] ;  /* 0x00003c00012d7983 */ /* 0x0003680000100800 */
        /* <DEDUP_REMOVED lines=21> */
[----:B------:R1:W5:Y:S01]  /*10280*/  LDL R23, [R1+0x64] ;  /* 0x0000640001177983 */ /* 0x0003620000100800 */
[----:B---3--:R-:W-:Y:S01]  /*10290*/  SHF.R.S32.HI R0, RZ, 0x1f, R6 ;  /* 0x0000001fff007819 */ /* 0x008fe20000011406 */
[----:B------:R-:W-:Y:S01]  /*102a0*/  IMAD.WIDE.U32 R4, R6, c[0x0][0x4d0], RZ ;  /* 0x0001340006047a25 */ /* 0x000fe200078e00ff */
[----:B----4-:R-:W-:-:S03]  /*102b0*/  SHF.R.S32.HI R7, RZ, 0x1f, R11 ;  /* 0x0000001fff077819 */ /* 0x010fc6000001140b */
[C---:B------:R-:W-:Y:S02]  /*102c0*/  IMAD R2, R0.reuse, c[0x0][0x4d0], RZ ;  /* 0x0001340000027a24 */ /* 0x040fe400078e02ff */
[----:B------:R-:W-:Y:S02]  /*102d0*/  IMAD R3, R0, c[0x0][0x438], RZ ;  /* 0x00010e0000037a24 */ /* 0x000fe400078e02ff */
[----:B------:R-:W-:Y:S02]  /*102e0*/  IMAD R2, R6, c[0x0][0x4d4], R2 ;  /* 0x0001350006027a24 */ /* 0x000fe400078e0202 */
[----:B------:R-:W-:Y:S02]  /*102f0*/  IMAD R9, R7, c[0x0][0x4d8], RZ ;  /* 0x0001360007097a24 */ /* 0x000fe400078e02ff */
[----:B--2---:R-:W-:Y:S01]  /*10300*/  IMAD.IADD R0, R8, 0x1, R21 ;  /* 0x0000000108007824 */ /* 0x004fe200078e0215 */
[----:B------:R-:W-:Y:S01]  /*10310*/  IADD3 R5, R5, R2, RZ ;  /* 0x0000000205057210 */ /* 0x000fe20007ffe0ff */
[----:B------:R-:W-:-:S02]  /*10320*/  IMAD R8, R6, c[0x0][0x43c], R3 ;  /* 0x00010f0006087a24 */ /* 0x000fc400078e0203 */
[----:B------:R-:W-:Y:S01]  /*10330*/  IMAD.WIDE.U32 R2, R6, c[0x0][0x438], RZ ;  /* 0x00010e0006027a25 */ /* 0x000fe200078e00ff */
[----:B------:R-:W-:-:S03]  /*10340*/  MOV R6, R0 ;  /* 0x0000000000067202 */ /* 0x000fc60000000f00 */
[----:B------:R-:W-:Y:S01]  /*10350*/  @P1 IMAD.HI.U32 R10, R0, c[0x0][0x4ec], RZ ;  /* 0x00013b00000a1a27 */ /* 0x000fe200078e00ff */
[----:B------:R-:W-:-:S03]  /*10360*/  IADD3 R3, R3, R8, RZ ;  /* 0x0000000803037210 */ /* 0x000fc60007ffe0ff */
[----:B------:R-:W-:Y:S01]  /*10370*/  IMAD R8, R7, c[0x0][0x440], RZ ;  /* 0x0001100007087a24 */ /* 0x000fe200078e02ff */
[----:B------:R-:W-:Y:S01]  /*10380*/  @P1 SHF.R.U32.HI R6, RZ, c[0x0][0x4f0], R10 ;  /* 0x00013c00ff061a19 */ /* 0x000fe2000001160a */
[C---:B------:R-:W-:Y:S01]  /*10390*/  IMAD R9, R11.reuse, c[0x0][0x4dc], R9 ;  /* 0x000137000b097a24 */ /* 0x040fe200078e0209 */
[----:B------:R-:W-:Y:S01]  /*103a0*/  SHF.R.S32.HI R7, RZ, 0x1f, R19 ;  /* 0x0000001fff077819 */ /* 0x000fe20000011413 */
[----:B------:R-:W-:-:S04]  /*103b0*/  IMAD.WIDE.U32 R4, R11, c[0x0][0x4d8], R4 ;  /* 0x000136000b047a25 */ /* 0x000fc800078e0004 */
[----:B------:R-:W-:Y:S01]  /*103c0*/  IMAD R15, R11, c[0x0][0x444], R8 ;  /* 0x000111000b0f7a24 */ /* 0x000fe200078e0208 */
[----:B------:R-:W-:Y:S01]  /*103d0*/  IADD3 R8, -R6, RZ, RZ ;  /* 0x000000ff06087210 */ /* 0x000fe20007ffe1ff */
[----:B------:R-:W-:Y:S02]  /*103e0*/  IMAD.IADD R5, R5, 0x1, R9 ;  /* 0x0000000105057824 */ /* 0x000fe400078e0209 */
[----:B------:R-:W-:-:S04]  /*103f0*/  IMAD.WIDE.U32 R10, R11, c[0x0][0x440], R2 ;  /* 0x000110000b0a7a25 */ /* 0x000fc800078e0002 */
[----:B------:R-:W-:Y:S02]  /*10400*/  IMAD R3, R8, c[0x0][0x4e8], R0 ;  /* 0x00013a0008037a24 */ /* 0x000fe400078e0200 */
[----:B------:R-:W-:Y:S02]  /*10410*/  IMAD R12, R7, c[0x0][0x4e0], RZ ;  /* 0x00013800070c7a24 */ /* 0x000fe400078e02ff */
[----:B------:R-:W-:Y:S01]  /*10420*/  IMAD.WIDE.U32 R8, R19, c[0x0][0x4e0], R4 ;  /* 0x0001380013087a25 */ /* 0x000fe200078e0004 */
[----:B------:R-:W-:-:S03]  /*10430*/  SHF.R.S32.HI R13, RZ, 0x1f, R6 ;  /* 0x0000001fff0d7819 */ /* 0x000fc60000011406 */
[----:B------:R-:W-:Y:S01]  /*10440*/  @P1 IMAD.HI.U32 R4, R0, c[0x0][0x4ec], RZ ;  /* 0x00013b0000041a27 */ /* 0x000fe200078e00ff */
[----:B------:R-:W-:Y:S02]  /*10450*/  MOV R2, R0 ;  /* 0x0000000000027202 */ /* 0x000fe40000000f00 */
[----:B------:R-:W-:Y:S01]  /*10460*/  SHF.R.S32.HI R14, RZ, 0x1f, R3 ;  /* 0x0000001fff0e7819 */ /* 0x000fe20000011403 */
[----:B------:R-:W-:Y:S01]  /*10470*/  IMAD R12, R19, c[0x0][0x4e4], R12 ;  /* 0x00013900130c7a24 */ /* 0x000fe200078e020c */
[----:B------:R-:W-:Y:S02]  /*10480*/  IADD3 R6, P0, R6, R8, RZ ;  /* 0x0000000806067210 */ /* 0x000fe40007f1e0ff */
[----:B------:R-:W-:Y:S01]  /*10490*/  @P1 SHF.R.U32.HI R2, RZ, c[0x0][0x4f0], R4 ;  /* 0x00013c00ff021a19 */ /* 0x000fe20000011604 */
[----:B------:R-:W-:Y:S01]  /*104a0*/  IMAD.IADD R5, R11, 0x1, R15 ;  /* 0x000000010b057824 */ /* 0x000fe200078e020f */
[----:B------:R-:W-:Y:S01]  /*104b0*/  MOV R4, R10 ;  /* 0x0000000a00047202 */ /* 0x000fe20000000f00 */
[----:B------:R-:W-:Y:S01]  /*104c0*/  IMAD R8, R7, c[0x0][0x448], RZ ;  /* 0x0001120007087a24 */ /* 0x000fe200078e02ff */
[----:B------:R-:W-:Y:S01]  /*104d0*/  IADD3.X R7, R13, R9, R12, P0, !PT ;  /* 0x000000090d077210 */ /* 0x000fe200007fe40c */
[----:B------:R-:W-:Y:S01]  /*104e0*/  IMAD R9, R14, c[0x0][0x4c8], RZ ;  /* 0x000132000e097a24 */ /* 0x000fe200078e02ff */
[----:B------:R2:W5:Y:S01]  /*104f0*/  LDL R15, [R1+0x94] ;  /* 0x00009400010f7983 */ /* 0x0005620000100800 */
[----:B------:R-:W-:-:S02]  /*10500*/  IMAD R10, R19, c[0x0][0x44c], R8 ;  /* 0x00011300130a7a24 */ /* 0x000fc400078e0208 */
[----:B------:R-:W-:Y:S01]  /*10510*/  IMAD.WIDE.U32 R4, R19, c[0x0][0x448], R4 ;  /* 0x0001120013047a25 */ /* 0x000fe200078e0004 */
[----:B-1----:R-:W-:Y:S01]  /*10520*/  SHF.R.S32.HI R19, RZ, 0x1f, R22 ;  /* 0x0000001fff137819 */ /* 0x002fe20000011416 */
[----:B------:R2:W5:Y:S01]  /*10530*/  LDL R14, [R1+0x58] ;  /* 0x00005800010e7983 */ /* 0x0005620000100800 */
[----:B------:R-:W-:Y:S01]  /*10540*/  IADD3 R8, -R2, RZ, RZ ;  /* 0x000000ff02087210 */ /* 0x000fe20007ffe1ff */
[C---:B------:R-:W-:Y:S02]  /*10550*/  IMAD R9, R3.reuse, c[0x0][0x4cc], R9 ;  /* 0x0001330003097a24 */ /* 0x040fe400078e0209 */
[----:B------:R-:W-:Y:S01]  /*10560*/  IMAD.WIDE.U32 R6, R3, c[0x0][0x4c8], R6 ;  /* 0x0001320003067a25 */ /* 0x000fe200078e0006 */
[----:B------:R-:W-:Y:S01]  /*10570*/  SHF.R.S32.HI R3, RZ, 0x1f, R2 ;  /* 0x0000001fff037819 */ /* 0x000fe20000011402 */
[----:B------:R2:W5:Y:S01]  /*10580*/  LDL R13, [R1+0x90] ;  /* 0x00009000010d7983 */ /* 0x0005620000100800 */
[----:B------:R-:W-:Y:S01]  /*10590*/  LEA.HI R19, R19, R22, RZ, 0x5 ;  /* 0x0000001613137211 */ /* 0x000fe200078f28ff */
[----:B------:R-:W-:-:S02]  /*105a0*/  IMAD R8, R8, c[0x0][0x4e8], R0 ;  /* 0x00013a0008087a24 */ /* 0x000fc400078e0200 */
[----:B------:R-:W-:Y:S01]  /*105b0*/  IMAD R0, R3, c[0x0][0x430], RZ ;  /* 0x00010c0003007a24 */ /* 0x000fe200078e02ff */
[----:B------:R-:W-:Y:S01]  /*105c0*/  LOP3.LUT R19, R19, 0xffffffe0, RZ, 0xc0, !PT ;  /* 0xffffffe013137812 */ /* 0x000fe200078ec0ff */
[----:B------:R-:W-:Y:S01]  /*105d0*/  IMAD.IADD R5, R5, 0x1, R10 ;  /* 0x0000000105057824 */ /* 0x000fe200078e020a */
[----:B------:R2:W5:Y:S01]  /*105e0*/  LDL R12, [R1+0x54] ;  /* 0x00005400010c7983 */ /* 0x0005620000100800 */
[C---:B------:R-:W-:Y:S01]  /*105f0*/  IMAD R0, R2.reuse, c[0x0][0x434], R0 ;  /* 0x00010d0002007a24 */ /* 0x040fe200078e0200 */
[----:B------:R-:W-:Y:S01]  /*10600*/  IADD3 R19, -R19, R22, RZ ;  /* 0x0000001613137210 */ /* 0x000fe20007ffe1ff */
[----:B------:R-:W-:Y:S01]  /*10610*/  IMAD.WIDE.U32 R2, R2, c[0x0][0x430], R4 ;  /* 0x00010c0002027a25 */ /* 0x000fe200078e0004 */
[----:B------:R2:W5:Y:S02]  /*10620*/  LDL R22, [R1+0x9c] ;  /* 0x00009c0001167983 */ /* 0x0005640000100800 */
[----:B------:R-:W-:Y:S01]  /*10630*/  LOP3.LUT P1, RZ, R19, 0x3, RZ, 0xc0, !PT ;  /* 0x0000000313ff7812 */ /* 0x000fe2000782c0ff */
[----:B------:R-:W-:Y:S01]  /*10640*/  IMAD.IADD R3, R3, 0x1, R0 ;  /* 0x0000000103037824 */ /* 0x000fe200078e0200 */
[----:B------:R-:W-:Y:S01]  /*10650*/  IADD3 R0, R20, R21, RZ ;  /* 0x0000001514007210 */ /* 0x000fe20007ffe0ff */
[----:B------:R2:W5:Y:S04]  /*10660*/  LDL R19, [R1+0x5c] ;  /* 0x00005c0001137983 */ /* 0x0005680000100800 */
[----:B------:R2:W5:Y:S04]  /*10670*/  LDL R21, [R1+0x60] ;  /* 0x0000600001157983 */ /* 0x0005680000100800 */
[----:B------:R2:W5:Y:S01]  /*10680*/  LDL R20, [R1+0x98] ;  /* 0x0000980001147983 */ /* 0x0005620000100800 */
[----:B------:R-:W-:-:S02]  /*10690*/  IADD3 R7, R7, R9, RZ ;  /* 0x0000000907077210 */ /* 0x000fc40007ffe0ff */
[----:B------:R-:W-:-:S04]  /*106a0*/  LEA R9, P0, R6, c[0x0][0x4a8], 0x2 ;  /* 0x00012a0006097a11 */ /* 0x000fc800078010ff */
[----:B------:R-:W-:Y:S01]  /*106b0*/  LEA.HI.X R7, R6, c[0x0][0x4ac], R7, 0x2, P0 ;  /* 0x00012b0006077a11 */ /* 0x000fe200000f1407 */
[----:B------:R-:W-:Y:S01]  /*106c0*/  SHFL.IDX PT, R4, R9, RZ, 0x1c1f ;  /* 0x001c1fff09047589 */ /* 0x000fe200000e0000 */
[----:B------:R-:W-:-:S03]  /*106d0*/  ULDC UR5, c[0x0][0x4e8] ;  /* 0x00013a0000057ab9 */ /* 0x000fc60000000800 */
[----:B------:R-:W1:Y:S01]  /*106e0*/  SHFL.IDX PT, R5, R7, RZ, 0x1c1f ;  /* 0x001c1fff07057589 */ /* 0x000e6200000e0000 */
[----:B------:R-:W-:-:S03]  /*106f0*/  ULDC UR4, c[0x0][0x388] ;  /* 0x0000e20000047ab9 */ /* 0x000fc60000000800 */
[----:B------:R3:W-:Y:S04]  /*10700*/  SHFL.IDX PT, R6, R9, 0x1, 0x1c1f ;  /* 0x003c1f0009067f89 */ /* 0x0007e800000e0000 */
[----:B------:R-:W4:Y:S01]  /*10710*/  SHFL.IDX PT, R7, R7, 0x1, 0x1c1f ;  /* 0x003c1f0007077f89 */ /* 0x000f2200000e0000 */
[----:B------:R-:W-:-:S06]  /*10720*/  UIMAD UR4, UR5, UR4, URZ ;  /* 0x00000004050472a4 */ /* 0x000fcc000f8e023f */
[----:B------:R-:W-:Y:S02]  /*10730*/  ISETP.GE.OR P2, PT, R0, UR4, P1 ;  /* 0x0000000400007c0c */ /* 0x000fe40008f46670 */
[----:B---3--:R-:W-:-:S05]  /*10740*/  SHF.R.S32.HI R9, RZ, 0x1f, R8 ;  /* 0x0000001fff097819 */ /* 0x008fca0000011408 */
[----:B------:R-:W-:Y:S01]  /*10750*/  IMAD R10, R9, c[0x0][0x428], RZ ;  /* 0x00010a00090a7a24 */ /* 0x000fe200078e02ff */
[----:B------:R-:W-:-:S04]  /*10760*/  IADD3 R9, R0, 0x8, RZ ;  /* 0x0000000800097810 */ /* 0x000fc80007ffe0ff */
[----:B------:R-:W-:Y:S01]  /*10770*/  ISETP.GE.OR P1, PT, R9, UR4, P1 ;  /* 0x0000000409007c0c */ /* 0x000fe20008f26670 */
[C---:B------:R-:W-:Y:S01]  /*10780*/  IMAD R10, R8.reuse, c[0x0][0x42c], R10 ;  /* 0x00010b00080a7a24 */ /* 0x040fe200078e020a */
[----:B-1----:R2:W-:Y:S01]  /*10790*/  @!P2 ST.E [R4.64], R17 ;  /* 0x000000110400a985 */ /* 0x0025e2000c101906 */
[----:B------:R-:W-:-:S05]  /*107a0*/  IMAD.WIDE.U32 R2, R8, c[0x0][0x428], R2 ;  /* 0x00010a0008027a25 */ /* 0x000fca00078e0002 */
[----:B------:R-:W-:-:S05]  /*107b0*/  IADD3 R3, R3, R10, RZ ;  /* 0x0000000a03037210 */ /* 0x000fca0007ffe0ff */
[----:B----4-:R2:W-:Y:S01]  /*107c0*/  @!P1 ST.E [R6.64], R16 ;  /* 0x0000001006009985 */ /* 0x0105e2000c101906 */
[----:B------:R-:W-:Y:S02]  /*107d0*/  ISETP.GE.AND P1, PT, R0, UR4, PT ;  /* 0x0000000400007c0c */ /* 0x000fe4000bf26270 */
[----:B------:R-:W-:-:S04]  /*107e0*/  LEA R11, P0, R2, c[0x0][0x400], 0x2 ;  /* 0x00010000020b7a11 */ /* 0x000fc800078010ff */
[----:B------:R-:W-:Y:S01]  /*107f0*/  LEA.HI.X R10, R2, c[0x0][0x404], R3, 0x2, P0 ;  /* 0x00010100020a7a11 */ /* 0x000fe200000f1403 */
[----:B------:R-:W-:Y:S01]  /*10800*/  BSSY B0, `(.L_x_108) ;  /* 0x0000044000007945 */ /* 0x000fe20003800000 */
[----:B------:R2:W1:Y:S01]  /*10810*/  SHFL.IDX PT, R2, R11, RZ, 0x1c1f ;  /* 0x001c1fff0b027589 */ /* 0x00046200000e0000 */
[----:B------:R-:W-:-:S03]  /*10820*/  ISETP.GE.AND P0, PT, R9, UR4, PT ;  /* 0x0000000409007c0c */ /* 0x000fc6000bf06270 */
[----:B------:R2:W3:Y:S01]  /*10830*/  SHFL.IDX PT, R3, R10, RZ, 0x1c1f ;  /* 0x001c1fff0a037589 */ /* 0x0004e200000e0000 */
[----:B------:R-:W-:Y:S05]  /*10840*/  @P1 BRA `(.L_x_109) ;  /* 0x000003f000001947 */ /* 0x000fea0003800000 */
[----:B-----5:R-:W-:Y:S02]  /*10850*/  ISETP.GE.AND P5, PT, R45, c[0x0][0x3c8], PT ;  /* 0x0000f2002d007a0c */ /* 0x020fe40003fa6270 */
[----:B------:R-:W-:Y:S02]  /*10860*/  ISETP.GE.AND P1, PT, R43, c[0x0][0x3c8], PT ;  /* 0x0000f2002b007a0c */ /* 0x000fe40003f26270 */
[----:B------:R-:W-:Y:S02]  /*10870*/  ISETP.GE.AND P4, PT, R41, c[0x0][0x3c8], PT ;  /* 0x0000f20029007a0c */ /* 0x000fe40003f86270 */
[----:B------:R-:W-:-:S07]  /*10880*/  ISETP.GE.AND P2, PT, R39, c[0x0][0x3c8], PT ;  /* 0x0000f20027007a0c */ /* 0x000fce0003f46270 */
[----:B-123--:R-:W-:Y:S02]  /*10890*/  @!P5 IMAD.WIDE R6, R45, 0x4, R2 ;  /* 0x000000042d06d825 */ /* 0x00efe400078e0202 */
[----:B------:R-:W-:-:S03]  /*108a0*/  @!P1 LEA R4, P3, R43, R2, 0x2 ;  /* 0x000000022b049211 */ /* 0x000fc600078610ff */
[----:B------:R1:W-:Y:S01]  /*108b0*/  @!P5 ST.E.64 [R6.64], R132 ;  /* 0x000000840600d985 */ /* 0x0003e2000c101b06 */
[----:B------:R-:W-:Y:S02]  /*108c0*/  @!P1 LEA.HI.X R5, R43, R3, R44, 0x2, P3 ;  /* 0x000000032b059211 */ /* 0x000fe400018f142c */
[----:B------:R-:W-:-:S03]  /*108d0*/  ISETP.GE.AND P5, PT, R37, c[0x0][0x3c8], PT ;  /* 0x0000f20025007a0c */ /* 0x000fc60003fa6270 */
[----:B------:R2:W-:Y:S01]  /*108e0*/  @!P1 ST.E.64 [R4.64], R128 ;  /* 0x0000008004009985 */ /* 0x0005e2000c101b06 */
[----:B------:R-:W-:Y:S02]  /*108f0*/  ISETP.GE.AND P1, PT, R35, c[0x0][0x3c8], PT ;  /* 0x0000f20023007a0c */ /* 0x000fe40003f26270 */
[----:B-1----:R-:W-:-:S04]  /*10900*/  @!P4 LEA R6, P3, R41, R2, 0x2 ;  /* 0x000000022906c211 */ /* 0x002fc800078610ff */
[----:B------:R-:W-:Y:S02]  /*10910*/  @!P4 LEA.HI.X R7, R41, R3, R42, 0x2, P3 ;  /* 0x000000032907c211 */ /* 0x000fe400018f142a */
[----:B--2---:R-:W-:-:S03]  /*10920*/  @!P2 LEA R4, P3, R39, R2, 0x2 ;  /* 0x000000022704a211 */ /* 0x004fc600078610ff */
        /* <DEDUP_REMOVED lines=28> */
[----:B-1----:R-:W-:-:S04]  /*10af0*/  @!P3 LEA R6, P4, R25, R2, 0x2 ;  /* 0x000000021906b211 */ /* 0x002fc800078810ff */
[-C--:B------:R-:W-:Y:S02]  /*10b00*/  @!P3 LEA.HI.X R7, R25, R3.reuse, R26, 0x2, P4 ;  /* 0x000000031907b211 */ /* 0x080fe400020f141a */
[-C--:B--2---:R-:W-:Y:S02]  /*10b10*/  @!P2 LEA R4, P1, R23, R2.reuse, 0x2 ;  /* 0x000000021704a211 */ /* 0x084fe400078210ff */
[----:B------:R-:W-:Y:S01]  /*10b20*/  ISETP.GE.AND P4, PT, R19, c[0x0][0x3c8], PT ;  /* 0x0000f20013007a0c */ /* 0x000fe20003f86270 */
[----:B------:R1:W-:Y:S01]  /*10b30*/  @!P3 ST.E.64 [R6.64], R92 ;  /* 0x0000005c0600b985 */ /* 0x0003e2000c101b06 */
[----:B------:R-:W-:Y:S02]  /*10b40*/  @!P2 LEA.HI.X R5, R23, R3, R24, 0x2, P1 ;  /* 0x000000031705a211 */ /* 0x000fe400008f1418 */
[----:B------:R-:W-:Y:S02]  /*10b50*/  ISETP.GE.AND P3, PT, R14, c[0x0][0x3c8], PT ;  /* 0x0000f2000e007a0c */ /* 0x000fe40003f66270 */
[----:B------:R-:W-:Y:S01]  /*10b60*/  @!P5 LEA R8, P1, R21, R2, 0x2 ;  /* 0x000000021508d211 */ /* 0x000fe200078210ff */
[----:B------:R2:W-:Y:S01]  /*10b70*/  @!P2 ST.E.64 [R4.64], R88 ;  /* 0x000000580400a985 */ /* 0x0005e2000c101b06 */
[----:B------:R-:W-:-:S02]  /*10b80*/  ISETP.GE.AND P2, PT, R12, c[0x0][0x3c8], PT ;  /* 0x0000f2000c007a0c */ /* 0x000fc40003f46270 */
[----:B------:R-:W-:-:S05]  /*10b90*/  @!P5 LEA.HI.X R9, R21, R3, R22, 0x2, P1 ;  /* 0x000000031509d211 */ /* 0x000fca00008f1416 */
[----:B------:R3:W-:Y:S01]  /*10ba0*/  @!P5 ST.E.64 [R8.64], R84 ;  /* 0x000000540800d985 */ /* 0x0007e2000c101b06 */
[----:B-1----:R-:W-:-:S04]  /*10bb0*/  @!P4 LEA R6, P1, R19, R2, 0x2 ;  /* 0x000000021306c211 */ /* 0x002fc800078210ff */
[----:B------:R-:W-:Y:S02]  /*10bc0*/  @!P4 LEA.HI.X R7, R19, R3, R20, 0x2, P1 ;  /* 0x000000031307c211 */ /* 0x000fe400008f1414 */
[----:B--2---:R-:W-:-:S03]  /*10bd0*/  @!P3 LEA R4, P1, R14, R2, 0x2 ;  /* 0x000000020e04b211 */ /* 0x004fc600078210ff */
[----:B------:R3:W-:Y:S01]  /*10be0*/  @!P4 ST.E.64 [R6.64], R80 ;  /* 0x000000500600c985 */ /* 0x0007e2000c101b06 */
[----:B------:R-:W-:Y:S02]  /*10bf0*/  @!P3 LEA.HI.X R5, R14, R3, R15, 0x2, P1 ;  /* 0x000000030e05b211 */ /* 0x000fe400008f140f */
[----:B------:R-:W-:-:S03]  /*10c00*/  @!P2 LEA R2, P1, R12, R2, 0x2 ;  /* 0x000000020c02a211 */ /* 0x000fc600078210ff */
[----:B------:R3:W-:Y:S01]  /*10c10*/  @!P3 ST.E.64 [R4.64], R76 ;  /* 0x0000004c0400b985 */ /* 0x0007e2000c101b06 */
[----:B------:R-:W-:-:S05]  /*10c20*/  @!P2 LEA.HI.X R3, R12, R3, R13, 0x2, P1 ;  /* 0x000000030c03a211 */ /* 0x000fca00008f140d */
[----:B------:R3:W-:Y:S04]  /*10c30*/  @!P2 ST.E.64 [R2.64], R72 ;  /* 0x000000480200a985 */ /* 0x0007e8000c101b06 */
.L_x_109:
[----:B------:R-:W-:Y:S05]  /*10c40*/  BSYNC B0 ;  /* 0x0000000000007941 */ /* 0x000fea0003800000 */
.L_x_108:
[----:B---3--:R3:W4:Y:S04]  /*10c50*/  SHFL.IDX PT, R3, R10, 0x1, 0x1c1f ;  /* 0x003c1f000a037f89 */ /* 0x00872800000e0000 */
[----:B-1----:R3:W1:Y:S01]  /*10c60*/  SHFL.IDX PT, R2, R11, 0x1, 0x1c1f ;  /* 0x003c1f000b027f89 */ /* 0x00266200000e0000 */
[----:B------:R-:W-:Y:S05]  /*10c70*/  @P0 BRA `(.L_x_110) ;  /* 0x000006d000000947 */ /* 0x000fea0003800000 */
[----:B-----5:R-:W-:Y:S02]  /*10c80*/  ISETP.GE.AND P1, PT, R45, c[0x0][0x3c8], PT ;  /* 0x0000f2002d007a0c */ /* 0x020fe40003f26270 */
[----:B------:R-:W-:Y:S02]  /*10c90*/  ISETP.GE.AND P2, PT, R43, c[0x0][0x3c8], PT ;  /* 0x0000f2002b007a0c */ /* 0x000fe40003f46270 */
[----:B------:R-:W-:Y:S02]  /*10ca0*/  ISETP.GE.AND P3, PT, R41, c[0x0][0x3c8], PT ;  /* 0x0000f20029007a0c */ /* 0x000fe40003f66270 */
[----:B------:R-:W-:-:S07]  /*10cb0*/  ISETP.GE.AND P0, PT, R39, c[0x0][0x3c8], PT ;  /* 0x0000f20027007a0c */ /* 0x000fce0003f06270 */
[----:B-12-4-:R-:W-:Y:S02]  /*10cc0*/  @!P1 IMAD.WIDE R6, R45, 0x4, R2 ;  /* 0x000000042d069825 */ /* 0x016fe400078e0202 */
[----:B------:R-:W-:-:S03]  /*10cd0*/  @!P2 LEA R4, P5, R43, R2, 0x2 ;  /* 0x000000022b04a211 */ /* 0x000fc600078a10ff */
[----:B------:R1:W-:Y:S01]  /*10ce0*/  @!P1 ST.E.64 [R6.64], R134 ;  /* 0x0000008606009985 */ /* 0x0003e2000c101b06 */
[----:B------:R-:W-:Y:S02]  /*10cf0*/  ISETP.GE.AND P1, PT, R37, c[0x0][0x3c8], PT ;  /* 0x0000f20025007a0c */ /* 0x000fe40003f26270 */
[----:B------:R-:W-:-:S05]  /*10d00*/  @!P2 LEA.HI.X R5, R43, R3, R44, 0x2, P5 ;  /* 0x000000032b05a211 */ /* 0x000fca00028f142c */
[----:B------:R2:W-:Y:S01]  /*10d10*/  @!P2 ST.E.64 [R4.64], R130 ;  /* 0x000000820400a985 */ /* 0x0005e2000c101b06 */
[----:B------:R-:W-:Y:S02]  /*10d20*/  ISETP.GE.AND P2, PT, R35, c[0x0][0x3c8], PT ;  /* 0x0000f20023007a0c */ /* 0x000fe40003f46270 */
[----:B-1----:R-:W-:-:S04]  /*10d30*/  @!P3 LEA R6, P4, R41, R2, 0x2 ;  /* 0x000000022906b211 */ /* 0x002fc800078810ff */
[-C--:B------:R-:W-:Y:S02]  /*10d40*/  @!P3 LEA.HI.X R7, R41, R3.reuse, R42, 0x2, P4 ;  /* 0x000000032907b211 */ /* 0x080fe400020f142a */
[----:B------:R-:W-:Y:S02]  /*10d50*/  ISETP.GE.AND P4, PT, R33, c[0x0][0x3c8], PT ;  /* 0x0000f20021007a0c */ /* 0x000fe40003f86270 */
[-C--:B--2---:R-:W-:Y:S01]  /*10d60*/  @!P0 LEA R4, P5, R39, R2.reuse, 0x2 ;  /* 0x0000000227048211 */ /* 0x084fe200078a10ff */
[----:B------:R1:W-:Y:S01]  /*10d70*/  @!P3 ST.E.64 [R6.64], R126 ;  /* 0x0000007e0600b985 */ /* 0x0003e2000c101b06 */
[----:B------:R-:W-:Y:S02]  /*10d80*/  @!P1 LEA R8, P3, R37, R2, 0x2 ;  /* 0x0000000225089211 */ /* 0x000fe400078610ff */
[-C--:B------:R-:W-:Y:S02]  /*10d90*/  @!P0 LEA.HI.X R5, R39, R3.reuse, R40, 0x2, P5 ;  /* 0x0000000327058211 */ /* 0x080fe400028f1428 */
[----:B------:R-:W-:-:S02]  /*10da0*/  @!P1 LEA.HI.X R9, R37, R3, R38, 0x2, P3 ;  /* 0x0000000325099211 */ /* 0x000fc400018f1426 */
[----:B------:R-:W-:Y:S01]  /*10db0*/  ISETP.GE.AND P3, PT, R31, c[0x0][0x3c8], PT ;  /* 0x0000f2001f007a0c */ /* 0x000fe20003f66270 */
[----:B------:R2:W-:Y:S04]  /*10dc0*/  @!P0 ST.E.64 [R4.64], R122 ;  /* 0x0000007a04008985 */ /* 0x0005e8000c101b06 */
[----:B------:R4:W-:Y:S01]  /*10dd0*/  @!P1 ST.E.64 [R8.64], R118 ;  /* 0x0000007608009985 */ /* 0x0009e2000c101b06 */
[----:B------:R-:W-:Y:S02]  /*10de0*/  ISETP.GE.AND P1, PT, R29, c[0x0][0x3c8], PT ;  /* 0x0000f2001d007a0c */ /* 0x000fe40003f26270 */
[----:B-1----:R-:W-:-:S04]  /*10df0*/  @!P2 LEA R6, P0, R35, R2, 0x2 ;  /* 0x000000022306a211 */ /* 0x002fc800078010ff */
[-C--:B------:R-:W-:Y:S02]  /*10e00*/  @!P2 LEA.HI.X R7, R35, R3.reuse, R36, 0x2, P0 ;  /* 0x000000032307a211 */ /* 0x080fe400000f1424 */
[----:B------:R-:W-:Y:S02]  /*10e10*/  ISETP.GE.AND P0, PT, R27, c[0x0][0x3c8], PT ;  /* 0x0000f2001b007a0c */ /* 0x000fe40003f06270 */
[CC--:B--2---:R-:W-:Y:S01]  /*10e20*/  @!P4 LEA R4, P5, R33.reuse, R2.reuse, 0x2 ;  /* 0x000000022104c211 */ /* 0x0c4fe200078a10ff */
[----:B------:R1:W-:Y:S03]  /*10e30*/  @!P2 ST.E.64 [R6.64], R114 ;  /* 0x000000720600a985 */ /* 0x0003e6000c101b06 */
[----:B------:R-:W-:Y:S02]  /*10e40*/  @!P4 LEA.HI.X R5, R33, R3, R34, 0x2, P5 ;  /* 0x000000032105c211 */ /* 0x000fe400028f1422 */
[----:B----4-:R-:W-:-:S03]  /*10e50*/  @!P3 LEA R8, P2, R31, R2, 0x2 ;  /* 0x000000021f08b211 */ /* 0x010fc600078410ff */
[----:B------:R2:W-:Y:S01]  /*10e60*/  @!P4 ST.E.64 [R4.64], R110 ;  /* 0x0000006e0400c985 */ /* 0x0005e2000c101b06 */
[----:B------:R-:W-:Y:S02]  /*10e70*/  ISETP.GE.AND P4, PT, R25, c[0x0][0x3c8], PT ;  /* 0x0000f20019007a0c */ /* 0x000fe40003f86270 */
[----:B------:R-:W-:-:S05]  /*10e80*/  @!P3 LEA.HI.X R9, R31, R3, R32, 0x2, P2 ;  /* 0x000000031f09b211 */ /* 0x000fca00010f1420 */
[----:B------:R-:W-:Y:S01]  /*10e90*/  @!P3 ST.E.64 [R8.64], R106 ;  /* 0x0000006a0800b985 */ /* 0x000fe2000c101b06 */
[----:B------:R-:W-:Y:S02]  /*10ea0*/  ISETP.GE.AND P3, PT, R23, c[0x0][0x3c8], PT ;  /* 0x0000f20017007a0c */ /* 0x000fe40003f66270 */
[----:B-1----:R-:W-:-:S04]  /*10eb0*/  @!P0 LEA R6, P2, R27, R2, 0x2 ;  /* 0x000000021b068211 */ /* 0x002fc800078410ff */
[----:B------:R-:W-:Y:S02]  /*10ec0*/  @!P0 LEA.HI.X R7, R27, R3, R28, 0x2, P2 ;  /* 0x000000031b078211 */ /* 0x000fe400010f141c */
[----:B------:R-:W-:Y:S02]  /*10ed0*/  ISETP.GE.AND P2, PT, R21, c[0x0][0x3c8], PT ;  /* 0x0000f20015007a0c */ /* 0x000fe40003f46270 */
[----:B--2---:R-:W-:-:S04]  /*10ee0*/  @!P1 LEA R4, P5, R29, R2, 0x2 ;  /* 0x000000021d049211 */ /* 0x004fc800078a10ff */
[----:B------:R-:W-:-:S05]  /*10ef0*/  @!P1 LEA.HI.X R5, R29, R3, R30, 0x2, P5 ;  /* 0x000000031d059211 */ /* 0x000fca00028f141e */
[----:B------:R1:W-:Y:S01]  /*10f00*/  @!P1 ST.E.64 [R4.64], R102 ;  /* 0x0000006604009985 */ /* 0x0003e2000c101b06 */
[----:B------:R-:W-:-:S03]  /*10f10*/  ISETP.GE.AND P1, PT, R19, c[0x0][0x3c8], PT ;  /* 0x0000f20013007a0c */ /* 0x000fc60003f26270 */
[----:B------:R2:W-:Y:S01]  /*10f20*/  @!P0 ST.E.64 [R6.64], R98 ;  /* 0x0000006206008985 */ /* 0x0005e2000c101b06 */
[----:B------:R-:W-:Y:S02]  /*10f30*/  ISETP.GE.AND P0, PT, R14, c[0x0][0x3c8], PT ;  /* 0x0000f2000e007a0c */ /* 0x000fe40003f06270 */
[----:B-1----:R-:W-:-:S04]  /*10f40*/  @!P4 LEA R4, P5, R25, R2, 0x2 ;  /* 0x000000021904c211 */ /* 0x002fc800078a10ff */
[----:B------:R-:W-:Y:S02]  /*10f50*/  @!P4 LEA.HI.X R5, R25, R3, R26, 0x2, P5 ;  /* 0x000000031905c211 */ /* 0x000fe400028f141a */
[----:B---3--:R-:W-:-:S03]  /*10f60*/  @!P3 LEA R10, P5, R23, R2, 0x2 ;  /* 0x00000002170ab211 */ /* 0x008fc600078a10ff */
[----:B------:R1:W-:Y:S01]  /*10f70*/  @!P4 ST.E.64 [R4.64], R94 ;  /* 0x0000005e0400c985 */ /* 0x0003e2000c101b06 */
[-C--:B------:R-:W-:Y:S02]  /*10f80*/  @!P2 LEA R8, P4, R21, R2.reuse, 0x2 ;  /* 0x000000021508a211 */ /* 0x080fe400078810ff */
[-C--:B------:R-:W-:Y:S02]  /*10f90*/  @!P3 LEA.HI.X R11, R23, R3.reuse, R24, 0x2, P5 ;  /* 0x00000003170bb211 */ /* 0x080fe400028f1418 */
[----:B--2---:R-:W-:Y:S02]  /*10fa0*/  @!P1 LEA R6, P5, R19, R2, 0x2 ;  /* 0x0000000213069211 */ /* 0x004fe400078a10ff */
[-C--:B------:R-:W-:Y:S01]  /*10fb0*/  @!P2 LEA.HI.X R9, R21, R3.reuse, R22, 0x2, P4 ;  /* 0x000000031509a211 */ /* 0x080fe200020f1416 */
[----:B------:R2:W-:Y:S01]  /*10fc0*/  @!P3 ST.E.64 [R10.64], R90 ;  /* 0x0000005a0a00b985 */ /* 0x0005e2000c101b06 */
[----:B------:R-:W-:-:S03]  /*10fd0*/  @!P1 LEA.HI.X R7, R19, R3, R20, 0x2, P5 ;  /* 0x0000000313079211 */ /* 0x000fc600028f1414 */
[----:B------:R2:W-:Y:S04]  /*10fe0*/  @!P2 ST.E.64 [R8.64], R86 ;  /* 0x000000560800a985 */ /* 0x0005e8000c101b06 */
[----:B------:R2:W-:Y:S01]  /*10ff0*/  @!P1 ST.E.64 [R6.64], R82 ;  /* 0x0000005206009985 */ /* 0x0005e2000c101b06 */
[----:B-1----:R-:W-:-:S04]  /*11000*/  @!P0 LEA R4, P4, R14, R2, 0x2 ;  /* 0x000000020e048211 */ /* 0x002fc800078810ff */
[----:B------:R-:W-:-:S05]  /*11010*/  @!P0 LEA.HI.X R5, R14, R3, R15, 0x2, P4 ;  /* 0x000000030e058211 */ /* 0x000fca00020f140f */
[----:B------:R2:W-:Y:S01]  /*11020*/  @!P0 ST.E.64 [R4.64], R78 ;  /* 0x0000004e04008985 */ /* 0x0005e2000c101b06 */
[----:B------:R-:W-:-:S13]  /*11030*/  ISETP.GE.AND P0, PT, R12, c[0x0][0x3c8], PT ;  /* 0x0000f2000c007a0c */ /* 0x000fda0003f06270 */
[----:B------:R-:W-:Y:S05]  /*11040*/  @P0 BRA `(.L_x_110) ;  /* 0x0000030000000947 */ /* 0x000fea0003800000 */
[----:B------:R-:W-:-:S04]  /*11050*/  LEA R2, P0, R12, R2, 0x2 ;  /* 0x000000020c027211 */ /* 0x000fc800078010ff */
[----:B------:R-:W-:-:S05]  /*11060*/  LEA.HI.X R3, R12, R3, R13, 0x2, P0 ;  /* 0x000000030c037211 */ /* 0x000fca00000f140d */
[----:B------:R1:W-:Y:S01]  /*11070*/  ST.E.64 [R2.64], R74 ;  /* 0x0000004a02007985 */ /* 0x0003e2000c101b06 */
[----:B------:R-:W-:Y:S05]  /*11080*/  BRA `(.L_x_110) ;  /* 0x000002c000007947 */ /* 0x000fea0003800000 */
.L_x_106:
[----:B------:R-:W2:Y:S02]  /*11090*/  S2R R4, SR_TID.X ;  /* 0x0000000000047919 */ /* 0x000ea40000002100 */
[----:B--2---:R-:W-:-:S13]  /*110a0*/  ISETP.GT.AND P0, PT, R4, 0x7f, PT ;  /* 0x0000007f0400780c */ /* 0x004fda0003f04270 */
[----:B------:R-:W-:Y:S05]  /*110b0*/  @P0 BRA `(.L_x_110) ;  /* 0x0000029000000947 */ /* 0x000fea0003800000 */
[----:B------:R-:W2:Y:S01]  /*110c0*/  LDL.LU R3, [R1+0x4c] ;  /* 0x00004c0001037983 */ /* 0x000ea20000300800 */
[----:B------:R-:W-:-:S05]  /*110d0*/  MOV R2, c[0x0][0x4e8] ;  /* 0x00013a0000027a02 */ /* 0x000fca0000000f00 */
[----:B------:R-:W-:Y:S01]  /*110e0*/  IMAD R0, R2, c[0x0][0x388], RZ ;  /* 0x0000e20002007a24 */ /* 0x000fe200078e02ff */
[----:B--2---:R-:W-:-:S04]  /*110f0*/  IADD3 R6, R3, R4, RZ ;  /* 0x0000000403067210 */ /* 0x004fc80007ffe0ff */
[----:B------:R-:W-:-:S13]  /*11100*/  ISETP.GE.AND P0, PT, R6, R0, PT ;  /* 0x000000000600720c */ /* 0x000fda0003f06270 */
[----:B------:R-:W-:Y:S05]  /*11110*/  @P0 BRA `(.L_x_110) ;  /* 0x0000023000000947 */ /* 0x000fea0003800000 */
[----:B------:R-:W2:Y:S04]  /*11120*/  LDL.LU R3, [R1+0x44] ;  /* 0x0000440001037983 */ /* 0x000ea80000300800 */
[----:B------:R-:W3:Y:S04]  /*11130*/  LDL.LU R9, [R1+0x40] ;  /* 0x0000400001097983 */ /* 0x000ee80000300800 */
[----:B------:R-:W4:Y:S01]  /*11140*/  LDL.LU R8, [R1+0x48] ;  /* 0x0000480001087983 */ /* 0x000f220000300800 */
[----:B------:R-:W-:-:S13]  /*11150*/  ISETP.NE.AND P0, PT, R2, 0x1, PT ;  /* 0x000000010200780c */ /* 0x000fda0003f05270 */
[----:B------:R-:W-:Y:S01]  /*11160*/  @P0 IMAD.HI.U32 R7, R6, c[0x0][0x4ec], RZ ;  /* 0x00013b0006070a27 */ /* 0x000fe200078e00ff */
[----:B--2---:R-:W-:Y:S02]  /*11170*/  SHF.R.S32.HI R0, RZ, 0x1f, R3 ;  /* 0x0000001fff007819 */ /* 0x004fe40000011403 */
[----:B---3--:R-:W-:-:S03]  /*11180*/  SHF.R.S32.HI R5, RZ, 0x1f, R9 ;  /* 0x0000001fff057819 */ /* 0x008fc60000011409 */
[----:B------:R-:W-:-:S04]  /*11190*/  IMAD R0, R0, c[0x0][0x4d0], RZ ;  /* 0x0001340000007a24 */ /* 0x000fc800078e02ff */
[C---:B------:R-:W-:Y:S01]  /*111a0*/  IMAD R4, R3.reuse, c[0x0][0x4d4], R0 ;  /* 0x0001350003047a24 */ /* 0x040fe200078e0200 */
[----:B------:R-:W-:Y:S01]  /*111b0*/  MOV R0, R6 ;  /* 0x0000000600007202 */ /* 0x000fe20000000f00 */
[----:B------:R-:W-:Y:S01]  /*111c0*/  IMAD.WIDE.U32 R2, R3, c[0x0][0x4d0], RZ ;  /* 0x0001340003027a25 */ /* 0x000fe200078e00ff */
[----:B------:R-:W-:-:S03]  /*111d0*/  @P0 SHF.R.U32.HI R0, RZ, c[0x0][0x4f0], R7 ;  /* 0x00013c00ff000a19 */ /* 0x000fc60000011607 */
[----:B------:R-:W-:Y:S01]  /*111e0*/  IMAD R5, R5, c[0x0][0x4d8], RZ ;  /* 0x0001360005057a24 */ /* 0x000fe200078e02ff */
[----:B------:R-:W-:Y:S02]  /*111f0*/  IADD3 R3, R3, R4, RZ ;  /* 0x0000000403037210 */ /* 0x000fe40007ffe0ff */
[----:B----4-:R-:W-:Y:S01]  /*11200*/  SHF.R.S32.HI R4, RZ, 0x1f, R8 ;  /* 0x0000001fff047819 */ /* 0x010fe20000011408 */
[C---:B------:R-:W-:Y:S01]  /*11210*/  IMAD R7, R9.reuse, c[0x0][0x4dc], R5 ;  /* 0x0001370009077a24 */ /* 0x040fe200078e0205 */
[----:B------:R-:W-:Y:S01]  /*11220*/  IADD3 R5, -R0, RZ, RZ ;  /* 0x000000ff00057210 */ /* 0x000fe20007ffe1ff */
[----:B------:R-:W-:-:S05]  /*11230*/  IMAD.WIDE.U32 R2, R9, c[0x0][0x4d8], R2 ;  /* 0x0001360009027a25 */ /* 0x000fca00078e0002 */
[----:B------:R-:W-:Y:S01]  /*11240*/  IADD3 R3, R3, R7, RZ ;  /* 0x0000000703037210 */ /* 0x000fe20007ffe0ff */
[----:B------:R-:W-:Y:S02]  /*11250*/  IMAD R7, R4, c[0x0][0x4e0], RZ ;  /* 0x0001380004077a24 */ /* 0x000fe400078e02ff */
[----:B------:R-:W-:Y:S02]  /*11260*/  IMAD R4, R5, c[0x0][0x4e8], R6 ;  /* 0x00013a0005047a24 */ /* 0x000fe400078e0206 */
[----:B------:R-:W-:-:S03]  /*11270*/  IMAD.WIDE.U32 R2, R8, c[0x0][0x4e0], R2 ;  /* 0x0001380008027a25 */ /* 0x000fc600078e0002 */
[----:B------:R-:W-:Y:S01]  /*11280*/  SHF.R.S32.HI R5, RZ, 0x1f, R4 ;  /* 0x0000001fff057819 */ /* 0x000fe20000011404 */
[----:B------:R-:W-:Y:S01]  /*11290*/  IMAD R6, R8, c[0x0][0x4e4], R7 ;  /* 0x0001390008067a24 */ /* 0x000fe200078e0207 */
[----:B------:R-:W-:Y:S02]  /*112a0*/  SHF.R.S32.HI R7, RZ, 0x1f, R0 ;  /* 0x0000001fff077819 */ /* 0x000fe40000011400 */
[----:B------:R-:W-:Y:S01]  /*112b0*/  IADD3 R2, P0, R0, R2, RZ ;  /* 0x0000000200027210 */ /* 0x000fe20007f1e0ff */
[----:B------:R-:W-:-:S03]  /*112c0*/  IMAD R0, R5, c[0x0][0x4c8], RZ ;  /* 0x0001320005007a24 */ /* 0x000fc600078e02ff */
[----:B------:R-:W-:Y:S01]  /*112d0*/  IADD3.X R3, R7, R3, R6, P0, !PT ;  /* 0x0000000307037210 */ /* 0x000fe200007fe406 */
[----:B------:R-:W-:-:S04]  /*112e0*/  IMAD R0, R4, c[0x0][0x4cc], R0 ;  /* 0x0001330004007a24 */ /* 0x000fc800078e0200 */
[----:B------:R-:W-:-:S05]  /*112f0*/  IMAD.WIDE.U32 R2, R4, c[0x0][0x4c8], R2 ;  /* 0x0001320004027a25 */ /* 0x000fca00078e0002 */
[----:B------:R-:W-:Y:S02]  /*11300*/  IADD3 R0, R3, R0, RZ ;  /* 0x0000000003007210 */ /* 0x000fe40007ffe0ff */
[----:B------:R-:W-:-:S04]  /*11310*/  LEA R4, P0, R2, c[0x0][0x4a8], 0x2 ;  /* 0x00012a0002047a11 */ /* 0x000fc800078010ff */
[----:B------:R-:W-:Y:S02]  /*11320*/  LEA.HI.X R5, R2, c[0x0][0x4ac], R0, 0x2, P0 ;  /* 0x00012b0002057a11 */ /* 0x000fe400000f1400 */
[----:B------:R-:W-:-:S05]  /*11330*/  MOV R0, 0xff800000 ;  /* 0xff80000000007802 */ /* 0x000fca0000000f00 */
[----:B------:R2:W-:Y:S02]  /*11340*/  STG.E [R4.64], R0 ;  /* 0x0000000004007986 */ /* 0x0005e4000c101906 */
.L_x_110:
[----:B------:R-:W-:Y:S05]  /*11350*/  BSYNC B1 ;  /* 0x0000000000017941 */ /* 0x000fea0003800000 */
.L_x_105:
[----:B--2---:R-:W2:Y:S02]  /*11360*/  LDL R0, [R1+0xd0] ;  /* 0x0000d00001007983 */ /* 0x004ea40000100800 */
[----:B--2---:R-:W-:-:S13]  /*11370*/  ISETP.NE.AND P0, PT, R0, RZ, PT ;  /* 0x000000ff0000720c */ /* 0x004fda0003f05270 */
[----:B------:R-:W-:Y:S01]  /*11380*/  @P0 WARPSYNC 0xffffffff ;  /* 0xffffffff00000948 */ /* 0x000fe20003800000 */
[----:B------:R-:W-:Y:S06]  /*11390*/  @P0 BAR.SYNC.DEFER_BLOCKING 0x5, 0x100 ;  /* 0x0144000000000b1d */ /* 0x000fec0000010000 */
[----:B------:R-:W2:Y:S04]  /*113a0*/  @P0 LDS R0, [0x10100] ;  /* 0x01010000ff000984 */ /* 0x000ea80000000800 */
[----:B--2---:R2:W-:Y:S04]  /*113b0*/  @P0 STL [R1+0x50], R0 ;  /* 0x0000500001000387 */ /* 0x0045e80000100800 */
[----:B------:R-:W-:Y:S06]  /*113c0*/  @P0 BAR.ARV 0x4, 0x100 ;  /* 0x0104000000000b1d */ /* 0x000fec0000002000 */
[----:B------:R-:W-:Y:S05]  /*113d0*/  @P0 BRA `(.L_x_111) ;  /* 0x0000007000000947 */ /* 0x000fea0003800000 */
[----:B------:R-:W-:Y:S05]  /*113e0*/  BRA.DIV ~URZ, `(.L_x_112) ;  /* 0x00002d727f007947 */ /* 0x000fea000b800000 */
[----:B--2---:R2:W3:Y:S02]  /*113f0*/  SHFL.IDX PT, R0, R18, RZ, 0x1f ;  /* 0x00001fff12007589 */ /* 0x0044e400000e0000 */
.L_x_131:
[----:B------:R-:W-:Y:S01]  /*11400*/  WARPSYNC 0xffffffff ;  /* 0xffffffff00007948 */ /* 0x000fe20003800000 */
[----:B------:R-:W-:Y:S06]  /*11410*/  BAR.SYNC.DEFER_BLOCKING 0x4, 0x100 ;  /* 0x0104000000007b1d */ /* 0x000fec0000010000 */
[----:B---3--:R3:W-:Y:S04]  /*11420*/  STL [R1+0x50], R0 ;  /* 0x0000500001007387 */ /* 0x0087e80000100800 */
[----:B------:R3:W-:Y:S04]  /*11430*/  @!P6 STS [0x10100], R18 ;  /* 0x01010012ff00e388 */ /* 0x0007e80000000800 */
[----:B------:R-:W-:Y:S06]  /*11440*/  BAR.ARV 0x5, 0x100 ;  /* 0x0144000000007b1d */ /* 0x000fec0000002000 */
.L_x_111:
[----:B--23--:R-:W2:Y:S02]  /*11450*/  LDL R0, [R1+0x50] ;  /* 0x0000500001007983 */ /* 0x00cea40000100800 */
[----:B--2---:R-:W-:-:S13]  /*11460*/  ISETP.GE.AND P0, PT, R0, c[0x0][0x538], PT ;  /* 0x00014e0000007a0c */ /* 0x004fda0003f06270 */
[----:B-1--45:R-:W-:Y:S01]  /*11470*/  @P0 CALL.REL.NOINC `(.L_x_113) ;  /* 0x0000001000000944 */ /* 0x032fe20003c00000 */
[----:B------:R-:W-:Y:S05]  /*11480*/  BRA `(.L_x_114) ;  /* 0xfffef59000007947 */ /* 0x000fea000383ffff */
.L_x_113:
[----:B------:R-:W-:Y:S05]  /*11490*/  EXIT ;  /* 0x000000000000794d */ /* 0x000fea0003800000 */
.L_x_77:
[----:B------:R-:W-:Y:S01]  /*114a0*/  IMAD.MOV.U32 R36, RZ, RZ, R0 ;  /* 0x000000ffff247224 */ /* 0x000fe200078e0000 */
[----:B------:R-:W-:Y:S01]  /*114b0*/  MOV R52, RZ ;  /* 0x000000ff00347202 */ /* 0x000fe20000000f00 */
[----:B------:R-:W-:Y:S01]  /*114c0*/  IMAD.MOV.U32 R3, RZ, RZ, 0x181f ;  /* 0x0000181fff037424 */ /* 0x000fe200078e00ff */
[----:B------:R-:W-:Y:S02]  /*114d0*/  MOV R2, 0x114f0 ;  /* 0x000114f000027802 */ /* 0x000fe40000000f00 */
[----:B------:R-:W-:Y:S05]  /*114e0*/  CALL.REL.NOINC `($__internal_1_$__cuda_sm70_shflsync_idx_p) ;  /* 0x00002d4000007944 */ /* 0x000fea0003c00000 */
[----:B------:R-:W-:Y:S01]  /*114f0*/  MOV R5, R52 ;  /* 0x0000003400057202 */ /* 0x000fe20000000f00 */
[----:B------:R-:W-:Y:S05]  /*11500*/  BRA `(.L_x_115) ;  /* 0xffff268000007947 */ /* 0x000fea000383ffff */
.L_x_78:
[----:B------:R-:W-:Y:S01]  /*11510*/  IMAD.MOV.U32 R36, RZ, RZ, R4 ;  /* 0x000000ffff247224 */ /* 0x000fe200078e0004 */
[----:B------:R-:W-:Y:S01]  /*11520*/  MOV R52, RZ ;  /* 0x000000ff00347202 */ /* 0x000fe20000000f00 */
[----:B------:R-:W-:Y:S01]  /*11530*/  IMAD.MOV.U32 R3, RZ, RZ, 0x181f ;  /* 0x0000181fff037424 */ /* 0x000fe200078e00ff */
[----:B------:R-:W-:Y:S02]  /*11540*/  MOV R2, 0x11560 ;  /* 0x0001156000027802 */ /* 0x000fe40000000f00 */
[----:B-12---:R-:W-:Y:S05]  /*11550*/  CALL.REL.NOINC `($__internal_1_$__cuda_sm70_shflsync_idx_p) ;  /* 0x00002cd000007944 */ /* 0x006fea0003c00000 */
[----:B------:R-:W-:Y:S01]  /*11560*/  ISETP.GE.AND P2, PT, R241, c[0x0][0x1d4], PT ;  /* 0x00007500f1007a0c */ /* 0x000fe20003f46270 */
[----:B------:R-:W-:Y:S01]  /*11570*/  IMAD.MOV.U32 R36, RZ, RZ, R0 ;  /* 0x000000ffff247224 */ /* 0x000fe200078e0000 */
[----:B------:R-:W-:Y:S02]  /*11580*/  IADD3 R2, P0, R52, R158, RZ ;  /* 0x0000009e34027210 */ /* 0x000fe40007f1e0ff */
[----:B------:R-:W-:-:S03]  /*11590*/  SEL R6, RZ, 0x10, P2 ;  /* 0x00000010ff067807 */ /* 0x000fc60001000000 */
[----:B------:R-:W-:Y:S01]  /*115a0*/  IMAD.X R3, R5, 0x1, R68, P0 ;  /* 0x0000000105037824 */ /* 0x000fe200000e0644 */
[----:B------:R-:W-:-:S05]  /*115b0*/  ISETP.GE.AND P0, PT, R242, c[0x0][0x1d4], PT ;  /* 0x00007500f2007a0c */ /* 0x000fca0003f06270 */
[----:B------:R-:W-:Y:S01]  /*115c0*/  @!PT LDS RZ, [RZ] ;  /* 0x00000000fffff984 */ /* 0x000fe20000000800 */
[----:B------:R-:W-:Y:S01]  /*115d0*/  @!PT LDS RZ, [RZ] ;  /* 0x00000000fffff984 */ /* 0x000fe20000000800 */
[----:B------:R-:W-:Y:S01]  /*115e0*/  @!PT LDS RZ, [RZ] ;  /* 0x00000000fffff984 */ /* 0x000fe20000000800 */
[----:B------:R1:W-:Y:S02]  /*115f0*/  LDGSTS.E.BYPASS.LTC128B.128 [R227+0x8100], [R2.64], !P2 ;  /* 0x0810000002e37fae */ /* 0x0003e4000d101d46 */
[----:B-1----:R-:W-:Y:S01]  /*11600*/  IADD3 R2, P5, R52, R159, RZ ;  /* 0x0000009f34027210 */ /* 0x002fe20007fbe0ff */
[----:B------:R-:W-:-:S04]  /*11610*/  IMAD.MOV.U32 R52, RZ, RZ, 0x1 ;  /* 0x00000001ff347424 */ /* 0x000fc800078e00ff */
[----:B------:R-:W-:Y:S01]  /*11620*/  IMAD.X R3, R5, 0x1, R69, P5 ;  /* 0x0000000105037824 */ /* 0x000fe200028e0645 */
[----:B------:R-:W-:-:S04]  /*11630*/  SEL R5, RZ, 0x10, P0 ;  /* 0x00000010ff057807 */ /* 0x000fc80000000000 */
[----:B------:R1:W-:Y:S02]  /*11640*/  LDGSTS.E.BYPASS.LTC128B.128 [R227+0xc100], [R2.64], !P0 ;  /* 0x0c10000002e37fae */ /* 0x0003e4000c101d46 */
[----:B-1----:R-:W-:Y:S01]  /*11650*/  IMAD.MOV.U32 R3, RZ, RZ, 0x181f ;  /* 0x0000181fff037424 */ /* 0x002fe200078e00ff */
[----:B------:R-:W-:Y:S02]  /*11660*/  MOV R2, 0x11680 ;  /* 0x0001168000027802 */ /* 0x000fe40000000f00 */
[----:B------:R-:W-:Y:S05]  /*11670*/  CALL.REL.NOINC `($__internal_1_$__cuda_sm70_shflsync_idx_p) ;  /* 0x00002bb000007944 */ /* 0x000fea0003c00000 */
[----:B------:R-:W-:Y:S01]  /*11680*/  IMAD.MOV.U32 R7, RZ, RZ, R52 ;  /* 0x000000ffff077224 */ /* 0x000fe200078e0034 */
[----:B------:R-:W-:Y:S01]  /*11690*/  MOV R52, 0x1 ;  /* 0x0000000100347802 */ /* 0x000fe20000000f00 */
[----:B------:R-:W-:Y:S01]  /*116a0*/  IMAD.MOV.U32 R36, RZ, RZ, R4 ;  /* 0x000000ffff247224 */ /* 0x000fe200078e0004 */
[----:B------:R-:W-:Y:S02]  /*116b0*/  MOV R3, 0x181f ;  /* 0x0000181f00037802 */ /* 0x000fe40000000f00 */
[----:B------:R-:W-:Y:S02]  /*116c0*/  MOV R2, 0x116e0 ;  /* 0x000116e000027802 */ /* 0x000fe40000000f00 */
[----:B------:R-:W-:Y:S05]  /*116d0*/  CALL.REL.NOINC `($__internal_1_$__cuda_sm70_shflsync_idx_p) ;  /* 0x00002b5000007944 */ /* 0x000fea0003c00000 */
[----:B------:R-:W-:Y:S01]  /*116e0*/  IADD3 R8, -R6, 0x10, RZ ;  /* 0x0000001006087810 */ /* 0x000fe20007ffe1ff */
[----:B------:R-:W-:Y:S01]  /*116f0*/  IMAD.MOV.U32 R36, RZ, RZ, R0 ;  /* 0x000000ffff247224 */ /* 0x000fe200078e0000 */
[----:B------:R-:W-:-:S02]  /*11700*/  IADD3 R2, -R5, 0x10, RZ ;  /* 0x0000001005027810 */ /* 0x000fc40007ffe1ff */
[----:B------:R-:W-:Y:S02]  /*11710*/  LOP3.LUT R8, R8, 0xf, RZ, 0xc0, !PT ;  /* 0x0000000f08087812 */ /* 0x000fe400078ec0ff */
[----:B------:R-:W-:Y:S02]  /*11720*/  ISETP.NE.U32.AND P6, PT, R6, RZ, PT ;  /* 0x000000ff0600720c */ /* 0x000fe40003fc5070 */
[----:B------:R-:W-:Y:S02]  /*11730*/  IADD3 R8, P2, P0, R8, R52, R158 ;  /* 0x0000003408087210 */ /* 0x000fe4000785e09e */
[----:B------:R-:W-:Y:S02]  /*11740*/  ISETP.NE.U32.AND P5, PT, R5, RZ, PT ;  /* 0x000000ff0500720c */ /* 0x000fe40003fa5070 */
[----:B------:R-:W-:Y:S02]  /*11750*/  LOP3.LUT R2, R2, 0xf, RZ, 0xc0, !PT ;  /* 0x0000000f02027812 */ /* 0x000fe400078ec0ff */
[----:B------:R-:W-:-:S02]  /*11760*/  IADD3.X R9, RZ, R7, R68, P2, P0 ;  /* 0x00000007ff097210 */ /* 0x000fc400017e0444 */
[----:B------:R-:W-:Y:S01]  /*11770*/  IADD3 R2, P2, P0, R2, R52, R159 ;  /* 0x0000003402027210 */ /* 0x000fe2000785e09f */
[----:B------:R-:W-:Y:S02]  /*11780*/  IMAD.MOV.U32 R52, RZ, RZ, 0x2 ;  /* 0x00000002ff347424 */ /* 0x000fe400078e00ff */
[----:B------:R-:W-:Y:S01]  /*11790*/  @!PT LDS RZ, [RZ] ;  /* 0x00000000fffff984 */ /* 0x000fe20000000800 */
[----:B------:R-:W-:Y:S01]  /*117a0*/  @!PT LDS RZ, [RZ] ;  /* 0x00000000fffff984 */ /* 0x000fe20000000800 */
[----:B------:R-:W-:Y:S01]  /*117b0*/  @!PT LDS RZ, [RZ] ;  /* 0x00000000fffff984 */ /* 0x000fe20000000800 */
[----:B------:R1:W-:Y:S01]  /*117c0*/  LDGSTS.E.BYPASS.LTC128B.128.ZFILL [R227+0x9100], [R8.64], P6 ;  /* 0x0910000008e37fae */ /* 0x0003e2000b141d46 */
[----:B------:R-:W-:-:S05]  /*117d0*/  IADD3.X R3, RZ, R7, R69, P2, P0 ;  /* 0x00000007ff037210 */ /* 0x000fca00017e0445 */
[----:B------:R2:W-:Y:S02]  /*117e0*/  LDGSTS.E.BYPASS.LTC128B.128.ZFILL [R227+0xd100], [R2.64], P5 ;  /* 0x0d10000002e37fae */ /* 0x0005e4000a941d46 */
[----:B--2---:R-:W-:Y:S01]  /*117f0*/  IMAD.MOV.U32 R3, RZ, RZ, 0x181f ;  /* 0x0000181fff037424 */ /* 0x004fe200078e00ff */
[----:B------:R-:W-:Y:S02]  /*11800*/  MOV R2, 0x11820 ;  /* 0x0001182000027802 */ /* 0x000fe40000000f00 */
[----:B-1----:R-:W-:Y:S05]  /*11810*/  CALL.REL.NOINC `($__internal_1_$__cuda_sm70_shflsync_idx_p) ;  /* 0x00002a1000007944 */ /* 0x002fea0003c00000 */
        /* <DEDUP_REMOVED lines=32> */
[----:B------:R-:W-:Y:S01]  /*11a20*/  MOV R4, R52 ;  /* 0x0000003400047202 */ /* 0x000fe20000000f00 */
[----:B------:R-:W-:Y:S05]  /*11a30*/  BRA `(.L_x_116) ;  /* 0xffff233000007947 */ /* 0x000fea000383ffff */
.L_x_79:
[----:B------:R-:W-:Y:S01]  /*11a40*/  IMAD.MOV.U32 R36, RZ, RZ, R4 ;  /* 0x000000ffff247224 */ /* 0x000fe200078e0004 */
[----:B------:R-:W-:Y:S01]  /*11a50*/  MOV R52, RZ ;  /* 0x000000ff00347202 */ /* 0x000fe20000000f00 */
[----:B------:R-:W-:Y:S01]  /*11a60*/  IMAD.MOV.U32 R3, RZ, RZ, 0x1c1f ;  /* 0x00001c1fff037424 */ /* 0x000fe200078e00ff */
[----:B------:R-:W-:-:S02]  /*11a70*/  MOV R2, 0x11a90 ;  /* 0x00011a9000027802 */ /* 0x000fc40000000f00 */
[----:B------:R-:W-:Y:S05]  /*11a80*/  CALL.REL.NOINC `($__internal_1_$__cuda_sm70_shflsync_idx_p) ;  /* 0x000027a000007944 */ /* 0x000fea0003c00000 */
[----:B------:R-:W-:Y:S05]  /*11a90*/  BRA `(.L_x_117) ;  /* 0xffff24d000007947 */ /* 0x000fea000383ffff */
.L_x_80:
[----:B------:R-:W-:Y:S01]  /*11aa0*/  IMAD.MOV.U32 R36, RZ, RZ, R4 ;  /* 0x000000ffff247224 */ /* 0x000fe200078e0004 */
[----:B------:R-:W-:Y:S01]  /*11ab0*/  MOV R52, 0x1 ;  /* 0x0000000100347802 */ /* 0x000fe20000000f00 */
[----:B------:R-:W-:Y:S01]  /*11ac0*/  IMAD.MOV.U32 R3, RZ, RZ, 0x1c1f ;  /* 0x00001c1fff037424 */ /* 0x000fe200078e00ff */
[----:B------:R-:W-:-:S02]  /*11ad0*/  MOV R2, 0x11af0 ;  /* 0x00011af000027802 */ /* 0x000fc40000000f00 */
[----:B-1----:R-:W-:Y:S05]  /*11ae0*/  CALL.REL.NOINC `($__internal_1_$__cuda_sm70_shflsync_idx_p) ;  /* 0x0000274000007944 */ /* 0x002fea0003c00000 */
[----:B------:R-:W-:Y:S01]  /*11af0*/  IMAD.IADD R5, R5, 0x1, R52 ;  /* 0x0000000105057824 */ /* 0x000fe200078e0234 */
[----:B------:R-:W-:-:S04]  /*11b00*/  FMNMX.FTZ R0, R7, R9, !PT ;  /* 0x0000000907007209 */ /* 0x000fc80007810000 */
[----:B------:R-:W-:Y:S02]  /*11b10*/  IMNMX R6, R6, R5, PT ;  /* 0x0000000506067217 */ /* 0x000fe40003800200 */
[----:B------:R-:W-:Y:S02]  /*11b20*/  FMNMX.FTZ R0, R11, R0, !PT ;  /* 0x000000000b007209 */ /* 0x000fe40007810000 */
[C---:B------:R-:W-:Y:S02]  /*11b30*/  ISETP.GT.AND P5, PT, R6.reuse, RZ, PT ;  /* 0x000000ff0600720c */ /* 0x040fe40003fa4270 */
[C---:B------:R-:W-:Y:S02]  /*11b40*/  ISETP.GT.AND P2, PT, R6.reuse, 0x1, PT ;  /* 0x000000010600780c */ /* 0x040fe40003f44270 */
[----:B------:R-:W-:Y:S02]  /*11b50*/  ISETP.GT.AND P0, PT, R6, 0x8, PT ;  /* 0x000000080600780c */ /* 0x000fe40003f04270 */
[----:B------:R-:W-:-:S02]  /*11b60*/  FSEL R5, R129, -INF , P5 ;  /* 0xff80000081057808 */ /* 0x000fc40002800000 */
[----:B------:R-:W-:Y:S02]  /*11b70*/  FSEL R8, R128, -INF , P2 ;  /* 0xff80000080087808 */ /* 0x000fe40001000000 */
[----:B------:R-:W-:Y:S02]  /*11b80*/  ISETP.GT.AND P2, PT, R6, 0x9, PT ;  /* 0x000000090600780c */ /* 0x000fe40003f44270 */
[----:B------:R-:W-:Y:S02]  /*11b90*/  FSEL R10, R126, -INF , P0 ;  /* 0xff8000007e0a7808 */ /* 0x000fe40000000000 */
[----:B------:R-:W-:Y:S02]  /*11ba0*/  FMNMX.FTZ R2, R5, R8, !PT ;  /* 0x0000000805027209 */ /* 0x000fe40007810000 */
[----:B------:R-:W-:Y:S02]  /*11bb0*/  FMNMX.FTZ R68, R13, R0, !PT ;  /* 0x000000000d447209 */ /* 0x000fe40007810000 */
[----:B------:R-:W-:-:S02]  /*11bc0*/  ISETP.GT.AND P0, PT, R6, 0x10, PT ;  /* 0x000000100600780c */ /* 0x000fc40003f04270 */
[----:B------:R-:W-:Y:S02]  /*11bd0*/  FSEL R15, R127, -INF , P2 ;  /* 0xff8000007f0f7808 */ /* 0x000fe40001000000 */
[----:B------:R-:W-:Y:S02]  /*11be0*/  FMNMX.FTZ R0, R10, R2, !PT ;  /* 0x000000020a007209 */ /* 0x000fe40007810000 */
[----:B------:R-:W-:Y:S02]  /*11bf0*/  FMNMX.FTZ R68, R16, R68, !PT ;  /* 0x0000004410447209 */ /* 0x000fe40007810000 */
[----:B------:R-:W-:Y:S02]  /*11c00*/  ISETP.GT.AND P2, PT, R6, 0x11, PT ;  /* 0x000000110600780c */ /* 0x000fe40003f44270 */
[----:B------:R-:W-:Y:S02]  /*11c10*/  FSEL R14, R94, -INF , P0 ;  /* 0xff8000005e0e7808 */ /* 0x000fe40000000000 */
[----:B------:R-:W-:-:S02]  /*11c20*/  FMNMX.FTZ R0, R15, R0, !PT ;  /* 0x000000000f007209 */ /* 0x000fc40007810000 */
[----:B------:R-:W-:Y:S02]  /*11c30*/  FMNMX.FTZ R68, R17, R68, !PT ;  /* 0x0000004411447209 */ /* 0x000fe40007810000 */
[----:B------:R-:W-:Y:S02]  /*11c40*/  ISETP.GT.AND P0, PT, R6, 0x18, PT ;  /* 0x000000180600780c */ /* 0x000fe40003f04270 */
[----:B------:R-:W-:Y:S02]  /*11c50*/  FSEL R19, R93, -INF , P2 ;  /* 0xff8000005d137808 */ /* 0x000fe40001000000 */
[----:B------:R-:W-:Y:S01]  /*11c60*/  FMNMX.FTZ R12, R14, R0, !PT ;  /* 0x000000000e0c7209 */ /* 0x000fe20007810000 */
[----:B------:R-:W-:Y:S01]  /*11c70*/  IMAD.MOV.U32 R0, RZ, RZ, 0x2 ;  /* 0x00000002ff007424 */ /* 0x000fe200078e00ff */
        /* <DEDUP_REMOVED lines=101> */
[----:B------:R-:W-:Y:S02]  /*122d0*/  FSEL R171, R26, -INF , P2 ;  /* 0xff8000001aab7808 */ /* 0x000fe40001000000 */
[----:B------:R-:W-:Y:S01]  /*122e0*/  FMNMX.FTZ R12, R166, R12, !PT ;  /* 0x0000000ca60c7209 */ /* 0x000fe20007810000 */
[----:B------:R-:W-:Y:S01]  /*122f0*/  IMAD.MOV.U32 R4, RZ, RZ, R68 ;  /* 0x000000ffff047224 */ /* 0x000fe200078e0044 */
[----:B------:R-:W-:-:S02]  /*12300*/  MOV R2, 0x12330 ;  /* 0x0001233000027802 */ /* 0x000fc40000000f00 */
[----:B------:R-:W-:Y:S02]  /*12310*/  FMNMX.FTZ R12, R171, R12, !PT ;  /* 0x0000000cab0c7209 */ /* 0x000fe40007810000 */
[----:B------:R-:W-:Y:S05]  /*12320*/  CALL.REL.NOINC `($__internal_0_$__cuda_sm70_shflsync_bfly_p) ;  /* 0x00001ea000007944 */ /* 0x000fea0003c00000 */
[----:B------:R-:W-:Y:S01]  /*12330*/  FMNMX.FTZ R68, R68, R0, !PT ;  /* 0x0000000044447209 */ /* 0x000fe20007810000 */
[----:B------:R-:W-:Y:S01]  /*12340*/  IMAD.MOV.U32 R0, RZ, RZ, 0x1 ;  /* 0x00000001ff007424 */ /* 0x000fe200078e00ff */
[----:B------:R-:W-:-:S03]  /*12350*/  MOV R2, 0x12380 ;  /* 0x0001238000027802 */ /* 0x000fc60000000f00 */
[----:B------:R-:W-:Y:S02]  /*12360*/  IMAD.MOV.U32 R4, RZ, RZ, R68 ;  /* 0x000000ffff047224 */ /* 0x000fe400078e0044 */
[----:B------:R-:W-:Y:S05]  /*12370*/  CALL.REL.NOINC `($__internal_0_$__cuda_sm70_shflsync_bfly_p) ;  /* 0x00001e5000007944 */ /* 0x000fea0003c00000 */
[----:B------:R-:W-:Y:S01]  /*12380*/  FMNMX.FTZ R68, R68, R0, !PT ;  /* 0x0000000044447209 */ /* 0x000fe20007810000 */
[----:B------:R-:W-:Y:S01]  /*12390*/  IMAD.MOV.U32 R4, RZ, RZ, R12 ;  /* 0x000000ffff047224 */ /* 0x000fe200078e000c */
[----:B------:R-:W-:Y:S01]  /*123a0*/  MOV R2, 0x123d0 ;  /* 0x000123d000027802 */ /* 0x000fe20000000f00 */
[----:B------:R-:W-:Y:S02]  /*123b0*/  IMAD.MOV.U32 R0, RZ, RZ, 0x2 ;  /* 0x00000002ff007424 */ /* 0x000fe400078e00ff */
[----:B------:R-:W-:Y:S05]  /*123c0*/  CALL.REL.NOINC `($__internal_0_$__cuda_sm70_shflsync_bfly_p) ;  /* 0x00001e0000007944 */ /* 0x000fea0003c00000 */
[----:B------:R-:W-:Y:S01]  /*123d0*/  FMNMX.FTZ R12, R12, R0, !PT ;  /* 0x000000000c0c7209 */ /* 0x000fe20007810000 */
[----:B------:R-:W-:Y:S01]  /*123e0*/  IMAD.MOV.U32 R0, RZ, RZ, 0x1 ;  /* 0x00000001ff007424 */ /* 0x000fe200078e00ff */
[----:B------:R-:W-:-:S03]  /*123f0*/  MOV R2, 0x12420 ;  /* 0x0001242000027802 */ /* 0x000fc60000000f00 */
[----:B------:R-:W-:Y:S02]  /*12400*/  IMAD.MOV.U32 R4, RZ, RZ, R12 ;  /* 0x000000ffff047224 */ /* 0x000fe400078e000c */
[----:B------:R-:W-:Y:S05]  /*12410*/  CALL.REL.NOINC `($__internal_0_$__cuda_sm70_shflsync_bfly_p) ;  /* 0x00001db000007944 */ /* 0x000fea0003c00000 */
[----:B------:R-:W-:Y:S01]  /*12420*/  MOV R3, R0 ;  /* 0x0000000000037202 */ /* 0x000fe20000000f00 */
[----:B------:R-:W-:Y:S05]  /*12430*/  BRA `(.L_x_118) ;  /* 0xffff27e000007947 */ /* 0x000fea000383ffff */
.L_x_84:
[----:B------:R-:W-:Y:S01]  /*12440*/  MOV R52, RZ ;  /* 0x000000ff00347202 */ /* 0x000fe20000000f00 */
[----:B------:R-:W-:Y:S01]  /*12450*/  IMAD.MOV.U32 R36, RZ, RZ, R0 ;  /* 0x000000ffff247224 */ /* 0x000fe200078e0000 */
[----:B------:R-:W-:Y:S01]  /*12460*/  MOV R2, 0x12490 ;  /* 0x0001249000027802 */ /* 0x000fe20000000f00 */
[----:B------:R-:W-:Y:S02]  /*12470*/  IMAD.MOV.U32 R3, RZ, RZ, 0x181f ;  /* 0x0000181fff037424 */ /* 0x000fe400078e00ff */
[----:B------:R-:W-:Y:S05]  /*12480*/  CALL.REL.NOINC `($__internal_1_$__cuda_sm70_shflsync_idx_p) ;  /* 0x00001da000007944 */ /* 0x000fea0003c00000 */
[----:B------:R-:W-:Y:S01]  /*12490*/  MOV R7, R52 ;  /* 0x0000003400077202 */ /* 0x000fe20000000f00 */
[----:B------:R-:W-:-:S05]  /*124a0*/  BRA `(.L_x_119) ;  /* 0xffff467000007947 */ /* 0x000fca000383ffff */
.L_x_85:
[----:B------:R-:W-:Y:S01]  /*124b0*/  MOV R52, RZ ;  /* 0x000000ff00347202 */ /* 0x000fe20000000f00 */
[----:B------:R-:W-:Y:S01]  /*124c0*/  IMAD.MOV.U32 R36, RZ, RZ, R4 ;  /* 0x000000ffff247224 */ /* 0x000fe200078e0004 */
[----:B------:R-:W-:Y:S01]  /*124d0*/  MOV R2, 0x12500 ;  /* 0x0001250000027802 */ /* 0x000fe20000000f00 */
[----:B------:R-:W-:Y:S02]  /*124e0*/  IMAD.MOV.U32 R3, RZ, RZ, 0x181f ;  /* 0x0000181fff037424 */ /* 0x000fe400078e00ff */
[----:B-12---:R-:W-:Y:S05]  /*124f0*/  CALL.REL.NOINC `($__internal_1_$__cuda_sm70_shflsync_idx_p) ;  /* 0x00001d3000007944 */ /* 0x006fea0003c00000 */
[----:B------:R-:W-:Y:S01]  /*12500*/  ISETP.GE.AND P5, PT, R241, c[0x0][0x1d4], PT ;  /* 0x00007500f1007a0c */ /* 0x000fe20003fa6270 */
[----:B------:R-:W-:Y:S01]  /*12510*/  IMAD.MOV.U32 R36, RZ, RZ, R0 ;  /* 0x000000ffff247224 */ /* 0x000fe200078e0000 */
[----:B------:R-:W-:Y:S02]  /*12520*/  IADD3 R12, P2, R52, R20, RZ ;  /* 0x00000014340c7210 */ /* 0x000fe40007f5e0ff */
[----:B------:R-:W-:Y:S03]  /*12530*/  ISETP.GE.AND P0, PT, R242, c[0x0][0x1d4], PT ;  /* 0x00007500f2007a0c */ /* 0x000fe60003f06270 */
[C---:B------:R-:W-:Y:S01]  /*12540*/  IMAD.X R13, R7.reuse, 0x1, R5, P2 ;  /* 0x00000001070d7824 */ /* 0x040fe200010e0605 */
[----:B------:R-:W-:Y:S01]  /*12550*/  IADD3 R2, P2, R52, R21, RZ ;  /* 0x0000001534027210 */ /* 0x000fe20007f5e0ff */
[----:B------:R-:W-:Y:S04]  /*12560*/  IMAD.MOV.U32 R52, RZ, RZ, 0x1 ;  /* 0x00000001ff347424 */ /* 0x000fe800078e00ff */
[----:B------:R-:W-:Y:S01]  /*12570*/  @!PT LDS RZ, [RZ] ;  /* 0x00000000fffff984 */ /* 0x000fe20000000800 */
[----:B------:R-:W-:Y:S01]  /*12580*/  @!PT LDS RZ, [RZ] ;  /* 0x00000000fffff984 */ /* 0x000fe20000000800 */
[----:B------:R-:W-:Y:S01]  /*12590*/  @!PT LDS RZ, [RZ] ;  /* 0x00000000fffff984 */ /* 0x000fe20000000800 */
[----:B------:R1:W-:Y:S01]  /*125a0*/  LDGSTS.E.BYPASS.LTC128B.128 [R227+0x100], [R12.64], !P5 ;  /* 0x001000000ce37fae */ /* 0x0003e2000e901d46 */
[----:B------:R-:W-:Y:S01]  /*125b0*/  IMAD.X R3, R7, 0x1, R6, P2 ;  /* 0x0000000107037824 */ /* 0x000fe200010e0606 */
[----:B------:R-:W-:Y:S04]  /*125c0*/  SEL R7, RZ, 0x10, P5 ;  /* 0x00000010ff077807 */ /* 0x000fe80002800000 */
[----:B------:R2:W-:Y:S01]  /*125d0*/  LDGSTS.E.BYPASS.LTC128B.128 [R227+0x4100], [R2.64], !P0 ;  /* 0x0410000002e37fae */ /* 0x0005e2000c101d46 */
[----:B-1----:R-:W-:Y:S02]  /*125e0*/  SEL R12, RZ, 0x10, P0 ;  /* 0x00000010ff0c7807 */ /* 0x002fe40000000000 */
[----:B--2---:R-:W-:Y:S01]  /*125f0*/  MOV R2, 0x12620 ;  /* 0x0001262000027802 */ /* 0x004fe20000000f00 */
[----:B------:R-:W-:Y:S02]  /*12600*/  IMAD.MOV.U32 R3, RZ, RZ, 0x181f ;  /* 0x0000181fff037424 */ /* 0x000fe400078e00ff */
[----:B------:R-:W-:Y:S05]  /*12610*/  CALL.REL.NOINC `($__internal_1_$__cuda_sm70_shflsync_idx_p) ;  /* 0x00001c1000007944 */ /* 0x000fea0003c00000 */
[----:B------:R-:W-:Y:S01]  /*12620*/  MOV R3, 0x181f ;  /* 0x0000181f00037802 */ /* 0x000fe20000000f00 */
[----:B------:R-:W-:Y:S01]  /*12630*/  IMAD.MOV.U32 R13, RZ, RZ, R52 ;  /* 0x000000ffff0d7224 */ /* 0x000fe200078e0034 */
[----:B------:R-:W-:Y:S01]  /*12640*/  MOV R52, 0x1 ;  /* 0x0000000100347802 */ /* 0x000fe20000000f00 */
[----:B------:R-:W-:Y:S01]  /*12650*/  IMAD.MOV.U32 R36, RZ, RZ, R4 ;  /* 0x000000ffff247224 */ /* 0x000fe200078e0004 */
[----:B------:R-:W-:Y:S02]  /*12660*/  MOV R2, 0x12680 ;  /* 0x0001268000027802 */ /* 0x000fe40000000f00 */
[----:B------:R-:W-:Y:S05]  /*12670*/  CALL.REL.NOINC `($__internal_1_$__cuda_sm70_shflsync_idx_p) ;  /* 0x00001bb000007944 */ /* 0x000fea0003c00000 */
[C---:B------:R-:W-:Y:S01]  /*12680*/  IADD3 R2, -R7.reuse, 0x10, RZ ;  /* 0x0000001007027810 */ /* 0x040fe20007ffe1ff */
[----:B------:R-:W-:Y:S01]  /*12690*/  IMAD.MOV.U32 R36, RZ, RZ, R0 ;  /* 0x000000ffff247224 */ /* 0x000fe200078e0000 */
[----:B------:R-:W-:Y:S02]  /*126a0*/  ISETP.NE.U32.AND P5, PT, R7, RZ, PT ;  /* 0x000000ff0700720c */ /* 0x000fe40003fa5070 */
[----:B------:R-:W-:Y:S04]  /*126b0*/  LOP3.LUT R2, R2, 0xf, RZ, 0xc0, !PT ;  /* 0x0000000f02027812 */ /* 0x000fe800078ec0ff */
[-C--:B------:R-:W-:Y:S04]  /*126c0*/  IADD3 R2, P2, P0, R2, R52.reuse, R20 ;  /* 0x0000003402027210 */ /* 0x080fe8000785e014 */
[-C--:B------:R-:W-:Y:S05]  /*126d0*/  IADD3.X R3, RZ, R13.reuse, R5, P2, P0 ;  /* 0x0000000dff037210 */ /* 0x080fea00017e0405 */
[----:B------:R-:W-:Y:S01]  /*126e0*/  @!PT LDS RZ, [RZ] ;  /* 0x00000000fffff984 */ /* 0x000fe20000000800 */
[----:B------:R-:W-:Y:S01]  /*126f0*/  @!PT LDS RZ, [RZ] ;  /* 0x00000000fffff984 */ /* 0x000fe20000000800 */
[----:B------:R-:W-:Y:S01]  /*12700*/  @!PT LDS RZ, [RZ] ;  /* 0x00000000fffff984 */ /* 0x000fe20000000800 */
[----:B------:R1:W-:Y:S01]  /*12710*/  LDGSTS.E.BYPASS.LTC128B.128.ZFILL [R227+0x1100], [R2.64], P5 ;  /* 0x0110000002e37fae */ /* 0x0003e2000a941d46 */
[C---:B------:R-:W-:Y:S02]  /*12720*/  ISETP.NE.U32.AND P5, PT, R12.reuse, RZ, PT ;  /* 0x000000ff0c00720c */ /* 0x040fe40003fa5070 */
[----:B-1----:R-:W-:Y:S04]  /*12730*/  IADD3 R2, -R12, 0x10, RZ ;  /* 0x000000100c027810 */ /* 0x002fe80007ffe1ff */
[----:B------:R-:W-:Y:S04]  /*12740*/  LOP3.LUT R2, R2, 0xf, RZ, 0xc0, !PT ;  /* 0x0000000f02027812 */ /* 0x000fe800078ec0ff */
[----:B------:R-:W-:Y:S01]  /*12750*/  IADD3 R2, P2, P0, R2, R52, R21 ;  /* 0x0000003402027210 */ /* 0x000fe2000785e015 */
[----:B------:R-:W-:Y:S03]  /*12760*/  IMAD.MOV.U32 R52, RZ, RZ, 0x2 ;  /* 0x00000002ff347424 */ /* 0x000fe600078e00ff */
[----:B------:R-:W-:Y:S05]  /*12770*/  IADD3.X R3, RZ, R13, R6, P2, P0 ;  /* 0x0000000dff037210 */ /* 0x000fea00017e0406 */
[----:B------:R1:W-:Y:S02]  /*12780*/  LDGSTS.E.BYPASS.LTC128B.128.ZFILL [R227+0x5100], [R2.64], P5 ;  /* 0x0510000002e37fae */ /* 0x0003e4000a941d46 */
[----:B-1----:R-:W-:Y:S01]  /*12790*/  MOV R2, 0x127c0 ;  /* 0x000127c000027802 */ /* 0x002fe20000000f00 */
[----:B------:R-:W-:Y:S03]  /*127a0*/  IMAD.MOV.U32 R3, RZ, RZ, 0x181f ;  /* 0x0000181fff037424 */ /* 0x000fe600078e00ff */
        /* <DEDUP_REMOVED lines=33> */
[----:B------:R-:W-:Y:S01]  /*129c0*/  MOV R4, R52 ;  /* 0x0000003400047202 */ /* 0x000fe20000000f00 */
[----:B------:R-:W-:-:S05]  /*129d0*/  BRA `(.L_x_120) ;  /* 0xffff433000007947 */ /* 0x000fca000383ffff */
.L_x_88:
[----:B------:R-:W-:Y:S01]  /*129e0*/  MOV R52, RZ ;  /* 0x000000ff00347202 */ /* 0x000fe20000000f00 */
[----:B------:R-:W-:Y:S01]  /*129f0*/  IMAD.MOV.U32 R36, RZ, RZ, R0 ;  /* 0x000000ffff247224 */ /* 0x000fe200078e0000 */
[----:B------:R-:W-:Y:S01]  /*12a00*/  MOV R2, 0x12a30 ;  /* 0x00012a3000027802 */ /* 0x000fe20000000f00 */
[----:B------:R-:W-:Y:S02]  /*12a10*/  IMAD.MOV.U32 R3, RZ, RZ, 0x181f ;  /* 0x0000181fff037424 */ /* 0x000fe400078e00ff */
[----:B------:R-:W-:Y:S05]  /*12a20*/  CALL.REL.NOINC `($__internal_1_$__cuda_sm70_shflsync_idx_p) ;  /* 0x0000180000007944 */ /* 0x000fea0003c00000 */
[----:B------:R-:W-:Y:S01]  /*12a30*/  MOV R7, R52 ;  /* 0x0000003400077202 */ /* 0x000fe20000000f00 */
[----:B------:R-:W-:-:S05]  /*12a40*/  BRA `(.L_x_121) ;  /* 0xffff5a4000007947 */ /* 0x000fca000383ffff */
.L_x_89:
        /* <DEDUP_REMOVED lines=83> */
.L_x_90:
[----:B--2---:R-:W-:Y:S01]  /*12f80*/  MOV R52, RZ ;  /* 0x000000ff00347202 */ /* 0x004fe20000000f00 */
[----:B------:R-:W-:Y:S01]  /*12f90*/  IMAD.MOV.U32 R36, RZ, RZ, R4 ;  /* 0x000000ffff247224 */ /* 0x000fe200078e0004 */
[----:B------:R-:W-:Y:S01]  /*12fa0*/  MOV R2, 0x12fd0 ;  /* 0x00012fd000027802 */ /* 0x000fe20000000f00 */
[----:B------:R-:W-:Y:S02]  /*12fb0*/  IMAD.MOV.U32 R3, RZ, RZ, 0x1c1f ;  /* 0x00001c1fff037424 */ /* 0x000fe400078e00ff */
[----:B------:R-:W-:Y:S05]  /*12fc0*/  CALL.REL.NOINC `($__internal_1_$__cuda_sm70_shflsync_idx_p) ;  /* 0x0000126000007944 */ /* 0x000fea0003c00000 */
[----:B------:R-:W-:Y:S01]  /*12fd0*/  MOV R0, R52 ;  /* 0x0000003400007202 */ /* 0x000fe20000000f00 */
[----:B------:R-:W-:-:S05]  /*12fe0*/  BRA `(.L_x_123) ;  /* 0xffff587000007947 */ /* 0x000fca000383ffff */
.L_x_91:
[----:B------:R-:W-:Y:S01]  /*12ff0*/  MOV R52, 0x1 ;  /* 0x0000000100347802 */ /* 0x000fe20000000f00 */
[----:B------:R-:W-:Y:S01]  /*13000*/  IMAD.MOV.U32 R36, RZ, RZ, R4 ;  /* 0x000000ffff247224 */ /* 0x000fe200078e0004 */
[----:B------:R-:W-:Y:S01]  /*13010*/  MOV R2, 0x13040 ;  /* 0x0001304000027802 */ /* 0x000fe20000000f00 */
[----:B------:R-:W-:Y:S02]  /*13020*/  IMAD.MOV.U32 R3, RZ, RZ, 0x1c1f ;  /* 0x00001c1fff037424 */ /* 0x000fe400078e00ff */
[----:B-1----:R-:W-:Y:S05]  /*13030*/  CALL.REL.NOINC `($__internal_1_$__cuda_sm70_shflsync_idx_p) ;  /* 0x000011f000007944 */ /* 0x002fea0003c00000 */
[----:B------:R-:W-:Y:S05]  /*13040*/  IMAD.IADD R0, R5, 0x1, R52 ;  /* 0x0000000105007824 */ /* 0x000fea00078e0234 */
        /* <DEDUP_REMOVED lines=115> */
[----:B------:R-:W-:Y:S02]  /*13780*/  FSEL R10, R154, -INF , P6 ;  /* 0xff8000009a0a7808 */ /* 0x000fe40003000000 */
[----:B------:R-:W-:Y:S02]  /*13790*/  FMNMX.FTZ R144, R36, R2, !PT ;  /* 0x0000000224907209 */ /* 0x000fe40007810000 */
[----:B------:R-:W-:Y:S01]  /*137a0*/  FMNMX.FTZ R4, R14, R0, !PT ;  /* 0x000000000e047209 */ /* 0x000fe20007810000 */
[----:B------:R-:W-:Y:S01]  /*137b0*/  IMAD.MOV.U32 R0, RZ, RZ, 0x2 ;  /* 0x00000002ff007424 */ /* 0x000fe200078e00ff */
[----:B------:R-:W-:Y:S02]  /*137c0*/  FSEL R9, R153, -INF , P5 ;  /* 0xff80000099097808 */ /* 0x000fe40002800000 */
[----:B------:R-:W-:Y:S02]  /*137d0*/  FMNMX.FTZ R144, R10, R144, !PT ;  /* 0x000000900a907209 */ /* 0x000fe40007810000 */
[----:B------:R-:W-:Y:S02]  /*137e0*/  FMNMX.FTZ R4, R13, R4, !PT ;  /* 0x000000040d047209 */ /* 0x000fe40007810000 */
[----:B------:R-:W-:Y:S02]  /*137f0*/  FSEL R8, R150, -INF , P2 ;  /* 0xff80000096087808 */ /* 0x000fe40001000000 */
[----:B------:R-:W-:Y:S02]  /*13800*/  FMNMX.FTZ R144, R9, R144, !PT ;  /* 0x0000009009907209 */ /* 0x000fe40007810000 */
[----:B------:R-:W-:Y:S02]  /*13810*/  FMNMX.FTZ R4, R12, R4, !PT ;  /* 0x000000040c047209 */ /* 0x000fe40007810000 */
[----:B------:R-:W-:Y:S02]  /*13820*/  FSEL R7, R149, -INF , P0 ;  /* 0xff80000095077808 */ /* 0x000fe40000000000 */
[----:B------:R-:W-:Y:S02]  /*13830*/  FMNMX.FTZ R144, R8, R144, !PT ;  /* 0x0000009008907209 */ /* 0x000fe40007810000 */
[----:B------:R-:W-:Y:S02]  /*13840*/  FMNMX.FTZ R4, R11, R4, !PT ;  /* 0x000000040b047209 */ /* 0x000fe40007810000 */
[----:B------:R-:W-:Y:S02]  /*13850*/  FMNMX.FTZ R144, R7, R144, !PT ;  /* 0x0000009007907209 */ /* 0x000fe40007810000 */
[----:B------:R-:W-:Y:S02]  /*13860*/  MOV R2, 0x13880 ;  /* 0x0001388000027802 */ /* 0x000fe40000000f00 */
[----:B------:R-:W-:Y:S05]  /*13870*/  CALL.REL.NOINC `($__internal_0_$__cuda_sm70_shflsync_bfly_p) ;  /* 0x0000095000007944 */ /* 0x000fea0003c00000 */
[----:B------:R-:W-:Y:S01]  /*13880*/  FMNMX.FTZ R4, R4, R0, !PT ;  /* 0x0000000004047209 */ /* 0x000fe20007810000 */
[----:B------:R-:W-:Y:S01]  /*13890*/  IMAD.MOV.U32 R0, RZ, RZ, 0x1 ;  /* 0x00000001ff007424 */ /* 0x000fe200078e00ff */
[----:B------:R-:W-:Y:S02]  /*138a0*/  MOV R2, 0x138c0 ;  /* 0x000138c000027802 */ /* 0x000fe40000000f00 */
        /* <DEDUP_REMOVED lines=8> */
[----:B------:R-:W-:Y:S02]  /*13930*/  MOV R2, 0x13950 ;  /* 0x0001395000027802 */ /* 0x000fe40000000f00 */
[----:B------:R-:W-:Y:S05]  /*13940*/  CALL.REL.NOINC `($__internal_0_$__cuda_sm70_shflsync_bfly_p) ;  /* 0x0000088000007944 */ /* 0x000fea0003c00000 */
[----:B------:R-:W-:-:S05]  /*13950*/  BRA `(.L_x_124) ;  /* 0xffff5bb000007947 */ /* 0x000fca000383ffff */
.L_x_94:
[----:B-1--4-:R-:W-:Y:S01]  /*13960*/  MOV R3, 0x181f ;  /* 0x0000181f00037802 */ /* 0x012fe20000000f00 */
[----:B------:R-:W-:Y:S01]  /*13970*/  IMAD.MOV.U32 R52, RZ, RZ, RZ ;  /* 0x000000ffff347224 */ /* 0x000fe200078e00ff */
[----:B------:R-:W-:Y:S02]  /*13980*/  MOV R2, 0x139a0 ;  /* 0x000139a000027802 */ /* 0x000fe40000000f00 */
[----:B------:R-:W-:Y:S05]  /*13990*/  CALL.REL.NOINC `($__internal_1_$__cuda_sm70_shflsync_idx_p) ;  /* 0x0000089000007944 */ /* 0x000fea0003c00000 */
[----:B------:R-:W-:Y:S01]  /*139a0*/  MOV R28, R52 ;  /* 0x00000034001c7202 */ /* 0x000fe20000000f00 */
[----:B------:R-:W-:-:S05]  /*139b0*/  BRA `(.L_x_125) ;  /* 0xffff7e8000007947 */ /* 0x000fca000383ffff */
.L_x_97:
[----:B------:R-:W-:Y:S01]  /*139c0*/  MOV R52, RZ ;  /* 0x000000ff00347202 */ /* 0x000fe20000000f00 */
[----:B------:R-:W-:Y:S01]  /*139d0*/  IMAD.MOV.U32 R36, RZ, RZ, R0 ;  /* 0x000000ffff247224 */ /* 0x000fe200078e0000 */
[----:B------:R-:W-:Y:S01]  /*139e0*/  MOV R2, 0x13a10 ;  /* 0x00013a1000027802 */ /* 0x000fe20000000f00 */
[----:B------:R-:W-:Y:S02]  /*139f0*/  IMAD.MOV.U32 R3, RZ, RZ, 0x181f ;  /* 0x0000181fff037424 */ /* 0x000fe400078e00ff */
[----:B-1----:R-:W-:Y:S05]  /*13a00*/  CALL.REL.NOINC `($__internal_1_$__cuda_sm70_shflsync_idx_p) ;  /* 0x0000082000007944 */ /* 0x002fea0003c00000 */
[----:B------:R-:W-:Y:S01]  /*13a10*/  MOV R7, R52 ;  /* 0x0000003400077202 */ /* 0x000fe20000000f00 */
[----:B------:R-:W-:-:S05]  /*13a20*/  BRA `(.L_x_126) ;  /* 0xffff971000007947 */ /* 0x000fca000383ffff */
.L_x_98:
[----:B------:R-:W-:Y:S01]  /*13a30*/  MOV R52, RZ ;  /* 0x000000ff00347202 */ /* 0x000fe20000000f00 */
[----:B------:R-:W-:Y:S01]  /*13a40*/  IMAD.MOV.U32 R36, RZ, RZ, R4 ;  /* 0x000000ffff247224 */ /* 0x000fe200078e0004 */
[----:B------:R-:W-:Y:S01]  /*13a50*/  MOV R2, 0x13a80 ;  /* 0x00013a8000027802 */ /* 0x000fe20000000f00 */
[----:B------:R-:W-:Y:S02]  /*13a60*/  IMAD.MOV.U32 R3, RZ, RZ, 0x181f ;  /* 0x0000181fff037424 */ /* 0x000fe400078e00ff */
[----:B-123--:R-:W-:Y:S05]  /*13a70*/  CALL.REL.NOINC `($__internal_1_$__cuda_sm70_shflsync_idx_p) ;  /* 0x000007b000007944 */ /* 0x00efea0003c00000 */
[C---:B------:R-:W-:Y:S01]  /*13a80*/  IADD3 R8, -R68.reuse, 0x10, RZ ;  /* 0x0000001044087810 */ /* 0x040fe20007ffe1ff */
[----:B------:R-:W-:Y:S01]  /*13a90*/  IMAD.MOV.U32 R36, RZ, RZ, R0 ;  /* 0x000000ffff247224 */ /* 0x000fe200078e0000 */
[----:B------:R-:W-:Y:S02]  /*13aa0*/  ISETP.NE.U32.AND P2, PT, R68, RZ, PT ;  /* 0x000000ff4400720c */ /* 0x000fe40003f45070 */
[----:B------:R-:W-:Y:S04]  /*13ab0*/  LOP3.LUT R8, R8, 0xf, RZ, 0xc0, !PT ;  /* 0x0000000f08087812 */ /* 0x000fe800078ec0ff */
[----:B------:R-:W-:Y:S04]  /*13ac0*/  IADD3 R8, P5, P4, R8, R52, R41 ;  /* 0x0000003408087210 */ /* 0x000fe80007cbe029 */
[----:B------:R-:W-:Y:S02]  /*13ad0*/  IADD3.X R9, RZ, R7, R5, P5, P4 ;  /* 0x00000007ff097210 */ /* 0x000fe40002fe8405 */
[----:B------:R-:W-:Y:S01]  /*13ae0*/  IADD3 R2, P4, R52, R42, RZ ;  /* 0x0000002a34027210 */ /* 0x000fe20007f9e0ff */
[----:B------:R-:W-:Y:S02]  /*13af0*/  IMAD.MOV.U32 R52, RZ, RZ, 0x1 ;  /* 0x00000001ff347424 */ /* 0x000fe400078e00ff */
[----:B------:R-:W-:Y:S01]  /*13b00*/  @!PT LDS RZ, [RZ] ;  /* 0x00000000fffff984 */ /* 0x000fe20000000800 */
[----:B------:R-:W-:Y:S01]  /*13b10*/  @!PT LDS RZ, [RZ] ;  /* 0x00000000fffff984 */ /* 0x000fe20000000800 */
[----:B------:R-:W-:Y:S01]  /*13b20*/  @!PT LDS RZ, [RZ] ;  /* 0x00000000fffff984 */ /* 0x000fe20000000800 */
[----:B------:R1:W-:Y:S02]  /*13b30*/  LDGSTS.E.BYPASS.LTC128B.128.ZFILL [R227+0x8100], [R8.64], P2 ;  /* 0x0810000008e37fae */ /* 0x0003e40009141d46 */
[----:B------:R-:W-:Y:S05]  /*13b40*/  IMAD.X R3, R7, 0x1, R6, P4 ;  /* 0x0000000107037824 */ /* 0x000fea00020e0606 */
[----:B------:R2:W-:Y:S02]  /*13b50*/  LDGSTS.E.BYPASS.LTC128B.128 [R227+0xc100], [R2.64], !P0 ;  /* 0x0c10000002e37fae */ /* 0x0005e4000c101d46 */
[----:B--2---:R-:W-:Y:S01]  /*13b60*/  MOV R2, 0x13b90 ;  /* 0x00013b9000027802 */ /* 0x004fe20000000f00 */
[----:B------:R-:W-:Y:S02]  /*13b70*/  IMAD.MOV.U32 R3, RZ, RZ, 0x181f ;  /* 0x0000181fff037424 */ /* 0x000fe400078e00ff */
[----:B-1----:R-:W-:Y:S05]  /*13b80*/  CALL.REL.NOINC `($__internal_1_$__cuda_sm70_shflsync_idx_p) ;  /* 0x000006a000007944 */ /* 0x002fea0003c00000 */
        /* <DEDUP_REMOVED lines=54> */
.L_x_99:
[----:B------:R-:W-:Y:S02]  /*13ef0*/  MOV R0, 0x2 ;  /* 0x0000000200007802 */ /* 0x000fe40000000f00 */
        /* <DEDUP_REMOVED lines=16> */
.L_x_101:
[----:B------:R-:W-:Y:S01]  /*14000*/  IMAD.MOV.U32 R4, RZ, RZ, R246 ;  /* 0x000000ffff047224 */ /* 0x000fe200078e00f6 */
[----:B------:R-:W-:-:S02]  /*14010*/  MOV R0, 0x2 ;  /* 0x0000000200007802 */ /* 0x000fc40000000f00 */
[----:B------:R-:W-:Y:S02]  /*14020*/  MOV R2, 0x14040 ;  /* 0x0001404000027802 */ /* 0x000fe40000000f00 */
[----:B------:R-:W-:Y:S05]  /*14030*/  CALL.REL.NOINC `($__internal_0_$__cuda_sm70_shflsync_bfly_p) ;  /* 0x0000019000007944 */ /* 0x000fea0003c00000 */
[----:B------:R-:W-:Y:S01]  /*14040*/  MOV R5, R0 ;  /* 0x0000000000057202 */ /* 0x000fe20000000f00 */
[----:B------:R-:W-:Y:S05]  /*14050*/  BRA `(.L_x_129) ;  /* 0xffffb82000007947 */ /* 0x000fea000383ffff */
.L_x_102:
[----:B------:R-:W-:Y:S01]  /*14060*/  IMAD.MOV.U32 R4, RZ, RZ, R5 ;  /* 0x000000ffff047224 */ /* 0x000fe200078e0005 */
[----:B------:R-:W-:Y:S02]  /*14070*/  MOV R0, 0x1 ;  /* 0x0000000100007802 */ /* 0x000fe40000000f00 */
[----:B------:R-:W-:Y:S02]  /*14080*/  MOV R2, 0x140a0 ;  /* 0x000140a000027802 */ /* 0x000fe40000000f00 */
[----:B-1----:R-:W-:Y:S05]  /*14090*/  CALL.REL.NOINC `($__internal_0_$__cuda_sm70_shflsync_bfly_p) ;  /* 0x0000013000007944 */ /* 0x002fea0003c00000 */
[----:B------:R1:W5:Y:S01]  /*140a0*/  LDL R4, [R1] ;  /* 0x0000000001047983 */ /* 0x0003620000100800 */
[----:B------:R-:W-:Y:S01]  /*140b0*/  FADD.FTZ R5, R5, R0 ;  /* 0x0000000005057221 */ /* 0x000fe20000010000 */
[----:B------:R-:W-:Y:S02]  /*140c0*/  MOV R0, 0x2 ;  /* 0x0000000200007802 */ /* 0x000fe40000000f00 */
[----:B------:R-:W-:Y:S02]  /*140d0*/  MOV R2, 0x140f0 ;  /* 0x000140f000027802 */ /* 0x000fe40000000f00 */
[----:B-1---5:R-:W-:Y:S05]  /*140e0*/  CALL.REL.NOINC `($__internal_0_$__cuda_sm70_shflsync_bfly_p) ;  /* 0x000000e000007944 */ /* 0x022fea0003c00000 */
[----:B------:R-:W2:Y:S02]  /*140f0*/  LDL.LU R2, [R1] ;  /* 0x0000000001027983 */ /* 0x000ea40000300800 */
[----:B--2---:R-:W-:Y:S01]  /*14100*/  FADD.FTZ R4, R2, R0 ;  /* 0x0000000002047221 */ /* 0x004fe20000010000 */
[----:B------:R-:W-:-:S02]  /*14110*/  MOV R0, 0x1 ;  /* 0x0000000100007802 */ /* 0x000fc40000000f00 */
[----:B------:R-:W-:Y:S02]  /*14120*/  MOV R2, 0x14140 ;  /* 0x0001414000027802 */ /* 0x000fe40000000f00 */
[----:B------:R-:W-:Y:S05]  /*14130*/  CALL.REL.NOINC `($__internal_0_$__cuda_sm70_shflsync_bfly_p) ;  /* 0x0000009000007944 */ /* 0x000fea0003c00000 */
[----:B------:R-:W-:Y:S01]  /*14140*/  MOV R3, R0 ;  /* 0x0000000000037202 */ /* 0x000fe20000000f00 */
[----:B------:R-:W-:Y:S05]  /*14150*/  BRA `(.L_x_130) ;  /* 0xffffb7a000007947 */ /* 0x000fea000383ffff */
.L_x_112:
[----:B-----5:R-:W-:Y:S01]  /*14160*/  IMAD.MOV.U32 R36, RZ, RZ, R18 ;  /* 0x000000ffff247224 */ /* 0x020fe200078e0012 */
[----:B------:R-:W-:Y:S01]  /*14170*/  MOV R52, RZ ;  /* 0x000000ff00347202 */ /* 0x000fe20000000f00 */
[----:B-1--4-:R-:W-:Y:S01]  /*14180*/  IMAD.MOV.U32 R3, RZ, RZ, 0x1f ;  /* 0x0000001fff037424 */ /* 0x012fe200078e00ff */
[----:B------:R-:W-:Y:S02]  /*14190*/  MOV R2, 0x141b0 ;  /* 0x000141b000027802 */ /* 0x000fe40000000f00 */
[----:B--23--:R-:W-:Y:S05]  /*141a0*/  CALL.REL.NOINC `($__internal_1_$__cuda_sm70_shflsync_idx_p) ;  /* 0x0000008000007944 */ /* 0x00cfea0003c00000 */
[----:B------:R-:W-:Y:S01]  /*141b0*/  MOV R0, R52 ;  /* 0x0000003400007202 */ /* 0x000fe20000000f00 */
[----:B------:R-:W-:Y:S05]  /*141c0*/  BRA `(.L_x_131) ;  /* 0xffffd23000007947 */ /* 0x000fea000383ffff */
        .weak           $__internal_0_$__cuda_sm70_shflsync_bfly_p
        .type           $__internal_0_$__cuda_sm70_shflsync_bfly_p,@function
        .size           $__internal_0_$__cuda_sm70_shflsync_bfly_p,($__internal_1_$__cuda_sm70_shflsync_idx_p - $__internal_0_$__cuda_sm70_shflsync_bfly_p)
$__internal_0_$__cuda_sm70_shflsync_bfly_p:
[----:B------:R-:W-:Y:S02]  /*141d0*/  MOV R234, 0xffffffff ;  /* 0xffffffff00ea7802 */ /* 0x000fe40000000f00 */
[----:B------:R-:W-:Y:S02]  /*141e0*/  MOV R3, 0x1f ;  /* 0x0000001f00037802 */ /* 0x000fe40000000f00 */
[----:B------:R-:W-:Y:S04]  /*141f0*/  WARPSYNC R234 ;  /* 0x000000ea00007348 */ /* 0x000fe80003800000 */
[----:B------:R1:W2:Y:S02]  /*14200*/  SHFL.BFLY PT, R0, R4, R0, R3 ;  /* 0x0c00000004007389 */ /* 0x0002a400000e0003 */
[----:B-1----:R-:W-:-:S04]  /*14210*/  MOV R3, 0x0 ;  /* 0x0000000000037802 */ /* 0x002fc80000000f00 */
[----:B--2---:R-:W-:Y:S05]  /*14220*/  RET.REL.NODEC R2 `(_ZN7cutlass13device_kernelIN5flash19enable_sm80_to_sm89INS1_16FlashAttnFwdSm80INS1_25CollectiveMainloopFwdSm80ILi8ELi1ELb1EN4cute5tupleIJNS5_1CILi128EEES8_S8_EEELi128ENS_6half_tEfNS_4arch4Sm80ELb1ELb0ELb1ELb0ELb1ELb0ELb1ELb1EEENS1_21CollectiveEpilogueFwdIS9_NS6_IJNS7_ILi1EEESF_SF_EEESA_SC_Li256ELb0ELb1ELb1ELb0EEENS1_30DynamicPersistentTileSchedulerILi256ELi256ELb1ELb1ELb0EEEEEEEEEvNT_6ParamsE) ;  /* 0xfffebdd002007950 */ /* 0x004fea0003c3ffff */
        .weak           $__internal_1_$__cuda_sm70_shflsync_idx_p
        .type           $__internal_1_$__cuda_sm70_shflsync_idx_p,@function
        .size           $__internal_1_$__cuda_sm70_shflsync_idx_p,(.L_x_3570 - $__internal_1_$__cuda_sm70_shflsync_idx_p)
$__internal_1_$__cuda_sm70_shflsync_idx_p:
[----:B------:R-:W-:-:S04]  /*14230*/  MOV R62, 0xffffffff ;  /* 0xffffffff003e7802 */ /* 0x000fc80000000f00 */
[----:B------:R-:W-:Y:S04]  /*14240*/  WARPSYNC R62 ;  /* 0x0000003e00007348 */ /* 0x000fe80003800000 */
[----:B------:R1:W2:Y:S02]  /*14250*/  SHFL.IDX PT, R52, R36, R52, R3 ;  /* 0x0000003424347389 */ /* 0x0002a400000e0003 */
[----:B-1----:R-:W-:-:S04]  /*14260*/  MOV R3, 0x0 ;  /* 0x0000000000037802 */ /* 0x002fc80000000f00 */
[----:B--2---:R-:W-:Y:S05]  /*14270*/  RET.REL.NODEC R2 `(_ZN7cutlass13device_kernelIN5flash19enable_sm80_to_sm89INS1_16FlashAttnFwdSm80INS1_25CollectiveMainloopFwdSm80ILi8ELi1ELb1EN4cute5tupleIJNS5_1CILi128EEES8_S8_EEELi128ENS_6half_tEfNS_4arch4Sm80ELb1ELb0ELb1ELb0ELb1ELb0ELb1ELb1EEENS1_21CollectiveEpilogueFwdIS9_NS6_IJNS7_ILi1EEESF_SF_EEESA_SC_Li256ELb0ELb1ELb1ELb0EEENS1_30DynamicPersistentTileSchedulerILi256ELi256ELb1ELb1ELb0EEEEEEEEEvNT_6ParamsE) ;  /* 0xfffebd8002007950 */ /* 0x004fea0003c3ffff */
.L_x_132:
        /* <DEDUP_REMOVED lines=16> */
.L_x_3570:


//--------------------- .text._ZN7cutlass13device_kernelIN5flash19enable_sm80_to_sm89INS1_16FlashAttnFwdSm80INS1_25CollectiveMainloopFwdSm80ILi4ELi1ELb0EN4cute5tupleIJNS5_1CILi128EEENS7_ILi64EEES8_EEELi128ENS_6half_tEfNS_4arch4Sm80ELb0ELb0ELb1ELb0ELb1ELb0ELb1ELb1EEENS1_21CollectiveEpilogueFwdINS6_IJS8_S8_S9_EEENS6_IJNS7_ILi1EEESH_SH_EEESB_SD_Li128ELb0ELb1ELb1ELb0EEENS1_19SingleTileSchedulerILb0ELb1ELb1ELi128EEEEEEEEEvNT_6ParamsE --------------------------
	.section	.text._ZN7cutlass13device_kernelIN5flash19enable_sm80_to_sm89INS1_16FlashAttnFwdSm80INS1_25CollectiveMainloopFwdSm80ILi4ELi1ELb0EN4cute5tupleIJNS5_1CILi128EEENS7_ILi64EEES8_EEELi128ENS_6half_tEfNS_4arch4Sm80ELb0ELb0ELb1ELb0ELb1ELb0ELb1ELb1EEENS1_21CollectiveEpilogueFwdINS6_IJS8_S8_S9_EEENS6_IJNS7_ILi1EEESH_SH_EEESB_SD_Li128ELb0ELb1ELb1ELb0EEENS1_19SingleTileSchedulerILb0ELb1ELb1ELi128EEEEEEEEEvNT_6ParamsE,"ax",@progbits
	.sectioninfo	@"SHI_REGISTERS=255"
	.align	128
.text._ZN7cutlass13device_kernelIN5flash19enable_sm80_to_sm89INS1_16FlashAttnFwdSm80INS1_25CollectiveMainloopFwdSm80ILi4ELi1ELb0EN4cute5tupleIJNS5_1CILi128EEENS7_ILi64EEES8_EEELi128ENS_6half_tEfNS_4arch4Sm80ELb0ELb0ELb1ELb0ELb1ELb0ELb1ELb1EEENS1_21CollectiveEpilogueFwdINS6_IJS8_S8_S9_EEENS6_IJNS7_ILi1EEESH_SH_EEESB_SD_Li128ELb0ELb1ELb1ELb0EEENS1_19SingleTileSchedulerILb0ELb1ELb1ELi128EEEEEEEEEvNT_6ParamsE:
        .type           _ZN7cutlass13device_kernelIN5flash19enable_sm80_to_sm89INS1_16FlashAttnFwdSm80INS1_25CollectiveMainloopFwdSm80ILi4ELi1ELb0EN4cute5tupleIJNS5_1CILi128EEENS7_ILi64EEES8_EEELi128ENS_6half_tEfNS_4arch4Sm80ELb0ELb0ELb1ELb0ELb1ELb0ELb1ELb1EEENS1_21CollectiveEpilogueFwdINS6_IJS8_S8_S9_EEENS6_IJNS7_ILi1EEESH_SH_EEESB_SD_Li128ELb0ELb1ELb1ELb0EEENS1_19SingleTileSchedulerILb0ELb1ELb1ELi128EEEEEEEEEvNT_6ParamsE,@function
        .size           _ZN7cutlass13device_kernelIN5flash19enable_sm80_to_sm89INS1_16FlashAttnFwdSm80INS1_25CollectiveMainloopFwdSm80ILi4ELi1ELb0EN4cute5tupleIJNS5_1CILi128EEENS7_ILi64EEES8_EEELi128ENS_6half_tEfNS_4arch4Sm80ELb0ELb0ELb1ELb0ELb1ELb0ELb1ELb1EEENS1_21CollectiveEpilogueFwdINS6_IJS8_S8_S9_EEENS6_IJNS7_ILi1EEESH_SH_EEESB_SD_Li128ELb0ELb1ELb1ELb0EEENS1_19SingleTileSchedulerILb0ELb1ELb1ELi128EEEEEEEEEvNT_6ParamsE,(.L_x_3573 - _ZN7cutlass13device_kernelIN5flash19enable_sm80_to_sm89INS1_16FlashAttnFwdSm80INS1_25CollectiveMainloopFwdSm80ILi4ELi1ELb0EN4cute5tupleIJNS5_1CILi128EEENS7_ILi64EEES8_EEELi128ENS_6half_tEfNS_4arch4Sm80ELb0ELb0ELb1ELb0ELb1ELb0ELb1ELb1EEENS1_21CollectiveEpilogueFwdINS6_IJS8_S8_S9_EEENS6_IJNS7_ILi1EEESH_SH_EEESB_SD_Li128ELb0ELb1ELb1ELb0EEENS1_19SingleTileSchedulerILb0ELb1ELb1ELi128EEEEEEEEEvNT_6ParamsE)
        .other          _ZN7cutlass13device_kernelIN5flash19enable_sm80_to_sm89INS1_16FlashAttnFwdSm80INS1_25CollectiveMainloopFwdSm80ILi4ELi1ELb0EN4cute5tupleIJNS5_1CILi128EEENS7_ILi64EEES8_EEELi128ENS_6half_tEfNS_4arch4Sm80ELb0ELb0ELb1ELb0ELb1ELb0ELb1ELb1EEENS1_21CollectiveEpilogueFwdINS6_IJS8_S8_S9_EEENS6_IJNS7_ILi1EEESH_SH_EEESB_SD_Li128ELb0ELb1ELb1ELb0EEENS1_19SingleTileSchedulerILb0ELb1ELb1ELi128EEEEEEEEEvNT_6ParamsE,@"STO_CUDA_ENTRY STV_DEFAULT"
_ZN7cutlass13device_kernelIN5flash19enable_sm80_to_sm89INS1_16FlashAttnFwdSm80INS1_25CollectiveMainloopFwdSm80ILi4ELi1ELb0EN4cute5tupleIJNS5_1CILi128EEENS7_ILi64EEES8_EEELi128ENS_6half_tEfNS_4arch4Sm80ELb0ELb0ELb1ELb0ELb1ELb0ELb1ELb1EEENS1_21CollectiveEpilogueFwdINS6_IJS8_S8_S9_EEENS6_IJNS7_ILi1EEESH_SH_EEESB_SD_Li128ELb0ELb1ELb1ELb0EEENS1_19SingleTileSchedulerILb0ELb1ELb1ELi128EEEEEEEEEvNT_6ParamsE:
        /* <DEDUP_REMOVED lines=18> */
.L_x_133:
[----:B------:R-:W-:Y:S02]  /*0120*/  ULDC.64 UR4, c[0x0][0x550] ;  /* 0x0001540000047ab9 */ /* 0x000fe40000000a00 */
[----:B------:R-:W-:Y:S02]  /*0130*/  UISETP.NE.AND UP0, UPT, UR4, 0x1, UPT ;  /* 0x000000010400788c */ /* 0x000fe4000bf05270 */
[----:B------:R-:W-:-:S02]  /*0140*/  UIMAD.WIDE.U32 UR8, UR6, UR5, URZ ;  /* 0x00000005060872a5 */ /* 0x000fc4000f8e003f */
[----:B------:R-:W-:Y:S02]  /*0150*/  ULDC UR4, c[0x0][0x558] ;  /* 0x0001560000047ab9 */ /* 0x000fe40000000800 */
[----:B------:R-:W-:-:S05]  /*0160*/  UMOV UR10, UR6 ;  /* 0x00000006000a7c82 */ /* 0x000fca0008000000 */
[----:B------:R-:W-:-:S03]  /*0170*/  @UP0 USHF.R.U32.HI UR10, URZ, UR4, UR9 ;  /* 0x000000043f0a0299 */ /* 0x000fc60008011609 */
.L_x_134:
        /* <DEDUP_REMOVED lines=28> */
[----:B------:R-:W-:Y:S05]  /*0340*/  @!P0 BRA `(.L_x_135) ;  /* 0x0000023000008947 */ /* 0x000fea0003800000 */
[----:B------:R-:W-:Y:S02]  /*0350*/  USHF.R.U32.HI UR4, URZ, 0x10, UR7 ;  /* 0x000000103f047899 */ /* 0x000fe40008011607 */
[----:B------:R-:W-:Y:S02]  /*0360*/  ULDC UR5, c[0x0][0x338] ;  /* 0x0000ce0000057ab9 */ /* 0x000fe40000000800 */
[----:B------:R-:W-:Y:S02]  /*0370*/  UISETP.NE.AND UP0, UPT, UR4, URZ, UPT ;  /* 0x0000003f0400728c */ /* 0x000fe4000bf05270 */
[----:B------:R-:W-:Y:S02]  /*0380*/  UMOV UR18, URZ ;  /* 0x0000003f00127c82 */ /* 0x000fe40008000000 */
[----:B------:R-:W-:-:S04]  /*0390*/  USEL UR5, UR4, UR5, UP0 ;  /* 0x0000000504057287 */ /* 0x000fc80008000000 */
[----:B------:R-:W-:Y:S02]  /*03a0*/  UIADD3 UR17, UR6, -0x1, UR5 ;  /* 0xffffffff06117890 */ /* 0x000fe4000fffe005 */
[----:B------:R-:W-:-:S05]  /*03b0*/  IMAD.U32 R3, RZ, RZ, UR5 ;  /* 0x00000005ff037e24 */ /* 0x000fca000f8e00ff */
[----:B------:R-:W-:-:S04]  /*03c0*/  IABS R0, R3 ;  /* 0x0000000300007213 */ /* 0x000fc80000000000 */
[----:B------:R-:W3:Y:S02]  /*03d0*/  R2UR UR16, R0 ;  /* 0x00000000001073c2 */ /* 0x000ee400000e0000 */
[----:B---3--:R-:W3:Y:S08]  /*03e0*/  I2F.RP R0, UR16 ;  /* 0x0000001000007d06 */ /* 0x008ef00008209400 */
[----:B---3--:R-:W3:Y:S02]  /*03f0*/  MUFU.RCP R0, R0 ;  /* 0x0000000000007308 */ /* 0x008ee40000001000 */
[----:B---3--:R-:W-:-:S06]  /*0400*/  IADD3 R0, R0, 0xffffffe, RZ ;  /* 0x0ffffffe00007810 */ /* 0x008fcc0007ffe0ff */
[----:B------:R-:W3:Y:S02]  /*0410*/  F2I.FTZ.U32.TRUNC.NTZ R0, R0 ;  /* 0x0000000000007305 */ /* 0x000ee4000021f000 */
[----:B---3--:R3:W4:Y:S02]  /*0420*/  R2UR UR19, R0 ;  /* 0x00000000001373c2 */ /* 0x00872400000e0000 */
[----:B---3--:R-:W-:Y:S01]  /*0430*/  IMAD.U32 R0, RZ, RZ, UR17 ;  /* 0x00000011ff007e24 */ /* 0x008fe2000f8e00ff */
[----:B----4-:R-:W-:Y:S02]  /*0440*/  UIADD3 UR4, URZ, -UR19, URZ ;  /* 0x800000133f047290 */ /* 0x010fe4000fffe03f */
[----:B------:R-:W-:Y:S02]  /*0450*/  ULOP3.LUT UR17, UR17, UR5, URZ, 0x3c, !UPT ;  /* 0x0000000511117292 */ /* 0x000fe4000f8e3c3f */
[----:B-1----:R-:W-:Y:S01]  /*0460*/  IABS R2, R0 ;  /* 0x0000000000027213 */ /* 0x002fe20000000000 */
[----:B------:R-:W-:Y:S01]  /*0470*/  UIMAD UR4, UR4, UR16, URZ ;  /* 0x00000010040472a4 */ /* 0x000fe2000f8e023f */
[----:B------:R-:W-:-:S02]  /*0480*/  IABS R0, R3 ;  /* 0x0000000300007213 */ /* 0x000fc40000000000 */
[----:B------:R-:W1:Y:S01]  /*0490*/  R2UR UR15, R2 ;  /* 0x00000000020f73c2 */ /* 0x000e6200000e0000 */
[----:B------:R-:W-:Y:S02]  /*04a0*/  UIMAD.WIDE.U32 UR18, UR19, UR4, UR18 ;  /* 0x00000004131272a5 */ /* 0x000fe4000f8e0012 */
[----:B------:R-:W-:-:S05]  /*04b0*/  IMAD.MOV R0, RZ, RZ, -R0 ;  /* 0x000000ffff007224 */ /* 0x000fca00078e0a00 */
[----:B------:R-:W3:Y:S01]  /*04c0*/  R2UR UR14, R0 ;  /* 0x00000000000e73c2 */ /* 0x000ee200000e0000 */
[----:B-1----:R-:W-:-:S04]  /*04d0*/  UIMAD.WIDE.U32 UR18, UR19, UR15, URZ ;  /* 0x0000000f131272a5 */ /* 0x002fc8000f8e003f */
[----:B---3--:R-:W-:-:S04]  /*04e0*/  UIMAD UR14, UR19, UR14, UR15 ;  /* 0x0000000e130e72a4 */ /* 0x008fc8000f8e020f */
        /* <DEDUP_REMOVED lines=9> */
.L_x_135:
[----:B------:R-:W-:Y:S01]  /*0580*/  ULOP3.LUT UR7, UR7, 0xffff, URZ, 0xc0, !UPT ;  /* 0x0000ffff07077892 */ /* 0x000fe2000f8ec03f */
[----:B------:R-:W-:Y:S01]  /*0590*/  PLOP3.LUT P4, PT, PT, PT, PT, 0x80, 0x0 ;  /* 0x000000000000781c */ /* 0x000fe20003f8f070 */
[----:B------:R-:W-:Y:S01]  /*05a0*/  CS2R R20, SRZ ;  /* 0x0000000000147805 */ /* 0x000fe2000001ff00 */
[----:B------:R-:W-:Y:S01]  /*05b0*/  CS2R R18, SRZ ;  /* 0x0000000000127805 */ /* 0x000fe2000001ff00 */
[----:B------:R-:W-:Y:S01]  /*05c0*/  UIMAD UR7, UR7, UR19, URZ ;  /* 0x00000013070772a4 */ /* 0x000fe2000f8e023f */
[----:B------:R-:W-:Y:S01]  /*05d0*/  CS2R R126, SRZ ;  /* 0x00000000007e7805 */ /* 0x000fe2000001ff00 */
        /* <DEDUP_REMOVED lines=76> */
[----:B-1----:R-:W-:Y:S02]  /*0aa0*/  IMAD.U32 R2, RZ, RZ, UR4 ;  /* 0x00000004ff027e24 */ /* 0x002fe4000f8e00ff */
[----:B------:R-:W-:Y:S01]  /*0ab0*/  IMAD.U32 R3, RZ, RZ, UR5 ;  /* 0x00000005ff037e24 */ /* 0x000fe2000f8e00ff */
[----:B------:R-:W1:Y:S01]  /*0ac0*/  S2R R12, SR_CTAID.X ;  /* 0x00000000000c7919 */ /* 0x000e620000002500 */
[----:B------:R-:W-:Y:S01]  /*0ad0*/  SHF.R.S32.HI R23, RZ, 0x1f, R208 ;  /* 0x0000001fff177819 */ /* 0x000fe200000114d0 */
[----:B------:R-:W-:Y:S02]  /*0ae0*/  USHF.R.S32.HI UR14, URZ, 0x1f, UR10 ;  /* 0x0000001f3f0e7899 */ /* 0x000fe4000801140a */
[----:B------:R3:W4:Y:S01]  /*0af0*/  @P0 LDG.E R7, [R2.64] ;  /* 0x0000000c02070981 */ /* 0x000722000c1e1900 */
[----:B------:R-:W-:Y:S01]  /*0b00*/  ULDC.64 UR4, c[0x0][0x1b8] ;  /* 0x00006e0000047ab9 */ /* 0x000fe20000000a00 */
[----:B------:R-:W-:Y:S01]  /*0b10*/  LEA.HI R13, R23, R208, RZ, 0x4 ;  /* 0x000000d0170d7211 */ /* 0x000fe200078f20ff */
[----:B------:R-:W-:Y:S01]  /*0b20*/  UIMAD UR14, UR14, UR4, URZ ;  /* 0x000000040e0e72a4 */ /* 0x000fe2000f8e023f */
[----:B------:R-:W-:Y:S01]  /*0b30*/  BSSY B0, `(.L_x_137) ;  /* 0x0000051000007945 */ /* 0x000fe20003800000 */
[----:B------:R-:W-:-:S02]  /*0b40*/  UIMAD.WIDE.U32 UR16, UR10, UR4, URZ ;  /* 0x000000040a1072a5 */ /* 0x000fc4000f8e003f */
[----:B------:R-:W-:Y:S02]  /*0b50*/  UIMAD UR14, UR10, UR5, UR14 ;  /* 0x000000050a0e72a4 */ /* 0x000fe4000f8e020e */
[----:B------:R-:W-:Y:S02]  /*0b60*/  USHF.R.S32.HI UR15, URZ, 0x1f, UR11 ;  /* 0x0000001f3f0f7899 */ /* 0x000fe4000801140b */
[----:B------:R-:W-:Y:S02]  /*0b70*/  ULDC.64 UR4, c[0x0][0x1c0] ;  /* 0x0000700000047ab9 */ /* 0x000fe40000000a00 */
[----:B------:R-:W-:Y:S02]  /*0b80*/  UIADD3 UR17, UR17, UR14, URZ ;  /* 0x0000000e11117290 */ /* 0x000fe4000fffe03f */
[----:B------:R-:W-:Y:S02]  /*0b90*/  UIMAD UR15, UR15, UR4, URZ ;  /* 0x000000040f0f72a4 */ /* 0x000fe4000f8e023f */
[----:B------:R-:W-:-:S02]  /*0ba0*/  UIMAD.WIDE.U32 UR16, UR11, UR4, UR16 ;  /* 0x000000040b1072a5 */ /* 0x000fc4000f8e0010 */
[----:B------:R-:W-:Y:S02]  /*0bb0*/  UIMAD UR5, UR11, UR5, UR15 ;  /* 0x000000050b0572a4 */ /* 0x000fe4000f8e020f */
[----:B------:R-:W-:Y:S02]  /*0bc0*/  ULDC UR4, c[0x0][0x2c4] ;  /* 0x0000b10000047ab9 */ /* 0x000fe40000000800 */
[----:B------:R-:W-:Y:S01]  /*0bd0*/  UIADD3 UR5, UR17, UR5, URZ ;  /* 0x0000000511057290 */ /* 0x000fe2000fffe03f */
[----:B---3--:R-:W-:Y:S01]  /*0be0*/  LEA.HI R2, R23, R208, RZ, 0x3 ;  /* 0x000000d017027211 */ /* 0x008fe200078f18ff */
[----:B------:R-:W-:Y:S01]  /*0bf0*/  IMAD.MOV.U32 R3, RZ, RZ, c[0x0][0x2c4] ;  /* 0x0000b100ff037624 */ /* 0x000fe200078e00ff */
[----:B------:R-:W-:Y:S02]  /*0c00*/  ULDC UR14, c[0x0][0x168] ;  /* 0x00005a00000e7ab9 */ /* 0x000fe40000000800 */
[----:B------:R-:W-:Y:S01]  /*0c10*/  LOP3.LUT R0, R2, 0xfffffff8, RZ, 0xc0, !PT ;  /* 0xfffffff802007812 */ /* 0x000fe200078ec0ff */
[----:B------:R-:W-:Y:S01]  /*0c20*/  UIMAD UR14, UR4, UR14, URZ ;  /* 0x0000000e040e72a4 */ /* 0x000fe2000f8e023f */
[----:B------:R-:W-:Y:S01]  /*0c30*/  ISETP.NE.AND P1, PT, R3, 0x1, PT ;  /* 0x000000010300780c */ /* 0x000fe20003f25270 */
[----:B------:R-:W-:Y:S01]  /*0c40*/  IMAD.U32 R3, RZ, RZ, UR17 ;  /* 0x00000011ff037e24 */ /* 0x000fe2000f8e00ff */
[----:B------:R-:W-:Y:S01]  /*0c50*/  SHF.R.S32.HI R17, RZ, 0x3, R2 ;  /* 0x00000003ff117819 */ /* 0x000fe20000011402 */
[----:B------:R-:W-:-:S02]  /*0c60*/  IMAD.IADD R34, R208, 0x1, -R0 ;  /* 0x00000001d0227824 */ /* 0x000fc400078e0a00 */
[----:B------:R-:W-:Y:S02]  /*0c70*/  IMAD.U32 R2, RZ, RZ, UR16 ;  /* 0x00000010ff027e24 */ /* 0x000fe4000f8e00ff */
[----:B------:R-:W-:Y:S02]  /*0c80*/  IMAD R158, R34, 0x10, R17 ;  /* 0x00000010229e7824 */ /* 0x000fe400078e0211 */
[----:B------:R-:W-:Y:S02]  /*0c90*/  IMAD.U32 R3, RZ, RZ, UR5 ;  /* 0x00000005ff037e24 */ /* 0x000fe4000f8e00ff */
[----:B-1----:R-:W-:Y:S01]  /*0ca0*/  IMAD R5, R12, 0x80, R158 ;  /* 0x000000800c057824 */ /* 0x002fe200078e029e */
[----:B------:R1:W-:Y:S01]  /*0cb0*/  STL [R1+0x48], R158 ;  /* 0x0000489e01007387 */ /* 0x0003e20000100800 */
[----:B------:R-:W-:Y:S02]  /*0cc0*/  IMAD.SHL.U32 R132, R34, 0x8, RZ ;  /* 0x0000000822847824 */ /* 0x000fe400078e00ff */
[----:B------:R-:W-:-:S03]  /*0cd0*/  @P1 IMAD.HI.U32 R0, R5, c[0x0][0x2c8], RZ ;  /* 0x0000b20005001a27 */ /* 0x000fc600078e00ff */
[----:B------:R-:W-:Y:S01]  /*0ce0*/  IADD3 R22, R132, 0x40, RZ ;  /* 0x0000004084167810 */ /* 0x000fe20007ffe0ff */
[----:B------:R-:W-:Y:S01]  /*0cf0*/  IMAD.MOV.U32 R4, RZ, RZ, R5 ;  /* 0x000000ffff047224 */ /* 0x000fe200078e0005 */
[----:B------:R-:W-:Y:S01]  /*0d00*/  @P1 SHF.R.U32.HI R4, RZ, c[0x0][0x2cc], R0 ;  /* 0x0000b300ff041a19 */ /* 0x000fe20000011600 */
[----:B------:R-:W-:Y:S01]  /*0d10*/  IMAD R12, R12, 0x80, R17 ;  /* 0x000000800c0c7824 */ /* 0x000fe200078e0211 */
[----:B------:R-:W-:Y:S02]  /*0d20*/  ISETP.GE.AND P3, PT, R132, c[0x0][0x198], PT ;  /* 0x0000660084007a0c */ /* 0x000fe40003f66270 */
[--C-:B------:R-:W-:Y:S01]  /*0d30*/  SHF.R.S32.HI R6, RZ, 0x1f, R4.reuse ;  /* 0x0000001fff067819 */ /* 0x100fe20000011404 */
[----:B------:R-:W-:Y:S01]  /*0d40*/  IMAD.MOV R0, RZ, RZ, -R4 ;  /* 0x000000ffff007224 */ /* 0x000fe200078e0a04 */
[----:B------:R-:W-:Y:S01]  /*0d50*/  ISETP.GE.AND P4, PT, R12, UR14, PT ;  /* 0x0000000e0c007c0c */ /* 0x000fe2000bf86270 */
[----:B------:R-:W-:-:S04]  /*0d60*/  IMAD.WIDE.U32 R2, R4, c[0x0][0x1b0], R2 ;  /* 0x00006c0004027a25 */ /* 0x000fc800078e0002 */
[----:B------:R-:W-:Y:S02]  /*0d70*/  IMAD R5, R0, c[0x0][0x2c4], R5 ;  /* 0x0000b10000057a24 */ /* 0x000fe400078e0205 */
[----:B------:R-:W-:-:S03]  /*0d80*/  IMAD R6, R6, c[0x0][0x1b0], RZ ;  /* 0x00006c0006067a24 */ /* 0x000fc600078e02ff */
[----:B------:R-:W-:Y:S01]  /*0d90*/  SHF.R.S32.HI R0, RZ, 0x1f, R5 ;  /* 0x0000001fff007819 */ /* 0x000fe20000011405 */
[----:B------:R-:W-:-:S04]  /*0da0*/  IMAD R4, R4, c[0x0][0x1b4], R6 ;  /* 0x00006d0004047a24 */ /* 0x000fc800078e0206 */
[----:B------:R-:W-:Y:S02]  /*0db0*/  IMAD.IADD R3, R3, 0x1, R4 ;  /* 0x0000000103037824 */ /* 0x000fe400078e0204 */
[----:B------:R-:W-:Y:S02]  /*0dc0*/  IMAD R0, R0, c[0x0][0x1a8], RZ ;  /* 0x00006a0000007a24 */ /* 0x000fe400078e02ff */
[----:B------:R-:W-:-:S04]  /*0dd0*/  IMAD.WIDE.U32 R2, R5, c[0x0][0x1a8], R2 ;  /* 0x00006a0005027a25 */ /* 0x000fc800078e0002 */
[----:B------:R-:W-:Y:S01]  /*0de0*/  IMAD R0, R5, c[0x0][0x1ac], R0 ;  /* 0x00006b0005007a24 */ /* 0x000fe200078e0200 */
[----:B------:R-:W-:Y:S01]  /*0df0*/  LEA R11, P1, R2, c[0x0][0x160], 0x1 ;  /* 0x00005800020b7a11 */ /* 0x000fe200078208ff */
[----:B------:R-:W-:Y:S02]  /*0e00*/  IMAD.SHL.U32 R4, R17, 0x40, RZ ;  /* 0x0000004011047824 */ /* 0x000fe400078e00ff */
[----:B------:R-:W-:Y:S01]  /*0e10*/  IMAD.IADD R0, R3, 0x1, R0 ;  /* 0x0000000103007824 */ /* 0x000fe200078e0200 */
[----:B------:R-:W-:-:S04]  /*0e20*/  LOP3.LUT R3, R13, 0xfffffff0, RZ, 0xc0, !PT ;  /* 0xfffffff00d037812 */ /* 0x000fc800078ec0ff */
[----:B------:R-:W-:Y:S01]  /*0e30*/  LEA.HI.X R10, R2, c[0x0][0x164], R0, 0x1, P1 ;  /* 0x00005900020a7a11 */ /* 0x000fe200008f0c00 */
[----:B------:R-:W-:Y:S01]  /*0e40*/  IMAD.IADD R0, R208, 0x1, -R3 ;  /* 0x00000001d0007824 */ /* 0x000fe200078e0a03 */
[----:B------:R-:W-:Y:S02]  /*0e50*/  LOP3.LUT R2, R4, 0x1c0, RZ, 0xc0, !PT ;  /* 0x000001c004027812 */ /* 0x000fe400078ec0ff */
[----:B------:R1:W3:Y:S02]  /*0e60*/  SHFL.IDX PT, R4, R11, RZ, 0x181f ;  /* 0x00181fff0b047589 */ /* 0x0002e400000e0000 */
[----:B------:R-:W-:Y:S02]  /*0e70*/  SHF.R.S32.HI R6, RZ, 0x1f, R0 ;  /* 0x0000001fff067819 */ /* 0x000fe40000011400 */
[----:B------:R-:W-:Y:S01]  /*0e80*/  SHF.R.U32.HI R3, RZ, 0x3, R2 ;  /* 0x00000003ff037819 */ /* 0x000fe20000011602 */
[----:B------:R1:W2:Y:S01]  /*0e90*/  SHFL.IDX PT, R5, R10, RZ, 0x181f ;  /* 0x00181fff0a057589 */ /* 0x0002a200000e0000 */
[----:B------:R-:W-:-:S02]  /*0ea0*/  LOP3.LUT R2, R2, 0x38, R132, 0xf8, !PT ;  /* 0x0000003802027812 */ /* 0x000fc400078ef884 */
[----:B------:R-:W-:Y:S02]  /*0eb0*/  LEA.HI R19, R6, R0, RZ, 0x3 ;  /* 0x0000000006137211 */ /* 0x000fe400078f18ff */
[----:B------:R-:W-:Y:S02]  /*0ec0*/  LOP3.LUT R3, R2, R3, RZ, 0x3c, !PT ;  /* 0x0000000302037212 */ /* 0x000fe400078e3cff */
[----:B------:R-:W-:Y:S02]  /*0ed0*/  LOP3.LUT R2, R19, 0xfffffff8, RZ, 0xc0, !PT ;  /* 0xfffffff813027812 */ /* 0x000fe400078ec0ff */
[----:B------:R-:W-:-:S03]  /*0ee0*/  LEA.HI R6, R23, R208, RZ, 0x6 ;  /* 0x000000d017067211 */ /* 0x000fc600078f30ff */
[----:B------:R-:W-:Y:S02]  /*0ef0*/  IMAD.IADD R18, R0, 0x1, -R2 ;  /* 0x0000000100127824 */ /* 0x000fe400078e0a02 */
[----:B------:R-:W-:Y:S02]  /*0f00*/  IMAD.SHL.U32 R0, R6, 0x8, RZ ;  /* 0x0000000806007824 */ /* 0x000fe400078e00ff */
[----:B------:R-:W-:Y:S02]  /*0f10*/  IMAD.MOV.U32 R2, RZ, RZ, 0x10 ;  /* 0x00000010ff027424 */ /* 0x000fe400078e00ff */
[----:B------:R-:W-:Y:S01]  /*0f20*/  IMAD.MOV.U32 R6, RZ, RZ, 0x20 ;  /* 0x00000020ff067424 */ /* 0x000fe200078e00ff */
[----:B------:R-:W-:Y:S01]  /*0f30*/  LOP3.LUT R9, R3, 0xfffffe00, R0, 0xf8, !PT ;  /* 0xfffffe0003097812 */ /* 0x000fe200078ef800 */
[----:B----4-:R1:W4:Y:S01]  /*0f40*/  @P0 R2UR UR15, R7 ;  /* 0x00000000070f03c2 */ /* 0x01032200000e0000 */
[----:B------:R-:W-:Y:S01]  /*0f50*/  ISETP.GE.AND P0, PT, R22, c[0x0][0x198], PT ;  /* 0x0000660016007a0c */ /* 0x000fe20003f06270 */
[----:B----4-:R-:W-:-:S03]  /*0f60*/  @!UP0 UMOV UR15, UR11 ;  /* 0x0000000b000f8c82 */ /* 0x010fc60008000000 */
[----:B------:R-:W-:-:S05]  /*0f70*/  R2P PR, R18, 0x6 ;  /* 0x0000000612007804 */ /* 0x000fca0000000000 */
[----:B------:R-:W-:Y:S02]  /*0f80*/  SEL R3, R2, 0xfffffff0, !P1 ;  /* 0xfffffff002037807 */ /* 0x000fe40004800000 */
[----:B------:R-:W-:Y:S01]  /*0f90*/  SEL R0, R6, 0xffffffe0, !P2 ;  /* 0xffffffe006007807 */ /* 0x000fe20005000000 */
[----:B------:R-:W-:Y:S05]  /*0fa0*/  @P4 BRA `(.L_x_138) ;  /* 0x0000009000004947 */ /* 0x000fea0003800000 */
[----:B--23--:R-:W-:Y:S01]  /*0fb0*/  SHF.R.S32.HI R2, RZ, 0x1f, R22 ;  /* 0x0000001fff027819 */ /* 0x00cfe20000011416 */
[----:B-1----:R-:W-:-:S03]  /*0fc0*/  IMAD.WIDE R6, R132, 0x2, R4 ;  /* 0x0000000284067825 */ /* 0x002fc600078e0204 */
[----:B------:R-:W-:-:S04]  /*0fd0*/  LEA.HI R2, R2, R22, RZ, 0x3 ;  /* 0x0000001602027211 */ /* 0x000fc800078f18ff */
[----:B------:R-:W-:Y:S02]  /*0fe0*/  LOP3.LUT R8, R2, 0xfffffff8, RZ, 0xc0, !PT ;  /* 0xfffffff802087812 */ /* 0x000fe400078ec0ff */
[----:B------:R-:W-:-:S03]  /*0ff0*/  SHF.L.U32 R2, R9, 0x1, RZ ;  /* 0x0000000109027819 */ /* 0x000fc600000006ff */
[----:B------:R-:W-:Y:S02]  /*1000*/  IMAD.WIDE R4, R8, 0x2, R4 ;  /* 0x0000000208047825 */ /* 0x000fe400078e0204 */
[----:B------:R-:W-:Y:S01]  /*1010*/  @!PT LDS RZ, [RZ] ;  /* 0x00000000fffff984 */ /* 0x000fe20000000800 */
[----:B------:R1:W-:Y:S04]  /*1020*/  LDGSTS.E.BYPASS.LTC128B.128 [R2+0x8100], [R6.64], !P3 ;  /* 0x0810000006027fae */ /* 0x0003e8000d901d4c */
[----:B------:R1:W-:Y:S02]  /*1030*/  LDGSTS.E.BYPASS.LTC128B.128 [R2+0xc100], [R4.64], !P0 ;  /* 0x0c10000004027fae */ /* 0x0003e4000c101d4c */
.L_x_138:
[----:B--23--:R-:W-:Y:S05]  /*1040*/  BSYNC B0 ;  /* 0x0000000000007941 */ /* 0x00cfea0003800000 */
.L_x_137:
[----:B-1----:R-:W-:Y:S01]  /*1050*/  IADD3 R2, R12, 0x10, RZ ;  /* 0x000000100c027810 */ /* 0x002fe20007ffe0ff */
[----:B------:R1:W2:Y:S01]  /*1060*/  SHFL.IDX PT, R5, R10, 0x1, 0x181f ;  /* 0x00381f000a057f89 */ /* 0x0002a200000e0000 */
[----:B------:R-:W-:Y:S02]  /*1070*/  BSSY B0, `(.L_x_139) ;  /* 0x000000d000007945 */ /* 0x000fe40003800000 */
[----:B------:R-:W-:Y:S01]  /*1080*/  ISETP.GE.AND P1, PT, R2, UR14, PT ;  /* 0x0000000e02007c0c */ /* 0x000fe2000bf26270 */
[----:B------:R1:W3:-:S12]  /*1090*/  SHFL.IDX PT, R4, R11, 0x1, 0x181f ;  /* 0x00381f000b047f89 */ /* 0x0002d800000e0000 */
[----:B------:R-:W-:Y:S05]  /*10a0*/  @P1 BRA `(.L_x_140) ;  /* 0x0000009000001947 */ /* 0x000fea0003800000 */
[----:B------:R-:W-:Y:S01]  /*10b0*/  SHF.R.S32.HI R2, RZ, 0x1f, R22 ;  /* 0x0000001fff027819 */ /* 0x000fe20000011416 */
[----:B--23--:R-:W-:-:S03]  /*10c0*/  IMAD.WIDE R6, R132, 0x2, R4 ;  /* 0x0000000284067825 */ /* 0x00cfc600078e0204 */
[----:B------:R-:W-:-:S04]  /*10d0*/  LEA.HI R2, R2, R22, RZ, 0x3 ;  /* 0x0000001602027211 */ /* 0x000fc800078f18ff */
[----:B------:R-:W-:Y:S02]  /*10e0*/  LOP3.LUT R8, R2, 0xfffffff8, RZ, 0xc0, !PT ;  /* 0xfffffff802087812 */ /* 0x000fe400078ec0ff */
[----:B------:R-:W-:-:S03]  /*10f0*/  SHF.L.U32 R2, R9, 0x1, RZ ;  /* 0x0000000109027819 */ /* 0x000fc600000006ff */
[----:B------:R-:W-:Y:S02]  /*1100*/  IMAD.WIDE R4, R8, 0x2, R4 ;  /* 0x0000000208047825 */ /* 0x000fe400078e0204 */
[----:B------:R-:W-:Y:S01]  /*1110*/  @!PT LDS RZ, [RZ] ;  /* 0x00000000fffff984 */ /* 0x000fe20000000800 */
[----:B------:R2:W-:Y:S04]  /*1120*/  LDGSTS.E.BYPASS.LTC128B.128 [R2+0x8900], [R6.64], !P3 ;  /* 0x0890000006027fae */ /* 0x0005e8000d901d4c */
[----:B------:R2:W-:Y:S02]  /*1130*/  LDGSTS.E.BYPASS.LTC128B.128 [R2+0xc900], [R4.64], !P0 ;  /* 0x0c90000004027fae */ /* 0x0005e4000c101d4c */
.L_x_140:
[----:B------:R-:W-:Y:S05]  /*1140*/  BSYNC B0 ;  /* 0x0000000000007941 */ /* 0x000fea0003800000 */
.L_x_139:
[----:B--2---:R-:W-:Y:S01]  /*1150*/  IADD3 R2, R12, 0x20, RZ ;  /* 0x000000200c027810 */ /* 0x004fe20007ffe0ff */
[----:B------:R2:W4:Y:S01]  /*1160*/  SHFL.IDX PT, R5, R10, 0x2, 0x181f ;  /* 0x00581f000a057f89 */ /* 0x00052200000e0000 */
[----:B------:R-:W-:Y:S02]  /*1170*/  BSSY B0, `(.L_x_141) ;  /* 0x000000d000007945 */ /* 0x000fe40003800000 */
[----:B------:R-:W-:Y:S01]  /*1180*/  ISETP.GE.AND P1, PT, R2, UR14, PT ;  /* 0x0000000e02007c0c */ /* 0x000fe2000bf26270 */
[----:B---3--:R2:W3:-:S12]  /*1190*/  SHFL.IDX PT, R4, R11, 0x2, 0x181f ;  /* 0x00581f000b047f89 */ /* 0x0084d800000e0000 */
[----:B------:R-:W-:Y:S05]  /*11a0*/  @P1 BRA `(.L_x_142) ;  /* 0x0000009000001947 */ /* 0x000fea0003800000 */
[----:B------:R-:W-:Y:S01]  /*11b0*/  SHF.R.S32.HI R2, RZ, 0x1f, R22 ;  /* 0x0000001fff027819 */ /* 0x000fe20000011416 */
[----:B---34-:R-:W-:-:S03]  /*11c0*/  IMAD.WIDE R6, R132, 0x2, R4 ;  /* 0x0000000284067825 */ /* 0x018fc600078e0204 */
[----:B------:R-:W-:-:S04]  /*11d0*/  LEA.HI R2, R2, R22, RZ, 0x3 ;  /* 0x0000001602027211 */ /* 0x000fc800078f18ff */
[----:B------:R-:W-:Y:S02]  /*11e0*/  LOP3.LUT R8, R2, 0xfffffff8, RZ, 0xc0, !PT ;  /* 0xfffffff802087812 */ /* 0x000fe400078ec0ff */
[----:B------:R-:W-:-:S03]  /*11f0*/  SHF.L.U32 R2, R9, 0x1, RZ ;  /* 0x0000000109027819 */ /* 0x000fc600000006ff */
[----:B------:R-:W-:Y:S02]  /*1200*/  IMAD.WIDE R4, R8, 0x2, R4 ;  /* 0x0000000208047825 */ /* 0x000fe400078e0204 */
[----:B------:R-:W-:Y:S01]  /*1210*/  @!PT LDS RZ, [RZ] ;  /* 0x00000000fffff984 */ /* 0x000fe20000000800 */
[----:B------:R3:W-:Y:S04]  /*1220*/  LDGSTS.E.BYPASS.LTC128B.128 [R2+0x9100], [R6.64], !P3 ;  /* 0x0910000006027fae */ /* 0x0007e8000d901d4c */
[----:B------:R3:W-:Y:S02]  /*1230*/  LDGSTS.E.BYPASS.LTC128B.128 [R2+0xd100], [R4.64], !P0 ;  /* 0x0d10000004027fae */ /* 0x0007e4000c101d4c */
.L_x_142:
[----:B------:R-:W-:Y:S05]  /*1240*/  BSYNC B0 ;  /* 0x0000000000007941 */ /* 0x000fea0003800000 */
.L_x_141:
[----:B---3--:R-:W-:Y:S01]  /*1250*/  IADD3 R2, R12, 0x30, RZ ;  /* 0x000000300c027810 */ /* 0x008fe20007ffe0ff */
[----:B----4-:R3:W4:Y:S01]  /*1260*/  SHFL.IDX PT, R5, R10, 0x3, 0x181f ;  /* 0x00781f000a057f89 */ /* 0x01072200000e0000 */
[----:B------:R-:W-:Y:S02]  /*1270*/  BSSY B0, `(.L_x_143) ;  /* 0x000000d000007945 */ /* 0x000fe40003800000 */
[----:B------:R-:W-:Y:S01]  /*1280*/  ISETP.GE.AND P1, PT, R2, UR14, PT ;  /* 0x0000000e02007c0c */ /* 0x000fe2000bf26270 */
[----:B------:R3:W1:-:S12]  /*1290*/  SHFL.IDX PT, R4, R11, 0x3, 0x181f ;  /* 0x00781f000b047f89 */ /* 0x00065800000e0000 */
[----:B------:R-:W-:Y:S05]  /*12a0*/  @P1 BRA `(.L_x_144) ;  /* 0x0000009000001947 */ /* 0x000fea0003800000 */
[----:B------:R-:W-:Y:S01]  /*12b0*/  SHF.R.S32.HI R2, RZ, 0x1f, R22 ;  /* 0x0000001fff027819 */ /* 0x000fe20000011416 */
[----:B-1--4-:R-:W-:-:S03]  /*12c0*/  IMAD.WIDE R6, R132, 0x2, R4 ;  /* 0x0000000284067825 */ /* 0x012fc600078e0204 */
[----:B------:R-:W-:-:S04]  /*12d0*/  LEA.HI R2, R2, R22, RZ, 0x3 ;  /* 0x0000001602027211 */ /* 0x000fc800078f18ff */
[----:B------:R-:W-:Y:S02]  /*12e0*/  LOP3.LUT R8, R2, 0xfffffff8, RZ, 0xc0, !PT ;  /* 0xfffffff802087812 */ /* 0x000fe400078ec0ff */
[----:B------:R-:W-:-:S03]  /*12f0*/  SHF.L.U32 R2, R9, 0x1, RZ ;  /* 0x0000000109027819 */ /* 0x000fc600000006ff */
[----:B------:R-:W-:Y:S02]  /*1300*/  IMAD.WIDE R4, R8, 0x2, R4 ;  /* 0x0000000208047825 */ /* 0x000fe400078e0204 */
[----:B------:R-:W-:Y:S01]  /*1310*/  @!PT LDS RZ, [RZ] ;  /* 0x00000000fffff984 */ /* 0x000fe20000000800 */
[----:B------:R1:W-:Y:S04]  /*1320*/  LDGSTS.E.BYPASS.LTC128B.128 [R2+0x9900], [R6.64], !P3 ;  /* 0x0990000006027fae */ /* 0x0003e8000d901d4c */
[----:B------:R1:W-:Y:S02]  /*1330*/  LDGSTS.E.BYPASS.LTC128B.128 [R2+0xd900], [R4.64], !P0 ;  /* 0x0d90000004027fae */ /* 0x0003e4000c101d4c */
.L_x_144:
[----:B------:R-:W-:Y:S05]  /*1340*/  BSYNC B0 ;  /* 0x0000000000007941 */ /* 0x000fea0003800000 */
.L_x_143:
[----:B-1----:R-:W-:Y:S01]  /*1350*/  IADD3 R2, R12, 0x40, RZ ;  /* 0x000000400c027810 */ /* 0x002fe20007ffe0ff */
[----:B----4-:R1:W4:Y:S01]  /*1360*/  SHFL.IDX PT, R5, R10, 0x4, 0x181f ;  /* 0x00981f000a057f89 */ /* 0x01032200000e0000 */
[----:B------:R-:W-:Y:S02]  /*1370*/  BSSY B0, `(.L_x_145) ;  /* 0x000000d000007945 */ /* 0x000fe40003800000 */
[----:B------:R-:W-:Y:S01]  /*1380*/  ISETP.GE.AND P1, PT, R2, UR14, PT ;  /* 0x0000000e02007c0c */ /* 0x000fe2000bf26270 */
[----:B------:R1:W2:-:S12]  /*1390*/  SHFL.IDX PT, R4, R11, 0x4, 0x181f ;  /* 0x00981f000b047f89 */ /* 0x00029800000e0000 */
[----:B------:R-:W-:Y:S05]  /*13a0*/  @P1 BRA `(.L_x_146) ;  /* 0x0000009000001947 */ /* 0x000fea0003800000 */
[----:B------:R-:W-:Y:S01]  /*13b0*/  SHF.R.S32.HI R2, RZ, 0x1f, R22 ;  /* 0x0000001fff027819 */ /* 0x000fe20000011416 */
[----:B--2-4-:R-:W-:-:S03]  /*13c0*/  IMAD.WIDE R6, R132, 0x2, R4 ;  /* 0x0000000284067825 */ /* 0x014fc600078e0204 */
[----:B------:R-:W-:-:S04]  /*13d0*/  LEA.HI R2, R2, R22, RZ, 0x3 ;  /* 0x0000001602027211 */ /* 0x000fc800078f18ff */
[----:B------:R-:W-:Y:S02]  /*13e0*/  LOP3.LUT R8, R2, 0xfffffff8, RZ, 0xc0, !PT ;  /* 0xfffffff802087812 */ /* 0x000fe400078ec0ff */
[----:B------:R-:W-:-:S03]  /*13f0*/  SHF.L.U32 R2, R9, 0x1, RZ ;  /* 0x0000000109027819 */ /* 0x000fc600000006ff */
[----:B------:R-:W-:Y:S02]  /*1400*/  IMAD.WIDE R4, R8, 0x2, R4 ;  /* 0x0000000208047825 */ /* 0x000fe400078e0204 */
[----:B------:R-:W-:Y:S01]  /*1410*/  @!PT LDS RZ, [RZ] ;  /* 0x00000000fffff984 */ /* 0x000fe20000000800 */
[----:B------:R2:W-:Y:S04]  /*1420*/  LDGSTS.E.BYPASS.LTC128B.128 [R2+0xa100], [R6.64], !P3 ;  /* 0x0a10000006027fae */ /* 0x0005e8000d901d4c */
[----:B------:R2:W-:Y:S02]  /*1430*/  LDGSTS.E.BYPASS.LTC128B.128 [R2+0xe100], [R4.64], !P0 ;  /* 0x0e10000004027fae */ /* 0x0005e4000c101d4c */
.L_x_146:
[----:B------:R-:W-:Y:S05]  /*1440*/  BSYNC B0 ;  /* 0x0000000000007941 */ /* 0x000fea0003800000 */
.L_x_145:
[----:B--2---:R-:W-:Y:S01]  /*1450*/  IADD3 R2, R12, 0x50, RZ ;  /* 0x000000500c027810 */ /* 0x004fe20007ffe0ff */
        /* <DEDUP_REMOVED lines=14> */
.L_x_148:
[----:B------:R-:W-:Y:S05]  /*1540*/  BSYNC B0 ;  /* 0x0000000000007941 */ /* 0x000fea0003800000 */
.L_x_147:
        /* <DEDUP_REMOVED lines=15> */
.L_x_150:
[----:B------:R-:W-:Y:S05]  /*1640*/  BSYNC B0 ;  /* 0x0000000000007941 */ /* 0x000fea0003800000 */
.L_x_149:
[----:B------:R-:W-:Y:S01]  /*1650*/  UIADD3 UR11, UR6, -0x1, URZ ;  /* 0xffffffff060b7890 */ /* 0x000fe2000fffe03f */
[----:B--2-4-:R-:W-:Y:S01]  /*1660*/  MOV R5, c[0x0][0x2b8] ;  /* 0x0000ae0000057a02 */ /* 0x014fe20000000f00 */
[----:B------:R-:W-:Y:S01]  /*1670*/  SHFL.IDX PT, R4, R11, 0x7, 0x181f ;  /* 0x00f81f000b047f89 */ /* 0x000fe200000e0000 */
[----:B------:R-:W-:Y:S01]  /*1680*/  IADD3 R6, R12, 0x70, RZ ;  /* 0x000000700c067810 */ /* 0x000fe20007ffe0ff */
[----:B------:R-:W-:Y:S01]  /*1690*/  USHF.R.S32.HI UR18, URZ, 0x1f, UR15 ;  /* 0x0000001f3f127899 */ /* 0x000fe2000801140f */
[----:B------:R-:W-:Y:S01]  /*16a0*/  ISETP.NE.AND P1, PT, R5, 0x1, PT ;  /* 0x000000010500780c */ /* 0x000fe20003f25270 */
[----:B------:R-:W-:Y:S01]  /*16b0*/  IMAD.U32 R2, RZ, RZ, UR11 ;  /* 0x0000000bff027e24 */ /* 0x000fe2000f8e00ff */
[----:B------:R-:W2:Y:S01]  /*16c0*/  SHFL.IDX PT, R5, R10, 0x7, 0x181f ;  /* 0x00f81f000a057f89 */ /* 0x000ea200000e0000 */
[----:B------:R-:W-:Y:S01]  /*16d0*/  ISETP.GE.AND P4, PT, R6, UR14, PT ;  /* 0x0000000e06007c0c */ /* 0x000fe2000bf86270 */
[----:B------:R-:W-:Y:S01]  /*16e0*/  ULDC.64 UR4, c[0x0][0x2b0] ;  /* 0x0000ac0000047ab9 */ /* 0x000fe20000000a00 */
[----:B------:R-:W-:Y:S01]  /*16f0*/  SHF.R.S32.HI R7, RZ, 0x1f, R22 ;  /* 0x0000001fff077819 */ /* 0x000fe20000011416 */
[----:B------:R-:W-:Y:S01]  /*1700*/  UIMAD UR18, UR18, UR4, URZ ;  /* 0x00000004121272a4 */ /* 0x000fe2000f8e023f */
[----:B------:R-:W-:Y:S01]  /*1710*/  LEA R2, R2, R158, 0x6 ;  /* 0x0000009e02027211 */ /* 0x000fe200078e30ff */
[----:B------:R-:W-:Y:S01]  /*1720*/  UIMAD.WIDE.U32 UR16, UR15, UR4, URZ ;  /* 0x000000040f1072a5 */ /* 0x000fe2000f8e003f */
[----:B------:R-:W-:Y:S01]  /*1730*/  SHF.L.U32 R156, R9, 0x1, RZ ;  /* 0x00000001099c7819 */ /* 0x000fe200000006ff */
[----:B------:R-:W-:Y:S01]  /*1740*/  UIMAD UR15, UR15, UR5, UR18 ;  /* 0x000000050f0f72a4 */ /* 0x000fe2000f8e0212 */
[C---:B------:R-:W-:Y:S01]  /*1750*/  IADD3 R8, R2.reuse, UR8, RZ ;  /* 0x0000000802087c10 */ /* 0x040fe2000fffe0ff */
[----:B------:R-:W-:Y:S01]  /*1760*/  IMAD.MOV.U32 R24, RZ, RZ, RZ ;  /* 0x000000ffff187224 */ /* 0x000fe200078e00ff */
[----:B------:R-:W-:Y:S01]  /*1770*/  ISETP.GE.AND P5, PT, R2, UR9, PT ;  /* 0x0000000902007c0c */ /* 0x000fe2000bfa6270 */
[----:B------:R-:W-:Y:S01]  /*1780*/  UIADD3 UR15, UR17, UR15, URZ ;  /* 0x0000000f110f7290 */ /* 0x000fe2000fffe03f */
[----:B------:R-:W-:Y:S01]  /*1790*/  SHF.R.S32.HI R16, RZ, 0x4, R13 ;  /* 0x00000004ff107819 */ /* 0x000fe2000001140d */
[----:B------:R-:W-:Y:S01]  /*17a0*/  @P1 IMAD.HI.U32 R6, R8, c[0x0][0x2bc], RZ ;  /* 0x0000af0008061a27 */ /* 0x000fe200078e00ff */
[----:B------:R-:W-:Y:S01]  /*17b0*/  ISETP.GT.OR P5, PT, R158, 0x3f, P5 ;  /* 0x0000003f9e00780c */ /* 0x000fe20002fa4670 */
[----:B------:R-:W-:Y:S01]  /*17c0*/  USHF.R.S32.HI UR14, URZ, 0x1f, UR10 ;  /* 0x0000001f3f0e7899 */ /* 0x000fe2000801140a */
[----:B------:R-:W-:Y:S01]  /*17d0*/  LEA.HI R155, R23, R208, RZ, 0x5 ;  /* 0x000000d0179b7211 */ /* 0x000fe200078f28ff */
[----:B------:R-:W-:Y:S01]  /*17e0*/  IMAD.MOV.U32 R2, RZ, RZ, R8 ;  /* 0x000000ffff027224 */ /* 0x000fe200078e0008 */
[----:B------:R-:W-:Y:S01]  /*17f0*/  @P1 SHF.R.U32.HI R2, RZ, c[0x0][0x2c0], R6 ;  /* 0x0000b000ff021a19 */ /* 0x000fe20000011606 */
[----:B------:R-:W-:Y:S01]  /*1800*/  ULDC.64 UR4, c[0x0][0x1e8] ;  /* 0x00007a0000047ab9 */ /* 0x000fe20000000a00 */
[----:B------:R-:W-:Y:S01]  /*1810*/  LEA.HI R6, R7, R22, RZ, 0x3 ;  /* 0x0000001607067211 */ /* 0x000fe200078f18ff */
[----:B------:R-:W-:Y:S01]  /*1820*/  STL [R1+0x4], R156 ;  /* 0x0000049c01007387 */ /* 0x000fe20000100800 */
[----:B-123--:R-:W-:-:S02]  /*1830*/  @!P4 IMAD.WIDE R10, R132, 0x2, R4 ;  /* 0x00000002840ac825 */ /* 0x00efc400078e0204 */
[----:B------:R-:W-:-:S03]  /*1840*/  LOP3.LUT R134, R6, 0xfffffff8, RZ, 0xc0, !PT ;  /* 0xfffffff806867812 */ /* 0x000fc600078ec0ff */
[----:B------:R-:W-:Y:S01]  /*1850*/  @!P5 IADD3 R7, P2, R2, UR16, RZ ;  /* 0x000000100207dc10 */ /* 0x000fe2000ff5e0ff */
[----:B------:R-:W-:Y:S01]  /*1860*/  @!PT LDS RZ, [RZ] ;  /* 0x00000000fffff984 */ /* 0x000fe20000000800 */
[----:B------:R1:W-:Y:S01]  /*1870*/  @!P4 LDGSTS.E.BYPASS.LTC128B.128 [R156+0xb900], [R10.64], !P3 ;  /* 0x0b9000000a9ccfae */ /* 0x0003e2000d901d4c */
[----:B------:R-:W-:Y:S02]  /*1880*/  @!P4 IMAD.WIDE R4, R134, 0x2, R4 ;  /* 0x000000028604c825 */ /* 0x000fe400078e0204 */
[C---:B------:R-:W-:Y:S02]  /*1890*/  @!P5 LEA.HI.X.SX32 R9, R2.reuse, UR15, 0x1, P2 ;  /* 0x0000000f0209dc11 */ /* 0x040fe400090f0eff */
[C---:B------:R-:W-:Y:S01]  /*18a0*/  @!P5 LEA R6, P2, R7.reuse, c[0x0][0x2a0], 0x2 ;  /* 0x0000a8000706da11 */ /* 0x040fe200078410ff */
[----:B------:R2:W-:Y:S03]  /*18b0*/  @!P4 LDGSTS.E.BYPASS.LTC128B.128 [R156+0xf900], [R4.64], !P0 ;  /* 0x0f900000049ccfae */ /* 0x0005e6000c101d4c */
[----:B------:R-:W-:Y:S01]  /*18c0*/  @!P5 LEA.HI.X R7, R7, c[0x0][0x2a4], R9, 0x2, P2 ;  /* 0x0000a9000707da11 */ /* 0x000fe200010f1409 */
[----:B------:R-:W0:Y:S04]  /*18d0*/  LDGDEPBAR ;  /* 0x00000000000079af */ /* 0x000e280000000000 */
[----:B------:R-:W-:Y:S06]  /*18e0*/  BAR.SYNC.DEFER_BLOCKING 0x0 ;  /* 0x0000000000007b1d */ /* 0x000fec0000010000 */
[----:B------:R-:W3:Y:S01]  /*18f0*/  @!P5 LDG.E R24, [R6.64] ;  /* 0x0000000c0618d981 */ /* 0x000ee2000c1e1900 */
[----:B------:R-:W-:Y:S01]  /*1900*/  IADD3 R2, -R2, RZ, RZ ;  /* 0x000000ff02027210 */ /* 0x000fe20007ffe1ff */
[----:B------:R-:W-:Y:S01]  /*1910*/  UIMAD UR18, UR14, UR4, URZ ;  /* 0x000000040e1272a4 */ /* 0x000fe2000f8e023f */
[----:B------:R-:W-:Y:S01]  /*1920*/  ISETP.GE.AND P4, PT, R132, c[0x0][0x1d4], PT ;  /* 0x0000750084007a0c */ /* 0x000fe20003f86270 */
[----:B------:R-:W-:Y:S01]  /*1930*/  UIMAD.WIDE.U32 UR20, UR10, UR4, URZ ;  /* 0x000000040a1472a5 */ /* 0x000fe2000f8e003f */
[----:B------:R-:W-:Y:S01]  /*1940*/  ISETP.GE.AND P3, PT, R22, c[0x0][0x1d4], PT ;  /* 0x0000750016007a0c */ /* 0x000fe20003f66270 */
[----:B------:R-:W-:Y:S01]  /*1950*/  IMAD R25, R2, c[0x0][0x2b8], R8 ;  /* 0x0000ae0002197a24 */ /* 0x000fe200078e0208 */
[----:B------:R-:W-:Y:S01]  /*1960*/  UIMAD UR18, UR10, UR5, UR18 ;  /* 0x000000050a1272a4 */ /* 0x000fe2000f8e0212 */
[----:B------:R-:W-:Y:S01]  /*1970*/  SHF.R.S32.HI R157, RZ, 0x1f, R132 ;  /* 0x0000001fff9d7819 */ /* 0x000fe20000011484 */
[----:B------:R-:W-:Y:S01]  /*1980*/  UIMAD UR9, UR11, -0x40, UR9 ;  /* 0xffffffc00b0978a4 */ /* 0x000fe2000f8e0209 */
[----:B--2---:R-:W-:Y:S01]  /*1990*/  IMAD.WIDE.U32 R4, R25, c[0x0][0x1e0], RZ ;  /* 0x0000780019047a25 */ /* 0x004fe200078e00ff */
[----:B------:R-:W-:Y:S01]  /*19a0*/  SHF.R.S32.HI R20, RZ, 0x1f, R25 ;  /* 0x0000001fff147819 */ /* 0x000fe20000011419 */
[----:B------:R-:W-:Y:S01]  /*19b0*/  UIADD3 UR18, UR21, UR18, URZ ;  /* 0x0000001215127290 */ /* 0x000fe2000fffe03f */
[----:B------:R-:W-:Y:S01]  /*19c0*/  STL [R1+0x34], R25 ;  /* 0x0000341901007387 */ /* 0x000fe20000100800 */
[----:B------:R-:W-:Y:S01]  /*19d0*/  ULDC.64 UR4, c[0x0][0x210] ;  /* 0x0000840000047ab9 */ /* 0x000fe20000000a00 */
[----:B------:R-:W-:Y:S01]  /*19e0*/  IADD3 R33, -R17, UR9, RZ ;  /* 0x0000000911217c10 */ /* 0x000fe2000fffe1ff */
[----:B------:R-:W-:Y:S01]  /*19f0*/  IMAD R2, R20, c[0x0][0x1e0], RZ ;  /* 0x0000780014027a24 */ /* 0x000fe200078e02ff */
[----:B------:R-:W-:-:S02]  /*1a00*/  UIMAD UR14, UR14, UR4, URZ ;  /* 0x000000040e0e72a4 */ /* 0x000fc4000f8e023f */
[----:B------:R-:W-:Y:S01]  /*1a10*/  ISETP.GE.AND P6, PT, R33, 0x1, PT ;  /* 0x000000012100780c */ /* 0x000fe20003fc6270 */
[----:B------:R-:W-:Y:S01]  /*1a20*/  IMAD R2, R25, c[0x0][0x1e4], R2 ;  /* 0x0000790019027a24 */ /* 0x000fe200078e0202 */
[C---:B------:R-:W-:Y:S01]  /*1a30*/  ISETP.GE.AND P5, PT, R33.reuse, 0x11, PT ;  /* 0x000000112100780c */ /* 0x040fe20003fa6270 */
[----:B------:R-:W-:Y:S01]  /*1a40*/  UIMAD.WIDE.U32 UR22, UR10, UR4, URZ ;  /* 0x000000040a1672a5 */ /* 0x000fe2000f8e003f */
[----:B------:R-:W-:Y:S01]  /*1a50*/  ISETP.GE.AND P2, PT, R33, 0x21, PT ;  /* 0x000000212100780c */ /* 0x000fe20003f46270 */
[----:B------:R-:W-:Y:S01]  /*1a60*/  IMAD.IADD R5, R5, 0x1, R2 ;  /* 0x0000000105057824 */ /* 0x000fe200078e0202 */
[----:B------:R-:W-:Y:S02]  /*1a70*/  UIMAD UR4, UR10, UR5, UR14 ;  /* 0x000000050a0472a4 */ /* 0x000fe4000f8e020e */
[----:B------:R-:W-:Y:S02]  /*1a80*/  UISETP.GT.AND UP0, UPT, UR11, UR7, UPT ;  /* 0x000000070b00728c */ /* 0x000fe4000bf04270 */
[----:B------:R-:W-:Y:S01]  /*1a90*/  UIADD3 UR4, UR23, UR4, URZ ;  /* 0x0000000417047290 */ /* 0x000fe2000fffe03f */
[----:B---3--:R-:W-:Y:S01]  /*1aa0*/  SHF.R.S32.HI R21, RZ, 0x1f, R24 ;  /* 0x0000001fff157819 */ /* 0x008fe20000011418 */
[----:B------:R-:W-:Y:S01]  /*1ab0*/  IMAD.WIDE.U32 R4, R24, c[0x0][0x1f0], R4 ;  /* 0x00007c0018047a25 */ /* 0x000fe200078e0004 */
[----:B------:R-:W-:Y:S03]  /*1ac0*/  STL [R1+0x2c], R24 ;  /* 0x00002c1801007387 */ /* 0x000fe60000100800 */
[----:B------:R-:W-:Y:S01]  /*1ad0*/  IMAD R6, R21, c[0x0][0x1f0], RZ ;  /* 0x00007c0015067a24 */ /* 0x000fe200078e02ff */
[----:B------:R-:W-:-:S03]  /*1ae0*/  IADD3 R2, P0, R4, UR20, RZ ;  /* 0x0000001404027c10 */ /* 0x000fc6000ff1e0ff */
[----:B------:R-:W-:-:S05]  /*1af0*/  IMAD R6, R24, c[0x0][0x1f4], R6 ;  /* 0x00007d0018067a24 */ /* 0x000fca00078e0206 */
[----:B------:R-:W-:Y:S02]  /*1b00*/  IADD3.X R4, R5, UR18, R6, P0, !PT ;  /* 0x0000001205047c10 */ /* 0x000fe400087fe406 */
[----:B------:R-:W-:-:S04]  /*1b10*/  LEA R6, P0, R2, c[0x0][0x1c8], 0x1 ;  /* 0x0000720002067a11 */ /* 0x000fc800078008ff */
[----:B------:R-:W-:Y:S01]  /*1b20*/  LEA.HI.X R2, R2, c[0x0][0x1cc], R4, 0x1, P0 ;  /* 0x0000730002027a11 */ /* 0x000fe200000f0c04 */
[----:B-1----:R-:W-:Y:S01]  /*1b30*/  SHFL.IDX PT, R10, R6, RZ, 0x181f ;  /* 0x00181fff060a7589 */ /* 0x002fe200000e0000 */
[----:B------:R-:W-:-:S03]  /*1b40*/  ISETP.GT.AND P0, PT, R33, 0x30, PT ;  /* 0x000000302100780c */ /* 0x000fc60003f04270 */
[----:B------:R-:W1:Y:S04]  /*1b50*/  SHFL.IDX PT, R11, R2, RZ, 0x181f ;  /* 0x00181fff020b7589 */ /* 0x000e6800000e0000 */
[----:B------:R-:W-:Y:S04]  /*1b60*/  SHFL.IDX PT, R4, R6, 0x1, 0x181f ;  /* 0x00381f0006047f89 */ /* 0x000fe800000e0000 */
[----:B------:R-:W2:Y:S04]  /*1b70*/  SHFL.IDX PT, R5, R2, 0x1, 0x181f ;  /* 0x00381f0002057f89 */ /* 0x000ea800000e0000 */
[----:B------:R-:W-:Y:S04]  /*1b80*/  SHFL.IDX PT, R8, R6, 0x2, 0x181f ;  /* 0x00581f0006087f89 */ /* 0x000fe800000e0000 */
[----:B------:R-:W3:Y:S04]  /*1b90*/  SHFL.IDX PT, R9, R2, 0x2, 0x181f ;  /* 0x00581f0002097f89 */ /* 0x000ee800000e0000 */
[----:B------:R-:W-:Y:S04]  /*1ba0*/  SHFL.IDX PT, R6, R6, 0x3, 0x181f ;  /* 0x00781f0006067f89 */ /* 0x000fe800000e0000 */
[----:B------:R4:W5:Y:S01]  /*1bb0*/  SHFL.IDX PT, R7, R2, 0x3, 0x181f ;  /* 0x00781f0002077f89 */ /* 0x00096200000e0000 */
[----:B-1----:R-:W-:-:S05]  /*1bc0*/  @P6 IMAD.WIDE R14, R132, 0x2, R10 ;  /* 0x00000002840e6825 */ /* 0x002fca00078e020a */
[----:B------:R1:W-:Y:S01]  /*1bd0*/  @P6 LDGSTS.E.BYPASS.LTC128B.128 [R156+0x4100], [R14.64], !P4 ;  /* 0x041000000e9c6fae */ /* 0x0003e2000e101d4c */
[----:B----4-:R-:W-:Y:S01]  /*1be0*/  LEA.HI R2, R13, R16, RZ, 0x1 ;  /* 0x000000100d027211 */ /* 0x010fe200078f08ff */
[----:B------:R-:W-:-:S03]  /*1bf0*/  @P6 IMAD.WIDE R12, R134, 0x2, R10 ;  /* 0x00000002860c6825 */ /* 0x000fc600078e020a */
[----:B------:R-:W-:Y:S01]  /*1c00*/  LOP3.LUT R2, R2, 0xfffffffe, RZ, 0xc0, !PT ;  /* 0xfffffffe02027812 */ /* 0x000fe200078ec0ff */
[----:B--2---:R-:W-:Y:S01]  /*1c10*/  @P5 IMAD.WIDE R10, R132, 0x2, R4 ;  /* 0x00000002840a5825 */ /* 0x004fe200078e0204 */
[----:B------:R2:W-:Y:S02]  /*1c20*/  @P6 LDGSTS.E.BYPASS.LTC128B.128 [R156+0x6100], [R12.64], !P3 ;  /* 0x061000000c9c6fae */ /* 0x0005e4000d901d4c */
[----:B------:R-:W-:Y:S02]  /*1c30*/  IADD3 R16, R16, -R2, RZ ;  /* 0x8000000210107210 */ /* 0x000fe40007ffe0ff */
[----:B------:R3:W-:Y:S01]  /*1c40*/  @P5 LDGSTS.E.BYPASS.LTC128B.128 [R156+0x4900], [R10.64], !P4 ;  /* 0x049000000a9c5fae */ /* 0x0007e2000e101d4c */
[----:B------:R-:W-:-:S04]  /*1c50*/  SHF.L.U32 R2, R34, 0x6, RZ ;  /* 0x0000000622027819 */ /* 0x000fc800000006ff */
[----:B------:R-:W-:Y:S01]  /*1c60*/  LOP3.LUT R2, R2, 0x1c0, RZ, 0xc0, !PT ;  /* 0x000001c002027812 */ /* 0x000fe200078ec0ff */
[----:B--2---:R-:W-:-:S04]  /*1c70*/  @P5 IMAD.WIDE R12, R134, 0x2, R4 ;  /* 0x00000002860c5825 */ /* 0x004fc800078e0204 */
[--C-:B---3--:R-:W-:Y:S01]  /*1c80*/  @P2 IMAD.WIDE R10, R132, 0x2, R8.reuse ;  /* 0x00000002840a2825 */ /* 0x108fe200078e0208 */
[----:B------:R2:W-:Y:S01]  /*1c90*/  @P5 LDGSTS.E.BYPASS.LTC128B.128 [R156+0x6900], [R12.64], !P3 ;  /* 0x069000000c9c5fae */ /* 0x0005e2000d901d4c */
[----:B------:R-:W-:Y:S02]  /*1ca0*/  ISETP.GE.AND P5, PT, R22, c[0x0][0x1d4], PT ;  /* 0x0000750016007a0c */ /* 0x000fe40003fa6270 */
[----:B------:R-:W-:Y:S01]  /*1cb0*/  @P2 IMAD.WIDE R8, R134, 0x2, R8 ;  /* 0x0000000286082825 */ /* 0x000fe200078e0208 */
[----:B------:R3:W-:Y:S03]  /*1cc0*/  @P2 LDGSTS.E.BYPASS.LTC128B.128 [R156+0x5100], [R10.64], !P4 ;  /* 0x051000000a9c2fae */ /* 0x0007e6000e101d4c */
[--C-:B-----5:R-:W-:Y:S01]  /*1cd0*/  @P0 IMAD.WIDE R4, R132, 0x2, R6.reuse ;  /* 0x0000000284040825 */ /* 0x120fe200078e0206 */
[----:B------:R4:W-:Y:S03]  /*1ce0*/  @P2 LDGSTS.E.BYPASS.LTC128B.128 [R156+0x7100], [R8.64], !P3 ;  /* 0x07100000089c2fae */ /* 0x0009e6000d901d4c */
[----:B------:R-:W-:Y:S01]  /*1cf0*/  @P0 IMAD.WIDE R6, R134, 0x2, R6 ;  /* 0x0000000286060825 */ /* 0x000fe200078e0206 */
[----:B------:R5:W-:Y:S04]  /*1d00*/  @P0 LDGSTS.E.BYPASS.LTC128B.128 [R156+0x5900], [R4.64], !P4 ;  /* 0x05900000049c0fae */ /* 0x000be8000e101d4c */
[----:B------:R1:W-:Y:S04]  /*1d10*/  @P0 LDGSTS.E.BYPASS.LTC128B.128 [R156+0x7900], [R6.64], !P3 ;  /* 0x07900000069c0fae */ /* 0x0003e8000d901d4c */
[----:B------:R-:W0:Y:S01]  /*1d20*/  LDGDEPBAR ;  /* 0x00000000000079af */ /* 0x000e220000000000 */
[----:B--2---:R-:W-:-:S04]  /*1d30*/  IMAD.WIDE.U32 R12, R25, c[0x0][0x208], RZ ;  /* 0x00008200190c7a25 */ /* 0x004fc800078e00ff */
[----:B----4-:R-:W-:Y:S02]  /*1d40*/  IMAD.SHL.U32 R8, R17, 0x8, RZ ;  /* 0x0000000811087824 */ /* 0x010fe400078e00ff */
[----:B-----5:R-:W-:Y:S01]  /*1d50*/  IMAD.SHL.U32 R4, R18, 0x40, RZ ;  /* 0x0000004012047824 */ /* 0x020fe200078e00ff */
[----:B------:R-:W-:Y:S02]  /*1d60*/  SHF.L.U32 R5, R16, 0x3, RZ ;  /* 0x0000000310057819 */ /* 0x000fe400000006ff */
[----:B------:R-:W-:Y:S01]  /*1d70*/  LOP3.LUT R8, R2, 0x8, R8, 0xf8, !PT ;  /* 0x0000000802087812 */ /* 0x000fe200078ef808 */
[----:B------:R-:W-:-:S04]  /*1d80*/  DEPBAR.LE SB0, 0x1 ;  /* 0x000080400000791a */ /* 0x000fc80000000000 */
[----:B------:R-:W-:-:S04]  /*1d90*/  DEPBAR.LE SB0, 0x0 ;  /* 0x000080000000791a */ /* 0x000fc80000000000 */
[----:B------:R-:W-:Y:S02]  /*1da0*/  LOP3.LUT R4, R4, 0x1c0, RZ, 0xc0, !PT ;  /* 0x000001c004047812 */ /* 0x000fe400078ec0ff */
[----:B-1----:R-:W-:Y:S02]  /*1db0*/  SHF.R.U32.HI R6, RZ, 0x3, R2 ;  /* 0x00000003ff067819 */ /* 0x002fe40000011602 */
[----:B------:R-:W-:Y:S01]  /*1dc0*/  LOP3.LUT R7, R4, 0x8, R5, 0xf8, !PT ;  /* 0x0000000804077812 */ /* 0x000fe200078ef805 */
[----:B------:R-:W-:Y:S01]  /*1dd0*/  IMAD.SHL.U32 R5, R19, 0x40, RZ ;  /* 0x0000004013057824 */ /* 0x000fe200078e00ff */
[----:B------:R-:W-:Y:S02]  /*1de0*/  SHF.R.U32.HI R4, RZ, 0x3, R4 ;  /* 0x00000003ff047819 */ /* 0x000fe40000011604 */
[----:B------:R-:W-:Y:S02]  /*1df0*/  SHF.L.U32 R2, R155, 0x5, RZ ;  /* 0x000000059b027819 */ /* 0x000fe400000006ff */
[----:B------:R-:W-:-:S02]  /*1e00*/  LOP3.LUT R6, R8, R6, RZ, 0x3c, !PT ;  /* 0x0000000608067212 */ /* 0x000fc400078e3cff */
[----:B------:R-:W-:Y:S02]  /*1e10*/  LOP3.LUT R154, R7, R4, RZ, 0x3c, !PT ;  /* 0x00000004079a7212 */ /* 0x000fe400078e3cff */
[----:B------:R-:W-:Y:S02]  /*1e20*/  LOP3.LUT R153, R5, 0xfffffe00, RZ, 0xc0, !PT ;  /* 0xfffffe0005997812 */ /* 0x000fe400078ec0ff */
[----:B------:R-:W-:Y:S02]  /*1e30*/  LOP3.LUT R4, R2, 0x7ffffc00, RZ, 0xc0, !PT ;  /* 0x7ffffc0002047812 */ /* 0x000fe400078ec0ff */
[----:B------:R-:W-:Y:S02]  /*1e40*/  LEA R2, R16, R6, 0x9 ;  /* 0x0000000610027211 */ /* 0x000fe400078e48ff */
[----:B------:R-:W-:-:S03]  /*1e50*/  IADD3 R4, R154, R153, R4 ;  /* 0x000000999a047210 */ /* 0x000fc60007ffe004 */
[----:B------:R-:W-:Y:S01]  /*1e60*/  IMAD.SHL.U32 R232, R2, 0x2, RZ ;  /* 0x0000000202e87824 */ /* 0x000fe200078e00ff */
[----:B------:R-:W-:Y:S01]  /*1e70*/  BAR.SYNC.DEFER_BLOCKING 0x0 ;  /* 0x0000000000007b1d */ /* 0x000fe20000010000 */
[----:B------:R-:W-:Y:S01]  /*1e80*/  SHF.L.U32 R239, R4, 0x1, RZ ;  /* 0x0000000104ef7819 */ /* 0x000fe200000006ff */
[----:B------:R-:W-:Y:S02]  /*1e90*/  IMAD R2, R20, c[0x0][0x208], RZ ;  /* 0x0000820014027a24 */ /* 0x000fe400078e02ff */
[----:B------:R-:W-:Y:S02]  /*1ea0*/  IADD3 R243, R232, 0x4120, RZ ;  /* 0x00004120e8f37810 */ /* 0x000fe40007ffe0ff */
[----:B------:R-:W-:Y:S01]  /*1eb0*/  IMAD R2, R25, c[0x0][0x20c], R2 ;  /* 0x0000830019027a24 */ /* 0x000fe200078e0202 */
[----:B------:R-:W-:Y:S01]  /*1ec0*/  LEA R240, R0, R239, 0x1 ;  /* 0x000000ef00f07211 */ /* 0x000fe200078e08ff */
[----:B------:R-:W-:-:S03]  /*1ed0*/  IMAD R241, R3, 0x2, R239 ;  /* 0x0000000203f17824 */ /* 0x000fc600078e02ef */
[----:B------:R-:W-:Y:S01]  /*1ee0*/  IADD3 R13, R13, R2, RZ ;  /* 0x000000020d0d7210 */ /* 0x000fe20007ffe0ff */
[----:B------:R-:W-:Y:S01]  /*1ef0*/  IMAD R2, R21, c[0x0][0x218], RZ ;  /* 0x0000860015027a24 */ /* 0x000fe200078e02ff */
[----:B------:R-:W-:Y:S02]  /*1f00*/  LEA R242, R0, R241, 0x1 ;  /* 0x000000f100f27211 */ /* 0x000fe400078e08ff */
[----:B------:R-:W-:Y:S01]  /*1f10*/  LEA R244, R3, R240, 0x1 ;  /* 0x000000f003f47211 */ /* 0x000fe200078e08ff */
[----:B------:R-:W-:-:S04]  /*1f20*/  IMAD.WIDE.U32 R12, R24, c[0x0][0x218], R12 ;  /* 0x00008600180c7a25 */ /* 0x000fc800078e000c */
[----:B------:R-:W-:Y:S01]  /*1f30*/  IMAD R2, R24, c[0x0][0x21c], R2 ;  /* 0x0000870018027a24 */ /* 0x000fe200078e0202 */
[----:B------:R-:W-:Y:S01]  /*1f40*/  IADD3 R14, P2, R12, UR22, RZ ;  /* 0x000000160c0e7c10 */ /* 0x000fe2000ff5e0ff */
[----:B------:R-:W-:Y:S01]  /*1f50*/  IMAD.WIDE R24, R132, 0x2, RZ ;  /* 0x0000000284187825 */ /* 0x000fe200078e02ff */
[----:B------:R-:W-:Y:S02]  /*1f60*/  LDSM.16.M88.4 R4, [R239+0xa100] ;  /* 0x00a10000ef04783b */ /* 0x000fe40000000200 */
[C---:B------:R-:W-:Y:S02]  /*1f70*/  LEA R12, P0, R14.reuse, c[0x0][0x1f8], 0x1 ;  /* 0x00007e000e0c7a11 */ /* 0x040fe400078008ff */
[----:B------:R-:W-:Y:S01]  /*1f80*/  IADD3.X R2, R13, UR4, R2, P2, !PT ;  /* 0x000000040d027c10 */ /* 0x000fe200097fe402 */
[----:B------:R-:W1:Y:S03]  /*1f90*/  LDSM.16.M88.4 R16, [R232+0x4100] ;  /* 0x00410000e810783b */ /* 0x000e660000000200 */
[----:B------:R-:W-:Y:S01]  /*1fa0*/  LEA.HI.X R2, R14, c[0x0][0x1fc], R2, 0x1, P0 ;  /* 0x00007f000e027a11 */ /* 0x000fe200000f0c02 */
[----:B------:R-:W-:Y:S01]  /*1fb0*/  LDSM.16.M88.4 R36, [R232+0x4900] ;  /* 0x00490000e824783b */ /* 0x000fe20000000200 */
[----:B------:R-:W-:-:S03]  /*1fc0*/  LOP3.LUT P0, RZ, R34, 0x2, RZ, 0xc0, !PT ;  /* 0x0000000222ff7812 */ /* 0x000fc6000780c0ff */
[----:B------:R-:W-:Y:S04]  /*1fd0*/  LDSM.16.M88.4 R40, [R232+0x5100] ;  /* 0x00510000e828783b */ /* 0x000fe80000000200 */
[----:B------:R-:W-:Y:S04]  /*1fe0*/  LDSM.16.M88.4 R48, [R232+0x5900] ;  /* 0x00590000e830783b */ /* 0x000fe80000000200 */
[----:B------:R-:W-:Y:S04]  /*1ff0*/  SHFL.IDX PT, R20, R12, RZ, 0x181f ;  /* 0x00181fff0c147589 */ /* 0x000fe800000e0000 */
[----:B------:R-:W2:Y:S04]  /*2000*/  SHFL.IDX PT, R13, R12, 0x2, 0x181f ;  /* 0x00581f000c0d7f89 */ /* 0x000ea800000e0000 */
[----:B------:R-:W-:Y:S04]  /*2010*/  SHFL.IDX PT, R21, R2, RZ, 0x181f ;  /* 0x00181fff02157589 */ /* 0x000fe800000e0000 */
[----:B------:R-:W-:Y:S04]  /*2020*/  SHFL.IDX PT, R30, R12, 0x3, 0x181f ;  /* 0x00781f000c1e7f89 */ /* 0x000fe800000e0000 */
[----:B------:R-:W4:Y:S04]  /*2030*/  SHFL.IDX PT, R31, R2, 0x2, 0x181f ;  /* 0x00581f00021f7f89 */ /* 0x000f2800000e0000 */
[----:B------:R-:W-:Y:S01]  /*2040*/  SHFL.IDX PT, R32, R2, 0x1, 0x181f ;  /* 0x00381f0002207f89 */ /* 0x000fe200000e0000 */
[----:B-1----:R-:W-:Y:S03]  /*2050*/  HMMA.16816.F32 R64, R4, R16, RZ ;  /* 0x000000100440723c */ /* 0x002fe600000018ff */
[----:B---3--:R-:W1:Y:S01]  /*2060*/  LDSM.16.M88.4 R8, [R239+0x8100] ;  /* 0x00810000ef08783b */ /* 0x008e620000000200 */
[----:B--2---:R-:W-:-:S04]  /*2070*/  IADD3 R14, P2, R24, R13, RZ ;  /* 0x0000000d180e7210 */ /* 0x004fc80007f5e0ff */
[C---:B------:R-:W-:Y:S08]  /*2080*/  HMMA.16816.F32 R68, R4.reuse, R36, RZ ;  /* 0x000000240444723c */ /* 0x040ff000000018ff */
[----:B------:R-:W-:Y:S01]  /*2090*/  HMMA.16816.F32 R72, R4, R40, RZ ;  /* 0x000000280448723c */ /* 0x000fe200000018ff */
[----:B----4-:R-:W-:-:S07]  /*20a0*/  IMAD.X R15, R25, 0x1, R31, P2 ;  /* 0x00000001190f7824 */ /* 0x010fce00010e061f */
[C---:B------:R-:W-:Y:S08]  /*20b0*/  HMMA.16816.F32 R76, R4.reuse, R48, RZ ;  /* 0x00000030044c723c */ /* 0x040ff000000018ff */
[C---:B------:R-:W-:Y:S08]  /*20c0*/  HMMA.16816.F32 R84, R4.reuse, R18, RZ ;  /* 0x000000120454723c */ /* 0x040ff000000018ff */
[C---:B------:R-:W-:Y:S08]  /*20d0*/  HMMA.16816.F32 R92, R4.reuse, R38, RZ ;  /* 0x00000026045c723c */ /* 0x040ff000000018ff */
[C---:B------:R-:W-:Y:S08]  /*20e0*/  HMMA.16816.F32 R100, R4.reuse, R42, RZ ;  /* 0x0000002a0464723c */ /* 0x040ff000000018ff */
[----:B------:R-:W-:Y:S01]  /*20f0*/  HMMA.16816.F32 R96, R4, R50, RZ ;  /* 0x000000320460723c */ /* 0x000fe200000018ff */
[----:B------:R-:W2:Y:S04]  /*2100*/  SHFL.IDX PT, R6, R12, 0x1, 0x181f ;  /* 0x00381f000c067f89 */ /* 0x000ea800000e0000 */
[----:B------:R3:W4:Y:S02]  /*2110*/  SHFL.IDX PT, R7, R2, 0x3, 0x181f ;  /* 0x00781f0002077f89 */ /* 0x00072400000e0000 */
[----:B------:R-:W-:Y:S01]  /*2120*/  IMAD.WIDE R4, R134, 0x2, RZ ;  /* 0x0000000286047825 */ /* 0x000fe200078e02ff */
[C---:B-1----:R-:W-:Y:S08]  /*2130*/  HMMA.16816.F32 R108, R8.reuse, R16, RZ ;  /* 0x00000010086c723c */ /* 0x042ff000000018ff */
[C---:B------:R-:W-:Y:S01]  /*2140*/  HMMA.16816.F32 R140, R8.reuse, R18, RZ ;  /* 0x00000012088c723c */ /* 0x040fe200000018ff */
[----:B------:R-:W-:Y:S07]  /*2150*/  LDSM.16.M88.4 R16, [R241+0xa100] ;  /* 0x00a10000f110783b */ /* 0x000fee0000000200 */
[----:B------:R-:W-:Y:S01]  /*2160*/  HMMA.16816.F32 R104, R8, R36, RZ ;  /* 0x000000240868723c */ /* 0x000fe200000018ff */
[----:B--2---:R-:W-:-:S02]  /*2170*/  IADD3 R22, P6, R24, R6, RZ ;  /* 0x0000000618167210 */ /* 0x004fc40007fde0ff */
[----:B---3--:R-:W-:Y:S02]  /*2180*/  IADD3 R2, R232, 0x4100, RZ ;  /* 0x00004100e8027810 */ /* 0x008fe40007ffe0ff */
[----:B------:R-:W-:Y:S02]  /*2190*/  IADD3.X R23, R25, R32, RZ, P6, !PT ;  /* 0x0000002019177210 */ /* 0x000fe400037fe4ff */
[----:B------:R-:W-:Y:S01]  /*21a0*/  @P0 IADD3 R243, R2, -0x20, RZ ;  /* 0xffffffe002f30810 */ /* 0x000fe20007ffe0ff */
[----:B------:R-:W-:Y:S01]  /*21b0*/  HMMA.16816.F32 R112, R8, R38, RZ ;  /* 0x000000260870723c */ /* 0x000fe200000018ff */
[----:B------:R-:W-:Y:S01]  /*21c0*/  IADD3 R26, P0, R20, R24, RZ ;  /* 0x00000018141a7210 */ /* 0x000fe20007f1e0ff */
[----:B------:R-:W-:Y:S01]  /*21d0*/  IMAD.MOV.U32 R2, RZ, RZ, 0x40 ;  /* 0x00000040ff027424 */ /* 0x000fe200078e00ff */
[----:B------:R-:W-:Y:S01]  /*21e0*/  ISETP.GE.AND P6, PT, R132, c[0x0][0x1d4], PT ;  /* 0x0000750084007a0c */ /* 0x000fe20003fc6270 */
[----:B------:R-:W1:Y:S01]  /*21f0*/  LDSM.16.M88.4 R56, [R243] ;  /* 0x00000000f338783b */ /* 0x000e620000000200 */
[----:B------:R-:W-:-:S02]  /*2200*/  IADD3.X R27, R21, R25, RZ, P0, !PT ;  /* 0x00000019151b7210 */ /* 0x000fc400007fe4ff */
[----:B------:R-:W-:Y:S01]  /*2210*/  IADD3 R28, P0, R24, R30, RZ ;  /* 0x0000001e181c7210 */ /* 0x000fe20007f1e0ff */
[----:B------:R-:W2:Y:S01]  /*2220*/  LDSM.16.M88.4 R52, [R243+0x800] ;  /* 0x00080000f334783b */ /* 0x000ea20000000200 */
[----:B------:R-:W-:Y:S01]  /*2230*/  IADD3 R24, P2, R20, R4, RZ ;  /* 0x0000000414187210 */ /* 0x000fe20007f5e0ff */
[C---:B------:R-:W-:Y:S01]  /*2240*/  HMMA.16816.F32 R60, R8.reuse, R48, RZ ;  /* 0x00000030083c723c */ /* 0x040fe200000018ff */
[----:B----4-:R-:W-:Y:S01]  /*2250*/  IADD3.X R29, R25, R7, RZ, P0, !PT ;  /* 0x00000007191d7210 */ /* 0x010fe200007fe4ff */
[----:B------:R-:W-:Y:S01]  /*2260*/  LDSM.16.M88.4 R44, [R243+0x1000] ;  /* 0x00100000f32c783b */ /* 0x000fe20000000200 */
[----:B------:R-:W-:Y:S02]  /*2270*/  IADD3.X R25, R21, R5, RZ, P2, !PT ;  /* 0x0000000515197210 */ /* 0x000fe400017fe4ff */
[C---:B------:R-:W-:Y:S01]  /*2280*/  IADD3 R12, P2, R4.reuse, R13, RZ ;  /* 0x0000000d040c7210 */ /* 0x040fe20007f5e0ff */
[----:B------:R-:W3:Y:S01]  /*2290*/  LDSM.16.M88.4 R36, [R243+0x1800] ;  /* 0x00180000f324783b */ /* 0x000ee20000000200 */
[----:B------:R-:W-:Y:S01]  /*22a0*/  IADD3 R20, P0, R4, R6, RZ ;  /* 0x0000000604147210 */ /* 0x000fe20007f1e0ff */
[----:B------:R-:W-:Y:S01]  /*22b0*/  HMMA.16816.F32 R88, R8, R40, RZ ;  /* 0x000000280858723c */ /* 0x000fe200000018ff */
[----:B------:R-:W-:-:S02]  /*22c0*/  IADD3.X R13, R5, R31, RZ, P2, !PT ;  /* 0x0000001f050d7210 */ /* 0x000fc400017fe4ff */
[----:B------:R-:W-:Y:S01]  /*22d0*/  ISETP.LT.OR P2, PT, R33, 0x1, P6 ;  /* 0x000000012100780c */ /* 0x000fe20003741670 */
[----:B------:R-:W-:Y:S01]  /*22e0*/  IMAD.X R21, R5, 0x1, R32, P0 ;  /* 0x0000000105157824 */ /* 0x000fe200000e0620 */
[----:B------:R-:W-:Y:S02]  /*22f0*/  IADD3 R30, P0, R4, R30, RZ ;  /* 0x0000001e041e7210 */ /* 0x000fe40007f1e0ff */
[----:B------:R-:W-:Y:S01]  /*2300*/  IADD3 R251, R243, 0x800, RZ ;  /* 0x00000800f3fb7810 */ /* 0x000fe20007ffe0ff */
[----:B------:R-:W-:Y:S01]  /*2310*/  HMMA.16816.F32 R80, R8, R42, RZ ;  /* 0x0000002a0850723c */ /* 0x000fe200000018ff */
[----:B------:R-:W-:Y:S02]  /*2320*/  IADD3.X R31, R5, R7, RZ, P0, !PT ;  /* 0x00000007051f7210 */ /* 0x000fe400007fe4ff */
[----:B------:R-:W-:Y:S01]  /*2330*/  ISETP.LT.OR P0, PT, R33, 0x1, P5 ;  /* 0x000000012100780c */ /* 0x000fe20002f01670 */
[----:B------:R-:W4:Y:S01]  /*2340*/  LDSM.16.M88.4 R4, [R241+0x8100] ;  /* 0x00810000f104783b */ /* 0x000f220000000200 */
[----:B------:R-:W-:-:S02]  /*2350*/  IADD3 R250, R243, 0x1000, RZ ;  /* 0x00001000f3fa7810 */ /* 0x000fc40007ffe0ff */
[----:B------:R-:W-:Y:S01]  /*2360*/  IADD3 R249, R243, 0x1800, RZ ;  /* 0x00001800f3f97810 */ /* 0x000fe20007ffe0ff */
[----:B------:R-:W-:Y:S01]  /*2370*/  @!PT LDS RZ, [RZ] ;  /* 0x00000000fffff984 */ /* 0x000fe20000000800 */
[----:B------:R-:W-:Y:S01]  /*2380*/  @!PT LDS RZ, [RZ] ;  /* 0x00000000fffff984 */ /* 0x000fe20000000800 */
[----:B------:R-:W-:Y:S01]  /*2390*/  @!PT LDS RZ, [RZ] ;  /* 0x00000000fffff984 */ /* 0x000fe20000000800 */
[----:B------:R5:W-:Y:S01]  /*23a0*/  LDGSTS.E.BYPASS.LTC128B.128 [R156+0x100], [R26.64], !P2 ;  /* 0x001000001a9c7fae */ /* 0x000be2000d101d4c */
[----:B------:R-:W-:Y:S01]  /*23b0*/  ISETP.LT.OR P2, PT, R33, 0x11, P6 ;  /* 0x000000112100780c */ /* 0x000fe20003741670 */
[----:B------:R-:W-:Y:S01]  /*23c0*/  HMMA.16816.F32 R48, R8, R50, RZ ;  /* 0x000000320830723c */ /* 0x000fe200000018ff */
[C---:B------:R-:W-:Y:S02]  /*23d0*/  IADD3 R248, R243.reuse, 0x2000, RZ ;  /* 0x00002000f3f87810 */ /* 0x040fe40007ffe0ff */
[C---:B------:R-:W-:Y:S02]  /*23e0*/  IADD3 R247, R243.reuse, 0x2800, RZ ;  /* 0x00002800f3f77810 */ /* 0x040fe40007ffe0ff */
[----:B------:R-:W-:Y:S01]  /*23f0*/  IADD3 R246, R243, 0x3000, RZ ;  /* 0x00003000f3f67810 */ /* 0x000fe20007ffe0ff */
[----:B------:R5:W-:Y:S01]  /*2400*/  LDGSTS.E.BYPASS.LTC128B.128 [R156+0x2100], [R24.64], !P0 ;  /* 0x02100000189c7fae */ /* 0x000be2000c101d4c */
[----:B------:R-:W-:Y:S01]  /*2410*/  ISETP.LT.OR P0, PT, R33, 0x11, P5 ;  /* 0x000000112100780c */ /* 0x000fe20002f01670 */
[----:B-1----:R-:W-:Y:S01]  /*2420*/  HMMA.16816.F32 R40, R16, R56, R64 ;  /* 0x000000381028723c */ /* 0x002fe20000001840 */
[----:B------:R-:W-:-:S03]  /*2430*/  IADD3 R245, R243, 0x3800, RZ ;  /* 0x00003800f3f57810 */ /* 0x000fc60007ffe0ff */
[----:B------:R1:W-:Y:S01]  /*2440*/  LDGSTS.E.BYPASS.LTC128B.128 [R156+0x900], [R22.64], !P2 ;  /* 0x00900000169c7fae */ /* 0x0003e2000d101d4c */
[C---:B------:R-:W-:Y:S02]  /*2450*/  ISETP.LT.OR P2, PT, R33.reuse, 0x21, P6 ;  /* 0x000000212100780c */ /* 0x040fe40003741670 */
[C---:B------:R-:W-:Y:S01]  /*2460*/  ISETP.LT.OR P6, PT, R33.reuse, 0x31, P6 ;  /* 0x000000312100780c */ /* 0x040fe200037c1670 */
[C---:B--2---:R-:W-:Y:S04]  /*2470*/  HMMA.16816.F32 R128, R16.reuse, R52, R68 ;  /* 0x000000341080723c */ /* 0x044fe80000001844 */
[----:B------:R1:W-:Y:S01]  /*2480*/  LDGSTS.E.BYPASS.LTC128B.128 [R156+0x2900], [R20.64], !P0 ;  /* 0x02900000149c7fae */ /* 0x0003e2000c101d4c */
[C---:B------:R-:W-:Y:S02]  /*2490*/  ISETP.LT.OR P0, PT, R33.reuse, 0x21, P5 ;  /* 0x000000212100780c */ /* 0x040fe40002f01670 */
[----:B------:R-:W-:Y:S01]  /*24a0*/  ISETP.LT.OR P5, PT, R33, 0x31, P5 ;  /* 0x000000312100780c */ /* 0x000fe20002fa1670 */
[----:B---3--:R-:W-:Y:S02]  /*24b0*/  HMMA.16816.F32 R68, R16, R36, R76 ;  /* 0x000000241044723c */ /* 0x008fe4000000184c */
[----:B------:R2:W-:Y:S01]  /*24c0*/  LDGSTS.E.BYPASS.LTC128B.128 [R156+0x1100], [R14.64], !P2 ;  /* 0x011000000e9c7fae */ /* 0x0005e2000d101d4c */
[----:B------:R-:W-:-:S04]  /*24d0*/  LOP3.LUT P2, RZ, R34, 0x4, RZ, 0xc0, !PT ;  /* 0x0000000422ff7812 */ /* 0x000fc8000784c0ff */
[----:B------:R-:W-:Y:S01]  /*24e0*/  SEL R2, R2, 0xffffffc0, !P2 ;  /* 0xffffffc002027807 */ /* 0x000fe20005000000 */
[----:B------:R-:W-:Y:S01]  /*24f0*/  HMMA.16816.F32 R72, R16, R44, R72 ;  /* 0x0000002c1048723c */ /* 0x000fe20000001848 */
[----:B------:R-:W-:Y:S01]  /*2500*/  PLOP3.LUT P2, PT, PT, PT, UP0, 0x80, 0x0 ;  /* 0x000000000000781c */ /* 0x000fe20003f4f008 */
[----:B------:R2:W-:Y:S01]  /*2510*/  LDGSTS.E.BYPASS.LTC128B.128 [R156+0x3100], [R12.64], !P0 ;  /* 0x031000000c9c7fae */ /* 0x0005e2000c101d4c */
[----:B------:R-:W-:Y:S01]  /*2520*/  IADD3 R238, R232, R2, RZ ;  /* 0x00000002e8ee7210 */ /* 0x000fe20007ffe0ff */
[----:B------:R-:W-:Y:S01]  /*2530*/  IMAD.IADD R237, R2, 0x1, R243 ;  /* 0x0000000102ed7824 */ /* 0x000fe200078e02f3 */
[----:B------:R-:W-:Y:S01]  /*2540*/  ISETP.GT.AND P0, PT, R158, 0x3f, PT ;  /* 0x0000003f9e00780c */ /* 0x000fe20003f04270 */
[----:B------:R3:W-:Y:S02]  /*2550*/  LDGSTS.E.BYPASS.LTC128B.128 [R156+0x1900], [R28.64], !P6 ;  /* 0x019000001c9c7fae */ /* 0x0007e4000f101d4c */
[----:B----4-:R-:W-:Y:S02]  /*2560*/  HMMA.16816.F32 R32, R4, R56, R108 ;  /* 0x000000380420723c */ /* 0x010fe4000000186c */
[----:B------:R3:W-:Y:S04]  /*2570*/  LDGSTS.E.BYPASS.LTC128B.128 [R156+0x3900], [R30.64], !P5 ;  /* 0x039000001e9c7fae */ /* 0x0007e8000e901d4c */
[----:B------:R-:W-:Y:S02]  /*2580*/  LDSM.16.M88.4 R8, [R240+0xa100] ;  /* 0x00a10000f008783b */ /* 0x000fe40000000200 */
[C---:B------:R-:W-:Y:S02]  /*2590*/  HMMA.16816.F32 R64, R16.reuse, R58, R84 ;  /* 0x0000003a1040723c */ /* 0x040fe40000001854 */
[----:B-1----:R-:W-:Y:S04]  /*25a0*/  LDSM.16.M88.4 R20, [R238+0x5100] ;  /* 0x00510000ee14783b */ /* 0x002fe80000000200 */
[----:B-----5:R-:W-:Y:S02]  /*25b0*/  LDSM.16.M88.4 R24, [R238+0x4900] ;  /* 0x00490000ee18783b */ /* 0x020fe40000000200 */
[C---:B------:R-:W-:Y:S02]  /*25c0*/  HMMA.16816.F32 R76, R16.reuse, R54, R92 ;  /* 0x00000036104c723c */ /* 0x040fe4000000185c */
[----:B------:R-:W-:Y:S04]  /*25d0*/  LDSM.16.M88.4 R84, [R237+0x1000] ;  /* 0x00100000ed54783b */ /* 0x000fe80000000200 */
[----:B--2---:R-:W-:Y:S02]  /*25e0*/  LDSM.16.M88.4 R12, [R240+0x8100] ;  /* 0x00810000f00c783b */ /* 0x004fe40000000200 */
[C---:B------:R-:W-:Y:S02]  /*25f0*/  HMMA.16816.F32 R144, R16.reuse, R46, R100 ;  /* 0x0000002e1090723c */ /* 0x040fe40000001864 */
[----:B------:R-:W-:Y:S04]  /*2600*/  LDSM.16.M88.4 R100, [R237+0x1800] ;  /* 0x00180000ed64783b */ /* 0x000fe80000000200 */
[----:B---3--:R-:W1:Y:S02]  /*2610*/  LDSM.16.M88.4 R28, [R238+0x4100] ;  /* 0x00410000ee1c783b */ /* 0x008e640000000200 */
[----:B------:R-:W-:Y:S02]  /*2620*/  HMMA.16816.F32 R136, R16, R38, R96 ;  /* 0x000000261088723c */ /* 0x000fe40000001860 */
[----:B------:R-:W2:Y:S04]  /*2630*/  LDSM.16.M88.4 R16, [R238+0x5900] ;  /* 0x00590000ee10783b */ /* 0x000ea80000000200 */
[----:B------:R-:W0:Y:S02]  /*2640*/  LDGDEPBAR ;  /* 0x00000000000079af */ /* 0x000e240000000000 */
[C---:B------:R-:W-:Y:S08]  /*2650*/  HMMA.16816.F32 R92, R4.reuse, R58, R140 ;  /* 0x0000003a045c723c */ /* 0x040ff0000000188c */
[C---:B------:R-:W-:Y:S01]  /*2660*/  HMMA.16816.F32 R116, R4.reuse, R36, R60 ;  /* 0x000000240474723c */ /* 0x040fe2000000183c */
[----:B------:R-:W-:Y:S07]  /*2670*/  LDSM.16.M88.4 R60, [R232+0x6100] ;  /* 0x00610000e83c783b */ /* 0x000fee0000000200 */
[C---:B------:R-:W-:Y:S01]  /*2680*/  HMMA.16816.F32 R48, R4.reuse, R38, R48 ;  /* 0x000000260430723c */ /* 0x040fe20000001830 */
[----:B------:R-:W-:Y:S07]  /*2690*/  LDSM.16.M88.4 R36, [R242+0x8100] ;  /* 0x00810000f224783b */ /* 0x000fee0000000200 */
[----:B------:R-:W-:Y:S08]  /*26a0*/  HMMA.16816.F32 R120, R4, R52, R104 ;  /* 0x000000340478723c */ /* 0x000ff00000001868 */
[----:B-1----:R-:W-:Y:S01]  /*26b0*/  HMMA.16816.F32 R56, R8, R28, R40 ;  /* 0x0000001c0838723c */ /* 0x002fe20000001828 */
[----:B------:R-:W1:Y:S07]  /*26c0*/  LDSM.16.M88.4 R40, [R237] ;  /* 0x00000000ed28783b */ /* 0x000e6e0000000200 */
[C---:B------:R-:W-:Y:S08]  /*26d0*/  HMMA.16816.F32 R124, R4.reuse, R44, R88 ;  /* 0x0000002c047c723c */ /* 0x040ff00000001858 */
[C---:B------:R-:W-:Y:S01]  /*26e0*/  HMMA.16816.F32 R112, R4.reuse, R54, R112 ;  /* 0x000000360470723c */ /* 0x040fe20000001870 */
[----:B------:R-:W-:Y:S07]  /*26f0*/  LDSM.16.M88.4 R52, [R237+0x800] ;  /* 0x00080000ed34783b */ /* 0x000fee0000000200 */
[----:B------:R-:W-:Y:S01]  /*2700*/  HMMA.16816.F32 R108, R4, R46, R80 ;  /* 0x0000002e046c723c */ /* 0x000fe20000001850 */
[----:B------:R-:W3:Y:S07]  /*2710*/  LDSM.16.M88.4 R4, [R242+0xa100] ;  /* 0x00a10000f204783b */ /* 0x000eee0000000200 */
[----:B------:R-:W-:Y:S01]  /*2720*/  HMMA.16816.F32 R44, R12, R28, R32 ;  /* 0x0000001c0c2c723c */ /* 0x000fe20000001820 */
[----:B------:R-:W4:Y:S07]  /*2730*/  LDSM.16.M88.4 R32, [R239+0xc100] ;  /* 0x00c10000ef20783b */ /* 0x000f2e0000000200 */
[C---:B------:R-:W-:Y:S08]  /*2740*/  HMMA.16816.F32 R96, R8.reuse, R20, R72 ;  /* 0x000000140860723c */ /* 0x040ff00000001848 */
[C---:B--2---:R-:W-:Y:S08]  /*2750*/  HMMA.16816.F32 R88, R8.reuse, R16, R68 ;  /* 0x000000100858723c */ /* 0x044ff00000001844 */
[C---:B------:R-:W-:Y:S08]  /*2760*/  HMMA.16816.F32 R104, R8.reuse, R24, R128 ;  /* 0x000000180868723c */ /* 0x040ff00000001880 */
[C---:B------:R-:W-:Y:S08]  /*2770*/  HMMA.16816.F32 R80, R8.reuse, R30, R64 ;  /* 0x0000001e0850723c */ /* 0x040ff00000001840 */
[C---:B------:R-:W-:Y:S08]  /*2780*/  HMMA.16816.F32 R76, R8.reuse, R26, R76 ;  /* 0x0000001a084c723c */ /* 0x040ff0000000184c */
[C---:B------:R-:W-:Y:S08]  /*2790*/  HMMA.16816.F32 R72, R8.reuse, R22, R144 ;  /* 0x000000160848723c */ /* 0x040ff00000001890 */
[----:B------:R-:W-:Y:S08]  /*27a0*/  HMMA.16816.F32 R68, R8, R18, R136 ;  /* 0x000000120844723c */ /* 0x000ff00000001888 */
[----:B-1----:R-:W-:Y:S08]  /*27b0*/  HMMA.16816.F32 R8, R36, R40, R44 ;  /* 0x000000282408723c */ /* 0x002ff0000000182c */
[C---:B------:R-:W-:Y:S01]  /*27c0*/  HMMA.16816.F32 R64, R12.reuse, R30, R92 ;  /* 0x0000001e0c40723c */ /* 0x040fe2000000185c */
[----:B------:R-:W1:Y:S07]  /*27d0*/  LDSM.16.M88.4 R28, [R239+0xe100] ;  /* 0x00e10000ef1c783b */ /* 0x000e6e0000000200 */
[C---:B------:R-:W-:Y:S08]  /*27e0*/  HMMA.16816.F32 R92, R12.reuse, R24, R120 ;  /* 0x000000180c5c723c */ /* 0x040ff00000001878 */
[C---:B------:R-:W-:Y:S08]  /*27f0*/  HMMA.16816.F32 R120, R12.reuse, R16, R116 ;  /* 0x000000100c78723c */ /* 0x040ff00000001874 */
[C---:B------:R-:W-:Y:S01]  /*2800*/  HMMA.16816.F32 R112, R12.reuse, R26, R112 ;  /* 0x0000001a0c70723c */ /* 0x040fe20000001870 */
[----:B------:R-:W-:Y:S07]  /*2810*/  LDSM.16.M88.4 R24, [R241+0xc100] ;  /* 0x00c10000f118783b */ /* 0x000fee0000000200 */
[C---:B------:R-:W-:Y:S08]  /*2820*/  HMMA.16816.F32 R124, R12.reuse, R20, R124 ;  /* 0x000000140c7c723c */ /* 0x040ff0000000187c */
[C---:B------:R-:W-:Y:S01]  /*2830*/  HMMA.16816.F32 R108, R12.reuse, R22, R108 ;  /* 0x000000160c6c723c */ /* 0x040fe2000000186c */
[----:B------:R-:W-:Y:S07]  /*2840*/  LDSM.16.M88.4 R20, [R241+0xe100] ;  /* 0x00e10000f114783b */ /* 0x000fee0000000200 */
[----:B------:R-:W-:Y:S01]  /*2850*/  HMMA.16816.F32 R116, R12, R18, R48 ;  /* 0x000000120c74723c */ /* 0x000fe20000001830 */
[----:B------:R-:W-:Y:S04]  /*2860*/  LDSM.16.M88.4 R48, [R238+0x6100] ;  /* 0x00610000ee30783b */ /* 0x000fe80000000200 */
[----:B------:R-:W-:Y:S03]  /*2870*/  LDSM.16.M88.4 R16, [R240+0xc100] ;  /* 0x00c10000f010783b */ /* 0x000fe60000000200 */
[----:B---3--:R-:W-:Y:S01]  /*2880*/  HMMA.16816.F32 R12, R4, R40, R56 ;  /* 0x00000028040c723c */ /* 0x008fe20000001838 */
[----:B------:R-:W2:Y:S07]  /*2890*/  LDSM.16.M88.4 R56, [R243+0x2000] ;  /* 0x00200000f338783b */ /* 0x000eae0000000200 */
[----:B----4-:R-:W-:Y:S08]  /*28a0*/  HMMA.16816.F32 R8, R32, R60, R8 ;  /* 0x0000003c2008723c */ /* 0x010ff00000001808 */
[C---:B------:R-:W-:Y:S08]  /*28b0*/  HMMA.16816.F32 R80, R4.reuse, R42, R80 ;  /* 0x0000002a0450723c */ /* 0x040ff00000001850 */
[C---:B------:R-:W-:Y:S08]  /*28c0*/  HMMA.16816.F32 R104, R4.reuse, R52, R104 ;  /* 0x000000340468723c */ /* 0x040ff00000001868 */
[C---:B------:R-:W-:Y:S08]  /*28d0*/  HMMA.16816.F32 R128, R4.reuse, R54, R76 ;  /* 0x000000360480723c */ /* 0x040ff0000000184c */
[C---:B------:R-:W-:Y:S08]  /*28e0*/  HMMA.16816.F32 R96, R4.reuse, R84, R96 ;  /* 0x000000540460723c */ /* 0x040ff00000001860 */
[C---:B------:R-:W-:Y:S08]  /*28f0*/  HMMA.16816.F32 R136, R4.reuse, R86, R72 ;  /* 0x000000560488723c */ /* 0x040ff00000001848 */
[C---:B------:R-:W-:Y:S08]  /*2900*/  HMMA.16816.F32 R140, R4.reuse, R100, R88 ;  /* 0x00000064048c723c */ /* 0x040ff00000001858 */
[----:B------:R-:W-:Y:S08]  /*2910*/  HMMA.16816.F32 R144, R4, R102, R68 ;  /* 0x000000660490723c */ /* 0x000ff00000001844 */
[----:B-1----:R-:W-:Y:S01]  /*2920*/  HMMA.16816.F32 R4, R28, R60, R12 ;  /* 0x0000003c1c04723c */ /* 0x002fe2000000180c */
[----:B------:R-:W1:Y:S07]  /*2930*/  LDSM.16.M88.4 R12, [R240+0xe100] ;  /* 0x00e10000f00c783b */ /* 0x000e6e0000000200 */
[----:B--2---:R-:W-:Y:S01]  /*2940*/  HMMA.16816.F32 R44, R24, R56, R8 ;  /* 0x00000038182c723c */ /* 0x004fe20000001808 */
[----:B------:R-:W-:Y:S07]  /*2950*/  LDSM.16.M88.4 R8, [R242+0xc100] ;  /* 0x00c10000f208783b */ /* 0x000fee0000000200 */
[C---:B------:R-:W-:Y:S01]  /*2960*/  HMMA.16816.F32 R64, R36.reuse, R42, R64 ;  /* 0x0000002a2440723c */ /* 0x040fe20000001840 */
[----:B------:R-:W2:Y:S07]  /*2970*/  LDSM.16.M88.4 R40, [R237+0x2000] ;  /* 0x00200000ed28783b */ /* 0x000eae0000000200 */
[C---:B------:R-:W-:Y:S08]  /*2980*/  HMMA.16816.F32 R92, R36.reuse, R52, R92 ;  /* 0x00000034245c723c */ /* 0x040ff0000000185c */
[----:B------:R-:W-:Y:S08]  /*2990*/  HMMA.16816.F32 R112, R36, R54, R112 ;  /* 0x000000362470723c */ /* 0x000ff00000001870 */
[----:B------:R-:W-:Y:S01]  /*29a0*/  HMMA.16816.F32 R52, R20, R56, R4 ;  /* 0x000000381434723c */ /* 0x000fe20000001804 */
[----:B------:R-:W-:Y:S07]  /*29b0*/  LDSM.16.M88.4 R4, [R244+0xe100] ;  /* 0x00e10000f404783b */ /* 0x000fee0000000200 */
[----:B------:R-:W-:Y:S01]  /*29c0*/  HMMA.16816.F32 R68, R16, R48, R44 ;  /* 0x000000301044723c */ /* 0x000fe2000000182c */
[----:B------:R-:W3:Y:S07]  /*29d0*/  LDSM.16.M88.4 R44, [R232+0x6900] ;  /* 0x00690000e82c783b */ /* 0x000eee0000000200 */
[-C--:B------:R-:W-:Y:S08]  /*29e0*/  HMMA.16816.F32 R64, R32, R62.reuse, R64 ;  /* 0x0000003e2040723c */ /* 0x080ff00000001840 */
[----:B------:R-:W-:Y:S08]  /*29f0*/  HMMA.16816.F32 R72, R28, R62, R80 ;  /* 0x0000003e1c48723c */ /* 0x000ff00000001850 */
[----:B-1----:R-:W-:Y:S01]  /*2a00*/  HMMA.16816.F32 R60, R12, R48, R52 ;  /* 0x000000300c3c723c */ /* 0x002fe20000001834 */
[----:B------:R-:W1:Y:S07]  /*2a10*/  LDSM.16.M88.4 R52, [R243+0x2800] ;  /* 0x00280000f334783b */ /* 0x000e6e0000000200 */
[----:B------:R-:W-:Y:S08]  /*2a20*/  HMMA.16816.F32 R64, R24, R58, R64 ;  /* 0x0000003a1840723c */ /* 0x000ff00000001840 */
[----:B--2---:R-:W-:Y:S08]  /*2a30*/  HMMA.16816.F32 R76, R8, R40, R68 ;  /* 0x00000028084c723c */ /* 0x004ff00000001844 */
[----:B------:R-:W-:Y:S08]  /*2a40*/  HMMA.16816.F32 R72, R20, R58, R72 ;  /* 0x0000003a1448723c */ /* 0x000ff00000001848 */
[----:B---3--:R-:W-:Y:S08]  /*2a50*/  HMMA.16816.F32 R68, R32, R44, R92 ;  /* 0x0000002c2044723c */ /* 0x008ff0000000185c */
[----:B------:R-:W-:Y:S01]  /*2a60*/  HMMA.16816.F32 R124, R36, R84, R124 ;  /* 0x00000054247c723c */ /* 0x000fe2000000187c */
[----:B------:R-:W-:-:S04]  /*2a70*/  FMUL.FTZ R2, R76, c[0x0][0x320] ;  /* 0x0000c8004c027a20 */ /* 0x000fc80000410000 */
[----:B------:R2:W3:Y:S03]  /*2a80*/  MUFU.TANH R152, R2 ;  /* 0x0000000200987308 */ /* 0x0004e60000002400 */
[C---:B------:R-:W-:Y:S08]  /*2a90*/  HMMA.16816.F32 R108, R36.reuse, R86, R108 ;  /* 0x00000056246c723c */ /* 0x040ff0000000186c */
[----:B------:R-:W-:Y:S01]  /*2aa0*/  HMMA.16816.F32 R120, R36, R100, R120 ;  /* 0x000000642478723c */ /* 0x000fe20000001878 */
[----:B--2---:R-:W-:-:S07]  /*2ab0*/  FMUL.FTZ R2, R77, c[0x0][0x320] ;  /* 0x0000c8004d027a20 */ /* 0x004fce0000410000 */
[----:B------:R-:W-:Y:S01]  /*2ac0*/  HMMA.16816.F32 R116, R36, R102, R116 ;  /* 0x000000662474723c */ /* 0x000fe20000001874 */
[----:B------:R-:W2:Y:S01]  /*2ad0*/  LDSM.16.M88.4 R36, [R238+0x6900] ;  /* 0x00690000ee24783b */ /* 0x000ea20000000200 */
[----:B------:R4:W1:Y:S06]  /*2ae0*/  MUFU.TANH R151, R2 ;  /* 0x0000000200977308 */ /* 0x00086c0000002400 */
[----:B------:R-:W-:Y:S08]  /*2af0*/  HMMA.16816.F32 R80, R4, R40, R60 ;  /* 0x000000280450723c */ /* 0x000ff0000000183c */
[----:B------:R-:W-:Y:S01]  /*2b00*/  HMMA.16816.F32 R60, R16, R50, R64 ;  /* 0x00000032103c723c */ /* 0x000fe20000001840 */
[----:B----4-:R-:W-:-:S04]  /*2b10*/  FMUL.FTZ R2, R78, c[0x0][0x320] ;  /* 0x0000c8004e027a20 */ /* 0x010fc80000410000 */
[----:B------:R4:W1:Y:S03]  /*2b20*/  MUFU.TANH R150, R2 ;  /* 0x0000000200967308 */ /* 0x0008660000002400 */
[----:B------:R-:W-:Y:S08]  /*2b30*/  HMMA.16816.F32 R56, R28, R44, R104 ;  /* 0x0000002c1c38723c */ /* 0x000ff00000001868 */
[----:B------:R-:W-:Y:S01]  /*2b40*/  HMMA.16816.F32 R64, R12, R50, R72 ;  /* 0x000000320c40723c */ /* 0x000fe20000001848 */
[----:B------:R-:W5:Y:S01]  /*2b50*/  LDSM.16.M88.4 R48, [R237+0x2800] ;  /* 0x00280000ed30783b */ /* 0x000f620000000200 */
[----:B----4-:R-:W-:-:S06]  /*2b60*/  FMUL.FTZ R2, R79, c[0x0][0x320] ;  /* 0x0000c8004f027a20 */ /* 0x010fcc0000410000 */
[----:B-1----:R-:W-:Y:S01]  /*2b70*/  HMMA.16816.F32 R68, R24, R52, R68 ;  /* 0x000000341844723c */ /* 0x002fe20000001844 */
[----:B------:R1:W4:Y:S07]  /*2b80*/  MUFU.TANH R149, R2 ;  /* 0x0000000200957308 */ /* 0x00032e0000002400 */
[----:B------:R-:W-:Y:S08]  /*2b90*/  HMMA.16816.F32 R72, R8, R42, R60 ;  /* 0x0000002a0848723c */ /* 0x000ff0000000183c */
[----:B------:R-:W-:Y:S01]  /*2ba0*/  HMMA.16816.F32 R60, R20, R52, R56 ;  /* 0x00000034143c723c */ /* 0x000fe20000001838 */
[----:B------:R-:W3:Y:S01]  /*2bb0*/  LDSM.16.M88.4 R56, [R232+0x7100] ;  /* 0x00710000e838783b */ /* 0x000ee20000000200 */
[----:B-1----:R-:W-:-:S04]  /*2bc0*/  FMUL.FTZ R2, R80, c[0x0][0x320] ;  /* 0x0000c80050027a20 */ /* 0x002fc80000410000 */
[----:B------:R1:W1:Y:S02]  /*2bd0*/  MUFU.TANH R148, R2 ;  /* 0x0000000200947308 */ /* 0x0002640000002400 */
[----:B------:R-:W-:Y:S08]  /*2be0*/  HMMA.16816.F32 R84, R4, R42, R64 ;  /* 0x0000002a0454723c */ /* 0x000ff00000001840 */
[----:B------:R-:W-:Y:S01]  /*2bf0*/  HMMA.16816.F32 R40, R32, R46, R112 ;  /* 0x0000002e2028723c */ /* 0x000fe20000001870 */
[----:B-1----:R-:W-:-:S07]  /*2c00*/  FMUL.FTZ R2, R81, c[0x0][0x320] ;  /* 0x0000c80051027a20 */ /* 0x002fce0000410000 */
[----:B--2---:R-:W-:Y:S01]  /*2c10*/  HMMA.16816.F32 R64, R16, R36, R68 ;  /* 0x000000241040723c */ /* 0x004fe20000001844 */
[----:B------:R1:W2:Y:S07]  /*2c20*/  MUFU.TANH R135, R2 ;  /* 0x0000000200877308 */ /* 0x0002ae0000002400 */
[----:B------:R-:W-:Y:S08]  /*2c30*/  HMMA.16816.F32 R68, R28, R46, R128 ;  /* 0x0000002e1c44723c */ /* 0x000ff00000001880 */
[----:B------:R-:W-:Y:S01]  /*2c40*/  HMMA.16816.F32 R44, R12, R36, R60 ;  /* 0x000000240c2c723c */ /* 0x000fe2000000183c */
[----:B-1----:R-:W-:-:S04]  /*2c50*/  FMUL.FTZ R2, R82, c[0x0][0x320] ;  /* 0x0000c80052027a20 */ /* 0x002fc80000410000 */
[----:B------:R1:W1:Y:S03]  /*2c60*/  MUFU.TANH R133, R2 ;  /* 0x0000000200857308 */ /* 0x0002660000002400 */
[----:B------:R-:W-:Y:S01]  /*2c70*/  HMMA.16816.F32 R60, R24, R54, R40 ;  /* 0x00000036183c723c */ /* 0x000fe20000001828 */
[----:B------:R-:W2:Y:S01]  /*2c80*/  LDSM.16.M88.4 R40, [R243+0x3000] ;  /* 0x00300000f328783b */ /* 0x000ea20000000200 */
[----:B-1----:R-:W-:Y:S11]  /*2c90*/  FMUL.FTZ R2, R83, c[0x0][0x320] ;  /* 0x0000c80053027a20 */ /* 0x002ff60000410000 */
[----:B------:R-:W-:Y:S03]  /*2ca0*/  @!UPT UIADD3 URZ, URZ, URZ, URZ ;  /* 0x0000003f3f3ff290 */ /* 0x000fe6000fffe03f */
[----:B-----5:R-:W-:Y:S01]  /*2cb0*/  HMMA.16816.F32 R76, R4, R48, R44 ;  /* 0x00000030044c723c */ /* 0x020fe2000000182c */
[----:B------:R1:W1:Y:S07]  /*2cc0*/  MUFU.TANH R114, R2 ;  /* 0x0000000200727308 */ /* 0x00026e0000002400 */
[----:B------:R-:W-:Y:S08]  /*2cd0*/  HMMA.16816.F32 R60, R16, R38, R60 ;  /* 0x00000026103c723c */ /* 0x000ff0000000183c */
[----:B---3--:R-:W-:Y:S01]  /*2ce0*/  HMMA.16816.F32 R44, R28, R56, R96 ;  /* 0x000000381c2c723c */ /* 0x008fe20000001860 */
[----:B-1----:R-:W-:-:S04]  /*2cf0*/  FMUL.FTZ R2, R72, c[0x0][0x320] ;  /* 0x0000c80048027a20 */ /* 0x002fc80000410000 */
[----:B------:R1:W3:Y:S02]  /*2d00*/  MUFU.TANH R115, R2 ;  /* 0x0000000200737308 */ /* 0x0002e40000002400 */
[----:B-1----:R-:W-:-:S06]  /*2d10*/  FMUL.FTZ R2, R73, c[0x0][0x320] ;  /* 0x0000c80049027a20 */ /* 0x002fcc0000410000 */
[----:B------:R1:W1:Y:S02]  /*2d20*/  MUFU.TANH R113, R2 ;  /* 0x0000000200717308 */ /* 0x0002640000002400 */
[----:B-1----:R-:W-:-:S06]  /*2d30*/  FMUL.FTZ R2, R74, c[0x0][0x320] ;  /* 0x0000c8004a027a20 */ /* 0x002fcc0000410000 */
[----:B------:R1:W1:Y:S02]  /*2d40*/  MUFU.TANH R112, R2 ;  /* 0x0000000200707308 */ /* 0x0002640000002400 */
[----:B-1----:R-:W-:Y:S02]  /*2d50*/  FMUL.FTZ R2, R75, c[0x0][0x320] ;  /* 0x0000c8004b027a20 */ /* 0x002fe40000410000 */
[----:B------:R-:W-:Y:S04]  /*2d60*/  HMMA.16816.F32 R72, R8, R48, R64 ;  /* 0x000000300848723c */ /* 0x000fe80000001840 */
[----:B------:R1:W1:Y:S04]  /*2d70*/  MUFU.TANH R107, R2 ;  /* 0x00000002006b7308 */ /* 0x0002680000002400 */
[----:B------:R-:W-:Y:S01]  /*2d80*/  HMMA.16816.F32 R64, R20, R54, R68 ;  /* 0x000000361440723c */ /* 0x000fe20000001844 */
[----:B------:R-:W5:Y:S07]  /*2d90*/  LDSM.16.M88.4 R52, [R238+0x7100] ;  /* 0x00710000ee34783b */ /* 0x000f6e0000000200 */
[----:B------:R-:W-:Y:S01]  /*2da0*/  HMMA.16816.F32 R68, R32, R56, R124 ;  /* 0x000000382044723c */ /* 0x000fe2000000187c */
[----:B-1----:R-:W-:-:S04]  /*2db0*/  FMUL.FTZ R2, R84, c[0x0][0x320] ;  /* 0x0000c80054027a20 */ /* 0x002fc80000410000 */
[----:B------:R1:W1:Y:S11]  /*2dc0*/  MUFU.TANH R106, R2 ;  /* 0x00000002006a7308 */ /* 0x0002760000002400 */
[----:B------:R-:W-:Y:S01]  /*2dd0*/  HMMA.16816.F32 R64, R12, R38, R64 ;  /* 0x000000260c40723c */ /* 0x000fe20000001840 */
[----:B------:R-:W3:Y:S01]  /*2de0*/  LDSM.16.M88.4 R36, [R237+0x3000] ;  /* 0x00300000ed24783b */ /* 0x000ee20000000200 */
[----:B-1----:R-:W-:-:S06]  /*2df0*/  FMUL.FTZ R2, R85, c[0x0][0x320] ;  /* 0x0000c80055027a20 */ /* 0x002fcc0000410000 */
[----:B--2---:R-:W-:Y:S01]  /*2e00*/  HMMA.16816.F32 R68, R24, R40, R68 ;  /* 0x000000281844723c */ /* 0x004fe20000001844 */
[----:B------:R1:W2:Y:S11]  /*2e10*/  MUFU.TANH R105, R2 ;  /* 0x0000000200697308 */ /* 0x0002b60000002400 */
[----:B------:R-:W-:Y:S04]  /*2e20*/  @!UPT UIADD3 URZ, URZ, URZ, URZ ;  /* 0x0000003f3f3ff290 */ /* 0x000fe8000fffe03f */
[----:B------:R-:W-:Y:S01]  /*2e30*/  HMMA.16816.F32 R80, R4, R50, R64 ;  /* 0x000000320450723c */ /* 0x000fe20000001840 */
[----:B-1----:R-:W-:-:S04]  /*2e40*/  FMUL.FTZ R2, R86, c[0x0][0x320] ;  /* 0x0000c80056027a20 */ /* 0x002fc80000410000 */
[----:B------:R1:W1:Y:S03]  /*2e50*/  MUFU.TANH R104, R2 ;  /* 0x0000000200687308 */ /* 0x0002660000002400 */
[----:B-----5:R-:W-:Y:S08]  /*2e60*/  HMMA.16816.F32 R64, R16, R52, R68 ;  /* 0x000000341040723c */ /* 0x020ff00000001844 */
[----:B------:R-:W-:Y:S01]  /*2e70*/  HMMA.16816.F32 R68, R28, R58, R136 ;  /* 0x0000003a1c44723c */ /* 0x000fe20000001888 */
[----:B-1----:R-:W-:-:S04]  /*2e80*/  FMUL.FTZ R2, R87, c[0x0][0x320] ;  /* 0x0000c80057027a20 */ /* 0x002fc80000410000 */
[----:B------:R1:W1:Y:S11]  /*2e90*/  MUFU.TANH R102, R2 ;  /* 0x0000000200667308 */ /* 0x0002760000002400 */
[----:B------:R-:W-:Y:S08]  /*2ea0*/  @!UPT UIADD3 URZ, URZ, URZ, URZ ;  /* 0x0000003f3f3ff290 */ /* 0x000ff0000fffe03f */
[----:B------:R-:W-:Y:S01]  /*2eb0*/  HMMA.16816.F32 R68, R20, R42, R68 ;  /* 0x0000002a1444723c */ /* 0x000fe20000001844 */
[----:B-1----:R-:W-:-:S04]  /*2ec0*/  FMUL.FTZ R2, R72, c[0x0][0x320] ;  /* 0x0000c80048027a20 */ /* 0x002fc80000410000 */
[----:B------:R1:W1:Y:S02]  /*2ed0*/  MUFU.TANH R103, R2 ;  /* 0x0000000200677308 */ /* 0x0002640000002400 */
[----:B-1----:R-:W-:Y:S11]  /*2ee0*/  FMUL.FTZ R2, R73, c[0x0][0x320] ;  /* 0x0000c80049027a20 */ /* 0x002ff60000410000 */
[----:B------:R-:W-:Y:S06]  /*2ef0*/  @!UPT UIADD3 URZ, URZ, URZ, URZ ;  /* 0x0000003f3f3ff290 */ /* 0x000fec000fffe03f */
[----:B------:R-:W-:Y:S01]  /*2f00*/  HMMA.16816.F32 R68, R12, R54, R68 ;  /* 0x000000360c44723c */ /* 0x000fe20000001844 */
[----:B------:R1:W1:Y:S02]  /*2f10*/  MUFU.TANH R101, R2 ;  /* 0x0000000200657308 */ /* 0x0002640000002400 */
[----:B-1----:R-:W-:-:S06]  /*2f20*/  FMUL.FTZ R2, R74, c[0x0][0x320] ;  /* 0x0000c8004a027a20 */ /* 0x002fcc0000410000 */
[----:B------:R1:W1:Y:S11]  /*2f30*/  MUFU.TANH R100, R2 ;  /* 0x0000000200647308 */ /* 0x0002760000002400 */
[----:B------:R-:W-:Y:S04]  /*2f40*/  @!UPT UIADD3 URZ, URZ, URZ, URZ ;  /* 0x0000003f3f3ff290 */ /* 0x000fe8000fffe03f */
[----:B---3--:R-:W-:Y:S01]  /*2f50*/  HMMA.16816.F32 R68, R4, R38, R68 ;  /* 0x000000260444723c */ /* 0x008fe20000001844 */
[----:B-1----:R-:W-:-:S07]  /*2f60*/  FMUL.FTZ R2, R75, c[0x0][0x320] ;  /* 0x0000c8004b027a20 */ /* 0x002fce0000410000 */
[----:B------:R-:W-:Y:S01]  /*2f70*/  HMMA.16816.F32 R72, R8, R50, R60 ;  /* 0x000000320848723c */ /* 0x000fe2000000183c */
[----:B------:R1:W3:Y:S07]  /*2f80*/  MUFU.TANH R95, R2 ;  /* 0x00000002005f7308 */ /* 0x0002ee0000002400 */
[----:B------:R-:W-:Y:S01]  /*2f90*/  HMMA.16816.F32 R60, R20, R40, R44 ;  /* 0x00000028143c723c */ /* 0x000fe2000000182c */
[----:B------:R-:W5:Y:S07]  /*2fa0*/  LDSM.16.M88.4 R44, [R232+0x7900] ;  /* 0x00790000e82c783b */ /* 0x000f6e0000000200 */
[----:B------:R-:W-:-:S02]  /*2fb0*/  FMUL.FTZ R68, R68, c[0x0][0x320] ;  /* 0x0000c80044447a20 */ /* 0x000fc40000410000 */
[----:B------:R-:W-:Y:S02]  /*2fc0*/  FMUL.FTZ R69, R69, c[0x0][0x320] ;  /* 0x0000c80045457a20 */ /* 0x000fe40000410000 */
[----:B------:R-:W-:Y:S01]  /*2fd0*/  FMUL.FTZ R70, R70, c[0x0][0x320] ;  /* 0x0000c80046467a20 */ /* 0x000fe20000410000 */
[----:B------:R-:W-:Y:S01]  /*2fe0*/  HMMA.16816.F32 R48, R32, R58, R108 ;  /* 0x0000003a2030723c */ /* 0x000fe2000000186c */
[----:B------:R-:W2:Y:S01]  /*2ff0*/  MUFU.TANH R68, R68 ;  /* 0x0000004400447308 */ /* 0x000ea20000002400 */
[----:B-1----:R-:W-:-:S07]  /*3000*/  FMUL.FTZ R2, R76, c[0x0][0x320] ;  /* 0x0000c8004c027a20 */ /* 0x002fce0000410000 */
[----:B------:R1:W1:Y:S02]  /*3010*/  MUFU.TANH R94, R2 ;  /* 0x00000002005e7308 */ /* 0x0002640000002400 */
[----:B------:R-:W-:Y:S06]  /*3020*/  HMMA.16816.F32 R56, R12, R52, R60 ;  /* 0x000000340c38723c */ /* 0x000fec000000183c */
[----:B------:R-:W2:Y:S07]  /*3030*/  MUFU.TANH R69, R69 ;  /* 0x0000004500457308 */ /* 0x000eae0000002400 */
[----:B------:R-:W-:Y:S01]  /*3040*/  HMMA.16816.F32 R60, R24, R42, R48 ;  /* 0x0000002a183c723c */ /* 0x000fe20000001830 */
[----:B-1----:R-:W-:Y:S01]  /*3050*/  FMUL.FTZ R2, R77, c[0x0][0x320] ;  /* 0x0000c8004d027a20 */ /* 0x002fe20000410000 */
[----:B------:R-:W1:Y:S01]  /*3060*/  LDSM.16.M88.4 R48, [R243+0x3800] ;  /* 0x00380000f330783b */ /* 0x000e620000000200 */
[----:B------:R-:W1:Y:S03]  /*3070*/  MUFU.TANH R70, R70 ;  /* 0x0000004600467308 */ /* 0x000e660000002400 */
[----:B------:R-:W1:Y:S05]  /*3080*/  LDSM.16.M88.4 R40, [R238+0x7900] ;  /* 0x00790000ee28783b */ /* 0x000e6a0000000200 */
[----:B------:R2:W1:Y:S02]  /*3090*/  MUFU.TANH R93, R2 ;  /* 0x00000002005d7308 */ /* 0x0004640000002400 */
[----:B--2---:R-:W-:-:S06]  /*30a0*/  FMUL.FTZ R2, R78, c[0x0][0x320] ;  /* 0x0000c8004e027a20 */ /* 0x004fcc0000410000 */
[----:B------:R2:W1:Y:S02]  /*30b0*/  MUFU.TANH R92, R2 ;  /* 0x00000002005c7308 */ /* 0x0004640000002400 */
[----:B--2---:R-:W-:Y:S02]  /*30c0*/  FMUL.FTZ R2, R79, c[0x0][0x320] ;  /* 0x0000c8004f027a20 */ /* 0x004fe40000410000 */
[----:B------:R-:W-:Y:S04]  /*30d0*/  HMMA.16816.F32 R76, R4, R36, R56 ;  /* 0x00000024044c723c */ /* 0x000fe80000001838 */
[----:B------:R2:W1:Y:S04]  /*30e0*/  MUFU.TANH R89, R2 ;  /* 0x0000000200597308 */ /* 0x0004680000002400 */
[----:B------:R-:W-:Y:S08]  /*30f0*/  HMMA.16816.F32 R56, R16, R54, R60 ;  /* 0x000000361038723c */ /* 0x000ff0000000183c */
[----:B-----5:R-:W-:Y:S01]  /*3100*/  HMMA.16816.F32 R60, R28, R44, R140 ;  /* 0x0000002c1c3c723c */ /* 0x020fe2000000188c */
[----:B--2---:R-:W-:-:S04]  /*3110*/  FMUL.FTZ R2, R72, c[0x0][0x320] ;  /* 0x0000c80048027a20 */ /* 0x004fc80000410000 */
[----:B------:R2:W1:Y:S03]  /*3120*/  MUFU.TANH R91, R2 ;  /* 0x00000002005b7308 */ /* 0x0004660000002400 */
[----:B------:R-:W-:Y:S01]  /*3130*/  HMMA.16816.F32 R28, R28, R46, R144 ;  /* 0x0000002e1c1c723c */ /* 0x000fe20000001890 */
[----:B--2---:R-:W-:Y:S11]  /*3140*/  FMUL.FTZ R2, R73, c[0x0][0x320] ;  /* 0x0000c80049027a20 */ /* 0x004ff60000410000 */
[----:B------:R-:W-:Y:S04]  /*3150*/  @!UPT UIADD3 URZ, URZ, URZ, URZ ;  /* 0x0000003f3f3ff290 */ /* 0x000fe8000fffe03f */
[----:B-1----:R-:W-:Y:S01]  /*3160*/  HMMA.16816.F32 R60, R20, R48, R60 ;  /* 0x00000030143c723c */ /* 0x002fe2000000183c */
[----:B------:R1:W2:Y:S02]  /*3170*/  MUFU.TANH R90, R2 ;  /* 0x00000002005a7308 */ /* 0x0002a40000002400 */
[----:B-1----:R-:W-:-:S06]  /*3180*/  FMUL.FTZ R2, R74, c[0x0][0x320] ;  /* 0x0000c8004a027a20 */ /* 0x002fcc0000410000 */
[----:B------:R1:W1:Y:S02]  /*3190*/  MUFU.TANH R88, R2 ;  /* 0x0000000200587308 */ /* 0x0002640000002400 */
[----:B-1----:R-:W-:Y:S02]  /*31a0*/  FMUL.FTZ R2, R75, c[0x0][0x320] ;  /* 0x0000c8004b027a20 */ /* 0x002fe40000410000 */
[----:B------:R-:W-:Y:S04]  /*31b0*/  HMMA.16816.F32 R72, R8, R36, R64 ;  /* 0x000000240848723c */ /* 0x000fe80000001840 */
[----:B------:R1:W1:Y:S04]  /*31c0*/  MUFU.TANH R87, R2 ;  /* 0x0000000200577308 */ /* 0x0002680000002400 */
[----:B------:R-:W-:Y:S01]  /*31d0*/  HMMA.16816.F32 R64, R32, R44, R120 ;  /* 0x0000002c2040723c */ /* 0x000fe20000001878 */
[----:B-1----:R-:W-:-:S04]  /*31e0*/  FMUL.FTZ R2, R80, c[0x0][0x320] ;  /* 0x0000c80050027a20 */ /* 0x002fc80000410000 */
[----:B------:R1:W1:Y:S11]  /*31f0*/  MUFU.TANH R86, R2 ;  /* 0x0000000200567308 */ /* 0x0002760000002400 */
[----:B------:R-:W-:Y:S08]  /*3200*/  @!UPT UIADD3 URZ, URZ, URZ, URZ ;  /* 0x0000003f3f3ff290 */ /* 0x000ff0000fffe03f */
[----:B------:R-:W-:Y:S01]  /*3210*/  HMMA.16816.F32 R52, R24, R48, R64 ;  /* 0x000000301834723c */ /* 0x000fe20000001840 */
[----:B-1----:R-:W-:-:S07]  /*3220*/  FMUL.FTZ R2, R81, c[0x0][0x320] ;  /* 0x0000c80051027a20 */ /* 0x002fce0000410000 */
[----:B------:R-:W-:Y:S01]  /*3230*/  HMMA.16816.F32 R64, R8, R38, R56 ;  /* 0x000000260840723c */ /* 0x000fe20000001838 */
[----:B------:R1:W1:Y:S07]  /*3240*/  MUFU.TANH R85, R2 ;  /* 0x0000000200557308 */ /* 0x00026e0000002400 */
[----:B------:R-:W-:Y:S01]  /*3250*/  HMMA.16816.F32 R56, R32, R46, R116 ;  /* 0x0000002e2038723c */ /* 0x000fe20000001874 */
[----:B------:R-:W5:Y:S01]  /*3260*/  LDSM.16.M88.4 R32, [R237+0x3800] ;  /* 0x00380000ed20783b */ /* 0x000f620000000200 */
[----:B------:R-:W-:-:S06]  /*3270*/  DEPBAR.LE SB0, 0x0 ;  /* 0x000080000000791a */ /* 0x000fcc0000000000 */
[----:B------:R-:W-:Y:S01]  /*3280*/  HMMA.16816.F32 R52, R16, R40, R52 ;  /* 0x000000281034723c */ /* 0x000fe20000001834 */
[----:B-1----:R-:W-:-:S04]  /*3290*/  FMUL.FTZ R2, R82, c[0x0][0x320] ;  /* 0x0000c80052027a20 */ /* 0x002fc80000410000 */
[----:B------:R1:W1:Y:S03]  /*32a0*/  MUFU.TANH R82, R2 ;  /* 0x0000000200527308 */ /* 0x0002660000002400 */
[----:B------:R-:W-:Y:S01]  /*32b0*/  HMMA.16816.F32 R36, R12, R40, R60 ;  /* 0x000000280c24723c */ /* 0x000fe2000000183c */
[----:B------:R-:W-:Y:S02]  /*32c0*/  FMUL.FTZ R65, R65, c[0x0][0x320] ;  /* 0x0000c80041417a20 */ /* 0x000fe40000410000 */
[----:B------:R-:W-:Y:S02]  /*32d0*/  FMUL.FTZ R66, R66, c[0x0][0x320] ;  /* 0x0000c80042427a20 */ /* 0x000fe40000410000 */
[----:B------:R-:W-:Y:S02]  /*32e0*/  FMUL.FTZ R67, R67, c[0x0][0x320] ;  /* 0x0000c80043437a20 */ /* 0x000fe40000410000 */
[----:B------:R-:W2:Y:S01]  /*32f0*/  MUFU.TANH R65, R65 ;  /* 0x0000004100417308 */ /* 0x000ea20000002400 */
[----:B------:R-:W-:Y:S01]  /*3300*/  HMMA.16816.F32 R24, R24, R50, R56 ;  /* 0x000000321818723c */ /* 0x000fe20000001838 */
[----:B-1----:R-:W-:-:S06]  /*3310*/  FMUL.FTZ R2, R83, c[0x0][0x320] ;  /* 0x0000c80053027a20 */ /* 0x002fcc0000410000 */
[----:B------:R-:W1:Y:S01]  /*3320*/  MUFU.TANH R66, R66 ;  /* 0x0000004200427308 */ /* 0x000e620000002400 */
[----:B------:R-:W-:Y:S07]  /*3330*/  HMMA.16816.F32 R48, R20, R50, R28 ;  /* 0x000000321430723c */ /* 0x000fee000000181c */
[----:B------:R1:W1:Y:S01]  /*3340*/  MUFU.TANH R81, R2 ;  /* 0x0000000200517308 */ /* 0x0002620000002400 */
[----:B-----5:R-:W-:Y:S07]  /*3350*/  HMMA.16816.F32 R52, R8, R32, R52 ;  /* 0x000000200834723c */ /* 0x020fee0000001834 */
[----:B------:R-:W2:Y:S01]  /*3360*/  MUFU.TANH R67, R67 ;  /* 0x0000004300437308 */ /* 0x000ea20000002400 */
[----:B------:R-:W-:Y:S01]  /*3370*/  HMMA.16816.F32 R16, R16, R42, R24 ;  /* 0x0000002a1010723c */ /* 0x000fe20000001818 */
[----:B-1----:R-:W-:-:S07]  /*3380*/  FMUL.FTZ R2, R72, c[0x0][0x320] ;  /* 0x0000c80048027a20 */ /* 0x002fce0000410000 */
[----:B------:R-:W-:Y:S01]  /*3390*/  HMMA.16816.F32 R12, R12, R42, R48 ;  /* 0x0000002a0c0c723c */ /* 0x000fe20000001830 */
[----:B------:R1:W1:Y:S07]  /*33a0*/  MUFU.TANH R83, R2 ;  /* 0x0000000200537308 */ /* 0x00026e0000002400 */
[----:B------:R-:W-:Y:S01]  /*33b0*/  HMMA.16816.F32 R20, R4, R32, R36 ;  /* 0x000000200414723c */ /* 0x000fe20000001824 */
[----:B------:R-:W-:Y:S02]  /*33c0*/  FMUL.FTZ R52, R52, c[0x0][0x320] ;  /* 0x0000c80034347a20 */ /* 0x000fe40000410000 */
[----:B------:R-:W-:-:S02]  /*33d0*/  FMUL.FTZ R53, R53, c[0x0][0x320] ;  /* 0x0000c80035357a20 */ /* 0x000fc40000410000 */
[----:B------:R-:W-:Y:S02]  /*33e0*/  FMUL.FTZ R54, R54, c[0x0][0x320] ;  /* 0x0000c80036367a20 */ /* 0x000fe40000410000 */
[----:B------:R-:W2:Y:S01]  /*33f0*/  MUFU.TANH R52, R52 ;  /* 0x0000003400347308 */ /* 0x000ea20000002400 */
[----:B------:R-:W-:Y:S01]  /*3400*/  HMMA.16816.F32 R8, R8, R34, R16 ;  /* 0x000000220808723c */ /* 0x000fe20000001810 */
[----:B-1----:R-:W-:-:S06]  /*3410*/  FMUL.FTZ R2, R73, c[0x0][0x320] ;  /* 0x0000c80049027a20 */ /* 0x002fcc0000410000 */
[----:B------:R1:W1:Y:S01]  /*3420*/  MUFU.TANH R84, R2 ;  /* 0x0000000200547308 */ /* 0x0002620000002400 */
[----:B------:R-:W-:Y:S07]  /*3430*/  HMMA.16816.F32 R4, R4, R34, R12 ;  /* 0x000000220404723c */ /* 0x000fee000000180c */
[----:B------:R-:W2:Y:S01]  /*3440*/  MUFU.TANH R53, R53 ;  /* 0x0000003500357308 */ /* 0x000ea20000002400 */
[----:B------:R-:W-:Y:S01]  /*3450*/  FMUL.FTZ R20, R20, c[0x0][0x320] ;  /* 0x0000c80014147a20 */ /* 0x000fe20000410000 */
[----:B------:R-:W-:Y:S01]  /*3460*/  SHF.R.S32.HI R15, RZ, 0x1f, R134 ;  /* 0x0000001fff0f7819 */ /* 0x000fe20000011486 */
[----:B------:R-:W-:-:S02]  /*3470*/  FMUL.FTZ R21, R21, c[0x0][0x320] ;  /* 0x0000c80015157a20 */ /* 0x000fc40000410000 */
[----:B------:R-:W-:Y:S02]  /*3480*/  FMUL.FTZ R22, R22, c[0x0][0x320] ;  /* 0x0000c80016167a20 */ /* 0x000fe40000410000 */
[----:B------:R-:W-:Y:S01]  /*3490*/  FMUL.FTZ R23, R23, c[0x0][0x320] ;  /* 0x0000c80017177a20 */ /* 0x000fe20000410000 */
[----:B------:R-:W2:Y:S01]  /*34a0*/  MUFU.TANH R54, R54 ;  /* 0x0000003600367308 */ /* 0x000ea20000002400 */
[----:B-1----:R-:W-:Y:S02]  /*34b0*/  FMUL.FTZ R2, R74, c[0x0][0x320] ;  /* 0x0000c8004a027a20 */ /* 0x002fe40000410000 */
[----:B------:R-:W-:Y:S02]  /*34c0*/  FMUL.FTZ R8, R8, c[0x0][0x320] ;  /* 0x0000c80008087a20 */ /* 0x000fe40000410000 */
[----:B------:R-:W-:Y:S02]  /*34d0*/  FMUL.FTZ R9, R9, c[0x0][0x320] ;  /* 0x0000c80009097a20 */ /* 0x000fe40000410000 */
[----:B------:R-:W-:Y:S01]  /*34e0*/  FMUL.FTZ R10, R10, c[0x0][0x320] ;  /* 0x0000c8000a0a7a20 */ /* 0x000fe20000410000 */
[----:B------:R1:W1:Y:S01]  /*34f0*/  MUFU.TANH R80, R2 ;  /* 0x0000000200507308 */ /* 0x0002620000002400 */
[----:B------:R-:W-:-:S02]  /*3500*/  FMUL.FTZ R11, R11, c[0x0][0x320] ;  /* 0x0000c8000b0b7a20 */ /* 0x000fc40000410000 */
[----:B------:R-:W-:Y:S02]  /*3510*/  FMUL.FTZ R5, R5, c[0x0][0x320] ;  /* 0x0000c80005057a20 */ /* 0x000fe40000410000 */
[----:B------:R-:W-:Y:S02]  /*3520*/  FMUL.FTZ R6, R6, c[0x0][0x320] ;  /* 0x0000c80006067a20 */ /* 0x000fe40000410000 */
[----:B------:R-:W-:Y:S01]  /*3530*/  FMUL.FTZ R7, R7, c[0x0][0x320] ;  /* 0x0000c80007077a20 */ /* 0x000fe20000410000 */
[----:B------:R-:W2:Y:S01]  /*3540*/  MUFU.TANH R33, R20 ;  /* 0x0000001400217308 */ /* 0x000ea20000002400 */
[----:B------:R-:W-:Y:S02]  /*3550*/  FMUL.FTZ R4, R4, c[0x0][0x320] ;  /* 0x0000c80004047a20 */ /* 0x000fe40000410000 */
[----:B-1----:R-:W-:-:S05]  /*3560*/  FMUL.FTZ R2, R75, c[0x0][0x320] ;  /* 0x0000c8004b027a20 */ /* 0x002fca0000410000 */
[----:B------:R-:W1:Y:S08]  /*3570*/  MUFU.TANH R32, R21 ;  /* 0x0000001500207308 */ /* 0x000e700000002400 */
[----:B------:R5:W1:Y:S08]  /*3580*/  MUFU.TANH R75, R2 ;  /* 0x00000002004b7308 */ /* 0x000a700000002400 */
[----:B------:R-:W1:Y:S01]  /*3590*/  MUFU.TANH R31, R22 ;  /* 0x00000016001f7308 */ /* 0x000e620000002400 */
[----:B-----5:R-:W-:-:S07]  /*35a0*/  FMUL.FTZ R2, R76, c[0x0][0x320] ;  /* 0x0000c8004c027a20 */ /* 0x020fce0000410000 */
        /* <DEDUP_REMOVED lines=16> */
[----:B------:R5:W1:Y:S08]  /*36b0*/  MUFU.TANH R28, R4 ;  /* 0x00000004001c7308 */ /* 0x000a700000002400 */
[----:B------:R1:W1:Y:S01]  /*36c0*/  MUFU.TANH R44, R2 ;  /* 0x00000002002c7308 */ /* 0x0002620000002400 */
[----:B-----5:R-:W-:Y:S01]  /*36d0*/  LOP3.LUT R4, R154, R153, RZ, 0xfc, !PT ;  /* 0x000000999a047212 */ /* 0x020fe200078efcff */
[----:B-1----:R-:W-:-:S06]  /*36e0*/  FMUL.FTZ R2, R71, c[0x0][0x320] ;  /* 0x0000c80047027a20 */ /* 0x002fcc0000410000 */
[----:B------:R1:W1:Y:S02]  /*36f0*/  MUFU.TANH R40, R2 ;  /* 0x0000000200287308 */ /* 0x0002640000002400 */
[----:B-1----:R-:W-:-:S06]  /*3700*/  FMUL.FTZ R2, R55, c[0x0][0x320] ;  /* 0x0000c80037027a20 */ /* 0x002fcc0000410000 */
[----:B------:R1:W1:Y:S02]  /*3710*/  MUFU.TANH R190, R2 ;  /* 0x0000000200be7308 */ /* 0x0002640000002400 */
[----:B-1----:R-:W-:-:S05]  /*3720*/  IADD3 R2, R156, 0x100, RZ ;  /* 0x000001009c027810 */ /* 0x002fca0007ffe0ff */
[----:B------:R1:W-:Y:S04]  /*3730*/  STL [R1+0x30], R2 ;  /* 0x0000300201007387 */ /* 0x0003e80000100800 */
[----:B------:R-:W-:Y:S06]  /*3740*/  BAR.SYNC.DEFER_BLOCKING 0x0 ;  /* 0x0000000000007b1d */ /* 0x000fec0000010000 */
[----:B------:R-:W-:Y:S05]  /*3750*/  @!P2 BRA `(.L_x_151) ;  /* 0x000004900000a947 */ /* 0x000fea0003800000 */
[----:B--234-:R-:W-:Y:S01]  /*3760*/  ULEA UR11, UR11, UR8, 0x6 ;  /* 0x000000080b0b7291 */ /* 0x01cfe2000f8e303f */
[----:B------:R-:W-:-:S05]  /*3770*/  IMAD.MOV.U32 R9, RZ, RZ, RZ ;  /* 0x000000ffff097224 */ /* 0x000fca00078e00ff */
[----:B------:R-:W-:-:S05]  /*3780*/  IMAD.U32 R5, RZ, RZ, UR11 ;  /* 0x0000000bff057e24 */ /* 0x000fca000f8e00ff */
[----:B------:R-:W-:-:S05]  /*3790*/  IADD3 R5, R5, -0x40, R158 ;  /* 0xffffffc005057810 */ /* 0x000fca0007ffe09e */
[----:B------:R-:W-:-:S04]  /*37a0*/  @P1 IMAD.HI.U32 R6, R5, c[0x0][0x2bc], RZ ;  /* 0x0000af0005061a27 */ /* 0x000fc800078e00ff */
[----:B-1----:R-:W-:Y:S01]  /*37b0*/  IMAD.MOV.U32 R2, RZ, RZ, R5 ;  /* 0x000000ffff027224 */ /* 0x002fe200078e0005 */
[----:B------:R-:W-:-:S04]  /*37c0*/  @P1 SHF.R.U32.HI R2, RZ, c[0x0][0x2c0], R6 ;  /* 0x0000b000ff021a19 */ /* 0x000fc80000011606 */
[----:B------:R-:W-:-:S04]  /*37d0*/  @!P0 IADD3 R7, P2, R2, UR16, RZ ;  /* 0x0000001002078c10 */ /* 0x000fc8000ff5e0ff */
[----:B------:R-:W-:Y:S02]  /*37e0*/  @!P0 LEA.HI.X.SX32 R8, R2, UR15, 0x1, P2 ;  /* 0x0000000f02088c11 */ /* 0x000fe400090f0eff */
[----:B------:R-:W-:-:S04]  /*37f0*/  @!P0 LEA R6, P2, R7, c[0x0][0x2a0], 0x2 ;  /* 0x0000a80007068a11 */ /* 0x000fc800078410ff */
[----:B------:R-:W-:-:S05]  /*3800*/  @!P0 LEA.HI.X R7, R7, c[0x0][0x2a4], R8, 0x2, P2 ;  /* 0x0000a90007078a11 */ /* 0x000fca00010f1408 */
[----:B------:R1:W2:Y:S01]  /*3810*/  @!P0 LDG.E R9, [R6.64] ;  /* 0x0000000c06098981 */ /* 0x0002a2000c1e1900 */
[----:B------:R-:W-:Y:S01]  /*3820*/  IMAD.MOV R2, RZ, RZ, -R2 ;  /* 0x000000ffff027224 */ /* 0x000fe200078e0a02 */
[----:B------:R-:W-:Y:S01]  /*3830*/  SEL R26, RZ, 0x10, P4 ;  /* 0x00000010ff1a7807 */ /* 0x000fe20002000000 */
[----:B------:R-:W-:Y:S01]  /*3840*/  IMAD.SHL.U32 R12, R132, 0x2, RZ ;  /* 0x00000002840c7824 */ /* 0x000fe200078e00ff */
[----:B------:R-:W-:Y:S01]  /*3850*/  SEL R25, RZ, 0x10, P3 ;  /* 0x00000010ff197807 */ /* 0x000fe20001800000 */
[----:B------:R-:W-:Y:S01]  /*3860*/  IMAD R10, R2, c[0x0][0x2b8], R5 ;  /* 0x0000ae00020a7a24 */ /* 0x000fe200078e0205 */
[----:B------:R-:W-:Y:S02]  /*3870*/  IADD3 R22, -R26, 0x10, RZ ;  /* 0x000000101a167810 */ /* 0x000fe40007ffe1ff */
[----:B------:R-:W-:Y:S02]  /*3880*/  IADD3 R11, -R25, 0x10, RZ ;  /* 0x00000010190b7810 */ /* 0x000fe40007ffe1ff */
[----:B------:R-:W-:Y:S01]  /*3890*/  SHF.R.S32.HI R2, RZ, 0x1f, R10 ;  /* 0x0000001fff027819 */ /* 0x000fe2000001140a */
[----:B------:R-:W-:Y:S01]  /*38a0*/  STL [R1+0x34], R10 ;  /* 0x0000340a01007387 */ /* 0x000fe20000100800 */
[----:B------:R-:W-:-:S02]  /*38b0*/  LOP3.LUT R22, R22, 0xf, RZ, 0xc0, !PT ;  /* 0x0000000f16167812 */ /* 0x000fc400078ec0ff */
[----:B------:R-:W-:Y:S01]  /*38c0*/  LOP3.LUT R11, R11, 0xf, RZ, 0xc0, !PT ;  /* 0x0000000f0b0b7812 */ /* 0x000fe200078ec0ff */
[----:B------:R-:W-:-:S04]  /*38d0*/  IMAD R2, R2, c[0x0][0x1e0], RZ ;  /* 0x0000780002027a24 */ /* 0x000fc800078e02ff */
[C---:B------:R-:W-:Y:S02]  /*38e0*/  IMAD R2, R10.reuse, c[0x0][0x1e4], R2 ;  /* 0x000079000a027a24 */ /* 0x040fe400078e0202 */
[----:B-1----:R-:W-:-:S04]  /*38f0*/  IMAD.WIDE.U32 R6, R10, c[0x0][0x1e0], RZ ;  /* 0x000078000a067a25 */ /* 0x002fc800078e00ff */
[----:B------:R-:W-:Y:S01]  /*3900*/  IMAD.IADD R7, R7, 0x1, R2 ;  /* 0x0000000107077824 */ /* 0x000fe200078e0202 */
[----:B--2---:R-:W-:-:S03]  /*3910*/  SHF.R.S32.HI R2, RZ, 0x1f, R9 ;  /* 0x0000001fff027819 */ /* 0x004fc60000011409 */
[----:B------:R-:W-:Y:S01]  /*3920*/  IMAD.WIDE.U32 R6, R9, c[0x0][0x1f0], R6 ;  /* 0x00007c0009067a25 */ /* 0x000fe200078e0006 */
[----:B------:R-:W-:Y:S03]  /*3930*/  STL [R1+0x2c], R9 ;  /* 0x00002c0901007387 */ /* 0x000fe60000100800 */
[----:B------:R-:W-:-:S04]  /*3940*/  IMAD R2, R2, c[0x0][0x1f0], RZ ;  /* 0x00007c0002027a24 */ /* 0x000fc800078e02ff */
[----:B------:R-:W-:Y:S01]  /*3950*/  IMAD R5, R9, c[0x0][0x1f4], R2 ;  /* 0x00007d0009057a24 */ /* 0x000fe200078e0202 */
[----:B------:R-:W-:-:S04]  /*3960*/  IADD3 R2, P2, R6, UR20, RZ ;  /* 0x0000001406027c10 */ /* 0x000fc8000ff5e0ff */
[----:B------:R-:W-:Y:S02]  /*3970*/  IADD3.X R6, R7, UR18, R5, P2, !PT ;  /* 0x0000001207067c10 */ /* 0x000fe400097fe405 */
[----:B------:R-:W-:-:S04]  /*3980*/  LEA R5, P2, R2, c[0x0][0x1c8], 0x1 ;  /* 0x0000720002057a11 */ /* 0x000fc800078408ff */
[----:B------:R-:W-:Y:S01]  /*3990*/  LEA.HI.X R2, R2, c[0x0][0x1cc], R6, 0x1, P2 ;  /* 0x0000730002027a11 */ /* 0x000fe200010f0c06 */
[----:B------:R-:W1:Y:S01]  /*39a0*/  SHFL.IDX PT, R10, R5, 0x3, 0x181f ;  /* 0x00781f00050a7f89 */ /* 0x000e6200000e0000 */
[----:B------:R-:W-:-:S03]  /*39b0*/  SHF.L.U64.HI R6, R132, 0x1, R157 ;  /* 0x0000000184067819 */ /* 0x000fc6000001029d */
[----:B------:R-:W2:Y:S04]  /*39c0*/  SHFL.IDX PT, R7, R2, 0x3, 0x181f ;  /* 0x00781f0002077f89 */ /* 0x000ea800000e0000 */
[----:B------:R-:W3:Y:S04]  /*39d0*/  SHFL.IDX PT, R18, R5, RZ, 0x181f ;  /* 0x00181fff05127589 */ /* 0x000ee800000e0000 */
[----:B------:R-:W-:Y:S04]  /*39e0*/  SHFL.IDX PT, R14, R5, 0x1, 0x181f ;  /* 0x00381f00050e7f89 */ /* 0x000fe800000e0000 */
[----:B------:R-:W4:Y:S04]  /*39f0*/  SHFL.IDX PT, R8, R2, RZ, 0x181f ;  /* 0x00181fff02087589 */ /* 0x000f2800000e0000 */
[----:B------:R5:W5:Y:S04]  /*3a00*/  SHFL.IDX PT, R9, R5, 0x2, 0x181f ;  /* 0x00581f0005097f89 */ /* 0x000b6800000e0000 */
[----:B------:R-:W5:Y:S01]  /*3a10*/  SHFL.IDX PT, R13, R2, 0x1, 0x181f ;  /* 0x00381f00020d7f89 */ /* 0x000f6200000e0000 */
[----:B-1----:R-:W-:-:S03]  /*3a20*/  IADD3 R22, P5, P2, R22, R10, R12 ;  /* 0x0000000a16167210 */ /* 0x002fc60007abe00c */
[----:B------:R1:W1:Y:S01]  /*3a30*/  SHFL.IDX PT, R24, R2, 0x2, 0x181f ;  /* 0x00581f0002187f89 */ /* 0x00026200000e0000 */
[----:B--2---:R-:W-:Y:S02]  /*3a40*/  IADD3.X R23, RZ, R7, R6, P5, P2 ;  /* 0x00000007ff177210 */ /* 0x004fe40002fe4406 */
[----:B---3--:R-:W-:-:S05]  /*3a50*/  IADD3 R20, P6, R18, R12, RZ ;  /* 0x0000000c12147210 */ /* 0x008fca0007fde0ff */
[----:B----4-:R-:W-:Y:S01]  /*3a60*/  IMAD.X R21, R8, 0x1, R6, P6 ;  /* 0x0000000108157824 */ /* 0x010fe200030e0606 */
[----:B-----5:R-:W-:-:S04]  /*3a70*/  SHF.L.U64.HI R5, R134, 0x1, R15 ;  /* 0x0000000186057819 */ /* 0x020fc8000001020f */
[----:B------:R2:W-:Y:S01]  /*3a80*/  LDGSTS.E.BYPASS.LTC128B.128 [R156+0x4100], [R20.64], !P4 ;  /* 0x04100000149c7fae */ /* 0x0005e2000e101d4c */
[----:B-1----:R-:W-:-:S05]  /*3a90*/  IMAD.SHL.U32 R2, R134, 0x2, RZ ;  /* 0x0000000286027824 */ /* 0x002fca00078e00ff */
[----:B------:R-:W-:-:S04]  /*3aa0*/  IADD3 R10, P5, P2, R11, R10, R2 ;  /* 0x0000000a0b0a7210 */ /* 0x000fc80007abe002 */
[--C-:B------:R-:W-:Y:S02]  /*3ab0*/  IADD3.X R11, RZ, R7, R5.reuse, P5, P2 ;  /* 0x00000007ff0b7210 */ /* 0x100fe40002fe4405 */
[----:B------:R-:W-:Y:S02]  /*3ac0*/  IADD3 R18, P5, R18, R2, RZ ;  /* 0x0000000212127210 */ /* 0x000fe40007fbe0ff */
[C---:B------:R-:W-:Y:S02]  /*3ad0*/  IADD3 R16, P2, R14.reuse, R12, RZ ;  /* 0x0000000c0e107210 */ /* 0x040fe40007f5e0ff */
[----:B------:R-:W-:Y:S01]  /*3ae0*/  IADD3 R14, P6, R14, R2, RZ ;  /* 0x000000020e0e7210 */ /* 0x000fe20007fde0ff */
[--C-:B------:R-:W-:Y:S01]  /*3af0*/  IMAD.X R19, R8, 0x1, R5.reuse, P5 ;  /* 0x0000000108137824 */ /* 0x100fe200028e0605 */
[----:B------:R-:W-:Y:S01]  /*3b00*/  IADD3 R12, P5, R9, R12, RZ ;  /* 0x0000000c090c7210 */ /* 0x000fe20007fbe0ff */
[--C-:B------:R-:W-:Y:S01]  /*3b10*/  IMAD.X R17, R13, 0x1, R6.reuse, P2 ;  /* 0x000000010d117824 */ /* 0x100fe200010e0606 */
[----:B------:R-:W-:Y:S01]  /*3b20*/  IADD3 R8, P2, R9, R2, RZ ;  /* 0x0000000209087210 */ /* 0x000fe20007f5e0ff */
[--C-:B------:R-:W-:Y:S01]  /*3b30*/  IMAD.X R15, R13, 0x1, R5.reuse, P6 ;  /* 0x000000010d0f7824 */ /* 0x100fe200030e0605 */
[----:B------:R-:W-:Y:S01]  /*3b40*/  ISETP.NE.U32.AND P6, PT, R26, RZ, PT ;  /* 0x000000ff1a00720c */ /* 0x000fe20003fc5070 */
[C---:B------:R-:W-:Y:S01]  /*3b50*/  IMAD.X R13, R24.reuse, 0x1, R6, P5 ;  /* 0x00000001180d7824 */ /* 0x040fe200028e0606 */
        /* <DEDUP_REMOVED lines=9> */
.L_x_151:
[----:B-1234-:R-:W-:Y:S01]  /*3bf0*/  LOP3.LUT R2, R155, 0xffffffe0, RZ, 0xc0, !PT ;  /* 0xffffffe09b027812 */ /* 0x01efe200078ec0ff */
[----:B------:R-:W-:Y:S01]  /*3c00*/  IMAD.U32 R5, RZ, RZ, UR9 ;  /* 0x00000009ff057e24 */ /* 0x000fe2000f8e00ff */
[----:B------:R-:W-:Y:S01]  /*3c10*/  STL [R1+0x90], R251 ;  /* 0x000090fb01007387 */ /* 0x000fe20000100800 */
[----:B------:R-:W-:-:S02]  /*3c20*/  IMAD.SHL.U32 R233, R4, 0x2, RZ ;  /* 0x0000000204e97824 */ /* 0x000fc400078e00ff */
[----:B------:R-:W-:Y:S01]  /*3c30*/  IMAD.IADD R2, R208, 0x1, -R2 ;  /* 0x00000001d0027824 */ /* 0x000fe200078e0a02 */
[----:B------:R-:W-:Y:S01]  /*3c40*/  STL [R1+0x8c], R250 ;  /* 0x00008cfa01007387 */ /* 0x000fe20000100800 */
[----:B------:R-:W-:Y:S01]  /*3c50*/  IMAD R234, R3, 0x2, R233 ;  /* 0x0000000203ea7824 */ /* 0x000fe200078e02e9 */
[C---:B------:R-:W-:Y:S02]  /*3c60*/  LEA R236, R0.reuse, R233, 0x1 ;  /* 0x000000e900ec7211 */ /* 0x040fe400078e08ff */
[----:B------:R-:W-:Y:S01]  /*3c70*/  SHF.R.S32.HI R8, RZ, 0x1f, R2 ;  /* 0x0000001fff087819 */ /* 0x000fe20000011402 */
[----:B------:R-:W-:Y:S01]  /*3c80*/  STL [R1+0x88], R249 ;  /* 0x000088f901007387 */ /* 0x000fe20000100800 */
[----:B------:R-:W-:Y:S02]  /*3c90*/  IMAD R235, R0, 0x2, R234 ;  /* 0x0000000200eb7824 */ /* 0x000fe400078e02ea */
[----:B------:R-:W-:Y:S01]  /*3ca0*/  LEA.HI R8, R8, R2, RZ, 0x2 ;  /* 0x0000000208087211 */ /* 0x000fe200078f10ff */
[----:B------:R-:W-:Y:S03]  /*3cb0*/  STL [R1+0x84], R248 ;  /* 0x000084f801007387 */ /* 0x000fe60000100800 */
[----:B------:R-:W-:Y:S01]  /*3cc0*/  LOP3.LUT R8, R8, 0x7ffffffc, RZ, 0xc0, !PT ;  /* 0x7ffffffc08087812 */ /* 0x000fe200078ec0ff */
[----:B------:R-:W-:Y:S03]  /*3cd0*/  STL [R1+0x80], R247 ;  /* 0x000080f701007387 */ /* 0x000fe60000100800 */
[----:B------:R-:W-:Y:S01]  /*3ce0*/  IADD3 R8, R2, -R8, RZ ;  /* 0x8000000802087210 */ /* 0x000fe20007ffe0ff */
[----:B------:R-:W-:Y:S04]  /*3cf0*/  STL [R1+0x7c], R246 ;  /* 0x00007cf601007387 */ /* 0x000fe80000100800 */
[----:B------:R-:W-:Y:S01]  /*3d00*/  IMAD R8, R8, -0x2, R5 ;  /* 0xfffffffe08087824 */ /* 0x000fe200078e0205 */
[----:B------:R-:W-:Y:S04]  /*3d10*/  STL [R1+0x78], R245 ;  /* 0x000078f501007387 */ /* 0x000fe80000100800 */
[C---:B------:R-:W-:Y:S01]  /*3d20*/  ISETP.GT.AND P2, PT, R8.reuse, RZ, PT ;  /* 0x000000ff0800720c */ /* 0x040fe20003f44270 */
[----:B------:R-:W-:Y:S01]  /*3d30*/  STL [R1+0x74], R244 ;  /* 0x000074f401007387 */ /* 0x000fe20000100800 */
[----:B------:R-:W-:-:S02]  /*3d40*/  ISETP.GT.AND P6, PT, R8, 0x1, PT ;  /* 0x000000010800780c */ /* 0x000fc40003fc4270 */
[----:B------:R-:W-:Y:S01]  /*3d50*/  ISETP.GT.AND P5, PT, R8, 0x8, PT ;  /* 0x000000080800780c */ /* 0x000fe20003fa4270 */
[----:B------:R-:W-:Y:S01]  /*3d60*/  STL [R1+0x70], R243 ;  /* 0x000070f301007387 */ /* 0x000fe20000100800 */
[----:B------:R-:W-:Y:S02]  /*3d70*/  FSEL R6, R148, -INF , P2 ;  /* 0xff80000094067808 */ /* 0x000fe40001000000 */
[----:B------:R-:W-:Y:S01]  /*3d80*/  FSEL R7, R135, -INF , P6 ;  /* 0xff80000087077808 */ /* 0x000fe20003000000 */
[----:B------:R-:W-:Y:S01]  /*3d90*/  STL [R1+0x6c], R242 ;  /* 0x00006cf201007387 */ /* 0x000fe20000100800 */
[----:B------:R-:W-:Y:S02]  /*3da0*/  FSEL R11, R133, -INF , P2 ;  /* 0xff800000850b7808 */ /* 0x000fe40001000000 */
[----:B------:R-:W-:Y:S01]  /*3db0*/  FSEL R120, R150, -INF , P2 ;  /* 0xff80000096787808 */ /* 0x000fe20001000000 */
[----:B------:R-:W-:Y:S01]  /*3dc0*/  STL [R1+0x68], R241 ;  /* 0x000068f101007387 */ /* 0x000fe20000100800 */
[----:B------:R-:W-:-:S02]  /*3dd0*/  FSEL R96, R152, -INF , P2 ;  /* 0xff80000098607808 */ /* 0x000fc40001000000 */
[----:B------:R-:W-:Y:S01]  /*3de0*/  ISETP.GT.AND P2, PT, R8, 0x9, PT ;  /* 0x000000090800780c */ /* 0x000fe20003f44270 */
[----:B------:R-:W-:Y:S01]  /*3df0*/  STL [R1+0x64], R240 ;  /* 0x000064f001007387 */ /* 0x000fe20000100800 */
[----:B------:R-:W-:Y:S02]  /*3e00*/  FSEL R9, R106, -INF , P5 ;  /* 0xff8000006a097808 */ /* 0x000fe40002800000 */
[----:B------:R-:W-:Y:S01]  /*3e10*/  FMNMX.FTZ R2, R6, R7, !PT ;  /* 0x0000000706027209 */ /* 0x000fe20007810000 */
        /* <DEDUP_REMOVED lines=15> */
[----:B------:R1:W-:Y:S01]  /*3f10*/  STL [R1+0x4c], R132 ;  /* 0x00004c8401007387 */ /* 0x0003e20000100800 */
[----:B------:R-:W-:Y:S02]  /*3f20*/  FSEL R17, R94, -INF , P6 ;  /* 0xff8000005e117808 */ /* 0x000fe40003000000 */
[----:B------:R-:W-:Y:S01]  /*3f30*/  FMNMX.FTZ R2, R10, R2, !PT ;  /* 0x000000020a027209 */ /* 0x000fe20007810000 */
[----:B------:R-:W-:Y:S01]  /*3f40*/  LDSM.16.MT88.4 R60, [R235+0x900] ;  /* 0x00090000eb3c783b */ /* 0x000fe20000004200 */
[----:B------:R-:W-:Y:S02]  /*3f50*/  FSEL R16, R102, -INF , P2 ;  /* 0xff80000066107808 */ /* 0x000fe40001000000 */
[----:B------:R-:W-:Y:S01]  /*3f60*/  FSEL R123, R107, -INF , P2 ;  /* 0xff8000006b7b7808 */ /* 0x000fe20001000000 */
[----:B------:R-:W-:Y:S01]  /*3f70*/  LDSM.16.MT88.4 R56, [R233+0x900] ;  /* 0x00090000e938783b */ /* 0x000fe20000004200 */
[----:B------:R-:W-:-:S02]  /*3f80*/  FSEL R99, R113, -INF , P2 ;  /* 0xff80000071637808 */ /* 0x000fc40001000000 */
[----:B------:R-:W-:Y:S01]  /*3f90*/  ISETP.GT.AND P2, PT, R8, 0x18, PT ;  /* 0x000000180800780c */ /* 0x000fe20003f44270 */
[----:B------:R-:W-:Y:S01]  /*3fa0*/  LDSM.16.MT88.4 R104, [R236+0x2100] ;  /* 0x00210000ec68783b */ /* 0x000fe20000004200 */
        /* <DEDUP_REMOVED lines=11> */
[----:B------:R-:W0:Y:S01]  /*4060*/  LDGDEPBAR ;  /* 0x00000000000079af */ /* 0x000e220000000000 */
[----:B------:R-:W-:Y:S02]  /*4070*/  FSEL R22, R89, -INF , P5 ;  /* 0xff80000059167808 */ /* 0x000fe40002800000 */
[----:B------:R-:W-:Y:S02]  /*4080*/  FSEL R125, R95, -INF , P5 ;  /* 0xff8000005f7d7808 */ /* 0x000fe40002800000 */
[----:B------:R-:W-:Y:S01]  /*4090*/  FSEL R113, R101, -INF , P5 ;  /* 0xff80000065717808 */ /* 0x000fe20002800000 */
[----:B------:R-:W-:Y:S01]  /*40a0*/  LDSM.16.MT88.4 R92, [R233+0x2100] ;  /* 0x00210000e95c783b */ /* 0x000fe20000004200 */
[----:B------:R-:W-:-:S02]  /*40b0*/  ISETP.GT.AND P5, PT, R8, 0x20, PT ;  /* 0x000000200800780c */ /* 0x000fc40003fa4270 */
[----:B------:R-:W-:Y:S01]  /*40c0*/  FSEL R20, R85, -INF , P6 ;  /* 0xff80000055147808 */ /* 0x000fe20003000000 */
[----:B------:R-:W-:Y:S01]  /*40d0*/  LDSM.16.MT88.4 R100, [R234+0x2100] ;  /* 0x00210000ea64783b */ /* 0x000fe20000004200 */
[----:B------:R-:W-:Y:S02]  /*40e0*/  FMNMX.FTZ R2, R19, R2, !PT ;  /* 0x0000000213027209 */ /* 0x000fe40007810000 */
[----:B------:R-:W-:Y:S02]  /*40f0*/  FSEL R23, R82, -INF , P2 ;  /* 0xff80000052177808 */ /* 0x000fe40001000000 */
[----:B------:R-:W-:Y:S02]  /*4100*/  FSEL R126, R88, -INF , P2 ;  /* 0xff800000587e7808 */ /* 0x000fe40001000000 */
[----:B------:R-:W-:Y:S02]  /*4110*/  FSEL R115, R91, -INF , P2 ;  /* 0xff8000005b737808 */ /* 0x000fe40001000000 */
[----:B------:R-:W-:-:S02]  /*4120*/  ISETP.GT.AND P2, PT, R8, 0x21, PT ;  /* 0x000000210800780c */ /* 0x000fc40003f44270 */
[----:B------:R-:W-:Y:S02]  /*4130*/  FSEL R180, R74, -INF , P5 ;  /* 0xff8000004ab47808 */ /* 0x000fe40002800000 */
[----:B------:R-:W-:Y:S02]  /*4140*/  FMNMX.FTZ R2, R20, R2, !PT ;  /* 0x0000000214027209 */ /* 0x000fe40007810000 */
[----:B------:R-:W-:Y:S02]  /*4150*/  FSEL R24, R81, -INF , P6 ;  /* 0xff80000051187808 */ /* 0x000fe40003000000 */
[----:B------:R-:W-:Y:S02]  /*4160*/  FSEL R127, R87, -INF , P6 ;  /* 0xff800000577f7808 */ /* 0x000fe40003000000 */
[----:B------:R-:W-:Y:S02]  /*4170*/  FSEL R114, R90, -INF , P6 ;  /* 0xff8000005a727808 */ /* 0x000fe40003000000 */
[----:B------:R-:W-:Y:S01]  /*4180*/  ISETP.GT.AND P6, PT, R8, 0x28, PT ;  /* 0x000000280800780c */ /* 0x000fe20003fc4270 */
[----:B------:R-:W-:Y:S01]  /*4190*/  LDSM.16.MT88.4 R88, [R235+0x100] ;  /* 0x00010000eb58783b */ /* 0x000fe20000004200 */
[----:B------:R-:W-:-:S02]  /*41a0*/  FSEL R175, R73, -INF , P2 ;  /* 0xff80000049af7808 */ /* 0x000fc40001000000 */
[----:B------:R-:W-:Y:S02]  /*41b0*/  FMNMX.FTZ R2, R180, R2, !PT ;  /* 0x00000002b4027209 */ /* 0x000fe40007810000 */
[----:B------:R-:W-:Y:S02]  /*41c0*/  FSEL R184, R72, -INF , P5 ;  /* 0xff80000048b87808 */ /* 0x000fe40002800000 */
[----:B------:R-:W-:Y:S02]  /*41d0*/  FSEL R172, R80, -INF , P5 ;  /* 0xff80000050ac7808 */ /* 0x000fe40002800000 */
[----:B------:R-:W-:Y:S02]  /*41e0*/  FSEL R169, R83, -INF , P5 ;  /* 0xff80000053a97808 */ /* 0x000fe40002800000 */
[----:B------:R-:W-:Y:S02]  /*41f0*/  ISETP.GT.AND P5, PT, R8, 0x29, PT ;  /* 0x000000290800780c */ /* 0x000fe40003fa4270 */
[----:B------:R-:W-:-:S02]  /*4200*/  FSEL R174, R68, -INF , P6 ;  /* 0xff80000044ae7808 */ /* 0x000fc40003000000 */
[----:B------:R-:W-:Y:S02]  /*4210*/  FMNMX.FTZ R2, R175, R2, !PT ;  /* 0x00000002af027209 */ /* 0x000fe40007810000 */
[----:B------:R-:W-:Y:S02]  /*4220*/  FSEL R183, R45, -INF , P2 ;  /* 0xff8000002db77808 */ /* 0x000fe40001000000 */
[----:B------:R-:W-:Y:S02]  /*4230*/  FSEL R171, R75, -INF , P2 ;  /* 0xff8000004bab7808 */ /* 0x000fe40001000000 */
[----:B------:R-:W-:Y:S01]  /*4240*/  FSEL R168, R84, -INF , P2 ;  /* 0xff80000054a87808 */ /* 0x000fe20001000000 */
[----:B------:R-:W-:Y:S01]  /*4250*/  LDSM.16.MT88.4 R72, [R236+0x900] ;  /* 0x00090000ec48783b */ /* 0x000fe20000004200 */
[----:B------:R-:W-:Y:S02]  /*4260*/  ISETP.GT.AND P2, PT, R8, 0x30, PT ;  /* 0x000000300800780c */ /* 0x000fe40003f44270 */
[----:B------:R-:W-:Y:S01]  /*4270*/  FSEL R173, R69, -INF , P5 ;  /* 0xff80000045ad7808 */ /* 0x000fe20002800000 */
[----:B------:R-:W-:Y:S01]  /*4280*/  LDSM.16.MT88.4 R84, [R236+0x100] ;  /* 0x00010000ec54783b */ /* 0x000fe20000004200 */
[----:B------:R-:W-:-:S02]  /*4290*/  FMNMX.FTZ R2, R174, R2, !PT ;  /* 0x00000002ae027209 */ /* 0x000fc40007810000 */
[----:B------:R-:W-:Y:S02]  /*42a0*/  FSEL R181, R40, -INF , P5 ;  /* 0xff80000028b57808 */ /* 0x000fe40002800000 */
[----:B------:R-:W-:Y:S01]  /*42b0*/  FSEL R136, R67, -INF , P5 ;  /* 0xff80000043887808 */ /* 0x000fe20002800000 */
[----:B------:R-:W-:Y:S01]  /*42c0*/  LDSM.16.MT88.4 R40, [R233+0x100] ;  /* 0x00010000e928783b */ /* 0x000fe20000004200 */
[----:B------:R-:W-:Y:S02]  /*42d0*/  FSEL R133, R65, -INF , P5 ;  /* 0xff80000041857808 */ /* 0x000fe40002800000 */
[----:B------:R-:W-:Y:S02]  /*42e0*/  FSEL R205, R33, -INF , P2 ;  /* 0xff80000021cd7808 */ /* 0x000fe40001000000 */
[----:B------:R-:W-:Y:S02]  /*42f0*/  ISETP.GT.AND P5, PT, R8, 0x31, PT ;  /* 0x000000310800780c */ /* 0x000fe40003fa4270 */
[----:B------:R-:W-:-:S02]  /*4300*/  FMNMX.FTZ R2, R173, R2, !PT ;  /* 0x00000002ad027209 */ /* 0x000fc40007810000 */
[----:B------:R-:W-:Y:S02]  /*4310*/  FSEL R182, R70, -INF , P6 ;  /* 0xff80000046b67808 */ /* 0x000fe40003000000 */
[----:B------:R-:W-:Y:S01]  /*4320*/  FSEL R170, R66, -INF , P6 ;  /* 0xff80000042aa7808 */ /* 0x000fe20003000000 */
[----:B------:R-:W-:Y:S01]  /*4330*/  LDSM.16.MT88.4 R68, [R233+0x2900] ;  /* 0x00290000e944783b */ /* 0x000fe20000004200 */
[----:B------:R-:W-:Y:S02]  /*4340*/  FSEL R135, R44, -INF , P6 ;  /* 0xff8000002c877808 */ /* 0x000fe40003000000 */
[----:B------:R-:W-:Y:S01]  /*4350*/  ISETP.GT.AND P6, PT, R8, 0x38, PT ;  /* 0x000000380800780c */ /* 0x000fe20003fc4270 */
[----:B------:R-:W-:Y:S01]  /*4360*/  LDSM.16.MT88.4 R64, [R234+0x2900] ;  /* 0x00290000ea40783b */ /* 0x000fe20000004200 */
[----:B-1----:R-:W-:Y:S02]  /*4370*/  FSEL R132, R32, -INF , P5 ;  /* 0xff80000020847808 */ /* 0x002fe40002800000 */
[----:B------:R-:W-:-:S02]  /*4380*/  FMNMX.FTZ R2, R205, R2, !PT ;  /* 0x00000002cd027209 */ /* 0x000fc40007810000 */
[----:B------:R-:W-:Y:S02]  /*4390*/  ISETP.GT.AND P5, PT, R8, 0x39, PT ;  /* 0x000000390800780c */ /* 0x000fe40003fa4270 */
[----:B------:R-:W-:Y:S02]  /*43a0*/  FSEL R241, R28, -INF , P6 ;  /* 0xff8000001cf17808 */ /* 0x000fe40003000000 */
[----:B------:R-:W-:Y:S02]  /*43b0*/  FMNMX.FTZ R2, R132, R2, !PT ;  /* 0x0000000284027209 */ /* 0x000fe40007810000 */
[----:B------:R-:W-:Y:S02]  /*43c0*/  FSEL R237, R27, -INF , P5 ;  /* 0xff8000001bed7808 */ /* 0x000fe40002800000 */
[----:B------:R-:W-:Y:S02]  /*43d0*/  FMNMX.FTZ R2, R241, R2, !PT ;  /* 0x00000002f1027209 */ /* 0x000fe40007810000 */
[----:B------:R-:W-:-:S02]  /*43e0*/  FSEL R240, R31, -INF , P2 ;  /* 0xff8000001ff07808 */ /* 0x000fc40001000000 */
[----:B------:R-:W-:Y:S02]  /*43f0*/  FMNMX.FTZ R2, R237, R2, !PT ;  /* 0x00000002ed027209 */ /* 0x000fe40007810000 */
[----:B------:R-:W-:Y:S02]  /*4400*/  FSEL R229, R54, -INF , P2 ;  /* 0xff80000036e57808 */ /* 0x000fe40001000000 */
[----:B------:R-:W-:Y:S01]  /*4410*/  FSEL R228, R52, -INF , P2 ;  /* 0xff80000034e47808 */ /* 0x000fe20001000000 */
[----:B------:R-:W1:Y:S01]  /*4420*/  SHFL.BFLY PT, R5, R2, 0x2, 0x1f ;  /* 0x0c401f0002057f89 */ /* 0x000e6200000e0000 */
[----:B------:R-:W-:Y:S02]  /*4430*/  FSEL R232, R30, -INF , P6 ;  /* 0xff8000001ee87808 */ /* 0x000fe40003000000 */
[----:B------:R-:W-:Y:S02]  /*4440*/  FSEL R212, R29, -INF , P5 ;  /* 0xff8000001dd47808 */ /* 0x000fe40002800000 */
[----:B------:R-:W-:-:S02]  /*4450*/  FMNMX.FTZ R0, R96, R97, !PT ;  /* 0x0000006160007209 */ /* 0x000fc40007810000 */
[----:B------:R-:W-:Y:S02]  /*4460*/  FSEL R191, R35, -INF , P6 ;  /* 0xff80000023bf7808 */ /* 0x000fe40003000000 */
[----:B------:R-:W-:Y:S02]  /*4470*/  FMNMX.FTZ R0, R98, R0, !PT ;  /* 0x0000000062007209 */ /* 0x000fe40007810000 */
[----:B------:R-:W-:Y:S02]  /*4480*/  FSEL R195, R34, -INF , P5 ;  /* 0xff80000022c37808 */ /* 0x000fe40002800000 */
[----:B------:R-:W-:Y:S02]  /*4490*/  FMNMX.FTZ R0, R99, R0, !PT ;  /* 0x0000000063007209 */ /* 0x000fe40007810000 */
[----:B------:R-:W-:Y:S02]  /*44a0*/  FSEL R189, R189, -INF , P6 ;  /* 0xff800000bdbd7808 */ /* 0x000fe40003000000 */
[----:B------:R-:W-:-:S02]  /*44b0*/  FMNMX.FTZ R0, R112, R0, !PT ;  /* 0x0000000070007209 */ /* 0x000fc40007810000 */
[----:B------:R-:W-:Y:S02]  /*44c0*/  FSEL R188, R188, -INF , P5 ;  /* 0xff800000bcbc7808 */ /* 0x000fe40002800000 */
[----:B------:R-:W-:Y:S02]  /*44d0*/  FMNMX.FTZ R0, R113, R0, !PT ;  /* 0x0000000071007209 */ /* 0x000fe40007810000 */
[----:B-1----:R-:W-:Y:S02]  /*44e0*/  FMNMX.FTZ R2, R2, R5, !PT ;  /* 0x0000000502027209 */ /* 0x002fe40007810000 */
[----:B------:R-:W-:-:S03]  /*44f0*/  FMNMX.FTZ R0, R115, R0, !PT ;  /* 0x0000000073007209 */ /* 0x000fc60007810000 */
[----:B------:R-:W1:Y:S01]  /*4500*/  SHFL.BFLY PT, R137, R2, 0x1, 0x1f ;  /* 0x0c201f0002897f89 */ /* 0x000e6200000e0000 */
[----:B------:R-:W-:-:S04]  /*4510*/  FMNMX.FTZ R0, R114, R0, !PT ;  /* 0x0000000072007209 */ /* 0x000fc80007810000 */
[----:B------:R-:W-:-:S04]  /*4520*/  FMNMX.FTZ R0, R169, R0, !PT ;  /* 0x00000000a9007209 */ /* 0x000fc80007810000 */
[----:B------:R-:W-:-:S04]  /*4530*/  FMNMX.FTZ R0, R168, R0, !PT ;  /* 0x00000000a8007209 */ /* 0x000fc80007810000 */
[----:B------:R-:W-:-:S04]  /*4540*/  FMNMX.FTZ R0, R135, R0, !PT ;  /* 0x0000000087007209 */ /* 0x000fc80007810000 */
[----:B------:R-:W-:-:S04]  /*4550*/  FMNMX.FTZ R0, R133, R0, !PT ;  /* 0x0000000085007209 */ /* 0x000fc80007810000 */
[----:B------:R-:W-:Y:S02]  /*4560*/  FMNMX.FTZ R0, R228, R0, !PT ;  /* 0x00000000e4007209 */ /* 0x000fe40007810000 */
[----:B-1----:R-:W-:Y:S02]  /*4570*/  FMNMX.FTZ R137, R2, R137, !PT ;  /* 0x0000008902897209 */ /* 0x002fe40007810000 */
[----:B------:R-:W-:Y:S02]  /*4580*/  FMNMX.FTZ R2, R11, R14, !PT ;  /* 0x0000000e0b027209 */ /* 0x000fe40007810000 */
[C---:B------:R-:W-:Y:S01]  /*4590*/  FSETP.NEU.FTZ.AND P2, PT, R137.reuse, -INF , PT ;  /* 0xff8000008900780b */ /* 0x040fe20003f5d000 */
[----:B------:R-:W-:Y:S01]  /*45a0*/  FMUL.FTZ R13, R137, c[0x0][0x2d0] ;  /* 0x0000b400890d7a20 */ /* 0x000fe20000410000 */
[----:B------:R-:W-:-:S04]  /*45b0*/  FMNMX.FTZ R2, R15, R2, !PT ;  /* 0x000000020f027209 */ /* 0x000fc80007810000 */
[----:B------:R-:W-:Y:S02]  /*45c0*/  FMNMX.FTZ R2, R16, R2, !PT ;  /* 0x0000000210027209 */ /* 0x000fe40007810000 */
[----:B------:R-:W-:Y:S02]  /*45d0*/  FSEL R13, R13, RZ, P2 ;  /* 0x000000ff0d0d7208 */ /* 0x000fe40001000000 */
[----:B------:R-:W-:Y:S02]  /*45e0*/  FMNMX.FTZ R2, R21, R2, !PT ;  /* 0x0000000215027209 */ /* 0x000fe40007810000 */
[----:B------:R-:W-:Y:S02]  /*45f0*/  ISETP.GT.AND P2, PT, R8, 0x31, PT ;  /* 0x000000310800780c */ /* 0x000fe40003f44270 */
[----:B------:R-:W-:Y:S02]  /*4600*/  FMNMX.FTZ R2, R22, R2, !PT ;  /* 0x0000000216027209 */ /* 0x000fe40007810000 */
[----:B------:R-:W-:-:S02]  /*4610*/  FSEL R239, R36, -INF , P2 ;  /* 0xff80000024ef7808 */ /* 0x000fc40001000000 */
[----:B------:R-:W-:-:S04]  /*4620*/  FMNMX.FTZ R2, R23, R2, !PT ;  /* 0x0000000217027209 */ /* 0x000fc80007810000 */
        /* <DEDUP_REMOVED lines=8> */
[----:B------:R-:W-:-:S05]  /*46b0*/  FMNMX.FTZ R2, R212, R2, !PT ;  /* 0x00000002d4027209 */ /* 0x000fca0007810000 */
[----:B------:R-:W1:Y:S02]  /*46c0*/  SHFL.BFLY PT, R5, R2, 0x2, 0x1f ;  /* 0x0c401f0002057f89 */ /* 0x000e6400000e0000 */
[----:B-1----:R-:W-:-:S05]  /*46d0*/  FMNMX.FTZ R2, R2, R5, !PT ;  /* 0x0000000502027209 */ /* 0x002fca0007810000 */
[----:B------:R-:W1:Y:S02]  /*46e0*/  SHFL.BFLY PT, R5, R2, 0x1, 0x1f ;  /* 0x0c201f0002057f89 */ /* 0x000e6400000e0000 */
[----:B-1----:R-:W-:Y:S01]  /*46f0*/  FMNMX.FTZ R2, R5, R2, !PT ;  /* 0x0000000205027209 */ /* 0x002fe20007810000 */
[----:B------:R-:W-:-:S03]  /*4700*/  FFMA.FTZ R5, R6, c[0x0][0x2d0], -R13 ;  /* 0x0000b40006057a23 */ /* 0x000fc6000001080d */
[C---:B------:R-:W-:Y:S01]  /*4710*/  FSETP.NEU.FTZ.AND P2, PT, R2.reuse, -INF , PT ;  /* 0xff8000000200780b */ /* 0x040fe20003f5d000 */
[----:B------:R-:W-:Y:S01]  /*4720*/  FMUL.FTZ R12, R2, c[0x0][0x2d0] ;  /* 0x0000b400020c7a20 */ /* 0x000fe20000410000 */
[----:B------:R1:W-:Y:S04]  /*4730*/  MUFU.EX2 R134, R5 ;  /* 0x0000000500867308 */ /* 0x0003e80000000800 */
[----:B------:R-:W-:Y:S02]  /*4740*/  FSEL R12, R12, RZ, P2 ;  /* 0x000000ff0c0c7208 */ /* 0x000fe40001000000 */
[----:B------:R-:W-:Y:S02]  /*4750*/  ISETP.GT.AND P2, PT, R8, 0x31, PT ;  /* 0x000000310800780c */ /* 0x000fe40003f44270 */
[----:B------:R-:W-:Y:S01]  /*4760*/  FMNMX.FTZ R8, R120, R121, !PT ;  /* 0x0000007978087209 */ /* 0x000fe20007810000 */
[--C-:B------:R-:W-:Y:S01]  /*4770*/  FFMA.FTZ R3, R15, c[0x0][0x2d0], -R12.reuse ;  /* 0x0000b4000f037a23 */ /* 0x100fe2000001080c */
[----:B------:R-:W-:Y:S01]  /*4780*/  FSEL R194, R53, -INF , P2 ;  /* 0xff80000035c27808 */ /* 0x000fe20001000000 */
[----:B------:R-:W-:Y:S01]  /*4790*/  FFMA.FTZ R4, R14, c[0x0][0x2d0], -R12 ;  /* 0x0000b4000e047a23 */ /* 0x000fe2000001080c */
[----:B------:R-:W-:Y:S01]  /*47a0*/  FMNMX.FTZ R8, R122, R8, !PT ;  /* 0x000000087a087209 */ /* 0x000fe20007810000 */
[----:B------:R2:W-:Y:S01]  /*47b0*/  MUFU.EX2 R246, R3 ;  /* 0x0000000300f67308 */ /* 0x0005e20000000800 */
[----:B------:R-:W-:Y:S01]  /*47c0*/  FMNMX.FTZ R0, R194, R0, !PT ;  /* 0x00000000c2007209 */ /* 0x000fe20007810000 */
[----:B------:R-:W-:Y:S01]  /*47d0*/  LDSM.16.MT88.4 R52, [R234+0x900] ;  /* 0x00090000ea34783b */ /* 0x000fe20000004200 */
[----:B-1----:R-:W-:Y:S01]  /*47e0*/  FFMA.FTZ R5, R7, c[0x0][0x2d0], -R13 ;  /* 0x0000b40007057a23 */ /* 0x002fe2000001080d */
[----:B------:R-:W-:-:S02]  /*47f0*/  FSEL R190, R190, -INF , P2 ;  /* 0xff800000bebe7808 */ /* 0x000fc40001000000 */
[----:B------:R-:W-:Y:S02]  /*4800*/  FMNMX.FTZ R0, R191, R0, !PT ;  /* 0x00000000bf007209 */ /* 0x000fe40007810000 */
[----:B------:R1:W3:Y:S02]  /*4810*/  MUFU.EX2 R214, R5 ;  /* 0x0000000500d67308 */ /* 0x0002e40000000800 */
[----:B------:R-:W-:Y:S01]  /*4820*/  FMNMX.FTZ R0, R195, R0, !PT ;  /* 0x00000000c3007209 */ /* 0x000fe20007810000 */
[----:B--2---:R-:W-:-:S05]  /*4830*/  FFMA.FTZ R3, R16, c[0x0][0x2d0], -R12 ;  /* 0x0000b40010037a23 */ /* 0x004fca000001080c */
[----:B------:R3:W-:Y:S01]  /*4840*/  MUFU.EX2 R230, R4 ;  /* 0x0000000400e67308 */ /* 0x0007e20000000800 */
[----:B-1----:R-:W-:-:S07]  /*4850*/  FFMA.FTZ R5, R9, c[0x0][0x2d0], -R13 ;  /* 0x0000b40009057a23 */ /* 0x002fce000001080d */
[----:B------:R1:W2:Y:S01]  /*4860*/  MUFU.EX2 R213, R3 ;  /* 0x0000000300d57308 */ /* 0x0002a20000000800 */
[----:B------:R-:W4:Y:S07]  /*4870*/  SHFL.BFLY PT, R9, R0, 0x2, 0x1f ;  /* 0x0c401f0000097f89 */ /* 0x000f2e00000e0000 */
[----:B------:R4:W-:Y:S01]  /*4880*/  MUFU.EX2 R206, R5 ;  /* 0x0000000500ce7308 */ /* 0x0009e20000000800 */
[----:B---3--:R-:W-:Y:S01]  /*4890*/  F2FP.PACK_AB R4, R214, R134 ;  /* 0x00000086d604723e */ /* 0x008fe200000000ff */
[----:B-1----:R-:W-:Y:S01]  /*48a0*/  FFMA.FTZ R3, R17, c[0x0][0x2d0], -R13 ;  /* 0x0000b40011037a23 */ /* 0x002fe2000001080d */
[----:B--2---:R-:W-:-:S05]  /*48b0*/  F2FP.PACK_AB R7, R213, R246 ;  /* 0x000000f6d507723e */ /* 0x004fca00000000ff */
[----:B------:R1:W-:Y:S01]  /*48c0*/  MUFU.EX2 R238, R3 ;  /* 0x0000000300ee7308 */ /* 0x0003e20000000800 */
[----:B----4-:R-:W-:Y:S01]  /*48d0*/  FFMA.FTZ R5, R10, c[0x0][0x2d0], -R13 ;  /* 0x0000b4000a057a23 */ /* 0x010fe2000001080d */
[----:B------:R-:W-:-:S06]  /*48e0*/  FMNMX.FTZ R0, R0, R9, !PT ;  /* 0x0000000900007209 */ /* 0x000fcc0007810000 */
[----:B------:R2:W3:Y:S01]  /*48f0*/  MUFU.EX2 R243, R5 ;  /* 0x0000000500f37308 */ /* 0x0004e20000000800 */
[----:B------:R-:W4:Y:S01]  /*4900*/  SHFL.BFLY PT, R16, R0, 0x1, 0x1f ;  /* 0x0c201f0000107f89 */ /* 0x000f2200000e0000 */
[----:B-1----:R-:W-:-:S06]  /*4910*/  FFMA.FTZ R3, R18, c[0x0][0x2d0], -R13 ;  /* 0x0000b40012037a23 */ /* 0x002fcc000001080d */
[----:B------:R1:W-:Y:S01]  /*4920*/  MUFU.EX2 R250, R3 ;  /* 0x0000000300fa7308 */ /* 0x0003e20000000800 */
[----:B--2---:R-:W-:Y:S01]  /*4930*/  FFMA.FTZ R5, R11, c[0x0][0x2d0], -R12 ;  /* 0x0000b4000b057a23 */ /* 0x004fe2000001080c */
[----:B---3--:R-:W-:-:S06]  /*4940*/  F2FP.PACK_AB R6, R243, R206 ;  /* 0x000000cef306723e */ /* 0x008fcc00000000ff */
[----:B------:R-:W2:Y:S01]  /*4950*/  MUFU.EX2 R242, R5 ;  /* 0x0000000500f27308 */ /* 0x000ea20000000800 */
[----:B----4-:R-:W-:Y:S02]  /*4960*/  FMNMX.FTZ R139, R0, R16, !PT ;  /* 0x00000010008b7209 */ /* 0x010fe40007810000 */
[----:B-1----:R-:W-:Y:S01]  /*4970*/  FMNMX.FTZ R3, R123, R8, !PT ;  /* 0x000000087b037209 */ /* 0x002fe20007810000 */
[----:B------:R-:W-:Y:S01]  /*4980*/  FFMA.FTZ R8, R19, c[0x0][0x2d0], -R13 ;  /* 0x0000b40013087a23 */ /* 0x000fe2000001080d */
[----:B------:R-:W-:Y:S02]  /*4990*/  FSETP.NEU.FTZ.AND P2, PT, R139, -INF , PT ;  /* 0xff8000008b00780b */ /* 0x000fe40003f5d000 */
[----:B------:R-:W-:Y:S01]  /*49a0*/  FMNMX.FTZ R3, R124, R3, !PT ;  /* 0x000000037c037209 */ /* 0x000fe20007810000 */
[----:B------:R1:W-:Y:S03]  /*49b0*/  MUFU.EX2 R207, R8 ;  /* 0x0000000800cf7308 */ /* 0x0003e60000000800 */
[----:B------:R-:W-:-:S02]  /*49c0*/  FMNMX.FTZ R3, R125, R3, !PT ;  /* 0x000000037d037209 */ /* 0x000fc40007810000 */
[----:B--2---:R-:W-:Y:S02]  /*49d0*/  F2FP.PACK_AB R5, R230, R242 ;  /* 0x000000f2e605723e */ /* 0x004fe400000000ff */
[----:B------:R-:W-:-:S04]  /*49e0*/  FMNMX.FTZ R3, R126, R3, !PT ;  /* 0x000000037e037209 */ /* 0x000fc80007810000 */
[----:B------:R-:W-:Y:S01]  /*49f0*/  FMNMX.FTZ R3, R127, R3, !PT ;  /* 0x000000037f037209 */ /* 0x000fe20007810000 */
[----:B------:R-:W-:Y:S03]  /*4a00*/  HMMA.16816.F32 R152, R4, R92, RZ ;  /* 0x0000005c0498723c */ /* 0x000fe600000018ff */
[----:B------:R-:W-:Y:S01]  /*4a10*/  FMNMX.FTZ R3, R172, R3, !PT ;  /* 0x00000003ac037209 */ /* 0x000fe20007810000 */
[----:B-1----:R-:W-:-:S04]  /*4a20*/  FFMA.FTZ R8, R20, c[0x0][0x2d0], -R13 ;  /* 0x0000b40014087a23 */ /* 0x002fc8000001080d */
[----:B------:R1:W2:Y:S01]  /*4a30*/  MUFU.EX2 R185, R8 ;  /* 0x0000000800b97308 */ /* 0x0002a20000000800 */
[C---:B------:R-:W-:Y:S08]  /*4a40*/  HMMA.16816.F32 R160, R4.reuse, R88, RZ ;  /* 0x0000005804a0723c */ /* 0x040ff000000018ff */
[----:B------:R-:W-:Y:S01]  /*4a50*/  HMMA.16816.F32 R148, R4, R100, RZ ;  /* 0x000000640494723c */ /* 0x000fe200000018ff */
[----:B-1----:R-:W-:Y:S01]  /*4a60*/  FFMA.FTZ R8, R21, c[0x0][0x2d0], -R12 ;  /* 0x0000b40015087a23 */ /* 0x002fe2000001080c */
[----:B--2---:R-:W-:-:S06]  /*4a70*/  F2FP.PACK_AB R10, R185, R207 ;  /* 0x000000cfb90a723e */ /* 0x004fcc00000000ff */
[C---:B------:R-:W-:Y:S01]  /*4a80*/  HMMA.16816.F32 R44, R4.reuse, R40, RZ ;  /* 0x00000028042c723c */ /* 0x040fe200000018ff */
[----:B------:R1:W-:Y:S07]  /*4a90*/  MUFU.EX2 R251, R8 ;  /* 0x0000000800fb7308 */ /* 0x0003ee0000000800 */
[C---:B------:R-:W-:Y:S08]  /*4aa0*/  HMMA.16816.F32 R164, R4.reuse, R84, RZ ;  /* 0x0000005404a4723c */ /* 0x040ff000000018ff */
[----:B------:R-:W-:Y:S01]  /*4ab0*/  HMMA.16816.F32 R144, R4, R104, RZ ;  /* 0x000000680490723c */ /* 0x000fe200000018ff */
[----:B-1----:R-:W-:Y:S01]  /*4ac0*/  FMNMX.FTZ R8, R171, R3, !PT ;  /* 0x00000003ab087209 */ /* 0x002fe20007810000 */
[----:B------:R-:W-:-:S03]  /*4ad0*/  FFMA.FTZ R3, R22, c[0x0][0x2d0], -R12 ;  /* 0x0000b40016037a23 */ /* 0x000fc6000001080c */
[----:B------:R-:W-:Y:S01]  /*4ae0*/  FMNMX.FTZ R8, R170, R8, !PT ;  /* 0x00000008aa087209 */ /* 0x000fe20007810000 */
[----:B------:R1:W2:Y:S02]  /*4af0*/  MUFU.EX2 R249, R3 ;  /* 0x0000000300f97308 */ /* 0x0002a40000000800 */
[C---:B------:R-:W-:Y:S08]  /*4b00*/  HMMA.16816.F32 R156, R4.reuse, R76, RZ ;  /* 0x0000004c049c723c */ /* 0x040ff000000018ff */
[----:B------:R-:W-:Y:S01]  /*4b10*/  HMMA.16816.F32 R140, R4, R108, RZ ;  /* 0x0000006c048c723c */ /* 0x000fe200000018ff */
[----:B-1----:R-:W-:Y:S01]  /*4b20*/  FMNMX.FTZ R3, R136, R8, !PT ;  /* 0x0000000888037209 */ /* 0x002fe20007810000 */
[----:B------:R-:W-:Y:S01]  /*4b30*/  FFMA.FTZ R8, R23, c[0x0][0x2d0], -R12 ;  /* 0x0000b40017087a23 */ /* 0x000fe2000001080c */
[----:B--2---:R-:W-:-:S05]  /*4b40*/  F2FP.PACK_AB R9, R249, R251 ;  /* 0x000000fbf909723e */ /* 0x004fca00000000ff */
[----:B------:R-:W-:Y:S01]  /*4b50*/  HMMA.16816.F32 R128, R4, R42, RZ ;  /* 0x0000002a0480723c */ /* 0x000fe200000018ff */
[----:B------:R-:W-:Y:S01]  /*4b60*/  FMNMX.FTZ R3, R229, R3, !PT ;  /* 0x00000003e5037209 */ /* 0x000fe20007810000 */
[----:B------:R1:W-:Y:S03]  /*4b70*/  MUFU.EX2 R187, R8 ;  /* 0x0000000800bb7308 */ /* 0x0003e60000000800 */
[----:B------:R-:W-:-:S03]  /*4b80*/  FMNMX.FTZ R3, R190, R3, !PT ;  /* 0x00000003be037209 */ /* 0x000fc60007810000 */
[----:B------:R-:W-:Y:S01]  /*4b90*/  HMMA.16816.F32 R116, R4, R78, RZ ;  /* 0x0000004e0474723c */ /* 0x000fe200000018ff */
[----:B------:R-:W-:-:S04]  /*4ba0*/  FMNMX.FTZ R3, R189, R3, !PT ;  /* 0x00000003bd037209 */ /* 0x000fc80007810000 */
[----:B------:R-:W-:Y:S01]  /*4bb0*/  FMNMX.FTZ R14, R188, R3, !PT ;  /* 0x00000003bc0e7209 */ /* 0x000fe20007810000 */
[----:B------:R-:W-:Y:S02]  /*4bc0*/  FMUL.FTZ R3, R139, c[0x0][0x2d0] ;  /* 0x0000b4008b037a20 */ /* 0x000fe40000410000 */
[C---:B------:R-:W-:Y:S01]  /*4bd0*/  HMMA.16816.F32 R80, R4.reuse, R86, RZ ;  /* 0x000000560450723c */ /* 0x040fe200000018ff */
[----:B-1----:R-:W-:Y:S01]  /*4be0*/  FFMA.FTZ R8, R24, c[0x0][0x2d0], -R12 ;  /* 0x0000b40018087a23 */ /* 0x002fe2000001080c */
[----:B------:R-:W1:Y:S01]  /*4bf0*/  SHFL.BFLY PT, R15, R14, 0x2, 0x1f ;  /* 0x0c401f000e0f7f89 */ /* 0x000e6200000e0000 */
[----:B------:R-:W-:Y:S02]  /*4c00*/  FSEL R3, R3, RZ, P2 ;  /* 0x000000ff03037208 */ /* 0x000fe40001000000 */
[----:B------:R2:W3:Y:S03]  /*4c10*/  MUFU.EX2 R247, R8 ;  /* 0x0000000800f77308 */ /* 0x0004e60000000800 */
[C---:B------:R-:W-:Y:S08]  /*4c20*/  HMMA.16816.F32 R36, R4.reuse, R90, RZ ;  /* 0x0000005a0424723c */ /* 0x040ff000000018ff */
[----:B------:R-:W-:Y:S01]  /*4c30*/  HMMA.16816.F32 R32, R4, R94, RZ ;  /* 0x0000005e0420723c */ /* 0x000fe200000018ff */
[----:B--2---:R-:W-:-:S02]  /*4c40*/  F2FP.PACK_AB R8, R250, R238 ;  /* 0x000000eefa08723e */ /* 0x004fc400000000ff */
[----:B---3--:R-:W-:-:S05]  /*4c50*/  F2FP.PACK_AB R11, R247, R187 ;  /* 0x000000bbf70b723e */ /* 0x008fca00000000ff */
[----:B------:R-:W-:Y:S01]  /*4c60*/  HMMA.16816.F32 R28, R4, R102, RZ ;  /* 0x00000066041c723c */ /* 0x000fe200000018ff */
[----:B-1----:R-:W-:-:S07]  /*4c70*/  FMNMX.FTZ R0, R14, R15, !PT ;  /* 0x0000000f0e007209 */ /* 0x002fce0007810000 */
[C---:B------:R-:W-:Y:S07]  /*4c80*/  HMMA.16816.F32 R16, R8.reuse, R68, R152 ;  /* 0x000000440810723c */ /* 0x040fee0000001898 */
[----:B------:R-:W-:Y:S01]  /*4c90*/  IMAD.MOV.U32 R155, RZ, RZ, R214 ;  /* 0x000000ffff9b7224 */ /* 0x000fe200078e00d6 */
[C---:B------:R-:W-:Y:S08]  /*4ca0*/  HMMA.16816.F32 R176, R8.reuse, R60, R160 ;  /* 0x0000003c08b0723c */ /* 0x040ff000000018a0 */
[----:B------:R-:W-:Y:S01]  /*4cb0*/  HMMA.16816.F32 R208, R8, R56, R44 ;  /* 0x0000003808d0723c */ /* 0x000fe2000000182c */
[----:B------:R-:W-:Y:S07]  /*4cc0*/  LDSM.16.MT88.4 R44, [R235+0x2900] ;  /* 0x00290000eb2c783b */ /* 0x000fee0000004200 */
[----:B------:R-:W-:Y:S01]  /*4cd0*/  MOV R204, R17 ;  /* 0x0000001100cc7202 */ /* 0x000fe20000000f00 */
[----:B------:R-:W-:Y:S01]  /*4ce0*/  IMAD.MOV.U32 R154, RZ, RZ, R19 ;  /* 0x000000ffff9a7224 */ /* 0x000fe200078e0013 */
[----:B------:R-:W-:Y:S01]  /*4cf0*/  MOV R152, R16 ;  /* 0x0000001000987202 */ /* 0x000fe20000000f00 */
[----:B------:R-:W-:Y:S01]  /*4d00*/  IMAD.MOV.U32 R153, RZ, RZ, R18 ;  /* 0x000000ffff997224 */ /* 0x000fe200078e0012 */
[----:B------:R-:W-:Y:S08]  /*4d10*/  HMMA.16816.F32 R24, R4, R106, RZ ;  /* 0x0000006a0418723c */ /* 0x000ff000000018ff */
[----:B------:R-:W-:Y:S08]  /*4d20*/  HMMA.16816.F32 R16, R8, R64, R148 ;  /* 0x000000400810723c */ /* 0x000ff00000001894 */
[----:B------:R-:W-:Y:S01]  /*4d30*/  HMMA.16816.F32 R20, R4, R110, RZ ;  /* 0x0000006e0414723c */ /* 0x000fe200000018ff */
[----:B------:R-:W1:Y:S06]  /*4d40*/  SHFL.BFLY PT, R5, R0, 0x1, 0x1f ;  /* 0x0c201f0000057f89 */ /* 0x000e6c00000e0000 */
[----:B------:R-:W-:Y:S01]  /*4d50*/  FFMA.FTZ R4, R96, c[0x0][0x2d0], -R3 ;  /* 0x0000b40060047a23 */ /* 0x000fe20000010803 */
[C---:B------:R-:W-:Y:S03]  /*4d60*/  HMMA.16816.F32 R224, R8.reuse, R72, R164 ;  /* 0x0000004808e0723c */ /* 0x040fe600000018a4 */
[----:B------:R2:W-:Y:S04]  /*4d70*/  MUFU.EX2 R193, R4 ;  /* 0x0000000400c17308 */ /* 0x0005e80000000800 */
[----:B------:R-:W-:Y:S01]  /*4d80*/  IMAD.MOV.U32 R167, RZ, RZ, R176 ;  /* 0x000000ffffa77224 */ /* 0x000fe200078e00b0 */
[----:B------:R-:W-:Y:S01]  /*4d90*/  MOV R166, R177 ;  /* 0x000000b100a67202 */ /* 0x000fe20000000f00 */
[----:B------:R-:W-:Y:S01]  /*4da0*/  IMAD.MOV.U32 R165, RZ, RZ, R178 ;  /* 0x000000ffffa57224 */ /* 0x000fe200078e00b2 */
[----:B------:R-:W-:Y:S01]  /*4db0*/  MOV R177, R19 ;  /* 0x0000001300b17202 */ /* 0x000fe20000000f00 */
[----:B------:R-:W-:Y:S01]  /*4dc0*/  IMAD.MOV.U32 R164, RZ, RZ, R179 ;  /* 0x000000ffffa47224 */ /* 0x000fe200078e00b3 */
[----:B------:R-:W-:Y:S01]  /*4dd0*/  HMMA.16816.F32 R220, R8, R52, R156 ;  /* 0x0000003408dc723c */ /* 0x000fe2000000189c */
[----:B------:R-:W-:-:S02]  /*4de0*/  IMAD.MOV.U32 R179, RZ, RZ, R17 ;  /* 0x000000ffffb37224 */ /* 0x000fc400078e0011 */
[----:B------:R-:W-:Y:S02]  /*4df0*/  IMAD.MOV.U32 R178, RZ, RZ, R18 ;  /* 0x000000ffffb27224 */ /* 0x000fe400078e0012 */
[----:B------:R-:W-:Y:S01]  /*4e00*/  IMAD.MOV.U32 R176, RZ, RZ, R16 ;  /* 0x000000ffffb07224 */ /* 0x000fe200078e0010 */
[----:B-1----:R-:W-:Y:S01]  /*4e10*/  FMNMX.FTZ R138, R0, R5, !PT ;  /* 0x00000005008a7209 */ /* 0x002fe20007810000 */
[--C-:B--2---:R-:W-:Y:S01]  /*4e20*/  FFMA.FTZ R4, R97, c[0x0][0x2d0], -R3.reuse ;  /* 0x0000b40061047a23 */ /* 0x104fe20000010803 */
[C---:B------:R-:W-:Y:S01]  /*4e30*/  HMMA.16816.F32 R16, R8.reuse, R48, R144 ;  /* 0x000000300810723c */ /* 0x040fe20000001890 */
[--C-:B------:R-:W-:Y:S01]  /*4e40*/  FFMA.FTZ R0, R113, c[0x0][0x2d0], -R3.reuse ;  /* 0x0000b40071007a23 */ /* 0x100fe20000010803 */
[----:B------:R-:W-:Y:S01]  /*4e50*/  FSETP.NEU.FTZ.AND P2, PT, R138, -INF , PT ;  /* 0xff8000008a00780b */ /* 0x000fe20003f5d000 */
[----:B------:R1:W-:Y:S05]  /*4e60*/  MUFU.EX2 R192, R4 ;  /* 0x0000000400c07308 */ /* 0x0003ea0000000800 */
[C---:B------:R-:W-:Y:S03]  /*4e70*/  HMMA.16816.F32 R128, R8.reuse, R58, R128 ;  /* 0x0000003a0880723c */ /* 0x040fe60000001880 */
[----:B------:R2:W-:Y:S05]  /*4e80*/  MUFU.EX2 R147, R0 ;  /* 0x0000000000937308 */ /* 0x0005ea0000000800 */
[----:B------:R-:W-:Y:S01]  /*4e90*/  HMMA.16816.F32 R156, R8, R54, R116 ;  /* 0x00000036089c723c */ /* 0x000fe20000001874 */
[----:B-1----:R-:W-:-:S04]  /*4ea0*/  FFMA.FTZ R4, R98, c[0x0][0x2d0], -R3 ;  /* 0x0000b40062047a23 */ /* 0x002fc80000010803 */
[----:B------:R1:W-:Y:S03]  /*4eb0*/  MUFU.EX2 R245, R4 ;  /* 0x0000000400f57308 */ /* 0x0003e60000000800 */
[----:B------:R-:W-:Y:S01]  /*4ec0*/  IMAD.MOV.U32 R146, RZ, RZ, R17 ;  /* 0x000000ffff927224 */ /* 0x000fe200078e0011 */
[----:B------:R-:W-:Y:S01]  /*4ed0*/  MOV R145, R19 ;  /* 0x0000001300917202 */ /* 0x000fe20000000f00 */
[----:B------:R-:W-:Y:S01]  /*4ee0*/  IMAD.MOV.U32 R144, RZ, RZ, R18 ;  /* 0x000000ffff907224 */ /* 0x000fe200078e0012 */
[----:B------:R-:W-:Y:S01]  /*4ef0*/  HMMA.16816.F32 R196, R8, R74, R80 ;  /* 0x0000004a08c4723c */ /* 0x000fe20000001850 */
[----:B--2---:R-:W-:-:S05]  /*4f00*/  FMUL.FTZ R0, R138, c[0x0][0x2d0] ;  /* 0x0000b4008a007a20 */ /* 0x004fca0000410000 */
[----:B------:R-:W-:Y:S02]  /*4f10*/  FSEL R0, R0, RZ, P2 ;  /* 0x000000ff00007208 */ /* 0x000fe40001000000 */
[----:B------:R-:W-:Y:S01]  /*4f20*/  HMMA.16816.F32 R200, R8, R62, R36 ;  /* 0x0000003e08c8723c */ /* 0x000fe20000001824 */
[----:B-1----:R-:W-:-:S04]  /*4f30*/  FFMA.FTZ R4, R99, c[0x0][0x2d0], -R3 ;  /* 0x0000b40063047a23 */ /* 0x002fc80000010803 */
[----:B------:R1:W-:Y:S03]  /*4f40*/  MUFU.EX2 R244, R4 ;  /* 0x0000000400f47308 */ /* 0x0003e60000000800 */
[C---:B------:R-:W-:Y:S01]  /*4f50*/  HMMA.16816.F32 R216, R8.reuse, R66, R28 ;  /* 0x0000004208d8723c */ /* 0x040fe2000000181c */
[--C-:B-1----:R-:W-:Y:S02]  /*4f60*/  FFMA.FTZ R4, R112, c[0x0][0x2d0], -R3.reuse ;  /* 0x0000b40070047a23 */ /* 0x102fe40000010803 */
[----:B------:R-:W-:Y:S02]  /*4f70*/  IMAD.MOV.U32 R112, RZ, RZ, R16 ;  /* 0x000000ffff707224 */ /* 0x000fe400078e0010 */
[----:B------:R1:W-:Y:S03]  /*4f80*/  MUFU.EX2 R15, R4 ;  /* 0x00000004000f7308 */ /* 0x0003e60000000800 */
[----:B------:R-:W-:Y:S01]  /*4f90*/  HMMA.16816.F32 R16, R8, R44, R140 ;  /* 0x0000002c0810723c */ /* 0x000fe2000000188c */
[----:B-1----:R-:W-:Y:S01]  /*4fa0*/  FFMA.FTZ R4, R115, c[0x0][0x2d0], -R3 ;  /* 0x0000b40073047a23 */ /* 0x002fe20000010803 */
[----:B------:R-:W-:-:S03]  /*4fb0*/  MOV R115, R213 ;  /* 0x000000d500737202 */ /* 0x000fc60000000f00 */
[----:B------:R1:W-:Y:S11]  /*4fc0*/  MUFU.EX2 R248, R4 ;  /* 0x0000000400f87308 */ /* 0x0003f60000000800 */
[----:B------:R-:W-:Y:S08]  /*4fd0*/  @!UPT UIADD3 URZ, URZ, URZ, URZ ;  /* 0x0000003f3f3ff290 */ /* 0x000ff0000fffe03f */
[----:B------:R-:W-:Y:S01]  /*4fe0*/  MOV R141, R18 ;  /* 0x00000012008d7202 */ /* 0x000fe20000000f00 */
[----:B------:R-:W-:Y:S01]  /*4ff0*/  IMAD.MOV.U32 R140, RZ, RZ, R19 ;  /* 0x000000ffff8c7224 */ /* 0x000fe200078e0013 */
[----:B------:R-:W-:Y:S01]  /*5000*/  MOV R98, R16 ;  /* 0x0000001000627202 */ /* 0x000fe20000000f00 */
[----:B------:R-:W-:Y:S02]  /*5010*/  IMAD.MOV.U32 R113, RZ, RZ, R17 ;  /* 0x000000ffff717224 */ /* 0x000fe400078e0011 */
[C---:B------:R-:W-:Y:S01]  /*5020*/  HMMA.16816.F32 R16, R8.reuse, R70, R32 ;  /* 0x000000460810723c */ /* 0x040fe20000001820 */
[----:B-1----:R-:W-:Y:S02]  /*5030*/  FFMA.FTZ R4, R114, c[0x0][0x2d0], -R3 ;  /* 0x0000b40072047a23 */ /* 0x002fe40000010803 */
[----:B------:R-:W-:Y:S02]  /*5040*/  IMAD.MOV.U32 R114, RZ, RZ, R212 ;  /* 0x000000ffff727224 */ /* 0x000fe400078e00d4 */
[----:B------:R1:W2:Y:S03]  /*5050*/  MUFU.EX2 R186, R4 ;  /* 0x0000000400ba7308 */ /* 0x0002a60000000800 */
[----:B------:R-:W-:Y:S11]  /*5060*/  HMMA.16816.F32 R212, R8, R46, R20 ;  /* 0x0000002e08d4723c */ /* 0x000ff60000001814 */
[----:B------:R-:W-:Y:S05]  /*5070*/  @!UPT UIADD3 URZ, URZ, URZ, URZ ;  /* 0x0000003f3f3ff290 */ /* 0x000fea000fffe03f */
[----:B------:R-:W-:Y:S01]  /*5080*/  IMAD.MOV.U32 R83, RZ, RZ, R17 ;  /* 0x000000ffff537224 */ /* 0x000fe200078e0011 */
[----:B------:R-:W-:Y:S01]  /*5090*/  MOV R81, R19 ;  /* 0x0000001300517202 */ /* 0x000fe20000000f00 */
[----:B-1----:R-:W-:Y:S01]  /*50a0*/  FFMA.FTZ R4, R120, c[0x0][0x2d0], -R0 ;  /* 0x0000b40078047a23 */ /* 0x002fe20000010800 */
[----:B--2---:R-:W-:Y:S01]  /*50b0*/  F2FP.PACK_AB R6, R186, R248 ;  /* 0x000000f8ba06723e */ /* 0x004fe200000000ff */
[----:B------:R-:W-:Y:S02]  /*50c0*/  IMAD.MOV.U32 R82, RZ, RZ, R18 ;  /* 0x000000ffff527224 */ /* 0x000fe400078e0012 */
[----:B------:R1:W-:Y:S01]  /*50d0*/  MUFU.EX2 R97, R4 ;  /* 0x0000000400617308 */ /* 0x0003e20000000800 */
[----:B------:R-:W-:Y:S02]  /*50e0*/  IMAD.MOV.U32 R80, RZ, RZ, R16 ;  /* 0x000000ffff507224 */ /* 0x000fe400078e0010 */
[----:B-1----:R-:W-:-:S05]  /*50f0*/  FFMA.FTZ R4, R121, c[0x0][0x2d0], -R0 ;  /* 0x0000b40079047a23 */ /* 0x002fca0000010800 */
[----:B------:R1:W2:Y:S02]  /*5100*/  MUFU.EX2 R96, R4 ;  /* 0x0000000400607308 */ /* 0x0002a40000000800 */
[----:B-1----:R-:W-:-:S06]  /*5110*/  FFMA.FTZ R4, R122, c[0x0][0x2d0], -R0 ;  /* 0x0000b4007a047a23 */ /* 0x002fcc0000010800 */
[----:B------:R1:W-:Y:S02]  /*5120*/  MUFU.EX2 R99, R4 ;  /* 0x0000000400637308 */ /* 0x0003e40000000800 */
[----:B-1----:R-:W-:Y:S02]  /*5130*/  FFMA.FTZ R4, R123, c[0x0][0x2d0], -R0 ;  /* 0x0000b4007b047a23 */ /* 0x002fe40000010800 */
[----:B------:R-:W-:Y:S04]  /*5140*/  HMMA.16816.F32 R120, R8, R50, R24 ;  /* 0x000000320878723c */ /* 0x000fe80000001818 */
[----:B------:R1:W3:Y:S03]  /*5150*/  MUFU.EX2 R14, R4 ;  /* 0x00000004000e7308 */ /* 0x0002e60000000800 */
[----:B------:R-:W-:-:S02]  /*5160*/  F2FP.PACK_AB R8, R192, R193 ;  /* 0x000000c1c008723e */ /* 0x000fc400000000ff */
[----:B------:R-:W-:Y:S02]  /*5170*/  F2FP.PACK_AB R10, R244, R245 ;  /* 0x000000f5f40a723e */ /* 0x000fe400000000ff */
[----:B--2---:R-:W-:Y:S01]  /*5180*/  F2FP.PACK_AB R9, R96, R97 ;  /* 0x000000616009723e */ /* 0x004fe200000000ff */
[----:B-1----:R-:W-:Y:S01]  /*5190*/  FFMA.FTZ R4, R124, c[0x0][0x2d0], -R0 ;  /* 0x0000b4007c047a23 */ /* 0x002fe20000010800 */
[----:B---3--:R-:W-:-:S03]  /*51a0*/  F2FP.PACK_AB R11, R14, R99 ;  /* 0x000000630e0b723e */ /* 0x008fc600000000ff */
[----:B------:R1:W-:Y:S04]  /*51b0*/  MUFU.EX2 R252, R4 ;  /* 0x0000000400fc7308 */ /* 0x0003e80000000800 */
[C---:B------:R-:W-:Y:S08]  /*51c0*/  HMMA.16816.F32 R20, R8.reuse, R40, RZ ;  /* 0x000000280814723c */ /* 0x040ff000000018ff */
[----:B------:R-:W-:Y:S01]  /*51d0*/  HMMA.16816.F32 R16, R8, R76, RZ ;  /* 0x0000004c0810723c */ /* 0x000fe200000018ff */
[----:B-1----:R-:W-:-:S06]  /*51e0*/  FFMA.FTZ R4, R125, c[0x0][0x2d0], -R0 ;  /* 0x0000b4007d047a23 */ /* 0x002fcc0000010800 */
[----:B------:R-:W-:Y:S01]  /*51f0*/  IMAD.MOV.U32 R77, RZ, RZ, R83 ;  /* 0x000000ffff4d7224 */ /* 0x000fe200078e0053 */
[----:B------:R1:W2:Y:S01]  /*5200*/  MUFU.EX2 R142, R4 ;  /* 0x00000004008e7308 */ /* 0x0002a20000000800 */
[----:B------:R-:W-:Y:S01]  /*5210*/  HMMA.16816.F32 R36, R8, R84, RZ ;  /* 0x000000540824723c */ /* 0x000fe200000018ff */
[----:B------:R-:W-:-:S06]  /*5220*/  IMAD.MOV.U32 R76, RZ, RZ, R80 ;  /* 0x000000ffff4c7224 */ /* 0x000fcc00078e0050 */
[----:B------:R-:W-:Y:S01]  /*5230*/  MOV R85, R147 ;  /* 0x0000009300557202 */ /* 0x000fe20000000f00 */
[----:B------:R-:W-:Y:S01]  /*5240*/  HMMA.16816.F32 R32, R8, R88, RZ ;  /* 0x000000580820723c */ /* 0x000fe200000018ff */
[----:B------:R-:W-:Y:S02]  /*5250*/  IMAD.MOV.U32 R84, RZ, RZ, R82 ;  /* 0x000000ffff547224 */ /* 0x000fe400078e0052 */
[----:B-1----:R-:W-:Y:S01]  /*5260*/  FFMA.FTZ R4, R126, c[0x0][0x2d0], -R0 ;  /* 0x0000b4007e047a23 */ /* 0x002fe20000010800 */
[----:B--2---:R-:W-:-:S04]  /*5270*/  F2FP.PACK_AB R5, R142, R252 ;  /* 0x000000fc8e05723e */ /* 0x004fc800000000ff */
[C---:B------:R-:W-:Y:S01]  /*5280*/  HMMA.16816.F32 R28, R8.reuse, R92, RZ ;  /* 0x0000005c081c723c */ /* 0x040fe200000018ff */
[----:B------:R-:W-:Y:S01]  /*5290*/  MOV R88, R98 ;  /* 0x0000006200587202 */ /* 0x000fe20000000f00 */
[----:B------:R1:W-:Y:S01]  /*52a0*/  MUFU.EX2 R231, R4 ;  /* 0x0000000400e77308 */ /* 0x0003e20000000800 */
[----:B------:R-:W-:Y:S02]  /*52b0*/  IMAD.MOV.U32 R98, RZ, RZ, R206 ;  /* 0x000000ffff627224 */ /* 0x000fe400078e00ce */
[----:B------:R-:W-:Y:S02]  /*52c0*/  IMAD.MOV.U32 R89, RZ, RZ, R205 ;  /* 0x000000ffff597224 */ /* 0x000fe400078e00cd */
[----:B------:R-:W-:Y:S01]  /*52d0*/  IMAD.MOV.U32 R92, RZ, RZ, R140 ;  /* 0x000000ffff5c7224 */ /* 0x000fe200078e008c */
[----:B------:R-:W-:Y:S01]  /*52e0*/  HMMA.16816.F32 R24, R8, R100, RZ ;  /* 0x000000640818723c */ /* 0x000fe200000018ff */
[----:B------:R-:W-:Y:S01]  /*52f0*/  IMAD.MOV.U32 R93, RZ, RZ, R113 ;  /* 0x000000ffff5d7224 */ /* 0x000fe200078e0071 */
[----:B------:R-:W-:-:S05]  /*5300*/  MOV R140, R112 ;  /* 0x00000070008c7202 */ /* 0x000fca0000000f00 */
[----:B------:R-:W-:Y:S01]  /*5310*/  IMAD.MOV.U32 R100, RZ, RZ, R141 ;  /* 0x000000ffff647224 */ /* 0x000fe200078e008d */
[----:B------:R-:W-:Y:S01]  /*5320*/  MOV R101, R155 ;  /* 0x0000009b00657202 */ /* 0x000fe20000000f00 */
[----:B------:R-:W-:Y:S01]  /*5330*/  IMAD.MOV.U32 R155, RZ, RZ, R207 ;  /* 0x000000ffff9b7224 */ /* 0x000fe200078e00cf */
[----:B------:R-:W-:Y:S01]  /*5340*/  HMMA.16816.F32 R40, R8, R42, RZ ;  /* 0x0000002a0828723c */ /* 0x000fe200000018ff */
[----:B-1----:R-:W-:Y:S02]  /*5350*/  FFMA.FTZ R4, R127, c[0x0][0x2d0], -R0 ;  /* 0x0000b4007f047a23 */ /* 0x002fe40000010800 */
[----:B------:R-:W-:Y:S02]  /*5360*/  IMAD.MOV.U32 R141, RZ, RZ, R179 ;  /* 0x000000ffff8d7224 */ /* 0x000fe400078e00b3 */
[----:B------:R1:W2:Y:S02]  /*5370*/  MUFU.EX2 R143, R4 ;  /* 0x00000004008f7308 */ /* 0x0002a40000000800 */
[----:B-1----:R-:W-:Y:S01]  /*5380*/  F2FP.PACK_AB R4, R147, R15 ;  /* 0x0000000f9304723e */ /* 0x002fe200000000ff */
[----:B------:R-:W-:Y:S01]  /*5390*/  IMAD.MOV.U32 R147, RZ, RZ, R204 ;  /* 0x000000ffff937224 */ /* 0x000fe200078e00cc */
[----:B--2---:R-:W-:-:S07]  /*53a0*/  F2FP.PACK_AB R7, R143, R231 ;  /* 0x000000e78f07723e */ /* 0x004fce00000000ff */
[C---:B------:R-:W-:Y:S07]  /*53b0*/  HMMA.16816.F32 R148, R4.reuse, R56, R20 ;  /* 0x000000380494723c */ /* 0x040fee0000001814 */
[----:B------:R-:W-:Y:S01]  /*53c0*/  MOV R56, R145 ;  /* 0x0000009100387202 */ /* 0x000fe20000000f00 */
[----:B------:R-:W-:Y:S01]  /*53d0*/  HMMA.16816.F32 R160, R4, R52, R16 ;  /* 0x0000003404a0723c */ /* 0x000fe20000001810 */
[----:B------:R-:W-:Y:S01]  /*53e0*/  IMAD.MOV.U32 R57, RZ, RZ, R144 ;  /* 0x000000ffff397224 */ /* 0x000fe200078e0090 */
[----:B------:R-:W-:Y:S01]  /*53f0*/  MOV R145, R177 ;  /* 0x000000b100917202 */ /* 0x000fe20000000f00 */
[----:B------:R-:W-:-:S04]  /*5400*/  IMAD.MOV.U32 R144, RZ, RZ, R178 ;  /* 0x000000ffff907224 */ /* 0x000fc800078e00b2 */
[----:B------:R-:W-:Y:S01]  /*5410*/  IMAD.MOV.U32 R53, RZ, RZ, R146 ;  /* 0x000000ffff357224 */ /* 0x000fe200078e0092 */
[----:B------:R-:W-:Y:S01]  /*5420*/  HMMA.16816.F32 R20, R8, R104, RZ ;  /* 0x000000680814723c */ /* 0x000fe200000018ff */
[----:B------:R-:W-:Y:S01]  /*5430*/  MOV R52, R81 ;  /* 0x0000005100347202 */ /* 0x000fe20000000f00 */
[----:B------:R-:W-:-:S05]  /*5440*/  IMAD.MOV.U32 R146, RZ, RZ, R176 ;  /* 0x000000ffff927224 */ /* 0x000fca00078e00b0 */
[----:B------:R-:W-:Y:S01]  /*5450*/  MOV R104, R140 ;  /* 0x0000008c00687202 */ /* 0x000fe20000000f00 */
[----:B------:R-:W-:Y:S01]  /*5460*/  HMMA.16816.F32 R16, R8, R108, RZ ;  /* 0x0000006c0810723c */ /* 0x000fe200000018ff */
[----:B------:R-:W-:-:S06]  /*5470*/  MOV R105, R53 ;  /* 0x0000003500697202 */ /* 0x000fcc0000000f00 */
[----:B------:R-:W-:Y:S01]  /*5480*/  IMAD.MOV.U32 R109, RZ, RZ, R114 ;  /* 0x000000ffff6d7224 */ /* 0x000fe200078e0072 */
[----:B------:R-:W-:Y:S01]  /*5490*/  MOV R108, R115 ;  /* 0x00000073006c7202 */ /* 0x000fe20000000f00 */
[C---:B------:R-:W-:Y:S07]  /*54a0*/  HMMA.16816.F32 R176, R4.reuse, R72, R36 ;  /* 0x0000004804b0723c */ /* 0x040fee0000001824 */
[----:B------:R-:W-:Y:S01]  /*54b0*/  IMAD.MOV.U32 R73, RZ, RZ, R147 ;  /* 0x000000ffff497224 */ /* 0x000fe200078e0093 */
[----:B------:R-:W-:Y:S01]  /*54c0*/  HMMA.16816.F32 R80, R4, R60, R32 ;  /* 0x0000003c0450723c */ /* 0x000fe20000001820 */
[----:B------:R-:W-:-:S07]  /*54d0*/  IMAD.MOV.U32 R72, RZ, RZ, R152 ;  /* 0x000000ffff487224 */ /* 0x000fce00078e0098 */
[C---:B------:R-:W-:Y:S08]  /*54e0*/  HMMA.16816.F32 R124, R4.reuse, R68, R28 ;  /* 0x00000044047c723c */ /* 0x040ff0000000181c */
[C---:B------:R-:W-:Y:S08]  /*54f0*/  HMMA.16816.F32 R116, R4.reuse, R64, R24 ;  /* 0x000000400474723c */ /* 0x040ff00000001818 */
[C---:B------:R-:W-:Y:S08]  /*5500*/  HMMA.16816.F32 R112, R4.reuse, R48, R20 ;  /* 0x000000300470723c */ /* 0x040ff00000001814 */
[----:B------:R-:W-:Y:S08]  /*5510*/  HMMA.16816.F32 R204, R4, R44, R16 ;  /* 0x0000002c04cc723c */ /* 0x000ff00000001810 */
[C---:B------:R-:W-:Y:S07]  /*5520*/  HMMA.16816.F32 R36, R8.reuse, R78, RZ ;  /* 0x0000004e0824723c */ /* 0x040fee00000018ff */
[----:B------:R-:W-:Y:S01]  /*5530*/  IMAD.MOV.U32 R79, RZ, RZ, R52 ;  /* 0x000000ffff4f7224 */ /* 0x000fe200078e0034 */
[----:B------:R-:W-:Y:S01]  /*5540*/  HMMA.16816.F32 R32, R8, R86, RZ ;  /* 0x000000560820723c */ /* 0x000fe200000018ff */
[----:B------:R-:W-:Y:S01]  /*5550*/  IMAD.MOV.U32 R78, RZ, RZ, R84 ;  /* 0x000000ffff4e7224 */ /* 0x000fe200078e0054 */
[----:B------:R-:W-:-:S05]  /*5560*/  MOV R84, R185 ;  /* 0x000000b900547202 */ /* 0x000fca0000000f00 */
[----:B------:R-:W-:Y:S01]  /*5570*/  IMAD.MOV.U32 R86, RZ, RZ, R100 ;  /* 0x000000ffff567224 */ /* 0x000fe200078e0064 */
[----:B------:R-:W-:Y:S01]  /*5580*/  HMMA.16816.F32 R28, R8, R90, RZ ;  /* 0x0000005a081c723c */ /* 0x000fe200000018ff */
[----:B------:R-:W-:Y:S02]  /*5590*/  MOV R100, R155 ;  /* 0x0000009b00647202 */ /* 0x000fe40000000f00 */
[----:B------:R-:W-:Y:S01]  /*55a0*/  MOV R87, R92 ;  /* 0x0000005c00577202 */ /* 0x000fe20000000f00 */
[----:B------:R-:W-:-:S03]  /*55b0*/  IMAD.MOV.U32 R92, RZ, RZ, R187 ;  /* 0x000000ffff5c7224 */ /* 0x000fc600078e00bb */
[----:B------:R-:W-:Y:S01]  /*55c0*/  IMAD.MOV.U32 R90, RZ, RZ, R144 ;  /* 0x000000ffff5a7224 */ /* 0x000fe200078e0090 */
[----:B------:R-:W-:Y:S01]  /*55d0*/  HMMA.16816.F32 R24, R8, R94, RZ ;  /* 0x0000005e0818723c */ /* 0x000fe200000018ff */
[----:B------:R-:W-:-:S06]  /*55e0*/  MOV R91, R145 ;  /* 0x00000091005b7202 */ /* 0x000fcc0000000f00 */
[----:B------:R-:W-:Y:S01]  /*55f0*/  IMAD.MOV.U32 R94, RZ, RZ, R88 ;  /* 0x000000ffff5e7224 */ /* 0x000fe200078e0058 */
[C---:B------:R-:W-:Y:S01]  /*5600*/  HMMA.16816.F32 R20, R8.reuse, R102, RZ ;  /* 0x000000660814723c */ /* 0x040fe200000018ff */
[----:B------:R-:W-:Y:S02]  /*5610*/  IMAD.MOV.U32 R88, RZ, RZ, R146 ;  /* 0x000000ffff587224 */ /* 0x000fe400078e0092 */
[----:B------:R-:W-:Y:S02]  /*5620*/  IMAD.MOV.U32 R95, RZ, RZ, R93 ;  /* 0x000000ffff5f7224 */ /* 0x000fe400078e005d */
[----:B------:R-:W-:Y:S02]  /*5630*/  IMAD.MOV.U32 R93, RZ, RZ, R186 ;  /* 0x000000ffff5d7224 */ /* 0x000fe400078e00ba */
[----:B------:R-:W-:Y:S01]  /*5640*/  MOV R103, R89 ;  /* 0x0000005900677202 */ /* 0x000fe20000000f00 */
[----:B------:R-:W-:Y:S01]  /*5650*/  HMMA.16816.F32 R16, R8, R106, RZ ;  /* 0x0000006a0810723c */ /* 0x000fe200000018ff */
[----:B------:R-:W-:-:S02]  /*5660*/  IMAD.MOV.U32 R89, RZ, RZ, R141 ;  /* 0x000000ffff597224 */ /* 0x000fc400078e008d */
[----:B------:R-:W-:-:S04]  /*5670*/  IMAD.MOV.U32 R102, RZ, RZ, R56 ;  /* 0x000000ffff667224 */ /* 0x000fc800078e0038 */
[----:B------:R-:W-:Y:S01]  /*5680*/  IMAD.MOV.U32 R107, RZ, RZ, R57 ;  /* 0x000000ffff6b7224 */ /* 0x000fe200078e0039 */
[----:B------:R-:W-:Y:S01]  /*5690*/  HMMA.16816.F32 R8, R8, R110, RZ ;  /* 0x0000006e0808723c */ /* 0x000fe200000018ff */
[----:B------:R-:W-:-:S06]  /*56a0*/  MOV R106, R154 ;  /* 0x0000009a006a7202 */ /* 0x000fcc0000000f00 */
[----:B------:R-:W-:Y:S01]  /*56b0*/  IMAD.MOV.U32 R111, RZ, RZ, R153 ;  /* 0x000000ffff6f7224 */ /* 0x000fe200078e0099 */
[----:B------:R-:W-:Y:S01]  /*56c0*/  HMMA.16816.F32 R40, R4, R58, R40 ;  /* 0x0000003a0428723c */ /* 0x000fe20000001828 */
[----:B------:R-:W-:Y:S02]  /*56d0*/  IMAD.MOV.U32 R110, RZ, RZ, R94 ;  /* 0x000000ffff6e7224 */ /* 0x000fe400078e005e */
[----:B------:R-:W-:-:S05]  /*56e0*/  IMAD.MOV.U32 R94, RZ, RZ, R108 ;  /* 0x000000ffff5e7224 */ /* 0x000fca00078e006c */
[C---:B------:R-:W-:Y:S08]  /*56f0*/  HMMA.16816.F32 R36, R4.reuse, R54, R36 ;  /* 0x000000360424723c */ /* 0x040ff00000001824 */
[C---:B------:R-:W-:Y:S08]  /*5700*/  HMMA.16816.F32 R32, R4.reuse, R74, R32 ;  /* 0x0000004a0420723c */ /* 0x040ff00000001820 */
[----:B------:R-:W-:Y:S01]  /*5710*/  HMMA.16816.F32 R28, R4, R62, R28 ;  /* 0x0000003e041c723c */ /* 0x000fe2000000181c */
[----:B------:R-:W-:Y:S01]  /*5720*/  MOV R75, R106 ;  /* 0x0000006a004b7202 */ /* 0x000fe20000000f00 */
[----:B------:R-:W-:-:S02]  /*5730*/  IMAD.MOV.U32 R106, RZ, RZ, R107 ;  /* 0x000000ffff6a7224 */ /* 0x000fc400078e006b */
[----:B------:R-:W-:Y:S02]  /*5740*/  IMAD.MOV.U32 R74, RZ, RZ, R111 ;  /* 0x000000ffff4a7224 */ /* 0x000fe400078e006f */
[----:B------:R-:W-:Y:S01]  /*5750*/  IMAD.MOV.U32 R107, RZ, RZ, R102 ;  /* 0x000000ffff6b7224 */ /* 0x000fe200078e0066 */
[----:B------:R-:W-:Y:S01]  /*5760*/  MOV R102, R86 ;  /* 0x0000005600667202 */ /* 0x000fe20000000f00 */
[----:B------:R-:W-:Y:S01]  /*5770*/  HMMA.16816.F32 R68, R4, R70, R24 ;  /* 0x000000460444723c */ /* 0x000fe20000001818 */
[----:B------:R-:W-:Y:S01]  /*5780*/  LDSM.16.MT88.4 R24, [R234+0x1100] ;  /* 0x00110000ea18783b */ /* 0x000fe20000004200 */
[----:B------:R-:W-:Y:S01]  /*5790*/  IMAD.MOV.U32 R111, RZ, RZ, R95 ;  /* 0x000000ffff6f7224 */ /* 0x000fe200078e005f */
[----:B------:R-:W-:Y:S01]  /*57a0*/  MOV R95, R109 ;  /* 0x0000006d005f7202 */ /* 0x000fe20000000f00 */
[----:B------:R-:W-:-:S04]  /*57b0*/  IMAD.MOV.U32 R86, RZ, RZ, R251 ;  /* 0x000000ffff567224 */ /* 0x000fc800078e00fb */
[C---:B------:R-:W-:Y:S01]  /*57c0*/  HMMA.16816.F32 R64, R4.reuse, R66, R20 ;  /* 0x000000420440723c */ /* 0x040fe20000001814 */
[----:B------:R-:W-:Y:S07]  /*57d0*/  LDSM.16.MT88.4 R20, [R236+0x1100] ;  /* 0x00110000ec14783b */ /* 0x000fee0000004200 */
[C---:B------:R-:W-:Y:S01]  /*57e0*/  HMMA.16816.F32 R48, R4.reuse, R50, R16 ;  /* 0x000000320430723c */ /* 0x040fe20000001810 */
[----:B------:R-:W1:Y:S07]  /*57f0*/  LDSM.16.MT88.4 R16, [R233+0x1100] ;  /* 0x00110000e910783b */ /* 0x000e6e0000004200 */
[----:B------:R-:W-:Y:S01]  /*5800*/  HMMA.16816.F32 R44, R4, R46, R8 ;  /* 0x0000002e042c723c */ /* 0x000fe20000001808 */
[----:B------:R-:W-:Y:S01]  /*5810*/  MOV R108, R249 ;  /* 0x000000f9006c7202 */ /* 0x000fe20000000f00 */
[----:B------:R-:W-:Y:S01]  /*5820*/  IMAD.MOV.U32 R109, RZ, RZ, R248 ;  /* 0x000000ffff6d7224 */ /* 0x000fe200078e00f8 */
[----:B------:R2:W5:Y:S04]  /*5830*/  LDL.LU R251, [R1+0x90] ;  /* 0x0000900001fb7983 */ /* 0x0005680000300800 */
[----:B------:R-:W-:-:S02]  /*5840*/  FFMA.FTZ R4, R169, c[0x0][0x2d0], -R3 ;  /* 0x0000b400a9047a23 */ /* 0x000fc40000010803 */
[----:B------:R-:W-:Y:S01]  /*5850*/  FFMA.FTZ R5, R174, c[0x0][0x2d0], -R13 ;  /* 0x0000b400ae057a23 */ /* 0x000fe2000001080d */
[----:B------:R-:W-:Y:S01]  /*5860*/  MOV R174, R165 ;  /* 0x000000a500ae7202 */ /* 0x000fe20000000f00 */
[----:B------:R3:W-:Y:S08]  /*5870*/  MUFU.EX2 R61, R4 ;  /* 0x00000004003d7308 */ /* 0x0007f00000000800 */
[----:B------:R-:W-:Y:S01]  /*5880*/  MUFU.EX2 R59, R5 ;  /* 0x00000005003b7308 */ /* 0x000fe20000000800 */
[----:B---3--:R-:W-:-:S07]  /*5890*/  FFMA.FTZ R4, R168, c[0x0][0x2d0], -R3 ;  /* 0x0000b400a8047a23 */ /* 0x008fce0000010803 */
[----:B------:R3:W4:Y:S02]  /*58a0*/  MUFU.EX2 R140, R4 ;  /* 0x00000004008c7308 */ /* 0x0007240000000800 */
[----:B---3--:R-:W-:Y:S01]  /*58b0*/  FFMA.FTZ R4, R135, c[0x0][0x2d0], -R3 ;  /* 0x0000b40087047a23 */ /* 0x008fe20000010803 */
[----:B----4-:R-:W-:-:S05]  /*58c0*/  F2FP.PACK_AB R8, R140, R61 ;  /* 0x0000003d8c08723e */ /* 0x010fca00000000ff */
[----:B------:R3:W-:Y:S02]  /*58d0*/  MUFU.EX2 R135, R4 ;  /* 0x0000000400877308 */ /* 0x0007e40000000800 */
[----:B---3--:R-:W-:-:S06]  /*58e0*/  FFMA.FTZ R4, R133, c[0x0][0x2d0], -R3 ;  /* 0x0000b40085047a23 */ /* 0x008fcc0000010803 */
[----:B------:R3:W4:Y:S02]  /*58f0*/  MUFU.EX2 R141, R4 ;  /* 0x00000004008d7308 */ /* 0x0007240000000800 */
[----:B---3--:R-:W-:Y:S01]  /*5900*/  FFMA.FTZ R4, R172, c[0x0][0x2d0], -R0 ;  /* 0x0000b400ac047a23 */ /* 0x008fe20000010800 */
[----:B----4-:R-:W-:Y:S01]  /*5910*/  F2FP.PACK_AB R10, R141, R135 ;  /* 0x000000878d0a723e */ /* 0x010fe200000000ff */
[----:B------:R-:W-:-:S04]  /*5920*/  IMAD.MOV.U32 R172, RZ, RZ, R167 ;  /* 0x000000ffffac7224 */ /* 0x000fc800078e00a7 */
[----:B------:R3:W-:Y:S02]  /*5930*/  MUFU.EX2 R57, R4 ;  /* 0x0000000400397308 */ /* 0x0007e40000000800 */
[----:B---3--:R-:W-:-:S06]  /*5940*/  FFMA.FTZ R4, R171, c[0x0][0x2d0], -R0 ;  /* 0x0000b400ab047a23 */ /* 0x008fcc0000010800 */
[----:B------:R3:W4:Y:S02]  /*5950*/  MUFU.EX2 R60, R4 ;  /* 0x00000004003c7308 */ /* 0x0007240000000800 */
[----:B---3--:R-:W-:Y:S01]  /*5960*/  FFMA.FTZ R4, R170, c[0x0][0x2d0], -R0 ;  /* 0x0000b400aa047a23 */ /* 0x008fe20000010800 */
[----:B----4-:R-:W-:-:S05]  /*5970*/  F2FP.PACK_AB R9, R60, R57 ;  /* 0x000000393c09723e */ /* 0x010fca00000000ff */
[----:B------:R3:W-:Y:S02]  /*5980*/  MUFU.EX2 R63, R4 ;  /* 0x00000004003f7308 */ /* 0x0007e40000000800 */
[----:B---3--:R-:W-:-:S06]  /*5990*/  FFMA.FTZ R4, R136, c[0x0][0x2d0], -R0 ;  /* 0x0000b40088047a23 */ /* 0x008fcc0000010800 */
[----:B------:R3:W4:Y:S02]  /*59a0*/  MUFU.EX2 R133, R4 ;  /* 0x0000000400857308 */ /* 0x0007240000000800 */
[----:B---3--:R-:W-:Y:S01]  /*59b0*/  FFMA.FTZ R4, R180, c[0x0][0x2d0], -R13 ;  /* 0x0000b400b4047a23 */ /* 0x008fe2000001080d */
[----:B----4-:R-:W-:-:S05]  /*59c0*/  F2FP.PACK_AB R11, R133, R63 ;  /* 0x0000003f850b723e */ /* 0x010fca00000000ff */
[----:B------:R3:W-:Y:S02]  /*59d0*/  MUFU.EX2 R54, R4 ;  /* 0x0000000400367308 */ /* 0x0007e40000000800 */
[C---:B-1----:R-:W-:Y:S08]  /*59e0*/  HMMA.16816.F32 R148, R8.reuse, R16, R148 ;  /* 0x000000100894723c */ /* 0x042ff00000001894 */
[----:B------:R-:W-:Y:S01]  /*59f0*/  HMMA.16816.F32 R40, R8, R18, R40 ;  /* 0x000000120828723c */ /* 0x000fe20000001828 */
[----:B---3--:R-:W-:-:S02]  /*5a00*/  FFMA.FTZ R4, R175, c[0x0][0x2d0], -R13 ;  /* 0x0000b400af047a23 */ /* 0x008fc4000001080d */
[----:B------:R-:W-:Y:S02]  /*5a10*/  IMAD.MOV.U32 R175, RZ, RZ, R164 ;  /* 0x000000ffffaf7224 */ /* 0x000fe400078e00a4 */
[----:B------:R1:W-:Y:S03]  /*5a20*/  MUFU.EX2 R56, R4 ;  /* 0x0000000400387308 */ /* 0x0003e60000000800 */
[C---:B------:R-:W-:Y:S08]  /*5a30*/  HMMA.16816.F32 R176, R8.reuse, R20, R176 ;  /* 0x0000001408b0723c */ /* 0x040ff000000018b0 */
[----:B------:R-:W-:Y:S01]  /*5a40*/  HMMA.16816.F32 R32, R8, R22, R32 ;  /* 0x000000160820723c */ /* 0x000fe20000001820 */
[----:B-1----:R-:W-:-:S07]  /*5a50*/  FFMA.FTZ R4, R173, c[0x0][0x2d0], -R13 ;  /* 0x0000b400ad047a23 */ /* 0x002fce000001080d */
[C---:B------:R-:W-:Y:S01]  /*5a60*/  HMMA.16816.F32 R160, R8.reuse, R24, R160 ;  /* 0x0000001808a0723c */ /* 0x040fe200000018a0 */
[----:B------:R-:W-:Y:S01]  /*5a70*/  IMAD.MOV.U32 R173, RZ, RZ, R166 ;  /* 0x000000ffffad7224 */ /* 0x000fe200078e00a6 */
[----:B------:R1:W3:Y:S06]  /*5a80*/  MUFU.EX2 R62, R4 ;  /* 0x00000004003e7308 */ /* 0x0002ec0000000800 */
[----:B------:R-:W-:Y:S01]  /*5a90*/  HMMA.16816.F32 R36, R8, R26, R36 ;  /* 0x0000001a0824723c */ /* 0x000fe20000001824 */
[----:B-1----:R-:W-:Y:S01]  /*5aa0*/  FFMA.FTZ R4, R184, c[0x0][0x2d0], -R12 ;  /* 0x0000b400b8047a23 */ /* 0x002fe2000001080c */
[----:B---3--:R-:W-:-:S03]  /*5ab0*/  F2FP.PACK_AB R6, R62, R59 ;  /* 0x0000003b3e06723e */ /* 0x008fc600000000ff */
[----:B------:R1:W-:Y:S02]  /*5ac0*/  MUFU.EX2 R52, R4 ;  /* 0x0000000400347308 */ /* 0x0003e40000000800 */
[----:B-1----:R-:W-:-:S06]  /*5ad0*/  FFMA.FTZ R4, R183, c[0x0][0x2d0], -R12 ;  /* 0x0000b400b7047a23 */ /* 0x002fcc000001080c */
[----:B------:R1:W3:Y:S02]  /*5ae0*/  MUFU.EX2 R53, R4 ;  /* 0x0000000400357308 */ /* 0x0002e40000000800 */
[----:B-1----:R-:W-:Y:S01]  /*5af0*/  FFMA.FTZ R4, R182, c[0x0][0x2d0], -R12 ;  /* 0x0000b400b6047a23 */ /* 0x002fe2000001080c */
[----:B---3--:R-:W-:-:S05]  /*5b00*/  F2FP.PACK_AB R5, R53, R52 ;  /* 0x000000343505723e */ /* 0x008fca00000000ff */
[----:B------:R1:W-:Y:S02]  /*5b10*/  MUFU.EX2 R55, R4 ;  /* 0x0000000400377308 */ /* 0x0003e40000000800 */
[----:B-1----:R-:W-:-:S06]  /*5b20*/  FFMA.FTZ R4, R181, c[0x0][0x2d0], -R12 ;  /* 0x0000b400b5047a23 */ /* 0x002fcc000001080c */
[----:B------:R1:W3:Y:S02]  /*5b30*/  MUFU.EX2 R58, R4 ;  /* 0x00000004003a7308 */ /* 0x0002e40000000800 */
[----:B-1----:R-:W-:Y:S02]  /*5b40*/  F2FP.PACK_AB R4, R56, R54 ;  /* 0x000000363804723e */ /* 0x002fe400000000ff */
[----:B---3--:R-:W-:-:S07]  /*5b50*/  F2FP.PACK_AB R7, R58, R55 ;  /* 0x000000373a07723e */ /* 0x008fce00000000ff */
[C---:B------:R-:W-:Y:S08]  /*5b60*/  HMMA.16816.F32 R144, R4.reuse, R16, R208 ;  /* 0x000000100490723c */ /* 0x040ff000000018d0 */
[C---:B------:R-:W-:Y:S01]  /*5b70*/  HMMA.16816.F32 R152, R4.reuse, R18, R128 ;  /* 0x000000120498723c */ /* 0x040fe20000001880 */
[----:B------:R-:W1:Y:S07]  /*5b80*/  LDSM.16.MT88.4 R16, [R235+0x1100] ;  /* 0x00110000eb10783b */ /* 0x000e6e0000004200 */
[C---:B------:R-:W-:Y:S08]  /*5b90*/  HMMA.16816.F32 R180, R4.reuse, R20, R224 ;  /* 0x0000001404b4723c */ /* 0x040ff000000018e0 */
[C---:B------:R-:W-:Y:S01]  /*5ba0*/  HMMA.16816.F32 R184, R4.reuse, R22, R196 ;  /* 0x0000001604b8723c */ /* 0x040fe200000018c4 */
[----:B------:R-:W-:Y:S07]  /*5bb0*/  LDSM.16.MT88.4 R20, [R234+0x3100] ;  /* 0x00310000ea14783b */ /* 0x000fee0000004200 */
[----:B------:R-:W-:Y:S01]  /*5bc0*/  HMMA.16816.F32 R164, R4, R24, R220 ;  /* 0x0000001804a4723c */ /* 0x000fe200000018dc */
[----:B------:R-:W-:-:S07]  /*5bd0*/  IMAD.MOV.U32 R136, RZ, RZ, R102 ;  /* 0x000000ffff887224 */ /* 0x000fce00078e0066 */
[----:B------:R-:W-:Y:S01]  /*5be0*/  HMMA.16816.F32 R168, R4, R26, R156 ;  /* 0x0000001a04a8723c */ /* 0x000fe2000000189c */
[----:B------:R-:W3:Y:S07]  /*5bf0*/  LDSM.16.MT88.4 R24, [R233+0x3100] ;  /* 0x00310000e918783b */ /* 0x000eee0000004200 */
[-C--:B-1----:R-:W-:Y:S08]  /*5c00*/  HMMA.16816.F32 R224, R8, R16.reuse, R80 ;  /* 0x0000001008e0723c */ /* 0x082ff00000001850 */
[C---:B------:R-:W-:Y:S07]  /*5c10*/  HMMA.16816.F32 R196, R4.reuse, R16, R172 ;  /* 0x0000001004c4723c */ /* 0x040fee00000018ac */
[----:B------:R-:W-:Y:S01]  /*5c20*/  MOV R172, R103 ;  /* 0x0000006700ac7202 */ /* 0x000fe20000000f00 */
[----:B------:R-:W-:Y:S01]  /*5c30*/  HMMA.16816.F32 R200, R4, R18, R200 ;  /* 0x0000001204c8723c */ /* 0x000fe200000018c8 */
[----:B------:R-:W-:-:S07]  /*5c40*/  IMAD.MOV.U32 R103, RZ, RZ, R87 ;  /* 0x000000ffff677224 */ /* 0x000fce00078e0057 */
[----:B------:R-:W-:Y:S01]  /*5c50*/  HMMA.16816.F32 R220, R8, R18, R28 ;  /* 0x0000001208dc723c */ /* 0x000fe2000000181c */
[----:B------:R-:W1:Y:S04]  /*5c60*/  LDSM.16.MT88.4 R16, [R236+0x3100] ;  /* 0x00310000ec10783b */ /* 0x000e680000004200 */
[----:B------:R-:W4:Y:S01]  /*5c70*/  LDSM.16.MT88.4 R28, [R235+0x3100] ;  /* 0x00310000eb1c783b */ /* 0x000f220000004200 */
[----:B------:R-:W-:Y:S01]  /*5c80*/  IMAD.MOV.U32 R87, RZ, RZ, R250 ;  /* 0x000000ffff577224 */ /* 0x000fe200078e00fa */
[----:B------:R-:W-:Y:S01]  /*5c90*/  MOV R174, R110 ;  /* 0x0000006e00ae7202 */ /* 0x000fe20000000f00 */
[----:B------:R-:W-:Y:S01]  /*5ca0*/  IMAD.MOV.U32 R173, RZ, RZ, R172 ;  /* 0x000000ffffad7224 */ /* 0x000fe200078e00ac */
[----:B------:R-:W-:Y:S01]  /*5cb0*/  MOV R172, R103 ;  /* 0x0000006700ac7202 */ /* 0x000fe20000000f00 */
[----:B------:R-:W-:Y:S01]  /*5cc0*/  IMAD.MOV.U32 R175, RZ, RZ, R111 ;  /* 0x000000ffffaf7224 */ /* 0x000fe200078e006f */
[----:B------:R-:W-:Y:S01]  /*5cd0*/  MOV R102, R86 ;  /* 0x0000005600667202 */ /* 0x000fe20000000f00 */
[----:B------:R-:W-:Y:S01]  /*5ce0*/  IMAD.MOV.U32 R110, RZ, RZ, R94 ;  /* 0x000000ffff6e7224 */ /* 0x000fe200078e005e */
[----:B---3--:R-:W-:Y:S01]  /*5cf0*/  HMMA.16816.F32 R72, R4, R24, R72 ;  /* 0x000000180448723c */ /* 0x008fe20000001848 */
[----:B------:R-:W-:Y:S01]  /*5d00*/  IMAD.MOV.U32 R111, RZ, RZ, R95 ;  /* 0x000000ffff6f7224 */ /* 0x000fe200078e005f */
[----:B------:R-:W-:Y:S01]  /*5d10*/  MOV R95, R109 ;  /* 0x0000006d005f7202 */ /* 0x000fe20000000f00 */
[----:B------:R-:W-:Y:S01]  /*5d20*/  IMAD.MOV.U32 R103, RZ, RZ, R87 ;  /* 0x000000ffff677224 */ /* 0x000fe200078e0057 */
[----:B------:R2:W5:Y:S01]  /*5d30*/  LDL.LU R250, [R1+0x8c] ;  /* 0x00008c0001fa7983 */ /* 0x0005620000300800 */
[----:B------:R-:W-:Y:S01]  /*5d40*/  IMAD.MOV.U32 R94, RZ, RZ, R108 ;  /* 0x000000ffff5e7224 */ /* 0x000fe200078e006c */
[----:B------:R-:W-:Y:S01]  /*5d50*/  MOV R108, R93 ;  /* 0x0000005d006c7202 */ /* 0x000fe20000000f00 */
        /* <DEDUP_REMOVED lines=8> */
[----:B------:R-:W-:-:S02]  /*5de0*/  IMAD.MOV.U32 R84, RZ, RZ, R244 ;  /* 0x000000ffff547224 */ /* 0x000fc400078e00f4 */
[----:B------:R-:W-:Y:S01]  /*5df0*/  IMAD.MOV.U32 R210, RZ, RZ, R174 ;  /* 0x000000ffffd27224 */ /* 0x000fe200078e00ae */
[----:B------:R-:W-:Y:S01]  /*5e00*/  MOV R111, R94 ;  /* 0x0000005e006f7202 */ /* 0x000fe20000000f00 */
[----:B------:R-:W-:Y:S01]  /*5e10*/  IMAD.MOV.U32 R211, RZ, RZ, R175 ;  /* 0x000000ffffd37224 */ /* 0x000fe200078e00af */
[C---:B------:R-:W-:Y:S01]  /*5e20*/  HMMA.16816.F32 R88, R4.reuse, R20, R88 ;  /* 0x000000140458723c */ /* 0x040fe20000001858 */
[----:B------:R-:W-:Y:S01]  /*5e30*/  IMAD.MOV.U32 R174, RZ, RZ, R172 ;  /* 0x000000ffffae7224 */ /* 0x000fe200078e00ac */
[----:B------:R-:W-:Y:S01]  /*5e40*/  MOV R94, R87 ;  /* 0x00000057005e7202 */ /* 0x000fe20000000f00 */
[----:B------:R-:W-:Y:S01]  /*5e50*/  IMAD.MOV.U32 R93, RZ, RZ, R245 ;  /* 0x000000ffff5d7224 */ /* 0x000fe200078e00f5 */
[----:B------:R2:W5:Y:S01]  /*5e60*/  LDL.LU R249, [R1+0x88] ;  /* 0x0000880001f97983 */ /* 0x0005620000300800 */
[----:B------:R-:W-:Y:S02]  /*5e70*/  IMAD.MOV.U32 R175, RZ, RZ, R110 ;  /* 0x000000ffffaf7224 */ /* 0x000fe400078e006e */
[----:B------:R-:W-:Y:S01]  /*5e80*/  IMAD.MOV.U32 R172, RZ, RZ, R102 ;  /* 0x000000ffffac7224 */ /* 0x000fe200078e0066 */
[----:B------:R-:W-:Y:S01]  /*5e90*/  MOV R87, R100 ;  /* 0x0000006400577202 */ /* 0x000fe20000000f00 */
[----:B------:R-:W-:Y:S01]  /*5ea0*/  IMAD.MOV.U32 R110, RZ, RZ, R103 ;  /* 0x000000ffff6e7224 */ /* 0x000fe200078e0067 */
[----:B------:R-:W-:Y:S01]  /*5eb0*/  MOV R130, R210 ;  /* 0x000000d200827202 */ /* 0x000fe20000000f00 */
[----:B------:R-:W-:Y:S01]  /*5ec0*/  IMAD.MOV.U32 R102, RZ, RZ, R95 ;  /* 0x000000ffff667224 */ /* 0x000fe200078e005f */
[----:B------:R-:W-:Y:S01]  /*5ed0*/  MOV R100, R84 ;  /* 0x0000005400647202 */ /* 0x000fe20000000f00 */
[----:B------:R-:W-:Y:S01]  /*5ee0*/  IMAD.MOV.U32 R103, RZ, RZ, R86 ;  /* 0x000000ffff677224 */ /* 0x000fe200078e0056 */
[----:B-1----:R-:W-:Y:S01]  /*5ef0*/  HMMA.16816.F32 R104, R4, R16, R104 ;  /* 0x000000100468723c */ /* 0x002fe20000001868 */
[----:B------:R-:W-:Y:S01]  /*5f00*/  IMAD.MOV.U32 R95, RZ, RZ, R108 ;  /* 0x000000ffff5f7224 */ /* 0x000fe200078e006c */
[----:B------:R-:W-:Y:S01]  /*5f10*/  MOV R84, R242 ;  /* 0x000000f200547202 */ /* 0x000fe20000000f00 */
[----:B------:R-:W-:Y:S01]  /*5f20*/  IMAD.MOV.U32 R86, RZ, RZ, R109 ;  /* 0x000000ffff567224 */ /* 0x000fe200078e006d */
[----:B------:R2:W5:Y:S01]  /*5f30*/  LDL.LU R248, [R1+0x84] ;  /* 0x0000840001f87983 */ /* 0x0005620000300800 */
[----:B------:R-:W-:-:S02]  /*5f40*/  IMAD.MOV.U32 R108, RZ, RZ, R92 ;  /* 0x000000ffff6c7224 */ /* 0x000fc400078e005c */
[----:B------:R-:W-:Y:S02]  /*5f50*/  IMAD.MOV.U32 R109, RZ, RZ, R93 ;  /* 0x000000ffff6d7224 */ /* 0x000fe400078e005d */
[----:B------:R-:W-:Y:S02]  /*5f60*/  IMAD.MOV.U32 R129, RZ, RZ, R209 ;  /* 0x000000ffff817224 */ /* 0x000fe400078e00d1 */
[----:B------:R-:W-:Y:S02]  /*5f70*/  IMAD.MOV.U32 R131, RZ, RZ, R211 ;  /* 0x000000ffff837224 */ /* 0x000fe400078e00d3 */
        /* <DEDUP_REMOVED lines=12> */
[----:B------:R-:W-:Y:S01]  /*6040*/  HMMA.16816.F32 R76, R4, R26, R76 ;  /* 0x0000001a044c723c */ /* 0x000fe2000000184c */
[----:B------:R-:W-:Y:S01]  /*6050*/  IMAD.MOV.U32 R136, RZ, RZ, R103 ;  /* 0x000000ffff887224 */ /* 0x000fe200078e0067 */
[----:B------:R2:W5:Y:S01]  /*6060*/  LDL.LU R247, [R1+0x80] ;  /* 0x0000800001f77983 */ /* 0x0005620000300800 */
[----:B------:R-:W-:-:S02]  /*6070*/  IMAD.MOV.U32 R172, RZ, RZ, R110 ;  /* 0x000000ffffac7224 */ /* 0x000fc400078e006e */
[----:B------:R-:W-:Y:S01]  /*6080*/  IMAD.MOV.U32 R102, RZ, RZ, R86 ;  /* 0x000000ffff667224 */ /* 0x000fe200078e0056 */
[----:B------:R-:W-:Y:S01]  /*6090*/  MOV R128, R209 ;  /* 0x000000d100807202 */ /* 0x000fe20000000f00 */
[----:B------:R-:W-:Y:S01]  /*60a0*/  IMAD.MOV.U32 R103, RZ, RZ, R87 ;  /* 0x000000ffff677224 */ /* 0x000fe200078e0057 */
[----:B------:R-:W-:Y:S01]  /*60b0*/  MOV R87, R92 ;  /* 0x0000005c00577202 */ /* 0x000fe20000000f00 */
[----:B------:R-:W-:Y:S01]  /*60c0*/  IMAD.MOV.U32 R95, RZ, RZ, R109 ;  /* 0x000000ffff5f7224 */ /* 0x000fe200078e006d */
[----:B------:R-:W-:Y:S01]  /*60d0*/  HMMA.16816.F32 R64, R8, R22, R64 ;  /* 0x000000160840723c */ /* 0x000fe20000001840 */
[----:B------:R-:W-:Y:S01]  /*60e0*/  IMAD.MOV.U32 R110, RZ, RZ, R94 ;  /* 0x000000ffff6e7224 */ /* 0x000fe200078e005e */
[----:B------:R-:W-:Y:S01]  /*60f0*/  MOV R94, R108 ;  /* 0x0000006c005e7202 */ /* 0x000fe20000000f00 */
[----:B------:R-:W-:Y:S01]  /*6100*/  IMAD.MOV.U32 R86, RZ, RZ, R100 ;  /* 0x000000ffff567224 */ /* 0x000fe200078e0064 */
[----:B------:R-:W-:Y:S01]  /*6110*/  MOV R100, R14 ;  /* 0x0000000e00647202 */ /* 0x000fe20000000f00 */
[----:B------:R-:W-:Y:S01]  /*6120*/  IMAD.MOV.U32 R109, RZ, RZ, R84 ;  /* 0x000000ffff6d7224 */ /* 0x000fe200078e0054 */
[----:B------:R2:W5:Y:S01]  /*6130*/  LDL.LU R246, [R1+0x7c] ;  /* 0x00007c0001f67983 */ /* 0x0005620000300800 */
[----:B------:R-:W-:-:S02]  /*6140*/  IMAD.MOV.U32 R84, RZ, RZ, R237 ;  /* 0x000000ffff547224 */ /* 0x000fc400078e00ed */
[----:B------:R-:W-:Y:S02]  /*6150*/  IMAD.MOV.U32 R108, RZ, RZ, R93 ;  /* 0x000000ffff6c7224 */ /* 0x000fe400078e005d */
[----:B------:R-:W-:Y:S01]  /*6160*/  IMAD.MOV.U32 R158, RZ, RZ, R131 ;  /* 0x000000ffff9e7224 */ /* 0x000fe200078e0083 */
[----:B------:R-:W-:Y:S01]  /*6170*/  MOV R131, R173 ;  /* 0x000000ad00837202 */ /* 0x000fe20000000f00 */
[----:B------:R-:W-:Y:S01]  /*6180*/  IMAD.MOV.U32 R130, RZ, RZ, R210 ;  /* 0x000000ffff827224 */ /* 0x000fe200078e00d2 */
[----:B------:R-:W-:Y:S01]  /*6190*/  MOV R209, R111 ;  /* 0x0000006f00d17202 */ /* 0x000fe20000000f00 */
[----:B------:R-:W-:Y:S02]  /*61a0*/  IMAD.MOV.U32 R93, RZ, RZ, R239 ;  /* 0x000000ffff5d7224 */ /* 0x000fe400078e00ef */
[----:B------:R-:W-:Y:S02]  /*61b0*/  IMAD.MOV.U32 R159, RZ, RZ, R208 ;  /* 0x000000ffff9f7224 */ /* 0x000fe400078e00d0 */
[----:B------:R-:W-:-:S02]  /*61c0*/  IMAD.MOV.U32 R92, RZ, RZ, R240 ;  /* 0x000000ffff5c7224 */ /* 0x000fc400078e00f0 */
        /* <DEDUP_REMOVED lines=14> */
[C---:B------:R-:W-:Y:S01]  /*62b0*/  HMMA.16816.F32 R48, R8.reuse, R18, R48 ;  /* 0x000000120830723c */ /* 0x040fe20000001830 */
[----:B------:R-:W-:Y:S01]  /*62c0*/  IMAD.MOV.U32 R103, RZ, RZ, R108 ;  /* 0x000000ffff677224 */ /* 0x000fe200078e006c */
[----:B------:R-:W-:Y:S01]  /*62d0*/  MOV R14, R238 ;  /* 0x000000ee000e7202 */ /* 0x000fe20000000f00 */
[----:B------:R-:W-:Y:S01]  /*62e0*/  IMAD.MOV.U32 R86, RZ, RZ, R109 ;  /* 0x000000ffff567224 */ /* 0x000fe200078e006d */
[----:B------:R2:W5:Y:S01]  /*62f0*/  LDL.LU R245, [R1+0x78] ;  /* 0x0000780001f57983 */ /* 0x0005620000300800 */
[----:B------:R-:W-:Y:S02]  /*6300*/  IMAD.MOV.U32 R109, RZ, RZ, R93 ;  /* 0x000000ffff6d7224 */ /* 0x000fe400078e005d */
[----:B------:R-:W-:Y:S02]  /*6310*/  IMAD.MOV.U32 R84, RZ, RZ, R232 ;  /* 0x000000ffff547224 */ /* 0x000fe400078e00e8 */
[----:B------:R-:W-:Y:S01]  /*6320*/  IMAD.MOV.U32 R82, RZ, RZ, R159 ;  /* 0x000000ffff527224 */ /* 0x000fe200078e009f */
[----:B------:R-:W-:Y:S01]  /*6330*/  MOV R159, R209 ;  /* 0x000000d1009f7202 */ /* 0x000fe20000000f00 */
[----:B------:R-:W-:Y:S01]  /*6340*/  IMAD.MOV.U32 R110, RZ, RZ, R95 ;  /* 0x000000ffff6e7224 */ /* 0x000fe200078e005f */
[----:B------:R-:W-:Y:S01]  /*6350*/  MOV R157, R211 ;  /* 0x000000d3009d7202 */ /* 0x000fe20000000f00 */
[----:B------:R-:W-:Y:S01]  /*6360*/  IMAD.MOV.U32 R108, RZ, RZ, R92 ;  /* 0x000000ffff6c7224 */ /* 0x000fe200078e005c */
[----:B----4-:R-:W-:Y:S01]  /*6370*/  HMMA.16816.F32 R44, R8, R30, R44 ;  /* 0x0000001e082c723c */ /* 0x010fe2000000182c */
[----:B------:R-:W-:Y:S01]  /*6380*/  IMAD.MOV.U32 R209, RZ, RZ, R102 ;  /* 0x000000ffffd17224 */ /* 0x000fe200078e0066 */
[----:B------:R-:W-:Y:S01]  /*6390*/  MOV R102, R87 ;  /* 0x0000005700667202 */ /* 0x000fe20000000f00 */
[----:B------:R-:W-:Y:S01]  /*63a0*/  IMAD.MOV.U32 R128, RZ, RZ, R208 ;  /* 0x000000ffff807224 */ /* 0x000fe200078e00d0 */
[----:B------:R-:W-:Y:S01]  /*63b0*/  MOV R208, R111 ;  /* 0x0000006f00d07202 */ /* 0x000fe20000000f00 */
[----:B------:R-:W-:Y:S01]  /*63c0*/  IMAD.MOV.U32 R158, RZ, RZ, R210 ;  /* 0x000000ffff9e7224 */ /* 0x000fe200078e00d2 */
[----:B------:R-:W-:Y:S01]  /*63d0*/  MOV R210, R103 ;  /* 0x0000006700d27202 */ /* 0x000fe20000000f00 */
[----:B------:R-:W-:Y:S01]  /*63e0*/  IMAD.MOV.U32 R211, RZ, RZ, R86 ;  /* 0x000000ffffd37224 */ /* 0x000fe200078e0056 */
[C---:B------:R-:W-:Y:S01]  /*63f0*/  HMMA.16816.F32 R92, R4.reuse, R22, R216 ;  /* 0x00000016045c723c */ /* 0x040fe200000018d8 */
[----:B------:R-:W-:Y:S01]  /*6400*/  IMAD.MOV.U32 R87, RZ, RZ, R100 ;  /* 0x000000ffff577224 */ /* 0x000fe200078e0064 */
[----:B------:R-:W-:Y:S01]  /*6410*/  MOV R86, R109 ;  /* 0x0000006d00567202 */ /* 0x000fe20000000f00 */
[----:B------:R-:W-:Y:S01]  /*6420*/  IMAD.MOV.U32 R103, RZ, RZ, R108 ;  /* 0x000000ffff677224 */ /* 0x000fe200078e006c */
[----:B------:R-:W-:Y:S01]  /*6430*/  MOV R100, R84 ;  /* 0x0000005400647202 */ /* 0x000fe20000000f00 */
[----:B------:R-:W-:Y:S01]  /*6440*/  IMAD.MOV.U32 R84, RZ, RZ, R85 ;  /* 0x000000ffff547224 */ /* 0x000fe200078e0055 */
[----:B------:R2:W5:Y:S01]  /*6450*/  LDL.LU R244, [R1+0x74] ;  /* 0x0000740001f47983 */ /* 0x0005620000300800 */
[----:B------:R-:W-:Y:S01]  /*6460*/  MOV R219, R156 ;  /* 0x0000009c00db7202 */ /* 0x000fe20000000f00 */
[----:B------:R-:W-:Y:S01]  /*6470*/  IMAD.MOV.U32 R156, RZ, RZ, R110 ;  /* 0x000000ffff9c7224 */ /* 0x000fe200078e006e */
[----:B------:R-:W-:Y:S01]  /*6480*/  MOV R85, R134 ;  /* 0x0000008600557202 */ /* 0x000fe20000000f00 */
[C---:B------:R-:W-:Y:S01]  /*6490*/  HMMA.16816.F32 R108, R4.reuse, R18, R120 ;  /* 0x00000012046c723c */ /* 0x040fe20000001878 */
[----:B------:R-:W-:Y:S01]  /*64a0*/  IMAD.MOV.U32 R218, RZ, RZ, R132 ;  /* 0x000000ffffda7224 */ /* 0x000fe200078e0084 */
[----:B------:R2:W5:Y:S04]  /*64b0*/  LDL.LU R243, [R1+0x70] ;  /* 0x0000700001f37983 */ /* 0x0005680000300800 */
[----:B------:R2:W5:Y:S02]  /*64c0*/  LDL.LU R242, [R1+0x6c] ;  /* 0x00006c0001f27983 */ /* 0x0005640000300800 */
[C---:B------:R-:W-:Y:S02]  /*64d0*/  HMMA.16816.F32 R120, R4.reuse, R28, R80 ;  /* 0x0000001c0478723c */ /* 0x040fe40000001850 */
[----:B------:R2:W5:Y:S04]  /*64e0*/  LDL.LU R241, [R1+0x68] ;  /* 0x0000680001f17983 */ /* 0x0005680000300800 */
[----:B------:R2:W5:Y:S01]  /*64f0*/  LDL.LU R240, [R1+0x64] ;  /* 0x0000640001f07983 */ /* 0x0005620000300800 */
        /* <DEDUP_REMOVED lines=11> */
[----:B------:R2:W5:Y:S01]  /*65b0*/  LDL.LU R239, [R1+0x60] ;  /* 0x0000600001ef7983 */ /* 0x0005620000300800 */
[----:B------:R-:W-:Y:S03]  /*65c0*/  HMMA.16816.F32 R84, R4, R30, R212 ;  /* 0x0000001e0454723c */ /* 0x000fe600000018d4 */
[----:B------:R2:W5:Y:S04]  /*65d0*/  LDL.LU R238, [R1+0x5c] ;  /* 0x00005c0001ee7983 */ /* 0x0005680000300800 */
[--C-:B------:R-:W-:Y:S01]  /*65e0*/  FFMA.FTZ R4, R228, c[0x0][0x2d0], -R3.reuse ;  /* 0x0000b400e4047a23 */ /* 0x100fe20000010803 */
[----:B------:R-:W-:Y:S01]  /*65f0*/  MOV R7, R219 ;  /* 0x000000db00077202 */ /* 0x000fe20000000f00 */
[----:B------:R-:W-:Y:S01]  /*6600*/  IMAD.MOV.U32 R6, RZ, RZ, R218 ;  /* 0x000000ffff067224 */ /* 0x000fe200078e00da */
[C---:B------:R-:W-:Y:S01]  /*6610*/  HMMA.16816.F32 R212, R8.reuse, R26, R68 ;  /* 0x0000001a08d4723c */ /* 0x040fe20000001844 */
[----:B------:R1:W-:Y:S01]  /*6620*/  MUFU.EX2 R22, R4 ;  /* 0x0000000400167308 */ /* 0x0003e20000000800 */
[----:B------:R-:W-:Y:S01]  /*6630*/  MOV R5, R103 ;  /* 0x0000006700057202 */ /* 0x000fe20000000f00 */
[----:B------:R2:W5:Y:S05]  /*6640*/  LDL.LU R237, [R1+0x58] ;  /* 0x0000580001ed7983 */ /* 0x00056a0000300800 */
[----:B------:R-:W-:Y:S01]  /*6650*/  HMMA.16816.F32 R216, R8, R24, R124 ;  /* 0x0000001808d8723c */ /* 0x000fe2000000187c */
[----:B------:R-:W-:Y:S01]  /*6660*/  MOV R70, R7 ;  /* 0x0000000700467202 */ /* 0x000fe20000000f00 */
[----:B------:R-:W-:Y:S01]  /*6670*/  IMAD.MOV.U32 R71, RZ, RZ, R208 ;  /* 0x000000ffff477224 */ /* 0x000fe200078e00d0 */
[----:B------:R2:W5:Y:S01]  /*6680*/  LDL.LU R232, [R1+0x54] ;  /* 0x0000540001e87983 */ /* 0x0005620000300800 */
[----:B-1----:R-:W-:-:S03]  /*6690*/  FFMA.FTZ R4, R194, c[0x0][0x2d0], -R3 ;  /* 0x0000b400c2047a23 */ /* 0x002fc60000010803 */
[----:B------:R-:W-:Y:S01]  /*66a0*/  MOV R124, R209 ;  /* 0x000000d1007c7202 */ /* 0x000fe20000000f00 */
[----:B------:R-:W-:Y:S01]  /*66b0*/  IMAD.MOV.U32 R125, RZ, RZ, R210 ;  /* 0x000000ffff7d7224 */ /* 0x000fe200078e00d2 */
[----:B------:R-:W-:Y:S01]  /*66c0*/  MOV R126, R211 ;  /* 0x000000d3007e7202 */ /* 0x000fe20000000f00 */
[----:B------:R1:W3:Y:S01]  /*66d0*/  MUFU.EX2 R24, R4 ;  /* 0x0000000400187308 */ /* 0x0002e20000000800 */
[----:B------:R-:W-:Y:S02]  /*66e0*/  IMAD.MOV.U32 R127, RZ, RZ, R102 ;  /* 0x000000ffff7f7224 */ /* 0x000fe400078e0066 */
[----:B------:R-:W-:Y:S01]  /*66f0*/  IMAD.MOV.U32 R69, RZ, RZ, R6 ;  /* 0x000000ffff457224 */ /* 0x000fe200078e0006 */
[----:B------:R-:W-:Y:S01]  /*6700*/  MOV R7, R101 ;  /* 0x0000006500077202 */ /* 0x000fe20000000f00 */
[----:B------:R2:W5:Y:S01]  /*6710*/  LDL.LU R134, [R1+0x50] ;  /* 0x0000500001867983 */ /* 0x0005620000300800 */
[--C-:B-1----:R-:W-:Y:S01]  /*6720*/  FFMA.FTZ R4, R191, c[0x0][0x2d0], -R3.reuse ;  /* 0x0000b400bf047a23 */ /* 0x102fe20000010803 */
[----:B------:R-:W-:Y:S01]  /*6730*/  HMMA.16816.F32 R208, R8, R20, R116 ;  /* 0x0000001408d0723c */ /* 0x000fe20000001874 */
[----:B------:R-:W-:Y:S01]  /*6740*/  FFMA.FTZ R3, R195, c[0x0][0x2d0], -R3 ;  /* 0x0000b400c3037a23 */ /* 0x000fe20000010803 */
[----:B------:R2:W5:Y:S03]  /*6750*/  LDL.LU R132, [R1+0x4c] ;  /* 0x00004c0001847983 */ /* 0x0005660000300800 */
[----:B------:R1:W-:Y:S02]  /*6760*/  MUFU.EX2 R23, R3 ;  /* 0x0000000300177308 */ /* 0x0003e40000000800 */
[----:B-1----:R-:W-:-:S06]  /*6770*/  FFMA.FTZ R3, R229, c[0x0][0x2d0], -R0 ;  /* 0x0000b400e5037a23 */ /* 0x002fcc0000010800 */
[----:B------:R1:W-:Y:S01]  /*6780*/  MUFU.EX2 R18, R3 ;  /* 0x0000000300127308 */ /* 0x0003e20000000800 */
[----:B------:R-:W-:Y:S02]  /*6790*/  IMAD.MOV.U32 R6, RZ, RZ, R100 ;  /* 0x000000ffff067224 */ /* 0x000fe400078e0064 */
[----:B-1----:R-:W-:-:S05]  /*67a0*/  FFMA.FTZ R3, R190, c[0x0][0x2d0], -R0 ;  /* 0x0000b400be037a23 */ /* 0x002fca0000010800 */
[----:B------:R1:W4:Y:S02]  /*67b0*/  MUFU.EX2 R19, R3 ;  /* 0x0000000300137308 */ /* 0x0003240000000800 */
[--C-:B-1----:R-:W-:Y:S02]  /*67c0*/  FFMA.FTZ R3, R189, c[0x0][0x2d0], -R0.reuse ;  /* 0x0000b400bd037a23 */ /* 0x102fe40000010800 */
[----:B------:R-:W-:Y:S01]  /*67d0*/  FFMA.FTZ R0, R188, c[0x0][0x2d0], -R0 ;  /* 0x0000b400bc007a23 */ /* 0x000fe20000010800 */
[----:B------:R-:W-:Y:S03]  /*67e0*/  HMMA.16816.F32 R100, R8, R16, R112 ;  /* 0x000000100864723c */ /* 0x000fe60000001870 */
[----:B------:R-:W-:Y:S01]  /*67f0*/  MUFU.EX2 R21, R3 ;  /* 0x0000000300157308 */ /* 0x000fe20000000800 */
[----:B------:R-:W-:Y:S07]  /*6800*/  LDSM.16.MT88.4 R188, [R236+0x1900] ;  /* 0x00190000ecbc783b */ /* 0x000fee0000004200 */
[----:B------:R1:W-:Y:S02]  /*6810*/  MUFU.EX2 R20, R0 ;  /* 0x0000000000147308 */ /* 0x0003e40000000800 */
[----:B-1----:R-:W-:-:S02]  /*6820*/  FFMA.FTZ R0, R70, c[0x0][0x2d0], -R13 ;  /* 0x0000b40046007a23 */ /* 0x002fc4000001080d */
        /* <DEDUP_REMOVED lines=19> */
[----:B------:R-:W-:-:S02]  /*6960*/  MOV R130, R15 ;  /* 0x0000000f00827202 */ /* 0x000fc40000000f00 */
[----:B------:R1:W-:Y:S01]  /*6970*/  MUFU.EX2 R15, R0 ;  /* 0x00000000000f7308 */ /* 0x0003e20000000800 */
[----:B------:R-:W-:Y:S01]  /*6980*/  IMAD.MOV.U32 R27, RZ, RZ, R71 ;  /* 0x000000ffff1b7224 */ /* 0x000fe200078e0047 */
[----:B------:R-:W-:Y:S01]  /*6990*/  MOV R68, R124 ;  /* 0x0000007c00447202 */ /* 0x000fe20000000f00 */
[----:B------:R-:W-:Y:S01]  /*69a0*/  IMAD.MOV.U32 R71, RZ, RZ, R6 ;  /* 0x000000ffff477224 */ /* 0x000fe200078e0006 */
[----:B------:R-:W-:Y:S01]  /*69b0*/  MOV R124, R7 ;  /* 0x00000007007c7202 */ /* 0x000fe20000000f00 */
[----:B------:R-:W-:Y:S02]  /*69c0*/  IMAD.MOV.U32 R6, RZ, RZ, R128 ;  /* 0x000000ffff067224 */ /* 0x000fe400078e0080 */
[----:B-1----:R-:W-:-:S04]  /*69d0*/  FFMA.FTZ R0, R69, c[0x0][0x2d0], -R13 ;  /* 0x0000b40045007a23 */ /* 0x002fc8000001080d */
[----:B------:R1:W-:Y:S01]  /*69e0*/  MUFU.EX2 R16, R0 ;  /* 0x0000000000107308 */ /* 0x0003e20000000800 */
[----:B------:R-:W-:Y:S01]  /*69f0*/  IMAD.MOV.U32 R69, RZ, RZ, R126 ;  /* 0x000000ffff457224 */ /* 0x000fe200078e007e */
[----:B------:R-:W-:Y:S01]  /*6a00*/  MOV R128, R129 ;  /* 0x0000008100807202 */ /* 0x000fe20000000f00 */
[----:B------:R-:W-:Y:S02]  /*6a10*/  IMAD.MOV.U32 R126, RZ, RZ, R158 ;  /* 0x000000ffff7e7224 */ /* 0x000fe400078e009e */
[----:B------:R-:W-:Y:S01]  /*6a20*/  IMAD.MOV.U32 R129, RZ, RZ, R130 ;  /* 0x000000ffff817224 */ /* 0x000fe200078e0082 */
[----:B------:R-:W-:Y:S01]  /*6a30*/  MOV R130, R14 ;  /* 0x0000000e00827202 */ /* 0x000fe20000000f00 */
[----:B------:R-:W-:Y:S02]  /*6a40*/  IMAD.MOV.U32 R7, RZ, RZ, R80 ;  /* 0x000000ffff077224 */ /* 0x000fe400078e0050 */
[----:B-1----:R-:W-:-:S04]  /*6a50*/  FFMA.FTZ R0, R70, c[0x0][0x2d0], -R13 ;  /* 0x0000b40046007a23 */ /* 0x002fc8000001080d */
[----:B------:R1:W-:Y:S01]  /*6a60*/  MUFU.EX2 R17, R0 ;  /* 0x0000000000117308 */ /* 0x0003e20000000800 */
[----:B------:R-:W-:Y:S01]  /*6a70*/  MOV R80, R81 ;  /* 0x0000005100507202 */ /* 0x000fe20000000f00 */
[----:B------:R-:W-:Y:S01]  /*6a80*/  IMAD.MOV.U32 R81, RZ, RZ, R82 ;  /* 0x000000ffff517224 */ /* 0x000fe200078e0052 */
[----:B------:R-:W-:Y:S01]  /*6a90*/  MOV R70, R5 ;  /* 0x0000000500467202 */ /* 0x000fe20000000f00 */
[----:B------:R-:W-:Y:S01]  /*6aa0*/  FFMA.FTZ R3, R69, c[0x0][0x2d0], -R12 ;  /* 0x0000b40045037a23 */ /* 0x000fe2000001080c */
[----:B------:R-:W-:Y:S01]  /*6ab0*/  MOV R82, R83 ;  /* 0x0000005300527202 */ /* 0x000fe20000000f00 */
[----:B------:R-:W-:Y:S01]  /*6ac0*/  IMAD.MOV.U32 R114, RZ, RZ, R124 ;  /* 0x000000ffff727224 */ /* 0x000fe200078e007c */
[----:B------:R-:W-:Y:S01]  /*6ad0*/  MOV R5, R159 ;  /* 0x0000009f00057202 */ /* 0x000fe20000000f00 */
[----:B------:R-:W-:Y:S01]  /*6ae0*/  IMAD.MOV.U32 R115, RZ, RZ, R126 ;  /* 0x000000ffff737224 */ /* 0x000fe200078e007e */
[----:B------:R-:W-:Y:S01]  /*6af0*/  MOV R124, R174 ;  /* 0x000000ae007c7202 */ /* 0x000fe20000000f00 */
[----:B-1----:R-:W-:Y:S01]  /*6b00*/  FFMA.FTZ R0, R125, c[0x0][0x2d0], -R13 ;  /* 0x0000b4007d007a23 */ /* 0x002fe2000001080d */
[----:B------:R-:W-:-:S03]  /*6b10*/  MOV R125, R157 ;  /* 0x0000009d007d7202 */ /* 0x000fc60000000f00 */
[----:B------:R1:W-:Y:S01]  /*6b20*/  MUFU.EX2 R14, R0 ;  /* 0x00000000000e7308 */ /* 0x0003e20000000800 */
[----:B------:R-:W-:Y:S01]  /*6b30*/  IMAD.MOV.U32 R83, RZ, RZ, R156 ;  /* 0x000000ffff537224 */ /* 0x000fe200078e009c */
[----:B------:R-:W-:Y:S01]  /*6b40*/  MOV R126, R172 ;  /* 0x000000ac007e7202 */ /* 0x000fe20000000f00 */
[----:B------:R-:W-:Y:S01]  /*6b50*/  IMAD.MOV.U32 R69, RZ, RZ, R173 ;  /* 0x000000ffff457224 */ /* 0x000fe200078e00ad */
[----:B------:R-:W2:Y:S01]  /*6b60*/  LDSM.16.MT88.4 R156, [R233+0x1900] ;  /* 0x00190000e99c783b */ /* 0x000ea20000004200 */
[----:B------:R-:W-:Y:S01]  /*6b70*/  HMMA.16816.F32 R116, R8, R28, R204 ;  /* 0x0000001c0874723c */ /* 0x000fe200000018cc */
[----:B-1----:R-:W-:Y:S01]  /*6b80*/  FFMA.FTZ R0, R27, c[0x0][0x2d0], -R12 ;  /* 0x0000b4001b007a23 */ /* 0x002fe2000001080c */
[----:B------:R-:W-:Y:S01]  /*6b90*/  MOV R27, R125 ;  /* 0x0000007d001b7202 */ /* 0x000fe20000000f00 */
[----:B------:R-:W-:Y:S01]  /*6ba0*/  IMAD.MOV.U32 R125, RZ, RZ, R175 ;  /* 0x000000ffff7d7224 */ /* 0x000fe200078e00af */
[----:B------:R-:W1:Y:S01]  /*6bb0*/  MUFU.EX2 R25, R4 ;  /* 0x0000000400197308 */ /* 0x000e620000000800 */
[----:B------:R-:W1:Y:S01]  /*6bc0*/  LDSM.16.MT88.4 R172, [R234+0x1900] ;  /* 0x00190000eaac783b */ /* 0x000e620000004200 */
[----:B------:R-:W-:Y:S01]  /*6bd0*/  IMAD.MOV.U32 R113, RZ, RZ, R70 ;  /* 0x000000ffff717224 */ /* 0x000fe200078e0046 */
[----:B------:R-:W-:Y:S01]  /*6be0*/  MOV R112, R71 ;  /* 0x0000004700707202 */ /* 0x000fe20000000f00 */
[----:B------:R-:W-:Y:S01]  /*6bf0*/  FADD.FTZ R10, R114, R230 ;  /* 0x000000e6720a7221 */ /* 0x000fe20000010000 */
[----:B------:R-:W-:-:S02]  /*6c00*/  MOV R28, R124 ;  /* 0x0000007c001c7202 */ /* 0x000fc40000000f00 */
[----:B------:R-:W-:Y:S01]  /*6c10*/  MOV R30, R126 ;  /* 0x0000007e001e7202 */ /* 0x000fe20000000f00 */
[----:B------:R3:W-:Y:S01]  /*6c20*/  MUFU.EX2 R11, R0 ;  /* 0x00000000000b7308 */ /* 0x0007e20000000800 */
[----:B------:R-:W-:Y:S01]  /*6c30*/  FADD.FTZ R9, R97, R96 ;  /* 0x0000006061097221 */ /* 0x000fe20000010000 */
[----:B------:R-:W-:Y:S01]  /*6c40*/  LDSM.16.MT88.4 R204, [R235+0x1900] ;  /* 0x00190000ebcc783b */ /* 0x000fe20000004200 */
[----:B---3--:R-:W-:-:S05]  /*6c50*/  FFMA.FTZ R0, R68, c[0x0][0x2d0], -R12 ;  /* 0x0000b40044007a23 */ /* 0x008fca000001080c */
[----:B------:R3:W1:Y:S02]  /*6c60*/  MUFU.EX2 R26, R0 ;  /* 0x00000000001a7308 */ /* 0x0006640000000800 */
[----:B---3--:R-:W-:-:S06]  /*6c70*/  FFMA.FTZ R0, R6, c[0x0][0x2d0], -R12 ;  /* 0x0000b40006007a23 */ /* 0x008fcc000001080c */
[----:B------:R-:W-:Y:S08]  /*6c80*/  MUFU.EX2 R12, R3 ;  /* 0x00000003000c7308 */ /* 0x000ff00000000800 */
[----:B------:R-:W3:Y:S01]  /*6c90*/  MUFU.EX2 R13, R0 ;  /* 0x00000000000d7308 */ /* 0x000ee20000000800 */
[----:B------:R-:W-:Y:S01]  /*6ca0*/  MOV R68, R5 ;  /* 0x0000000500447202 */ /* 0x000fe20000000f00 */
[----:B------:R-:W-:Y:S01]  /*6cb0*/  IMAD.MOV.U32 R6, RZ, RZ, R128 ;  /* 0x000000ffff067224 */ /* 0x000fe200078e0080 */
[----:B------:R-:W-:Y:S01]  /*6cc0*/  MOV R5, R129 ;  /* 0x0000008100057202 */ /* 0x000fe20000000f00 */
[----:B------:R-:W-:Y:S01]  /*6cd0*/  IMAD.MOV.U32 R71, RZ, RZ, R130 ;  /* 0x000000ffff477224 */ /* 0x000fe200078e0082 */
[----:B------:R-:W-:Y:S01]  /*6ce0*/  MOV R70, R131 ;  /* 0x0000008300467202 */ /* 0x000fe20000000f00 */
[----:B------:R-:W-:Y:S01]  /*6cf0*/  IMAD.MOV.U32 R31, RZ, RZ, R125 ;  /* 0x000000ffff1f7224 */ /* 0x000fe200078e007d */
[----:B------:R-:W-:Y:S01]  /*6d00*/  F2FP.PACK_AB R128, R24, R22 ;  /* 0x000000161880723e */ /* 0x000fe200000000ff */
[----:B------:R-:W-:Y:S01]  /*6d10*/  IMAD.MOV.U32 R230, RZ, RZ, R127 ;  /* 0x000000ffffe67224 */ /* 0x000fe200078e007f */
[----:B----4-:R-:W-:-:S02]  /*6d20*/  F2FP.PACK_AB R129, R19, R18 ;  /* 0x000000121381723e */ /* 0x010fc400000000ff */
[----:B-1----:R-:W-:Y:S02]  /*6d30*/  F2FP.PACK_AB R130, R23, R25 ;  /* 0x000000191782723e */ /* 0x002fe400000000ff */
[----:B------:R-:W-:Y:S02]  /*6d40*/  F2FP.PACK_AB R131, R20, R21 ;  /* 0x000000151483723e */ /* 0x000fe400000000ff */
[----:B------:R-:W-:Y:S02]  /*6d50*/  F2FP.PACK_AB R124, R16, R15 ;  /* 0x0000000f107c723e */ /* 0x000fe400000000ff */
[----:B------:R-:W-:Y:S02]  /*6d60*/  F2FP.PACK_AB R125, R26, R11 ;  /* 0x0000000b1a7d723e */ /* 0x000fe400000000ff */
[----:B------:R-:W-:Y:S02]  /*6d70*/  F2FP.PACK_AB R126, R14, R17 ;  /* 0x000000110e7e723e */ /* 0x000fe400000000ff */
[----:B---3--:R-:W-:Y:S01]  /*6d80*/  F2FP.PACK_AB R127, R13, R12 ;  /* 0x0000000c0d7f723e */ /* 0x008fe200000000ff */
[-C--:B--2---:R-:W-:Y:S08]  /*6d90*/  HMMA.16816.F32 R148, R128, R156.reuse, R148 ;  /* 0x0000009c8094723c */ /* 0x084ff00000001894 */
[C---:B------:R-:W-:Y:S08]  /*6da0*/  HMMA.16816.F32 R144, R124.reuse, R156, R144 ;  /* 0x0000009c7c90723c */ /* 0x040ff00000001890 */
[----:B------:R-:W-:Y:S08]  /*6db0*/  HMMA.16816.F32 R152, R124, R158, R152 ;  /* 0x0000009e7c98723c */ /* 0x000ff00000001898 */
[-C--:B------:R-:W-:Y:S08]  /*6dc0*/  HMMA.16816.F32 R160, R128, R172.reuse, R160 ;  /* 0x000000ac80a0723c */ /* 0x080ff000000018a0 */
[C---:B------:R-:W-:Y:S08]  /*6dd0*/  HMMA.16816.F32 R164, R124.reuse, R172, R164 ;  /* 0x000000ac7ca4723c */ /* 0x040ff000000018a4 */
[----:B------:R-:W-:Y:S08]  /*6de0*/  HMMA.16816.F32 R168, R124, R174, R168 ;  /* 0x000000ae7ca8723c */ /* 0x000ff000000018a8 */
[C---:B------:R-:W-:Y:S07]  /*6df0*/  HMMA.16816.F32 R156, R128.reuse, R158, R40 ;  /* 0x0000009e809c723c */ /* 0x040fee0000001828 */
[----:B------:R-:W-:Y:S01]  /*6e00*/  MOV R41, R5 ;  /* 0x0000000500297202 */ /* 0x000fe20000000f00 */
[----:B------:R-:W-:Y:S01]  /*6e10*/  HMMA.16816.F32 R172, R128, R174, R36 ;  /* 0x000000ae80ac723c */ /* 0x000fe20000001824 */
[----:B------:R-:W-:-:S06]  /*6e20*/  IMAD.MOV.U32 R40, RZ, RZ, R6 ;  /* 0x000000ffff287224 */ /* 0x000fcc00078e0006 */
[----:B------:R-:W-:Y:S02]  /*6e30*/  MOV R39, R7 ;  /* 0x0000000700277202 */ /* 0x000fe40000000f00 */
[----:B------:R-:W1:Y:S01]  /*6e40*/  LDSM.16.MT88.4 R4, [R235+0x3900] ;  /* 0x00390000eb04783b */ /* 0x000e620000004200 */
[----:B------:R-:W-:Y:S01]  /*6e50*/  FADD.FTZ R3, R193, R192 ;  /* 0x000000c0c1037221 */ /* 0x000fe20000010000 */
[----:B------:R-:W-:Y:S01]  /*6e60*/  HMMA.16816.F32 R176, R128, R188, R176 ;  /* 0x000000bc80b0723c */ /* 0x000fe200000018b0 */
[----:B------:R-:W-:Y:S01]  /*6e70*/  IMAD.MOV.U32 R0, RZ, RZ, R82 ;  /* 0x000000ffff007224 */ /* 0x000fe200078e0052 */
[----:B------:R-:W-:Y:S02]  /*6e80*/  MOV R36, R83 ;  /* 0x0000005300247202 */ /* 0x000fe40000000f00 */
[----:B------:R-:W-:Y:S01]  /*6e90*/  MOV R37, R81 ;  /* 0x0000005100257202 */ /* 0x000fe20000000f00 */
[----:B------:R-:W-:-:S03]  /*6ea0*/  FADD.FTZ R0, R0, R3 ;  /* 0x0000000300007221 */ /* 0x000fc60000010000 */
[----:B------:R-:W-:Y:S01]  /*6eb0*/  HMMA.16816.F32 R180, R124, R188, R180 ;  /* 0x000000bc7cb4723c */ /* 0x000fe200000018b4 */
[----:B------:R-:W-:-:S07]  /*6ec0*/  FADD.FTZ R8, R113, R112 ;  /* 0x0000007071087221 */ /* 0x000fce0000010000 */
[----:B------:R-:W-:Y:S01]  /*6ed0*/  HMMA.16816.F32 R184, R124, R190, R184 ;  /* 0x000000be7cb8723c */ /* 0x000fe200000018b8 */
[----:B------:R-:W-:-:S07]  /*6ee0*/  FADD.FTZ R10, R36, R10 ;  /* 0x0000000a240a7221 */ /* 0x000fce0000010000 */
[----:B------:R-:W-:Y:S01]  /*6ef0*/  HMMA.16816.F32 R188, R128, R190, R32 ;  /* 0x000000be80bc723c */ /* 0x000fe20000001820 */
[----:B------:R-:W-:Y:S01]  /*6f00*/  IMAD.MOV.U32 R38, RZ, RZ, R80 ;  /* 0x000000ffff267224 */ /* 0x000fe200078e0050 */
[----:B------:R-:W-:Y:S01]  /*6f10*/  MOV R43, R70 ;  /* 0x00000046002b7202 */ /* 0x000fe20000000f00 */
[----:B------:R-:W-:Y:S01]  /*6f20*/  IMAD.MOV.U32 R228, RZ, RZ, R115 ;  /* 0x000000ffffe47224 */ /* 0x000fe200078e0073 */
[----:B------:R-:W2:Y:S03]  /*6f30*/  LDSM.16.MT88.4 R80, [R233+0x3900] ;  /* 0x00390000e950783b */ /* 0x000ea60000004200 */
[----:B------:R-:W-:Y:S01]  /*6f40*/  IMAD.MOV.U32 R34, RZ, RZ, R99 ;  /* 0x000000ffff227224 */ /* 0x000fe200078e0063 */
[----:B------:R-:W-:Y:S01]  /*6f50*/  MOV R35, R98 ;  /* 0x0000006200237202 */ /* 0x000fe20000000f00 */
[----:B------:R-:W-:Y:S01]  /*6f60*/  IMAD.MOV.U32 R42, RZ, RZ, R71 ;  /* 0x000000ffff2a7224 */ /* 0x000fe200078e0047 */
[----:B------:R-:W3:Y:S01]  /*6f70*/  LDSM.16.MT88.4 R96, [R234+0x3900] ;  /* 0x00390000ea60783b */ /* 0x000ee20000004200 */
[----:B------:R-:W-:-:S02]  /*6f80*/  FADD.FTZ R3, R34, R9 ;  /* 0x0000000922037221 */ /* 0x000fc40000010000 */
[----:B------:R-:W-:Y:S01]  /*6f90*/  FADD.FTZ R9, R37, R0 ;  /* 0x0000000025097221 */ /* 0x000fe20000010000 */
[----:B-1----:R-:W-:Y:S01]  /*6fa0*/  HMMA.16816.F32 R120, R124, R4, R120 ;  /* 0x000000047c78723c */ /* 0x002fe20000001878 */
[----:B------:R-:W-:Y:S01]  /*6fb0*/  FADD.FTZ R8, R35, R8 ;  /* 0x0000000823087221 */ /* 0x000fe20000010000 */
[----:B------:R-:W1:Y:S01]  /*6fc0*/  LDSM.16.MT88.4 R112, [R236+0x3900] ;  /* 0x00390000ec70783b */ /* 0x000e620000004200 */
[----:B------:R-:W-:Y:S02]  /*6fd0*/  FADD.FTZ R0, R40, R10 ;  /* 0x0000000a28007221 */ /* 0x000fe40000010000 */
[----:B------:R-:W-:-:S03]  /*6fe0*/  FADD.FTZ R9, R41, R9 ;  /* 0x0000000929097221 */ /* 0x000fc60000010000 */
[----:B------:R-:W-:Y:S07]  /*6ff0*/  HMMA.16816.F32 R116, R128, R4, R116 ;  /* 0x000000048074723c */ /* 0x000fee0000001874 */
[----:B------:R-:W-:Y:S02]  /*7000*/  FADD.FTZ R4, R38, R3 ;  /* 0x0000000326047221 */ /* 0x000fe40000010000 */
[----:B------:R-:W-:Y:S02]  /*7010*/  FADD.FTZ R3, R39, R8 ;  /* 0x0000000827037221 */ /* 0x000fe40000010000 */
[----:B------:R-:W-:-:S02]  /*7020*/  FADD.FTZ R5, R43, R0 ;  /* 0x000000002b057221 */ /* 0x000fc40000010000 */
[----:B------:R-:W-:Y:S02]  /*7030*/  FADD.FTZ R0, R230, R9 ;  /* 0x00000009e6007221 */ /* 0x000fe40000010000 */
[----:B------:R-:W-:Y:S02]  /*7040*/  FADD.FTZ R8, R252, R4 ;  /* 0x00000004fc087221 */ /* 0x000fe40000010000 */
[----:B------:R-:W-:Y:S01]  /*7050*/  FADD.FTZ R4, R42, R3 ;  /* 0x000000032a047221 */ /* 0x000fe20000010000 */
[----:B------:R-:W-:Y:S01]  /*7060*/  MOV R229, R68 ;  /* 0x0000004400e57202 */ /* 0x000fe20000000f00 */
[----:B------:R-:W-:Y:S02]  /*7070*/  FADD.FTZ R0, R28, R0 ;  /* 0x000000001c007221 */ /* 0x000fe40000010000 */
[----:B------:R-:W-:Y:S02]  /*7080*/  FADD.FTZ R3, R142, R8 ;  /* 0x000000088e037221 */ /* 0x000fe40000010000 */
[----:B------:R-:W-:-:S02]  /*7090*/  FADD.FTZ R5, R31, R5 ;  /* 0x000000051f057221 */ /* 0x000fc40000010000 */
[----:B------:R-:W-:Y:S02]  /*70a0*/  IMAD.MOV.U32 R29, RZ, RZ, R69 ;  /* 0x000000ffff1d7224 */ /* 0x000fe400078e0045 */
[----:B------:R-:W-:Y:S02]  /*70b0*/  FADD.FTZ R4, R30, R4 ;  /* 0x000000041e047221 */ /* 0x000fe40000010000 */
[----:B------:R-:W-:Y:S02]  /*70c0*/  FADD.FTZ R0, R228, R0 ;  /* 0x00000000e4007221 */ /* 0x000fe40000010000 */
[----:B------:R-:W-:Y:S02]  /*70d0*/  FADD.FTZ R3, R231, R3 ;  /* 0x00000003e7037221 */ /* 0x000fe40000010000 */
[----:B------:R-:W-:Y:S02]  /*70e0*/  FADD.FTZ R5, R229, R5 ;  /* 0x00000005e5057221 */ /* 0x000fe40000010000 */
[----:B------:R-:W-:-:S02]  /*70f0*/  FADD.FTZ R4, R29, R4 ;  /* 0x000000041d047221 */ /* 0x000fc40000010000 */
[----:B------:R-:W-:Y:S02]  /*7100*/  FADD.FTZ R0, R61, R0 ;  /* 0x000000003d007221 */ /* 0x000fe40000010000 */
        /* <DEDUP_REMOVED lines=25> */
[----:B------:R-:W-:Y:S01]  /*72a0*/  FADD.FTZ R5, R26, R5 ;  /* 0x000000051a057221 */ /* 0x000fe20000010000 */
[----:B------:R-:W-:Y:S01]  /*72b0*/  HMMA.16816.F32 R196, R124, R204, R196 ;  /* 0x000000cc7cc4723c */ /* 0x000fe200000018c4 */
[----:B------:R-:W-:Y:S02]  /*72c0*/  FADD.FTZ R4, R16, R4 ;  /* 0x0000000410047221 */ /* 0x000fe40000010000 */
[----:B------:R-:W-:Y:S02]  /*72d0*/  FADD.FTZ R0, R23, R0 ;  /* 0x0000000017007221 */ /* 0x000fe40000010000 */
[----:B------:R-:W-:-:S03]  /*72e0*/  FADD.FTZ R3, R21, R3 ;  /* 0x0000000315037221 */ /* 0x000fc60000010000 */
[----:B------:R-:W-:Y:S01]  /*72f0*/  HMMA.16816.F32 R200, R124, R206, R200 ;  /* 0x000000ce7cc8723c */ /* 0x000fe200000018c8 */
[----:B------:R-:W-:Y:S02]  /*7300*/  FADD.FTZ R5, R12, R5 ;  /* 0x000000050c057221 */ /* 0x000fe40000010000 */
[----:B------:R-:W-:-:S05]  /*7310*/  FADD.FTZ R4, R17, R4 ;  /* 0x0000000411047221 */ /* 0x000fca0000010000 */
[C---:B--2---:R-:W-:Y:S01]  /*7320*/  HMMA.16816.F32 R72, R124.reuse, R80, R72 ;  /* 0x000000507c48723c */ /* 0x044fe20000001848 */
[----:B------:R2:W-:Y:S07]  /*7330*/  STL [R1+0x3c], R0 ;  /* 0x00003c0001007387 */ /* 0x0005ee0000100800 */
[----:B------:R-:W-:Y:S01]  /*7340*/  HMMA.16816.F32 R76, R124, R82, R76 ;  /* 0x000000527c4c723c */ /* 0x000fe2000000184c */
[----:B------:R-:W-:-:S07]  /*7350*/  UIADD3 UR6, UR6, -0x2, URZ ;  /* 0xfffffffe06067890 */ /* 0x000fce000fffe03f */
[C---:B---3--:R-:W-:Y:S08]  /*7360*/  HMMA.16816.F32 R88, R124.reuse, R96, R88 ;  /* 0x000000607c58723c */ /* 0x048ff00000001858 */
[----:B------:R-:W-:Y:S01]  /*7370*/  HMMA.16816.F32 R92, R124, R98, R92 ;  /* 0x000000627c5c723c */ /* 0x000fe2000000185c */
[----:B--2---:R-:W-:-:S07]  /*7380*/  FADD.FTZ R0, R13, R5 ;  /* 0x000000050d007221 */ /* 0x004fce0000010000 */
[C---:B-1----:R-:W-:Y:S08]  /*7390*/  HMMA.16816.F32 R104, R124.reuse, R112, R104 ;  /* 0x000000707c68723c */ /* 0x042ff00000001868 */
[C---:B------:R-:W-:Y:S08]  /*73a0*/  HMMA.16816.F32 R108, R124.reuse, R114, R108 ;  /* 0x000000727c6c723c */ /* 0x040ff0000000186c */
[----:B------:R-:W-:Y:S08]  /*73b0*/  HMMA.16816.F32 R124, R124, R6, R84 ;  /* 0x000000067c7c723c */ /* 0x000ff00000001854 */
        /* <DEDUP_REMOVED lines=8> */
[----:B------:R-:W-:-:S07]  /*7440*/  UISETP.GE.AND UP0, UPT, UR6, UR7, UPT ;  /* 0x000000070600728c */ /* 0x000fce000bf06270 */
[----:B------:R-:W-:Y:S07]  /*7450*/  HMMA.16816.F32 R128, R128, R6, R44 ;  /* 0x000000068080723c */ /* 0x000fee000000182c */
[----:B------:R-:W-:Y:S02]  /*7460*/  FADD.FTZ R6, R20, R3 ;  /* 0x0000000314067221 */ /* 0x000fe40000010000 */
[----:B------:R-:W-:-:S03]  /*7470*/  FADD.FTZ R3, R14, R4 ;  /* 0x000000040e037221 */ /* 0x000fc60000010000 */
[----:B------:R1:W-:Y:S04]  /*7480*/  STL [R1+0x38], R6 ;  /* 0x0000380601007387 */ /* 0x0003e80000100800 */
[----:B------:R1:W-:Y:S04]  /*7490*/  STL [R1+0x40], R0 ;  /* 0x0000400001007387 */ /* 0x0003e80000100800 */
[----:B------:R1:W-:Y:S01]  /*74a0*/  STL [R1+0x44], R3 ;  /* 0x0000440301007387 */ /* 0x0003e20000100800 */
[----:B------:R-:W-:Y:S11]  /*74b0*/  PLOP3.LUT P2, PT, PT, PT, UP0, 0x80, 0x0 ;  /* 0x000000000000781c */ /* 0x000ff60003f4f008 */
[----:B------:R-:W-:Y:S02]  /*74c0*/  @!UPT UIADD3 URZ, URZ, URZ, URZ ;  /* 0x0000003f3f3ff290 */ /* 0x000fe4000fffe03f */
[----:B------:R-:W-:Y:S05]  /*74d0*/  @!P2 BRA `(.L_x_152) ;  /* 0x000051f00000a947 */ /* 0x000fea0003800000 */
[----:B-----5:R-:W-:Y:S01]  /*74e0*/  SHF.R.S32.HI R27, RZ, 0x1f, R132 ;  /* 0x0000001fff1b7819 */ /* 0x020fe20000011484 */
[C---:B------:R-:W-:Y:S01]  /*74f0*/  IMAD.SHL.U32 R4, R132.reuse, 0x2, RZ ;  /* 0x0000000284047824 */ /* 0x040fe200078e00ff */
[----:B------:R-:W-:Y:S01]  /*7500*/  SHF.R.S32.HI R136, RZ, 0x1f, R134 ;  /* 0x0000001fff887819 */ /* 0x000fe20000011486 */
[----:B------:R-:W-:Y:S01]  /*7510*/  IMAD.MOV.U32 R141, RZ, RZ, R2 ;  /* 0x000000ffff8d7224 */ /* 0x000fe200078e0002 */
[----:B-1----:R-:W-:Y:S01]  /*7520*/  SHF.L.U64.HI R0, R132, 0x1, R27 ;  /* 0x0000000184007819 */ /* 0x002fe2000001021b */
[----:B------:R-:W-:Y:S01]  /*7530*/  IMAD.MOV.U32 R132, RZ, RZ, R138 ;  /* 0x000000ffff847224 */ /* 0x000fe200078e008a */
[C---:B------:R-:W-:Y:S02]  /*7540*/  SHF.L.U64.HI R3, R134.reuse, 0x1, R136 ;  /* 0x0000000186037819 */ /* 0x040fe40000010288 */
[----:B------:R-:W-:Y:S01]  /*7550*/  MOV R140, R137 ;  /* 0x00000089008c7202 */ /* 0x000fe20000000f00 */
[----:B------:R1:W-:Y:S04]  /*7560*/  STL [R1+0x18], R0 ;  /* 0x0000180001007387 */ /* 0x0003e80000100800 */
[----:B------:R-:W-:Y:S04]  /*7570*/  STL [R1+0x14], R4 ;  /* 0x0000140401007387 */ /* 0x000fe80000100800 */
[----:B------:R2:W-:Y:S01]  /*7580*/  STL [R1+0x10], R3 ;  /* 0x0000100301007387 */ /* 0x0005e20000100800 */
[----:B-1----:R-:W-:-:S05]  /*7590*/  IMAD.SHL.U32 R0, R134, 0x2, RZ ;  /* 0x0000000286007824 */ /* 0x002fca00078e00ff */
[----:B------:R1:W-:Y:S01]  /*75a0*/  STL [R1+0xc], R0 ;  /* 0x00000c0001007387 */ /* 0x0003e20000100800 */
[----:B--2---:R-:W-:Y:S01]  /*75b0*/  MOV R3, R139 ;  /* 0x0000008b00037202 */ /* 0x004fe20000000f00 */
[----:B------:R-:W-:Y:S05]  /*75c0*/  BRA `(.L_x_153) ;  /* 0x0000044000007947 */ /* 0x000fea0003800000 */
.L_x_155:
[----:B------:R-:W2:Y:S01]  /*75d0*/  LDL R12, [R1+0x48] ;  /* 0x00004800010c7983 */ /* 0x000ea20000100800 */
[----:B------:R-:W-:Y:S01]  /*75e0*/  ULEA UR5, UR6, UR8, 0x6 ;  /* 0x0000000806057291 */ /* 0x000fe2000f8e303f */
[----:B------:R-:W-:Y:S02]  /*75f0*/  IMAD.MOV.U32 R7, RZ, RZ, RZ ;  /* 0x000000ffff077224 */ /* 0x000fe400078e00ff */
[----:B------:R-:W3:Y:S03]  /*7600*/  LDL R39, [R1+0x14] ;  /* 0x0000140001277983 */ /* 0x000ee60000100800 */
[----:B------:R-:W-:Y:S01]  /*7610*/  IMAD.U32 R2, RZ, RZ, UR5 ;  /* 0x00000005ff027e24 */ /* 0x000fe2000f8e00ff */
[----:B------:R-:W4:Y:S04]  /*7620*/  LDL R38, [R1+0xc] ;  /* 0x00000c0001267983 */ /* 0x000f280000100800 */
[----:B------:R-:W5:Y:S04]  /*7630*/  LDL R37, [R1+0x18] ;  /* 0x0000180001257983 */ /* 0x000f680000100800 */
[----:B------:R-:W3:Y:S04]  /*7640*/  LDL R36, [R1+0x10] ;  /* 0x0000100001247983 */ /* 0x000ee80000100800 */
[----:B------:R-:W3:Y:S01]  /*7650*/  LDL R35, [R1+0x4] ;  /* 0x0000040001237983 */ /* 0x000ee20000100800 */
[----:B--2---:R-:W-:Y:S05]  /*7660*/  IADD3 R2, R2, -0x40, R12 ;  /* 0xffffffc002027810 */ /* 0x004fea0007ffe00c */
        /* <DEDUP_REMOVED lines=8> */
[----:B------:R-:W-:Y:S04]  /*76f0*/  @!P0 LEA.HI.X R5, R5, c[0x0][0x2a4], R6, 0x2, P2 ;  /* 0x0000a90005058a11 */ /* 0x000fe800010f1406 */
[----:B------:R-:W-:Y:S01]  /*7700*/  STL [R1+0x34], R8 ;  /* 0x0000340801007387 */ /* 0x000fe20000100800 */
[----:B------:R-:W-:Y:S03]  /*7710*/  SHF.R.S32.HI R0, RZ, 0x1f, R8 ;  /* 0x0000001fff007819 */ /* 0x000fe60000011408 */
[----:B------:R1:W2:Y:S02]  /*7720*/  @!P0 LDG.E R7, [R4.64] ;  /* 0x0000000c04078981 */ /* 0x0002a4000c1e1900 */
[----:B------:R-:W-:Y:S04]  /*7730*/  IMAD R0, R0, c[0x0][0x1e0], RZ ;  /* 0x0000780000007a24 */ /* 0x000fe800078e02ff */
[C---:B------:R-:W-:Y:S02]  /*7740*/  IMAD R0, R8.reuse, c[0x0][0x1e4], R0 ;  /* 0x0000790008007a24 */ /* 0x040fe400078e0200 */
[----:B-1----:R-:W-:Y:S04]  /*7750*/  IMAD.WIDE.U32 R4, R8, c[0x0][0x1e0], RZ ;  /* 0x0000780008047a25 */ /* 0x002fe800078e00ff */
[----:B------:R-:W-:Y:S01]  /*7760*/  IMAD.IADD R5, R5, 0x1, R0 ;  /* 0x0000000105057824 */ /* 0x000fe200078e0200 */
[----:B--2---:R-:W-:Y:S01]  /*7770*/  STL [R1+0x2c], R7 ;  /* 0x00002c0701007387 */ /* 0x004fe20000100800 */
[----:B------:R-:W-:Y:S02]  /*7780*/  SHF.R.S32.HI R2, RZ, 0x1f, R7 ;  /* 0x0000001fff027819 */ /* 0x000fe40000011407 */
[C---:B------:R-:W-:Y:S04]  /*7790*/  IMAD.WIDE.U32 R4, R7.reuse, c[0x0][0x1f0], R4 ;  /* 0x00007c0007047a25 */ /* 0x040fe800078e0004 */
[----:B------:R-:W-:Y:S01]  /*77a0*/  IMAD R2, R2, c[0x0][0x1f0], RZ ;  /* 0x00007c0002027a24 */ /* 0x000fe200078e02ff */
[----:B------:R-:W-:Y:S03]  /*77b0*/  IADD3 R0, P2, R4, UR20, RZ ;  /* 0x0000001404007c10 */ /* 0x000fe6000ff5e0ff */
[----:B------:R-:W-:Y:S05]  /*77c0*/  IMAD R2, R7, c[0x0][0x1f4], R2 ;  /* 0x00007d0007027a24 */ /* 0x000fea00078e0202 */
[----:B------:R-:W-:Y:S02]  /*77d0*/  IADD3.X R4, R5, UR18, R2, P2, !PT ;  /* 0x0000001205047c10 */ /* 0x000fe400097fe402 */
[C---:B------:R-:W-:Y:S04]  /*77e0*/  LEA R2, P2, R0.reuse, c[0x0][0x1c8], 0x1 ;  /* 0x0000720000027a11 */ /* 0x040fe800078408ff */
[----:B------:R-:W-:Y:S01]  /*77f0*/  LEA.HI.X R0, R0, c[0x0][0x1cc], R4, 0x1, P2 ;  /* 0x0000730000007a11 */ /* 0x000fe200010f0c04 */
[----:B------:R-:W3:Y:S04]  /*7800*/  SHFL.IDX PT, R6, R2, RZ, 0x181f ;  /* 0x00181fff02067589 */ /* 0x000ee800000e0000 */
[----:B------:R-:W5:Y:S04]  /*7810*/  SHFL.IDX PT, R5, R0, RZ, 0x181f ;  /* 0x00181fff00057589 */ /* 0x000f6800000e0000 */
[----:B------:R-:W1:Y:S04]  /*7820*/  SHFL.IDX PT, R12, R2, 0x1, 0x181f ;  /* 0x00381f00020c7f89 */ /* 0x000e6800000e0000 */
[----:B------:R-:W2:Y:S04]  /*7830*/  SHFL.IDX PT, R13, R0, 0x1, 0x181f ;  /* 0x00381f00000d7f89 */ /* 0x000ea800000e0000 */
[----:B------:R-:W2:Y:S04]  /*7840*/  SHFL.IDX PT, R11, R2, 0x2, 0x181f ;  /* 0x00581f00020b7f89 */ /* 0x000ea800000e0000 */
[----:B------:R-:W2:Y:S04]  /*7850*/  SHFL.IDX PT, R14, R0, 0x2, 0x181f ;  /* 0x00581f00000e7f89 */ /* 0x000ea800000e0000 */
[----:B------:R-:W2:Y:S01]  /*7860*/  SHFL.IDX PT, R2, R2, 0x3, 0x181f ;  /* 0x00781f0002027f89 */ /* 0x000ea200000e0000 */
[CC--:B---3--:R-:W-:Y:S02]  /*7870*/  IADD3 R8, P6, R6.reuse, R39.reuse, RZ ;  /* 0x0000002706087210 */ /* 0x0c8fe40007fde0ff */
[----:B----4-:R-:W-:Y:S01]  /*7880*/  IADD3 R6, P5, R6, R38, RZ ;  /* 0x0000002606067210 */ /* 0x010fe20007fbe0ff */
[----:B------:R-:W3:Y:S02]  /*7890*/  SHFL.IDX PT, R0, R0, 0x3, 0x181f ;  /* 0x00781f0000007f89 */ /* 0x000ee400000e0000 */
[C-C-:B-----5:R-:W-:Y:S01]  /*78a0*/  IMAD.X R9, R5.reuse, 0x1, R37.reuse, P6 ;  /* 0x0000000105097824 */ /* 0x160fe200030e0625 */
[----:B------:R-:W-:Y:S02]  /*78b0*/  IADD3.X R7, R5, R36, RZ, P5, !PT ;  /* 0x0000002405077210 */ /* 0x000fe40002ffe4ff */
[CC--:B-1----:R-:W-:Y:S02]  /*78c0*/  IADD3 R4, P2, R12.reuse, R39.reuse, RZ ;  /* 0x000000270c047210 */ /* 0x0c2fe40007f5e0ff */
[----:B------:R1:W-:Y:S01]  /*78d0*/  LDGSTS.E.BYPASS.LTC128B.128 [R35+0x4100], [R8.64], !P4 ;  /* 0x0410000008237fae */ /* 0x0003e2000e101d4c */
[-C--:B------:R-:W-:Y:S02]  /*78e0*/  IADD3 R12, P5, R12, R38.reuse, RZ ;  /* 0x000000260c0c7210 */ /* 0x080fe40007fbe0ff */
[--C-:B--2---:R-:W-:Y:S01]  /*78f0*/  IMAD.X R5, R13, 0x1, R37.reuse, P2 ;  /* 0x000000010d057824 */ /* 0x104fe200010e0625 */
[----:B------:R2:W-:Y:S01]  /*7900*/  LDGSTS.E.BYPASS.LTC128B.128 [R35+0x6100], [R6.64], !P3 ;  /* 0x0610000006237fae */ /* 0x0005e2000d901d4c */
[-C--:B------:R-:W-:Y:S01]  /*7910*/  IADD3 R10, P2, R11, R39.reuse, RZ ;  /* 0x000000270b0a7210 */ /* 0x080fe20007f5e0ff */
[--C-:B------:R-:W-:Y:S02]  /*7920*/  IMAD.X R13, R13, 0x1, R36.reuse, P5 ;  /* 0x000000010d0d7824 */ /* 0x100fe400028e0624 */
[----:B------:R4:W-:Y:S04]  /*7930*/  LDGSTS.E.BYPASS.LTC128B.128 [R35+0x4900], [R4.64], !P4 ;  /* 0x0490000004237fae */ /* 0x0009e8000e101d4c */
[----:B------:R3:W-:Y:S01]  /*7940*/  LDGSTS.E.BYPASS.LTC128B.128 [R35+0x6900], [R12.64], !P3 ;  /* 0x069000000c237fae */ /* 0x0007e2000d901d4c */
[----:B-1----:R-:W-:Y:S01]  /*7950*/  IADD3 R8, P6, R11, R38, RZ ;  /* 0x000000260b087210 */ /* 0x002fe20007fde0ff */
[--C-:B------:R-:W-:Y:S01]  /*7960*/  IMAD.X R11, R14, 0x1, R37.reuse, P2 ;  /* 0x000000010e0b7824 */ /* 0x100fe200010e0625 */
[----:B--2---:R-:W-:Y:S04]  /*7970*/  IADD3 R6, P5, R2, R39, RZ ;  /* 0x0000002702067210 */ /* 0x004fe80007fbe0ff */
[----:B------:R1:W-:Y:S01]  /*7980*/  LDGSTS.E.BYPASS.LTC128B.128 [R35+0x5100], [R10.64], !P4 ;  /* 0x051000000a237fae */ /* 0x0003e2000e101d4c */
[----:B------:R-:W-:Y:S02]  /*7990*/  IADD3.X R9, R14, R36, RZ, P6, !PT ;  /* 0x000000240e097210 */ /* 0x000fe400037fe4ff */
[----:B----4-:R-:W-:Y:S01]  /*79a0*/  IADD3 R4, P2, R2, R38, RZ ;  /* 0x0000002602047210 */ /* 0x010fe20007f5e0ff */
[C---:B---3--:R-:W-:Y:S02]  /*79b0*/  IMAD.X R7, R0.reuse, 0x1, R37, P5 ;  /* 0x0000000100077824 */ /* 0x048fe400028e0625 */
[----:B------:R1:W-:Y:S02]  /*79c0*/  LDGSTS.E.BYPASS.LTC128B.128 [R35+0x7100], [R8.64], !P3 ;  /* 0x0710000008237fae */ /* 0x0003e4000d901d4c */
[----:B------:R-:W-:Y:S02]  /*79d0*/  IMAD.X R5, R0, 0x1, R36, P2 ;  /* 0x0000000100057824 */ /* 0x000fe400010e0624 */
[----:B------:R1:W-:Y:S04]  /*79e0*/  LDGSTS.E.BYPASS.LTC128B.128 [R35+0x5900], [R6.64], !P4 ;  /* 0x0590000006237fae */ /* 0x0003e8000e101d4c */
[----:B------:R1:W-:Y:S01]  /*79f0*/  LDGSTS.E.BYPASS.LTC128B.128 [R35+0x7900], [R4.64], !P3 ;  /* 0x0790000004237fae */ /* 0x0003e2000d901d4c */
[----:B------:R-:W-:-:S05]  /*7a00*/  BRA `(.L_x_154) ;  /* 0x0000172000007947 */ /* 0x000fca0003800000 */
.L_x_153:
[----:B------:R-:W2:Y:S01]  /*7a10*/  LDL R4, [R1+0x34] ;  /* 0x0000340001047983 */ /* 0x000ea20000100800 */
[----:B------:R-:W-:Y:S04]  /*7a20*/  DEPBAR.LE SB0, 0x0 ;  /* 0x000080000000791a */ /* 0x000fe80000000000 */
[----:B------:R-:W3:Y:S01]  /*7a30*/  LDL R2, [R1+0x2c] ;  /* 0x00002c0001027983 */ /* 0x000ee20000100800 */
[----:B------:R-:W-:Y:S03]  /*7a40*/  UISETP.GT.AND UP0, UPT, UR6, UR7, UPT ;  /* 0x000000070600728c */ /* 0x000fe6000bf04270 */
[----:B------:R-:W4:Y:S04]  /*7a50*/  LDL R58, [R1+0x14] ;  /* 0x00001400013a7983 */ /* 0x000f280000100800 */
[----:B------:R-:W5:Y:S04]  /*7a60*/  LDL R57, [R1+0x18] ;  /* 0x0000180001397983 */ /* 0x000f680000100800 */
[----:B------:R-:W4:Y:S04]  /*7a70*/  LDL R56, [R1+0xc] ;  /* 0x00000c0001387983 */ /* 0x000f280000100800 */
[----:B------:R-:W4:Y:S04]  /*7a80*/  LDL R54, [R1+0x30] ;  /* 0x0000300001367983 */ /* 0x000f280000100800 */
[----:B------:R-:W4:Y:S04]  /*7a90*/  LDL R55, [R1+0x10] ;  /* 0x0000100001377983 */ /* 0x000f280000100800 */
[----:B------:R-:W-:Y:S08]  /*7aa0*/  BAR.SYNC.DEFER_BLOCKING 0x0 ;  /* 0x0000000000007b1d */ /* 0x000ff00000010000 */
[----:B------:R-:W-:Y:S08]  /*7ab0*/  LDSM.16.M88.4 R64, [R239+0x8100] ;  /* 0x00810000ef40783b */ /* 0x000ff00000000200 */
[----:B------:R-:W1:Y:S08]  /*7ac0*/  LDSM.16.M88.4 R16, [R232+0x4100] ;  /* 0x00410000e810783b */ /* 0x000e700000000200 */
[----:B------:R-:W1:Y:S08]  /*7ad0*/  LDSM.16.M88.4 R60, [R239+0xa100] ;  /* 0x00a10000ef3c783b */ /* 0x000e700000000200 */
[----:B------:R-:W1:Y:S08]  /*7ae0*/  LDSM.16.M88.4 R32, [R232+0x4900] ;  /* 0x00490000e820783b */ /* 0x000e700000000200 */
[----:B------:R-:W-:Y:S08]  /*7af0*/  LDSM.16.M88.4 R48, [R232+0x5100] ;  /* 0x00510000e830783b */ /* 0x000ff00000000200 */
[----:B------:R-:W-:Y:S08]  /*7b00*/  LDSM.16.M88.4 R136, [R232+0x5900] ;  /* 0x00590000e888783b */ /* 0x000ff00000000200 */
[----:B------:R-:W-:Y:S08]  /*7b10*/  LDSM.16.M88.4 R208, [R241+0x8100] ;  /* 0x00810000f1d0783b */ /* 0x000ff00000000200 */
[----:B------:R-:W-:Y:S08]  /*7b20*/  LDSM.16.M88.4 R212, [R243] ;  /* 0x00000000f3d4783b */ /* 0x000ff00000000200 */
[----:B------:R-:W-:Y:S08]  /*7b30*/  LDSM.16.M88.4 R216, [R241+0xa100] ;  /* 0x00a10000f1d8783b */ /* 0x000ff00000000200 */
[----:B------:R-:W-:Y:S08]  /*7b40*/  LDSM.16.M88.4 R220, [R251] ;  /* 0x00000000fbdc783b */ /* 0x000ff00000000200 */
[----:B------:R-:W-:Y:S08]  /*7b50*/  LDSM.16.M88.4 R224, [R250] ;  /* 0x00000000fae0783b */ /* 0x000ff00000000200 */
[----:B------:R-:W-:Y:S01]  /*7b60*/  LDSM.16.M88.4 R228, [R249] ;  /* 0x00000000f9e4783b */ /* 0x000fe20000000200 */
[----:B-12---:R-:W-:Y:S01]  /*7b70*/  SHF.R.S32.HI R0, RZ, 0x1f, R4 ;  /* 0x0000001fff007819 */ /* 0x006fe20000011404 */
[----:B------:R-:W-:Y:S04]  /*7b80*/  IMAD.WIDE.U32 R8, R4, c[0x0][0x208], RZ ;  /* 0x0000820004087a25 */ /* 0x000fe800078e00ff */
[----:B------:R-:W-:Y:S04]  /*7b90*/  IMAD R0, R0, c[0x0][0x208], RZ ;  /* 0x0000820000007a24 */ /* 0x000fe800078e02ff */
[----:B------:R-:W-:Y:S02]  /*7ba0*/  IMAD R0, R4, c[0x0][0x20c], R0 ;  /* 0x0000830004007a24 */ /* 0x000fe400078e0200 */
[-C--:B------:R-:W-:Y:S03]  /*7bb0*/  HMMA.16816.F32 R4, R64, R16.reuse, RZ ;  /* 0x000000104004723c */ /* 0x080fe600000018ff */
[----:B------:R-:W-:Y:S02]  /*7bc0*/  IADD3 R9, R9, R0, RZ ;  /* 0x0000000009097210 */ /* 0x000fe40007ffe0ff */
[----:B---3--:R-:W-:Y:S03]  /*7bd0*/  SHF.R.S32.HI R0, RZ, 0x1f, R2 ;  /* 0x0000001fff007819 */ /* 0x008fe60000011402 */
[----:B------:R-:W-:Y:S02]  /*7be0*/  IMAD.WIDE.U32 R12, R2, c[0x0][0x218], R8 ;  /* 0x00008600020c7a25 */ /* 0x000fe400078e0008 */
[C---:B------:R-:W-:Y:S02]  /*7bf0*/  HMMA.16816.F32 R8, R60.reuse, R16, RZ ;  /* 0x000000103c08723c */ /* 0x040fe400000018ff */
[----:B------:R-:W-:Y:S04]  /*7c00*/  IMAD R0, R0, c[0x0][0x218], RZ ;  /* 0x0000860000007a24 */ /* 0x000fe800078e02ff */
[----:B------:R-:W-:Y:S01]  /*7c10*/  IMAD R2, R2, c[0x0][0x21c], R0 ;  /* 0x0000870002027a24 */ /* 0x000fe200078e0200 */
[----:B------:R-:W-:Y:S05]  /*7c20*/  IADD3 R0, P2, R12, UR22, RZ ;  /* 0x000000160c007c10 */ /* 0x000fea000ff5e0ff */
[----:B------:R-:W-:Y:S02]  /*7c30*/  IADD3.X R16, R13, UR4, R2, P2, !PT ;  /* 0x000000040d107c10 */ /* 0x000fe400097fe402 */
[-C--:B------:R-:W-:Y:S01]  /*7c40*/  HMMA.16816.F32 R12, R60, R18.reuse, RZ ;  /* 0x000000123c0c723c */ /* 0x080fe200000018ff */
[C---:B------:R-:W-:Y:S04]  /*7c50*/  LEA R2, P2, R0.reuse, c[0x0][0x1f8], 0x1 ;  /* 0x00007e0000027a11 */ /* 0x040fe800078408ff */
[----:B------:R-:W-:Y:S01]  /*7c60*/  LEA.HI.X R0, R0, c[0x0][0x1fc], R16, 0x1, P2 ;  /* 0x00007f0000007a11 */ /* 0x000fe200010f0c10 */
[----:B------:R-:W4:Y:S02]  /*7c70*/  SHFL.IDX PT, R38, R2, RZ, 0x181f ;  /* 0x00181fff02267589 */ /* 0x000f2400000e0000 */
[C---:B------:R-:W-:Y:S06]  /*7c80*/  HMMA.16816.F32 R16, R64.reuse, R18, RZ ;  /* 0x000000124010723c */ /* 0x040fec00000018ff */
[----:B------:R-:W5:Y:S02]  /*7c90*/  SHFL.IDX PT, R39, R0, RZ, 0x181f ;  /* 0x00181fff00277589 */ /* 0x000f6400000e0000 */
[-C--:B------:R-:W-:Y:S06]  /*7ca0*/  HMMA.16816.F32 R20, R64, R32.reuse, RZ ;  /* 0x000000204014723c */ /* 0x080fec00000018ff */
[----:B------:R-:W1:Y:S02]  /*7cb0*/  SHFL.IDX PT, R46, R2, 0x1, 0x181f ;  /* 0x00381f00022e7f89 */ /* 0x000e6400000e0000 */
[C---:B------:R-:W-:Y:S06]  /*7cc0*/  HMMA.16816.F32 R24, R60.reuse, R32, RZ ;  /* 0x000000203c18723c */ /* 0x040fec00000018ff */
[----:B------:R-:W2:Y:S01]  /*7cd0*/  SHFL.IDX PT, R43, R0, 0x1, 0x181f ;  /* 0x00381f00002b7f89 */ /* 0x000ea200000e0000 */
[C---:B----4-:R-:W-:Y:S01]  /*7ce0*/  IADD3 R36, P5, R38.reuse, R58, RZ ;  /* 0x0000003a26247210 */ /* 0x050fe20007fbe0ff */
[-C--:B------:R-:W-:Y:S01]  /*7cf0*/  HMMA.16816.F32 R28, R60, R34.reuse, RZ ;  /* 0x000000223c1c723c */ /* 0x080fe200000018ff */
[----:B------:R-:W-:Y:S03]  /*7d00*/  IADD3 R38, P2, R38, R56, RZ ;  /* 0x0000003826267210 */ /* 0x000fe60007f5e0ff */
[C---:B-----5:R-:W-:Y:S02]  /*7d10*/  IADD3.X R37, R39.reuse, R57, RZ, P5, !PT ;  /* 0x0000003927257210 */ /* 0x060fe40002ffe4ff */
[----:B------:R-:W3:Y:S02]  /*7d20*/  SHFL.IDX PT, R52, R2, 0x2, 0x181f ;  /* 0x00581f0002347f89 */ /* 0x000ee400000e0000 */
[C---:B------:R-:W-:Y:S04]  /*7d30*/  HMMA.16816.F32 R32, R64.reuse, R34, RZ ;  /* 0x000000224020723c */ /* 0x040fe800000018ff */
[----:B------:R-:W-:Y:S02]  /*7d40*/  IADD3.X R39, R39, R55, RZ, P2, !PT ;  /* 0x0000003727277210 */ /* 0x000fe400017fe4ff */
[C---:B-1----:R-:W-:Y:S01]  /*7d50*/  IADD3 R40, P2, R46.reuse, R58, RZ ;  /* 0x0000003a2e287210 */ /* 0x042fe20007f5e0ff */
[----:B------:R1:W-:Y:S01]  /*7d60*/  LDGSTS.E.BYPASS.LTC128B.128 [R54], [R36.64], !P4 ;  /* 0x0000000024367fae */ /* 0x0003e2000e101d4c */
[----:B------:R-:W-:Y:S04]  /*7d70*/  IADD3 R46, P6, R46, R56, RZ ;  /* 0x000000382e2e7210 */ /* 0x000fe80007fde0ff */
[C---:B--2---:R-:W-:Y:S03]  /*7d80*/  IADD3.X R41, R43.reuse, R57, RZ, P2, !PT ;  /* 0x000000392b297210 */ /* 0x044fe600017fe4ff */
[----:B------:R-:W2:Y:S01]  /*7d90*/  SHFL.IDX PT, R42, R0, 0x2, 0x181f ;  /* 0x00581f00002a7f89 */ /* 0x000ea200000e0000 */
[----:B------:R-:W-:Y:S07]  /*7da0*/  IADD3.X R47, R43, R55, RZ, P6, !PT ;  /* 0x000000372b2f7210 */ /* 0x000fee00037fe4ff */
[----:B------:R1:W-:Y:S01]  /*7db0*/  LDGSTS.E.BYPASS.LTC128B.128 [R54+0x2000], [R38.64], !P3 ;  /* 0x0200000026367fae */ /* 0x0003e2000d901d4c */
[C---:B---3--:R-:W-:Y:S02]  /*7dc0*/  IADD3 R44, P5, R52.reuse, R58, RZ ;  /* 0x0000003a342c7210 */ /* 0x048fe40007fbe0ff */
[----:B------:R-:W-:Y:S05]  /*7dd0*/  IADD3 R52, P2, R52, R56, RZ ;  /* 0x0000003834347210 */ /* 0x000fea0007f5e0ff */
[----:B------:R3:W-:Y:S08]  /*7de0*/  LDGSTS.E.BYPASS.LTC128B.128 [R54+0x800], [R40.64], !P4 ;  /* 0x0080000028367fae */ /* 0x0007f0000e101d4c */
[----:B------:R4:W-:Y:S01]  /*7df0*/  LDGSTS.E.BYPASS.LTC128B.128 [R54+0x2800], [R46.64], !P3 ;  /* 0x028000002e367fae */ /* 0x0009e2000d901d4c */
[C---:B--2---:R-:W-:Y:S02]  /*7e00*/  IADD3.X R45, R42.reuse, R57, RZ, P5, !PT ;  /* 0x000000392a2d7210 */ /* 0x044fe40002ffe4ff */
[----:B------:R-:W-:Y:S05]  /*7e10*/  IADD3.X R53, R42, R55, RZ, P2, !PT ;  /* 0x000000372a357210 */ /* 0x000fea00017fe4ff */
[----:B------:R4:W-:Y:S01]  /*7e20*/  LDGSTS.E.BYPASS.LTC128B.128 [R54+0x1000], [R44.64], !P4 ;  /* 0x010000002c367fae */ /* 0x0009e2000e101d4c */
[-C--:B-1----:R-:W-:Y:S07]  /*7e30*/  HMMA.16816.F32 R36, R64, R48.reuse, RZ ;  /* 0x000000304024723c */ /* 0x082fee00000018ff */
[----:B------:R-:W1:Y:S01]  /*7e40*/  SHFL.IDX PT, R2, R2, 0x3, 0x181f ;  /* 0x00781f0002027f89 */ /* 0x000e6200000e0000 */
[C---:B---3--:R-:W-:Y:S07]  /*7e50*/  HMMA.16816.F32 R40, R60.reuse, R48, RZ ;  /* 0x000000303c28723c */ /* 0x048fee00000018ff */
[----:B------:R-:W2:Y:S08]  /*7e60*/  SHFL.IDX PT, R0, R0, 0x3, 0x181f ;  /* 0x00781f0000007f89 */ /* 0x000eb000000e0000 */
[----:B------:R3:W-:Y:S01]  /*7e70*/  LDGSTS.E.BYPASS.LTC128B.128 [R54+0x3000], [R52.64], !P3 ;  /* 0x0300000034367fae */ /* 0x0007e2000d901d4c */
[-C--:B----4-:R-:W-:Y:S01]  /*7e80*/  HMMA.16816.F32 R44, R60, R50.reuse, RZ ;  /* 0x000000323c2c723c */ /* 0x090fe200000018ff */
[----:B-1----:R-:W-:Y:S04]  /*7e90*/  IADD3 R48, P2, R2, R58, RZ ;  /* 0x0000003a02307210 */ /* 0x002fe80007f5e0ff */
[----:B--2---:R-:W-:Y:S05]  /*7ea0*/  IADD3.X R49, R0, R57, RZ, P2, !PT ;  /* 0x0000003900317210 */ /* 0x004fea00017fe4ff */
[----:B------:R1:W-:Y:S02]  /*7eb0*/  LDGSTS.E.BYPASS.LTC128B.128 [R54+0x1800], [R48.64], !P4 ;  /* 0x0180000030367fae */ /* 0x0003e4000e101d4c */
[----:B---3--:R-:W-:Y:S04]  /*7ec0*/  IADD3 R52, P2, R2, R56, RZ ;  /* 0x0000003802347210 */ /* 0x008fe80007f5e0ff */
[----:B------:R-:W-:Y:S02]  /*7ed0*/  IADD3.X R53, R0, R55, RZ, P2, !PT ;  /* 0x0000003700357210 */ /* 0x000fe400017fe4ff */
[----:B------:R-:W-:Y:S03]  /*7ee0*/  PLOP3.LUT P2, PT, PT, PT, UP0, 0x80, 0x0 ;  /* 0x000000000000781c */ /* 0x000fe60003f4f008 */
[----:B------:R2:W-:Y:S08]  /*7ef0*/  LDGSTS.E.BYPASS.LTC128B.128 [R54+0x3800], [R52.64], !P3 ;  /* 0x0380000034367fae */ /* 0x0005f0000d901d4c */
[----:B------:R-:W0:Y:S01]  /*7f00*/  LDGDEPBAR ;  /* 0x00000000000079af */ /* 0x000e220000000000 */
[C---:B-1----:R-:W-:Y:S08]  /*7f10*/  HMMA.16816.F32 R48, R64.reuse, R50, RZ ;  /* 0x000000324030723c */ /* 0x042ff000000018ff */
[-C--:B--2---:R-:W-:Y:S08]  /*7f20*/  HMMA.16816.F32 R52, R64, R136.reuse, RZ ;  /* 0x000000884034723c */ /* 0x084ff000000018ff */
[C---:B------:R-:W-:Y:S08]  /*7f30*/  HMMA.16816.F32 R56, R60.reuse, R136, RZ ;  /* 0x000000883c38723c */ /* 0x040ff000000018ff */
[-C--:B------:R-:W-:Y:S08]  /*7f40*/  HMMA.16816.F32 R60, R60, R138.reuse, RZ ;  /* 0x0000008a3c3c723c */ /* 0x080ff000000018ff */
[----:B------:R-:W-:Y:S01]  /*7f50*/  HMMA.16816.F32 R64, R64, R138, RZ ;  /* 0x0000008a4040723c */ /* 0x000fe200000018ff */
[----:B------:R-:W-:Y:S07]  /*7f60*/  LDSM.16.M88.4 R136, [R240+0x8100] ;  /* 0x00810000f088783b */ /* 0x000fee0000000200 */
[-C--:B------:R-:W-:Y:S08]  /*7f70*/  HMMA.16816.F32 R4, R208, R212.reuse, R4 ;  /* 0x000000d4d004723c */ /* 0x080ff00000001804 */
[C---:B------:R-:W-:Y:S08]  /*7f80*/  HMMA.16816.F32 R8, R216.reuse, R212, R8 ;  /* 0x000000d4d808723c */ /* 0x040ff00000001808 */
[-C--:B------:R-:W-:Y:S08]  /*7f90*/  HMMA.16816.F32 R12, R216, R214.reuse, R12 ;  /* 0x000000d6d80c723c */ /* 0x080ff0000000180c */
[C---:B------:R-:W-:Y:S01]  /*7fa0*/  HMMA.16816.F32 R16, R208.reuse, R214, R16 ;  /* 0x000000d6d010723c */ /* 0x040fe20000001810 */
[----:B------:R-:W1:Y:S07]  /*7fb0*/  LDSM.16.M88.4 R212, [R238+0x4100] ;  /* 0x00410000eed4783b */ /* 0x000e6e0000000200 */
[-C--:B------:R-:W-:Y:S08]  /*7fc0*/  HMMA.16816.F32 R20, R208, R220.reuse, R20 ;  /* 0x000000dcd014723c */ /* 0x080ff00000001814 */
[C---:B------:R-:W-:Y:S08]  /*7fd0*/  HMMA.16816.F32 R24, R216.reuse, R220, R24 ;  /* 0x000000dcd818723c */ /* 0x040ff00000001818 */
[-C--:B------:R-:W-:Y:S08]  /*7fe0*/  HMMA.16816.F32 R28, R216, R222.reuse, R28 ;  /* 0x000000ded81c723c */ /* 0x080ff0000000181c */
[C---:B------:R-:W-:Y:S01]  /*7ff0*/  HMMA.16816.F32 R32, R208.reuse, R222, R32 ;  /* 0x000000ded020723c */ /* 0x040fe20000001820 */
[----:B------:R-:W2:Y:S07]  /*8000*/  LDSM.16.M88.4 R220, [R240+0xa100] ;  /* 0x00a10000f0dc783b */ /* 0x000eae0000000200 */
[-C--:B------:R-:W-:Y:S08]  /*8010*/  HMMA.16816.F32 R36, R208, R224.reuse, R36 ;  /* 0x000000e0d024723c */ /* 0x080ff00000001824 */
[C---:B------:R-:W-:Y:S08]  /*8020*/  HMMA.16816.F32 R40, R216.reuse, R224, R40 ;  /* 0x000000e0d828723c */ /* 0x040ff00000001828 */
[-C--:B------:R-:W-:Y:S08]  /*8030*/  HMMA.16816.F32 R44, R216, R226.reuse, R44 ;  /* 0x000000e2d82c723c */ /* 0x080ff0000000182c */
[C---:B------:R-:W-:Y:S01]  /*8040*/  HMMA.16816.F32 R48, R208.reuse, R226, R48 ;  /* 0x000000e2d030723c */ /* 0x040fe20000001830 */
[----:B------:R-:W-:Y:S07]  /*8050*/  LDSM.16.M88.4 R224, [R238+0x5900] ;  /* 0x00590000eee0783b */ /* 0x000fee0000000200 */
[-C--:B------:R-:W-:Y:S08]  /*8060*/  HMMA.16816.F32 R52, R208, R228.reuse, R52 ;  /* 0x000000e4d034723c */ /* 0x080ff00000001834 */
[C---:B------:R-:W-:Y:S08]  /*8070*/  HMMA.16816.F32 R56, R216.reuse, R228, R56 ;  /* 0x000000e4d838723c */ /* 0x040ff00000001838 */
[-C--:B------:R-:W-:Y:S01]  /*8080*/  HMMA.16816.F32 R60, R216, R230.reuse, R60 ;  /* 0x000000e6d83c723c */ /* 0x080fe2000000183c */
[----:B------:R-:W-:Y:S07]  /*8090*/  LDSM.16.M88.4 R216, [R238+0x5100] ;  /* 0x00510000eed8783b */ /* 0x000fee0000000200 */
[----:B------:R-:W-:Y:S01]  /*80a0*/  HMMA.16816.F32 R64, R208, R230, R64 ;  /* 0x000000e6d040723c */ /* 0x000fe20000001840 */
[----:B------:R-:W3:Y:S07]  /*80b0*/  LDSM.16.M88.4 R208, [R238+0x4900] ;  /* 0x00490000eed0783b */ /* 0x000eee0000000200 */
[-C--:B-1----:R-:W-:Y:S08]  /*80c0*/  HMMA.16816.F32 R4, R136, R212.reuse, R4 ;  /* 0x000000d48804723c */ /* 0x082ff00000001804 */
[C---:B--2---:R-:W-:Y:S08]  /*80d0*/  HMMA.16816.F32 R8, R220.reuse, R212, R8 ;  /* 0x000000d4dc08723c */ /* 0x044ff00000001808 */
[-C--:B------:R-:W-:Y:S08]  /*80e0*/  HMMA.16816.F32 R12, R220, R214.reuse, R12 ;  /* 0x000000d6dc0c723c */ /* 0x080ff0000000180c */
[C---:B------:R-:W-:Y:S01]  /*80f0*/  HMMA.16816.F32 R16, R136.reuse, R214, R16 ;  /* 0x000000d68810723c */ /* 0x040fe20000001810 */
[----:B------:R-:W-:Y:S07]  /*8100*/  LDSM.16.M88.4 R212, [R237] ;  /* 0x00000000edd4783b */ /* 0x000fee0000000200 */
[-C--:B---3--:R-:W-:Y:S08]  /*8110*/  HMMA.16816.F32 R20, R136, R208.reuse, R20 ;  /* 0x000000d08814723c */ /* 0x088ff00000001814 */
        /* <DEDUP_REMOVED lines=11> */
[-C--:B------:R-:W-:Y:S01]  /*81d0*/  HMMA.16816.F32 R60, R220, R226.reuse, R60 ;  /* 0x000000e2dc3c723c */ /* 0x080fe2000000183c */
[----:B------:R-:W-:Y:S07]  /*81e0*/  LDSM.16.M88.4 R220, [R237+0x1000] ;  /* 0x00100000eddc783b */ /* 0x000fee0000000200 */
[----:B------:R-:W-:Y:S01]  /*81f0*/  HMMA.16816.F32 R64, R136, R226, R64 ;  /* 0x000000e28840723c */ /* 0x000fe20000001840 */
[----:B------:R-:W3:Y:S07]  /*8200*/  LDSM.16.M88.4 R136, [R237+0x800] ;  /* 0x00080000ed88783b */ /* 0x000eee0000000200 */
[-C--:B-1----:R-:W-:Y:S01]  /*8210*/  HMMA.16816.F32 R4, R208, R212.reuse, R4 ;  /* 0x000000d4d004723c */ /* 0x082fe20000001804 */
[----:B------:R-:W1:Y:S07]  /*8220*/  LDSM.16.M88.4 R224, [R237+0x1800] ;  /* 0x00180000ede0783b */ /* 0x000e6e0000000200 */
[C---:B--2---:R-:W-:Y:S08]  /*8230*/  HMMA.16816.F32 R8, R216.reuse, R212, R8 ;  /* 0x000000d4d808723c */ /* 0x044ff00000001808 */
[-C--:B------:R-:W-:Y:S08]  /*8240*/  HMMA.16816.F32 R12, R216, R214.reuse, R12 ;  /* 0x000000d6d80c723c */ /* 0x080ff0000000180c */
[C---:B------:R-:W-:Y:S01]  /*8250*/  HMMA.16816.F32 R16, R208.reuse, R214, R16 ;  /* 0x000000d6d010723c */ /* 0x040fe20000001810 */
[----:B------:R-:W-:Y:S07]  /*8260*/  LDSM.16.M88.4 R212, [R232+0x6100] ;  /* 0x00610000e8d4783b */ /* 0x000fee0000000200 */
[-C--:B---3--:R-:W-:Y:S08]  /*8270*/  HMMA.16816.F32 R20, R208, R136.reuse, R20 ;  /* 0x00000088d014723c */ /* 0x088ff00000001814 */
        /* <DEDUP_REMOVED lines=8> */
[----:B------:R-:W3:Y:S07]  /*8300*/  LDSM.16.M88.4 R220, [R239+0xe100] ;  /* 0x00e10000efdc783b */ /* 0x000eee0000000200 */
[-C--:B-1----:R-:W-:Y:S08]  /*8310*/  HMMA.16816.F32 R52, R208, R224.reuse, R52 ;  /* 0x000000e0d034723c */ /* 0x082ff00000001834 */
[C---:B------:R-:W-:Y:S08]  /*8320*/  HMMA.16816.F32 R56, R216.reuse, R224, R56 ;  /* 0x000000e0d838723c */ /* 0x040ff00000001838 */
[-C--:B------:R-:W-:Y:S01]  /*8330*/  HMMA.16816.F32 R60, R216, R226.reuse, R60 ;  /* 0x000000e2d83c723c */ /* 0x080fe2000000183c */
[----:B------:R-:W-:Y:S07]  /*8340*/  LDSM.16.M88.4 R216, [R232+0x7100] ;  /* 0x00710000e8d8783b */ /* 0x000fee0000000200 */
[----:B------:R-:W-:Y:S01]  /*8350*/  HMMA.16816.F32 R64, R208, R226, R64 ;  /* 0x000000e2d040723c */ /* 0x000fe20000001840 */
[----:B------:R-:W1:Y:S07]  /*8360*/  LDSM.16.M88.4 R208, [R232+0x6900] ;  /* 0x00690000e8d0783b */ /* 0x000e6e0000000200 */
[-C--:B--2---:R-:W-:Y:S01]  /*8370*/  HMMA.16816.F32 R4, R136, R212.reuse, R4 ;  /* 0x000000d48804723c */ /* 0x084fe20000001804 */
[----:B------:R-:W2:Y:S07]  /*8380*/  LDSM.16.M88.4 R224, [R232+0x7900] ;  /* 0x00790000e8e0783b */ /* 0x000eae0000000200 */
[C---:B---3--:R-:W-:Y:S08]  /*8390*/  HMMA.16816.F32 R8, R220.reuse, R212, R8 ;  /* 0x000000d4dc08723c */ /* 0x048ff00000001808 */
[-C--:B------:R-:W-:Y:S08]  /*83a0*/  HMMA.16816.F32 R12, R220, R214.reuse, R12 ;  /* 0x000000d6dc0c723c */ /* 0x080ff0000000180c */
[C---:B------:R-:W-:Y:S01]  /*83b0*/  HMMA.16816.F32 R16, R136.reuse, R214, R16 ;  /* 0x000000d68810723c */ /* 0x040fe20000001810 */
[----:B------:R-:W-:Y:S07]  /*83c0*/  LDSM.16.M88.4 R212, [R248] ;  /* 0x00000000f8d4783b */ /* 0x000fee0000000200 */
[-C--:B-1----:R-:W-:Y:S08]  /*83d0*/  HMMA.16816.F32 R20, R136, R208.reuse, R20 ;  /* 0x000000d08814723c */ /* 0x082ff00000001814 */
        /* <DEDUP_REMOVED lines=8> */
[----:B------:R-:W3:Y:S07]  /*8460*/  LDSM.16.M88.4 R216, [R241+0xe100] ;  /* 0x00e10000f1d8783b */ /* 0x000eee0000000200 */
[-C--:B--2---:R-:W-:Y:S08]  /*8470*/  HMMA.16816.F32 R52, R136, R224.reuse, R52 ;  /* 0x000000e08834723c */ /* 0x084ff00000001834 */
[C---:B------:R-:W-:Y:S08]  /*8480*/  HMMA.16816.F32 R56, R220.reuse, R224, R56 ;  /* 0x000000e0dc38723c */ /* 0x040ff00000001838 */
[-C--:B------:R-:W-:Y:S01]  /*8490*/  HMMA.16816.F32 R60, R220, R226.reuse, R60 ;  /* 0x000000e2dc3c723c */ /* 0x080fe2000000183c */
[----:B------:R-:W-:Y:S07]  /*84a0*/  LDSM.16.M88.4 R220, [R246] ;  /* 0x00000000f6dc783b */ /* 0x000fee0000000200 */
[----:B------:R-:W-:Y:S01]  /*84b0*/  HMMA.16816.F32 R64, R136, R226, R64 ;  /* 0x000000e28840723c */ /* 0x000fe20000001840 */
[----:B------:R-:W2:Y:S07]  /*84c0*/  LDSM.16.M88.4 R136, [R247] ;  /* 0x00000000f788783b */ /* 0x000eae0000000200 */
[-C--:B-1----:R-:W-:Y:S01]  /*84d0*/  HMMA.16816.F32 R4, R208, R212.reuse, R4 ;  /* 0x000000d4d004723c */ /* 0x082fe20000001804 */
[----:B------:R-:W1:Y:S07]  /*84e0*/  LDSM.16.M88.4 R224, [R245] ;  /* 0x00000000f5e0783b */ /* 0x000e6e0000000200 */
[C---:B---3--:R-:W-:Y:S08]  /*84f0*/  HMMA.16816.F32 R8, R216.reuse, R212, R8 ;  /* 0x000000d4d808723c */ /* 0x048ff00000001808 */
[-C--:B------:R-:W-:Y:S08]  /*8500*/  HMMA.16816.F32 R12, R216, R214.reuse, R12 ;  /* 0x000000d6d80c723c */ /* 0x080ff0000000180c */
[C---:B------:R-:W-:Y:S01]  /*8510*/  HMMA.16816.F32 R16, R208.reuse, R214, R16 ;  /* 0x000000d6d010723c */ /* 0x040fe20000001810 */
[----:B------:R-:W-:Y:S07]  /*8520*/  LDSM.16.M88.4 R212, [R238+0x6100] ;  /* 0x00610000eed4783b */ /* 0x000fee0000000200 */
[-C--:B--2---:R-:W-:Y:S08]  /*8530*/  HMMA.16816.F32 R20, R208, R136.reuse, R20 ;  /* 0x00000088d014723c */ /* 0x084ff00000001814 */
        /* <DEDUP_REMOVED lines=12> */
[----:B------:R-:W1:Y:S07]  /*8600*/  LDSM.16.M88.4 R216, [R238+0x6900] ;  /* 0x00690000eed8783b */ /* 0x000e6e0000000200 */
[----:B------:R-:W-:Y:S01]  /*8610*/  HMMA.16816.F32 R64, R208, R226, R64 ;  /* 0x000000e2d040723c */ /* 0x000fe20000001840 */
[----:B------:R-:W4:Y:S07]  /*8620*/  LDSM.16.M88.4 R208, [R238+0x7100] ;  /* 0x00710000eed0783b */ /* 0x000f2e0000000200 */
[-C--:B--2---:R-:W-:Y:S01]  /*8630*/  HMMA.16816.F32 R4, R136, R212.reuse, R4 ;  /* 0x000000d48804723c */ /* 0x084fe20000001804 */
[----:B------:R-:W2:Y:S07]  /*8640*/  LDSM.16.M88.4 R224, [R238+0x7900] ;  /* 0x00790000eee0783b */ /* 0x000eae0000000200 */
[C---:B---3--:R-:W-:Y:S08]  /*8650*/  HMMA.16816.F32 R8, R220.reuse, R212, R8 ;  /* 0x000000d4dc08723c */ /* 0x048ff00000001808 */
[-C--:B------:R-:W-:Y:S08]  /*8660*/  HMMA.16816.F32 R12, R220, R214.reuse, R12 ;  /* 0x000000d6dc0c723c */ /* 0x080ff0000000180c */
[C---:B------:R-:W-:Y:S01]  /*8670*/  HMMA.16816.F32 R16, R136.reuse, R214, R16 ;  /* 0x000000d68810723c */ /* 0x040fe20000001810 */
[----:B------:R-:W-:Y:S07]  /*8680*/  LDSM.16.M88.4 R212, [R242+0xc100] ;  /* 0x00c10000f2d4783b */ /* 0x000fee0000000200 */
[-C--:B-1----:R-:W-:Y:S08]  /*8690*/  HMMA.16816.F32 R20, R136, R216.reuse, R20 ;  /* 0x000000d88814723c */ /* 0x082ff00000001814 */
[C---:B------:R-:W-:Y:S08]  /*86a0*/  HMMA.16816.F32 R24, R220.reuse, R216, R24 ;  /* 0x000000d8dc18723c */ /* 0x040ff00000001818 */
[-C--:B------:R-:W-:Y:S08]  /*86b0*/  HMMA.16816.F32 R28, R220, R218.reuse, R28 ;  /* 0x000000dadc1c723c */ /* 0x080ff0000000181c */
[C---:B------:R-:W-:Y:S01]  /*86c0*/  HMMA.16816.F32 R32, R136.reuse, R218, R32 ;  /* 0x000000da8820723c */ /* 0x040fe20000001820 */
[----:B------:R-:W1:Y:S07]  /*86d0*/  LDSM.16.M88.4 R216, [R237+0x2000] ;  /* 0x00200000edd8783b */ /* 0x000e6e0000000200 */
[-C--:B----4-:R-:W-:Y:S08]  /*86e0*/  HMMA.16816.F32 R36, R136, R208.reuse, R36 ;  /* 0x000000d08824723c */ /* 0x090ff00000001824 */
[C---:B------:R-:W-:Y:S08]  /*86f0*/  HMMA.16816.F32 R40, R220.reuse, R208, R40 ;  /* 0x000000d0dc28723c */ /* 0x040ff00000001828 */
[-C--:B------:R-:W-:Y:S08]  /*8700*/  HMMA.16816.F32 R44, R220, R210.reuse, R44 ;  /* 0x000000d2dc2c723c */ /* 0x080ff0000000182c */
[C---:B------:R-:W-:Y:S01]  /*8710*/  HMMA.16816.F32 R48, R136.reuse, R210, R48 ;  /* 0x000000d28830723c */ /* 0x040fe20000001830 */
[----:B------:R-:W3:Y:S07]  /*8720*/  LDSM.16.M88.4 R208, [R244+0xe100] ;  /* 0x00e10000f4d0783b */ /* 0x000eee0000000200 */
[-C--:B--2---:R-:W-:Y:S08]  /*8730*/  HMMA.16816.F32 R52, R136, R224.reuse, R52 ;  /* 0x000000e08834723c */ /* 0x084ff00000001834 */
[C---:B------:R-:W-:Y:S08]  /*8740*/  HMMA.16816.F32 R56, R220.reuse, R224, R56 ;  /* 0x000000e0dc38723c */ /* 0x040ff00000001838 */
[-C--:B------:R-:W-:Y:S08]  /*8750*/  HMMA.16816.F32 R60, R220, R226.reuse, R60 ;  /* 0x000000e2dc3c723c */ /* 0x080ff0000000183c */
[----:B------:R-:W-:Y:S08]  /*8760*/  HMMA.16816.F32 R64, R136, R226, R64 ;  /* 0x000000e28840723c */ /* 0x000ff00000001840 */
[-C--:B-1----:R-:W-:Y:S08]  /*8770*/  HMMA.16816.F32 R4, R212, R216.reuse, R4 ;  /* 0x000000d8d404723c */ /* 0x082ff00000001804 */
[C---:B---3--:R-:W-:Y:S08]  /*8780*/  HMMA.16816.F32 R8, R208.reuse, R216, R8 ;  /* 0x000000d8d008723c */ /* 0x048ff00000001808 */
[-C--:B------:R-:W-:Y:S08]  /*8790*/  HMMA.16816.F32 R12, R208, R218.reuse, R12 ;  /* 0x000000dad00c723c */ /* 0x080ff0000000180c */
        /* <DEDUP_REMOVED lines=16> */
[----:B------:R-:W-:Y:S05]  /*88a0*/  FMUL.FTZ R14, R14, c[0x0][0x320] ;  /* 0x0000c8000e0e7a20 */ /* 0x000fea0000410000 */
[----:B------:R1:W-:Y:S10]  /*88b0*/  MUFU.TANH R223, R7 ;  /* 0x0000000700df7308 */ /* 0x0003f40000002400 */
[----:B------:R-:W-:Y:S10]  /*88c0*/  MUFU.TANH R222, R8 ;  /* 0x0000000800de7308 */ /* 0x000ff40000002400 */
[----:B------:R-:W-:Y:S01]  /*88d0*/  MUFU.TANH R225, R9 ;  /* 0x0000000900e17308 */ /* 0x000fe20000002400 */
[----:B-1----:R-:W1:Y:S09]  /*88e0*/  LDSM.16.M88.4 R4, [R237+0x2800] ;  /* 0x00280000ed04783b */ /* 0x002e720000000200 */
[----:B------:R-:W-:Y:S10]  /*88f0*/  MUFU.TANH R220, R10 ;  /* 0x0000000a00dc7308 */ /* 0x000ff40000002400 */
[----:B------:R2:W-:Y:S10]  /*8900*/  MUFU.TANH R226, R11 ;  /* 0x0000000b00e27308 */ /* 0x0005f40000002400 */
[----:B------:R3:W-:Y:S10]  /*8910*/  MUFU.TANH R219, R15 ;  /* 0x0000000f00db7308 */ /* 0x0007f40000002400 */
[----:B------:R4:W-:Y:S01]  /*8920*/  MUFU.TANH R142, R16 ;  /* 0x00000010008e7308 */ /* 0x0009e20000002400 */
[----:B--2---:R-:W2:Y:S01]  /*8930*/  LDSM.16.M88.4 R8, [R237+0x3000] ;  /* 0x00300000ed08783b */ /* 0x004ea20000000200 */
[-C--:B-1----:R-:W-:Y:S08]  /*8940*/  HMMA.16816.F32 R20, R212, R4.reuse, R20 ;  /* 0x00000004d414723c */ /* 0x082ff00000001814 */
[----:B------:R-:W-:Y:S01]  /*8950*/  MUFU.TANH R218, R12 ;  /* 0x0000000c00da7308 */ /* 0x000fe20000002400 */
[C---:B------:R-:W-:Y:S04]  /*8960*/  HMMA.16816.F32 R24, R208.reuse, R4, R24 ;  /* 0x00000004d018723c */ /* 0x040fe80000001818 */
[----:B---3--:R-:W-:Y:S02]  /*8970*/  FMUL.FTZ R15, R17, c[0x0][0x320] ;  /* 0x0000c800110f7a20 */ /* 0x008fe40000410000 */
[----:B------:R-:W-:Y:S03]  /*8980*/  FMUL.FTZ R17, R19, c[0x0][0x320] ;  /* 0x0000c80013117a20 */ /* 0x000fe60000410000 */
[----:B------:R-:W-:Y:S01]  /*8990*/  MUFU.TANH R217, R13 ;  /* 0x0000000d00d97308 */ /* 0x000fe20000002400 */
[-C--:B------:R-:W-:Y:S03]  /*89a0*/  HMMA.16816.F32 R28, R208, R6.reuse, R28 ;  /* 0x00000006d01c723c */ /* 0x080fe6000000181c */
[----:B----4-:R-:W-:Y:S05]  /*89b0*/  FMUL.FTZ R16, R18, c[0x0][0x320] ;  /* 0x0000c80012107a20 */ /* 0x010fea0000410000 */
[C---:B------:R-:W-:Y:S01]  /*89c0*/  HMMA.16816.F32 R32, R212.reuse, R6, R32 ;  /* 0x00000006d420723c */ /* 0x040fe20000001820 */
[----:B------:R-:W-:Y:S01]  /*89d0*/  MUFU.TANH R224, R14 ;  /* 0x0000000e00e07308 */ /* 0x000fe20000002400 */
[----:B------:R-:W1:Y:S01]  /*89e0*/  LDSM.16.M88.4 R4, [R237+0x3800] ;  /* 0x00380000ed04783b */ /* 0x000e620000000200 */
[----:B------:R-:W-:Y:S04]  /*89f0*/  DEPBAR.LE SB0, 0x0 ;  /* 0x000080000000791a */ /* 0x000fe80000000000 */
[----:B------:R-:W-:Y:S02]  /*8a00*/  FMUL.FTZ R20, R20, c[0x0][0x320] ;  /* 0x0000c80014147a20 */ /* 0x000fe40000410000 */
[----:B------:R-:W-:Y:S02]  /*8a10*/  FMUL.FTZ R21, R21, c[0x0][0x320] ;  /* 0x0000c80015157a20 */ /* 0x000fe40000410000 */
[----:B------:R-:W3:Y:S01]  /*8a20*/  MUFU.TANH R0, R20 ;  /* 0x0000001400007308 */ /* 0x000ee20000002400 */
[----:B------:R-:W-:Y:S01]  /*8a30*/  BAR.SYNC.DEFER_BLOCKING 0x0 ;  /* 0x0000000000007b1d */ /* 0x000fe20000010000 */
[----:B------:R-:W-:Y:S02]  /*8a40*/  FMUL.FTZ R22, R22, c[0x0][0x320] ;  /* 0x0000c80016167a20 */ /* 0x000fe40000410000 */
[----:B------:R-:W-:Y:S01]  /*8a50*/  FMUL.FTZ R24, R24, c[0x0][0x320] ;  /* 0x0000c80018187a20 */ /* 0x000fe20000410000 */
[-C--:B--2---:R-:W-:Y:S05]  /*8a60*/  HMMA.16816.F32 R36, R212, R8.reuse, R36 ;  /* 0x00000008d424723c */ /* 0x084fea0000001824 */
[----:B------:R-:W2:Y:S01]  /*8a70*/  MUFU.TANH R2, R21 ;  /* 0x0000001500027308 */ /* 0x000ea20000002400 */
[----:B------:R-:W-:Y:S02]  /*8a80*/  FMUL.FTZ R23, R23, c[0x0][0x320] ;  /* 0x0000c80017177a20 */ /* 0x000fe40000410000 */
[----:B------:R-:W-:Y:S01]  /*8a90*/  FMUL.FTZ R32, R32, c[0x0][0x320] ;  /* 0x0000c80020207a20 */ /* 0x000fe20000410000 */
[C---:B------:R-:W-:Y:S04]  /*8aa0*/  HMMA.16816.F32 R40, R208.reuse, R8, R40 ;  /* 0x00000008d028723c */ /* 0x040fe80000001828 */
[----:B------:R-:W-:Y:S02]  /*8ab0*/  FMUL.FTZ R33, R33, c[0x0][0x320] ;  /* 0x0000c80021217a20 */ /* 0x000fe40000410000 */
[----:B------:R-:W-:Y:S01]  /*8ac0*/  MUFU.TANH R15, R15 ;  /* 0x0000000f000f7308 */ /* 0x000fe20000002400 */
[----:B------:R-:W-:Y:S01]  /*8ad0*/  FMUL.FTZ R25, R25, c[0x0][0x320] ;  /* 0x0000c80019197a20 */ /* 0x000fe20000410000 */
[-C--:B------:R-:W-:Y:S01]  /*8ae0*/  HMMA.16816.F32 R44, R208, R10.reuse, R44 ;  /* 0x0000000ad02c723c */ /* 0x080fe2000000182c */
[----:B---3--:R3:W-:Y:S03]  /*8af0*/  STL [R1+0x24], R0 ;  /* 0x0000240001007387 */ /* 0x0087e60000100800 */
[----:B------:R-:W-:Y:S02]  /*8b00*/  FMUL.FTZ R26, R26, c[0x0][0x320] ;  /* 0x0000c8001a1a7a20 */ /* 0x000fe40000410000 */
[----:B------:R-:W-:Y:S02]  /*8b10*/  FMUL.FTZ R27, R27, c[0x0][0x320] ;  /* 0x0000c8001b1b7a20 */ /* 0x000fe40000410000 */
[----:B------:R-:W-:Y:S01]  /*8b20*/  MUFU.TANH R16, R16 ;  /* 0x0000001000107308 */ /* 0x000fe20000002400 */
[C---:B------:R-:W-:Y:S01]  /*8b30*/  HMMA.16816.F32 R48, R212.reuse, R10, R48 ;  /* 0x0000000ad430723c */ /* 0x040fe20000001830 */
[----:B--2---:R-:W-:Y:S03]  /*8b40*/  STL [R1+0x20], R2 ;  /* 0x0000200201007387 */ /* 0x004fe60000100800 */
[----:B------:R-:W-:Y:S02]  /*8b50*/  FMUL.FTZ R28, R28, c[0x0][0x320] ;  /* 0x0000c8001c1c7a20 */ /* 0x000fe40000410000 */
[----:B------:R-:W-:Y:S02]  /*8b60*/  FMUL.FTZ R29, R29, c[0x0][0x320] ;  /* 0x0000c8001d1d7a20 */ /* 0x000fe40000410000 */
[-C--:B-1----:R-:W-:Y:S01]  /*8b70*/  HMMA.16816.F32 R52, R212, R4.reuse, R52 ;  /* 0x00000004d434723c */ /* 0x082fe20000001834 */
[----:B------:R-:W-:Y:S03]  /*8b80*/  MUFU.TANH R17, R17 ;  /* 0x0000001100117308 */ /* 0x000fe60000002400 */
[----:B------:R-:W-:Y:S02]  /*8b90*/  FMUL.FTZ R30, R30, c[0x0][0x320] ;  /* 0x0000c8001e1e7a20 */ /* 0x000fe40000410000 */
[----:B------:R-:W-:Y:S02]  /*8ba0*/  FMUL.FTZ R31, R31, c[0x0][0x320] ;  /* 0x0000c8001f1f7a20 */ /* 0x000fe40000410000 */
[C---:B------:R-:W-:Y:S03]  /*8bb0*/  HMMA.16816.F32 R56, R208.reuse, R4, R56 ;  /* 0x00000004d038723c */ /* 0x040fe60000001838 */
[----:B---3--:R-:W1:Y:S01]  /*8bc0*/  MUFU.TANH R0, R22 ;  /* 0x0000001600007308 */ /* 0x008e620000002400 */
[----:B------:R-:W-:Y:S02]  /*8bd0*/  FMUL.FTZ R34, R34, c[0x0][0x320] ;  /* 0x0000c80022227a20 */ /* 0x000fe40000410000 */
[----:B------:R-:W-:Y:S02]  /*8be0*/  FMUL.FTZ R42, R42, c[0x0][0x320] ;  /* 0x0000c8002a2a7a20 */ /* 0x000fe40000410000 */
[-C--:B------:R-:W-:Y:S04]  /*8bf0*/  HMMA.16816.F32 R60, R208, R6.reuse, R60 ;  /* 0x00000006d03c723c */ /* 0x080fe8000000183c */
[----:B------:R-:W-:Y:S01]  /*8c00*/  FMUL.FTZ R44, R44, c[0x0][0x320] ;  /* 0x0000c8002c2c7a20 */ /* 0x000fe20000410000 */
[----:B------:R-:W-:Y:S01]  /*8c10*/  MUFU.TANH R22, R23 ;  /* 0x0000001700167308 */ /* 0x000fe20000002400 */
[----:B------:R-:W-:Y:S02]  /*8c20*/  FMUL.FTZ R45, R45, c[0x0][0x320] ;  /* 0x0000c8002d2d7a20 */ /* 0x000fe40000410000 */
[----:B------:R-:W-:Y:S04]  /*8c30*/  HMMA.16816.F32 R64, R212, R6, R64 ;  /* 0x00000006d440723c */ /* 0x000fe80000001840 */
[----:B------:R-:W-:Y:S02]  /*8c40*/  FMUL.FTZ R46, R46, c[0x0][0x320] ;  /* 0x0000c8002e2e7a20 */ /* 0x000fe40000410000 */
[----:B------:R-:W-:Y:S01]  /*8c50*/  FMUL.FTZ R48, R48, c[0x0][0x320] ;  /* 0x0000c80030307a20 */ /* 0x000fe20000410000 */
[----:B------:R-:W-:Y:S01]  /*8c60*/  MUFU.TANH R21, R25 ;  /* 0x0000001900157308 */ /* 0x000fe20000002400 */
[----:B------:R-:W-:Y:S01]  /*8c70*/  FMUL.FTZ R50, R50, c[0x0][0x320] ;  /* 0x0000c80032327a20 */ /* 0x000fe20000410000 */
[----:B-1----:R1:W-:Y:S03]  /*8c80*/  STL [R1+0x1c], R0 ;  /* 0x00001c0001007387 */ /* 0x0023e60000100800 */
        /* <DEDUP_REMOVED lines=29> */
[----:B------:R-:W-:Y:S01]  /*8e60*/  FMUL.FTZ R66, R66, c[0x0][0x320] ;  /* 0x0000c80042427a20 */ /* 0x000fe20000410000 */
[----:B-1----:R1:W-:Y:S01]  /*8e70*/  STL [R1+0x28], R0 ;  /* 0x0000280001007387 */ /* 0x0023e20000100800 */
[----:B------:R-:W-:Y:S05]  /*8e80*/  FMUL.FTZ R67, R67, c[0x0][0x320] ;  /* 0x0000c80043437a20 */ /* 0x000fea0000410000 */
[----:B------:R-:W-:Y:S10]  /*8e90*/  MUFU.TANH R26, R30 ;  /* 0x0000001e001a7308 */ /* 0x000ff40000002400 */
[----:B------:R-:W-:Y:S10]  /*8ea0*/  MUFU.TANH R19, R31 ;  /* 0x0000001f00137308 */ /* 0x000ff40000002400 */
[----:B-1----:R-:W1:Y:S10]  /*8eb0*/  MUFU.TANH R0, R32 ;  /* 0x0000002000007308 */ /* 0x002e740000002400 */
[----:B------:R-:W-:Y:S10]  /*8ec0*/  MUFU.TANH R28, R34 ;  /* 0x00000022001c7308 */ /* 0x000ff40000002400 */
[----:B------:R-:W-:Y:S01]  /*8ed0*/  MUFU.TANH R23, R35 ;  /* 0x0000002300177308 */ /* 0x000fe20000002400 */
[----:B-1----:R1:W-:Y:S09]  /*8ee0*/  STL [R1], R0 ;  /* 0x0000000001007387 */ /* 0x0023f20000100800 */
[----:B------:R-:W-:Y:S10]  /*8ef0*/  MUFU.TANH R32, R36 ;  /* 0x0000002400207308 */ /* 0x000ff40000002400 */
[----:B------:R-:W-:Y:S10]  /*8f00*/  MUFU.TANH R31, R37 ;  /* 0x00000025001f7308 */ /* 0x000ff40000002400 */
[----:B-1----:R-:W1:Y:S10]  /*8f10*/  MUFU.TANH R0, R33 ;  /* 0x0000002100007308 */ /* 0x002e740000002400 */
[----:B------:R2:W3:Y:S10]  /*8f20*/  MUFU.TANH R20, R38 ;  /* 0x0000002600147308 */ /* 0x0004f40000002400 */
[----:B------:R2:W4:Y:S01]  /*8f30*/  MUFU.TANH R29, R39 ;  /* 0x00000027001d7308 */ /* 0x0005220000002400 */
[----:B-1----:R1:W-:Y:S09]  /*8f40*/  STL [R1+0x8], R0 ;  /* 0x0000080001007387 */ /* 0x0023f20000100800 */
[----:B------:R2:W2:Y:S10]  /*8f50*/  MUFU.TANH R25, R40 ;  /* 0x0000002800197308 */ /* 0x0004b40000002400 */
[----:B------:R2:W2:Y:S01]  /*8f60*/  MUFU.TANH R24, R41 ;  /* 0x0000002900187308 */ /* 0x0004a20000002400 */
[----:B-1----:R-:W-:Y:S09]  /*8f70*/  FMUL.FTZ R0, R63, c[0x0][0x320] ;  /* 0x0000c8003f007a20 */ /* 0x002ff20000410000 */
        /* <DEDUP_REMOVED lines=27> */
.L_x_154:
[----:B------:R-:W2:Y:S01]  /*9130*/  LDL.LU R41, [R1+0x20] ;  /* 0x0000200001297983 */ /* 0x000ea20000300800 */
[----:B------:R-:W-:Y:S01]  /*9140*/  FMNMX.FTZ R0, R143, R3, !PT ;  /* 0x000000038f007209 */ /* 0x000fe20007810000 */
[----:B------:R-:W-:Y:S01]  /*9150*/  IMAD.MOV.U32 R47, RZ, RZ, R139 ;  /* 0x000000ffff2f7224 */ /* 0x000fe200078e008b */
[----:B------:R-:W-:Y:S01]  /*9160*/  FMNMX.FTZ R2, R222, R140, !PT ;  /* 0x0000008cde027209 */ /* 0x000fe20007810000 */
[----:B------:R-:W3:Y:S01]  /*9170*/  LDL.LU R40, [R1+0x24] ;  /* 0x0000240001287983 */ /* 0x000ee20000300800 */
[----:B------:R-:W-:Y:S01]  /*9180*/  FMNMX.FTZ R0, R221, R0, !PT ;  /* 0x00000000dd007209 */ /* 0x000fe20007810000 */
[----:B------:R-:W-:Y:S01]  /*9190*/  UISETP.GT.AND UP0, UPT, UR6, UR7, UPT ;  /* 0x000000070600728c */ /* 0x000fe2000bf04270 */
[----:B------:R-:W-:Y:S01]  /*91a0*/  FMNMX.FTZ R2, R225, R2, !PT ;  /* 0x00000002e1027209 */ /* 0x000fe20007810000 */
[----:B------:R-:W4:Y:S01]  /*91b0*/  LDL.LU R43, [R1] ;  /* 0x00000000012b7983 */ /* 0x000f220000300800 */
[----:B------:R-:W-:Y:S01]  /*91c0*/  FMNMX.FTZ R0, R142, R0, !PT ;  /* 0x000000008e007209 */ /* 0x000fe20007810000 */
[----:B------:R-:W-:Y:S01]  /*91d0*/  UIADD3 UR6, UR6, -0x1, URZ ;  /* 0xffffffff06067890 */ /* 0x000fe2000fffe03f */
[----:B------:R-:W-:Y:S01]  /*91e0*/  FMNMX.FTZ R2, R218, R2, !PT ;  /* 0x00000002da027209 */ /* 0x000fe20007810000 */
[----:B------:R-:W2:Y:S01]  /*91f0*/  LDL.LU R49, [R1+0x8] ;  /* 0x0000080001317983 */ /* 0x000ea20000300800 */
[----:B------:R-:W-:Y:S02]  /*9200*/  FMNMX.FTZ R0, R15, R0, !PT ;  /* 0x000000000f007209 */ /* 0x000fe40007810000 */
[----:B------:R-:W-:Y:S01]  /*9210*/  FMNMX.FTZ R2, R217, R2, !PT ;  /* 0x00000002d9027209 */ /* 0x000fe20007810000 */
[----:B------:R-:W-:Y:S01]  /*9220*/  STL [R1+0x7c], R248 ;  /* 0x00007cf801007387 */ /* 0x000fe20000100800 */
[----:B-1----:R-:W-:Y:S02]  /*9230*/  MOV R35, R138 ;  /* 0x0000008a00237202 */ /* 0x002fe40000000f00 */
[----:B------:R-:W-:Y:S01]  /*9240*/  FMNMX.FTZ R4, R216, R132, !PT ;  /* 0x00000084d8047209 */ /* 0x000fe20007810000 */
[----:B------:R-:W-:Y:S01]  /*9250*/  STL [R1+0x78], R247 ;  /* 0x000078f701007387 */ /* 0x000fe20000100800 */
[----:B------:R-:W-:Y:S02]  /*9260*/  FMNMX.FTZ R5, R220, R141, !PT ;  /* 0x0000008ddc057209 */ /* 0x000fe40007810000 */
        /* <DEDUP_REMOVED lines=8> */
[----:B------:R-:W-:Y:S02]  /*92f0*/  MOV R52, R28 ;  /* 0x0000001c00347202 */ /* 0x000fe40000000f00 */
[----:B------:R-:W-:Y:S01]  /*9300*/  MOV R53, R134 ;  /* 0x0000008600357202 */ /* 0x000fe20000000f00 */
[----:B------:R-:W-:Y:S01]  /*9310*/  STL [R1+0x68], R243 ;  /* 0x000068f301007387 */ /* 0x000fe20000100800 */
[----:B------:R-:W-:Y:S02]  /*9320*/  FMNMX.FTZ R5, R219, R5, !PT ;  /* 0x00000005db057209 */ /* 0x000fe40007810000 */
[----:B------:R-:W-:Y:S01]  /*9330*/  MOV R54, R23 ;  /* 0x0000001700367202 */ /* 0x000fe20000000f00 */
[----:B------:R1:W-:Y:S01]  /*9340*/  STL [R1+0x64], R242 ;  /* 0x000064f201007387 */ /* 0x0003e20000100800 */
[----:B------:R-:W-:Y:S02]  /*9350*/  MOV R55, R133 ;  /* 0x0000008500377202 */ /* 0x000fe40000000f00 */
[----:B------:R-:W-:Y:S01]  /*9360*/  FMNMX.FTZ R5, R53, R5, !PT ;  /* 0x0000000535057209 */ /* 0x000fe20007810000 */
[----:B------:R-:W-:Y:S01]  /*9370*/  LDSM.16.MT88.4 R36, [R234+0x100] ;  /* 0x00010000ea24783b */ /* 0x000fe20000004200 */
[----:B------:R-:W-:Y:S02]  /*9380*/  MOV R56, R20 ;  /* 0x0000001400387202 */ /* 0x000fe40000000f00 */
[----:B------:R-:W-:Y:S02]  /*9390*/  FMNMX.FTZ R5, R55, R5, !PT ;  /* 0x0000000537057209 */ /* 0x000fe40007810000 */
[----:B------:R-:W-:Y:S02]  /*93a0*/  PLOP3.LUT P2, PT, PT, PT, UP0, 0x80, 0x0 ;  /* 0x000000000000781c */ /* 0x000fe40003f4f008 */
[----:B------:R-:W-:Y:S01]  /*93b0*/  FMNMX.FTZ R5, R26, R5, !PT ;  /* 0x000000051a057209 */ /* 0x000fe20007810000 */
[----:B------:R-:W0:Y:S03]  /*93c0*/  LDGDEPBAR ;  /* 0x00000000000079af */ /* 0x000e260000000000 */
[----:B------:R-:W-:Y:S04]  /*93d0*/  FMNMX.FTZ R5, R19, R5, !PT ;  /* 0x0000000513057209 */ /* 0x000fe80007810000 */
[----:B------:R-:W-:Y:S01]  /*93e0*/  FMNMX.FTZ R5, R30, R5, !PT ;  /* 0x000000051e057209 */ /* 0x000fe20007810000 */
[----:B-1----:R-:W2:Y:S04]  /*93f0*/  LDL.LU R242, [R1+0x1c] ;  /* 0x00001c0001f27983 */ /* 0x002ea80000300800 */
[----:B------:R1:W-:Y:S04]  /*9400*/  STL [R1+0x60], R241 ;  /* 0x000060f101007387 */ /* 0x0003e80000100800 */
[----:B-1----:R-:W2:Y:S04]  /*9410*/  LDL.LU R241, [R1+0x28] ;  /* 0x0000280001f17983 */ /* 0x002ea80000300800 */
[----:B------:R1:W-:Y:S04]  /*9420*/  STL [R1+0x5c], R240 ;  /* 0x00005cf001007387 */ /* 0x0003e80000100800 */
[----:B------:R-:W-:Y:S04]  /*9430*/  STL [R1+0x58], R239 ;  /* 0x000058ef01007387 */ /* 0x000fe80000100800 */
[----:B------:R1:W-:Y:S04]  /*9440*/  STL [R1+0x54], R238 ;  /* 0x000054ee01007387 */ /* 0x0003e80000100800 */
[----:B------:R1:W-:Y:S04]  /*9450*/  STL [R1+0x50], R237 ;  /* 0x000050ed01007387 */ /* 0x0003e80000100800 */
[----:B------:R1:W-:Y:S02]  /*9460*/  STL [R1+0x4c], R232 ;  /* 0x00004ce801007387 */ /* 0x0003e40000100800 */
[----:B-1----:R-:W-:Y:S02]  /*9470*/  MOV R240, R27 ;  /* 0x0000001b00f07202 */ /* 0x002fe40000000f00 */
[----:B------:R-:W-:Y:S02]  /*9480*/  MOV R238, R22 ;  /* 0x0000001600ee7202 */ /* 0x000fe40000000f00 */
[----:B------:R-:W-:Y:S02]  /*9490*/  MOV R237, R21 ;  /* 0x0000001500ed7202 */ /* 0x000fe40000000f00 */
[----:B------:R-:W-:Y:S01]  /*94a0*/  LDSM.16.MT88.4 R20, [R233+0x100] ;  /* 0x00010000e914783b */ /* 0x000fe20000004200 */
[----:B------:R-:W-:Y:S02]  /*94b0*/  MOV R232, R137 ;  /* 0x0000008900e87202 */ /* 0x000fe40000000f00 */
[----:B--2---:R-:W-:Y:S02]  /*94c0*/  FMNMX.FTZ R2, R241, R2, !PT ;  /* 0x00000002f1027209 */ /* 0x004fe40007810000 */
[----:B---3--:R-:W-:Y:S02]  /*94d0*/  FMNMX.FTZ R0, R40, R0, !PT ;  /* 0x0000000028007209 */ /* 0x008fe40007810000 */
[----:B------:R-:W-:Y:S02]  /*94e0*/  FMNMX.FTZ R2, R237, R2, !PT ;  /* 0x00000002ed027209 */ /* 0x000fe40007810000 */
[----:B------:R-:W-:Y:S02]  /*94f0*/  FMNMX.FTZ R0, R41, R0, !PT ;  /* 0x0000000029007209 */ /* 0x000fe40007810000 */
[----:B------:R-:W-:Y:S02]  /*9500*/  FMNMX.FTZ R2, R240, R2, !PT ;  /* 0x00000002f0027209 */ /* 0x000fe40007810000 */
[----:B----4-:R-:W-:Y:S02]  /*9510*/  FMNMX.FTZ R0, R43, R0, !PT ;  /* 0x000000002b007209 */ /* 0x010fe40007810000 */
        /* <DEDUP_REMOVED lines=20> */
[----:B------:R-:W1:Y:S03]  /*9660*/  SHFL.BFLY PT, R7, R0, 0x2, 0x1f ;  /* 0x0c401f0000077f89 */ /* 0x000e6600000e0000 */
[----:B------:R-:W-:Y:S04]  /*9670*/  FMNMX.FTZ R4, R52, R4, !PT ;  /* 0x0000000434047209 */ /* 0x000fe80007810000 */
[----:B------:R-:W-:Y:S01]  /*9680*/  FMNMX.FTZ R4, R54, R4, !PT ;  /* 0x0000000436047209 */ /* 0x000fe20007810000 */
[----:B------:R-:W2:Y:S03]  /*9690*/  SHFL.BFLY PT, R137, R2, 0x2, 0x1f ;  /* 0x0c401f0002897f89 */ /* 0x000ea600000e0000 */
[----:B------:R-:W-:Y:S04]  /*96a0*/  FMNMX.FTZ R4, R56, R4, !PT ;  /* 0x0000000438047209 */ /* 0x000fe80007810000 */
[----:B------:R-:W-:Y:S04]  /*96b0*/  FMNMX.FTZ R4, R29, R4, !PT ;  /* 0x000000041d047209 */ /* 0x000fe80007810000 */
[----:B------:R-:W-:Y:S04]  /*96c0*/  FMNMX.FTZ R4, R46, R4, !PT ;  /* 0x000000042e047209 */ /* 0x000fe80007810000 */
[----:B------:R-:W-:Y:S02]  /*96d0*/  FMNMX.FTZ R4, R45, R4, !PT ;  /* 0x000000042d047209 */ /* 0x000fe40007810000 */
[----:B-1----:R-:W-:Y:S02]  /*96e0*/  FMNMX.FTZ R0, R0, R7, !PT ;  /* 0x0000000700007209 */ /* 0x002fe40007810000 */
[----:B------:R-:W-:Y:S03]  /*96f0*/  FMNMX.FTZ R4, R252, R4, !PT ;  /* 0x00000004fc047209 */ /* 0x000fe60007810000 */
[----:B------:R-:W1:Y:S01]  /*9700*/  SHFL.BFLY PT, R139, R0, 0x1, 0x1f ;  /* 0x0c201f00008b7f89 */ /* 0x000e6200000e0000 */
[----:B------:R-:W-:Y:S02]  /*9710*/  FMNMX.FTZ R4, R231, R4, !PT ;  /* 0x00000004e7047209 */ /* 0x000fe40007810000 */
[----:B--2---:R-:W-:Y:S02]  /*9720*/  FMNMX.FTZ R137, R2, R137, !PT ;  /* 0x0000008902897209 */ /* 0x004fe40007810000 */
[----:B------:R-:W-:Y:S02]  /*9730*/  FMNMX.FTZ R2, R18, R5, !PT ;  /* 0x0000000512027209 */ /* 0x000fe40007810000 */
[----:B------:R-:W-:Y:S01]  /*9740*/  FMNMX.FTZ R4, R214, R4, !PT ;  /* 0x00000004d6047209 */ /* 0x000fe20007810000 */
[----:B------:R-:W2:Y:S01]  /*9750*/  SHFL.BFLY PT, R5, R137, 0x1, 0x1f ;  /* 0x0c201f0089057f89 */ /* 0x000ea200000e0000 */
[----:B------:R-:W-:Y:S02]  /*9760*/  FMNMX.FTZ R2, R42, R2, !PT ;  /* 0x000000022a027209 */ /* 0x000fe40007810000 */
[----:B------:R-:W-:Y:S02]  /*9770*/  FMNMX.FTZ R4, R213, R4, !PT ;  /* 0x00000004d5047209 */ /* 0x000fe40007810000 */
[----:B------:R-:W-:Y:S03]  /*9780*/  FMNMX.FTZ R2, R33, R2, !PT ;  /* 0x0000000221027209 */ /* 0x000fe60007810000 */
[----:B------:R-:W3:Y:S01]  /*9790*/  SHFL.BFLY PT, R6, R4, 0x2, 0x1f ;  /* 0x0c401f0004067f89 */ /* 0x000ee200000e0000 */
[----:B-1----:R-:W-:Y:S05]  /*97a0*/  FMNMX.FTZ R139, R0, R139, !PT ;  /* 0x0000008b008b7209 */ /* 0x002fea0007810000 */
[C---:B------:R-:W-:Y:S01]  /*97b0*/  FADD.FTZ R0, -R139.reuse, R3 ;  /* 0x000000038b007221 */ /* 0x040fe20000010100 */
[----:B------:R-:W-:Y:S01]  /*97c0*/  FMNMX.FTZ R3, R34, R2, !PT ;  /* 0x0000000222037209 */ /* 0x000fe20007810000 */
[----:B------:R-:W-:Y:S01]  /*97d0*/  FMUL.FTZ R208, R139, c[0x0][0x2d0] ;  /* 0x0000b4008bd07a20 */ /* 0x000fe20000410000 */
[----:B--2---:R-:W-:Y:S01]  /*97e0*/  FMNMX.FTZ R137, R137, R5, !PT ;  /* 0x0000000589897209 */ /* 0x004fe20007810000 */
[----:B------:R-:W-:Y:S01]  /*97f0*/  FMUL.FTZ R2, R0, c[0x0][0x2d0] ;  /* 0x0000b40000027a20 */ /* 0x000fe20000410000 */
[----:B------:R-:W-:Y:S01]  /*9800*/  FMNMX.FTZ R0, R44, R3, !PT ;  /* 0x000000032c007209 */ /* 0x000fe20007810000 */
[--C-:B------:R-:W-:Y:S02]  /*9810*/  FFMA.FTZ R212, R212, c[0x0][0x2d0], -R208.reuse ;  /* 0x0000b400d4d47a23 */ /* 0x100fe400000108d0 */
[----:B------:R-:W1:Y:S01]  /*9820*/  MUFU.EX2 R134, R2 ;  /* 0x0000000200867308 */ /* 0x000e620000000800 */
[----:B------:R-:W-:Y:S01]  /*9830*/  FMNMX.FTZ R0, R136, R0, !PT ;  /* 0x0000000088007209 */ /* 0x000fe20007810000 */
[----:B------:R-:W-:Y:S01]  /*9840*/  FMUL.FTZ R210, R137, c[0x0][0x2d0] ;  /* 0x0000b40089d27a20 */ /* 0x000fe20000410000 */
[----:B---3--:R-:W-:Y:S01]  /*9850*/  FMNMX.FTZ R4, R4, R6, !PT ;  /* 0x0000000604047209 */ /* 0x008fe20007810000 */
[--C-:B------:R-:W-:Y:S01]  /*9860*/  FFMA.FTZ R227, R227, c[0x0][0x2d0], -R208.reuse ;  /* 0x0000b400e3e37a23 */ /* 0x100fe200000108d0 */
[----:B------:R-:W-:Y:S03]  /*9870*/  FMNMX.FTZ R0, R135, R0, !PT ;  /* 0x0000000087007209 */ /* 0x000fe60007810000 */
[----:B------:R-:W2:Y:S08]  /*9880*/  SHFL.BFLY PT, R138, R4, 0x1, 0x1f ;  /* 0x0c201f00048a7f89 */ /* 0x000eb000000e0000 */
[----:B------:R-:W3:Y:S01]  /*9890*/  SHFL.BFLY PT, R3, R0, 0x2, 0x1f ;  /* 0x0c401f0000037f89 */ /* 0x000ee200000e0000 */
[C---:B-1----:R-:W-:Y:S02]  /*98a0*/  FMUL.FTZ R5, R134.reuse, R149 ;  /* 0x0000009586057220 */ /* 0x042fe40000410000 */
[C---:B------:R-:W-:Y:S02]  /*98b0*/  FMUL.FTZ R64, R134.reuse, R204 ;  /* 0x000000cc86407220 */ /* 0x040fe40000410000 */
[C---:B------:R-:W-:Y:S02]  /*98c0*/  FMUL.FTZ R65, R134.reuse, R205 ;  /* 0x000000cd86417220 */ /* 0x040fe40000410000 */
[----:B------:R-:W-:Y:S01]  /*98d0*/  FMUL.FTZ R68, R134, R68 ;  /* 0x0000004486447220 */ /* 0x000fe20000410000 */
[----:B--2---:R-:W-:Y:S01]  /*98e0*/  FMNMX.FTZ R138, R4, R138, !PT ;  /* 0x0000008a048a7209 */ /* 0x004fe20007810000 */
[----:B------:R-:W-:Y:S02]  /*98f0*/  FFMA.FTZ R4, R143, c[0x0][0x2d0], -R208 ;  /* 0x0000b4008f047a23 */ /* 0x000fe400000108d0 */
[----:B------:R-:W-:Y:S02]  /*9900*/  FMUL.FTZ R69, R134, R69 ;  /* 0x0000004586457220 */ /* 0x000fe40000410000 */
[C---:B------:R-:W-:Y:S01]  /*9910*/  FMUL.FTZ R209, R138.reuse, c[0x0][0x2d0] ;  /* 0x0000b4008ad17a20 */ /* 0x040fe20000410000 */
[----:B------:R-:W-:Y:S01]  /*9920*/  MUFU.EX2 R8, R4 ;  /* 0x0000000400087308 */ /* 0x000fe20000000800 */
[----:B------:R-:W-:Y:S01]  /*9930*/  FADD.FTZ R2, -R138, R132 ;  /* 0x000000848a027221 */ /* 0x000fe20000010100 */
[----:B---3--:R-:W-:Y:S01]  /*9940*/  FMNMX.FTZ R0, R0, R3, !PT ;  /* 0x0000000300007209 */ /* 0x008fe20007810000 */
[----:B------:R-:W-:Y:S02]  /*9950*/  FFMA.FTZ R3, R15, c[0x0][0x2d0], -R208 ;  /* 0x0000b4000f037a23 */ /* 0x000fe400000108d0 */
[----:B------:R-:W-:Y:S02]  /*9960*/  FMUL.FTZ R2, R2, c[0x0][0x2d0] ;  /* 0x0000b40002027a20 */ /* 0x000fe40000410000 */
[C---:B------:R-:W-:Y:S02]  /*9970*/  FMUL.FTZ R80, R134.reuse, R80 ;  /* 0x0000005086507220 */ /* 0x040fe40000410000 */
[C---:B------:R-:W-:Y:S01]  /*9980*/  FMUL.FTZ R81, R134.reuse, R81 ;  /* 0x0000005186517220 */ /* 0x040fe20000410000 */
[----:B------:R1:W-:Y:S01]  /*9990*/  MUFU.EX2 R245, R3 ;  /* 0x0000000300f57308 */ /* 0x0003e20000000800 */
[C---:B------:R-:W-:Y:S02]  /*99a0*/  FMUL.FTZ R84, R134.reuse, R84 ;  /* 0x0000005486547220 */ /* 0x040fe40000410000 */
[C---:B------:R-:W-:Y:S02]  /*99b0*/  FMUL.FTZ R85, R134.reuse, R85 ;  /* 0x0000005586557220 */ /* 0x040fe40000410000 */
[C---:B------:R-:W-:Y:S02]  /*99c0*/  FMUL.FTZ R96, R134.reuse, R96 ;  /* 0x0000006086607220 */ /* 0x040fe40000410000 */
[C---:B------:R-:W-:Y:S02]  /*99d0*/  FMUL.FTZ R97, R134.reuse, R97 ;  /* 0x0000006186617220 */ /* 0x040fe40000410000 */
[C---:B------:R-:W-:Y:S01]  /*99e0*/  FMUL.FTZ R100, R134.reuse, R100 ;  /* 0x0000006486647220 */ /* 0x040fe20000410000 */
[----:B------:R2:W3:Y:S01]  /*99f0*/  MUFU.EX2 R133, R2 ;  /* 0x0000000200857308 */ /* 0x0004e20000000800 */
[----:B------:R-:W-:Y:S02]  /*9a00*/  FMUL.FTZ R101, R134, R101 ;  /* 0x0000006586657220 */ /* 0x000fe40000410000 */
[--C-:B------:R-:W-:Y:S02]  /*9a10*/  FFMA.FTZ R214, R214, c[0x0][0x2d0], -R209.reuse ;  /* 0x0000b400d6d67a23 */ /* 0x100fe400000108d1 */
[C---:B------:R-:W-:Y:S02]  /*9a20*/  FMUL.FTZ R112, R134.reuse, R112 ;  /* 0x0000007086707220 */ /* 0x040fe40000410000 */
[C---:B------:R-:W-:Y:S02]  /*9a30*/  FMUL.FTZ R113, R134.reuse, R113 ;  /* 0x0000007186717220 */ /* 0x040fe40000410000 */
[C---:B------:R-:W-:Y:S02]  /*9a40*/  FMUL.FTZ R116, R134.reuse, R116 ;  /* 0x0000007486747220 */ /* 0x040fe40000410000 */
[C---:B------:R-:W-:Y:S02]  /*9a50*/  FMUL.FTZ R117, R134.reuse, R117 ;  /* 0x0000007586757220 */ /* 0x040fe40000410000 */
[----:B------:R-:W-:Y:S02]  /*9a60*/  FMUL.FTZ R128, R134, R128 ;  /* 0x0000008086807220 */ /* 0x000fe40000410000 */
[--C-:B-1----:R-:W-:Y:S02]  /*9a70*/  FFMA.FTZ R3, R216, c[0x0][0x2d0], -R209.reuse ;  /* 0x0000b400d8037a23 */ /* 0x102fe400000108d1 */
[----:B------:R-:W-:Y:S02]  /*9a80*/  FMUL.FTZ R129, R134, R129 ;  /* 0x0000008186817220 */ /* 0x000fe40000410000 */
[----:B------:R1:W-:Y:S01]  /*9a90*/  MUFU.EX2 R9, R3 ;  /* 0x0000000300097308 */ /* 0x0003e20000000800 */
[--C-:B------:R-:W-:Y:S02]  /*9aa0*/  FFMA.FTZ R231, R231, c[0x0][0x2d0], -R209.reuse ;  /* 0x0000b400e7e77a23 */ /* 0x100fe400000108d1 */
[----:B--2---:R-:W-:Y:S02]  /*9ab0*/  FADD.FTZ R2, -R137, R140 ;  /* 0x0000008c89027221 */ /* 0x004fe40000010100 */
[C---:B---3--:R-:W-:Y:S02]  /*9ac0*/  FMUL.FTZ R6, R133.reuse, R150 ;  /* 0x0000009685067220 */ /* 0x048fe40000410000 */
[----:B------:R-:W-:Y:S02]  /*9ad0*/  FMUL.FTZ R2, R2, c[0x0][0x2d0] ;  /* 0x0000b40002027a20 */ /* 0x000fe40000410000 */
[C---:B------:R-:W-:Y:S02]  /*9ae0*/  FMUL.FTZ R7, R133.reuse, R151 ;  /* 0x0000009785077220 */ /* 0x040fe40000410000 */
[----:B------:R2:W3:Y:S01]  /*9af0*/  MUFU.EX2 R132, R2 ;  /* 0x0000000200847308 */ /* 0x0004e20000000800 */
[C---:B------:R-:W-:Y:S02]  /*9b00*/  FMUL.FTZ R66, R133.reuse, R206 ;  /* 0x000000ce85427220 */ /* 0x040fe40000410000 */
[C---:B------:R-:W-:Y:S02]  /*9b10*/  FMUL.FTZ R67, R133.reuse, R207 ;  /* 0x000000cf85437220 */ /* 0x040fe40000410000 */
[C---:B------:R-:W-:Y:S01]  /*9b20*/  FMUL.FTZ R70, R133.reuse, R70 ;  /* 0x0000004685467220 */ /* 0x040fe20000410000 */
[----:B------:R-:W-:Y:S01]  /*9b30*/  LDSM.16.MT88.4 R204, [R235+0x1900] ;  /* 0x00190000ebcc783b */ /* 0x000fe20000004200 */
[C---:B------:R-:W-:Y:S02]  /*9b40*/  FMUL.FTZ R71, R133.reuse, R71 ;  /* 0x0000004785477220 */ /* 0x040fe40000410000 */
[----:B------:R-:W-:Y:S02]  /*9b50*/  FMUL.FTZ R82, R133, R82 ;  /* 0x0000005285527220 */ /* 0x000fe40000410000 */
[--C-:B-1----:R-:W-:Y:S02]  /*9b60*/  FFMA.FTZ R3, R223, c[0x0][0x2d0], -R209.reuse ;  /* 0x0000b400df037a23 */ /* 0x102fe400000108d1 */
[C---:B------:R-:W-:Y:S02]  /*9b70*/  FMUL.FTZ R83, R133.reuse, R83 ;  /* 0x0000005385537220 */ /* 0x040fe40000410000 */
[----:B------:R1:W-:Y:S01]  /*9b80*/  MUFU.EX2 R223, R3 ;  /* 0x0000000300df7308 */ /* 0x0003e20000000800 */
[C---:B------:R-:W-:Y:S02]  /*9b90*/  FMUL.FTZ R86, R133.reuse, R86 ;  /* 0x0000005685567220 */ /* 0x040fe40000410000 */
[C---:B------:R-:W-:Y:S02]  /*9ba0*/  FMUL.FTZ R87, R133.reuse, R87 ;  /* 0x0000005785577220 */ /* 0x040fe40000410000 */
[C---:B------:R-:W-:Y:S02]  /*9bb0*/  FMUL.FTZ R98, R133.reuse, R98 ;  /* 0x0000006285627220 */ /* 0x040fe40000410000 */
[----:B------:R-:W-:Y:S02]  /*9bc0*/  FMUL.FTZ R99, R133, R99 ;  /* 0x0000006385637220 */ /* 0x000fe40000410000 */
[--C-:B--2---:R-:W-:Y:S02]  /*9bd0*/  FFMA.FTZ R2, R221, c[0x0][0x2d0], -R208.reuse ;  /* 0x0000b400dd027a23 */ /* 0x104fe400000108d0 */
[C---:B---3--:R-:W-:Y:S01]  /*9be0*/  FMUL.FTZ R13, R132.reuse, R153 ;  /* 0x00000099840d7220 */ /* 0x048fe20000410000 */
[----:B------:R-:W-:Y:S01]  /*9bf0*/  MOV R153, R30 ;  /* 0x0000001e00997202 */ /* 0x000fe20000000f00 */
[----:B------:R2:W-:Y:S01]  /*9c00*/  MUFU.EX2 R239, R2 ;  /* 0x0000000200ef7308 */ /* 0x0005e20000000800 */
[C---:B------:R-:W-:Y:S01]  /*9c10*/  FMUL.FTZ R12, R132.reuse, R152 ;  /* 0x00000098840c7220 */ /* 0x040fe20000410000 */
[----:B------:R-:W-:Y:S01]  /*9c20*/  MOV R152, R40 ;  /* 0x0000002800987202 */ /* 0x000fe20000000f00 */
[C---:B------:R-:W-:Y:S01]  /*9c30*/  FMUL.FTZ R28, R132.reuse, R168 ;  /* 0x000000a8841c7220 */ /* 0x040fe20000410000 */
[----:B------:R-:W-:Y:S01]  /*9c40*/  MOV R168, R29 ;  /* 0x0000001d00a87202 */ /* 0x000fe20000000f00 */
[C---:B------:R-:W-:Y:S01]  /*9c50*/  FMUL.FTZ R29, R132.reuse, R169 ;  /* 0x000000a9841d7220 */ /* 0x040fe20000410000 */
[----:B------:R-:W-:Y:S01]  /*9c60*/  MOV R169, R56 ;  /* 0x0000003800a97202 */ /* 0x000fe20000000f00 */
[C---:B------:R-:W-:Y:S02]  /*9c70*/  FMUL.FTZ R40, R132.reuse, R180 ;  /* 0x000000b484287220 */ /* 0x040fe40000410000 */
[----:B------:R-:W-:Y:S02]  /*9c80*/  FMUL.FTZ R56, R132, R196 ;  /* 0x000000c484387220 */ /* 0x000fe40000410000 */
[--C-:B-1----:R-:W-:Y:S01]  /*9c90*/  FFMA.FTZ R3, R16, c[0x0][0x2d0], -R209.reuse ;  /* 0x0000b40010037a23 */ /* 0x102fe200000108d1 */
[----:B------:R-:W-:Y:S01]  /*9ca0*/  MUFU.EX2 R196, R227 ;  /* 0x000000e300c47308 */ /* 0x000fe20000000800 */
[----:B------:R-:W-:Y:S01]  /*9cb0*/  FMUL.FTZ R16, R134, R156 ;  /* 0x0000009c86107220 */ /* 0x000fe20000410000 */
[----:B------:R-:W-:Y:S01]  /*9cc0*/  MOV R156, R35 ;  /* 0x00000023009c7202 */ /* 0x000fe20000000f00 */
[C---:B------:R-:W-:Y:S01]  /*9cd0*/  FMUL.FTZ R35, R133.reuse, R175 ;  /* 0x000000af85237220 */ /* 0x040fe20000410000 */
[----:B------:R-:W-:Y:S01]  /*9ce0*/  MOV R175, R52 ;  /* 0x0000003400af7202 */ /* 0x000fe20000000f00 */
[----:B------:R-:W-:Y:S02]  /*9cf0*/  FMUL.FTZ R57, R132, R197 ;  /* 0x000000c584397220 */ /* 0x000fe40000410000 */
[--C-:B------:R-:W-:Y:S02]  /*9d00*/  FFMA.FTZ R152, R152, c[0x0][0x2d0], -R208.reuse ;  /* 0x0000b40098987a23 */ /* 0x100fe400000108d0 */
[C---:B------:R-:W-:Y:S01]  /*9d10*/  FMUL.FTZ R60, R132.reuse, R200 ;  /* 0x000000c8843c7220 */ /* 0x040fe20000410000 */
[----:B------:R1:W-:Y:S01]  /*9d20*/  MUFU.EX2 R247, R3 ;  /* 0x0000000300f77308 */ /* 0x0003e20000000800 */
[----:B------:R-:W-:Y:S02]  /*9d30*/  FMUL.FTZ R61, R132, R201 ;  /* 0x000000c9843d7220 */ /* 0x000fe40000410000 */
[----:B--2---:R-:W-:Y:S02]  /*9d40*/  FFMA.FTZ R2, R142, c[0x0][0x2d0], -R208 ;  /* 0x0000b4008e027a23 */ /* 0x004fe400000108d0 */
[C---:B------:R-:W-:Y:S02]  /*9d50*/  FMUL.FTZ R72, R132.reuse, R72 ;  /* 0x0000004884487220 */ /* 0x040fe40000410000 */
[C---:B------:R-:W-:Y:S02]  /*9d60*/  FMUL.FTZ R73, R132.reuse, R73 ;  /* 0x0000004984497220 */ /* 0x040fe40000410000 */
[C---:B------:R-:W-:Y:S01]  /*9d70*/  FMUL.FTZ R76, R132.reuse, R76 ;  /* 0x0000004c844c7220 */ /* 0x040fe20000410000 */
[----:B------:R2:W3:Y:S01]  /*9d80*/  MUFU.EX2 R248, R2 ;  /* 0x0000000200f87308 */ /* 0x0004e20000000800 */
[C---:B------:R-:W-:Y:S02]  /*9d90*/  FMUL.FTZ R77, R132.reuse, R77 ;  /* 0x0000004d844d7220 */ /* 0x040fe40000410000 */
[C---:B------:R-:W-:Y:S02]  /*9da0*/  FMUL.FTZ R88, R132.reuse, R88 ;  /* 0x0000005884587220 */ /* 0x040fe40000410000 */
[C---:B------:R-:W-:Y:S02]  /*9db0*/  FMUL.FTZ R89, R132.reuse, R89 ;  /* 0x0000005984597220 */ /* 0x040fe40000410000 */
[C---:B------:R-:W-:Y:S02]  /*9dc0*/  FMUL.FTZ R92, R132.reuse, R92 ;  /* 0x0000005c845c7220 */ /* 0x040fe40000410000 */
[----:B------:R-:W-:Y:S01]  /*9dd0*/  FMUL.FTZ R93, R132, R93 ;  /* 0x0000005d845d7220 */ /* 0x000fe20000410000 */
[----:B------:R-:W-:Y:S01]  /*9de0*/  MUFU.EX2 R197, R152 ;  /* 0x0000009800c57308 */ /* 0x000fe20000000800 */
[C---:B------:R-:W-:Y:S02]  /*9df0*/  FMUL.FTZ R102, R133.reuse, R102 ;  /* 0x0000006685667220 */ /* 0x040fe40000410000 */
[----:B------:R-:W-:Y:S02]  /*9e00*/  FMUL.FTZ R103, R133, R103 ;  /* 0x0000006785677220 */ /* 0x000fe40000410000 */
[--C-:B-1----:R-:W-:Y:S02]  /*9e10*/  FFMA.FTZ R3, R222, c[0x0][0x2d0], -R210.reuse ;  /* 0x0000b400de037a23 */ /* 0x102fe400000108d2 */
[C---:B------:R-:W-:Y:S02]  /*9e20*/  FMUL.FTZ R104, R132.reuse, R104 ;  /* 0x0000006884687220 */ /* 0x040fe40000410000 */
[C---:B------:R-:W-:Y:S01]  /*9e30*/  FMUL.FTZ R105, R132.reuse, R105 ;  /* 0x0000006984697220 */ /* 0x040fe20000410000 */
[----:B------:R1:W-:Y:S01]  /*9e40*/  MUFU.EX2 R221, R3 ;  /* 0x0000000300dd7308 */ /* 0x0003e20000000800 */
[C---:B------:R-:W-:Y:S02]  /*9e50*/  FMUL.FTZ R108, R132.reuse, R108 ;  /* 0x0000006c846c7220 */ /* 0x040fe40000410000 */
[----:B------:R-:W-:Y:S01]  /*9e60*/  FMUL.FTZ R109, R132, R109 ;  /* 0x0000006d846d7220 */ /* 0x000fe20000410000 */
[----:B--2---:R-:W2:Y:S01]  /*9e70*/  SHFL.BFLY PT, R2, R0, 0x1, 0x1f ;  /* 0x0c201f0000027f89 */ /* 0x004ea200000e0000 */
[----:B---3--:R-:W-:Y:S01]  /*9e80*/  F2FP.PACK_AB R142, R245, R248 ;  /* 0x000000f8f58e723e */ /* 0x008fe200000000ff */
[--C-:B------:R-:W-:Y:S02]  /*9e90*/  FFMA.FTZ R156, R156, c[0x0][0x2d0], -R210.reuse ;  /* 0x0000b4009c9c7a23 */ /* 0x100fe400000108d2 */
[C---:B------:R-:W-:Y:S02]  /*9ea0*/  FMUL.FTZ R114, R133.reuse, R114 ;  /* 0x0000007285727220 */ /* 0x040fe40000410000 */
[C---:B------:R-:W-:Y:S02]  /*9eb0*/  FMUL.FTZ R115, R133.reuse, R115 ;  /* 0x0000007385737220 */ /* 0x040fe40000410000 */
[C---:B------:R-:W-:Y:S02]  /*9ec0*/  FMUL.FTZ R118, R133.reuse, R118 ;  /* 0x0000007685767220 */ /* 0x040fe40000410000 */
[----:B------:R-:W-:Y:S02]  /*9ed0*/  FMUL.FTZ R119, R133, R119 ;  /* 0x0000007785777220 */ /* 0x000fe40000410000 */
[C---:B------:R-:W-:Y:S02]  /*9ee0*/  FMUL.FTZ R120, R132.reuse, R120 ;  /* 0x0000007884787220 */ /* 0x040fe40000410000 */
[C---:B------:R-:W-:Y:S02]  /*9ef0*/  FMUL.FTZ R121, R132.reuse, R121 ;  /* 0x0000007984797220 */ /* 0x040fe40000410000 */
[C---:B------:R-:W-:Y:S02]  /*9f00*/  FMUL.FTZ R124, R132.reuse, R124 ;  /* 0x0000007c847c7220 */ /* 0x040fe40000410000 */
[C---:B------:R-:W-:Y:S02]  /*9f10*/  FMUL.FTZ R125, R132.reuse, R125 ;  /* 0x0000007d847d7220 */ /* 0x040fe40000410000 */
[--C-:B-1----:R-:W-:Y:S01]  /*9f20*/  FFMA.FTZ R3, R225, c[0x0][0x2d0], -R210.reuse ;  /* 0x0000b400e1037a23 */ /* 0x102fe200000108d2 */
[----:B------:R-:W-:Y:S01]  /*9f30*/  MOV R225, R9 ;  /* 0x0000000900e17202 */ /* 0x000fe20000000f00 */
[----:B------:R-:W-:Y:S02]  /*9f40*/  FMUL.FTZ R9, R132, R145 ;  /* 0x0000009184097220 */ /* 0x000fe40000410000 */
[----:B------:R1:W-:Y:S01]  /*9f50*/  MUFU.EX2 R222, R3 ;  /* 0x0000000300de7308 */ /* 0x0003e20000000800 */
[----:B--2---:R-:W-:Y:S01]  /*9f60*/  FMNMX.FTZ R2, R2, R0, !PT ;  /* 0x0000000002027209 */ /* 0x004fe20007810000 */
[----:B------:R-:W-:Y:S02]  /*9f70*/  FFMA.FTZ R0, R17, c[0x0][0x2d0], -R209 ;  /* 0x0000b40011007a23 */ /* 0x000fe400000108d1 */
[----:B------:R-:W-:Y:S01]  /*9f80*/  FMUL.FTZ R17, R134, R157 ;  /* 0x0000009d86117220 */ /* 0x000fe20000410000 */
[----:B------:R-:W-:Y:S01]  /*9f90*/  MOV R157, R19 ;  /* 0x00000013009d7202 */ /* 0x000fe20000000f00 */
[C---:B------:R-:W-:Y:S01]  /*9fa0*/  FMUL.FTZ R19, R133.reuse, R159 ;  /* 0x0000009f85137220 */ /* 0x040fe20000410000 */
[----:B------:R-:W-:Y:S01]  /*9fb0*/  MOV R159, R51 ;  /* 0x00000033009f7202 */ /* 0x000fe20000000f00 */
[C---:B------:R-:W-:Y:S02]  /*9fc0*/  FMUL.FTZ R51, R133.reuse, R191 ;  /* 0x000000bf85337220 */ /* 0x040fe40000410000 */
[----:B------:R2:W3:Y:S01]  /*9fd0*/  MUFU.EX2 R244, R0 ;  /* 0x0000000000f47308 */ /* 0x0004e20000000800 */
[C---:B------:R-:W-:Y:S02]  /*9fe0*/  FMUL.FTZ R130, R133.reuse, R130 ;  /* 0x0000008285827220 */ /* 0x040fe40000410000 */
[----:B------:R-:W-:Y:S02]  /*9ff0*/  FMUL.FTZ R131, R133, R131 ;  /* 0x0000008385837220 */ /* 0x000fe40000410000 */
[--C-:B-1----:R-:W-:Y:S05]  /*a000*/  FFMA.FTZ R3, R218, c[0x0][0x2d0], -R210.reuse ;  /* 0x0000b400da037a23 */ /* 0x102fea00000108d2 */
[----:B------:R1:W-:Y:S01]  /*a010*/  MUFU.EX2 R246, R3 ;  /* 0x0000000300f67308 */ /* 0x0003e20000000800 */
[----:B--2---:R-:W-:Y:S01]  /*a020*/  FADD.FTZ R0, -R2, R141 ;  /* 0x0000008d02007221 */ /* 0x004fe20000010100 */
[----:B---3--:R-:W-:Y:S02]  /*a030*/  F2FP.PACK_AB R143, R244, R247 ;  /* 0x000000f7f48f723e */ /* 0x008fe400000000ff */
[----:B------:R-:W-:Y:S01]  /*a040*/  F2FP.PACK_AB R141, R223, R225 ;  /* 0x000000e1df8d723e */ /* 0x000fe200000000ff */
[----:B------:R-:W-:Y:S06]  /*a050*/  FMUL.FTZ R0, R0, c[0x0][0x2d0] ;  /* 0x0000b40000007a20 */ /* 0x000fec0000410000 */
[----:B------:R-:W2:Y:S01]  /*a060*/  MUFU.EX2 R0, R0 ;  /* 0x0000000000007308 */ /* 0x000ea20000000800 */
[----:B-1----:R-:W-:Y:S09]  /*a070*/  FFMA.FTZ R3, R217, c[0x0][0x2d0], -R210 ;  /* 0x0000b400d9037a23 */ /* 0x002ff200000108d2 */
[----:B------:R1:W3:Y:S01]  /*a080*/  MUFU.EX2 R243, R3 ;  /* 0x0000000300f37308 */ /* 0x0002e20000000800 */
[C---:B--2---:R-:W-:Y:S02]  /*a090*/  FMUL.FTZ R10, R0.reuse, R146 ;  /* 0x00000092000a7220 */ /* 0x044fe40000410000 */
[C---:B------:R-:W-:Y:S02]  /*a0a0*/  FMUL.FTZ R11, R0.reuse, R147 ;  /* 0x00000093000b7220 */ /* 0x040fe40000410000 */
[C---:B------:R-:W-:Y:S01]  /*a0b0*/  FMUL.FTZ R14, R0.reuse, R154 ;  /* 0x0000009a000e7220 */ /* 0x040fe20000410000 */
[----:B------:R-:W-:Y:S01]  /*a0c0*/  MOV R154, R18 ;  /* 0x00000012009a7202 */ /* 0x000fe20000000f00 */
[C---:B------:R-:W-:Y:S01]  /*a0d0*/  FMUL.FTZ R15, R0.reuse, R155 ;  /* 0x0000009b000f7220 */ /* 0x040fe20000410000 */
[----:B------:R-:W-:Y:S01]  /*a0e0*/  MOV R155, R42 ;  /* 0x0000002a009b7202 */ /* 0x000fe20000000f00 */
[----:B------:R-:W-:Y:S01]  /*a0f0*/  FMUL.FTZ R18, R133, R158 ;  /* 0x0000009e85127220 */ /* 0x000fe20000410000 */
[----:B------:R-:W-:Y:S01]  /*a100*/  MOV R158, R26 ;  /* 0x0000001a009e7202 */ /* 0x000fe20000000f00 */
[----:B------:R-:W-:Y:S02]  /*a110*/  FMUL.FTZ R26, R0, R166 ;  /* 0x000000a6001a7220 */ /* 0x000fe40000410000 */
[----:B-1----:R-:W-:Y:S01]  /*a120*/  FMUL.FTZ R3, R2, c[0x0][0x2d0] ;  /* 0x0000b40002037a20 */ /* 0x002fe20000410000 */
[----:B---3--:R-:W-:Y:S01]  /*a130*/  F2FP.PACK_AB R146, R243, R246 ;  /* 0x000000f6f392723e */ /* 0x008fe200000000ff */
[----:B------:R-:W-:Y:S01]  /*a140*/  FMUL.FTZ R30, R0, R170 ;  /* 0x000000aa001e7220 */ /* 0x000fe20000410000 */
[----:B------:R-:W-:Y:S01]  /*a150*/  MOV R170, R31 ;  /* 0x0000001f00aa7202 */ /* 0x000fe20000000f00 */
[--C-:B------:R-:W-:Y:S01]  /*a160*/  FFMA.FTZ R4, R220, c[0x0][0x2d0], -R3.reuse ;  /* 0x0000b400dc047a23 */ /* 0x100fe20000010803 */
[----:B------:R-:W-:Y:S01]  /*a170*/  MOV R220, R44 ;  /* 0x0000002c00dc7202 */ /* 0x000fe20000000f00 */
[----:B------:R-:W-:Y:S01]  /*a180*/  FMUL.FTZ R31, R0, R171 ;  /* 0x000000ab001f7220 */ /* 0x000fe20000410000 */
[----:B------:R-:W-:Y:S01]  /*a190*/  MOV R171, R32 ;  /* 0x0000002000ab7202 */ /* 0x000fe20000000f00 */
[----:B------:R1:W-:Y:S01]  /*a1a0*/  MUFU.EX2 R216, R4 ;  /* 0x0000000400d87308 */ /* 0x0003e20000000800 */
[----:B------:R-:W-:Y:S01]  /*a1b0*/  FMUL.FTZ R32, R134, R172 ;  /* 0x000000ac86207220 */ /* 0x000fe20000410000 */
[----:B------:R-:W-:Y:S01]  /*a1c0*/  MOV R172, R55 ;  /* 0x0000003700ac7202 */ /* 0x000fe20000000f00 */
[----:B------:R-:W-:Y:S02]  /*a1d0*/  IMAD.MOV.U32 R166, RZ, RZ, R34 ;  /* 0x000000ffffa67224 */ /* 0x000fe400078e0022 */
[----:B------:R-:W-:Y:S01]  /*a1e0*/  FMUL.FTZ R34, R133, R174 ;  /* 0x000000ae85227220 */ /* 0x000fe20000410000 */
[----:B------:R-:W-:Y:S01]  /*a1f0*/  MOV R174, R53 ;  /* 0x0000003500ae7202 */ /* 0x000fe20000000f00 */
[C---:B------:R-:W-:Y:S02]  /*a200*/  FMUL.FTZ R27, R0.reuse, R167 ;  /* 0x000000a7001b7220 */ /* 0x040fe40000410000 */
[C---:B------:R-:W-:Y:S02]  /*a210*/  FMUL.FTZ R42, R0.reuse, R182 ;  /* 0x000000b6002a7220 */ /* 0x040fe40000410000 */
[----:B------:R-:W-:Y:S02]  /*a220*/  IMAD.MOV.U32 R167, RZ, RZ, R46 ;  /* 0x000000ffffa77224 */ /* 0x000fe400078e002e */
[----:B------:R-:W-:Y:S02]  /*a230*/  FMUL.FTZ R46, R0, R186 ;  /* 0x000000ba002e7220 */ /* 0x000fe40000410000 */
[----:B------:R-:W-:Y:S02]  /*a240*/  FMUL.FTZ R44, R132, R184 ;  /* 0x000000b8842c7220 */ /* 0x000fe40000410000 */
[C---:B------:R-:W-:Y:S02]  /*a250*/  FMUL.FTZ R58, R0.reuse, R198 ;  /* 0x000000c6003a7220 */ /* 0x040fe40000410000 */
[C---:B------:R-:W-:Y:S02]  /*a260*/  FMUL.FTZ R59, R0.reuse, R199 ;  /* 0x000000c7003b7220 */ /* 0x040fe40000410000 */
[C---:B------:R-:W-:Y:S02]  /*a270*/  FMUL.FTZ R62, R0.reuse, R202 ;  /* 0x000000ca003e7220 */ /* 0x040fe40000410000 */
[----:B------:R-:W-:Y:S02]  /*a280*/  FMUL.FTZ R63, R0, R203 ;  /* 0x000000cb003f7220 */ /* 0x000fe40000410000 */
[--C-:B-1----:R-:W-:Y:S01]  /*a290*/  FFMA.FTZ R4, R226, c[0x0][0x2d0], -R3.reuse ;  /* 0x0000b400e2047a23 */ /* 0x102fe20000010803 */
[----:B------:R-:W-:Y:S01]  /*a2a0*/  MOV R226, R8 ;  /* 0x0000000800e27202 */ /* 0x000fe20000000f00 */
[----:B------:R-:W-:Y:S01]  /*a2b0*/  FMUL.FTZ R8, R132, R144 ;  /* 0x0000009084087220 */ /* 0x000fe20000410000 */
[----:B------:R-:W-:Y:S01]  /*a2c0*/  F2FP.PACK_AB R144, R222, R221 ;  /* 0x000000ddde90723e */ /* 0x000fe200000000ff */
[----:B------:R1:W2:Y:S01]  /*a2d0*/  MUFU.EX2 R217, R4 ;  /* 0x0000000400d97308 */ /* 0x0002a20000000800 */
[----:B------:R-:W-:Y:S01]  /*a2e0*/  F2FP.PACK_AB R140, R239, R226 ;  /* 0x000000e2ef8c723e */ /* 0x000fe200000000ff */
[C---:B------:R-:W-:Y:S02]  /*a2f0*/  FMUL.FTZ R74, R0.reuse, R74 ;  /* 0x0000004a004a7220 */ /* 0x040fe40000410000 */
        /* <DEDUP_REMOVED lines=9> */
[----:B------:R-:W-:Y:S02]  /*a390*/  FMUL.FTZ R110, R0, R110 ;  /* 0x0000006e006e7220 */ /* 0x000fe40000410000 */
[--C-:B-1----:R-:W-:Y:S01]  /*a3a0*/  FFMA.FTZ R4, R224, c[0x0][0x2d0], -R3.reuse ;  /* 0x0000b400e0047a23 */ /* 0x102fe20000010803 */
[----:B--2---:R-:W-:Y:S01]  /*a3b0*/  F2FP.PACK_AB R145, R217, R216 ;  /* 0x000000d8d991723e */ /* 0x004fe200000000ff */
[----:B------:R-:W-:Y:S01]  /*a3c0*/  FMUL.FTZ R111, R0, R111 ;  /* 0x0000006f006f7220 */ /* 0x000fe20000410000 */
[----:B------:R-:W-:Y:S01]  /*a3d0*/  MOV R224, R45 ;  /* 0x0000002d00e07202 */ /* 0x000fe20000000f00 */
[----:B------:R1:W-:Y:S01]  /*a3e0*/  MUFU.EX2 R218, R4 ;  /* 0x0000000400da7308 */ /* 0x0003e20000000800 */
[----:B------:R-:W-:Y:S02]  /*a3f0*/  FMUL.FTZ R45, R132, R185 ;  /* 0x000000b9842d7220 */ /* 0x000fe40000410000 */
[C---:B------:R-:W-:Y:S02]  /*a400*/  FMUL.FTZ R122, R0.reuse, R122 ;  /* 0x0000007a007a7220 */ /* 0x040fe40000410000 */
[C---:B------:R-:W-:Y:S02]  /*a410*/  FMUL.FTZ R123, R0.reuse, R123 ;  /* 0x0000007b007b7220 */ /* 0x040fe40000410000 */
[C---:B------:R-:W-:Y:S02]  /*a420*/  FMUL.FTZ R126, R0.reuse, R126 ;  /* 0x0000007e007e7220 */ /* 0x040fe40000410000 */
[----:B------:R-:W-:Y:S01]  /*a430*/  FMUL.FTZ R127, R0, R127 ;  /* 0x0000007f007f7220 */ /* 0x000fe20000410000 */
[----:B------:R-:W-:Y:S01]  /*a440*/  MUFU.EX2 R185, R156 ;  /* 0x0000009c00b97308 */ /* 0x000fe20000000800 */
[--C-:B-1----:R-:W-:Y:S09]  /*a450*/  FFMA.FTZ R4, R219, c[0x0][0x2d0], -R3.reuse ;  /* 0x0000b400db047a23 */ /* 0x102ff20000010803 */
[----:B------:R1:W2:Y:S02]  /*a460*/  MUFU.EX2 R219, R4 ;  /* 0x0000000400db7308 */ /* 0x0002a40000000800 */
[C---:B-1----:R-:W-:Y:S01]  /*a470*/  FMUL.FTZ R4, R134.reuse, R148 ;  /* 0x0000009486047220 */ /* 0x042fe20000410000 */
[----:B--2---:R-:W-:Y:S01]  /*a480*/  F2FP.PACK_AB R147, R219, R218 ;  /* 0x000000dadb93723e */ /* 0x004fe200000000ff */
[----:B------:R-:W-:Y:S05]  /*a490*/  LDSM.16.MT88.4 R148, [R235+0x100] ;  /* 0x00010000eb94783b */ /* 0x000fea0000004200 */
[-C--:B------:R-:W-:Y:S08]  /*a4a0*/  HMMA.16816.F32 R4, R140, R20.reuse, R4 ;  /* 0x000000148c04723c */ /* 0x080ff00000001804 */
[C---:B------:R-:W-:Y:S07]  /*a4b0*/  HMMA.16816.F32 R8, R144.reuse, R20, R8 ;  /* 0x000000149008723c */ /* 0x040fee0000001808 */
[C---:B------:R-:W-:Y:S01]  /*a4c0*/  FMUL.FTZ R20, R134.reuse, R160 ;  /* 0x000000a086147220 */ /* 0x040fe20000410000 */
[-C--:B------:R-:W-:Y:S01]  /*a4d0*/  HMMA.16816.F32 R12, R144, R22.reuse, R12 ;  /* 0x00000016900c723c */ /* 0x080fe2000000180c */
[----:B------:R-:W-:Y:S03]  /*a4e0*/  MOV R160, R50 ;  /* 0x0000003200a07202 */ /* 0x000fe60000000f00 */
[C---:B------:R-:W-:Y:S02]  /*a4f0*/  FMUL.FTZ R50, R133.reuse, R190 ;  /* 0x000000be85327220 */ /* 0x040fe40000410000 */
[----:B------:R-:W-:Y:S01]  /*a500*/  IMAD.MOV.U32 R180, RZ, RZ, R160 ;  /* 0x000000ffffb47224 */ /* 0x000fe200078e00a0 */
[----:B------:R-:W-:Y:S01]  /*a510*/  MOV R160, R154 ;  /* 0x0000009a00a07202 */ /* 0x000fe20000000f00 */
[C---:B------:R-:W-:Y:S01]  /*a520*/  HMMA.16816.F32 R16, R140.reuse, R22, R16 ;  /* 0x000000168c10723c */ /* 0x040fe20000001810 */
[C---:B------:R-:W-:Y:S03]  /*a530*/  FMUL.FTZ R21, R134.reuse, R161 ;  /* 0x000000a186157220 */ /* 0x040fe60000410000 */
[----:B------:R-:W-:Y:S01]  /*a540*/  MOV R161, R48 ;  /* 0x0000003000a17202 */ /* 0x000fe20000000f00 */
[----:B------:R-:W-:Y:S02]  /*a550*/  FMUL.FTZ R48, R134, R188 ;  /* 0x000000bc86307220 */ /* 0x000fe40000410000 */
[C---:B------:R-:W-:Y:S02]  /*a560*/  FMUL.FTZ R22, R133.reuse, R162 ;  /* 0x000000a285167220 */ /* 0x040fe40000410000 */
[----:B------:R-:W-:Y:S03]  /*a570*/  FMUL.FTZ R23, R133, R163 ;  /* 0x000000a385177220 */ /* 0x000fe60000410000 */
[----:B------:R-:W-:Y:S01]  /*a580*/  IMAD.MOV.U32 R162, RZ, RZ, R24 ;  /* 0x000000ffffa27224 */ /* 0x000fe200078e0018 */
[----:B------:R-:W-:Y:S01]  /*a590*/  MOV R163, R25 ;  /* 0x0000001900a37202 */ /* 0x000fe20000000f00 */
[----:B------:R-:W-:Y:S01]  /*a5a0*/  FMUL.FTZ R24, R132, R164 ;  /* 0x000000a484187220 */ /* 0x000fe20000410000 */
[----:B------:R-:W-:Y:S01]  /*a5b0*/  MOV R164, R33 ;  /* 0x0000002100a47202 */ /* 0x000fe20000000f00 */
[-C--:B------:R-:W-:Y:S01]  /*a5c0*/  HMMA.16816.F32 R20, R140, R36.reuse, R20 ;  /* 0x000000248c14723c */ /* 0x080fe20000001814 */
[----:B------:R-:W-:Y:S01]  /*a5d0*/  FMUL.FTZ R33, R134, R173 ;  /* 0x000000ad86217220 */ /* 0x000fe20000410000 */
[----:B------:R-:W-:Y:S01]  /*a5e0*/  MOV R173, R54 ;  /* 0x0000003600ad7202 */ /* 0x000fe20000000f00 */
[----:B------:R-:W-:Y:S01]  /*a5f0*/  FMUL.FTZ R25, R132, R165 ;  /* 0x000000a584197220 */ /* 0x000fe20000410000 */
[----:B------:R-:W1:Y:S01]  /*a600*/  LDSM.16.MT88.4 R52, [R236+0x100] ;  /* 0x00010000ec34783b */ /* 0x000e620000004200 */
[--C-:B------:R-:W-:Y:S01]  /*a610*/  FFMA.FTZ R163, R163, c[0x0][0x2d0], -R210.reuse ;  /* 0x0000b400a3a37a23 */ /* 0x100fe200000108d2 */
[----:B------:R-:W-:Y:S01]  /*a620*/  MOV R165, R47 ;  /* 0x0000002f00a57202 */ /* 0x000fe20000000f00 */
[--C-:B------:R-:W-:Y:S02]  /*a630*/  FFMA.FTZ R162, R162, c[0x0][0x2d0], -R210.reuse ;  /* 0x0000b400a2a27a23 */ /* 0x100fe400000108d2 */
[--C-:B------:R-:W-:Y:S01]  /*a640*/  FFMA.FTZ R160, R160, c[0x0][0x2d0], -R3.reuse ;  /* 0x0000b400a0a07a23 */ /* 0x100fe20000010803 */
[C---:B------:R-:W-:Y:S01]  /*a650*/  HMMA.16816.F32 R24, R144.reuse, R36, R24 ;  /* 0x000000249018723c */ /* 0x040fe20000001818 */
[----:B------:R-:W-:Y:S01]  /*a660*/  MUFU.EX2 R201, R163 ;  /* 0x000000a300c97308 */ /* 0x000fe20000000800 */
[----:B------:R-:W-:Y:S02]  /*a670*/  FMUL.FTZ R47, R0, R187 ;  /* 0x000000bb002f7220 */ /* 0x000fe40000410000 */
[--C-:B------:R-:W-:Y:S02]  /*a680*/  FFMA.FTZ R165, R165, c[0x0][0x2d0], -R210.reuse ;  /* 0x0000b400a5a57a23 */ /* 0x100fe400000108d2 */
[----:B------:R-:W-:Y:S02]  /*a690*/  FFMA.FTZ R180, R180, c[0x0][0x2d0], -R210 ;  /* 0x0000b400b4b47a23 */ /* 0x000fe400000108d2 */
[-C--:B------:R-:W-:Y:S01]  /*a6a0*/  HMMA.16816.F32 R28, R144, R38.reuse, R28 ;  /* 0x00000026901c723c */ /* 0x080fe2000000181c */
[C---:B------:R-:W-:Y:S02]  /*a6b0*/  FMUL.FTZ R36, R134.reuse, R176 ;  /* 0x000000b086247220 */ /* 0x040fe40000410000 */
[----:B------:R-:W-:Y:S01]  /*a6c0*/  MUFU.EX2 R188, R165 ;  /* 0x000000a500bc7308 */ /* 0x000fe20000000800 */
[----:B------:R-:W-:Y:S01]  /*a6d0*/  MOV R176, R49 ;  /* 0x0000003100b07202 */ /* 0x000fe20000000f00 */
[C---:B------:R-:W-:Y:S02]  /*a6e0*/  FMUL.FTZ R49, R134.reuse, R189 ;  /* 0x000000bd86317220 */ /* 0x040fe40000410000 */
[----:B------:R-:W-:Y:S01]  /*a6f0*/  FMUL.FTZ R37, R134, R177 ;  /* 0x000000b186257220 */ /* 0x000fe20000410000 */
[C---:B------:R-:W-:Y:S01]  /*a700*/  HMMA.16816.F32 R32, R140.reuse, R38, R32 ;  /* 0x000000268c20723c */ /* 0x040fe20000001820 */
[----:B------:R-:W-:Y:S03]  /*a710*/  MOV R177, R43 ;  /* 0x0000002b00b17202 */ /* 0x000fe60000000f00 */
[----:B------:R-:W-:Y:S02]  /*a720*/  FMUL.FTZ R43, R0, R183 ;  /* 0x000000b7002b7220 */ /* 0x000fe40000410000 */
[--C-:B------:R-:W-:Y:S02]  /*a730*/  FFMA.FTZ R183, R136, c[0x0][0x2d0], -R3.reuse ;  /* 0x0000b40088b77a23 */ /* 0x100fe40000010803 */
[C---:B------:R-:W-:Y:S01]  /*a740*/  FMUL.FTZ R38, R133.reuse, R178 ;  /* 0x000000b285267220 */ /* 0x040fe20000410000 */
[----:B------:R-:W-:Y:S03]  /*a750*/  MOV R178, R41 ;  /* 0x0000002900b27202 */ /* 0x000fe60000000f00 */
[----:B------:R-:W-:Y:S02]  /*a760*/  FMUL.FTZ R39, R133, R179 ;  /* 0x000000b385277220 */ /* 0x000fe40000410000 */
[----:B------:R-:W-:Y:S01]  /*a770*/  FMUL.FTZ R41, R132, R181 ;  /* 0x000000b584297220 */ /* 0x000fe20000410000 */
[----:B------:R-:W-:Y:S01]  /*a780*/  MOV R181, R159 ;  /* 0x0000009f00b57202 */ /* 0x000fe20000000f00 */
[----:B------:R-:W-:Y:S01]  /*a790*/  FFMA.FTZ R152, R178, c[0x0][0x2d0], -R208 ;  /* 0x0000b400b2987a23 */ /* 0x000fe200000108d0 */
[----:B------:R-:W-:Y:S02]  /*a7a0*/  MOV R178, R161 ;  /* 0x000000a100b27202 */ /* 0x000fe40000000f00 */
[-C--:B-1----:R-:W-:Y:S01]  /*a7b0*/  HMMA.16816.F32 R36, R140, R52.reuse, R36 ;  /* 0x000000348c24723c */ /* 0x082fe20000001824 */
[----:B------:R-:W-:Y:S01]  /*a7c0*/  MOV R161, R153 ;  /* 0x0000009900a17202 */ /* 0x000fe20000000f00 */
[--C-:B------:R-:W-:Y:S01]  /*a7d0*/  FFMA.FTZ R182, R181, c[0x0][0x2d0], -R210.reuse ;  /* 0x0000b400b5b67a23 */ /* 0x100fe200000108d2 */
[----:B------:R1:W-:Y:S01]  /*a7e0*/  MUFU.EX2 R184, R152 ;  /* 0x0000009800b87308 */ /* 0x0003e20000000800 */
[----:B------:R-:W-:Y:S02]  /*a7f0*/  FFMA.FTZ R178, R178, c[0x0][0x2d0], -R210 ;  /* 0x0000b400b2b27a23 */ /* 0x000fe400000108d2 */
[----:B------:R-:W-:Y:S02]  /*a800*/  FFMA.FTZ R161, R161, c[0x0][0x2d0], -R3 ;  /* 0x0000b400a1a17a23 */ /* 0x000fe40000010803 */
[C---:B------:R-:W-:Y:S05]  /*a810*/  HMMA.16816.F32 R40, R144.reuse, R52, R40 ;  /* 0x000000349028723c */ /* 0x040fea0000001828 */
[----:B------:R-:W-:Y:S02]  /*a820*/  MUFU.EX2 R202, R161 ;  /* 0x000000a100ca7308 */ /* 0x000fe40000000800 */
[C---:B------:R-:W-:Y:S01]  /*a830*/  FMUL.FTZ R53, R134.reuse, R193 ;  /* 0x000000c186357220 */ /* 0x040fe20000410000 */
[-C--:B------:R-:W-:Y:S01]  /*a840*/  HMMA.16816.F32 R44, R144, R54.reuse, R44 ;  /* 0x00000036902c723c */ /* 0x080fe2000000182c */
[----:B------:R-:W2:Y:S03]  /*a850*/  LDL.LU R193, [R1+0x3c] ;  /* 0x00003c0001c17983 */ /* 0x000ea60000300800 */
[----:B------:R-:W-:Y:S01]  /*a860*/  FMUL.FTZ R52, R134, R192 ;  /* 0x000000c086347220 */ /* 0x000fe20000410000 */
[----:B------:R-:W3:Y:S03]  /*a870*/  LDL.LU R191, [R1+0x38] ;  /* 0x0000380001bf7983 */ /* 0x000ee60000300800 */
[C---:B------:R-:W-:Y:S01]  /*a880*/  HMMA.16816.F32 R48, R140.reuse, R54, R48 ;  /* 0x000000368c30723c */ /* 0x040fe20000001830 */
[----:B------:R-:W4:Y:S03]  /*a890*/  LDL.LU R190, [R1+0x44] ;  /* 0x0000440001be7983 */ /* 0x000f260000300800 */
[--C-:B-1----:R-:W-:Y:S01]  /*a8a0*/  FFMA.FTZ R152, R242, c[0x0][0x2d0], -R209.reuse ;  /* 0x0000b400f2987a23 */ /* 0x102fe200000108d1 */
[----:B------:R-:W3:Y:S02]  /*a8b0*/  LDL.LU R189, [R1+0x40] ;  /* 0x0000400001bd7983 */ /* 0x000ee40000300800 */
[C---:B------:R-:W-:Y:S01]  /*a8c0*/  FMUL.FTZ R54, R133.reuse, R194 ;  /* 0x000000c285367220 */ /* 0x040fe20000410000 */
[----:B------:R1:W-:Y:S01]  /*a8d0*/  MUFU.EX2 R242, R152 ;  /* 0x0000009800f27308 */ /* 0x0003e20000000800 */
[----:B------:R-:W-:Y:S07]  /*a8e0*/  FMUL.FTZ R55, R133, R195 ;  /* 0x000000c385377220 */ /* 0x000fee0000410000 */
[-C--:B------:R-:W-:Y:S02]  /*a8f0*/  HMMA.16816.F32 R52, R140, R148.reuse, R52 ;  /* 0x000000948c34723c */ /* 0x080fe40000001834 */
[----:B------:R-:W-:Y:S06]  /*a900*/  MUFU.EX2 R195, R231 ;  /* 0x000000e700c37308 */ /* 0x000fec0000000800 */
[C---:B------:R-:W-:Y:S08]  /*a910*/  HMMA.16816.F32 R56, R144.reuse, R148, R56 ;  /* 0x000000949038723c */ /* 0x040ff00000001838 */
[-C--:B------:R-:W-:Y:S01]  /*a920*/  HMMA.16816.F32 R60, R144, R150.reuse, R60 ;  /* 0x00000096903c723c */ /* 0x080fe2000000183c */
[----:B-1----:R-:W-:Y:S04]  /*a930*/  FFMA.FTZ R152, R238, c[0x0][0x2d0], -R209 ;  /* 0x0000b400ee987a23 */ /* 0x002fe800000108d1 */
[----:B------:R1:W-:Y:S03]  /*a940*/  MUFU.EX2 R238, R152 ;  /* 0x0000009800ee7308 */ /* 0x0003e60000000800 */
[C---:B------:R-:W-:Y:S01]  /*a950*/  HMMA.16816.F32 R64, R140.reuse, R150, R64 ;  /* 0x000000968c40723c */ /* 0x040fe20000001840 */
[----:B------:R-:W1:Y:S03]  /*a960*/  LDSM.16.MT88.4 R148, [R233+0x2100] ;  /* 0x00210000e994783b */ /* 0x000e660000004200 */
[--C-:B-1----:R-:W-:Y:S01]  /*a970*/  FFMA.FTZ R152, R177, c[0x0][0x2d0], -R208.reuse ;  /* 0x0000b400b1987a23 */ /* 0x102fe200000108d0 */
[----:B------:R-:W-:Y:S03]  /*a980*/  MOV R177, R240 ;  /* 0x000000f000b17202 */ /* 0x000fe60000000f00 */
[----:B------:R1:W-:Y:S01]  /*a990*/  MUFU.EX2 R200, R152 ;  /* 0x0000009800c87308 */ /* 0x0003e20000000800 */
[-C--:B------:R-:W-:Y:S08]  /*a9a0*/  HMMA.16816.F32 R68, R140, R148.reuse, R68 ;  /* 0x000000948c44723c */ /* 0x080ff00000001844 */
[C---:B------:R-:W-:Y:S01]  /*a9b0*/  HMMA.16816.F32 R72, R144.reuse, R148, R72 ;  /* 0x000000949048723c */ /* 0x040fe20000001848 */
[--C-:B-1----:R-:W-:Y:S03]  /*a9c0*/  FFMA.FTZ R152, R176, c[0x0][0x2d0], -R208.reuse ;  /* 0x0000b400b0987a23 */ /* 0x102fe600000108d0 */
[----:B------:R-:W-:Y:S01]  /*a9d0*/  FFMA.FTZ R176, R228, c[0x0][0x2d0], -R208 ;  /* 0x0000b400e4b07a23 */ /* 0x000fe200000108d0 */
[----:B------:R1:W-:Y:S03]  /*a9e0*/  MUFU.EX2 R187, R152 ;  /* 0x0000009800bb7308 */ /* 0x0003e60000000800 */
[-C--:B------:R-:W-:Y:S08]  /*a9f0*/  HMMA.16816.F32 R76, R144, R150.reuse, R76 ;  /* 0x00000096904c723c */ /* 0x080ff0000000184c */
[C---:B------:R-:W-:Y:S01]  /*aa00*/  HMMA.16816.F32 R80, R140.reuse, R150, R80 ;  /* 0x000000968c50723c */ /* 0x040fe20000001850 */
[----:B------:R-:W1:Y:S03]  /*aa10*/  LDSM.16.MT88.4 R148, [R234+0x2100] ;  /* 0x00210000ea94783b */ /* 0x000e660000004200 */
[--C-:B-1----:R-:W-:Y:S04]  /*aa20*/  FFMA.FTZ R152, R241, c[0x0][0x2d0], -R210.reuse ;  /* 0x0000b400f1987a23 */ /* 0x102fe800000108d2 */
[----:B------:R1:W-:Y:S01]  /*aa30*/  MUFU.EX2 R241, R152 ;  /* 0x0000009800f17308 */ /* 0x0003e20000000800 */
[-C--:B------:R-:W-:Y:S03]  /*aa40*/  HMMA.16816.F32 R84, R140, R148.reuse, R84 ;  /* 0x000000948c54723c */ /* 0x080fe60000001854 */
[----:B-1----:R-:W-:Y:S06]  /*aa50*/  FFMA.FTZ R152, R237, c[0x0][0x2d0], -R210 ;  /* 0x0000b400ed987a23 */ /* 0x002fec00000108d2 */
[----:B------:R1:W-:Y:S01]  /*aa60*/  MUFU.EX2 R237, R152 ;  /* 0x0000009800ed7308 */ /* 0x0003e20000000800 */
[C---:B------:R-:W-:Y:S08]  /*aa70*/  HMMA.16816.F32 R88, R144.reuse, R148, R88 ;  /* 0x000000949058723c */ /* 0x040ff00000001858 */
[-C--:B------:R-:W-:Y:S08]  /*aa80*/  HMMA.16816.F32 R92, R144, R150.reuse, R92 ;  /* 0x00000096905c723c */ /* 0x080ff0000000185c */
[C---:B------:R-:W-:Y:S01]  /*aa90*/  HMMA.16816.F32 R96, R140.reuse, R150, R96 ;  /* 0x000000968c60723c */ /* 0x040fe20000001860 */
[----:B------:R-:W1:Y:S03]  /*aaa0*/  LDSM.16.MT88.4 R148, [R236+0x2100] ;  /* 0x00210000ec94783b */ /* 0x000e660000004200 */
[----:B-1----:R-:W-:Y:S04]  /*aab0*/  FFMA.FTZ R152, R174, c[0x0][0x2d0], -R3 ;  /* 0x0000b400ae987a23 */ /* 0x002fe80000010803 */
[----:B------:R1:W-:Y:S01]  /*aac0*/  MUFU.EX2 R240, R152 ;  /* 0x0000009800f07308 */ /* 0x0003e20000000800 */
[-C--:B------:R-:W-:Y:S08]  /*aad0*/  HMMA.16816.F32 R100, R140, R148.reuse, R100 ;  /* 0x000000948c64723c */ /* 0x080ff00000001864 */
[C---:B------:R-:W-:Y:S07]  /*aae0*/  HMMA.16816.F32 R104, R144.reuse, R148, R104 ;  /* 0x000000949068723c */ /* 0x040fee0000001868 */
[----:B------:R-:W-:Y:S01]  /*aaf0*/  FFMA.FTZ R148, R175, c[0x0][0x2d0], -R209 ;  /* 0x0000b400af947a23 */ /* 0x000fe200000108d1 */
[-C--:B------:R-:W-:Y:S01]  /*ab00*/  HMMA.16816.F32 R108, R144, R150.reuse, R108 ;  /* 0x00000096906c723c */ /* 0x080fe2000000186c */
[----:B------:R-:W-:Y:S03]  /*ab10*/  MOV R175, R173 ;  /* 0x000000ad00af7202 */ /* 0x000fe60000000f00 */
[----:B------:R-:W-:Y:S01]  /*ab20*/  MOV R173, R172 ;  /* 0x000000ac00ad7202 */ /* 0x000fe20000000f00 */
[----:B------:R-:W-:Y:S01]  /*ab30*/  IMAD.MOV.U32 R172, RZ, RZ, R171 ;  /* 0x000000ffffac7224 */ /* 0x000fe200078e00ab */
[----:B------:R-:W-:Y:S02]  /*ab40*/  MOV R171, R170 ;  /* 0x000000aa00ab7202 */ /* 0x000fe40000000f00 */
[C---:B------:R-:W-:Y:S01]  /*ab50*/  HMMA.16816.F32 R112, R140.reuse, R150, R112 ;  /* 0x000000968c70723c */ /* 0x040fe20000001870 */
[----:B------:R-:W-:Y:S03]  /*ab60*/  MOV R170, R169 ;  /* 0x000000a900aa7202 */ /* 0x000fe60000000f00 */
[----:B------:R-:W-:Y:S01]  /*ab70*/  MOV R169, R168 ;  /* 0x000000a800a97202 */ /* 0x000fe20000000f00 */
[----:B-1----:R-:W-:Y:S01]  /*ab80*/  FFMA.FTZ R152, R173, c[0x0][0x2d0], -R3 ;  /* 0x0000b400ad987a23 */ /* 0x002fe20000010803 */
[----:B------:R-:W-:Y:S01]  /*ab90*/  MOV R168, R167 ;  /* 0x000000a700a87202 */ /* 0x000fe20000000f00 */
[--C-:B------:R-:W-:Y:S01]  /*aba0*/  FFMA.FTZ R174, R171, c[0x0][0x2d0], -R208.reuse ;  /* 0x0000b400abae7a23 */ /* 0x100fe200000108d0 */
[----:B------:R-:W-:Y:S01]  /*abb0*/  MOV R167, R224 ;  /* 0x000000e000a77202 */ /* 0x000fe20000000f00 */
[----:B------:R-:W-:Y:S02]  /*abc0*/  FFMA.FTZ R173, R230, c[0x0][0x2d0], -R208 ;  /* 0x0000b400e6ad7a23 */ /* 0x000fe400000108d0 */
[----:B------:R-:W-:Y:S01]  /*abd0*/  MUFU.EX2 R203, R174 ;  /* 0x000000ae00cb7308 */ /* 0x000fe20000000800 */
[----:B------:R-:W-:Y:S02]  /*abe0*/  MOV R224, R220 ;  /* 0x000000dc00e07202 */ /* 0x000fe40000000f00 */
[----:B------:R-:W-:Y:S01]  /*abf0*/  MOV R171, R170 ;  /* 0x000000aa00ab7202 */ /* 0x000fe20000000f00 */
[----:B------:R-:W-:Y:S01]  /*ac00*/  IMAD.MOV.U32 R170, RZ, RZ, R169 ;  /* 0x000000ffffaa7224 */ /* 0x000fe200078e00a9 */
[----:B------:R-:W-:Y:S01]  /*ac10*/  MOV R169, R168 ;  /* 0x000000a800a97202 */ /* 0x000fe20000000f00 */
[----:B------:R-:W-:Y:S01]  /*ac20*/  FFMA.FTZ R181, R224, c[0x0][0x2d0], -R3 ;  /* 0x0000b400e0b57a23 */ /* 0x000fe20000010803 */
[----:B------:R-:W-:Y:S01]  /*ac30*/  MOV R168, R167 ;  /* 0x000000a700a87202 */ /* 0x000fe20000000f00 */
[--C-:B------:R-:W-:Y:S01]  /*ac40*/  FFMA.FTZ R171, R171, c[0x0][0x2d0], -R209.reuse ;  /* 0x0000b400abab7a23 */ /* 0x100fe200000108d1 */
[----:B------:R-:W-:Y:S01]  /*ac50*/  MOV R167, R166 ;  /* 0x000000a600a77202 */ /* 0x000fe20000000f00 */
[----:B------:R1:W-:Y:S01]  /*ac60*/  MUFU.EX2 R220, R148 ;  /* 0x0000009400dc7308 */ /* 0x0003e20000000800 */
[----:B------:R-:W-:Y:S01]  /*ac70*/  MOV R166, R164 ;  /* 0x000000a400a67202 */ /* 0x000fe20000000f00 */
[--C-:B------:R-:W-:Y:S01]  /*ac80*/  FFMA.FTZ R170, R170, c[0x0][0x2d0], -R209.reuse ;  /* 0x0000b400aaaa7a23 */ /* 0x100fe200000108d1 */
[----:B------:R-:W-:Y:S01]  /*ac90*/  MOV R164, R232 ;  /* 0x000000e800a47202 */ /* 0x000fe20000000f00 */
[--C-:B------:R-:W-:Y:S01]  /*aca0*/  FFMA.FTZ R169, R169, c[0x0][0x2d0], -R209.reuse ;  /* 0x0000b400a9a97a23 */ /* 0x100fe200000108d1 */
[----:B------:R-:W-:Y:S01]  /*acb0*/  MOV R179, R167 ;  /* 0x000000a700b37202 */ /* 0x000fe20000000f00 */
[----:B------:R-:W-:Y:S01]  /*acc0*/  FFMA.FTZ R168, R168, c[0x0][0x2d0], -R209 ;  /* 0x0000b400a8a87a23 */ /* 0x000fe200000108d1 */
[----:B------:R-:W-:Y:S01]  /*acd0*/  MOV R167, R166 ;  /* 0x000000a600a77202 */ /* 0x000fe20000000f00 */
[----:B------:R-:W-:Y:S01]  /*ace0*/  FFMA.FTZ R164, R164, c[0x0][0x2d0], -R210 ;  /* 0x0000b400a4a47a23 */ /* 0x000fe200000108d2 */
[----:B------:R-:W-:Y:S01]  /*acf0*/  MOV R166, R155 ;  /* 0x0000009b00a67202 */ /* 0x000fe20000000f00 */
[----:B------:R2:W-:Y:S01]  /*ad00*/  MUFU.EX2 R232, R152 ;  /* 0x0000009800e87308 */ /* 0x0005e20000000800 */
[--C-:B------:R-:W-:Y:S02]  /*ad10*/  FFMA.FTZ R179, R179, c[0x0][0x2d0], -R3.reuse ;  /* 0x0000b400b3b37a23 */ /* 0x100fe40000010803 */
[--C-:B------:R-:W-:Y:S02]  /*ad20*/  FFMA.FTZ R167, R167, c[0x0][0x2d0], -R3.reuse ;  /* 0x0000b400a7a77a23 */ /* 0x100fe40000010803 */
[----:B------:R-:W-:Y:S05]  /*ad30*/  FFMA.FTZ R166, R166, c[0x0][0x2d0], -R3 ;  /* 0x0000b400a6a67a23 */ /* 0x000fea0000010803 */
[----:B------:R-:W3:Y:S01]  /*ad40*/  MUFU.EX2 R173, R173 ;  /* 0x000000ad00ad7308 */ /* 0x000ee20000000800 */
[--C-:B-1----:R-:W-:Y:S02]  /*ad50*/  FFMA.FTZ R148, R175, c[0x0][0x2d0], -R209.reuse ;  /* 0x0000b400af947a23 */ /* 0x102fe400000108d1 */
[--C-:B------:R-:W-:Y:S02]  /*ad60*/  FFMA.FTZ R175, R172, c[0x0][0x2d0], -R208.reuse ;  /* 0x0000b400acaf7a23 */ /* 0x100fe400000108d0 */
[--C-:B------:R-:W-:Y:S05]  /*ad70*/  FFMA.FTZ R172, R229, c[0x0][0x2d0], -R208.reuse ;  /* 0x0000b400e5ac7a23 */ /* 0x100fea00000108d0 */
[----:B------:R1:W-:Y:S01]  /*ad80*/  MUFU.EX2 R186, R148 ;  /* 0x0000009400ba7308 */ /* 0x0003e20000000800 */
[----:B------:R-:W-:Y:S02]  /*ad90*/  FFMA.FTZ R208, R211, c[0x0][0x2d0], -R208 ;  /* 0x0000b400d3d07a23 */ /* 0x000fe400000108d0 */
[--C-:B--2---:R-:W-:Y:S02]  /*ada0*/  FFMA.FTZ R152, R177, c[0x0][0x2d0], -R210.reuse ;  /* 0x0000b400b1987a23 */ /* 0x104fe400000108d2 */
[----:B------:R-:W-:Y:S02]  /*adb0*/  FFMA.FTZ R210, R215, c[0x0][0x2d0], -R210 ;  /* 0x0000b400d7d27a23 */ /* 0x000fe400000108d2 */
[--C-:B------:R-:W-:Y:S03]  /*adc0*/  FFMA.FTZ R177, R252, c[0x0][0x2d0], -R209.reuse ;  /* 0x0000b400fcb17a23 */ /* 0x100fe600000108d1 */
[----:B------:R2:W-:Y:S01]  /*add0*/  MUFU.EX2 R211, R152 ;  /* 0x0000009800d37308 */ /* 0x0005e20000000800 */
[----:B------:R-:W-:Y:S02]  /*ade0*/  FFMA.FTZ R209, R213, c[0x0][0x2d0], -R209 ;  /* 0x0000b400d5d17a23 */ /* 0x000fe400000108d1 */
[----:B------:R-:W-:Y:S02]  /*adf0*/  FFMA.FTZ R134, R134, R193, R226 ;  /* 0x000000c186867223 */ /* 0x000fe400000100e2 */
[----:B----4-:R-:W-:Y:S02]  /*ae00*/  FFMA.FTZ R136, R132, R190, R221 ;  /* 0x000000be84887223 */ /* 0x010fe400000100dd */
[----:B---3--:R-:W-:Y:S03]  /*ae10*/  FFMA.FTZ R0, R0, R189, R216 ;  /* 0x000000bd00007223 */ /* 0x008fe600000100d8 */
[----:B------:R3:W-:Y:S01]  /*ae20*/  MUFU.EX2 R213, R167 ;  /* 0x000000a700d57308 */ /* 0x0007e20000000800 */
[----:B------:R-:W-:Y:S01]  /*ae30*/  FADD.FTZ R0, R217, R0 ;  /* 0x00000000d9007221 */ /* 0x000fe20000010000 */
[----:B-1----:R-:W1:Y:S03]  /*ae40*/  LDSM.16.MT88.4 R148, [R235+0x2100] ;  /* 0x00210000eb94783b */ /* 0x002e660000004200 */
[----:B------:R-:W-:Y:S05]  /*ae50*/  FADD.FTZ R0, R218, R0 ;  /* 0x00000000da007221 */ /* 0x000fea0000010000 */
[----:B------:R-:W4:Y:S01]  /*ae60*/  MUFU.EX2 R198, R175 ;  /* 0x000000af00c67308 */ /* 0x000f220000000800 */
[----:B--2---:R-:W2:Y:S09]  /*ae70*/  LDSM.16.MT88.4 R152, [R233+0x900] ;  /* 0x00090000e998783b */ /* 0x004eb20000004200 */
[----:B------:R-:W-:Y:S01]  /*ae80*/  MUFU.EX2 R172, R172 ;  /* 0x000000ac00ac7308 */ /* 0x000fe20000000800 */
[----:B---3--:R-:W-:Y:S09]  /*ae90*/  MOV R167, R173 ;  /* 0x000000ad00a77202 */ /* 0x008ff20000000f00 */
[----:B------:R-:W-:Y:S01]  /*aea0*/  MUFU.EX2 R215, R169 ;  /* 0x000000a900d77308 */ /* 0x000fe20000000800 */
[----:B----4-:R-:W-:Y:S09]  /*aeb0*/  F2FP.PACK_AB R132, R203, R198 ;  /* 0x000000c6cb84723e */ /* 0x010ff200000000ff */
[----:B------:R-:W-:Y:S01]  /*aec0*/  MUFU.EX2 R169, R160 ;  /* 0x000000a000a97308 */ /* 0x000fe20000000800 */
[-C--:B-1----:R-:W-:Y:S09]  /*aed0*/  HMMA.16816.F32 R116, R140, R148.reuse, R116 ;  /* 0x000000948c74723c */ /* 0x082ff20000001874 */
[----:B------:R-:W-:Y:S01]  /*aee0*/  MUFU.EX2 R193, R212 ;  /* 0x000000d400c17308 */ /* 0x000fe20000000800 */
[C---:B------:R-:W-:Y:S07]  /*aef0*/  HMMA.16816.F32 R120, R144.reuse, R148, R120 ;  /* 0x000000949078723c */ /* 0x040fee0000001878 */
[--C-:B------:R-:W-:Y:S01]  /*af00*/  FFMA.FTZ R148, R158, c[0x0][0x2d0], -R3.reuse ;  /* 0x0000b4009e947a23 */ /* 0x100fe20000010803 */
[-C--:B------:R-:W-:Y:S01]  /*af10*/  HMMA.16816.F32 R124, R144, R150.reuse, R124 ;  /* 0x00000096907c723c */ /* 0x080fe2000000187c */
[----:B------:R-:W-:Y:S06]  /*af20*/  MUFU.EX2 R252, R214 ;  /* 0x000000d600fc7308 */ /* 0x000fec0000000800 */
[--C-:B------:R-:W-:Y:S01]  /*af30*/  FFMA.FTZ R144, R157, c[0x0][0x2d0], -R3.reuse ;  /* 0x0000b4009d907a23 */ /* 0x100fe20000010803 */
[----:B------:R-:W-:Y:S01]  /*af40*/  HMMA.16816.F32 R128, R140, R150, R128 ;  /* 0x000000968c80723c */ /* 0x000fe20000001880 */
[----:B------:R-:W1:Y:S02]  /*af50*/  LDSM.16.MT88.4 R156, [R234+0x900] ;  /* 0x00090000ea9c783b */ /* 0x000e640000004200 */
[----:B------:R3:W-:Y:S01]  /*af60*/  MUFU.EX2 R192, R148 ;  /* 0x0000009400c07308 */ /* 0x0007e20000000800 */
[----:B------:R-:W-:Y:S01]  /*af70*/  F2FP.PACK_AB R145, R232, R240 ;  /* 0x000000f0e891723e */ /* 0x000fe200000000ff */
[----:B------:R-:W-:Y:S01]  /*af80*/  FFMA.FTZ R3, R135, c[0x0][0x2d0], -R3 ;  /* 0x0000b40087037a23 */ /* 0x000fe20000010803 */
[----:B------:R-:W-:Y:S02]  /*af90*/  F2FP.PACK_AB R146, R185, R211 ;  /* 0x000000d3b992723e */ /* 0x000fe400000000ff */
[----:B------:R-:W-:Y:S04]  /*afa0*/  F2FP.PACK_AB R141, R238, R242 ;  /* 0x000000f2ee8d723e */ /* 0x000fe800000000ff */
[----:B------:R-:W-:Y:S01]  /*afb0*/  F2FP.PACK_AB R140, R184, R197 ;  /* 0x000000c5b88c723e */ /* 0x000fe200000000ff */
[----:B------:R4:W4:Y:S01]  /*afc0*/  MUFU.EX2 R194, R144 ;  /* 0x0000009000c27308 */ /* 0x0009220000000800 */
[----:B------:R-:W-:Y:S02]  /*afd0*/  F2FP.PACK_AB R142, R187, R200 ;  /* 0x000000c8bb8e723e */ /* 0x000fe400000000ff */
[----:B------:R-:W-:Y:S07]  /*afe0*/  F2FP.PACK_AB R143, R186, R220 ;  /* 0x000000dcba8f723e */ /* 0x000fee00000000ff */
[-C--:B--2---:R-:W-:Y:S01]  /*aff0*/  HMMA.16816.F32 R4, R140, R152.reuse, R4 ;  /* 0x000000988c04723c */ /* 0x084fe20000001804 */
[----:B------:R-:W-:Y:S01]  /*b000*/  MUFU.EX2 R231, R209 ;  /* 0x000000d100e77308 */ /* 0x000fe20000000800 */
[----:B---3--:R-:W2:Y:S09]  /*b010*/  LDSM.16.MT88.4 R148, [R236+0x900] ;  /* 0x00090000ec94783b */ /* 0x008eb20000004200 */
[----:B------:R-:W-:Y:S01]  /*b020*/  MUFU.EX2 R199, R171 ;  /* 0x000000ab00c77308 */ /* 0x000fe20000000800 */
[----:B----4-:R-:W-:Y:S02]  /*b030*/  F2FP.PACK_AB R144, R237, R241 ;  /* 0x000000f1ed90723e */ /* 0x010fe400000000ff */
[----:B------:R-:W-:Y:S07]  /*b040*/  F2FP.PACK_AB R147, R194, R192 ;  /* 0x000000c0c293723e */ /* 0x000fee00000000ff */
[----:B------:R3:W-:Y:S01]  /*b050*/  MUFU.EX2 R171, R162 ;  /* 0x000000a200ab7308 */ /* 0x0007e20000000800 */
[C---:B------:R-:W-:Y:S08]  /*b060*/  HMMA.16816.F32 R8, R144.reuse, R152, R8 ;  /* 0x000000989008723c */ /* 0x040ff00000001808 */
[-C--:B------:R-:W-:Y:S01]  /*b070*/  HMMA.16816.F32 R12, R144, R154.reuse, R12 ;  /* 0x0000009a900c723c */ /* 0x080fe2000000180c */
[----:B------:R-:W4:Y:S07]  /*b080*/  MUFU.EX2 R168, R168 ;  /* 0x000000a800a87308 */ /* 0x000f2e0000000800 */
[C---:B------:R-:W-:Y:S01]  /*b090*/  HMMA.16816.F32 R16, R140.reuse, R154, R16 ;  /* 0x0000009a8c10723c */ /* 0x040fe20000001810 */
[----:B------:R-:W2:Y:S02]  /*b0a0*/  LDSM.16.MT88.4 R152, [R235+0x900] ;  /* 0x00090000eb98783b */ /* 0x000ea40000004200 */
[----:B------:R-:W4:Y:S05]  /*b0b0*/  MUFU.EX2 R166, R166 ;  /* 0x000000a600a67308 */ /* 0x000f2a0000000800 */
[-C--:B-1----:R-:W-:Y:S01]  /*b0c0*/  HMMA.16816.F32 R20, R140, R156.reuse, R20 ;  /* 0x0000009c8c14723c */ /* 0x082fe20000001814 */
[----:B---3--:R-:W-:Y:S04]  /*b0d0*/  LDSM.16.MT88.4 R160, [R236+0x3100] ;  /* 0x00310000eca0783b */ /* 0x008fe80000004200 */
[----:B------:R1:W-:Y:S03]  /*b0e0*/  MUFU.EX2 R230, R178 ;  /* 0x000000b200e67308 */ /* 0x0003e60000000800 */
[C---:B------:R-:W-:Y:S01]  /*b0f0*/  HMMA.16816.F32 R24, R144.reuse, R156, R24 ;  /* 0x0000009c9018723c */ /* 0x040fe20000001818 */
[----:B----4-:R-:W-:Y:S06]  /*b100*/  F2FP.PACK_AB R135, R168, R215 ;  /* 0x000000d7a887723e */ /* 0x010fec00000000ff */
[----:B------:R-:W-:Y:S01]  /*b110*/  FFMA.FTZ R156, R133, R191, R225 ;  /* 0x000000bf859c7223 */ /* 0x000fe200000100e1 */
[-C--:B------:R-:W-:Y:S01]  /*b120*/  HMMA.16816.F32 R28, R144, R158.reuse, R28 ;  /* 0x0000009e901c723c */ /* 0x080fe2000000181c */
[----:B------:R-:W-:Y:S03]  /*b130*/  MUFU.EX2 R225, R210 ;  /* 0x000000d200e17308 */ /* 0x000fe60000000800 */
[----:B------:R-:W-:Y:S01]  /*b140*/  MOV R216, R166 ;  /* 0x000000a600d87202 */ /* 0x000fe20000000f00 */
[----:B------:R-:W-:Y:S02]  /*b150*/  FADD.FTZ R165, R223, R156 ;  /* 0x0000009cdfa57221 */ /* 0x000fe40000010000 */
[----:B------:R-:W-:Y:S01]  /*b160*/  FADD.FTZ R166, R239, R134 ;  /* 0x00000086efa67221 */ /* 0x000fe20000010000 */
[C---:B------:R-:W-:Y:S01]  /*b170*/  HMMA.16816.F32 R32, R140.reuse, R158, R32 ;  /* 0x0000009e8c20723c */ /* 0x040fe20000001820 */
[----:B------:R-:W-:Y:S02]  /*b180*/  LDSM.16.MT88.4 R156, [R233+0x3100] ;  /* 0x00310000e99c783b */ /* 0x000fe40000004200 */
[----:B------:R3:W-:Y:S01]  /*b190*/  MUFU.EX2 R239, R176 ;  /* 0x000000b000ef7308 */ /* 0x0007e20000000800 */
[----:B------:R-:W-:Y:S02]  /*b1a0*/  F2FP.PACK_AB R134, R172, R167 ;  /* 0x000000a7ac86723e */ /* 0x000fe400000000ff */
[----:B-1----:R-:W-:Y:S02]  /*b1b0*/  MOV R178, R215 ;  /* 0x000000d700b27202 */ /* 0x002fe40000000f00 */
[-C--:B--2---:R-:W-:Y:S05]  /*b1c0*/  HMMA.16816.F32 R36, R140, R148.reuse, R36 ;  /* 0x000000948c24723c */ /* 0x084fea0000001824 */
[----:B------:R1:W-:Y:S03]  /*b1d0*/  MUFU.EX2 R228, R179 ;  /* 0x000000b300e47308 */ /* 0x0003e60000000800 */
[C---:B------:R-:W-:Y:S07]  /*b1e0*/  HMMA.16816.F32 R40, R144.reuse, R148, R40 ;  /* 0x000000949028723c */ /* 0x040fee0000001828 */
[----:B------:R-:W-:Y:S01]  /*b1f0*/  MUFU.EX2 R223, R3 ;  /* 0x0000000300df7308 */ /* 0x000fe20000000800 */
[-C--:B------:R-:W-:Y:S01]  /*b200*/  HMMA.16816.F32 R44, R144, R150.reuse, R44 ;  /* 0x00000096902c723c */ /* 0x080fe2000000182c */
[----:B---3--:R-:W-:Y:S07]  /*b210*/  MOV R176, R220 ;  /* 0x000000dc00b07202 */ /* 0x008fee0000000f00 */
[C---:B------:R-:W-:Y:S01]  /*b220*/  HMMA.16816.F32 R48, R140.reuse, R150, R48 ;  /* 0x000000968c30723c */ /* 0x040fe20000001830 */
[----:B------:R-:W2:Y:S01]  /*b230*/  LDSM.16.MT88.4 R148, [R233+0x2900] ;  /* 0x00290000e994783b */ /* 0x000ea20000004200 */
[----:B------:R-:W3:Y:S02]  /*b240*/  MUFU.EX2 R170, R170 ;  /* 0x000000aa00aa7308 */ /* 0x000ee40000000800 */
[----:B-1----:R-:W-:Y:S04]  /*b250*/  MOV R179, R216 ;  /* 0x000000d800b37202 */ /* 0x002fe80000000f00 */
[-C--:B------:R-:W-:Y:S04]  /*b260*/  HMMA.16816.F32 R52, R140, R152.reuse, R52 ;  /* 0x000000988c34723c */ /* 0x080fe80000001834 */
[----:B------:R-:W1:Y:S04]  /*b270*/  MUFU.EX2 R164, R164 ;  /* 0x000000a400a47308 */ /* 0x000e680000000800 */
[C---:B------:R-:W-:Y:S06]  /*b280*/  HMMA.16816.F32 R56, R144.reuse, R152, R56 ;  /* 0x000000989038723c */ /* 0x040fec0000001838 */
[----:B------:R-:W-:Y:S02]  /*b290*/  MUFU.EX2 R177, R177 ;  /* 0x000000b100b17308 */ /* 0x000fe40000000800 */
[-C--:B------:R-:W-:Y:S01]  /*b2a0*/  HMMA.16816.F32 R60, R144, R154.reuse, R60 ;  /* 0x0000009a903c723c */ /* 0x080fe2000000183c */
[----:B---3--:R-:W-:Y:S07]  /*b2b0*/  F2FP.PACK_AB R133, R170, R199 ;  /* 0x000000c7aa85723e */ /* 0x008fee00000000ff */
[C---:B------:R-:W-:Y:S01]  /*b2c0*/  HMMA.16816.F32 R64, R140.reuse, R154, R64 ;  /* 0x0000009a8c40723c */ /* 0x040fe20000001840 */
[----:B------:R-:W3:Y:S01]  /*b2d0*/  LDSM.16.MT88.4 R152, [R234+0x2900] ;  /* 0x00290000ea98783b */ /* 0x000ee20000004200 */
[----:B------:R4:W-:Y:S02]  /*b2e0*/  MUFU.EX2 R229, R180 ;  /* 0x000000b400e57308 */ /* 0x0009e40000000800 */
[----:B-1----:R-:W-:Y:S01]  /*b2f0*/  MOV R221, R164 ;  /* 0x000000a400dd7202 */ /* 0x002fe20000000f00 */
[----:B------:R-:W-:Y:S01]  /*b300*/  FADD.FTZ R164, R222, R136 ;  /* 0x00000088dea47221 */ /* 0x000fe20000010000 */
[----:B------:R-:W-:Y:S01]  /*b310*/  MOV R222, R172 ;  /* 0x000000ac00de7202 */ /* 0x000fe20000000f00 */
[----:B------:R-:W-:Y:S01]  /*b320*/  IMAD.MOV.U32 R136, RZ, RZ, R168 ;  /* 0x000000ffff887224 */ /* 0x000fe200078e00a8 */
[-C--:B--2---:R-:W-:Y:S01]  /*b330*/  HMMA.16816.F32 R68, R140, R148.reuse, R68 ;  /* 0x000000948c44723c */ /* 0x084fe20000001844 */
[----:B------:R-:W-:Y:S03]  /*b340*/  LDSM.16.MT88.4 R172, [R234+0x1900] ;  /* 0x00190000eaac783b */ /* 0x000fe60000004200 */
[----:B------:R1:W-:Y:S01]  /*b350*/  MUFU.EX2 R168, R208 ;  /* 0x000000d000a87308 */ /* 0x0003e20000000800 */
[----:B------:R-:W-:Y:S03]  /*b360*/  FADD.FTZ R3, R246, R164 ;  /* 0x000000a4f6037221 */ /* 0x000fe60000010000 */
[C---:B------:R-:W-:Y:S01]  /*b370*/  HMMA.16816.F32 R72, R144.reuse, R148, R72 ;  /* 0x000000949048723c */ /* 0x040fe20000001848 */
[----:B------:R-:W-:Y:S03]  /*b380*/  FADD.FTZ R220, R243, R3 ;  /* 0x00000003f3dc7221 */ /* 0x000fe60000010000 */
[----:B------:R-:W-:Y:S02]  /*b390*/  MOV R3, R211 ;  /* 0x000000d300037202 */ /* 0x000fe40000000f00 */
[----:B------:R2:W-:Y:S02]  /*b3a0*/  MUFU.EX2 R226, R182 ;  /* 0x000000b600e27308 */ /* 0x0005e40000000800 */
[-C--:B------:R-:W-:Y:S01]  /*b3b0*/  HMMA.16816.F32 R76, R144, R150.reuse, R76 ;  /* 0x00000096904c723c */ /* 0x080fe2000000184c */
[-C--:B----4-:R-:W-:Y:S07]  /*b3c0*/  MOV R180, R221.reuse ;  /* 0x000000dd00b47202 */ /* 0x090fee0000000f00 */
[----:B------:R4:W4:Y:S01]  /*b3d0*/  MUFU.EX2 R227, R181 ;  /* 0x000000b500e37308 */ /* 0x0009220000000800 */
[C---:B------:R-:W-:Y:S01]  /*b3e0*/  HMMA.16816.F32 R80, R140.reuse, R150, R80 ;  /* 0x000000968c50723c */ /* 0x040fe20000001850 */
[----:B------:R-:W4:Y:S07]  /*b3f0*/  LDSM.16.MT88.4 R148, [R236+0x2900] ;  /* 0x00290000ec94783b */ /* 0x000f2e0000004200 */
[-C--:B---3--:R-:W-:Y:S01]  /*b400*/  HMMA.16816.F32 R84, R140, R152.reuse, R84 ;  /* 0x000000988c54723c */ /* 0x088fe20000001854 */
[----:B-1----:R-:W-:Y:S01]  /*b410*/  LDSM.16.MT88.4 R208, [R233+0x3900] ;  /* 0x00390000e9d0783b */ /* 0x002fe20000004200 */
[----:B------:R-:W1:Y:S02]  /*b420*/  MUFU.EX2 R224, R183 ;  /* 0x000000b700e07308 */ /* 0x000e640000000800 */
[----:B--2---:R-:W-:Y:S01]  /*b430*/  MOV R182, R136 ;  /* 0x0000008800b67202 */ /* 0x004fe20000000f00 */
[----:B------:R-:W-:Y:S03]  /*b440*/  FADD.FTZ R136, R247, R165 ;  /* 0x000000a5f7887221 */ /* 0x000fe60000010000 */
[C---:B------:R-:W-:Y:S01]  /*b450*/  HMMA.16816.F32 R88, R144.reuse, R152, R88 ;  /* 0x000000989058723c */ /* 0x040fe20000001858 */
[----:B----4-:R-:W-:Y:S07]  /*b460*/  MOV R181, R222 ;  /* 0x000000de00b57202 */ /* 0x010fee0000000f00 */
[-C--:B------:R-:W-:Y:S08]  /*b470*/  HMMA.16816.F32 R92, R144, R154.reuse, R92 ;  /* 0x0000009a905c723c */ /* 0x080ff0000000185c */
[C---:B------:R-:W-:Y:S01]  /*b480*/  HMMA.16816.F32 R96, R140.reuse, R154, R96 ;  /* 0x0000009a8c60723c */ /* 0x040fe20000001860 */
[----:B------:R-:W2:Y:S07]  /*b490*/  LDSM.16.MT88.4 R152, [R235+0x2900] ;  /* 0x00290000eb98783b */ /* 0x000eae0000004200 */
[-C--:B------:R-:W-:Y:S08]  /*b4a0*/  HMMA.16816.F32 R100, R140, R148.reuse, R100 ;  /* 0x000000948c64723c */ /* 0x080ff00000001864 */
[C---:B------:R-:W-:Y:S08]  /*b4b0*/  HMMA.16816.F32 R104, R144.reuse, R148, R104 ;  /* 0x000000949068723c */ /* 0x040ff00000001868 */
[-C--:B------:R-:W-:Y:S08]  /*b4c0*/  HMMA.16816.F32 R108, R144, R150.reuse, R108 ;  /* 0x00000096906c723c */ /* 0x080ff0000000186c */
[C---:B------:R-:W-:Y:S01]  /*b4d0*/  HMMA.16816.F32 R112, R140.reuse, R150, R112 ;  /* 0x000000968c70723c */ /* 0x040fe20000001870 */
[----:B------:R-:W3:Y:S07]  /*b4e0*/  LDSM.16.MT88.4 R148, [R233+0x1100] ;  /* 0x00110000e994783b */ /* 0x000eee0000004200 */
[-C--:B--2---:R-:W-:Y:S08]  /*b4f0*/  HMMA.16816.F32 R116, R140, R152.reuse, R116 ;  /* 0x000000988c74723c */ /* 0x084ff00000001874 */
[C---:B------:R-:W-:Y:S08]  /*b500*/  HMMA.16816.F32 R120, R144.reuse, R152, R120 ;  /* 0x000000989078723c */ /* 0x040ff00000001878 */
[-C--:B------:R-:W-:Y:S01]  /*b510*/  HMMA.16816.F32 R124, R144, R154.reuse, R124 ;  /* 0x0000009a907c723c */ /* 0x080fe2000000187c */
[----:B------:R-:W2:Y:S07]  /*b520*/  LDSM.16.MT88.4 R144, [R234+0x1100] ;  /* 0x00110000ea90783b */ /* 0x000eae0000004200 */
[----:B------:R-:W-:Y:S01]  /*b530*/  HMMA.16816.F32 R128, R140, R154, R128 ;  /* 0x0000009a8c80723c */ /* 0x000fe20000001880 */
[----:B------:R-:W4:Y:S06]  /*b540*/  LDSM.16.MT88.4 R152, [R236+0x1100] ;  /* 0x00110000ec98783b */ /* 0x000f2c0000004200 */
[----:B------:R-:W-:Y:S01]  /*b550*/  F2FP.PACK_AB R142, R188, R221 ;  /* 0x000000ddbc8e723e */ /* 0x000fe200000000ff */
[----:B------:R-:W-:Y:S01]  /*b560*/  FADD.FTZ R221, R244, R136 ;  /* 0x00000088f4dd7221 */ /* 0x000fe20000010000 */
[-C--:B---3--:R-:W-:Y:S03]  /*b570*/  HMMA.16816.F32 R4, R132, R148.reuse, R4 ;  /* 0x000000948404723c */ /* 0x088fe60000001804 */
[----:B------:R-:W-:Y:S01]  /*b580*/  F2FP.PACK_AB R143, R213, R216 ;  /* 0x000000d8d58f723e */ /* 0x000fe200000000ff */
[----:B------:R-:W-:Y:S01]  /*b590*/  FADD.FTZ R136, R219, R0 ;  /* 0x00000000db887221 */ /* 0x000fe20000010000 */
[----:B------:R-:W-:Y:S01]  /*b5a0*/  F2FP.PACK_AB R140, R171, R201 ;  /* 0x000000c9ab8c723e */ /* 0x000fe200000000ff */
[----:B------:R-:W-:Y:S01]  /*b5b0*/  LDSM.16.MT88.4 R216, [R236+0x3900] ;  /* 0x00390000ecd8783b */ /* 0x000fe20000004200 */
[----:B------:R-:W-:Y:S01]  /*b5c0*/  F2FP.PACK_AB R141, R169, R202 ;  /* 0x000000caa98d723e */ /* 0x000fe200000000ff */
[----:B------:R-:W-:Y:S06]  /*b5d0*/  IMAD.MOV.U32 R0, RZ, RZ, R213 ;  /* 0x000000ffff007224 */ /* 0x000fec00078e00d5 */
[C---:B------:R-:W-:Y:S01]  /*b5e0*/  HMMA.16816.F32 R8, R140.reuse, R148, R8 ;  /* 0x000000948c08723c */ /* 0x040fe20000001808 */
[----:B------:R-:W-:Y:S07]  /*b5f0*/  LDSM.16.MT88.4 R212, [R234+0x3900] ;  /* 0x00390000ead4783b */ /* 0x000fee0000004200 */
[-C--:B------:R-:W-:Y:S08]  /*b600*/  HMMA.16816.F32 R12, R140, R150.reuse, R12 ;  /* 0x000000968c0c723c */ /* 0x080ff0000000180c */
[C---:B------:R-:W-:Y:S01]  /*b610*/  HMMA.16816.F32 R16, R132.reuse, R150, R16 ;  /* 0x000000968410723c */ /* 0x040fe20000001810 */
[----:B------:R-:W3:Y:S07]  /*b620*/  LDSM.16.MT88.4 R148, [R235+0x1100] ;  /* 0x00110000eb94783b */ /* 0x000eee0000004200 */
[-C--:B--2---:R-:W-:Y:S08]  /*b630*/  HMMA.16816.F32 R20, R132, R144.reuse, R20 ;  /* 0x000000908414723c */ /* 0x084ff00000001814 */
[C---:B------:R-:W-:Y:S08]  /*b640*/  HMMA.16816.F32 R24, R140.reuse, R144, R24 ;  /* 0x000000908c18723c */ /* 0x040ff00000001818 */
[-C--:B------:R-:W-:Y:S08]  /*b650*/  HMMA.16816.F32 R28, R140, R146.reuse, R28 ;  /* 0x000000928c1c723c */ /* 0x080ff0000000181c */
[C---:B------:R-:W-:Y:S01]  /*b660*/  HMMA.16816.F32 R32, R132.reuse, R146, R32 ;  /* 0x000000928420723c */ /* 0x040fe20000001820 */
[----:B------:R-:W2:Y:S07]  /*b670*/  LDSM.16.MT88.4 R144, [R234+0x3100] ;  /* 0x00310000ea90783b */ /* 0x000eae0000004200 */
[-C--:B----4-:R-:W-:Y:S08]  /*b680*/  HMMA.16816.F32 R36, R132, R152.reuse, R36 ;  /* 0x000000988424723c */ /* 0x090ff00000001824 */
[C---:B------:R-:W-:Y:S08]  /*b690*/  HMMA.16816.F32 R40, R140.reuse, R152, R40 ;  /* 0x000000988c28723c */ /* 0x040ff00000001828 */
[-C--:B------:R-:W-:Y:S08]  /*b6a0*/  HMMA.16816.F32 R44, R140, R154.reuse, R44 ;  /* 0x0000009a8c2c723c */ /* 0x080ff0000000182c */
[C---:B------:R-:W-:Y:S01]  /*b6b0*/  HMMA.16816.F32 R48, R132.reuse, R154, R48 ;  /* 0x0000009a8430723c */ /* 0x040fe20000001830 */
[----:B------:R-:W4:Y:S07]  /*b6c0*/  LDSM.16.MT88.4 R152, [R235+0x3100] ;  /* 0x00310000eb98783b */ /* 0x000f2e0000004200 */
[-C--:B---3--:R-:W-:Y:S08]  /*b6d0*/  HMMA.16816.F32 R52, R132, R148.reuse, R52 ;  /* 0x000000948434723c */ /* 0x088ff00000001834 */
[C---:B------:R-:W-:Y:S08]  /*b6e0*/  HMMA.16816.F32 R56, R140.reuse, R148, R56 ;  /* 0x000000948c38723c */ /* 0x040ff00000001838 */
[-C--:B------:R-:W-:Y:S08]  /*b6f0*/  HMMA.16816.F32 R60, R140, R150.reuse, R60 ;  /* 0x000000968c3c723c */ /* 0x080ff0000000183c */
[C---:B------:R-:W-:Y:S08]  /*b700*/  HMMA.16816.F32 R64, R132.reuse, R150, R64 ;  /* 0x000000968440723c */ /* 0x040ff00000001840 */
[-C--:B------:R-:W-:Y:S08]  /*b710*/  HMMA.16816.F32 R68, R132, R156.reuse, R68 ;  /* 0x0000009c8444723c */ /* 0x080ff00000001844 */
[C---:B------:R-:W-:Y:S08]  /*b720*/  HMMA.16816.F32 R72, R140.reuse, R156, R72 ;  /* 0x0000009c8c48723c */ /* 0x040ff00000001848 */
[-C--:B------:R-:W-:Y:S08]  /*b730*/  HMMA.16816.F32 R76, R140, R158.reuse, R76 ;  /* 0x0000009e8c4c723c */ /* 0x080ff0000000184c */
[C---:B------:R-:W-:Y:S01]  /*b740*/  HMMA.16816.F32 R80, R132.reuse, R158, R80 ;  /* 0x0000009e8450723c */ /* 0x040fe20000001850 */
[----:B------:R-:W3:Y:S07]  /*b750*/  LDSM.16.MT88.4 R156, [R233+0x1900] ;  /* 0x00190000e99c783b */ /* 0x000eee0000004200 */
[-C--:B--2---:R-:W-:Y:S08]  /*b760*/  HMMA.16816.F32 R84, R132, R144.reuse, R84 ;  /* 0x000000908454723c */ /* 0x084ff00000001854 */
[C---:B------:R-:W-:Y:S08]  /*b770*/  HMMA.16816.F32 R88, R140.reuse, R144, R88 ;  /* 0x000000908c58723c */ /* 0x040ff00000001858 */
[-C--:B------:R-:W-:Y:S08]  /*b780*/  HMMA.16816.F32 R92, R140, R146.reuse, R92 ;  /* 0x000000928c5c723c */ /* 0x080ff0000000185c */
[C---:B------:R-:W-:Y:S08]  /*b790*/  HMMA.16816.F32 R96, R132.reuse, R146, R96 ;  /* 0x000000928460723c */ /* 0x040ff00000001860 */
[-C--:B------:R-:W-:Y:S08]  /*b7a0*/  HMMA.16816.F32 R100, R132, R160.reuse, R100 ;  /* 0x000000a08464723c */ /* 0x080ff00000001864 */
[C---:B------:R-:W-:Y:S07]  /*b7b0*/  HMMA.16816.F32 R104, R140.reuse, R160, R104 ;  /* 0x000000a08c68723c */ /* 0x040fee0000001868 */
[----:B------:R-:W-:Y:S01]  /*b7c0*/  MOV R161, R188 ;  /* 0x000000bc00a17202 */ /* 0x000fe20000000f00 */
[-C--:B------:R-:W-:Y:S01]  /*b7d0*/  HMMA.16816.F32 R108, R140, R162.reuse, R108 ;  /* 0x000000a28c6c723c */ /* 0x080fe2000000186c */
[----:B------:R-:W2:Y:S07]  /*b7e0*/  LDSM.16.MT88.4 R188, [R236+0x1900] ;  /* 0x00190000ecbc783b */ /* 0x000eae0000004200 */
[C---:B------:R-:W-:Y:S08]  /*b7f0*/  HMMA.16816.F32 R112, R132.reuse, R162, R112 ;  /* 0x000000a28470723c */ /* 0x040ff00000001870 */
[-C--:B----4-:R-:W-:Y:S08]  /*b800*/  HMMA.16816.F32 R116, R132, R152.reuse, R116 ;  /* 0x000000988474723c */ /* 0x090ff00000001874 */
[C---:B------:R-:W-:Y:S08]  /*b810*/  HMMA.16816.F32 R120, R140.reuse, R152, R120 ;  /* 0x000000988c78723c */ /* 0x040ff00000001878 */
[-C--:B------:R-:W-:Y:S07]  /*b820*/  HMMA.16816.F32 R124, R140, R154.reuse, R124 ;  /* 0x0000009a8c7c723c */ /* 0x080fee000000187c */
[----:B------:R-:W-:Y:S01]  /*b830*/  FADD.FTZ R140, R248, R166 ;  /* 0x000000a6f88c7221 */ /* 0x000fe20000010000 */
[----:B------:R-:W-:Y:S01]  /*b840*/  HMMA.16816.F32 R128, R132, R154, R128 ;  /* 0x0000009a8480723c */ /* 0x000fe20000001880 */
[----:B------:R-:W-:Y:S01]  /*b850*/  F2FP.PACK_AB R141, R227, R228 ;  /* 0x000000e4e38d723e */ /* 0x000fe200000000ff */
[----:B------:R4:W5:Y:S02]  /*b860*/  LDL.LU R248, [R1+0x7c] ;  /* 0x00007c0001f87983 */ /* 0x0009640000300800 */
[----:B------:R-:W-:Y:S01]  /*b870*/  FADD.FTZ R222, R245, R140 ;  /* 0x0000008cf5de7221 */ /* 0x000fe20000010000 */
[----:B------:R-:W-:Y:S01]  /*b880*/  F2FP.PACK_AB R140, R229, R230 ;  /* 0x000000e6e58c723e */ /* 0x000fe200000000ff */
[----:B------:R4:W5:Y:S01]  /*b890*/  LDL.LU R247, [R1+0x78] ;  /* 0x0000780001f77983 */ /* 0x0009620000300800 */
[----:B------:R-:W-:Y:S02]  /*b8a0*/  F2FP.PACK_AB R132, R196, R239 ;  /* 0x000000efc484723e */ /* 0x000fe400000000ff */
[----:B------:R-:W-:Y:S01]  /*b8b0*/  F2FP.PACK_AB R133, R195, R177 ;  /* 0x000000b1c385723e */ /* 0x000fe200000000ff */
[----:B------:R4:W5:Y:S02]  /*b8c0*/  LDL.LU R246, [R1+0x74] ;  /* 0x0000740001f67983 */ /* 0x0009640000300800 */
[----:B------:R-:W-:Y:S02]  /*b8d0*/  F2FP.PACK_AB R134, R168, R193 ;  /* 0x000000c1a886723e */ /* 0x000fe400000000ff */
[----:B------:R-:W-:Y:S01]  /*b8e0*/  F2FP.PACK_AB R135, R231, R252 ;  /* 0x000000fce787723e */ /* 0x000fe200000000ff */
[----:B------:R4:W5:Y:S01]  /*b8f0*/  LDL.LU R245, [R1+0x70] ;  /* 0x0000700001f57983 */ /* 0x0009620000300800 */
[----:B------:R-:W-:Y:S02]  /*b900*/  F2FP.PACK_AB R142, R225, R226 ;  /* 0x000000e2e18e723e */ /* 0x000fe400000000ff */
[----:B-1----:R-:W-:Y:S01]  /*b910*/  F2FP.PACK_AB R143, R223, R224 ;  /* 0x000000e0df8f723e */ /* 0x002fe200000000ff */
[----:B------:R4:W5:Y:S02]  /*b920*/  LDL.LU R244, [R1+0x6c] ;  /* 0x00006c0001f47983 */ /* 0x0009640000300800 */
[-C--:B---3--:R-:W-:Y:S02]  /*b930*/  HMMA.16816.F32 R148, R132, R156.reuse, R4 ;  /* 0x0000009c8494723c */ /* 0x088fe40000001804 */
[----:B------:R-:W1:Y:S06]  /*b940*/  LDSM.16.MT88.4 R4, [R235+0x3900] ;  /* 0x00390000eb04783b */ /* 0x000e6c0000004200 */
[C---:B------:R-:W-:Y:S02]  /*b950*/  HMMA.16816.F32 R144, R140.reuse, R156, R8 ;  /* 0x0000009c8c90723c */ /* 0x040fe40000001808 */
[----:B------:R4:W5:Y:S05]  /*b960*/  LDL.LU R243, [R1+0x68] ;  /* 0x0000680001f37983 */ /* 0x00096a0000300800 */
[----:B------:R-:W-:Y:S01]  /*b970*/  MOV R9, R161 ;  /* 0x000000a100097202 */ /* 0x000fe20000000f00 */
[-C--:B------:R-:W-:Y:S01]  /*b980*/  HMMA.16816.F32 R152, R140, R158.reuse, R12 ;  /* 0x0000009e8c98723c */ /* 0x080fe2000000180c */
[----:B------:R-:W-:Y:S03]  /*b990*/  MOV R10, R176 ;  /* 0x000000b0000a7202 */ /* 0x000fe60000000f00 */
[----:B------:R-:W-:Y:S02]  /*b9a0*/  MOV R11, R200 ;  /* 0x000000c8000b7202 */ /* 0x000fe40000000f00 */
[----:B------:R-:W-:Y:S02]  /*b9b0*/  MOV R8, R197 ;  /* 0x000000c500087202 */ /* 0x000fe40000000f00 */
[C---:B------:R-:W-:Y:S01]  /*b9c0*/  HMMA.16816.F32 R156, R132.reuse, R158, R16 ;  /* 0x0000009e849c723c */ /* 0x040fe20000001810 */
[----:B------:R-:W-:Y:S03]  /*b9d0*/  MOV R15, R168 ;  /* 0x000000a8000f7202 */ /* 0x000fe60000000f00 */
[----:B------:R-:W-:Y:S01]  /*b9e0*/  MOV R14, R193 ;  /* 0x000000c1000e7202 */ /* 0x000fe20000000f00 */
[----:B------:R-:W-:Y:S01]  /*b9f0*/  FADD.FTZ R8, R8, R222 ;  /* 0x000000de08087221 */ /* 0x000fe20000010000 */
[----:B------:R-:W-:Y:S02]  /*ba00*/  MOV R12, R182 ;  /* 0x000000b6000c7202 */ /* 0x000fe40000000f00 */
[-C--:B------:R-:W-:Y:S01]  /*ba10*/  HMMA.16816.F32 R160, R132, R172.reuse, R20 ;  /* 0x000000ac84a0723c */ /* 0x080fe20000001814 */
[----:B------:R-:W-:Y:S03]  /*ba20*/  MOV R18, R177 ;  /* 0x000000b100127202 */ /* 0x000fe60000000f00 */
[----:B------:R-:W-:Y:S02]  /*ba30*/  MOV R16, R179 ;  /* 0x000000b300107202 */ /* 0x000fe40000000f00 */
[----:B------:R-:W-:Y:S01]  /*ba40*/  MOV R17, R181 ;  /* 0x000000b500117202 */ /* 0x000fe20000000f00 */
[----:B------:R-:W-:Y:S01]  /*ba50*/  IMAD.MOV.U32 R20, RZ, RZ, R169 ;  /* 0x000000ffff147224 */ /* 0x000fe200078e00a9 */
[----:B------:R-:W-:Y:S02]  /*ba60*/  MOV R21, R167 ;  /* 0x000000a700157202 */ /* 0x000fe40000000f00 */
[C---:B------:R-:W-:Y:S02]  /*ba70*/  HMMA.16816.F32 R164, R140.reuse, R172, R24 ;  /* 0x000000ac8ca4723c */ /* 0x040fe40000001818 */
[----:B------:R-:W-:Y:S02]  /*ba80*/  MOV R22, R178 ;  /* 0x000000b200167202 */ /* 0x000fe40000000f00 */
[----:B------:R-:W-:Y:S02]  /*ba90*/  MOV R23, R180 ;  /* 0x000000b400177202 */ /* 0x000fe40000000f00 */
[----:B------:R-:W-:Y:S02]  /*baa0*/  MOV R13, R195 ;  /* 0x000000c3000d7202 */ /* 0x000fe40000000f00 */
[----:B------:R-:W-:Y:S04]  /*bab0*/  MOV R27, R171 ;  /* 0x000000ab001b7202 */ /* 0x000fe80000000f00 */
[----:B------:R-:W-:Y:S02]  /*bac0*/  MOV R26, R170 ;  /* 0x000000aa001a7202 */ /* 0x000fe40000000f00 */
[-C--:B------:R-:W-:Y:S01]  /*bad0*/  HMMA.16816.F32 R168, R140, R174.reuse, R28 ;  /* 0x000000ae8ca8723c */ /* 0x080fe2000000181c */
[----:B------:R-:W-:Y:S02]  /*bae0*/  MOV R19, R196 ;  /* 0x000000c400137202 */ /* 0x000fe40000000f00 */
[----:B------:R-:W-:Y:S02]  /*baf0*/  MOV R25, R203 ;  /* 0x000000cb00197202 */ /* 0x000fe40000000f00 */
[----:B------:R-:W-:Y:S02]  /*bb00*/  MOV R24, R202 ;  /* 0x000000ca00187202 */ /* 0x000fe40000000f00 */
[----:B------:R-:W-:Y:S01]  /*bb10*/  MOV R31, R201 ;  /* 0x000000c9001f7202 */ /* 0x000fe20000000f00 */
[C---:B------:R-:W-:Y:S01]  /*bb20*/  HMMA.16816.F32 R172, R132.reuse, R174, R32 ;  /* 0x000000ae84ac723c */ /* 0x040fe20000001820 */
[----:B------:R-:W-:Y:S03]  /*bb30*/  MOV R30, R199 ;  /* 0x000000c7001e7202 */ /* 0x000fe60000000f00 */
[----:B------:R-:W-:Y:S01]  /*bb40*/  IMAD.MOV.U32 R29, RZ, RZ, R198 ;  /* 0x000000ffff1d7224 */ /* 0x000fe200078e00c6 */
[----:B------:R-:W-:Y:S02]  /*bb50*/  MOV R28, R194 ;  /* 0x000000c2001c7202 */ /* 0x000fe40000000f00 */
[----:B------:R-:W-:Y:S01]  /*bb60*/  IMAD.MOV.U32 R34, RZ, RZ, R186 ;  /* 0x000000ffff227224 */ /* 0x000fe200078e00ba */
[-C--:B--2---:R-:W-:Y:S01]  /*bb70*/  HMMA.16816.F32 R176, R132, R188.reuse, R36 ;  /* 0x000000bc84b0723c */ /* 0x084fe20000001824 */
[----:B------:R-:W-:Y:S03]  /*bb80*/  MOV R32, R192 ;  /* 0x000000c000207202 */ /* 0x000fe60000000f00 */
[----:B------:R-:W-:Y:S02]  /*bb90*/  MOV R33, R187 ;  /* 0x000000bb00217202 */ /* 0x000fe40000000f00 */
[----:B------:R-:W-:Y:S02]  /*bba0*/  MOV R35, R185 ;  /* 0x000000b900237202 */ /* 0x000fe40000000f00 */
[C---:B------:R-:W-:Y:S01]  /*bbb0*/  HMMA.16816.F32 R180, R140.reuse, R188, R40 ;  /* 0x000000bc8cb4723c */ /* 0x040fe20000001828 */
[----:B------:R-:W-:Y:S04]  /*bbc0*/  MOV R39, R184 ;  /* 0x000000b800277202 */ /* 0x000fe80000000f00 */
[----:B------:R-:W-:Y:S02]  /*bbd0*/  MOV R38, R39 ;  /* 0x0000002700267202 */ /* 0x000fe40000000f00 */
[----:B------:R-:W-:Y:S01]  /*bbe0*/  MOV R39, R32 ;  /* 0x0000002000277202 */ /* 0x000fe20000000f00 */
[-C--:B------:R-:W-:Y:S01]  /*bbf0*/  HMMA.16816.F32 R184, R140, R190.reuse, R44 ;  /* 0x000000be8cb8723c */ /* 0x080fe2000000182c */
[----:B------:R-:W-:Y:S03]  /*bc00*/  MOV R32, R33 ;  /* 0x0000002100207202 */ /* 0x000fe60000000f00 */
[----:B------:R-:W-:Y:S02]  /*bc10*/  MOV R33, R34 ;  /* 0x0000002200217202 */ /* 0x000fe40000000f00 */
[----:B------:R-:W-:Y:S02]  /*bc20*/  MOV R34, R35 ;  /* 0x0000002300227202 */ /* 0x000fe40000000f00 */
[C---:B------:R-:W-:Y:S01]  /*bc30*/  HMMA.16816.F32 R188, R132.reuse, R190, R48 ;  /* 0x000000be84bc723c */ /* 0x040fe20000001830 */
[----:B------:R-:W-:Y:S03]  /*bc40*/  MOV R35, R28 ;  /* 0x0000001c00237202 */ /* 0x000fe60000000f00 */
[----:B------:R-:W-:Y:S01]  /*bc50*/  IMAD.MOV.U32 R28, RZ, RZ, R29 ;  /* 0x000000ffff1c7224 */ /* 0x000fe200078e001d */
        /* <DEDUP_REMOVED lines=8> */
[----:B------:R-:W-:Y:S02]  /*bce0*/  MOV R27, R20 ;  /* 0x00000014001b7202 */ /* 0x000fe40000000f00 */
[----:B------:R-:W-:Y:S01]  /*bcf0*/  MOV R20, R21 ;  /* 0x0000001500147202 */ /* 0x000fe20000000f00 */
[----:B------:R-:W-:Y:S01]  /*bd00*/  IMAD.MOV.U32 R21, RZ, RZ, R22 ;  /* 0x000000ffff157224 */ /* 0x000fe200078e0016 */
[-C--:B------:R-:W-:Y:S01]  /*bd10*/  HMMA.16816.F32 R200, R140, R206.reuse, R60 ;  /* 0x000000ce8cc8723c */ /* 0x080fe2000000183c */
[----:B------:R-:W-:Y:S03]  /*bd20*/  MOV R22, R23 ;  /* 0x0000001700167202 */ /* 0x000fe60000000f00 */
[----:B------:R-:W-:Y:S02]  /*bd30*/  MOV R23, R16 ;  /* 0x0000001000177202 */ /* 0x000fe40000000f00 */
[----:B------:R-:W-:Y:S02]  /*bd40*/  MOV R16, R17 ;  /* 0x0000001100107202 */ /* 0x000fe40000000f00 */
[----:B------:R-:W-:Y:S01]  /*bd50*/  MOV R17, R12 ;  /* 0x0000000c00117202 */ /* 0x000fe20000000f00 */
[C---:B------:R-:W-:Y:S03]  /*bd60*/  HMMA.16816.F32 R204, R132.reuse, R206, R64 ;  /* 0x000000ce84cc723c */ /* 0x040fe60000001840 */
[----:B------:R-:W-:Y:S02]  /*bd70*/  MOV R12, R9 ;  /* 0x00000009000c7202 */ /* 0x000fe40000000f00 */
[----:B------:R-:W-:Y:S02]  /*bd80*/  MOV R9, R0 ;  /* 0x0000000000097202 */ /* 0x000fe40000000f00 */
[----:B------:R-:W-:Y:S01]  /*bd90*/  MOV R0, R3 ;  /* 0x0000000300007202 */ /* 0x000fe20000000f00 */
[----:B------:R-:W-:Y:S01]  /*bda0*/  FADD.FTZ R3, R242, R221 ;  /* 0x000000ddf2037221 */ /* 0x000fe20000010000 */
[----:B------:R-:W-:Y:S01]  /*bdb0*/  MOV R37, R38 ;  /* 0x0000002600257202 */ /* 0x000fe20000000f00 */
[-C--:B------:R-:W-:Y:S01]  /*bdc0*/  HMMA.16816.F32 R68, R132, R208.reuse, R68 ;  /* 0x000000d08444723c */ /* 0x080fe20000001844 */
[----:B------:R4:W5:Y:S01]  /*bdd0*/  LDL.LU R242, [R1+0x64] ;  /* 0x0000640001f27983 */ /* 0x0009620000300800 */
[----:B------:R-:W-:Y:S01]  /*bde0*/  MOV R38, R39 ;  /* 0x0000002700267202 */ /* 0x000fe20000000f00 */
[----:B------:R-:W-:Y:S01]  /*bdf0*/  IMAD.MOV.U32 R39, RZ, RZ, R32 ;  /* 0x000000ffff277224 */ /* 0x000fe200078e0020 */
[----:B------:R-:W-:Y:S01]  /*be00*/  MOV R32, R33 ;  /* 0x0000002100207202 */ /* 0x000fe20000000f00 */
[----:B------:R-:W-:Y:S01]  /*be10*/  FADD.FTZ R3, R238, R3 ;  /* 0x00000003ee037221 */ /* 0x000fe20000010000 */
[----:B------:R-:W-:Y:S02]  /*be20*/  MOV R33, R34 ;  /* 0x0000002200217202 */ /* 0x000fe40000000f00 */
[----:B------:R-:W-:Y:S01]  /*be30*/  MOV R34, R35 ;  /* 0x0000002300227202 */ /* 0x000fe20000000f00 */
[C---:B------:R-:W-:Y:S03]  /*be40*/  HMMA.16816.F32 R72, R140.reuse, R208, R72 ;  /* 0x000000d08c48723c */ /* 0x040fe60000001848 */
[----:B------:R-:W-:Y:S01]  /*be50*/  MOV R35, R28 ;  /* 0x0000001c00237202 */ /* 0x000fe20000000f00 */
[----:B------:R-:W-:Y:S01]  /*be60*/  FADD.FTZ R10, R10, R3 ;  /* 0x000000030a0a7221 */ /* 0x000fe20000010000 */
[----:B------:R-:W-:Y:S02]  /*be70*/  MOV R28, R29 ;  /* 0x0000001d001c7202 */ /* 0x000fe40000000f00 */
[----:B------:R-:W-:Y:S01]  /*be80*/  MOV R29, R30 ;  /* 0x0000001e001d7202 */ /* 0x000fe20000000f00 */
[-C--:B------:R-:W-:Y:S01]  /*be90*/  HMMA.16816.F32 R76, R140, R210.reuse, R76 ;  /* 0x000000d28c4c723c */ /* 0x080fe2000000184c */
[----:B------:R-:W-:Y:S03]  /*bea0*/  MOV R30, R31 ;  /* 0x0000001f001e7202 */ /* 0x000fe60000000f00 */
[----:B------:R-:W-:Y:S02]  /*beb0*/  MOV R31, R24 ;  /* 0x00000018001f7202 */ /* 0x000fe40000000f00 */
[----:B------:R-:W-:Y:S01]  /*bec0*/  MOV R24, R25 ;  /* 0x0000001900187202 */ /* 0x000fe20000000f00 */
[----:B------:R-:W-:Y:S01]  /*bed0*/  IMAD.MOV.U32 R25, RZ, RZ, R26 ;  /* 0x000000ffff197224 */ /* 0x000fe200078e001a */
[----:B------:R-:W-:Y:S01]  /*bee0*/  MOV R26, R27 ;  /* 0x0000001b001a7202 */ /* 0x000fe20000000f00 */
[C---:B------:R-:W-:Y:S03]  /*bef0*/  HMMA.16816.F32 R80, R132.reuse, R210, R80 ;  /* 0x000000d28450723c */ /* 0x040fe60000001850 */
[----:B------:R-:W-:Y:S02]  /*bf00*/  MOV R27, R20 ;  /* 0x00000014001b7202 */ /* 0x000fe40000000f00 */
[----:B------:R-:W-:Y:S02]  /*bf10*/  MOV R20, R21 ;  /* 0x0000001500147202 */ /* 0x000fe40000000f00 */
[----:B------:R-:W-:Y:S01]  /*bf20*/  MOV R21, R22 ;  /* 0x0000001600157202 */ /* 0x000fe20000000f00 */
[-C--:B------:R-:W-:Y:S01]  /*bf30*/  HMMA.16816.F32 R84, R132, R212.reuse, R84 ;  /* 0x000000d48454723c */ /* 0x080fe20000001854 */
[----:B------:R-:W-:Y:S03]  /*bf40*/  MOV R22, R23 ;  /* 0x0000001700167202 */ /* 0x000fe60000000f00 */
[----:B------:R-:W-:Y:S02]  /*bf50*/  MOV R23, R16 ;  /* 0x0000001000177202 */ /* 0x000fe40000000f00 */
[----:B------:R-:W-:Y:S02]  /*bf60*/  MOV R16, R17 ;  /* 0x0000001100107202 */ /* 0x000fe40000000f00 */
[----:B------:R-:W-:Y:S01]  /*bf70*/  MOV R17, R12 ;  /* 0x0000000c00117202 */ /* 0x000fe20000000f00 */
[C---:B------:R-:W-:Y:S03]  /*bf80*/  HMMA.16816.F32 R88, R140.reuse, R212, R88 ;  /* 0x000000d48c58723c */ /* 0x040fe60000001858 */
[----:B------:R-:W-:Y:S01]  /*bf90*/  MOV R12, R9 ;  /* 0x00000009000c7202 */ /* 0x000fe20000000f00 */
[----:B------:R-:W-:Y:S01]  /*bfa0*/  IMAD.MOV.U32 R9, RZ, RZ, R0 ;  /* 0x000000ffff097224 */ /* 0x000fe200078e0000 */
[----:B------:R-:W-:Y:S01]  /*bfb0*/  MOV R36, R37 ;  /* 0x0000002500247202 */ /* 0x000fe20000000f00 */
[----:B------:R-:W-:Y:S01]  /*bfc0*/  FADD.FTZ R0, R241, R220 ;  /* 0x000000dcf1007221 */ /* 0x000fe20000010000 */
[----:B------:R-:W-:Y:S01]  /*bfd0*/  MOV R37, R38 ;  /* 0x0000002600257202 */ /* 0x000fe20000000f00 */
[----:B------:R4:W5:Y:S01]  /*bfe0*/  LDL.LU R241, [R1+0x60] ;  /* 0x0000600001f17983 */ /* 0x0009620000300800 */
[----:B------:R-:W-:Y:S01]  /*bff0*/  MOV R38, R39 ;  /* 0x0000002700267202 */ /* 0x000fe20000000f00 */
[-C--:B------:R-:W-:Y:S02]  /*c000*/  HMMA.16816.F32 R92, R140, R214.reuse, R92 ;  /* 0x000000d68c5c723c */ /* 0x080fe4000000185c */
[----:B------:R-:W-:Y:S01]  /*c010*/  FADD.FTZ R0, R237, R0 ;  /* 0x00000000ed007221 */ /* 0x000fe20000010000 */
[----:B------:R-:W-:Y:S02]  /*c020*/  MOV R39, R32 ;  /* 0x0000002000277202 */ /* 0x000fe40000000f00 */
[----:B------:R-:W-:Y:S01]  /*c030*/  MOV R32, R33 ;  /* 0x0000002100207202 */ /* 0x000fe20000000f00 */
[----:B------:R-:W-:Y:S01]  /*c040*/  FADD.FTZ R9, R9, R0 ;  /* 0x0000000009097221 */ /* 0x000fe20000010000 */
[----:B------:R-:W-:Y:S01]  /*c050*/  MOV R33, R34 ;  /* 0x0000002200217202 */ /* 0x000fe20000000f00 */
[C---:B------:R-:W-:Y:S01]  /*c060*/  HMMA.16816.F32 R96, R132.reuse, R214, R96 ;  /* 0x000000d68460723c */ /* 0x040fe20000001860 */
[----:B------:R-:W-:Y:S03]  /*c070*/  MOV R34, R35 ;  /* 0x0000002300227202 */ /* 0x000fe60000000f00 */
[----:B------:R-:W-:Y:S02]  /*c080*/  MOV R35, R28 ;  /* 0x0000001c00237202 */ /* 0x000fe40000000f00 */
[----:B------:R-:W-:Y:S01]  /*c090*/  MOV R28, R29 ;  /* 0x0000001d001c7202 */ /* 0x000fe20000000f00 */
[----:B------:R-:W-:Y:S01]  /*c0a0*/  IMAD.MOV.U32 R29, RZ, RZ, R30 ;  /* 0x000000ffff1d7224 */ /* 0x000fe200078e001e */
[----:B------:R-:W-:Y:S01]  /*c0b0*/  MOV R30, R31 ;  /* 0x0000001f001e7202 */ /* 0x000fe20000000f00 */
[-C--:B------:R-:W-:Y:S03]  /*c0c0*/  HMMA.16816.F32 R100, R132, R216.reuse, R100 ;  /* 0x000000d88464723c */ /* 0x080fe60000001864 */
[----:B------:R-:W-:Y:S02]  /*c0d0*/  MOV R31, R24 ;  /* 0x00000018001f7202 */ /* 0x000fe40000000f00 */
[----:B------:R-:W-:Y:S02]  /*c0e0*/  MOV R24, R25 ;  /* 0x0000001900187202 */ /* 0x000fe40000000f00 */
[----:B------:R-:W-:Y:S01]  /*c0f0*/  MOV R25, R26 ;  /* 0x0000001a00197202 */ /* 0x000fe20000000f00 */
[C---:B------:R-:W-:Y:S01]  /*c100*/  HMMA.16816.F32 R104, R140.reuse, R216, R104 ;  /* 0x000000d88c68723c */ /* 0x040fe20000001868 */
[----:B------:R-:W-:Y:S03]  /*c110*/  MOV R26, R27 ;  /* 0x0000001b001a7202 */ /* 0x000fe60000000f00 */
[----:B------:R-:W-:Y:S02]  /*c120*/  MOV R27, R20 ;  /* 0x00000014001b7202 */ /* 0x000fe40000000f00 */
[----:B------:R-:W-:Y:S02]  /*c130*/  MOV R20, R21 ;  /* 0x0000001500147202 */ /* 0x000fe40000000f00 */
[----:B------:R-:W-:Y:S01]  /*c140*/  MOV R21, R22 ;  /* 0x0000001600157202 */ /* 0x000fe20000000f00 */
[-C--:B------:R-:W-:Y:S03]  /*c150*/  HMMA.16816.F32 R108, R140, R218.reuse, R108 ;  /* 0x000000da8c6c723c */ /* 0x080fe6000000186c */
[----:B------:R-:W-:Y:S01]  /*c160*/  MOV R22, R23 ;  /* 0x0000001700167202 */ /* 0x000fe20000000f00 */
[----:B------:R-:W-:Y:S01]  /*c170*/  IMAD.MOV.U32 R23, RZ, RZ, R16 ;  /* 0x000000ffff177224 */ /* 0x000fe200078e0010 */
[----:B------:R-:W-:Y:S02]  /*c180*/  MOV R16, R17 ;  /* 0x0000001100107202 */ /* 0x000fe40000000f00 */
[----:B------:R-:W-:Y:S01]  /*c190*/  MOV R17, R12 ;  /* 0x0000000c00117202 */ /* 0x000fe20000000f00 */
[----:B------:R-:W-:Y:S01]  /*c1a0*/  FADD.FTZ R12, R240, R136 ;  /* 0x00000088f00c7221 */ /* 0x000fe20000010000 */
[----:B------:R-:W-:Y:S01]  /*c1b0*/  MOV R43, R36 ;  /* 0x00000024002b7202 */ /* 0x000fe20000000f00 */
[----:B------:R4:W5:Y:S01]  /*c1c0*/  LDL.LU R240, [R1+0x5c] ;  /* 0x00005c0001f07983 */ /* 0x0009620000300800 */
[C---:B------:R-:W-:Y:S01]  /*c1d0*/  HMMA.16816.F32 R112, R132.reuse, R218, R112 ;  /* 0x000000da8470723c */ /* 0x040fe20000001870 */
[----:B------:R-:W-:Y:S01]  /*c1e0*/  FADD.FTZ R12, R232, R12 ;  /* 0x0000000ce80c7221 */ /* 0x000fe20000010000 */
[----:B------:R-:W-:Y:S01]  /*c1f0*/  MOV R36, R37 ;  /* 0x0000002500247202 */ /* 0x000fe20000000f00 */
[----:B------:R-:W-:Y:S01]  /*c200*/  FADD.FTZ R8, R43, R8 ;  /* 0x000000082b087221 */ /* 0x000fe20000010000 */
[----:B------:R-:W-:Y:S02]  /*c210*/  MOV R37, R38 ;  /* 0x0000002600257202 */ /* 0x000fe40000000f00 */
[----:B------:R-:W-:Y:S01]  /*c220*/  MOV R38, R39 ;  /* 0x0000002700267202 */ /* 0x000fe20000000f00 */
[----:B------:R-:W-:Y:S01]  /*c230*/  FADD.FTZ R11, R11, R8 ;  /* 0x000000080b0b7221 */ /* 0x000fe20000010000 */
[----:B------:R-:W-:Y:S01]  /*c240*/  MOV R39, R32 ;  /* 0x0000002000277202 */ /* 0x000fe20000000f00 */
[----:B------:R-:W-:Y:S01]  /*c250*/  FADD.FTZ R8, R36, R12 ;  /* 0x0000000c24087221 */ /* 0x000fe20000010000 */
[-C--:B-1----:R-:W-:Y:S02]  /*c260*/  HMMA.16816.F32 R116, R132, R4.reuse, R116 ;  /* 0x000000048474723c */ /* 0x082fe40000001874 */
[----:B------:R-:W-:Y:S01]  /*c270*/  FADD.FTZ R3, R37, R11 ;  /* 0x0000000b25037221 */ /* 0x000fe20000010000 */
[----:B------:R-:W-:Y:S01]  /*c280*/  MOV R32, R33 ;  /* 0x0000002100207202 */ /* 0x000fe20000000f00 */
[----:B------:R-:W-:Y:S01]  /*c290*/  FADD.FTZ R0, R38, R10 ;  /* 0x0000000a26007221 */ /* 0x000fe20000010000 */
[----:B------:R-:W-:Y:S01]  /*c2a0*/  MOV R33, R34 ;  /* 0x0000002200217202 */ /* 0x000fe20000000f00 */
[----:B------:R-:W-:Y:S01]  /*c2b0*/  IMAD.MOV.U32 R34, RZ, RZ, R35 ;  /* 0x000000ffff227224 */ /* 0x000fe200078e0023 */
[----:B------:R-:W-:Y:S01]  /*c2c0*/  MOV R35, R28 ;  /* 0x0000001c00237202 */ /* 0x000fe20000000f00 */
[----:B------:R-:W-:Y:S01]  /*c2d0*/  FADD.FTZ R12, R39, R9 ;  /* 0x00000009270c7221 */ /* 0x000fe20000010000 */
[----:B------:R-:W-:Y:S01]  /*c2e0*/  MOV R28, R29 ;  /* 0x0000001d001c7202 */ /* 0x000fe20000000f00 */
[C---:B------:R-:W-:Y:S02]  /*c2f0*/  HMMA.16816.F32 R120, R140.reuse, R4, R120 ;  /* 0x000000048c78723c */ /* 0x040fe40000001878 */
[----:B------:R-:W-:Y:S01]  /*c300*/  FADD.FTZ R10, R33, R3 ;  /* 0x00000003210a7221 */ /* 0x000fe20000010000 */
[----:B------:R-:W-:Y:S01]  /*c310*/  MOV R29, R30 ;  /* 0x0000001e001d7202 */ /* 0x000fe20000000f00 */
[----:B------:R-:W-:Y:S01]  /*c320*/  FADD.FTZ R11, R32, R8 ;  /* 0x00000008200b7221 */ /* 0x000fe20000010000 */
[----:B------:R-:W-:Y:S01]  /*c330*/  MOV R30, R31 ;  /* 0x0000001f001e7202 */ /* 0x000fe20000000f00 */
[----:B------:R-:W-:Y:S01]  /*c340*/  FADD.FTZ R9, R34, R0 ;  /* 0x0000000022097221 */ /* 0x000fe20000010000 */
[----:B------:R-:W-:Y:S01]  /*c350*/  MOV R31, R24 ;  /* 0x00000018001f7202 */ /* 0x000fe20000000f00 */
[----:B------:R-:W-:Y:S01]  /*c360*/  FADD.FTZ R8, R35, R12 ;  /* 0x0000000c23087221 */ /* 0x000fe20000010000 */
[----:B------:R-:W-:Y:S01]  /*c370*/  MOV R24, R25 ;  /* 0x0000001900187202 */ /* 0x000fe20000000f00 */
[-C--:B------:R-:W-:Y:S02]  /*c380*/  HMMA.16816.F32 R124, R140, R6.reuse, R124 ;  /* 0x000000068c7c723c */ /* 0x080fe4000000187c */
[----:B------:R-:W-:Y:S01]  /*c390*/  FADD.FTZ R0, R29, R10 ;  /* 0x0000000a1d007221 */ /* 0x000fe20000010000 */
[----:B------:R-:W-:Y:S01]  /*c3a0*/  MOV R25, R26 ;  /* 0x0000001a00197202 */ /* 0x000fe20000000f00 */
[----:B------:R-:W-:Y:S01]  /*c3b0*/  FADD.FTZ R3, R28, R11 ;  /* 0x0000000b1c037221 */ /* 0x000fe20000010000 */
[----:B------:R-:W-:Y:S01]  /*c3c0*/  MOV R26, R27 ;  /* 0x0000001b001a7202 */ /* 0x000fe20000000f00 */
[----:B------:R-:W-:Y:S01]  /*c3d0*/  FADD.FTZ R11, R30, R9 ;  /* 0x000000091e0b7221 */ /* 0x000fe20000010000 */
[----:B------:R-:W-:Y:S01]  /*c3e0*/  MOV R27, R20 ;  /* 0x00000014001b7202 */ /* 0x000fe20000000f00 */
[----:B------:R-:W-:Y:S01]  /*c3f0*/  IMAD.MOV.U32 R20, RZ, RZ, R21 ;  /* 0x000000ffff147224 */ /* 0x000fe200078e0015 */
[----:B------:R-:W-:Y:S01]  /*c400*/  MOV R21, R22 ;  /* 0x0000001600157202 */ /* 0x000fe20000000f00 */
[----:B------:R-:W-:Y:S02]  /*c410*/  HMMA.16816.F32 R128, R132, R6, R128 ;  /* 0x000000068480723c */ /* 0x000fe40000001880 */
[----:B------:R-:W-:Y:S01]  /*c420*/  FADD.FTZ R10, R31, R8 ;  /* 0x000000081f0a7221 */ /* 0x000fe20000010000 */
[----:B------:R-:W-:Y:S01]  /*c430*/  MOV R22, R23 ;  /* 0x0000001700167202 */ /* 0x000fe20000000f00 */
[----:B------:R-:W-:Y:S01]  /*c440*/  FADD.FTZ R8, R25, R0 ;  /* 0x0000000019087221 */ /* 0x000fe20000010000 */
[----:B------:R-:W-:Y:S01]  /*c450*/  MOV R23, R16 ;  /* 0x0000001000177202 */ /* 0x000fe20000000f00 */
[----:B------:R-:W-:Y:S01]  /*c460*/  FADD.FTZ R9, R24, R3 ;  /* 0x0000000318097221 */ /* 0x000fe20000010000 */
[----:B------:R-:W-:Y:S01]  /*c470*/  MOV R16, R17 ;  /* 0x0000001100107202 */ /* 0x000fe20000000f00 */
[----:B------:R-:W-:Y:S01]  /*c480*/  FADD.FTZ R4, R26, R11 ;  /* 0x0000000b1a047221 */ /* 0x000fe20000010000 */
[----:B------:R-:W-:Y:S02]  /*c490*/  MOV R17, R239 ;  /* 0x000000ef00117202 */ /* 0x000fe40000000f00 */
[----:B------:R4:W5:Y:S01]  /*c4a0*/  LDL.LU R239, [R1+0x58] ;  /* 0x0000580001ef7983 */ /* 0x0009620000300800 */
[----:B------:R-:W-:Y:S01]  /*c4b0*/  FADD.FTZ R3, R27, R10 ;  /* 0x0000000a1b037221 */ /* 0x000fe20000010000 */
[----:B------:R-:W-:Y:S01]  /*c4c0*/  MOV R141, R2 ;  /* 0x00000002008d7202 */ /* 0x000fe20000000f00 */
[----:B------:R-:W-:Y:S01]  /*c4d0*/  FADD.FTZ R10, R21, R8 ;  /* 0x00000008150a7221 */ /* 0x000fe20000010000 */
        /* <DEDUP_REMOVED lines=9> */
[----:B------:R-:W-:Y:S02]  /*c570*/  FADD.FTZ R8, R16, R0 ;  /* 0x0000000010087221 */ /* 0x000fe40000010000 */
        /* <DEDUP_REMOVED lines=9> */
[----:B------:R-:W-:Y:S01]  /*c610*/  FADD.FTZ R4, R231, R4 ;  /* 0x00000004e7047221 */ /* 0x000fe20000010000 */
[----:B------:R-:W-:Y:S01]  /*c620*/  STL [R1+0x3c], R5 ;  /* 0x00003c0501007387 */ /* 0x000fe20000100800 */
[----:B------:R-:W-:Y:S02]  /*c630*/  FADD.FTZ R3, R226, R3 ;  /* 0x00000003e2037221 */ /* 0x000fe40000010000 */
[----:B------:R-:W-:Y:S01]  /*c640*/  FADD.FTZ R0, R227, R8 ;  /* 0x00000008e3007221 */ /* 0x000fe20000010000 */
[----:B------:R-:W-:Y:S01]  /*c650*/  STL [R1+0x38], R4 ;  /* 0x0000380401007387 */ /* 0x000fe20000100800 */
[----:B------:R-:W-:Y:S02]  /*c660*/  FADD.FTZ R3, R225, R3 ;  /* 0x00000003e1037221 */ /* 0x000fe40000010000 */
[----:B------:R-:W-:Y:S03]  /*c670*/  FADD.FTZ R0, R224, R0 ;  /* 0x00000000e0007221 */ /* 0x000fe60000010000 */
[----:B------:R1:W-:Y:S01]  /*c680*/  STL [R1+0x44], R3 ;  /* 0x0000440301007387 */ /* 0x0003e20000100800 */
[----:B------:R-:W-:Y:S05]  /*c690*/  FADD.FTZ R0, R223, R0 ;  /* 0x00000000df007221 */ /* 0x000fea0000010000 */
[----:B------:R4:W-:Y:S01]  /*c6a0*/  STL [R1+0x40], R0 ;  /* 0x0000400001007387 */ /* 0x0009e20000100800 */
[----:B-1----:R-:W-:Y:S01]  /*c6b0*/  MOV R3, R139 ;  /* 0x0000008b00037202 */ /* 0x002fe20000000f00 */
[----:B----45:R-:W-:-:S05]  /*c6c0*/  @P2 BRA `(.L_x_153) ;  /* 0xffffb34000002947 */ /* 0x030fca000383ffff */
.L_x_152:
[----:B-1----:R-:W2:Y:S04]  /*c6d0*/  LDL.LU R0, [R1+0x3c] ;  /* 0x00003c0001007983 */ /* 0x002ea80000300800 */
[----:B------:R-:W3:Y:S04]  /*c6e0*/  LDL.LU R4, [R1+0x38] ;  /* 0x0000380001047983 */ /* 0x000ee80000300800 */
[----:B------:R-:W4:Y:S04]  /*c6f0*/  LDL.LU R8, [R1+0x44] ;  /* 0x0000440001087983 */ /* 0x000f280000300800 */
[----:B------:R-:W4:Y:S01]  /*c700*/  LDL.LU R5, [R1+0x40] ;  /* 0x0000400001057983 */ /* 0x000f220000300800 */
[----:B------:R-:W-:-:S02]  /*c710*/  MOV R18, 0xff800000 ;  /* 0xff80000000127802 */ /* 0x000fc40000000f00 */
[----:B------:R-:W-:Y:S02]  /*c720*/  MOV R19, 0xff800000 ;  /* 0xff80000000137802 */ /* 0x000fe40000000f00 */
[----:B------:R-:W-:Y:S02]  /*c730*/  MOV R20, 0xff800000 ;  /* 0xff80000000147802 */ /* 0x000fe40000000f00 */
[----:B------:R-:W-:Y:S02]  /*c740*/  MOV R21, 0xff800000 ;  /* 0xff80000000157802 */ /* 0x000fe40000000f00 */
[----:B------:R-:W-:Y:S01]  /*c750*/  PLOP3.LUT P4, PT, PT, PT, PT, 0x8, 0x0 ;  /* 0x000000000000781c */ /* 0x000fe20003f8e170 */
[----:B--2---:R-:W1:Y:S04]  /*c760*/  SHFL.BFLY PT, R11, R0, 0x2, 0x1f ;  /* 0x0c401f00000b7f89 */ /* 0x004e6800000e0000 */
[----:B---3--:R-:W2:Y:S04]  /*c770*/  SHFL.BFLY PT, R9, R4, 0x2, 0x1f ;  /* 0x0c401f0004097f89 */ /* 0x008ea800000e0000 */
[----:B----4-:R-:W3:Y:S04]  /*c780*/  SHFL.BFLY PT, R7, R8, 0x2, 0x1f ;  /* 0x0c401f0008077f89 */ /* 0x010ee800000e0000 */
[----:B------:R-:W4:Y:S01]  /*c790*/  SHFL.BFLY PT, R6, R5, 0x2, 0x1f ;  /* 0x0c401f0005067f89 */ /* 0x000f2200000e0000 */
[----:B-1----:R-:W-:-:S02]  /*c7a0*/  FADD.FTZ R11, R11, R0 ;  /* 0x000000000b0b7221 */ /* 0x002fc40000010000 */
[----:B--2---:R-:W-:-:S03]  /*c7b0*/  FADD.FTZ R9, R9, R4 ;  /* 0x0000000409097221 */ /* 0x004fc60000010000 */
[----:B------:R-:W1:Y:S01]  /*c7c0*/  SHFL.BFLY PT, R0, R11, 0x1, 0x1f ;  /* 0x0c201f000b007f89 */ /* 0x000e6200000e0000 */
[----:B---3--:R-:W-:-:S03]  /*c7d0*/  FADD.FTZ R7, R7, R8 ;  /* 0x0000000807077221 */ /* 0x008fc60000010000 */
[----:B------:R-:W2:Y:S01]  /*c7e0*/  SHFL.BFLY PT, R4, R9, 0x1, 0x1f ;  /* 0x0c201f0009047f89 */ /* 0x000ea200000e0000 */
[----:B----4-:R-:W-:-:S03]  /*c7f0*/  FADD.FTZ R6, R6, R5 ;  /* 0x0000000506067221 */ /* 0x010fc60000010000 */
[----:B------:R-:W3:Y:S04]  /*c800*/  SHFL.BFLY PT, R3, R7, 0x1, 0x1f ;  /* 0x0c201f0007037f89 */ /* 0x000ee800000e0000 */
[----:B------:R-:W4:Y:S01]  /*c810*/  SHFL.BFLY PT, R5, R6, 0x1, 0x1f ;  /* 0x0c201f0006057f89 */ /* 0x000f2200000e0000 */
[----:B-1----:R-:W-:Y:S01]  /*c820*/  FADD.FTZ R11, R11, R0 ;  /* 0x000000000b0b7221 */ /* 0x002fe20000010000 */
[----:B------:R-:W-:Y:S01]  /*c830*/  MOV R0, RZ ;  /* 0x000000ff00007202 */ /* 0x000fe20000000f00 */
[----:B--2---:R-:W-:-:S03]  /*c840*/  FADD.FTZ R9, R9, R4 ;  /* 0x0000000409097221 */ /* 0x004fc60000010000 */
[----:B------:R-:W-:Y:S02]  /*c850*/  FSETP.NE.FTZ.AND P3, PT, R11, RZ, PT ;  /* 0x000000ff0b00720b */ /* 0x000fe40003f75000 */
[----:B------:R-:W-:Y:S01]  /*c860*/  MOV R4, RZ ;  /* 0x000000ff00047202 */ /* 0x000fe20000000f00 */
[----:B---3--:R-:W-:Y:S01]  /*c870*/  FADD.FTZ R7, R7, R3 ;  /* 0x0000000307077221 */ /* 0x008fe20000010000 */
[----:B------:R-:W-:Y:S02]  /*c880*/  FSETP.NE.FTZ.AND P2, PT, R9, RZ, PT ;  /* 0x000000ff0900720b */ /* 0x000fe40003f55000 */
[----:B------:R-:W-:Y:S01]  /*c890*/  MOV R3, RZ ;  /* 0x000000ff00037202 */ /* 0x000fe20000000f00 */
[----:B----4-:R-:W-:Y:S01]  /*c8a0*/  FADD.FTZ R6, R5, R6 ;  /* 0x0000000605067221 */ /* 0x010fe20000010000 */
[----:B------:R-:W-:-:S04]  /*c8b0*/  FSETP.NE.FTZ.AND P1, PT, R7, RZ, PT ;  /* 0x000000ff0700720b */ /* 0x000fc80003f35000 */
[----:B------:R-:W-:Y:S01]  /*c8c0*/  FSETP.NE.FTZ.AND P0, PT, R6, RZ, PT ;  /* 0x000000ff0600720b */ /* 0x000fe20003f15000 */
[----:B------:R-:W1:Y:S08]  /*c8d0*/  @P3 MUFU.RCP R0, R11 ;  /* 0x0000000b00003308 */ /* 0x000e700000001000 */
[----:B------:R-:W2:Y:S04]  /*c8e0*/  @P1 MUFU.RCP R3, R7 ;  /* 0x0000000700031308 */ /* 0x000ea80000001000 */
[----:B------:R-:W-:Y:S01]  /*c8f0*/  @P0 MOV R8, 0x3f317218 ;  /* 0x3f31721800080802 */ /* 0x000fe20000000f00 */
[----:B-1----:R-:W-:-:S03]  /*c900*/  FMUL.FTZ R148, R0, R148 ;  /* 0x0000009400947220 */ /* 0x002fc60000410000 */
[----:B------:R-:W1:Y:S01]  /*c910*/  @P2 MUFU.RCP R4, R9 ;  /* 0x0000000900042308 */ /* 0x000e620000001000 */
[C---:B------:R-:W-:Y:S02]  /*c920*/  FMUL.FTZ R149, R0.reuse, R149 ;  /* 0x0000009500957220 */ /* 0x040fe40000410000 */
[C---:B------:R-:W-:Y:S02]  /*c930*/  FMUL.FTZ R156, R0.reuse, R156 ;  /* 0x0000009c009c7220 */ /* 0x040fe40000410000 */
[C---:B------:R-:W-:Y:S02]  /*c940*/  FMUL.FTZ R157, R0.reuse, R157 ;  /* 0x0000009d009d7220 */ /* 0x040fe40000410000 */
[C---:B------:R-:W-:Y:S01]  /*c950*/  FMUL.FTZ R160, R0.reuse, R160 ;  /* 0x000000a000a07220 */ /* 0x040fe20000410000 */
[----:B------:R-:W-:Y:S01]  /*c960*/  @P3 MUFU.LG2 R11, R11 ;  /* 0x0000000b000b3308 */ /* 0x000fe20000000c00 */
[C---:B------:R-:W-:Y:S02]  /*c970*/  FMUL.FTZ R161, R0.reuse, R161 ;  /* 0x000000a100a17220 */ /* 0x040fe40000410000 */
[----:B------:R-:W-:-:S02]  /*c980*/  FMUL.FTZ R172, R0, R172 ;  /* 0x000000ac00ac7220 */ /* 0x000fc40000410000 */
[C---:B------:R-:W-:Y:S02]  /*c990*/  FMUL.FTZ R173, R0.reuse, R173 ;  /* 0x000000ad00ad7220 */ /* 0x040fe40000410000 */
[C---:B------:R-:W-:Y:S01]  /*c9a0*/  FMUL.FTZ R176, R0.reuse, R176 ;  /* 0x000000b000b07220 */ /* 0x040fe20000410000 */
[----:B------:R-:W-:Y:S01]  /*c9b0*/  @P2 MUFU.LG2 R9, R9 ;  /* 0x0000000900092308 */ /* 0x000fe20000000c00 */
[C---:B------:R-:W-:Y:S02]  /*c9c0*/  FMUL.FTZ R177, R0.reuse, R177 ;  /* 0x000000b100b17220 */ /* 0x040fe40000410000 */
[C---:B------:R-:W-:Y:S02]  /*c9d0*/  FMUL.FTZ R188, R0.reuse, R188 ;  /* 0x000000bc00bc7220 */ /* 0x040fe40000410000 */
[C---:B------:R-:W-:Y:S02]  /*c9e0*/  FMUL.FTZ R189, R0.reuse, R189 ;  /* 0x000000bd00bd7220 */ /* 0x040fe40000410000 */
[C---:B------:R-:W-:Y:S01]  /*c9f0*/  FMUL.FTZ R192, R0.reuse, R192 ;  /* 0x000000c000c07220 */ /* 0x040fe20000410000 */
[----:B------:R-:W-:Y:S01]  /*ca00*/  @P1 MUFU.LG2 R7, R7 ;  /* 0x0000000700071308 */ /* 0x000fe20000000c00 */
        /* <DEDUP_REMOVED lines=18> */
[----:B------:R-:W-:Y:S01]  /*cb30*/  FMUL.FTZ R129, R0, R129 ;  /* 0x0000008100817220 */ /* 0x000fe20000410000 */
[----:B------:R-:W-:Y:S01]  /*cb40*/  MOV R0, RZ ;  /* 0x000000ff00007202 */ /* 0x000fe20000000f00 */
[----:B--2---:R-:W-:-:S02]  /*cb50*/  FMUL.FTZ R144, R3, R144 ;  /* 0x0000009003907220 */ /* 0x004fc40000410000 */
[C---:B------:R-:W-:Y:S02]  /*cb60*/  FMUL.FTZ R145, R3.reuse, R145 ;  /* 0x0000009103917220 */ /* 0x040fe40000410000 */
[C---:B------:R-:W-:Y:S01]  /*cb70*/  FMUL.FTZ R152, R3.reuse, R152 ;  /* 0x0000009803987220 */ /* 0x040fe20000410000 */
[----:B------:R-:W2:Y:S01]  /*cb80*/  @P0 MUFU.RCP R0, R6 ;  /* 0x0000000600000308 */ /* 0x000ea20000001000 */
[C---:B------:R-:W-:Y:S02]  /*cb90*/  FMUL.FTZ R153, R3.reuse, R153 ;  /* 0x0000009903997220 */ /* 0x040fe40000410000 */
[C---:B------:R-:W-:Y:S02]  /*cba0*/  FMUL.FTZ R164, R3.reuse, R164 ;  /* 0x000000a403a47220 */ /* 0x040fe40000410000 */
[C---:B------:R-:W-:Y:S02]  /*cbb0*/  FMUL.FTZ R165, R3.reuse, R165 ;  /* 0x000000a503a57220 */ /* 0x040fe40000410000 */
[C---:B------:R-:W-:Y:S01]  /*cbc0*/  FMUL.FTZ R168, R3.reuse, R168 ;  /* 0x000000a803a87220 */ /* 0x040fe20000410000 */
[----:B------:R-:W3:Y:S01]  /*cbd0*/  @P0 MUFU.LG2 R6, R6 ;  /* 0x0000000600060308 */ /* 0x000ee20000000c00 */
        /* <DEDUP_REMOVED lines=25> */
[----:B------:R-:W-:Y:S01]  /*cd70*/  @P2 MOV R3, 0x3f317218 ;  /* 0x3f31721800032802 */ /* 0x000fe20000000f00 */
[----:B-1----:R-:W-:-:S02]  /*cd80*/  FMUL.FTZ R150, R4, R150 ;  /* 0x0000009604967220 */ /* 0x002fc40000410000 */
        /* <DEDUP_REMOVED lines=31> */
[----:B------:R-:W-:Y:S01]  /*cf80*/  @P3 MOV R4, 0x3f317218 ;  /* 0x3f31721800043802 */ /* 0x000fe20000000f00 */
[C---:B--2---:R-:W-:Y:S02]  /*cf90*/  FMUL.FTZ R146, R0.reuse, R146 ;  /* 0x0000009200927220 */ /* 0x044fe40000410000 */
        /* <DEDUP_REMOVED lines=30> */
[----:B------:R-:W-:Y:S01]  /*d180*/  FMUL.FTZ R127, R0, R127 ;  /* 0x0000007f007f7220 */ /* 0x000fe20000410000 */
[----:B------:R-:W-:Y:S01]  /*d190*/  @P1 MOV R0, 0x3f317218 ;  /* 0x3f31721800001802 */ /* 0x000fe20000000f00 */
[----:B------:R-:W-:Y:S02]  /*d1a0*/  @P2 FMUL.FTZ R5, R3, c[0x0][0x2d0] ;  /* 0x0000b40003052a20 */ /* 0x000fe40000410000 */
[----:B------:R-:W-:Y:S02]  /*d1b0*/  @P3 FMUL.FTZ R10, R4, c[0x0][0x2d0] ;  /* 0x0000b400040a3a20 */ /* 0x000fe40000410000 */
[----:B------:R-:W-:-:S02]  /*d1c0*/  @P1 FMUL.FTZ R3, R0, c[0x0][0x2d0] ;  /* 0x0000b40000031a20 */ /* 0x000fc40000410000 */
[----:B------:R-:W-:Y:S02]  /*d1d0*/  @P3 FMUL.FTZ R11, R11, 0.69314718246459960938 ;  /* 0x3f3172180b0b3820 */ /* 0x000fe40000410000 */
[----:B------:R-:W-:Y:S02]  /*d1e0*/  @P2 FMUL.FTZ R9, R9, 0.69314718246459960938 ;  /* 0x3f31721809092820 */ /* 0x000fe40000410000 */
[----:B------:R-:W-:Y:S02]  /*d1f0*/  @P1 FMUL.FTZ R7, R7, 0.69314718246459960938 ;  /* 0x3f31721807071820 */ /* 0x000fe40000410000 */
[----:B---3--:R-:W-:Y:S02]  /*d200*/  @P0 FMUL.FTZ R4, R6, 0.69314718246459960938 ;  /* 0x3f31721806040820 */ /* 0x008fe40000410000 */
[----:B------:R-:W-:Y:S02]  /*d210*/  @P0 FMUL.FTZ R0, R8, c[0x0][0x2d0] ;  /* 0x0000b40008000a20 */ /* 0x000fe40000410000 */
[----:B------:R-:W-:-:S02]  /*d220*/  @P3 FFMA.FTZ R18, R10, R139, R11 ;  /* 0x0000008b0a123223 */ /* 0x000fc4000001000b */
[----:B------:R-:W-:Y:S02]  /*d230*/  @P2 FFMA.FTZ R19, R5, R138, R9 ;  /* 0x0000008a05132223 */ /* 0x000fe40000010009 */
[----:B------:R-:W-:Y:S02]  /*d240*/  @P1 FFMA.FTZ R20, R3, R137, R7 ;  /* 0x0000008903141223 */ /* 0x000fe40000010007 */
[----:B------:R-:W-:Y:S02]  /*d250*/  @P0 FFMA.FTZ R21, R0, R2, R4 ;  /* 0x0000000200150223 */ /* 0x000fe40000010004 */
.L_x_136:
[----:B------:R-:W-:Y:S05]  /*d260*/  @P4 BRA `(.L_x_156) ;  /* 0x0000209000004947 */ /* 0x000fea0003800000 */
[----:B------:R-:W3:Y:S01]  /*d270*/  S2R R16, SR_TID.X ;  /* 0x0000000000107919 */ /* 0x000ee20000002100 */
[----:B------:R-:W-:Y:S01]  /*d280*/  ULDC.64 UR4, c[0x0][0x4d0] ;  /* 0x0001340000047ab9 */ /* 0x000fe20000000a00 */
[----:B------:R-:W-:Y:S01]  /*d290*/  IMAD R4, RZ, RZ, -UR10 ;  /* 0x8000000aff047e24 */ /* 0x000fe2000f8e02ff */
[----:B--2---:R-:W-:Y:S01]  /*d2a0*/  UIMAD.WIDE.U32 UR8, UR10, UR4, URZ ;  /* 0x000000040a0872a5 */ /* 0x004fe2000f8e003f */
[----:B------:R-:W2:Y:S01]  /*d2b0*/  S2R R11, SR_CTAID.Y ;  /* 0x00000000000b7919 */ /* 0x000ea20000002600 */
[----:B------:R-:W-:Y:S01]  /*d2c0*/  USHF.R.S32.HI UR6, URZ, 0x1f, UR10 ;  /* 0x0000001f3f067899 */ /* 0x000fe2000801140a */
[----:B------:R-:W-:Y:S01]  /*d2d0*/  MOV R24, c[0x0][0x4e8] ;  /* 0x00013a0000187a02 */ /* 0x000fe20000000f00 */
[----:B------:R-:W-:Y:S01]  /*d2e0*/  BSSY B0, `(.L_x_157) ;  /* 0x00000db000007945 */ /* 0x000fe20003800000 */
[----:B------:R-:W4:Y:S01]  /*d2f0*/  S2R R9, SR_CTAID.Z ;  /* 0x0000000000097919 */ /* 0x000f220000002700 */
[----:B------:R-:W-:Y:S01]  /*d300*/  IMAD.U32 R3, RZ, RZ, UR9 ;  /* 0x00000009ff037e24 */ /* 0x000fe2000f8e00ff */
[----:B------:R-:W-:Y:S01]  /*d310*/  UIMAD UR7, UR6, UR4, URZ ;  /* 0x00000004060772a4 */ /* 0x000fe2000f8e023f */
[----:B-1----:R-:W-:Y:S01]  /*d320*/  IMAD.U32 R2, RZ, RZ, UR8 ;  /* 0x00000008ff027e24 */ /* 0x002fe2000f8e00ff */
[----:B------:R-:W1:Y:S04]  /*d330*/  S2R R15, SR_CTAID.X ;  /* 0x00000000000f7919 */ /* 0x000e680000002500 */
[----:B------:R-:W-:Y:S01]  /*d340*/  BAR.SYNC.DEFER_BLOCKING 0x1, 0x80 ;  /* 0x0042000000007b1d */ /* 0x000fe20000010000 */
[----:B------:R-:W-:Y:S01]  /*d350*/  UIMAD UR5, UR10, UR5, UR7 ;  /* 0x000000050a0572a4 */ /* 0x000fe2000f8e0207 */
[C---:B------:R-:W-:Y:S01]  /*d360*/  ISETP.NE.AND P0, PT, R24.reuse, 0x1, PT ;  /* 0x000000011800780c */ /* 0x040fe20003f05270 */
[----:B------:R-:W-:-:S02]  /*d370*/  IMAD R24, R24, c[0x0][0x388], RZ ;  /* 0x0000e20018187a24 */ /* 0x000fc400078e02ff */
[----:B------:R-:W-:Y:S01]  /*d380*/  UIADD3 UR5, UR9, UR5, URZ ;  /* 0x0000000509057290 */ /* 0x000fe2000fffe03f */
[----:B---3--:R-:W-:-:S05]  /*d390*/  SHF.R.S32.HI R6, RZ, 0x1f, R16 ;  /* 0x0000001fff067819 */ /* 0x008fca0000011410 */
[----:B------:R-:W-:Y:S01]  /*d3a0*/  IMAD.U32 R5, RZ, RZ, UR5 ;  /* 0x00000005ff057e24 */ /* 0x000fe2000f8e00ff */
[-C--:B------:R-:W-:Y:S01]  /*d3b0*/  LEA.HI R0, R6, R16.reuse, RZ, 0x2 ;  /* 0x0000001006007211 */ /* 0x080fe200078f10ff */
[----:B--2---:R-:W-:Y:S01]  /*d3c0*/  IMAD R12, R4, c[0x0][0x550], R11 ;  /* 0x00015400040c7a24 */ /* 0x004fe200078e020b */
[-C--:B------:R-:W-:Y:S01]  /*d3d0*/  LEA.HI R6, R6, R16.reuse, RZ, 0x5 ;  /* 0x0000001006067211 */ /* 0x080fe200078f28ff */
[----:B------:R-:W-:Y:S01]  /*d3e0*/  IMAD.MOV.U32 R4, RZ, RZ, R2 ;  /* 0x000000ffff047224 */ /* 0x000fe200078e0002 */
[----:B------:R-:W-:Y:S01]  /*d3f0*/  LOP3.LUT R0, R0, 0xfffffffc, RZ, 0xc0, !PT ;  /* 0xfffffffc00007812 */ /* 0x000fe200078ec0ff */
[----:B------:R-:W-:Y:S01]  /*d400*/  ULDC.64 UR4, c[0x0][0x438] ;  /* 0x00010e0000047ab9 */ /* 0x000fe20000000a00 */
[----:B------:R-:W-:Y:S01]  /*d410*/  LOP3.LUT R7, R6, 0xffffffe0, RZ, 0xc0, !PT ;  /* 0xffffffe006077812 */ /* 0x000fe200078ec0ff */
[----:B------:R-:W-:Y:S01]  /*d420*/  UIMAD UR6, UR6, UR4, URZ ;  /* 0x00000004060672a4 */ /* 0x000fe2000f8e023f */
[----:B------:R-:W-:Y:S01]  /*d430*/  IADD3 R0, -R0, R16, RZ ;  /* 0x0000001000007210 */ /* 0x000fe20007ffe1ff */
[----:B------:R-:W-:Y:S01]  /*d440*/  UIMAD.WIDE.U32 UR8, UR10, UR4, URZ ;  /* 0x000000040a0872a5 */ /* 0x000fe2000f8e003f */
[--C-:B------:R-:W-:Y:S01]  /*d450*/  SHF.R.S32.HI R8, RZ, 0x5, R6.reuse ;  /* 0x00000005ff087819 */ /* 0x100fe20000011406 */
[----:B------:R-:W-:Y:S01]  /*d460*/  IMAD.IADD R16, R16, 0x1, -R7 ;  /* 0x0000000110107824 */ /* 0x000fe200078e0a07 */
[----:B------:R-:W-:Y:S01]  /*d470*/  LEA.HI R3, R0, R0, RZ, 0x1 ;  /* 0x0000000000037211 */ /* 0x000fe200078f08ff */
[----:B------:R-:W-:Y:S01]  /*d480*/  UIMAD UR4, UR10, UR5, UR6 ;  /* 0x000000050a0472a4 */ /* 0x000fe2000f8e0206 */
[----:B------:R-:W-:Y:S01]  /*d490*/  SHF.R.S32.HI R2, RZ, 0x1f, R6 ;  /* 0x0000001fff027819 */ /* 0x000fe20000011406 */
[----:B----4-:R-:W-:Y:S01]  /*d4a0*/  IMAD.WIDE.U32 R4, R9, c[0x0][0x4d8], R4 ;  /* 0x0001360009047a25 */ /* 0x010fe200078e0004 */
[----:B------:R-:W-:Y:S01]  /*d4b0*/  LOP3.LUT R7, R3, 0x1ffffffe, RZ, 0xc0, !PT ;  /* 0x1ffffffe03077812 */ /* 0x000fe200078ec0ff */
[----:B------:R-:W-:Y:S01]  /*d4c0*/  UIADD3 UR4, UR9, UR4, URZ ;  /* 0x0000000409047290 */ /* 0x000fe2000fffe03f */
[----:B------:R-:W-:-:S02]  /*d4d0*/  LEA.HI R2, R2, R8, RZ, 0x2 ;  /* 0x0000000802027211 */ /* 0x000fc400078f10ff */
[----:B------:R-:W-:Y:S01]  /*d4e0*/  IADD3 R7, R0, -R7, RZ ;  /* 0x8000000700077210 */ /* 0x000fe20007ffe0ff */
[----:B------:R-:W-:Y:S01]  /*d4f0*/  IMAD.SHL.U32 R0, R3, 0x20, RZ ;  /* 0x0000002003007824 */ /* 0x000fe200078e00ff */
[----:B------:R-:W-:Y:S02]  /*d500*/  SHF.R.S32.HI R3, RZ, 0x1f, R16 ;  /* 0x0000001fff037819 */ /* 0x000fe40000011410 */
[----:B------:R-:W-:Y:S02]  /*d510*/  LOP3.LUT R2, R2, 0xffffffc, RZ, 0xc0, !PT ;  /* 0x0ffffffc02027812 */ /* 0x000fe400078ec0ff */
[----:B------:R-:W-:Y:S01]  /*d520*/  LEA.HI R17, R3, R16, RZ, 0x2 ;  /* 0x0000001003117211 */ /* 0x000fe200078f10ff */
[----:B------:R-:W-:Y:S01]  /*d530*/  IMAD.U32 R3, RZ, RZ, UR9 ;  /* 0x00000009ff037e24 */ /* 0x000fe2000f8e00ff */
[----:B------:R-:W-:Y:S01]  /*d540*/  LOP3.LUT R0, R0, 0xffffffc0, RZ, 0xc0, !PT ;  /* 0xffffffc000007812 */ /* 0x000fe200078ec0ff */
[----:B------:R-:W-:Y:S01]  /*d550*/  IMAD.IADD R8, R8, 0x1, -R2 ;  /* 0x0000000108087824 */ /* 0x000fe200078e0a02 */
[----:B------:R-:W-:Y:S01]  /*d560*/  SHF.R.S32.HI R6, RZ, 0x2, R17 ;  /* 0x00000002ff067819 */ /* 0x000fe20000011411 */
[----:B------:R-:W-:Y:S01]  /*d570*/  IMAD.U32 R2, RZ, RZ, UR8 ;  /* 0x00000008ff027e24 */ /* 0x000fe2000f8e00ff */
[----:B------:R-:W-:Y:S01]  /*d580*/  SHF.R.S32.HI R10, RZ, 0x1f, R9 ;  /* 0x0000001fff0a7819 */ /* 0x000fe20000011409 */
[----:B------:R-:W-:Y:S01]  /*d590*/  IMAD R7, R7, 0x8, R0 ;  /* 0x0000000807077824 */ /* 0x000fe200078e0200 */
[----:B------:R-:W-:Y:S01]  /*d5a0*/  MOV R3, UR4 ;  /* 0x0000000400037c02 */ /* 0x000fe20008000f00 */
[----:B------:R-:W-:Y:S01]  /*d5b0*/  IMAD R14, R8, 0x10, R6 ;  /* 0x00000010080e7824 */ /* 0x000fe200078e0206 */
[----:B------:R-:W-:Y:S01]  /*d5c0*/  LOP3.LUT P1, RZ, R16, 0x3, RZ, 0xc0, !PT ;  /* 0x0000000310ff7812 */ /* 0x000fe2000782c0ff */
[----:B------:R-:W-:-:S02]  /*d5d0*/  IMAD R0, R10, c[0x0][0x4d8], RZ ;  /* 0x000136000a007a24 */ /* 0x000fc400078e02ff */
[----:B------:R-:W-:Y:S01]  /*d5e0*/  IMAD R6, R10, c[0x0][0x440], RZ ;  /* 0x000110000a067a24 */ /* 0x000fe200078e02ff */
[----:B------:R-:W-:Y:S01]  /*d5f0*/  IADD3 R8, R14, R7, RZ ;  /* 0x000000070e087210 */ /* 0x000fe20007ffe0ff */
[C---:B------:R-:W-:Y:S02]  /*d600*/  IMAD R0, R9.reuse, c[0x0][0x4dc], R0 ;  /* 0x0001370009007a24 */ /* 0x040fe400078e0200 */
[----:B------:R-:W-:Y:S02]  /*d610*/  IMAD R6, R9, c[0x0][0x444], R6 ;  /* 0x0001110009067a24 */ /* 0x000fe400078e0206 */
[----:B-1----:R-:W-:Y:S02]  /*d620*/  IMAD R8, R15, 0x80, R8 ;  /* 0x000000800f087824 */ /* 0x002fe400078e0208 */
[----:B------:R-:W-:-:S04]  /*d630*/  IMAD.WIDE.U32 R2, R9, c[0x0][0x440], R2 ;  /* 0x0001100009027a25 */ /* 0x000fc800078e0002 */
[----:B------:R-:W-:-:S04]  /*d640*/  @P0 IMAD.HI.U32 R11, R8, c[0x0][0x4ec], RZ ;  /* 0x00013b00080b0a27 */ /* 0x000fc800078e00ff */
[----:B------:R-:W-:Y:S01]  /*d650*/  IMAD.IADD R5, R5, 0x1, R0 ;  /* 0x0000000105057824 */ /* 0x000fe200078e0200 */
[----:B------:R-:W-:Y:S01]  /*d660*/  SHF.R.S32.HI R0, RZ, 0x1f, R12 ;  /* 0x0000001fff007819 */ /* 0x000fe2000001140c */
[----:B------:R-:W-:Y:S01]  /*d670*/  IMAD.IADD R3, R3, 0x1, R6 ;  /* 0x0000000103037824 */ /* 0x000fe200078e0206 */
[----:B------:R-:W-:Y:S01]  /*d680*/  MOV R6, R8 ;  /* 0x0000000800067202 */ /* 0x000fe20000000f00 */
[----:B------:R-:W-:Y:S01]  /*d690*/  @P0 IMAD.HI.U32 R10, R8, c[0x0][0x4ec], RZ ;  /* 0x00013b00080a0a27 */ /* 0x000fe200078e00ff */
[----:B------:R-:W-:-:S03]  /*d6a0*/  @P0 SHF.R.U32.HI R6, RZ, c[0x0][0x4f0], R11 ;  /* 0x00013c00ff060a19 */ /* 0x000fc6000001160b */
[----:B------:R-:W-:Y:S01]  /*d6b0*/  IMAD.MOV.U32 R7, RZ, RZ, R8 ;  /* 0x000000ffff077224 */ /* 0x000fe200078e0008 */
[----:B------:R-:W-:Y:S01]  /*d6c0*/  @P0 SHF.R.U32.HI R7, RZ, c[0x0][0x4f0], R10 ;  /* 0x00013c00ff070a19 */ /* 0x000fe2000001160a */
[C---:B------:R-:W-:Y:S02]  /*d6d0*/  IMAD R9, R0.reuse, c[0x0][0x448], RZ ;  /* 0x0001120000097a24 */ /* 0x040fe400078e02ff */
[----:B------:R-:W-:Y:S02]  /*d6e0*/  IMAD R0, R0, c[0x0][0x4e0], RZ ;  /* 0x0001380000007a24 */ /* 0x000fe400078e02ff */
[----:B------:R-:W-:Y:S02]  /*d6f0*/  IMAD.MOV R10, RZ, RZ, -R6 ;  /* 0x000000ffff0a7224 */ /* 0x000fe400078e0a06 */
[C---:B------:R-:W-:Y:S01]  /*d700*/  IMAD R11, R12.reuse, c[0x0][0x44c], R9 ;  /* 0x000113000c0b7a24 */ /* 0x040fe200078e0209 */
[----:B------:R-:W-:Y:S01]  /*d710*/  SHF.R.S32.HI R9, RZ, 0x1f, R7 ;  /* 0x0000001fff097819 */ /* 0x000fe20000011407 */
[----:B------:R-:W-:-:S02]  /*d720*/  IMAD R13, R12, c[0x0][0x4e4], R0 ;  /* 0x000139000c0d7a24 */ /* 0x000fc400078e0200 */
[----:B------:R-:W-:-:S04]  /*d730*/  IMAD.WIDE.U32 R4, R12, c[0x0][0x4e0], R4 ;  /* 0x000138000c047a25 */ /* 0x000fc800078e0004 */
[----:B------:R-:W-:Y:S01]  /*d740*/  IMAD R0, R10, c[0x0][0x4e8], R8 ;  /* 0x00013a000a007a24 */ /* 0x000fe200078e0208 */
[----:B------:R-:W-:Y:S01]  /*d750*/  SHF.R.S32.HI R10, RZ, 0x1f, R6 ;  /* 0x0000001fff0a7819 */ /* 0x000fe20000011406 */
[----:B------:R-:W-:Y:S01]  /*d760*/  IMAD R9, R9, c[0x0][0x430], RZ ;  /* 0x00010c0009097a24 */ /* 0x000fe200078e02ff */
[----:B------:R-:W-:Y:S01]  /*d770*/  IADD3 R4, P0, R6, R4, RZ ;  /* 0x0000000406047210 */ /* 0x000fe20007f1e0ff */
[----:B------:R-:W-:Y:S01]  /*d780*/  IMAD.WIDE.U32 R2, R12, c[0x0][0x448], R2 ;  /* 0x000112000c027a25 */ /* 0x000fe200078e0002 */
[----:B------:R-:W-:Y:S02]  /*d790*/  SHF.R.S32.HI R6, RZ, 0x1f, R0 ;  /* 0x0000001fff067819 */ /* 0x000fe40000011400 */
[----:B------:R-:W-:Y:S01]  /*d7a0*/  IADD3.X R5, R10, R5, R13, P0, !PT ;  /* 0x000000050a057210 */ /* 0x000fe200007fe40d */
[----:B------:R-:W-:Y:S01]  /*d7b0*/  IMAD R10, R7, c[0x0][0x434], R9 ;  /* 0x00010d00070a7a24 */ /* 0x000fe200078e0209 */
[----:B------:R-:W-:Y:S01]  /*d7c0*/  IADD3 R3, R3, R11, RZ ;  /* 0x0000000b03037210 */ /* 0x000fe20007ffe0ff */
[----:B------:R-:W-:-:S02]  /*d7d0*/  IMAD R9, R6, c[0x0][0x4c8], RZ ;  /* 0x0001320006097a24 */ /* 0x000fc400078e02ff */
[----:B------:R-:W-:Y:S02]  /*d7e0*/  IMAD.MOV R6, RZ, RZ, -R7 ;  /* 0x000000ffff067224 */ /* 0x000fe400078e0a07 */
[----:B------:R-:W-:-:S04]  /*d7f0*/  IMAD.WIDE.U32 R4, R0, c[0x0][0x4c8], R4 ;  /* 0x0001320000047a25 */ /* 0x000fc800078e0004 */
[----:B------:R-:W-:Y:S02]  /*d800*/  IMAD R0, R0, c[0x0][0x4cc], R9 ;  /* 0x0001330000007a24 */ /* 0x000fe400078e0209 */
[----:B------:R-:W-:Y:S01]  /*d810*/  IMAD R13, R6, c[0x0][0x4e8], R8 ;  /* 0x00013a00060d7a24 */ /* 0x000fe200078e0208 */
[C---:B------:R-:W-:Y:S01]  /*d820*/  LEA R6, P0, R4.reuse, c[0x0][0x4a8], 0x2 ;  /* 0x00012a0004067a11 */ /* 0x040fe200078010ff */
[----:B------:R-:W-:Y:S01]  /*d830*/  IMAD.WIDE.U32 R2, R7, c[0x0][0x430], R2 ;  /* 0x00010c0007027a25 */ /* 0x000fe200078e0002 */
[----:B------:R-:W-:Y:S02]  /*d840*/  IADD3 R0, R5, R0, RZ ;  /* 0x0000000005007210 */ /* 0x000fe40007ffe0ff */
[----:B------:R-:W-:Y:S01]  /*d850*/  SHF.R.S32.HI R7, RZ, 0x1f, R13 ;  /* 0x0000001fff077819 */ /* 0x000fe2000001140d */
[----:B------:R-:W-:Y:S01]  /*d860*/  IMAD.IADD R3, R3, 0x1, R10 ;  /* 0x0000000103037824 */ /* 0x000fe200078e020a */
[----:B------:R-:W-:Y:S01]  /*d870*/  LEA.HI.X R0, R4, c[0x0][0x4ac], R0, 0x2, P0 ;  /* 0x00012b0004007a11 */ /* 0x000fe200000f1400 */
[----:B------:R-:W-:Y:S01]  /*d880*/  IMAD R12, R15, 0x80, R14 ;  /* 0x000000800f0c7824 */ /* 0x000fe200078e020e */
[----:B------:R-:W-:Y:S01]  /*d890*/  SHFL.IDX PT, R4, R6, RZ, 0x1c1f ;  /* 0x001c1fff06047589 */ /* 0x000fe200000e0000 */
[----:B------:R-:W-:-:S02]  /*d8a0*/  IMAD R7, R7, c[0x0][0x428], RZ ;  /* 0x00010a0007077a24 */ /* 0x000fc400078e02ff */
[C---:B------:R-:W-:Y:S01]  /*d8b0*/  IMAD.WIDE.U32 R2, R13.reuse, c[0x0][0x428], R2 ;  /* 0x00010a000d027a25 */ /* 0x040fe200078e0002 */
[----:B------:R-:W1:Y:S01]  /*d8c0*/  SHFL.IDX PT, R5, R0, RZ, 0x1c1f ;  /* 0x001c1fff00057589 */ /* 0x000e6200000e0000 */
[C---:B------:R-:W-:Y:S02]  /*d8d0*/  IADD3 R14, R12.reuse, 0x40, RZ ;  /* 0x000000400c0e7810 */ /* 0x040fe40007ffe0ff */
[----:B------:R-:W-:Y:S01]  /*d8e0*/  IMAD R15, R13, c[0x0][0x42c], R7 ;  /* 0x00010b000d0f7a24 */ /* 0x000fe200078e0207 */
[----:B------:R-:W-:Y:S01]  /*d8f0*/  SHFL.IDX PT, R10, R6, 0x1, 0x1c1f ;  /* 0x003c1f00060a7f89 */ /* 0x000fe200000e0000 */
[C---:B------:R-:W-:Y:S02]  /*d900*/  IADD3 R13, R12.reuse, 0x48, RZ ;  /* 0x000000480c0d7810 */ /* 0x040fe40007ffe0ff */
[-C--:B------:R-:W-:Y:S01]  /*d910*/  ISETP.GE.OR P4, PT, R12, R24.reuse, P1 ;  /* 0x000000180c00720c */ /* 0x080fe20000f86670 */
[----:B------:R-:W2:Y:S01]  /*d920*/  SHFL.IDX PT, R11, R0, 0x1, 0x1c1f ;  /* 0x003c1f00000b7f89 */ /* 0x000ea200000e0000 */
[-C--:B------:R-:W-:Y:S01]  /*d930*/  ISETP.GE.OR P2, PT, R14, R24.reuse, P1 ;  /* 0x000000180e00720c */ /* 0x080fe20000f46670 */
[----:B------:R-:W-:Y:S01]  /*d940*/  IMAD.IADD R3, R3, 0x1, R15 ;  /* 0x0000000103037824 */ /* 0x000fe200078e020f */
[----:B------:R-:W-:Y:S01]  /*d950*/  LEA R23, P0, R2, c[0x0][0x400], 0x2 ;  /* 0x0001000002177a11 */ /* 0x000fe200078010ff */
[----:B------:R-:W-:Y:S01]  /*d960*/  SHFL.IDX PT, R8, R6, 0x2, 0x1c1f ;  /* 0x005c1f0006087f89 */ /* 0x000fe200000e0000 */
[----:B------:R-:W-:-:S02]  /*d970*/  ISETP.GE.AND P5, PT, R14, R24, PT ;  /* 0x000000180e00720c */ /* 0x000fc40003fa6270 */
[----:B------:R-:W-:Y:S01]  /*d980*/  LEA.HI.X R22, R2, c[0x0][0x404], R3, 0x2, P0 ;  /* 0x0001010002167a11 */ /* 0x000fe200000f1403 */
[----:B------:R-:W3:Y:S01]  /*d990*/  SHFL.IDX PT, R9, R0, 0x2, 0x1c1f ;  /* 0x005c1f0000097f89 */ /* 0x000ee200000e0000 */
[----:B------:R-:W-:-:S03]  /*d9a0*/  ISETP.GE.AND P6, PT, R13, R24, PT ;  /* 0x000000180d00720c */ /* 0x000fc60003fc6270 */
[----:B------:R-:W-:Y:S04]  /*d9b0*/  SHFL.IDX PT, R6, R6, 0x3, 0x1c1f ;  /* 0x007c1f0006067f89 */ /* 0x000fe800000e0000 */
[----:B------:R4:W2:Y:S04]  /*d9c0*/  SHFL.IDX PT, R7, R0, 0x3, 0x1c1f ;  /* 0x007c1f0000077f89 */ /* 0x0008a800000e0000 */
[----:B-1----:R1:W-:Y:S04]  /*d9d0*/  @!P4 ST.E [R4.64], R18 ;  /* 0x000000120400c985 */ /* 0x0023e8000c10190c */
[----:B------:R1:W1:Y:S04]  /*d9e0*/  SHFL.IDX PT, R2, R23, RZ, 0x1c1f ;  /* 0x001c1fff17027589 */ /* 0x00026800000e0000 */
[----:B------:R1:W1:Y:S01]  /*d9f0*/  SHFL.IDX PT, R3, R22, RZ, 0x1c1f ;  /* 0x001c1fff16037589 */ /* 0x00026200000e0000 */
[----:B----4-:R-:W-:-:S04]  /*da00*/  IADD3 R0, R12, 0x8, RZ ;  /* 0x000000080c007810 */ /* 0x010fc80007ffe0ff */
[CC--:B------:R-:W-:Y:S02]  /*da10*/  ISETP.GE.OR P3, PT, R0.reuse, R24.reuse, P1 ;  /* 0x000000180000720c */ /* 0x0c0fe40000f66670 */
[-C--:B------:R-:W-:Y:S02]  /*da20*/  ISETP.GE.OR P1, PT, R13, R24.reuse, P1 ;  /* 0x000000180d00720c */ /* 0x080fe40000f26670 */
[----:B------:R-:W-:Y:S02]  /*da30*/  ISETP.GE.AND P0, PT, R0, R24, PT ;  /* 0x000000180000720c */ /* 0x000fe40003f06270 */
[----:B------:R-:W-:-:S04]  /*da40*/  LOP3.LUT R0, R17, 0x7ffffffc, RZ, 0xc0, !PT ;  /* 0x7ffffffc11007812 */ /* 0x000fc800078ec0ff */
[----:B------:R-:W-:-:S03]  /*da50*/  IADD3 R0, R16, -R0, RZ ;  /* 0x8000000010007210 */ /* 0x000fc60007ffe0ff */
[----:B--2---:R2:W-:Y:S02]  /*da60*/  @!P3 ST.E [R10.64], R19 ;  /* 0x000000130a00b985 */ /* 0x0045e4000c10190c */
[----:B------:R-:W-:Y:S02]  /*da70*/  IMAD.SHL.U32 R0, R0, 0x2, RZ ;  /* 0x0000000200007824 */ /* 0x000fe400078e00ff */
[----:B---3--:R2:W-:Y:S04]  /*da80*/  @!P2 ST.E [R8.64], R20 ;  /* 0x000000140800a985 */ /* 0x0085e8000c10190c */
[----:B------:R2:W-:Y:S01]  /*da90*/  @!P1 ST.E [R6.64], R21 ;  /* 0x0000001506009985 */ /* 0x0005e2000c10190c */
[----:B------:R-:W-:-:S13]  /*daa0*/  ISETP.GE.AND P1, PT, R12, R24, PT ;  /* 0x000000180c00720c */ /* 0x000fda0003f26270 */
[----:B------:R-:W-:Y:S05]  /*dab0*/  @P1 BRA `(.L_x_158) ;  /* 0x000005d000001947 */ /* 0x000fea0003800000 */
[C---:B-1----:R-:W-:Y:S02]  /*dac0*/  IADD3 R4, R0.reuse, 0x8, RZ ;  /* 0x0000000800047810 */ /* 0x042fe40007ffe0ff */
[----:B------:R-:W-:Y:S02]  /*dad0*/  IADD3 R5, R0, 0x10, RZ ;  /* 0x0000001000057810 */ /* 0x000fe40007ffe0ff */
[----:B------:R-:W-:Y:S02]  /*dae0*/  ISETP.GE.AND P3, PT, R4, c[0x0][0x3c8], PT ;  /* 0x0000f20004007a0c */ /* 0x000fe40003f66270 */
[----:B------:R-:W-:Y:S02]  /*daf0*/  ISETP.GE.AND P2, PT, R5, c[0x0][0x3c8], PT ;  /* 0x0000f20005007a0c */ /* 0x000fe40003f46270 */
[C---:B------:R-:W-:Y:S02]  /*db00*/  ISETP.GE.AND P4, PT, R0.reuse, c[0x0][0x3c8], PT ;  /* 0x0000f20000007a0c */ /* 0x040fe40003f86270 */
[----:B--2---:R-:W-:-:S02]  /*db10*/  IADD3 R8, R0, 0x18, RZ ;  /* 0x0000001800087810 */ /* 0x004fc40007ffe0ff */
[----:B------:R-:W-:Y:S02]  /*db20*/  IADD3 R10, R0, 0x38, RZ ;  /* 0x00000038000a7810 */ /* 0x000fe40007ffe0ff */
[----:B------:R-:W-:-:S03]  /*db30*/  ISETP.GE.AND P1, PT, R8, c[0x0][0x3c8], PT ;  /* 0x0000f20008007a0c */ /* 0x000fc60003f26270 */
[----:B------:R-:W-:Y:S02]  /*db40*/  @!P3 LEA.HI R4, R4, R4, RZ, 0x1 ;  /* 0x000000040404b211 */ /* 0x000fe400078f08ff */
[----:B------:R-:W-:Y:S02]  /*db50*/  @!P2 LEA.HI R9, R5, R5, RZ, 0x1 ;  /* 0x000000050509a211 */ /* 0x000fe400078f08ff */
[----:B------:R-:W-:Y:S01]  /*db60*/  @!P3 LOP3.LUT R4, R4, 0xfffffffe, RZ, 0xc0, !PT ;  /* 0xfffffffe0404b812 */ /* 0x000fe200078ec0ff */
[----:B------:R-:W-:Y:S01]  /*db70*/  @!P4 IMAD.WIDE R6, R0, 0x4, R2 ;  /* 0x000000040006c825 */ /* 0x000fe200078e0202 */
[----:B------:R-:W-:-:S03]  /*db80*/  @!P2 LOP3.LUT R9, R9, 0xfffffffe, RZ, 0xc0, !PT ;  /* 0xfffffffe0909a812 */ /* 0x000fc600078ec0ff */
[----:B------:R-:W-:Y:S01]  /*db90*/  @!P3 IMAD.WIDE R4, R4, 0x4, R2 ;  /* 0x000000040404b825 */ /* 0x000fe200078e0202 */
[----:B------:R1:W-:Y:S01]  /*dba0*/  @!P4 ST.E.64 [R6.64], R148 ;  /* 0x000000940600c985 */ /* 0x0003e2000c101b0c */
[----:B------:R-:W-:-:S03]  /*dbb0*/  @!P1 LEA.HI R8, R8, R8, RZ, 0x1 ;  /* 0x0000000808089211 */ /* 0x000fc600078f08ff */
[----:B------:R2:W-:Y:S01]  /*dbc0*/  @!P3 ST.E.64 [R4.64], R156 ;  /* 0x0000009c0400b985 */ /* 0x0005e2000c101b0c */
[----:B------:R-:W-:Y:S02]  /*dbd0*/  @!P1 LOP3.LUT R8, R8, 0xfffffffe, RZ, 0xc0, !PT ;  /* 0xfffffffe08089812 */ /* 0x000fe400078ec0ff */
[C---:B-1----:R-:W-:Y:S02]  /*dbe0*/  IADD3 R7, R0.reuse, 0x20, RZ ;  /* 0x0000002000077810 */ /* 0x042fe40007ffe0ff */
[C---:B------:R-:W-:Y:S01]  /*dbf0*/  IADD3 R6, R0.reuse, 0x28, RZ ;  /* 0x0000002800067810 */ /* 0x040fe20007ffe0ff */
[----:B--2---:R-:W-:Y:S01]  /*dc00*/  @!P2 IMAD.WIDE R4, R9, 0x4, R2 ;  /* 0x000000040904a825 */ /* 0x004fe200078e0202 */
[----:B------:R-:W-:Y:S02]  /*dc10*/  IADD3 R9, R0, 0x30, RZ ;  /* 0x0000003000097810 */ /* 0x000fe40007ffe0ff */
[----:B------:R-:W-:Y:S02]  /*dc20*/  ISETP.GE.AND P4, PT, R7, c[0x0][0x3c8], PT ;  /* 0x0000f20007007a0c */ /* 0x000fe40003f86270 */
[----:B------:R1:W-:Y:S01]  /*dc30*/  @!P2 ST.E.64 [R4.64], R160 ;  /* 0x000000a00400a985 */ /* 0x0003e2000c101b0c */
[----:B------:R-:W-:-:S02]  /*dc40*/  ISETP.GE.AND P3, PT, R6, c[0x0][0x3c8], PT ;  /* 0x0000f20006007a0c */ /* 0x000fc40003f66270 */
[----:B------:R-:W-:Y:S01]  /*dc50*/  ISETP.GE.AND P2, PT, R9, c[0x0][0x3c8], PT ;  /* 0x0000f20009007a0c */ /* 0x000fe20003f46270 */
[----:B-1----:R-:W-:-:S07]  /*dc60*/  @!P1 IMAD.WIDE R4, R8, 0x4, R2 ;  /* 0x0000000408049825 */ /* 0x002fce00078e0202 */
[----:B------:R-:W-:Y:S01]  /*dc70*/  @!P4 LEA.HI R8, R7, R7, RZ, 0x1 ;  /* 0x000000070708c211 */ /* 0x000fe200078f08ff */
[----:B------:R1:W-:Y:S01]  /*dc80*/  @!P1 ST.E.64 [R4.64], R172 ;  /* 0x000000ac04009985 */ /* 0x0003e2000c101b0c */
[----:B------:R-:W-:Y:S02]  /*dc90*/  ISETP.GE.AND P1, PT, R10, c[0x0][0x3c8], PT ;  /* 0x0000f2000a007a0c */ /* 0x000fe40003f26270 */
[----:B------:R-:W-:-:S11]  /*dca0*/  @!P4 LOP3.LUT R8, R8, 0xfffffffe, RZ, 0xc0, !PT ;  /* 0xfffffffe0808c812 */ /* 0x000fd600078ec0ff */
[----:B------:R-:W-:Y:S02]  /*dcb0*/  @!P1 LEA.HI R10, R10, R10, RZ, 0x1 ;  /* 0x0000000a0a0a9211 */ /* 0x000fe400078f08ff */
[----:B-1----:R-:W-:Y:S02]  /*dcc0*/  @!P3 LEA.HI R5, R6, R6, RZ, 0x1 ;  /* 0x000000060605b211 */ /* 0x002fe400078f08ff */
[----:B------:R-:W-:Y:S01]  /*dcd0*/  @!P2 LEA.HI R4, R9, R9, RZ, 0x1 ;  /* 0x000000090904a211 */ /* 0x000fe200078f08ff */
[--C-:B------:R-:W-:Y:S01]  /*dce0*/  @!P4 IMAD.WIDE R8, R8, 0x4, R2.reuse ;  /* 0x000000040808c825 */ /* 0x100fe200078e0202 */
[----:B------:R-:W-:Y:S02]  /*dcf0*/  @!P3 LOP3.LUT R5, R5, 0xfffffffe, RZ, 0xc0, !PT ;  /* 0xfffffffe0505b812 */ /* 0x000fe400078ec0ff */
[----:B------:R-:W-:Y:S02]  /*dd00*/  @!P2 LOP3.LUT R4, R4, 0xfffffffe, RZ, 0xc0, !PT ;  /* 0xfffffffe0404a812 */ /* 0x000fe400078ec0ff */
[----:B------:R1:W-:Y:S01]  /*dd10*/  @!P4 ST.E.64 [R8.64], R176 ;  /* 0x000000b00800c985 */ /* 0x0003e2000c101b0c */
[----:B------:R-:W-:-:S04]  /*dd20*/  @!P3 IMAD.WIDE R6, R5, 0x4, R2 ;  /* 0x000000040506b825 */ /* 0x000fc800078e0202 */
[----:B------:R-:W-:Y:S01]  /*dd30*/  @!P2 IMAD.WIDE R4, R4, 0x4, R2 ;  /* 0x000000040404a825 */ /* 0x000fe200078e0202 */
[----:B------:R2:W-:Y:S04]  /*dd40*/  @!P3 ST.E.64 [R6.64], R188 ;  /* 0x000000bc0600b985 */ /* 0x0005e8000c101b0c */
[----:B------:R3:W-:Y:S01]  /*dd50*/  @!P2 ST.E.64 [R4.64], R192 ;  /* 0x000000c00400a985 */ /* 0x0007e2000c101b0c */
[----:B-1----:R-:W-:Y:S02]  /*dd60*/  @!P1 LOP3.LUT R8, R10, 0xfffffffe, RZ, 0xc0, !PT ;  /* 0xfffffffe0a089812 */ /* 0x002fe400078ec0ff */
[----:B------:R-:W-:-:S03]  /*dd70*/  IADD3 R9, R0, 0x40, RZ ;  /* 0x0000004000097810 */ /* 0x000fc60007ffe0ff */
[----:B--2---:R-:W-:Y:S01]  /*dd80*/  @!P1 IMAD.WIDE R6, R8, 0x4, R2 ;  /* 0x0000000408069825 */ /* 0x004fe200078e0202 */
[----:B------:R-:W-:Y:S02]  /*dd90*/  ISETP.GE.AND P4, PT, R9, c[0x0][0x3c8], PT ;  /* 0x0000f20009007a0c */ /* 0x000fe40003f86270 */
[C---:B------:R-:W-:Y:S02]  /*dda0*/  IADD3 R8, R0.reuse, 0x58, RZ ;  /* 0x0000005800087810 */ /* 0x040fe40007ffe0ff */
[C---:B---3--:R-:W-:Y:S01]  /*ddb0*/  IADD3 R5, R0.reuse, 0x48, RZ ;  /* 0x0000004800057810 */ /* 0x048fe20007ffe0ff */
[----:B------:R1:W-:Y:S01]  /*ddc0*/  @!P1 ST.E.64 [R6.64], R204 ;  /* 0x000000cc06009985 */ /* 0x0003e2000c101b0c */
[----:B------:R-:W-:Y:S02]  /*ddd0*/  IADD3 R4, R0, 0x50, RZ ;  /* 0x0000005000047810 */ /* 0x000fe40007ffe0ff */
[----:B------:R-:W-:Y:S02]  /*dde0*/  ISETP.GE.AND P3, PT, R5, c[0x0][0x3c8], PT ;  /* 0x0000f20005007a0c */ /* 0x000fe40003f66270 */
[----:B------:R-:W-:-:S02]  /*ddf0*/  ISETP.GE.AND P2, PT, R4, c[0x0][0x3c8], PT ;  /* 0x0000f20004007a0c */ /* 0x000fc40003f46270 */
[----:B------:R-:W-:Y:S02]  /*de00*/  ISETP.GE.AND P1, PT, R8, c[0x0][0x3c8], PT ;  /* 0x0000f20008007a0c */ /* 0x000fe40003f26270 */
[----:B------:R-:W-:-:S09]  /*de10*/  @!P4 LEA.HI R9, R9, R9, RZ, 0x1 ;  /* 0x000000090909c211 */ /* 0x000fd200078f08ff */
[----:B------:R-:W-:Y:S02]  /*de20*/  @!P2 LEA.HI R4, R4, R4, RZ, 0x1 ;  /* 0x000000040404a211 */ /* 0x000fe400078f08ff */
[----:B------:R-:W-:-:S04]  /*de30*/  @!P1 LEA.HI R8, R8, R8, RZ, 0x1 ;  /* 0x0000000808089211 */ /* 0x000fc800078f08ff */
[----:B------:R-:W-:Y:S02]  /*de40*/  @!P1 LOP3.LUT R10, R8, 0xfffffffe, RZ, 0xc0, !PT ;  /* 0xfffffffe080a9812 */ /* 0x000fe400078ec0ff */
[----:B-1----:R-:W-:Y:S02]  /*de50*/  @!P3 LEA.HI R6, R5, R5, RZ, 0x1 ;  /* 0x000000050506b211 */ /* 0x002fe400078f08ff */
[----:B------:R-:W-:Y:S02]  /*de60*/  @!P4 LOP3.LUT R5, R9, 0xfffffffe, RZ, 0xc0, !PT ;  /* 0xfffffffe0905c812 */ /* 0x000fe400078ec0ff */
[----:B------:R-:W-:Y:S02]  /*de70*/  @!P3 LOP3.LUT R9, R6, 0xfffffffe, RZ, 0xc0, !PT ;  /* 0xfffffffe0609b812 */ /* 0x000fe400078ec0ff */
[----:B------:R-:W-:Y:S01]  /*de80*/  @!P2 LOP3.LUT R6, R4, 0xfffffffe, RZ, 0xc0, !PT ;  /* 0xfffffffe0406a812 */ /* 0x000fe200078ec0ff */
[----:B------:R-:W-:-:S04]  /*de90*/  @!P4 IMAD.WIDE R4, R5, 0x4, R2 ;  /* 0x000000040504c825 */ /* 0x000fc800078e0202 */
[--C-:B------:R-:W-:Y:S01]  /*dea0*/  @!P3 IMAD.WIDE R8, R9, 0x4, R2.reuse ;  /* 0x000000040908b825 */ /* 0x100fe200078e0202 */
[----:B------:R1:W-:Y:S03]  /*deb0*/  @!P4 ST.E.64 [R4.64], R68 ;  /* 0x000000440400c985 */ /* 0x0003e6000c101b0c */
[--C-:B------:R-:W-:Y:S01]  /*dec0*/  @!P2 IMAD.WIDE R6, R6, 0x4, R2.reuse ;  /* 0x000000040606a825 */ /* 0x100fe200078e0202 */
[----:B------:R2:W-:Y:S04]  /*ded0*/  @!P3 ST.E.64 [R8.64], R80 ;  /* 0x000000500800b985 */ /* 0x0005e8000c101b0c */
[----:B------:R3:W-:Y:S01]  /*dee0*/  @!P2 ST.E.64 [R6.64], R84 ;  /* 0x000000540600a985 */ /* 0x0007e2000c101b0c */
[----:B-1----:R-:W-:Y:S01]  /*def0*/  @!P1 IMAD.WIDE R4, R10, 0x4, R2 ;  /* 0x000000040a049825 */ /* 0x002fe200078e0202 */
[----:B--2---:R-:W-:-:S04]  /*df00*/  IADD3 R8, R0, 0x60, RZ ;  /* 0x0000006000087810 */ /* 0x004fc80007ffe0ff */
[----:B------:R1:W-:Y:S01]  /*df10*/  @!P1 ST.E.64 [R4.64], R96 ;  /* 0x0000006004009985 */ /* 0x0003e2000c101b0c */
[----:B---3--:R-:W-:Y:S02]  /*df20*/  IADD3 R6, R0, 0x68, RZ ;  /* 0x0000006800067810 */ /* 0x008fe40007ffe0ff */
[----:B------:R-:W-:Y:S02]  /*df30*/  ISETP.GE.AND P4, PT, R8, c[0x0][0x3c8], PT ;  /* 0x0000f20008007a0c */ /* 0x000fe40003f86270 */
[----:B------:R-:W-:-:S11]  /*df40*/  ISETP.GE.AND P3, PT, R6, c[0x0][0x3c8], PT ;  /* 0x0000f20006007a0c */ /* 0x000fd60003f66270 */
[----:B------:R-:W-:Y:S02]  /*df50*/  @!P4 LEA.HI R8, R8, R8, RZ, 0x1 ;  /* 0x000000080808c211 */ /* 0x000fe400078f08ff */
[----:B------:R-:W-:-:S04]  /*df60*/  @!P3 LEA.HI R7, R6, R6, RZ, 0x1 ;  /* 0x000000060607b211 */ /* 0x000fc800078f08ff */
[----:B------:R-:W-:Y:S02]  /*df70*/  @!P3 LOP3.LUT R7, R7, 0xfffffffe, RZ, 0xc0, !PT ;  /* 0xfffffffe0707b812 */ /* 0x000fe400078ec0ff */
[C---:B-1----:R-:W-:Y:S02]  /*df80*/  IADD3 R5, R0.reuse, 0x70, RZ ;  /* 0x0000007000057810 */ /* 0x042fe40007ffe0ff */
[----:B------:R-:W-:Y:S02]  /*df90*/  IADD3 R4, R0, 0x78, RZ ;  /* 0x0000007800047810 */ /* 0x000fe40007ffe0ff */
[----:B------:R-:W-:Y:S02]  /*dfa0*/  ISETP.GE.AND P2, PT, R5, c[0x0][0x3c8], PT ;  /* 0x0000f20005007a0c */ /* 0x000fe40003f46270 */
[----:B------:R-:W-:-:S11]  /*dfb0*/  ISETP.GE.AND P1, PT, R4, c[0x0][0x3c8], PT ;  /* 0x0000f20004007a0c */ /* 0x000fd60003f26270 */
[----:B------:R-:W-:Y:S02]  /*dfc0*/  @!P2 LEA.HI R6, R5, R5, RZ, 0x1 ;  /* 0x000000050506a211 */ /* 0x000fe400078f08ff */
[----:B------:R-:W-:Y:S02]  /*dfd0*/  @!P1 LEA.HI R4, R4, R4, RZ, 0x1 ;  /* 0x0000000404049211 */ /* 0x000fe400078f08ff */
[----:B------:R-:W-:Y:S02]  /*dfe0*/  @!P4 LOP3.LUT R5, R8, 0xfffffffe, RZ, 0xc0, !PT ;  /* 0xfffffffe0805c812 */ /* 0x000fe400078ec0ff */
[----:B------:R-:W-:Y:S01]  /*dff0*/  @!P2 LOP3.LUT R10, R6, 0xfffffffe, RZ, 0xc0, !PT ;  /* 0xfffffffe060aa812 */ /* 0x000fe200078ec0ff */
[----:B------:R-:W-:Y:S01]  /*e000*/  @!P3 IMAD.WIDE R6, R7, 0x4, R2 ;  /* 0x000000040706b825 */ /* 0x000fe200078e0202 */
[----:B------:R-:W-:-:S03]  /*e010*/  @!P1 LOP3.LUT R11, R4, 0xfffffffe, RZ, 0xc0, !PT ;  /* 0xfffffffe040b9812 */ /* 0x000fc600078ec0ff */
[----:B------:R-:W-:-:S04]  /*e020*/  @!P4 IMAD.WIDE R8, R5, 0x4, R2 ;  /* 0x000000040508c825 */ /* 0x000fc800078e0202 */
[--C-:B------:R-:W-:Y:S01]  /*e030*/  @!P2 IMAD.WIDE R4, R10, 0x4, R2.reuse ;  /* 0x000000040a04a825 */ /* 0x100fe200078e0202 */
[----:B------:R1:W-:Y:S03]  /*e040*/  @!P4 ST.E.64 [R8.64], R100 ;  /* 0x000000640800c985 */ /* 0x0003e6000c101b0c */
[----:B------:R-:W-:Y:S01]  /*e050*/  @!P1 IMAD.WIDE R2, R11, 0x4, R2 ;  /* 0x000000040b029825 */ /* 0x000fe200078e0202 */
[----:B------:R1:W-:Y:S04]  /*e060*/  @!P3 ST.E.64 [R6.64], R112 ;  /* 0x000000700600b985 */ /* 0x0003e8000c101b0c */
[----:B------:R1:W-:Y:S04]  /*e070*/  @!P2 ST.E.64 [R4.64], R116 ;  /* 0x000000740400a985 */ /* 0x0003e8000c101b0c */
[----:B------:R1:W-:Y:S02]  /*e080*/  @!P1 ST.E.64 [R2.64], R128 ;  /* 0x0000008002009985 */ /* 0x0003e4000c101b0c */
.L_x_158:
[----:B-1----:R-:W-:Y:S05]  /*e090*/  BSYNC B0 ;  /* 0x0000000000007941 */ /* 0x002fea0003800000 */
.L_x_157:
[----:B------:R1:W3:Y:S01]  /*e0a0*/  SHFL.IDX PT, R3, R22, 0x1, 0x1c1f ;  /* 0x003c1f0016037f89 */ /* 0x0002e200000e0000 */
[----:B------:R-:W-:Y:S03]  /*e0b0*/  BSSY B0, `(.L_x_159) ;  /* 0x0000060000007945 */ /* 0x000fe60003800000 */
[----:B------:R1:W4:Y:S01]  /*e0c0*/  SHFL.IDX PT, R2, R23, 0x1, 0x1c1f ;  /* 0x003c1f0017027f89 */ /* 0x00032200000e0000 */
[----:B------:R-:W-:Y:S05]  /*e0d0*/  @P0 BRA `(.L_x_160) ;  /* 0x000005d000000947 */ /* 0x000fea0003800000 */
[C---:B--2---:R-:W-:Y:S02]  /*e0e0*/  IADD3 R6, R0.reuse, 0x8, RZ ;  /* 0x0000000800067810 */ /* 0x044fe40007ffe0ff */
[----:B------:R-:W-:-:S02]  /*e0f0*/  IADD3 R5, R0, 0x10, RZ ;  /* 0x0000001000057810 */ /* 0x000fc40007ffe0ff */
[C---:B------:R-:W-:Y:S02]  /*e100*/  ISETP.GE.AND P0, PT, R0.reuse, c[0x0][0x3c8], PT ;  /* 0x0000f20000007a0c */ /* 0x040fe40003f06270 */
[----:B------:R-:W-:Y:S02]  /*e110*/  IADD3 R4, R0, 0x18, RZ ;  /* 0x0000001800047810 */ /* 0x000fe40007ffe0ff */
[----:B------:R-:W-:Y:S02]  /*e120*/  ISETP.GE.AND P4, PT, R6, c[0x0][0x3c8], PT ;  /* 0x0000f20006007a0c */ /* 0x000fe40003f86270 */
[----:B------:R-:W-:Y:S02]  /*e130*/  ISETP.GE.AND P3, PT, R5, c[0x0][0x3c8], PT ;  /* 0x0000f20005007a0c */ /* 0x000fe40003f66270 */
[----:B------:R-:W-:Y:S02]  /*e140*/  ISETP.GE.AND P2, PT, R4, c[0x0][0x3c8], PT ;  /* 0x0000f20004007a0c */ /* 0x000fe40003f46270 */
[----:B------:R-:W-:-:S02]  /*e150*/  IADD3 R10, R0, 0x20, RZ ;  /* 0x00000020000a7810 */ /* 0x000fc40007ffe0ff */
[C---:B------:R-:W-:Y:S01]  /*e160*/  IADD3 R11, R0.reuse, 0x28, RZ ;  /* 0x00000028000b7810 */ /* 0x040fe20007ffe0ff */
[----:B---34-:R-:W-:Y:S01]  /*e170*/  @!P0 IMAD.WIDE R8, R0, 0x4, R2 ;  /* 0x0000000400088825 */ /* 0x018fe200078e0202 */
[----:B------:R-:W-:Y:S02]  /*e180*/  ISETP.GE.AND P1, PT, R10, c[0x0][0x3c8], PT ;  /* 0x0000f2000a007a0c */ /* 0x000fe40003f26270 */
[----:B------:R-:W-:Y:S02]  /*e190*/  IADD3 R12, R0, 0x50, RZ ;  /* 0x00000050000c7810 */ /* 0x000fe40007ffe0ff */
[----:B------:R-:W-:Y:S01]  /*e1a0*/  @!P4 LEA.HI R7, R6, R6, RZ, 0x1 ;  /* 0x000000060607c211 */ /* 0x000fe200078f08ff */
[----:B------:R2:W-:Y:S01]  /*e1b0*/  @!P0 ST.E.64 [R8.64], R150 ;  /* 0x0000009608008985 */ /* 0x0005e2000c101b0c */
[----:B------:R-:W-:Y:S02]  /*e1c0*/  @!P3 LEA.HI R6, R5, R5, RZ, 0x1 ;  /* 0x000000050506b211 */ /* 0x000fe400078f08ff */
[----:B------:R-:W-:-:S02]  /*e1d0*/  @!P2 LEA.HI R4, R4, R4, RZ, 0x1 ;  /* 0x000000040404a211 */ /* 0x000fc400078f08ff */
[----:B------:R-:W-:Y:S02]  /*e1e0*/  @!P4 LOP3.LUT R5, R7, 0xfffffffe, RZ, 0xc0, !PT ;  /* 0xfffffffe0705c812 */ /* 0x000fe400078ec0ff */
[----:B------:R-:W-:Y:S02]  /*e1f0*/  @!P3 LOP3.LUT R6, R6, 0xfffffffe, RZ, 0xc0, !PT ;  /* 0xfffffffe0606b812 */ /* 0x000fe400078ec0ff */
[----:B------:R-:W-:Y:S02]  /*e200*/  ISETP.GE.AND P0, PT, R11, c[0x0][0x3c8], PT ;  /* 0x0000f2000b007a0c */ /* 0x000fe40003f06270 */
[----:B------:R-:W-:Y:S01]  /*e210*/  @!P2 LOP3.LUT R4, R4, 0xfffffffe, RZ, 0xc0, !PT ;  /* 0xfffffffe0404a812 */ /* 0x000fe200078ec0ff */
[----:B------:R-:W-:-:S04]  /*e220*/  @!P3 IMAD.WIDE R6, R6, 0x4, R2 ;  /* 0x000000040606b825 */ /* 0x000fc800078e0202 */
[----:B--2---:R-:W-:-:S04]  /*e230*/  @!P4 IMAD.WIDE R8, R5, 0x4, R2 ;  /* 0x000000040508c825 */ /* 0x004fc800078e0202 */
[----:B------:R-:W-:Y:S01]  /*e240*/  @!P2 IMAD.WIDE R4, R4, 0x4, R2 ;  /* 0x000000040404a825 */ /* 0x000fe200078e0202 */
[----:B------:R2:W-:Y:S04]  /*e250*/  @!P4 ST.E.64 [R8.64], R158 ;  /* 0x0000009e0800c985 */ /* 0x0005e8000c101b0c */
[----:B------:R3:W-:Y:S04]  /*e260*/  @!P3 ST.E.64 [R6.64], R162 ;  /* 0x000000a20600b985 */ /* 0x0007e8000c101b0c */
[----:B------:R4:W-:Y:S01]  /*e270*/  @!P2 ST.E.64 [R4.64], R174 ;  /* 0x000000ae0400a985 */ /* 0x0009e2000c101b0c */
[----:B--2---:R-:W-:-:S02]  /*e280*/  IADD3 R8, R0, 0x30, RZ ;  /* 0x0000003000087810 */ /* 0x004fc40007ffe0ff */
[----:B------:R-:W-:Y:S02]  /*e290*/  IADD3 R9, R0, 0x40, RZ ;  /* 0x0000004000097810 */ /* 0x000fe40007ffe0ff */
[----:B---3--:R-:W-:Y:S02]  /*e2a0*/  @!P1 LEA.HI R6, R10, R10, RZ, 0x1 ;  /* 0x0000000a0a069211 */ /* 0x008fe400078f08ff */
[----:B------:R-:W-:Y:S02]  /*e2b0*/  IADD3 R10, R0, 0x38, RZ ;  /* 0x00000038000a7810 */ /* 0x000fe40007ffe0ff */
[----:B----4-:R-:W-:Y:S02]  /*e2c0*/  @!P0 LEA.HI R4, R11, R11, RZ, 0x1 ;  /* 0x0000000b0b048211 */ /* 0x010fe400078f08ff */
[----:B------:R-:W-:Y:S02]  /*e2d0*/  @!P1 LOP3.LUT R6, R6, 0xfffffffe, RZ, 0xc0, !PT ;  /* 0xfffffffe06069812 */ /* 0x000fe400078ec0ff */
[----:B------:R-:W-:-:S02]  /*e2e0*/  @!P0 LOP3.LUT R4, R4, 0xfffffffe, RZ, 0xc0, !PT ;  /* 0xfffffffe04048812 */ /* 0x000fc400078ec0ff */
[----:B------:R-:W-:Y:S01]  /*e2f0*/  IADD3 R11, R0, 0x48, RZ ;  /* 0x00000048000b7810 */ /* 0x000fe20007ffe0ff */
[--C-:B------:R-:W-:Y:S01]  /*e300*/  @!P1 IMAD.WIDE R6, R6, 0x4, R2.reuse ;  /* 0x0000000406069825 */ /* 0x100fe200078e0202 */
[----:B------:R-:W-:Y:S02]  /*e310*/  ISETP.GE.AND P4, PT, R8, c[0x0][0x3c8], PT ;  /* 0x0000f20008007a0c */ /* 0x000fe40003f86270 */
[----:B------:R-:W-:Y:S01]  /*e320*/  ISETP.GE.AND P3, PT, R10, c[0x0][0x3c8], PT ;  /* 0x0000f2000a007a0c */ /* 0x000fe20003f66270 */
[----:B------:R-:W-:Y:S01]  /*e330*/  @!P0 IMAD.WIDE R4, R4, 0x4, R2 ;  /* 0x0000000404048825 */ /* 0x000fe200078e0202 */
[----:B------:R-:W-:Y:S01]  /*e340*/  ISETP.GE.AND P2, PT, R9, c[0x0][0x3c8], PT ;  /* 0x0000f20009007a0c */ /* 0x000fe20003f46270 */
[----:B------:R2:W-:Y:S01]  /*e350*/  @!P1 ST.E.64 [R6.64], R178 ;  /* 0x000000b206009985 */ /* 0x0005e2000c101b0c */
[----:B------:R-:W-:-:S03]  /*e360*/  ISETP.GE.AND P1, PT, R11, c[0x0][0x3c8], PT ;  /* 0x0000f2000b007a0c */ /* 0x000fc60003f26270 */
[----:B------:R3:W-:Y:S01]  /*e370*/  @!P0 ST.E.64 [R4.64], R190 ;  /* 0x000000be04008985 */ /* 0x0007e2000c101b0c */
[----:B------:R-:W-:-:S13]  /*e380*/  ISETP.GE.AND P0, PT, R12, c[0x0][0x3c8], PT ;  /* 0x0000f2000c007a0c */ /* 0x000fda0003f06270 */
[----:B------:R-:W-:-:S04]  /*e390*/  @!P0 LEA.HI R12, R12, R12, RZ, 0x1 ;  /* 0x0000000c0c0c8211 */ /* 0x000fc800078f08ff */
[----:B------:R-:W-:Y:S02]  /*e3a0*/  @!P0 LOP3.LUT R12, R12, 0xfffffffe, RZ, 0xc0, !PT ;  /* 0xfffffffe0c0c8812 */ /* 0x000fe400078ec0ff */
[----:B--2---:R-:W-:Y:S02]  /*e3b0*/  @!P3 LEA.HI R6, R10, R10, RZ, 0x1 ;  /* 0x0000000a0a06b211 */ /* 0x004fe400078f08ff */
[----:B------:R-:W-:Y:S02]  /*e3c0*/  @!P1 LEA.HI R7, R11, R11, RZ, 0x1 ;  /* 0x0000000b0b079211 */ /* 0x000fe400078f08ff */
[----:B---3--:R-:W-:Y:S02]  /*e3d0*/  @!P4 LEA.HI R4, R8, R8, RZ, 0x1 ;  /* 0x000000080804c211 */ /* 0x008fe400078f08ff */
[----:B------:R-:W-:Y:S02]  /*e3e0*/  @!P2 LEA.HI R5, R9, R9, RZ, 0x1 ;  /* 0x000000090905a211 */ /* 0x000fe400078f08ff */
[----:B------:R-:W-:-:S02]  /*e3f0*/  @!P4 LOP3.LUT R4, R4, 0xfffffffe, RZ, 0xc0, !PT ;  /* 0xfffffffe0404c812 */ /* 0x000fc400078ec0ff */
[----:B------:R-:W-:Y:S02]  /*e400*/  @!P3 LOP3.LUT R6, R6, 0xfffffffe, RZ, 0xc0, !PT ;  /* 0xfffffffe0606b812 */ /* 0x000fe400078ec0ff */
[----:B------:R-:W-:Y:S01]  /*e410*/  @!P2 LOP3.LUT R10, R5, 0xfffffffe, RZ, 0xc0, !PT ;  /* 0xfffffffe050aa812 */ /* 0x000fe200078ec0ff */
[----:B------:R-:W-:Y:S01]  /*e420*/  @!P4 IMAD.WIDE R4, R4, 0x4, R2 ;  /* 0x000000040404c825 */ /* 0x000fe200078e0202 */
[----:B------:R-:W-:-:S03]  /*e430*/  @!P1 LOP3.LUT R7, R7, 0xfffffffe, RZ, 0xc0, !PT ;  /* 0xfffffffe07079812 */ /* 0x000fc600078ec0ff */
[--C-:B------:R-:W-:Y:S01]  /*e440*/  @!P3 IMAD.WIDE R8, R6, 0x4, R2.reuse ;  /* 0x000000040608b825 */ /* 0x100fe200078e0202 */
[----:B------:R2:W-:Y:S03]  /*e450*/  @!P4 ST.E.64 [R4.64], R194 ;  /* 0x000000c20400c985 */ /* 0x0005e6000c101b0c */
[--C-:B------:R-:W-:Y:S01]  /*e460*/  @!P2 IMAD.WIDE R10, R10, 0x4, R2.reuse ;  /* 0x000000040a0aa825 */ /* 0x100fe200078e0202 */
[----:B------:R3:W-:Y:S03]  /*e470*/  @!P3 ST.E.64 [R8.64], R206 ;  /* 0x000000ce0800b985 */ /* 0x0007e6000c101b0c */
[--C-:B------:R-:W-:Y:S01]  /*e480*/  @!P1 IMAD.WIDE R6, R7, 0x4, R2.reuse ;  /* 0x0000000407069825 */ /* 0x100fe200078e0202 */
[----:B------:R-:W-:Y:S04]  /*e490*/  @!P2 ST.E.64 [R10.64], R70 ;  /* 0x000000460a00a985 */ /* 0x000fe8000c101b0c */
[----:B------:R4:W-:Y:S01]  /*e4a0*/  @!P1 ST.E.64 [R6.64], R82 ;  /* 0x0000005206009985 */ /* 0x0009e2000c101b0c */
[----:B--2---:R-:W-:Y:S01]  /*e4b0*/  @!P0 IMAD.WIDE R4, R12, 0x4, R2 ;  /* 0x000000040c048825 */ /* 0x004fe200078e0202 */
[----:B---3--:R-:W-:-:S04]  /*e4c0*/  IADD3 R8, R0, 0x58, RZ ;  /* 0x0000005800087810 */ /* 0x008fc80007ffe0ff */
[----:B------:R2:W-:Y:S01]  /*e4d0*/  @!P0 ST.E.64 [R4.64], R86 ;  /* 0x0000005604008985 */ /* 0x0005e2000c101b0c */
[----:B------:R-:W-:Y:S02]  /*e4e0*/  ISETP.GE.AND P4, PT, R8, c[0x0][0x3c8], PT ;  /* 0x0000f20008007a0c */ /* 0x000fe40003f86270 */
[C---:B----4-:R-:W-:Y:S02]  /*e4f0*/  IADD3 R7, R0.reuse, 0x60, RZ ;  /* 0x0000006000077810 */ /* 0x050fe40007ffe0ff */
[----:B------:R-:W-:Y:S02]  /*e500*/  IADD3 R6, R0, 0x68, RZ ;  /* 0x0000006800067810 */ /* 0x000fe40007ffe0ff */
[----:B------:R-:W-:Y:S02]  /*e510*/  ISETP.GE.AND P3, PT, R7, c[0x0][0x3c8], PT ;  /* 0x0000f20007007a0c */ /* 0x000fe40003f66270 */
[----:B------:R-:W-:-:S05]  /*e520*/  ISETP.GE.AND P2, PT, R6, c[0x0][0x3c8], PT ;  /* 0x0000f20006007a0c */ /* 0x000fca0003f46270 */
[----:B------:R-:W-:-:S06]  /*e530*/  @!P4 LEA.HI R9, R8, R8, RZ, 0x1 ;  /* 0x000000080809c211 */ /* 0x000fcc00078f08ff */
[----:B------:R-:W-:Y:S02]  /*e540*/  @!P3 LEA.HI R8, R7, R7, RZ, 0x1 ;  /* 0x000000070708b211 */ /* 0x000fe400078f08ff */
[----:B------:R-:W-:Y:S02]  /*e550*/  @!P2 LEA.HI R7, R6, R6, RZ, 0x1 ;  /* 0x000000060607a211 */ /* 0x000fe400078f08ff */
[----:B------:R-:W-:Y:S02]  /*e560*/  @!P3 LOP3.LUT R8, R8, 0xfffffffe, RZ, 0xc0, !PT ;  /* 0xfffffffe0808b812 */ /* 0x000fe400078ec0ff */
[C---:B--2---:R-:W-:Y:S02]  /*e570*/  IADD3 R5, R0.reuse, 0x70, RZ ;  /* 0x0000007000057810 */ /* 0x044fe40007ffe0ff */
[----:B------:R-:W-:Y:S02]  /*e580*/  IADD3 R4, R0, 0x78, RZ ;  /* 0x0000007800047810 */ /* 0x000fe40007ffe0ff */
[----:B------:R-:W-:-:S02]  /*e590*/  ISETP.GE.AND P1, PT, R5, c[0x0][0x3c8], PT ;  /* 0x0000f20005007a0c */ /* 0x000fc40003f26270 */
[----:B------:R-:W-:Y:S02]  /*e5a0*/  ISETP.GE.AND P0, PT, R4, c[0x0][0x3c8], PT ;  /* 0x0000f20004007a0c */ /* 0x000fe40003f06270 */
[----:B------:R-:W-:-:S09]  /*e5b0*/  @!P2 LOP3.LUT R7, R7, 0xfffffffe, RZ, 0xc0, !PT ;  /* 0xfffffffe0707a812 */ /* 0x000fd200078ec0ff */
[----:B------:R-:W-:Y:S02]  /*e5c0*/  @!P1 LEA.HI R6, R5, R5, RZ, 0x1 ;  /* 0x0000000505069211 */ /* 0x000fe400078f08ff */
[----:B------:R-:W-:Y:S02]  /*e5d0*/  @!P0 LEA.HI R4, R4, R4, RZ, 0x1 ;  /* 0x0000000404048211 */ /* 0x000fe400078f08ff */
[----:B------:R-:W-:Y:S01]  /*e5e0*/  @!P4 LOP3.LUT R5, R9, 0xfffffffe, RZ, 0xc0, !PT ;  /* 0xfffffffe0905c812 */ /* 0x000fe200078ec0ff */
[--C-:B------:R-:W-:Y:S01]  /*e5f0*/  @!P3 IMAD.WIDE R8, R8, 0x4, R2.reuse ;  /* 0x000000040808b825 */ /* 0x100fe200078e0202 */
[----:B------:R-:W-:Y:S02]  /*e600*/  @!P1 LOP3.LUT R12, R6, 0xfffffffe, RZ, 0xc0, !PT ;  /* 0xfffffffe060c9812 */ /* 0x000fe400078ec0ff */
[----:B------:R-:W-:Y:S01]  /*e610*/  @!P0 LOP3.LUT R13, R4, 0xfffffffe, RZ, 0xc0, !PT ;  /* 0xfffffffe040d8812 */ /* 0x000fe200078ec0ff */
[----:B------:R-:W-:-:S04]  /*e620*/  @!P4 IMAD.WIDE R10, R5, 0x4, R2 ;  /* 0x00000004050ac825 */ /* 0x000fc800078e0202 */
[--C-:B------:R-:W-:Y:S01]  /*e630*/  @!P2 IMAD.WIDE R6, R7, 0x4, R2.reuse ;  /* 0x000000040706a825 */ /* 0x100fe200078e0202 */
[----:B------:R2:W-:Y:S03]  /*e640*/  @!P4 ST.E.64 [R10.64], R98 ;  /* 0x000000620a00c985 */ /* 0x0005e6000c101b0c */
[--C-:B------:R-:W-:Y:S01]  /*e650*/  @!P1 IMAD.WIDE R4, R12, 0x4, R2.reuse ;  /* 0x000000040c049825 */ /* 0x100fe200078e0202 */
[----:B------:R2:W-:Y:S03]  /*e660*/  @!P3 ST.E.64 [R8.64], R102 ;  /* 0x000000660800b985 */ /* 0x0005e6000c101b0c */
[----:B------:R-:W-:Y:S01]  /*e670*/  @!P0 IMAD.WIDE R2, R13, 0x4, R2 ;  /* 0x000000040d028825 */ /* 0x000fe200078e0202 */
[----:B------:R2:W-:Y:S04]  /*e680*/  @!P2 ST.E.64 [R6.64], R114 ;  /* 0x000000720600a985 */ /* 0x0005e8000c101b0c */
[----:B------:R2:W-:Y:S04]  /*e690*/  @!P1 ST.E.64 [R4.64], R118 ;  /* 0x0000007604009985 */ /* 0x0005e8000c101b0c */
[----:B------:R2:W-:Y:S02]  /*e6a0*/  @!P0 ST.E.64 [R2.64], R130 ;  /* 0x0000008202008985 */ /* 0x0005e4000c101b0c */
.L_x_160:
[----:B------:R-:W-:Y:S05]  /*e6b0*/  BSYNC B0 ;  /* 0x0000000000007941 */ /* 0x000fea0003800000 */
.L_x_159:
[----:B--23--:R2:W3:Y:S01]  /*e6c0*/  SHFL.IDX PT, R3, R22, 0x2, 0x1c1f ;  /* 0x005c1f0016037f89 */ /* 0x00c4e200000e0000 */
[----:B------:R-:W-:Y:S03]  /*e6d0*/  BSSY B0, `(.L_x_161) ;  /* 0x0000060000007945 */ /* 0x000fe60003800000 */
[----:B----4-:R2:W4:Y:S01]  /*e6e0*/  SHFL.IDX PT, R2, R23, 0x2, 0x1c1f ;  /* 0x005c1f0017027f89 */ /* 0x01052200000e0000 */
[----:B------:R-:W-:Y:S05]  /*e6f0*/  @P5 BRA `(.L_x_162) ;  /* 0x000005d000005947 */ /* 0x000fea0003800000 */
[C---:B------:R-:W-:Y:S02]  /*e700*/  IADD3 R5, R0.reuse, 0x8, RZ ;  /* 0x0000000800057810 */ /* 0x040fe40007ffe0ff */
[----:B------:R-:W-:-:S02]  /*e710*/  IADD3 R4, R0, 0x10, RZ ;  /* 0x0000001000047810 */ /* 0x000fc40007ffe0ff */
[----:B------:R-:W-:Y:S02]  /*e720*/  ISETP.GE.AND P2, PT, R5, c[0x0][0x3c8], PT ;  /* 0x0000f20005007a0c */ /* 0x000fe40003f46270 */
[----:B------:R-:W-:Y:S02]  /*e730*/  ISETP.GE.AND P1, PT, R4, c[0x0][0x3c8], PT ;  /* 0x0000f20004007a0c */ /* 0x000fe40003f26270 */
[C---:B------:R-:W-:Y:S02]  /*e740*/  ISETP.GE.AND P3, PT, R0.reuse, c[0x0][0x3c8], PT ;  /* 0x0000f20000007a0c */ /* 0x040fe40003f66270 */
[C---:B------:R-:W-:Y:S02]  /*e750*/  IADD3 R10, R0.reuse, 0x18, RZ ;  /* 0x00000018000a7810 */ /* 0x040fe40007ffe0ff */
[----:B------:R-:W-:Y:S02]  /*e760*/  IADD3 R11, R0, 0x20, RZ ;  /* 0x00000020000b7810 */ /* 0x000fe40007ffe0ff */
[----:B------:R-:W-:-:S02]  /*e770*/  ISETP.GE.AND P0, PT, R10, c[0x0][0x3c8], PT ;  /* 0x0000f2000a007a0c */ /* 0x000fc40003f06270 */
[----:B------:R-:W-:Y:S02]  /*e780*/  ISETP.GE.AND P5, PT, R11, c[0x0][0x3c8], PT ;  /* 0x0000f2000b007a0c */ /* 0x000fe40003fa6270 */
[----:B------:R-:W-:Y:S02]  /*e790*/  @!P2 LEA.HI R5, R5, R5, RZ, 0x1 ;  /* 0x000000050505a211 */ /* 0x000fe400078f08ff */
[----:B------:R-:W-:Y:S01]  /*e7a0*/  @!P1 LEA.HI R4, R4, R4, RZ, 0x1 ;  /* 0x0000000404049211 */ /* 0x000fe200078f08ff */
[--C-:B---34-:R-:W-:Y:S01]  /*e7b0*/  @!P3 IMAD.WIDE R6, R0, 0x4, R2.reuse ;  /* 0x000000040006b825 */ /* 0x118fe200078e0202 */
[----:B------:R-:W-:Y:S02]  /*e7c0*/  @!P2 LOP3.LUT R5, R5, 0xfffffffe, RZ, 0xc0, !PT ;  /* 0xfffffffe0505a812 */ /* 0x000fe400078ec0ff */
[----:B------:R-:W-:Y:S02]  /*e7d0*/  @!P1 LOP3.LUT R8, R4, 0xfffffffe, RZ, 0xc0, !PT ;  /* 0xfffffffe04089812 */ /* 0x000fe400078ec0ff */
[----:B------:R3:W-:Y:S01]  /*e7e0*/  @!P3 ST.E.64 [R6.64], R144 ;  /* 0x000000900600b985 */ /* 0x0007e2000c101b0c */
[----:B------:R-:W-:Y:S01]  /*e7f0*/  @!P2 IMAD.WIDE R4, R5, 0x4, R2 ;  /* 0x000000040504a825 */ /* 0x000fe200078e0202 */
[----:B------:R-:W-:-:S03]  /*e800*/  IADD3 R12, R0, 0x48, RZ ;  /* 0x00000048000c7810 */ /* 0x000fc60007ffe0ff */
[----:B------:R-:W-:Y:S01]  /*e810*/  @!P1 IMAD.WIDE R8, R8, 0x4, R2 ;  /* 0x0000000408089825 */ /* 0x000fe200078e0202 */
[----:B------:R4:W-:Y:S04]  /*e820*/  @!P2 ST.E.64 [R4.64], R152 ;  /* 0x000000980400a985 */ /* 0x0009e8000c101b0c */
[----:B------:R1:W-:Y:S01]  /*e830*/  @!P1 ST.E.64 [R8.64], R164 ;  /* 0x000000a408009985 */ /* 0x0003e2000c101b0c */
[----:B---3--:R-:W-:Y:S02]  /*e840*/  IADD3 R7, R0, 0x28, RZ ;  /* 0x0000002800077810 */ /* 0x008fe40007ffe0ff */
[----:B------:R-:W-:Y:S02]  /*e850*/  @!P5 LEA.HI R6, R11, R11, RZ, 0x1 ;  /* 0x0000000b0b06d211 */ /* 0x000fe400078f08ff */
[----:B------:R-:W-:-:S02]  /*e860*/  ISETP.GE.AND P4, PT, R7, c[0x0][0x3c8], PT ;  /* 0x0000f20007007a0c */ /* 0x000fc40003f86270 */
[----:B----4-:R-:W-:Y:S02]  /*e870*/  @!P0 LEA.HI R4, R10, R10, RZ, 0x1 ;  /* 0x0000000a0a048211 */ /* 0x010fe400078f08ff */
[----:B------:R-:W-:Y:S02]  /*e880*/  IADD3 R10, R0, 0x40, RZ ;  /* 0x00000040000a7810 */ /* 0x000fe40007ffe0ff */
[----:B------:R-:W-:Y:S02]  /*e890*/  @!P0 LOP3.LUT R4, R4, 0xfffffffe, RZ, 0xc0, !PT ;  /* 0xfffffffe04048812 */ /* 0x000fe400078ec0ff */
[C---:B-1----:R-:W-:Y:S02]  /*e8a0*/  IADD3 R8, R0.reuse, 0x30, RZ ;  /* 0x0000003000087810 */ /* 0x042fe40007ffe0ff */
[----:B------:R-:W-:Y:S01]  /*e8b0*/  IADD3 R9, R0, 0x38, RZ ;  /* 0x0000003800097810 */ /* 0x000fe20007ffe0ff */
[----:B------:R-:W-:Y:S01]  /*e8c0*/  @!P0 IMAD.WIDE R4, R4, 0x4, R2 ;  /* 0x0000000404048825 */ /* 0x000fe200078e0202 */
[----:B------:R-:W-:-:S02]  /*e8d0*/  ISETP.GE.AND P3, PT, R8, c[0x0][0x3c8], PT ;  /* 0x0000f20008007a0c */ /* 0x000fc40003f66270 */
[----:B------:R-:W-:Y:S02]  /*e8e0*/  ISETP.GE.AND P2, PT, R9, c[0x0][0x3c8], PT ;  /* 0x0000f20009007a0c */ /* 0x000fe40003f46270 */
[----:B------:R-:W-:Y:S01]  /*e8f0*/  @!P5 LOP3.LUT R6, R6, 0xfffffffe, RZ, 0xc0, !PT ;  /* 0xfffffffe0606d812 */ /* 0x000fe200078ec0ff */
[----:B------:R1:W-:Y:S01]  /*e900*/  @!P0 ST.E.64 [R4.64], R168 ;  /* 0x000000a804008985 */ /* 0x0003e2000c101b0c */
[----:B------:R-:W-:Y:S02]  /*e910*/  ISETP.GE.AND P1, PT, R10, c[0x0][0x3c8], PT ;  /* 0x0000f2000a007a0c */ /* 0x000fe40003f26270 */
[----:B------:R-:W-:-:S13]  /*e920*/  ISETP.GE.AND P0, PT, R12, c[0x0][0x3c8], PT ;  /* 0x0000f2000c007a0c */ /* 0x000fda0003f06270 */
[----:B------:R-:W-:-:S04]  /*e930*/  @!P0 LEA.HI R12, R12, R12, RZ, 0x1 ;  /* 0x0000000c0c0c8211 */ /* 0x000fc800078f08ff */
[----:B------:R-:W-:Y:S01]  /*e940*/  @!P0 LOP3.LUT R12, R12, 0xfffffffe, RZ, 0xc0, !PT ;  /* 0xfffffffe0c0c8812 */ /* 0x000fe200078ec0ff */
[----:B-1----:R-:W-:Y:S01]  /*e950*/  @!P5 IMAD.WIDE R4, R6, 0x4, R2 ;  /* 0x000000040604d825 */ /* 0x002fe200078e0202 */
[----:B------:R-:W-:Y:S02]  /*e960*/  @!P4 LEA.HI R6, R7, R7, RZ, 0x1 ;  /* 0x000000070706c211 */ /* 0x000fe400078f08ff */
[----:B------:R-:W-:Y:S02]  /*e970*/  @!P1 LEA.HI R7, R10, R10, RZ, 0x1 ;  /* 0x0000000a0a079211 */ /* 0x000fe400078f08ff */
[----:B------:R1:W-:Y:S01]  /*e980*/  @!P5 ST.E.64 [R4.64], R180 ;  /* 0x000000b40400d985 */ /* 0x0003e2000c101b0c */
[----:B------:R-:W-:Y:S02]  /*e990*/  @!P4 LOP3.LUT R6, R6, 0xfffffffe, RZ, 0xc0, !PT ;  /* 0xfffffffe0606c812 */ /* 0x000fe400078ec0ff */
[----:B------:R-:W-:Y:S02]  /*e9a0*/  @!P1 LOP3.LUT R7, R7, 0xfffffffe, RZ, 0xc0, !PT ;  /* 0xfffffffe07079812 */ /* 0x000fe400078ec0ff */
[----:B-1----:R-:W-:-:S02]  /*e9b0*/  @!P3 LEA.HI R5, R8, R8, RZ, 0x1 ;  /* 0x000000080805b211 */ /* 0x002fc400078f08ff */
[----:B------:R-:W-:Y:S02]  /*e9c0*/  @!P2 LEA.HI R4, R9, R9, RZ, 0x1 ;  /* 0x000000090904a211 */ /* 0x000fe400078f08ff */
[----:B------:R-:W-:Y:S02]  /*e9d0*/  @!P3 LOP3.LUT R8, R5, 0xfffffffe, RZ, 0xc0, !PT ;  /* 0xfffffffe0508b812 */ /* 0x000fe400078ec0ff */
[----:B------:R-:W-:Y:S01]  /*e9e0*/  @!P2 LOP3.LUT R10, R4, 0xfffffffe, RZ, 0xc0, !PT ;  /* 0xfffffffe040aa812 */ /* 0x000fe200078ec0ff */
[----:B------:R-:W-:-:S04]  /*e9f0*/  @!P4 IMAD.WIDE R4, R6, 0x4, R2 ;  /* 0x000000040604c825 */ /* 0x000fc800078e0202 */
[--C-:B------:R-:W-:Y:S01]  /*ea00*/  @!P3 IMAD.WIDE R8, R8, 0x4, R2.reuse ;  /* 0x000000040808b825 */ /* 0x100fe200078e0202 */
[----:B------:R1:W-:Y:S03]  /*ea10*/  @!P4 ST.E.64 [R4.64], R184 ;  /* 0x000000b80400c985 */ /* 0x0003e6000c101b0c */
[--C-:B------:R-:W-:Y:S01]  /*ea20*/  @!P2 IMAD.WIDE R10, R10, 0x4, R2.reuse ;  /* 0x000000040a0aa825 */ /* 0x100fe200078e0202 */
[----:B------:R3:W-:Y:S03]  /*ea30*/  @!P3 ST.E.64 [R8.64], R196 ;  /* 0x000000c40800b985 */ /* 0x0007e6000c101b0c */
[--C-:B------:R-:W-:Y:S01]  /*ea40*/  @!P1 IMAD.WIDE R6, R7, 0x4, R2.reuse ;  /* 0x0000000407069825 */ /* 0x100fe200078e0202 */
[----:B------:R-:W-:Y:S04]  /*ea50*/  @!P2 ST.E.64 [R10.64], R200 ;  /* 0x000000c80a00a985 */ /* 0x000fe8000c101b0c */
[----:B------:R4:W-:Y:S01]  /*ea60*/  @!P1 ST.E.64 [R6.64], R72 ;  /* 0x0000004806009985 */ /* 0x0009e2000c101b0c */
[----:B-1----:R-:W-:Y:S01]  /*ea70*/  @!P0 IMAD.WIDE R4, R12, 0x4, R2 ;  /* 0x000000040c048825 */ /* 0x002fe200078e0202 */
[----:B---3--:R-:W-:-:S04]  /*ea80*/  IADD3 R9, R0, 0x50, RZ ;  /* 0x0000005000097810 */ /* 0x008fc80007ffe0ff */
[----:B------:R1:W-:Y:S01]  /*ea90*/  @!P0 ST.E.64 [R4.64], R76 ;  /* 0x0000004c04008985 */ /* 0x0003e2000c101b0c */
[----:B------:R-:W-:Y:S02]  /*eaa0*/  IADD3 R8, R0, 0x58, RZ ;  /* 0x0000005800087810 */ /* 0x000fe40007ffe0ff */
[----:B------:R-:W-:Y:S02]  /*eab0*/  ISETP.GE.AND P5, PT, R9, c[0x0][0x3c8], PT ;  /* 0x0000f20009007a0c */ /* 0x000fe40003fa6270 */
[----:B------:R-:W-:Y:S02]  /*eac0*/  ISETP.GE.AND P4, PT, R8, c[0x0][0x3c8], PT ;  /* 0x0000f20008007a0c */ /* 0x000fe40003f86270 */
[C---:B----4-:R-:W-:Y:S02]  /*ead0*/  IADD3 R7, R0.reuse, 0x60, RZ ;  /* 0x0000006000077810 */ /* 0x050fe40007ffe0ff */
[----:B------:R-:W-:Y:S02]  /*eae0*/  IADD3 R6, R0, 0x68, RZ ;  /* 0x0000006800067810 */ /* 0x000fe40007ffe0ff */
[----:B------:R-:W-:-:S02]  /*eaf0*/  ISETP.GE.AND P3, PT, R7, c[0x0][0x3c8], PT ;  /* 0x0000f20007007a0c */ /* 0x000fc40003f66270 */
[----:B------:R-:W-:-:S03]  /*eb00*/  ISETP.GE.AND P2, PT, R6, c[0x0][0x3c8], PT ;  /* 0x0000f20006007a0c */ /* 0x000fc60003f46270 */
[----:B------:R-:W-:Y:S02]  /*eb10*/  @!P5 LEA.HI R9, R9, R9, RZ, 0x1 ;  /* 0x000000090909d211 */ /* 0x000fe400078f08ff */
[----:B------:R-:W-:-:S04]  /*eb20*/  @!P4 LEA.HI R10, R8, R8, RZ, 0x1 ;  /* 0x00000008080ac211 */ /* 0x000fc800078f08ff */
[----:B------:R-:W-:Y:S02]  /*eb30*/  @!P4 LOP3.LUT R10, R10, 0xfffffffe, RZ, 0xc0, !PT ;  /* 0xfffffffe0a0ac812 */ /* 0x000fe400078ec0ff */
[----:B------:R-:W-:Y:S02]  /*eb40*/  @!P3 LEA.HI R8, R7, R7, RZ, 0x1 ;  /* 0x000000070708b211 */ /* 0x000fe400078f08ff */
[----:B------:R-:W-:Y:S01]  /*eb50*/  @!P2 LEA.HI R7, R6, R6, RZ, 0x1 ;  /* 0x000000060607a211 */ /* 0x000fe200078f08ff */
[----:B------:R-:W-:Y:S01]  /*eb60*/  @!P4 IMAD.WIDE R10, R10, 0x4, R2 ;  /* 0x000000040a0ac825 */ /* 0x000fe200078e0202 */
[----:B------:R-:W-:Y:S02]  /*eb70*/  @!P3 LOP3.LUT R8, R8, 0xfffffffe, RZ, 0xc0, !PT ;  /* 0xfffffffe0808b812 */ /* 0x000fe400078ec0ff */
[C---:B-1----:R-:W-:Y:S02]  /*eb80*/  IADD3 R5, R0.reuse, 0x70, RZ ;  /* 0x0000007000057810 */ /* 0x042fe40007ffe0ff */
[----:B------:R-:W-:-:S02]  /*eb90*/  IADD3 R4, R0, 0x78, RZ ;  /* 0x0000007800047810 */ /* 0x000fc40007ffe0ff */
[----:B------:R-:W-:Y:S02]  /*eba0*/  ISETP.GE.AND P1, PT, R5, c[0x0][0x3c8], PT ;  /* 0x0000f20005007a0c */ /* 0x000fe40003f26270 */
[----:B------:R-:W-:Y:S02]  /*ebb0*/  ISETP.GE.AND P0, PT, R4, c[0x0][0x3c8], PT ;  /* 0x0000f20004007a0c */ /* 0x000fe40003f06270 */
[----:B------:R-:W-:-:S09]  /*ebc0*/  @!P2 LOP3.LUT R7, R7, 0xfffffffe, RZ, 0xc0, !PT ;  /* 0xfffffffe0707a812 */ /* 0x000fd200078ec0ff */
[----:B------:R-:W-:Y:S02]  /*ebd0*/  @!P1 LEA.HI R6, R5, R5, RZ, 0x1 ;  /* 0x0000000505069211 */ /* 0x000fe400078f08ff */
[----:B------:R-:W-:Y:S01]  /*ebe0*/  @!P5 LOP3.LUT R5, R9, 0xfffffffe, RZ, 0xc0, !PT ;  /* 0xfffffffe0905d812 */ /* 0x000fe200078ec0ff */
[--C-:B------:R-:W-:Y:S01]  /*ebf0*/  @!P3 IMAD.WIDE R8, R8, 0x4, R2.reuse ;  /* 0x000000040808b825 */ /* 0x100fe200078e0202 */
[----:B------:R-:W-:Y:S02]  /*ec00*/  @!P0 LEA.HI R4, R4, R4, RZ, 0x1 ;  /* 0x0000000404048211 */ /* 0x000fe400078f08ff */
[----:B------:R-:W-:Y:S01]  /*ec10*/  @!P1 LOP3.LUT R14, R6, 0xfffffffe, RZ, 0xc0, !PT ;  /* 0xfffffffe060e9812 */ /* 0x000fe200078ec0ff */
[----:B------:R-:W-:Y:S01]  /*ec20*/  @!P5 IMAD.WIDE R12, R5, 0x4, R2 ;  /* 0x00000004050cd825 */ /* 0x000fe200078e0202 */
[----:B------:R-:W-:-:S03]  /*ec30*/  @!P0 LOP3.LUT R15, R4, 0xfffffffe, RZ, 0xc0, !PT ;  /* 0xfffffffe040f8812 */ /* 0x000fc600078ec0ff */
[--C-:B------:R-:W-:Y:S01]  /*ec40*/  @!P2 IMAD.WIDE R6, R7, 0x4, R2.reuse ;  /* 0x000000040706a825 */ /* 0x100fe200078e0202 */
[----:B------:R1:W-:Y:S03]  /*ec50*/  @!P5 ST.E.64 [R12.64], R88 ;  /* 0x000000580c00d985 */ /* 0x0003e6000c101b0c */
[--C-:B------:R-:W-:Y:S01]  /*ec60*/  @!P1 IMAD.WIDE R4, R14, 0x4, R2.reuse ;  /* 0x000000040e049825 */ /* 0x100fe200078e0202 */
[----:B------:R1:W-:Y:S03]  /*ec70*/  @!P4 ST.E.64 [R10.64], R92 ;  /* 0x0000005c0a00c985 */ /* 0x0003e6000c101b0c */
[----:B------:R-:W-:Y:S01]  /*ec80*/  @!P0 IMAD.WIDE R2, R15, 0x4, R2 ;  /* 0x000000040f028825 */ /* 0x000fe200078e0202 */
[----:B------:R1:W-:Y:S04]  /*ec90*/  @!P3 ST.E.64 [R8.64], R104 ;  /* 0x000000680800b985 */ /* 0x0003e8000c101b0c */
[----:B------:R1:W-:Y:S04]  /*eca0*/  @!P2 ST.E.64 [R6.64], R108 ;  /* 0x0000006c0600a985 */ /* 0x0003e8000c101b0c */
[----:B------:R1:W-:Y:S04]  /*ecb0*/  @!P1 ST.E.64 [R4.64], R120 ;  /* 0x0000007804009985 */ /* 0x0003e8000c101b0c */
[----:B------:R1:W-:Y:S02]  /*ecc0*/  @!P0 ST.E.64 [R2.64], R124 ;  /* 0x0000007c02008985 */ /* 0x0003e4000c101b0c */
.L_x_162:
[----:B------:R-:W-:Y:S05]  /*ecd0*/  BSYNC B0 ;  /* 0x0000000000007941 */ /* 0x000fea0003800000 */
.L_x_161:
[----:B-1-3--:R1:W3:Y:S04]  /*ece0*/  SHFL.IDX PT, R3, R22, 0x3, 0x1c1f ;  /* 0x007c1f0016037f89 */ /* 0x00a2e800000e0000 */
[----:B----4-:R1:W4:Y:S01]  /*ecf0*/  SHFL.IDX PT, R2, R23, 0x3, 0x1c1f ;  /* 0x007c1f0017027f89 */ /* 0x01032200000e0000 */
[----:B------:R-:W-:Y:S05]  /*ed00*/  @P6 EXIT ;  /* 0x000000000000694d */ /* 0x000fea0003800000 */
[C---:B------:R-:W-:Y:S02]  /*ed10*/  ISETP.GE.AND P0, PT, R0.reuse, c[0x0][0x3c8], PT ;  /* 0x0000f20000007a0c */ /* 0x040fe40003f06270 */
[----:B------:R-:W-:-:S02]  /*ed20*/  IADD3 R5, R0, 0x8, RZ ;  /* 0x0000000800057810 */ /* 0x000fc40007ffe0ff */
[----:B------:R-:W-:Y:S02]  /*ed30*/  IADD3 R4, R0, 0x10, RZ ;  /* 0x0000001000047810 */ /* 0x000fe40007ffe0ff */
[----:B------:R-:W-:Y:S02]  /*ed40*/  ISETP.GE.AND P6, PT, R5, c[0x0][0x3c8], PT ;  /* 0x0000f20005007a0c */ /* 0x000fe40003fc6270 */
[----:B------:R-:W-:Y:S02]  /*ed50*/  ISETP.GE.AND P5, PT, R4, c[0x0][0x3c8], PT ;  /* 0x0000f20004007a0c */ /* 0x000fe40003fa6270 */
[C---:B------:R-:W-:Y:S02]  /*ed60*/  IADD3 R8, R0.reuse, 0x18, RZ ;  /* 0x0000001800087810 */ /* 0x040fe40007ffe0ff */
[C---:B------:R-:W-:Y:S01]  /*ed70*/  IADD3 R9, R0.reuse, 0x20, RZ ;  /* 0x0000002000097810 */ /* 0x040fe20007ffe0ff */
[C---:B---34-:R-:W-:Y:S01]  /*ed80*/  @!P0 IMAD.WIDE R6, R0.reuse, 0x4, R2 ;  /* 0x0000000400068825 */ /* 0x058fe200078e0202 */
[----:B------:R-:W-:-:S02]  /*ed90*/  IADD3 R10, R0, 0x28, RZ ;  /* 0x00000028000a7810 */ /* 0x000fc40007ffe0ff */
[C---:B------:R-:W-:Y:S02]  /*eda0*/  IADD3 R11, R0.reuse, 0x30, RZ ;  /* 0x00000030000b7810 */ /* 0x040fe40007ffe0ff */
[----:B------:R3:W-:Y:S01]  /*edb0*/  @!P0 ST.E.64 [R6.64], R146 ;  /* 0x0000009206008985 */ /* 0x0007e2000c101b0c */
[----:B------:R-:W-:Y:S02]  /*edc0*/  IADD3 R12, R0, 0x38, RZ ;  /* 0x00000038000c7810 */ /* 0x000fe40007ffe0ff */
[----:B------:R-:W-:Y:S02]  /*edd0*/  @!P5 LEA.HI R4, R4, R4, RZ, 0x1 ;  /* 0x000000040404d211 */ /* 0x000fe400078f08ff */
[----:B------:R-:W-:Y:S02]  /*ede0*/  ISETP.GE.AND P4, PT, R8, c[0x0][0x3c8], PT ;  /* 0x0000f20008007a0c */ /* 0x000fe40003f86270 */
[----:B------:R-:W-:Y:S02]  /*edf0*/  ISETP.GE.AND P3, PT, R9, c[0x0][0x3c8], PT ;  /* 0x0000f20009007a0c */ /* 0x000fe40003f66270 */
[----:B------:R-:W-:-:S02]  /*ee00*/  @!P5 LOP3.LUT R4, R4, 0xfffffffe, RZ, 0xc0, !PT ;  /* 0xfffffffe0404d812 */ /* 0x000fc400078ec0ff */
[----:B------:R-:W-:Y:S02]  /*ee10*/  ISETP.GE.AND P2, PT, R10, c[0x0][0x3c8], PT ;  /* 0x0000f2000a007a0c */ /* 0x000fe40003f46270 */
[----:B------:R-:W-:Y:S02]  /*ee20*/  ISETP.GE.AND P1, PT, R11, c[0x0][0x3c8], PT ;  /* 0x0000f2000b007a0c */ /* 0x000fe40003f26270 */
[----:B------:R-:W-:Y:S02]  /*ee30*/  ISETP.GE.AND P0, PT, R12, c[0x0][0x3c8], PT ;  /* 0x0000f2000c007a0c */ /* 0x000fe40003f06270 */
[C---:B------:R-:W-:Y:S02]  /*ee40*/  IADD3 R14, R0.reuse, 0x40, RZ ;  /* 0x00000040000e7810 */ /* 0x040fe40007ffe0ff */
[----:B------:R-:W-:Y:S02]  /*ee50*/  IADD3 R15, R0, 0x48, RZ ;  /* 0x00000048000f7810 */ /* 0x000fe40007ffe0ff */
[----:B---3--:R-:W-:Y:S01]  /*ee60*/  @!P6 LEA.HI R6, R5, R5, RZ, 0x1 ;  /* 0x000000050506e211 */ /* 0x008fe200078f08ff */
[----:B------:R-:W-:-:S03]  /*ee70*/  @!P5 IMAD.WIDE R4, R4, 0x4, R2 ;  /* 0x000000040404d825 */ /* 0x000fc600078e0202 */
[----:B------:R-:W-:-:S05]  /*ee80*/  @!P6 LOP3.LUT R6, R6, 0xfffffffe, RZ, 0xc0, !PT ;  /* 0xfffffffe0606e812 */ /* 0x000fca00078ec0ff */
[----:B------:R-:W-:-:S05]  /*ee90*/  @!P6 IMAD.WIDE R6, R6, 0x4, R2 ;  /* 0x000000040606e825 */ /* 0x000fca00078e0202 */
[----:B------:R3:W-:Y:S01]  /*eea0*/  @!P6 ST.E.64 [R6.64], R154 ;  /* 0x0000009a0600e985 */ /* 0x0007e2000c101b0c */
[----:B------:R-:W-:-:S03]  /*eeb0*/  ISETP.GE.AND P6, PT, R14, c[0x0][0x3c8], PT ;  /* 0x0000f2000e007a0c */ /* 0x000fc60003fc6270 */
[----:B------:R4:W-:Y:S01]  /*eec0*/  @!P5 ST.E.64 [R4.64], R166 ;  /* 0x000000a60400d985 */ /* 0x0009e2000c101b0c */
[----:B------:R-:W-:Y:S02]  /*eed0*/  ISETP.GE.AND P5, PT, R15, c[0x0][0x3c8], PT ;  /* 0x0000f2000f007a0c */ /* 0x000fe40003fa6270 */
[----:B---3--:R-:W-:Y:S02]  /*eee0*/  @!P2 LEA.HI R7, R10, R10, RZ, 0x1 ;  /* 0x0000000a0a07a211 */ /* 0x008fe400078f08ff */
[----:B------:R-:W-:Y:S02]  /*eef0*/  @!P1 LEA.HI R6, R11, R11, RZ, 0x1 ;  /* 0x0000000b0b069211 */ /* 0x000fe400078f08ff */
[----:B----4-:R-:W-:Y:S02]  /*ef00*/  @!P4 LEA.HI R4, R8, R8, RZ, 0x1 ;  /* 0x000000080804c211 */ /* 0x010fe400078f08ff */
[----:B------:R-:W-:Y:S02]  /*ef10*/  @!P3 LEA.HI R8, R9, R9, RZ, 0x1 ;  /* 0x000000090908b211 */ /* 0x000fe400078f08ff */
[----:B------:R-:W-:-:S02]  /*ef20*/  @!P0 LEA.HI R5, R12, R12, RZ, 0x1 ;  /* 0x0000000c0c058211 */ /* 0x000fc400078f08ff */
[----:B------:R-:W-:Y:S02]  /*ef30*/  @!P4 LOP3.LUT R4, R4, 0xfffffffe, RZ, 0xc0, !PT ;  /* 0xfffffffe0404c812 */ /* 0x000fe400078ec0ff */
[----:B------:R-:W-:Y:S02]  /*ef40*/  @!P3 LOP3.LUT R8, R8, 0xfffffffe, RZ, 0xc0, !PT ;  /* 0xfffffffe0808b812 */ /* 0x000fe400078ec0ff */
[----:B------:R-:W-:Y:S01]  /*ef50*/  @!P2 LOP3.LUT R7, R7, 0xfffffffe, RZ, 0xc0, !PT ;  /* 0xfffffffe0707a812 */ /* 0x000fe200078ec0ff */
[--C-:B------:R-:W-:Y:S01]  /*ef60*/  @!P4 IMAD.WIDE R12, R4, 0x4, R2.reuse ;  /* 0x00000004040cc825 */ /* 0x100fe200078e0202 */
[----:B------:R-:W-:Y:S02]  /*ef70*/  @!P1 LOP3.LUT R6, R6, 0xfffffffe, RZ, 0xc0, !PT ;  /* 0xfffffffe06069812 */ /* 0x000fe400078ec0ff */
[----:B------:R-:W-:Y:S01]  /*ef80*/  @!P0 LOP3.LUT R5, R5, 0xfffffffe, RZ, 0xc0, !PT ;  /* 0xfffffffe05058812 */ /* 0x000fe200078ec0ff */
[--C-:B------:R-:W-:Y:S01]  /*ef90*/  @!P3 IMAD.WIDE R10, R8, 0x4, R2.reuse ;  /* 0x00000004080ab825 */ /* 0x100fe200078e0202 */
[----:B------:R3:W-:Y:S03]  /*efa0*/  @!P4 ST.E.64 [R12.64], R170 ;  /* 0x000000aa0c00c985 */ /* 0x0007e6000c101b0c */
[--C-:B------:R-:W-:Y:S01]  /*efb0*/  @!P2 IMAD.WIDE R8, R7, 0x4, R2.reuse ;  /* 0x000000040708a825 */ /* 0x100fe200078e0202 */
[----:B------:R4:W-:Y:S03]  /*efc0*/  @!P3 ST.E.64 [R10.64], R182 ;  /* 0x000000b60a00b985 */ /* 0x0009e6000c101b0c */
[--C-:B------:R-:W-:Y:S01]  /*efd0*/  @!P1 IMAD.WIDE R6, R6, 0x4, R2.reuse ;  /* 0x0000000406069825 */ /* 0x100fe200078e0202 */
[----:B------:R1:W-:Y:S03]  /*efe0*/  @!P2 ST.E.64 [R8.64], R186 ;  /* 0x000000ba0800a985 */ /* 0x0003e6000c101b0c */
[----:B------:R-:W-:Y:S01]  /*eff0*/  @!P0 IMAD.WIDE R4, R5, 0x4, R2 ;  /* 0x0000000405048825 */ /* 0x000fe200078e0202 */
[----:B------:R-:W-:Y:S04]  /*f000*/  @!P1 ST.E.64 [R6.64], R198 ;  /* 0x000000c606009985 */ /* 0x000fe8000c101b0c */
[----:B------:R2:W-:Y:S01]  /*f010*/  @!P0 ST.E.64 [R4.64], R202 ;  /* 0x000000ca04008985 */ /* 0x0005e2000c101b0c */
[----:B---3--:R-:W-:-:S02]  /*f020*/  IADD3 R12, R0, 0x70, RZ ;  /* 0x00000070000c7810 */ /* 0x008fc40007ffe0ff */
[C---:B----4-:R-:W-:Y:S02]  /*f030*/  IADD3 R10, R0.reuse, 0x60, RZ ;  /* 0x00000060000a7810 */ /* 0x050fe40007ffe0ff */
[C---:B------:R-:W-:Y:S02]  /*f040*/  IADD3 R11, R0.reuse, 0x68, RZ ;  /* 0x00000068000b7810 */ /* 0x040fe40007ffe0ff */
[C---:B-1----:R-:W-:Y:S02]  /*f050*/  IADD3 R8, R0.reuse, 0x50, RZ ;  /* 0x0000005000087810 */ /* 0x042fe40007ffe0ff */
[----:B------:R-:W-:Y:S02]  /*f060*/  IADD3 R9, R0, 0x58, RZ ;  /* 0x0000005800097810 */ /* 0x000fe40007ffe0ff */
[----:B------:R-:W-:Y:S02]  /*f070*/  ISETP.GE.AND P4, PT, R8, c[0x0][0x3c8], PT ;  /* 0x0000f20008007a0c */ /* 0x000fe40003f86270 */
[----:B------:R-:W-:-:S02]  /*f080*/  ISETP.GE.AND P3, PT, R9, c[0x0][0x3c8], PT ;  /* 0x0000f20009007a0c */ /* 0x000fc40003f66270 */
[----:B--2---:R-:W-:Y:S02]  /*f090*/  @!P6 LEA.HI R4, R14, R14, RZ, 0x1 ;  /* 0x0000000e0e04e211 */ /* 0x004fe400078f08ff */
[----:B------:R-:W-:Y:S02]  /*f0a0*/  @!P5 LEA.HI R5, R15, R15, RZ, 0x1 ;  /* 0x0000000f0f05d211 */ /* 0x000fe400078f08ff */
[----:B------:R-:W-:Y:S02]  /*f0b0*/  @!P6 LOP3.LUT R4, R4, 0xfffffffe, RZ, 0xc0, !PT ;  /* 0xfffffffe0404e812 */ /* 0x000fe400078ec0ff */
[----:B------:R-:W-:Y:S02]  /*f0c0*/  ISETP.GE.AND P2, PT, R10, c[0x0][0x3c8], PT ;  /* 0x0000f2000a007a0c */ /* 0x000fe40003f46270 */
[----:B------:R-:W-:Y:S01]  /*f0d0*/  @!P5 LOP3.LUT R5, R5, 0xfffffffe, RZ, 0xc0, !PT ;  /* 0xfffffffe0505d812 */ /* 0x000fe200078ec0ff */
[----:B------:R-:W-:Y:S01]  /*f0e0*/  @!P6 IMAD.WIDE R6, R4, 0x4, R2 ;  /* 0x000000040406e825 */ /* 0x000fe200078e0202 */
[----:B------:R-:W-:-:S02]  /*f0f0*/  ISETP.GE.AND P1, PT, R11, c[0x0][0x3c8], PT ;  /* 0x0000f2000b007a0c */ /* 0x000fc40003f26270 */
[----:B------:R-:W-:Y:S01]  /*f100*/  ISETP.GE.AND P0, PT, R12, c[0x0][0x3c8], PT ;  /* 0x0000f2000c007a0c */ /* 0x000fe20003f06270 */
[----:B------:R-:W-:Y:S01]  /*f110*/  @!P5 IMAD.WIDE R4, R5, 0x4, R2 ;  /* 0x000000040504d825 */ /* 0x000fe200078e0202 */
[----:B------:R1:W-:Y:S01]  /*f120*/  @!P6 ST.E.64 [R6.64], R74 ;  /* 0x0000004a0600e985 */ /* 0x0003e2000c101b0c */
[----:B------:R-:W-:-:S03]  /*f130*/  IADD3 R0, R0, 0x78, RZ ;  /* 0x0000007800007810 */ /* 0x000fc60007ffe0ff */
[----:B------:R2:W-:Y:S01]  /*f140*/  @!P5 ST.E.64 [R4.64], R78 ;  /* 0x0000004e0400d985 */ /* 0x0005e2000c101b0c */
[----:B-1----:R-:W-:-:S04]  /*f150*/  @!P2 LEA.HI R7, R10, R10, RZ, 0x1 ;  /* 0x0000000a0a07a211 */ /* 0x002fc800078f08ff */
[----:B------:R-:W-:Y:S02]  /*f160*/  @!P1 LEA.HI R6, R11, R11, RZ, 0x1 ;  /* 0x0000000b0b069211 */ /* 0x000fe400078f08ff */
[----:B--2---:R-:W-:Y:S02]  /*f170*/  @!P4 LEA.HI R4, R8, R8, RZ, 0x1 ;  /* 0x000000080804c211 */ /* 0x004fe400078f08ff */
[----:B------:R-:W-:Y:S02]  /*f180*/  @!P3 LEA.HI R8, R9, R9, RZ, 0x1 ;  /* 0x000000090908b211 */ /* 0x000fe400078f08ff */
[----:B------:R-:W-:Y:S02]  /*f190*/  @!P0 LEA.HI R5, R12, R12, RZ, 0x1 ;  /* 0x0000000c0c058211 */ /* 0x000fe400078f08ff */
[----:B------:R-:W-:Y:S02]  /*f1a0*/  @!P4 LOP3.LUT R4, R4, 0xfffffffe, RZ, 0xc0, !PT ;  /* 0xfffffffe0404c812 */ /* 0x000fe400078ec0ff */
[----:B------:R-:W-:-:S02]  /*f1b0*/  @!P3 LOP3.LUT R8, R8, 0xfffffffe, RZ, 0xc0, !PT ;  /* 0xfffffffe0808b812 */ /* 0x000fc400078ec0ff */
        /* <DEDUP_REMOVED lines=20> */
.L_x_156:
[----:B------:R-:W3:Y:S02]  /*f300*/  S2R R0, SR_TID.X ;  /* 0x0000000000007919 */ /* 0x000ee40000002100 */
[----:B---3--:R-:W-:-:S13]  /*f310*/  ISETP.GT.AND P0, PT, R0, 0x7f, PT ;  /* 0x0000007f0000780c */ /* 0x008fda0003f04270 */
[----:B------:R-:W-:Y:S05]  /*f320*/  @P0 EXIT ;  /* 0x000000000000094d */ /* 0x000fea0003800000 */
[----:B------:R-:W3:Y:S01]  /*f330*/  S2R R8, SR_CTAID.X ;  /* 0x0000000000087919 */ /* 0x000ee20000002500 */
[----:B------:R-:W-:-:S05]  /*f340*/  MOV R3, c[0x0][0x4e8] ;  /* 0x00013a0000037a02 */ /* 0x000fca0000000f00 */
[----:B-1----:R-:W-:Y:S01]  /*f350*/  IMAD R2, R3, c[0x0][0x388], RZ ;  /* 0x0000e20003027a24 */ /* 0x002fe200078e02ff */
[----:B---3--:R-:W-:-:S04]  /*f360*/  LEA R8, R8, R0, 0x7 ;  /* 0x0000000008087211 */ /* 0x008fc800078e38ff */
[----:B------:R-:W-:-:S13]  /*f370*/  ISETP.GE.AND P0, PT, R8, R2, PT ;  /* 0x000000020800720c */ /* 0x000fda0003f06270 */
[----:B------:R-:W-:Y:S05]  /*f380*/  @P0 EXIT ;  /* 0x000000000000094d */ /* 0x000fea0003800000 */
[----:B------:R-:W1:Y:S01]  /*f390*/  S2R R7, SR_CTAID.Z ;  /* 0x0000000000077919 */ /* 0x000e620000002700 */
[----:B------:R-:W-:Y:S01]  /*f3a0*/  USHF.R.S32.HI UR6, URZ, 0x1f, UR10 ;  /* 0x0000001f3f067899 */ /* 0x000fe2000801140a */
[----:B------:R-:W-:Y:S01]  /*f3b0*/  ISETP.NE.AND P0, PT, R3, 0x1, PT ;  /* 0x000000010300780c */ /* 0x000fe20003f05270 */
[----:B------:R-:W-:Y:S01]  /*f3c0*/  ULDC.64 UR4, c[0x0][0x4d0] ;  /* 0x0001340000047ab9 */ /* 0x000fe20000000a00 */
[----:B------:R-:W3:Y:S01]  /*f3d0*/  S2R R9, SR_CTAID.Y ;  /* 0x0000000000097919 */ /* 0x000ee20000002600 */
[----:B------:R-:W-:Y:S01]  /*f3e0*/  UIMAD UR6, UR6, UR4, URZ ;  /* 0x00000004060672a4 */ /* 0x000fe2000f8e023f */
[----:B------:R-:W-:Y:S01]  /*f3f0*/  IADD3 R4, RZ, -UR10, RZ ;  /* 0x8000000aff047c10 */ /* 0x000fe2000fffe0ff */
[----:B--2---:R-:W-:Y:S01]  /*f400*/  UIMAD.WIDE.U32 UR8, UR10, UR4, URZ ;  /* 0x000000040a0872a5 */ /* 0x004fe2000f8e003f */
        /* <DEDUP_REMOVED lines=11> */
[----:B---3--:R-:W-:Y:S02]  /*f4c0*/  IMAD R4, R4, c[0x0][0x550], R9 ;  /* 0x0001540004047a24 */ /* 0x008fe400078e0209 */
[----:B------:R-:W-:Y:S01]  /*f4d0*/  IMAD R5, R7, c[0x0][0x4dc], R6 ;  /* 0x0001370007057a24 */ /* 0x000fe200078e0206 */
[----:B------:R-:W-:Y:S02]  /*f4e0*/  IADD3 R7, -R0, RZ, RZ ;  /* 0x000000ff00077210 */ /* 0x000fe40007ffe1ff */
[----:B------:R-:W-:Y:S01]  /*f4f0*/  SHF.R.S32.HI R6, RZ, 0x1f, R4 ;  /* 0x0000001fff067819 */ /* 0x000fe20000011404 */
[----:B------:R-:W-:Y:S02]  /*f500*/  IMAD.IADD R3, R5, 0x1, R3 ;  /* 0x0000000105037824 */ /* 0x000fe400078e0203 */
[----:B------:R-:W-:Y:S01]  /*f510*/  IMAD R5, R7, c[0x0][0x4e8], R8 ;  /* 0x00013a0007057a24 */ /* 0x000fe200078e0208 */
[----:B------:R-:W-:Y:S01]  /*f520*/  SHF.R.S32.HI R7, RZ, 0x1f, R0 ;  /* 0x0000001fff077819 */ /* 0x000fe20000011400 */
[----:B------:R-:W-:-:S02]  /*f530*/  IMAD R6, R6, c[0x0][0x4e0], RZ ;  /* 0x0001380006067a24 */ /* 0x000fc400078e02ff */
        /* <DEDUP_REMOVED lines=14> */
.L_x_163:
        /* <DEDUP_REMOVED lines=14> */
.L_x_3573:


//--------------------- .text._ZN7cutlass13device_kernelIN5flash19enable_sm80_to_sm89INS1_16FlashAttnFwdSm80INS1_25CollectiveMainloopFwdSm80ILi8ELi1ELb1EN4cute5tupleIJNS5_1CILi128EEENS7_ILi112EEES8_EEELi128ENS_6half_tEfNS_4arch4Sm80ELb0ELb0ELb1ELb1ELb1ELb0ELb1ELb1EEENS1_21CollectiveEpilogueFwdINS6_IJS8_S8_S9_EEENS6_IJNS7_ILi1EEESH_SH_EEESB_SD_Li256ELb1ELb1ELb1ELb0EEENS1_36VarlenDynamicPersistentTileSchedulerILi128ELi112ELi256ELi256ELb1ELb1ELb0ELb0ELb1ELb1EEEEEEEEEvNT_6ParamsE --------------------------
	.section	.text._ZN7cutlass13device_kernelIN5flash19enable_sm80_to_sm89INS1_16FlashAttnFwdSm80INS1_25CollectiveMainloopFwdSm80ILi8ELi1ELb1EN4cute5tupleIJNS5_1CILi128EEENS7_ILi112EEES8_EEELi128ENS_6half_tEfNS_4arch4Sm80ELb0ELb0ELb1ELb1ELb1ELb0ELb1ELb1EEENS1_21CollectiveEpilogueFwdINS6_IJS8_S8_S9_EEENS6_IJNS7_ILi1EEESH_SH_EEESB_SD_Li256ELb1ELb1ELb1ELb0EEENS1_36VarlenDynamicPersistentTileSchedulerILi128ELi112ELi256ELi256ELb1ELb1ELb0ELb0ELb1ELb1EEEEEEEEEvNT_6ParamsE,"ax",@progbits
	.sectioninfo	@"SHI_REGISTERS=255"
	.align	128
.text._ZN7cutlass13device_kernelIN5flash19enable_sm80_to_sm89INS1_16FlashAttnFwdSm80INS1_25CollectiveMainloopFwdSm80ILi8ELi1ELb1EN4cute5tupleIJNS5_1CILi128EEENS7_ILi112EEES8_EEELi128ENS_6half_tEfNS_4arch4Sm80ELb0ELb0ELb1ELb1ELb1ELb0ELb1ELb1EEENS1_21CollectiveEpilogueFwdINS6_IJS8_S8_S9_EEENS6_IJNS7_ILi1EEESH_SH_EEESB_SD_Li256ELb1ELb1ELb1ELb0EEENS1_36VarlenDynamicPersistentTileSchedulerILi128ELi112ELi256ELi256ELb1ELb1ELb0ELb0ELb1ELb1EEEEEEEEEvNT_6ParamsE:
        .type           _ZN7cutlass13device_kernelIN5flash19enable_sm80_to_sm89INS1_16FlashAttnFwdSm80INS1_25CollectiveMainloopFwdSm80ILi8ELi1ELb1EN4cute5tupleIJNS5_1CILi128EEENS7_ILi112EEES8_EEELi128ENS_6half_tEfNS_4arch4Sm80ELb0ELb0ELb1ELb1ELb1ELb0ELb1ELb1EEENS1_21CollectiveEpilogueFwdINS6_IJS8_S8_S9_EEENS6_IJNS7_ILi1EEESH_SH_EEESB_SD_Li256ELb1ELb1ELb1ELb0EEENS1_36VarlenDynamicPersistentTileSchedulerILi128ELi112ELi256ELi256ELb1ELb1ELb0ELb0ELb1ELb1EEEEEEEEEvNT_6ParamsE,@function
        .size           _ZN7cutlass13device_kernelIN5flash19enable_sm80_to_sm89INS1_16FlashAttnFwdSm80INS1_25CollectiveMainloopFwdSm80ILi8ELi1ELb1EN4cute5tupleIJNS5_1CILi128EEENS7_ILi112EEES8_EEELi128ENS_6half_tEfNS_4arch4Sm80ELb0ELb0ELb1ELb1ELb1ELb0ELb1ELb1EEENS1_21CollectiveEpilogueFwdINS6_IJS8_S8_S9_EEENS6_IJNS7_ILi1EEESH_SH_EEESB_SD_Li256ELb1ELb1ELb1ELb0EEENS1_36VarlenDynamicPersistentTileSchedulerILi128ELi112ELi256ELi256ELb1ELb1ELb0ELb0ELb1ELb1EEEEEEEEEvNT_6ParamsE,(.L_x_3574 - _ZN7cutlass13device_kernelIN5flash19enable_sm80_to_sm89INS1_16FlashAttnFwdSm80INS1_25CollectiveMainloopFwdSm80ILi8ELi1ELb1EN4cute5tupleIJNS5_1CILi128EEENS7_ILi112EEES8_EEELi128ENS_6half_tEfNS_4arch4Sm80ELb0ELb0ELb1ELb1ELb1ELb0ELb1ELb1EEENS1_21CollectiveEpilogueFwdINS6_IJS8_S8_S9_EEENS6_IJNS7_ILi1EEESH_SH_EEESB_SD_Li256ELb1ELb1ELb1ELb0EEENS1_36VarlenDynamicPersistentTileSchedulerILi128ELi112ELi256ELi256ELb1ELb1ELb0ELb0ELb1ELb1EEEEEEEEEvNT_6ParamsE)
        .other          _ZN7cutlass13device_kernelIN5flash19enable_sm80_to_sm89INS1_16FlashAttnFwdSm80INS1_25CollectiveMainloopFwdSm80ILi8ELi1ELb1EN4cute5tupleIJNS5_1CILi128EEENS7_ILi112EEES8_EEELi128ENS_6half_tEfNS_4arch4Sm80ELb0ELb0ELb1ELb1ELb1ELb0ELb1ELb1EEENS1_21CollectiveEpilogueFwdINS6_IJS8_S8_S9_EEENS6_IJNS7_ILi1EEESH_SH_EEESB_SD_Li256ELb1ELb1ELb1ELb0EEENS1_36VarlenDynamicPersistentTileSchedulerILi128ELi112ELi256ELi256ELb1ELb1ELb0ELb0ELb1ELb1EEEEEEEEEvNT_6ParamsE,@"STO_CUDA_ENTRY STV_DEFAULT"
_ZN7cutlass13device_kernelIN5flash19enable_sm80_to_sm89INS1_16FlashAttnFwdSm80INS1_25CollectiveMainloopFwdSm80ILi8ELi1ELb1EN4cute5tupleIJNS5_1CILi128EEENS7_ILi112EEES8_EEELi128ENS_6half_tEfNS_4arch4Sm80ELb0ELb0ELb1ELb1ELb1ELb0ELb1ELb1EEENS1_21CollectiveEpilogueFwdINS6_IJS8_S8_S9_EEENS6_IJNS7_ILi1EEESH_SH_EEESB_SD_Li256ELb1ELb1ELb1ELb0EEENS1_36VarlenDynamicPersistentTileSchedulerILi128ELi112ELi256ELi256ELb1ELb1ELb0ELb0ELb1ELb1EEEEEEEEEvNT_6ParamsE:
[----:B------:R-:W-:Y:S02]  /*0000*/  MOV R1, c[0x0][0x28] ;  /* 0x00000a0000017a02 */ /* 0x000fe40000000f00 */
[----:B------:R-:W1:Y:S01]  /*0010*/  S2R R2, SR_TID.X ;  /* 0x0000000000027919 */ /* 0x000e620000002100 */
[----:B------:R-:W-:Y:S01]  /*0020*/  ULDC.64 UR8, c[0x0][0x118] ;  /* 0x0000460000087ab9 */ /* 0x000fe20000000a00 */
[----:B------:R-:W-:Y:S02]  /*0030*/  IADD3 R1, R1, -0xb8, RZ ;  /* 0xffffff4801017810 */ /* 0x000fe40007ffe0ff */
[----:B-1----:R-:W-:-:S06]  /*0040*/  SHF.R.U32.HI R0, RZ, 0x5, R2 ;  /* 0x00000005ff007819 */ /* 0x002fcc0000011602 */
[----:B------:R-:W1:Y:S02]  /*0050*/  SHFL.IDX PT, R0, R0, RZ, 0x1f ;  /* 0x00001fff00007589 */ /* 0x000e6400000e0000 */
[----:B-1----:R-:W1:Y:S02]  /*0060*/  R2UR UR6, R0 ;  /* 0x00000000000673c2 */ /* 0x002e6400000e0000 */
[----:B-1----:R-:W-:-:S13]  /*0070*/  ISETP.NE.AND P0, PT, RZ, UR6, PT ;  /* 0x00000006ff007c0c */ /* 0x002fda000bf05270 */
[----:B------:R-:W-:Y:S06]  /*0080*/  @P0 BAR.SYNC.DEFER_BLOCKING 0x5, 0x100 ;  /* 0x0144000000000b1d */ /* 0x000fec0000010000 */
[----:B------:R-:W1:Y:S04]  /*0090*/  @P0 LDS.128 R244, [0xf100] ;  /* 0x00f10000fff40984 */ /* 0x000e680000000c00 */
[----:B------:R-:W-:Y:S06]  /*00a0*/  @P0 BAR.ARV 0x4, 0x100 ;  /* 0x0104000000000b1d */ /* 0x000fec0000002000 */
[----:B------:R-:W-:Y:S05]  /*00b0*/  @P0 BRA `(.L_x_164) ;  /* 0x00000a7000000947 */ /* 0x000fea0003800000 */
[----:B------:R-:W-:Y:S01]  /*00c0*/  LOP3.LUT R13, R2, 0x1f, RZ, 0xc0, !PT ;  /* 0x0000001f020d7812 */ /* 0x000fe200078ec0ff */
[----:B------:R-:W-:Y:S01]  /*00d0*/  CS2R R8, SRZ ;  /* 0x0000000000087805 */ /* 0x000fe2000001ff00 */
[----:B------:R-:W-:-:S02]  /*00e0*/  IMAD.MOV.U32 R7, RZ, RZ, RZ ;  /* 0x000000ffff077224 */ /* 0x000fc400078e00ff */
[----:B------:R-:W-:-:S04]  /*00f0*/  ISETP.NE.AND P6, PT, R13, 0x1f, PT ;  /* 0x0000001f0d00780c */ /* 0x000fc80003fc5270 */
[----:B------:R-:W-:-:S13]  /*0100*/  ISETP.GE.OR P0, PT, R13, c[0x0][0x53c], !P6 ;  /* 0x00014f000d007a0c */ /* 0x000fda0007706670 */
[----:B------:R-:W-:Y:S02]  /*0110*/  @!P0 IMAD.MOV.U32 R4, RZ, RZ, 0x4 ;  /* 0x00000004ff048424 */ /* 0x000fe400078e00ff */
[----:B------:R-:W-:Y:S02]  /*0120*/  @!P0 IMAD.MOV.U32 R2, RZ, RZ, 0x4 ;  /* 0x00000004ff028424 */ /* 0x000fe400078e00ff */
[----:B------:R-:W-:-:S04]  /*0130*/  @!P0 IMAD.WIDE.U32 R4, R13, R4, c[0x0][0x580] ;  /* 0x000160000d048625 */ /* 0x000fc800078e0004 */
[C---:B------:R-:W-:Y:S01]  /*0140*/  @!P0 IMAD.WIDE.U32 R2, R13.reuse, R2, c[0x0][0x578] ;  /* 0x00015e000d028625 */ /* 0x040fe200078e0002 */
[----:B------:R-:W2:Y:S04]  /*0150*/  @!P0 LDG.E R8, [R4.64] ;  /* 0x0000000804088981 */ /* 0x000ea8000c1e1900 */
[----:B------:R-:W2:Y:S01]  /*0160*/  @!P0 LDG.E R7, [R2.64] ;  /* 0x0000000802078981 */ /* 0x000ea2000c1e1900 */
[C---:B------:R-:W-:Y:S01]  /*0170*/  ISETP.NE.AND P5, PT, R13.reuse, RZ, PT ;  /* 0x000000ff0d00720c */ /* 0x040fe20003fa5270 */
[----:B------:R-:W3:Y:S01]  /*0180*/  S2UR UR4, SR_CTAID.X ;  /* 0x00000000000479c3 */ /* 0x000ee20000002500 */
[C---:B------:R-:W-:Y:S02]  /*0190*/  ISETP.GE.U32.AND P4, PT, R13.reuse, 0x2, PT ;  /* 0x000000020d00780c */ /* 0x040fe40003f86070 */
[----:B------:R-:W-:-:S02]  /*01a0*/  ISETP.GE.U32.AND P3, PT, R13, 0x4, PT ;  /* 0x000000040d00780c */ /* 0x000fc40003f66070 */
[C---:B------:R-:W-:Y:S02]  /*01b0*/  ISETP.GE.U32.AND P2, PT, R13.reuse, 0x8, PT ;  /* 0x000000080d00780c */ /* 0x040fe40003f46070 */
[----:B------:R-:W-:Y:S01]  /*01c0*/  ISETP.GE.U32.AND P1, PT, R13, 0x10, PT ;  /* 0x000000100d00780c */ /* 0x000fe20003f26070 */
[----:B--2---:R-:W-:-:S05]  /*01d0*/  IMAD R4, R8, R7, RZ ;  /* 0x0000000708047224 */ /* 0x004fca00078e02ff */
[----:B------:R-:W2:Y:S02]  /*01e0*/  SHFL.UP PT, R0, R4, 0x1, RZ ;  /* 0x0420000004007989 */ /* 0x000ea400000e00ff */
[----:B--2---:R-:W-:-:S05]  /*01f0*/  SEL R0, R0, RZ, P5 ;  /* 0x000000ff00007207 */ /* 0x004fca0002800000 */
[----:B------:R-:W-:-:S05]  /*0200*/  IMAD.IADD R4, R4, 0x1, R0 ;  /* 0x0000000104047824 */ /* 0x000fca00078e0200 */
        /* <DEDUP_REMOVED lines=12> */
[----:B------:R-:W2:Y:S02]  /*02d0*/  SHFL.IDX PT, R6, R4, 0x1f, 0x1f ;  /* 0x03e01f0004067f89 */ /* 0x000ea400000e0000 */
[----:B--2---:R-:W-:-:S04]  /*02e0*/  IMAD R6, R6, c[0x0][0x538], RZ ;  /* 0x00014e0006067a24 */ /* 0x004fc800078e02ff */
[----:B------:R-:W-:Y:S01]  /*02f0*/  IMAD.MOV.U32 R0, RZ, RZ, R6 ;  /* 0x000000ffff007224 */ /* 0x000fe200078e0006 */
[----:B---3--:R-:W-:-:S13]  /*0300*/  ISETP.GT.AND P0, PT, R6, UR4, PT ;  /* 0x0000000406007c0c */ /* 0x008fda000bf04270 */
[----:B------:R-:W-:Y:S05]  /*0310*/  @P0 BRA `(.L_x_165) ;  /* 0x0000027000000947 */ /* 0x000fea0003800000 */
[----:B------:R-:W-:Y:S02]  /*0320*/  MOV R6, R0 ;  /* 0x0000000000067202 */ /* 0x000fe40000000f00 */
[----:B------:R-:W-:-:S04]  /*0330*/  MOV R9, RZ ;  /* 0x000000ff00097202 */ /* 0x000fc80000000f00 */
.L_x_169:
[----:B------:R-:W-:-:S04]  /*0340*/  IADD3 R0, R9, 0x1f, RZ ;  /* 0x0000001f09007810 */ /* 0x000fc80007ffe0ff */
[----:B------:R-:W-:-:S13]  /*0350*/  ISETP.GE.AND P0, PT, R0, c[0x0][0x53c], PT ;  /* 0x00014f0000007a0c */ /* 0x000fda0003f06270 */
[----:B------:R-:W-:Y:S05]  /*0360*/  @P0 BRA `(.L_x_166) ;  /* 0x0000074000000947 */ /* 0x000fea0003800000 */
[----:B------:R-:W-:Y:S01]  /*0370*/  MOV R9, R0 ;  /* 0x0000000000097202 */ /* 0x000fe20000000f00 */
[----:B------:R-:W-:Y:S01]  /*0380*/  IMAD.MOV.U32 R7, RZ, RZ, RZ ;  /* 0x000000ffff077224 */ /* 0x000fe200078e00ff */
[----:B------:R-:W-:Y:S02]  /*0390*/  MOV R8, RZ ;  /* 0x000000ff00087202 */ /* 0x000fe40000000f00 */
[----:B------:R-:W-:-:S04]  /*03a0*/  IADD3 R0, R13, R9, RZ ;  /* 0x000000090d007210 */ /* 0x000fc80007ffe0ff */
[----:B------:R-:W-:-:S13]  /*03b0*/  ISETP.GE.OR P0, PT, R0, c[0x0][0x53c], !P6 ;  /* 0x00014f0000007a0c */ /* 0x000fda0007706670 */
[----:B------:R-:W-:Y:S01]  /*03c0*/  @!P0 MOV R2, 0x4 ;  /* 0x0000000400028802 */ /* 0x000fe20000000f00 */
[----:B------:R-:W-:-:S04]  /*03d0*/  @!P0 IMAD.MOV.U32 R3, RZ, RZ, 0x4 ;  /* 0x00000004ff038424 */ /* 0x000fc800078e00ff */
[----:B------:R-:W-:-:S04]  /*03e0*/  @!P0 IMAD.WIDE R4, R0, R2, c[0x0][0x580] ;  /* 0x0001600000048625 */ /* 0x000fc800078e0202 */
[----:B------:R-:W-:Y:S01]  /*03f0*/  @!P0 IMAD.WIDE R2, R0, R3, c[0x0][0x578] ;  /* 0x00015e0000028625 */ /* 0x000fe200078e0203 */
[----:B------:R-:W2:Y:S04]  /*0400*/  @!P0 LDG.E R8, [R4.64] ;  /* 0x0000000804088981 */ /* 0x000ea8000c1e1900 */
[----:B------:R-:W2:Y:S02]  /*0410*/  @!P0 LDG.E R7, [R2.64] ;  /* 0x0000000802078981 */ /* 0x000ea4000c1e1900 */
[----:B--2---:R-:W-:Y:S01]  /*0420*/  IMAD R5, R8, R7, RZ ;  /* 0x0000000708057224 */ /* 0x004fe200078e02ff */
[----:B------:R-:W-:Y:S05]  /*0430*/  BRA.DIV ~URZ, `(.L_x_167) ;  /* 0x0000e2a27f007947 */ /* 0x000fea000b800000 */
[----:B------:R2:W3:Y:S02]  /*0440*/  SHFL.UP PT, R0, R5, 0x1, RZ ;  /* 0x0420000005007989 */ /* 0x0004e400000e00ff */
.L_x_276:
[----:B---3--:R-:W-:-:S04]  /*0450*/  SEL R0, R0, RZ, P5 ;  /* 0x000000ff00007207 */ /* 0x008fc80002800000 */
[----:B--2---:R-:W-:Y:S01]  /*0460*/  IADD3 R5, R5, R0, RZ ;  /* 0x0000000005057210 */ /* 0x004fe20007ffe0ff */
[----:B------:R-:W-:Y:S05]  /*0470*/  BRA.DIV ~URZ, `(.L_x_168) ;  /* 0x0000e2c27f007947 */ /* 0x000fea000b800000 */
        /* <DEDUP_REMOVED lines=12> */
[----:B------:R2:W3:Y:S02]  /*0540*/  SHFL.IDX PT, R0, R4, 0x1f, 0x1f ;  /* 0x03e01f0004007f89 */ /* 0x0004e400000e0000 */
.L_x_277:
[----:B---3--:R-:W-:-:S05]  /*0550*/  IMAD R0, R0, c[0x0][0x538], RZ ;  /* 0x00014e0000007a24 */ /* 0x008fca00078e02ff */
[----:B------:R-:W-:-:S04]  /*0560*/  IADD3 R6, R0, R6, RZ ;  /* 0x0000000600067210 */ /* 0x000fc80007ffe0ff */
[----:B------:R-:W-:-:S13]  /*0570*/  ISETP.GT.AND P0, PT, R6, UR4, PT ;  /* 0x0000000406007c0c */ /* 0x000fda000bf04270 */
[----:B-12---:R-:W-:Y:S05]  /*0580*/  @!P0 BRA `(.L_x_169) ;  /* 0xfffffdb000008947 */ /* 0x006fea000383ffff */
.L_x_165:
[----:B------:R-:W-:-:S05]  /*0590*/  IADD3 R12, -R0, R6, RZ ;  /* 0x00000006000c7210 */ /* 0x000fca0007ffe1ff */
[----:B------:R-:W-:-:S05]  /*05a0*/  IMAD R0, R4, c[0x0][0x538], R12 ;  /* 0x00014e0004007a24 */ /* 0x000fca00078e020c */
[----:B------:R-:W-:Y:S01]  /*05b0*/  ISETP.GT.AND P0, PT, R0, UR4, PT ;  /* 0x0000000400007c0c */ /* 0x000fe2000bf04270 */
[----:B------:R-:W-:-:S12]  /*05c0*/  BRA.DIV ~URZ, `(.L_x_170) ;  /* 0x0000e3327f007947 */ /* 0x000fd8000b800000 */
[----:B------:R-:W-:-:S04]  /*05d0*/  VOTE.ANY R0, PT, !P0 ;  /* 0x0000000000007806 */ /* 0x000fc800040e0100 */
.L_x_278:
[----:B-1----:R1:W2:Y:S01]  /*05e0*/  POPC R247, R0 ;  /* 0x0000000000f77309 */ /* 0x0022a20000000000 */
[----:B------:R-:W-:Y:S05]  /*05f0*/  BRA.DIV ~URZ, `(.L_x_171) ;  /* 0x0000e3427f007947 */ /* 0x000fea000b800000 */
[----:B--2---:R2:W3:Y:S01]  /*0600*/  SHFL.IDX PT, R11, R8, R247, 0x1f ;  /* 0x00001ff7080b7589 */ /* 0x0044e200000e0000 */
[----:B------:R-:W-:-:S03]  /*0610*/  MOV R6, RZ ;  /* 0x000000ff00067202 */ /* 0x000fc60000000f00 */
[----:B------:R2:W4:Y:S04]  /*0620*/  SHFL.IDX PT, R10, R7, R247, 0x1f ;  /* 0x00001ff7070a7589 */ /* 0x00052800000e0000 */
.L_x_279:
[----:B------:R-:W-:Y:S01]  /*0630*/  ISETP.NE.AND P0, PT, R0, RZ, PT ;  /* 0x000000ff0000720c */ /* 0x000fe20003f05270 */
[----:B------:R-:W-:-:S12]  /*0640*/  BSSY B0, `(.L_x_172) ;  /* 0x0000005000007945 */ /* 0x000fd80003800000 */
[----:B------:R-:W-:Y:S05]  /*0650*/  @!P0 BRA `(.L_x_173) ;  /* 0x0000003000008947 */ /* 0x000fea0003800000 */
[----:B------:R-:W-:Y:S01]  /*0660*/  IADD3 R36, R247, -0x1, RZ ;  /* 0xfffffffff7247810 */ /* 0x000fe20007ffe0ff */
[----:B------:R-:W-:Y:S05]  /*0670*/  BRA.DIV ~URZ, `(.L_x_174) ;  /* 0x0000e3a27f007947 */ /* 0x000fea000b800000 */
[----:B------:R1:W2:Y:S02]  /*0680*/  SHFL.IDX PT, R6, R4, R36, 0x1f ;  /* 0x00001f2404067589 */ /* 0x0002a400000e0000 */
.L_x_173:
[----:B------:R-:W-:Y:S05]  /*0690*/  BSYNC B0 ;  /* 0x0000000000007941 */ /* 0x000fea0003800000 */
.L_x_172:
[----:B-1-3--:R-:W-:Y:S01]  /*06a0*/  IABS R0, R11 ;  /* 0x0000000b00007213 */ /* 0x00afe20000000000 */
[----:B--2---:R-:W-:Y:S02]  /*06b0*/  IMAD R244, R6, c[0x0][0x538], R12 ;  /* 0x00014e0006f47a24 */ /* 0x004fe400078e020c */
[----:B------:R-:W-:Y:S02]  /*06c0*/  IMAD.IADD R247, R247, 0x1, R9 ;  /* 0x00000001f7f77824 */ /* 0x000fe400078e0209 */
[----:B------:R-:W-:Y:S01]  /*06d0*/  IMAD.MOV.U32 R5, RZ, RZ, R0 ;  /* 0x000000ffff057224 */ /* 0x000fe200078e0000 */
[----:B----4-:R-:W-:Y:S02]  /*06e0*/  IABS R0, R10 ;  /* 0x0000000a00007213 */ /* 0x010fe40000000000 */
[----:B------:R-:W-:Y:S01]  /*06f0*/  IADD3 R245, -R244, UR4, RZ ;  /* 0x00000004f4f57c10 */ /* 0x000fe2000fffe1ff */
[----:B------:R-:W1:Y:S02]  /*0700*/  I2F.RP R2, R5 ;  /* 0x0000000500027306 */ /* 0x000e640000209400 */
[----:B------:R-:W-:Y:S01]  /*0710*/  IMAD.MOV.U32 R7, RZ, RZ, R0 ;  /* 0x000000ffff077224 */ /* 0x000fe200078e0000 */
[----:B------:R-:W-:-:S02]  /*0720*/  IABS R6, R245 ;  /* 0x000000f500067213 */ /* 0x000fc40000000000 */
[----:B------:R-:W-:-:S03]  /*0730*/  IABS R0, R11 ;  /* 0x0000000b00007213 */ /* 0x000fc60000000000 */
[----:B------:R-:W-:Y:S01]  /*0740*/  I2F.RP R8, R7 ;  /* 0x0000000700087306 */ /* 0x000fe20000209400 */
[----:B------:R-:W-:-:S07]  /*0750*/  IADD3 R0, RZ, -R0, RZ ;  /* 0x80000000ff007210 */ /* 0x000fce0007ffe0ff */
[----:B-1----:R-:W1:Y:S02]  /*0760*/  MUFU.RCP R2, R2 ;  /* 0x0000000200027308 */ /* 0x002e640000001000 */
[----:B-1----:R-:W-:-:S06]  /*0770*/  IADD3 R2, R2, 0xffffffe, RZ ;  /* 0x0ffffffe02027810 */ /* 0x002fcc0007ffe0ff */
[----:B------:R-:W1:Y:S02]  /*0780*/  F2I.FTZ.U32.TRUNC.NTZ R3, R2 ;  /* 0x0000000200037305 */ /* 0x000e64000021f000 */
[----:B-1----:R-:W-:-:S04]  /*0790*/  IMAD.MOV R2, RZ, RZ, -R3 ;  /* 0x000000ffff027224 */ /* 0x002fc800078e0a03 */
[----:B------:R-:W-:Y:S02]  /*07a0*/  IMAD R4, R2, R5, RZ ;  /* 0x0000000502047224 */ /* 0x000fe400078e02ff */
[----:B------:R-:W-:-:S04]  /*07b0*/  IMAD.MOV.U32 R2, RZ, RZ, RZ ;  /* 0x000000ffff027224 */ /* 0x000fc800078e00ff */
[----:B------:R-:W-:-:S04]  /*07c0*/  IMAD.HI.U32 R2, R3, R4, R2 ;  /* 0x0000000403027227 */ /* 0x000fc800078e0002 */
[----:B------:R-:W-:-:S04]  /*07d0*/  IMAD.MOV.U32 R3, RZ, RZ, R6 ;  /* 0x000000ffff037224 */ /* 0x000fc800078e0006 */
[----:B------:R-:W-:-:S04]  /*07e0*/  IMAD.HI.U32 R2, R2, R3, RZ ;  /* 0x0000000302027227 */ /* 0x000fc800078e00ff */
[----:B------:R-:W-:Y:S02]  /*07f0*/  IMAD R0, R2, R0, R3 ;  /* 0x0000000002007224 */ /* 0x000fe400078e0203 */
[----:B------:R-:W1:Y:S03]  /*0800*/  MUFU.RCP R3, R8 ;  /* 0x0000000800037308 */ /* 0x000e660000001000 */
[----:B------:R-:W-:Y:S02]  /*0810*/  ISETP.GT.U32.AND P1, PT, R5, R0, PT ;  /* 0x000000000500720c */ /* 0x000fe40003f24070 */
[----:B-1----:R-:W-:-:S11]  /*0820*/  IADD3 R3, R3, 0xffffffe, RZ ;  /* 0x0ffffffe03037810 */ /* 0x002fd60007ffe0ff */
[----:B------:R-:W-:Y:S01]  /*0830*/  @!P1 IMAD.IADD R0, R0, 0x1, -R5 ;  /* 0x0000000100009824 */ /* 0x000fe200078e0a05 */
[----:B------:R-:W-:Y:S02]  /*0840*/  @!P1 IADD3 R2, R2, 0x1, RZ ;  /* 0x0000000102029810 */ /* 0x000fe40007ffe0ff */
[----:B------:R-:W-:Y:S01]  /*0850*/  ISETP.NE.AND P1, PT, R11, RZ, PT ;  /* 0x000000ff0b00720c */ /* 0x000fe20003f25270 */
[----:B------:R-:W1:Y:S01]  /*0860*/  F2I.FTZ.U32.TRUNC.NTZ R3, R3 ;  /* 0x0000000300037305 */ /* 0x000e62000021f000 */
[----:B------:R-:W-:Y:S02]  /*0870*/  ISETP.GE.U32.AND P2, PT, R0, R5, PT ;  /* 0x000000050000720c */ /* 0x000fe40003f46070 */
[----:B------:R-:W-:-:S04]  /*0880*/  LOP3.LUT R0, R245, R11, RZ, 0x3c, !PT ;  /* 0x0000000bf5007212 */ /* 0x000fc800078e3cff */
[----:B------:R-:W-:-:S07]  /*0890*/  ISETP.GE.AND P0, PT, R0, RZ, PT ;  /* 0x000000ff0000720c */ /* 0x000fce0003f06270 */
[----:B------:R-:W-:Y:S02]  /*08a0*/  @P2 IADD3 R2, R2, 0x1, RZ ;  /* 0x0000000102022810 */ /* 0x000fe40007ffe0ff */
[----:B-1----:R-:W-:-:S03]  /*08b0*/  IADD3 R0, RZ, -R3, RZ ;  /* 0x80000003ff007210 */ /* 0x002fc60007ffe0ff */
[----:B------:R-:W-:Y:S02]  /*08c0*/  IMAD.MOV.U32 R4, RZ, RZ, R2 ;  /* 0x000000ffff047224 */ /* 0x000fe400078e0002 */
[----:B------:R-:W-:Y:S01]  /*08d0*/  IMAD.MOV.U32 R2, RZ, RZ, R0 ;  /* 0x000000ffff027224 */ /* 0x000fe200078e0000 */
[----:B------:R-:W-:Y:S01]  /*08e0*/  IABS R0, R10 ;  /* 0x0000000a00007213 */ /* 0x000fe20000000000 */
[----:B------:R-:W-:Y:S01]  /*08f0*/  @!P0 IMAD.MOV R4, RZ, RZ, -R4 ;  /* 0x000000ffff048224 */ /* 0x000fe200078e0a04 */
[----:B------:R-:W-:Y:S01]  /*0900*/  @!P1 LOP3.LUT R4, RZ, R11, RZ, 0x33, !PT ;  /* 0x0000000bff049212 */ /* 0x000fe200078e33ff */
[----:B------:R-:W-:Y:S01]  /*0910*/  IMAD R5, R2, R7, RZ ;  /* 0x0000000702057224 */ /* 0x000fe200078e02ff */
[----:B------:R-:W-:Y:S01]  /*0920*/  MOV R2, RZ ;  /* 0x000000ff00027202 */ /* 0x000fe20000000f00 */
[----:B------:R-:W-:Y:S01]  /*0930*/  IMAD.MOV R6, RZ, RZ, -R0 ;  /* 0x000000ffff067224 */ /* 0x000fe200078e0a00 */
[----:B------:R-:W-:-:S03]  /*0940*/  IABS R8, R4 ;  /* 0x0000000400087213 */ /* 0x000fc60000000000 */
[----:B------:R-:W-:-:S04]  /*0950*/  IMAD.HI.U32 R0, R3, R5, R2 ;  /* 0x0000000503007227 */ /* 0x000fc800078e0002 */
[----:B------:R-:W-:Y:S02]  /*0960*/  IMAD.MOV.U32 R2, RZ, RZ, R8 ;  /* 0x000000ffff027224 */ /* 0x000fe400078e0008 */
[----:B------:R-:W-:Y:S02]  /*0970*/  IMAD.MOV.U32 R3, RZ, RZ, R6 ;  /* 0x000000ffff037224 */ /* 0x000fe400078e0006 */
[----:B------:R-:W-:-:S04]  /*0980*/  IMAD.HI.U32 R0, R0, R2, RZ ;  /* 0x0000000200007227 */ /* 0x000fc800078e00ff */
[----:B------:R-:W-:Y:S02]  /*0990*/  IMAD R2, R0, R3, R2 ;  /* 0x0000000300027224 */ /* 0x000fe400078e0202 */
[----:B------:R-:W-:-:S03]  /*09a0*/  IMAD R3, R4, R11, RZ ;  /* 0x0000000b04037224 */ /* 0x000fc600078e02ff */
[----:B------:R-:W-:Y:S02]  /*09b0*/  ISETP.GT.U32.AND P1, PT, R7, R2, PT ;  /* 0x000000020700720c */ /* 0x000fe40003f24070 */
[----:B------:R-:W-:-:S11]  /*09c0*/  IADD3 R245, R245, -R3, RZ ;  /* 0x80000003f5f57210 */ /* 0x000fd60007ffe0ff */
[----:B------:R-:W-:Y:S01]  /*09d0*/  @!P1 IMAD.IADD R2, R2, 0x1, -R7 ;  /* 0x0000000102029824 */ /* 0x000fe200078e0a07 */
[----:B------:R-:W-:Y:S02]  /*09e0*/  @!P1 IADD3 R0, R0, 0x1, RZ ;  /* 0x0000000100009810 */ /* 0x000fe40007ffe0ff */
[----:B------:R-:W-:Y:S02]  /*09f0*/  ISETP.NE.AND P1, PT, R10, RZ, PT ;  /* 0x000000ff0a00720c */ /* 0x000fe40003f25270 */
[----:B------:R-:W-:Y:S02]  /*0a00*/  ISETP.GE.U32.AND P2, PT, R2, R7, PT ;  /* 0x000000070200720c */ /* 0x000fe40003f46070 */
[----:B------:R-:W-:-:S04]  /*0a10*/  LOP3.LUT R2, R4, R10, RZ, 0x3c, !PT ;  /* 0x0000000a04027212 */ /* 0x000fc800078e3cff */
[----:B------:R-:W-:-:S07]  /*0a20*/  ISETP.GE.AND P0, PT, R2, RZ, PT ;  /* 0x000000ff0200720c */ /* 0x000fce0003f06270 */
[----:B------:R-:W-:-:S06]  /*0a30*/  @P2 IADD3 R0, R0, 0x1, RZ ;  /* 0x0000000100002810 */ /* 0x000fcc0007ffe0ff */
[----:B------:R-:W-:Y:S02]  /*0a40*/  @!P0 IADD3 R0, -R0, RZ, RZ ;  /* 0x000000ff00008210 */ /* 0x000fe40007ffe1ff */
[----:B------:R-:W-:-:S05]  /*0a50*/  @!P1 LOP3.LUT R0, RZ, R10, RZ, 0x33, !PT ;  /* 0x0000000aff009212 */ /* 0x000fca00078e33ff */
[--C-:B------:R-:W-:Y:S02]  /*0a60*/  IMAD.MOV R2, RZ, RZ, -R0.reuse ;  /* 0x000000ffff027224 */ /* 0x100fe400078e0a00 */
[C---:B------:R-:W-:Y:S02]  /*0a70*/  IMAD R0, R10.reuse, 0x1000000, R0 ;  /* 0x010000000a007824 */ /* 0x040fe400078e0200 */
[----:B------:R-:W-:-:S04]  /*0a80*/  IMAD R2, R10, R2, R4 ;  /* 0x000000020a027224 */ /* 0x000fc800078e0204 */
[----:B------:R-:W-:Y:S01]  /*0a90*/  IMAD R246, R2, 0x10000, R0 ;  /* 0x0001000002f67824 */ /* 0x000fe200078e0200 */
[----:B------:R-:W-:Y:S05]  /*0aa0*/  BRA `(.L_x_175) ;  /* 0x0000004000007947 */ /* 0x000fea0003800000 */
.L_x_166:
[----:B-1----:R-:W-:Y:S01]  /*0ab0*/  IMAD.MOV.U32 R245, RZ, RZ, RZ ;  /* 0x000000fffff57224 */ /* 0x002fe200078e00ff */
[----:B------:R-:W-:Y:S01]  /*0ac0*/  MOV R246, RZ ;  /* 0x000000ff00f67202 */ /* 0x000fe20000000f00 */
[----:B------:R-:W-:Y:S01]  /*0ad0*/  IMAD.U32 R244, RZ, RZ, UR4 ;  /* 0x00000004fff47e24 */ /* 0x000fe2000f8e00ff */
[----:B------:R-:W-:Y:S02]  /*0ae0*/  MOV R247, c[0x0][0x53c] ;  /* 0x00014f0000f77a02 */ /* 0x000fe40000000f00 */
.L_x_175:
[----:B------:R-:W-:Y:S01]  /*0af0*/  ISETP.NE.AND P0, PT, R13, RZ, PT ;  /* 0x000000ff0d00720c */ /* 0x000fe20003f05270 */
[----:B------:R-:W-:-:S12]  /*0b00*/  WARPSYNC 0xffffffff ;  /* 0xffffffff00007948 */ /* 0x000fd80003800000 */
[----:B------:R1:W-:Y:S04]  /*0b10*/  @!P0 STS.128 [0xf100], R244 ;  /* 0x00f100f4ff008388 */ /* 0x0003e80000000c00 */
[----:B------:R-:W-:Y:S06]  /*0b20*/  BAR.ARV 0x5, 0x100 ;  /* 0x0144000000007b1d */ /* 0x000fec0000002000 */
.L_x_164:
[----:B-1----:R-:W-:-:S13]  /*0b30*/  ISETP.GE.AND P0, PT, R247, c[0x0][0x53c], PT ;  /* 0x00014f00f7007a0c */ /* 0x002fda0003f06270 */
[----:B------:R-:W-:Y:S05]  /*0b40*/  @P0 EXIT ;  /* 0x000000000000094d */ /* 0x000fea0003800000 */
[----:B------:R-:W1:Y:S01]  /*0b50*/  S2R R16, SR_TID.X ;  /* 0x0000000000107919 */ /* 0x000e620000002100 */
[----:B------:R-:W-:Y:S02]  /*0b60*/  ULDC UR5, c[0x0][0x2ac] ;  /* 0x0000ab0000057ab9 */ /* 0x000fe40000000800 */
[----:B------:R-:W-:Y:S02]  /*0b70*/  ULDC UR4, c[0x0][0x1d0] ;  /* 0x0000740000047ab9 */ /* 0x000fe40000000800 */
[----:B------:R-:W-:Y:S01]  /*0b80*/  UIMAD UR5, UR5, UR4, URZ ;  /* 0x00000004050572a4 */ /* 0x000fe2000f8e023f */
[----:B-1----:R-:W-:-:S04]  /*0b90*/  SHF.R.S32.HI R7, RZ, 0x1f, R16 ;  /* 0x0000001fff077819 */ /* 0x002fc80000011410 */
[CC--:B------:R-:W-:Y:S02]  /*0ba0*/  LEA.HI R2, R7.reuse, R16.reuse, RZ, 0x4 ;  /* 0x0000001007027211 */ /* 0x0c0fe400078f20ff */
[----:B------:R-:W-:Y:S02]  /*0bb0*/  LEA.HI R15, R7, R16, RZ, 0x2 ;  /* 0x00000010070f7211 */ /* 0x000fe400078f10ff */
[----:B------:R-:W-:Y:S02]  /*0bc0*/  SHF.R.S32.HI R3, RZ, 0x4, R2 ;  /* 0x00000004ff037819 */ /* 0x000fe40000011402 */
[--C-:B------:R-:W-:Y:S02]  /*0bd0*/  SHF.R.S32.HI R8, RZ, 0x2, R15.reuse ;  /* 0x00000002ff087819 */ /* 0x100fe4000001140f */
[----:B------:R-:W-:Y:S02]  /*0be0*/  LEA.HI R0, R2, R3, RZ, 0x1 ;  /* 0x0000000302007211 */ /* 0x000fe400078f08ff */
[----:B------:R-:W-:-:S02]  /*0bf0*/  SHF.R.S32.HI R4, RZ, 0x1f, R15 ;  /* 0x0000001fff047819 */ /* 0x000fc4000001140f */
[----:B------:R-:W-:Y:S02]  /*0c00*/  LOP3.LUT R0, R0, 0xfffffffe, RZ, 0xc0, !PT ;  /* 0xfffffffe00007812 */ /* 0x000fe400078ec0ff */
[CC--:B------:R-:W-:Y:S02]  /*0c10*/  LEA.HI R9, R7.reuse, R16.reuse, RZ, 0x3 ;  /* 0x0000001007097211 */ /* 0x0c0fe400078f18ff */
[----:B------:R-:W-:Y:S01]  /*0c20*/  LEA.HI R10, R7, R16, RZ, 0x5 ;  /* 0x00000010070a7211 */ /* 0x000fe200078f28ff */
[----:B------:R-:W-:Y:S01]  /*0c30*/  IMAD.IADD R13, R3, 0x1, -R0 ;  /* 0x00000001030d7824 */ /* 0x000fe200078e0a00 */
[----:B------:R-:W-:Y:S02]  /*0c40*/  LOP3.LUT R0, R2, 0xfffffff0, RZ, 0xc0, !PT ;  /* 0xfffffff002007812 */ /* 0x000fe400078ec0ff */
[----:B------:R-:W-:Y:S02]  /*0c50*/  LEA.HI R3, R4, R8, RZ, 0x3 ;  /* 0x0000000804037211 */ /* 0x000fe400078f18ff */
[----:B------:R-:W-:Y:S01]  /*0c60*/  SHF.R.S32.HI R234, RZ, 0x3, R9 ;  /* 0x00000003ffea7819 */ /* 0x000fe20000011409 */
[----:B------:R-:W-:Y:S01]  /*0c70*/  IMAD.IADD R2, R16, 0x1, -R0 ;  /* 0x0000000110027824 */ /* 0x000fe200078e0a00 */
[----:B------:R-:W-:-:S02]  /*0c80*/  LOP3.LUT R4, R9, 0xfffffff8, RZ, 0xc0, !PT ;  /* 0xfffffff809047812 */ /* 0x000fc400078ec0ff */
[----:B------:R-:W-:Y:S01]  /*0c90*/  LOP3.LUT R0, R3, 0xfffffff8, RZ, 0xc0, !PT ;  /* 0xfffffff803007812 */ /* 0x000fe200078ec0ff */
[----:B------:R-:W-:Y:S01]  /*0ca0*/  IMAD.SHL.U32 R3, R234, 0x40, RZ ;  /* 0x00000040ea037824 */ /* 0x000fe200078e00ff */
[----:B------:R-:W-:Y:S01]  /*0cb0*/  LEA.HI R7, R7, R16, RZ, 0x6 ;  /* 0x0000001007077211 */ /* 0x000fe200078f30ff */
[----:B------:R-:W-:Y:S01]  /*0cc0*/  IMAD.IADD R233, R16, 0x1, -R4 ;  /* 0x0000000110e97824 */ /* 0x000fe200078e0a04 */
[----:B------:R-:W-:Y:S01]  /*0cd0*/  SHF.R.S32.HI R4, RZ, 0x1f, R2 ;  /* 0x0000001fff047819 */ /* 0x000fe20000011402 */
[----:B------:R-:W-:Y:S01]  /*0ce0*/  IMAD.IADD R8, R8, 0x1, -R0 ;  /* 0x0000000108087824 */ /* 0x000fe200078e0a00 */
[----:B------:R-:W-:Y:S01]  /*0cf0*/  LOP3.LUT R0, R3, 0x1c0, RZ, 0xc0, !PT ;  /* 0x000001c003007812 */ /* 0x000fe200078ec0ff */
[C---:B------:R-:W-:Y:S01]  /*0d00*/  IMAD.SHL.U32 R231, R233.reuse, 0x8, RZ ;  /* 0x00000008e9e77824 */ /* 0x040fe200078e00ff */
[----:B------:R-:W-:Y:S01]  /*0d10*/  LEA.HI R14, R4, R2, RZ, 0x3 ;  /* 0x00000002040e7211 */ /* 0x000fe200078f18ff */
[----:B------:R-:W-:Y:S01]  /*0d20*/  IMAD.SHL.U32 R5, R233, 0x40, RZ ;  /* 0x00000040e9057824 */ /* 0x000fe200078e00ff */
[----:B------:R-:W-:Y:S01]  /*0d30*/  SHF.R.U32.HI R6, RZ, 0x3, R0 ;  /* 0x00000003ff067819 */ /* 0x000fe20000011600 */
[----:B------:R-:W-:Y:S01]  /*0d40*/  IMAD.SHL.U32 R7, R7, 0x8, RZ ;  /* 0x0000000807077824 */ /* 0x000fe200078e00ff */
[----:B------:R-:W-:-:S02]  /*0d50*/  LOP3.LUT R3, R0, 0x38, R231, 0xf8, !PT ;  /* 0x0000003800037812 */ /* 0x000fc400078ef8e7 */
[----:B------:R-:W-:Y:S02]  /*0d60*/  LOP3.LUT R4, R14, 0xfffffff8, RZ, 0xc0, !PT ;  /* 0xfffffff80e047812 */ /* 0x000fe400078ec0ff */
[----:B------:R-:W-:Y:S02]  /*0d70*/  LOP3.LUT R12, R3, R6, RZ, 0x3c, !PT ;  /* 0x00000006030c7212 */ /* 0x000fe400078e3cff */
[----:B------:R-:W-:Y:S01]  /*0d80*/  LOP3.LUT R0, R5, 0x1c0, RZ, 0xc0, !PT ;  /* 0x000001c005007812 */ /* 0x000fe200078ec0ff */
[----:B------:R-:W-:Y:S01]  /*0d90*/  IMAD.IADD R3, R2, 0x1, -R4 ;  /* 0x0000000102037824 */ /* 0x000fe200078e0a04 */
[----:B------:R-:W-:Y:S02]  /*0da0*/  LOP3.LUT R4, R10, 0xffffffe0, RZ, 0xc0, !PT ;  /* 0xffffffe00a047812 */ /* 0x000fe400078ec0ff */
[----:B------:R-:W-:Y:S02]  /*0db0*/  LOP3.LUT R5, R0, 0x8, R9, 0xf8, !PT ;  /* 0x0000000800057812 */ /* 0x000fe400078ef809 */
[----:B------:R-:W-:Y:S01]  /*0dc0*/  SHF.R.U32.HI R2, RZ, 0x3, R0 ;  /* 0x00000003ff027819 */ /* 0x000fe20000011600 */
[----:B------:R-:W-:Y:S01]  /*0dd0*/  IMAD.IADD R18, R16, 0x1, -R4 ;  /* 0x0000000110127824 */ /* 0x000fe200078e0a04 */
[----:B------:R-:W-:-:S02]  /*0de0*/  SHF.R.S32.HI R9, RZ, 0x5, R10 ;  /* 0x00000005ff097819 */ /* 0x000fc4000001140a */
[----:B------:R-:W-:Y:S02]  /*0df0*/  SHF.R.S32.HI R0, RZ, 0x1f, R10 ;  /* 0x0000001fff007819 */ /* 0x000fe4000001140a */
[----:B------:R-:W-:Y:S02]  /*0e00*/  SHF.R.S32.HI R11, RZ, 0x1f, R18 ;  /* 0x0000001fff0b7819 */ /* 0x000fe40000011412 */
[----:B------:R-:W-:Y:S02]  /*0e10*/  LEA.HI R0, R0, R9, RZ, 0x3 ;  /* 0x0000000900007211 */ /* 0x000fe400078f18ff */
[----:B------:R-:W-:Y:S02]  /*0e20*/  LOP3.LUT R10, R5, R2, RZ, 0x3c, !PT ;  /* 0x00000002050a7212 */ /* 0x000fe400078e3cff */
[----:B------:R-:W-:Y:S01]  /*0e30*/  LOP3.LUT R2, R15, 0xfffffffc, RZ, 0xc0, !PT ;  /* 0xfffffffc0f027812 */ /* 0x000fe200078ec0ff */
[----:B------:R-:W-:Y:S01]  /*0e40*/  IMAD.MOV.U32 R15, RZ, RZ, 0x20 ;  /* 0x00000020ff0f7424 */ /* 0x000fe200078e00ff */
[----:B------:R-:W-:-:S02]  /*0e50*/  LOP3.LUT R0, R0, 0xffffff8, RZ, 0xc0, !PT ;  /* 0x0ffffff800007812 */ /* 0x000fc400078ec0ff */
[----:B------:R-:W-:Y:S01]  /*0e60*/  LEA.HI R11, R11, R18, RZ, 0x2 ;  /* 0x000000120b0b7211 */ /* 0x000fe200078f10ff */
[----:B------:R-:W-:Y:S01]  /*0e70*/  IMAD.IADD R2, R16, 0x1, -R2 ;  /* 0x0000000110027824 */ /* 0x000fe200078e0a02 */
[----:B------:R-:W-:Y:S01]  /*0e80*/  LOP3.LUT R6, R8, 0x1, RZ, 0xc0, !PT ;  /* 0x0000000108067812 */ /* 0x000fe200078ec0ff */
[----:B------:R-:W-:Y:S01]  /*0e90*/  IMAD.IADD R5, R9, 0x1, -R0 ;  /* 0x0000000109057824 */ /* 0x000fe200078e0a00 */
[----:B------:R-:W-:Y:S01]  /*0ea0*/  SHF.R.S32.HI R4, RZ, 0x2, R11 ;  /* 0x00000002ff047819 */ /* 0x000fe2000001140b */
[----:B------:R-:W-:Y:S01]  /*0eb0*/  IMAD.MOV.U32 R16, RZ, RZ, 0x10 ;  /* 0x00000010ff107424 */ /* 0x000fe200078e00ff */
[----:B------:R-:W-:Y:S02]  /*0ec0*/  LEA.HI R0, R2, R2, RZ, 0x1 ;  /* 0x0000000202007211 */ /* 0x000fe400078f08ff */
[----:B------:R-:W-:Y:S01]  /*0ed0*/  ISETP.NE.U32.AND P0, PT, R6, 0x1, PT ;  /* 0x000000010600780c */ /* 0x000fe20003f05070 */
[----:B------:R-:W-:Y:S01]  /*0ee0*/  IMAD R17, R5, 0x10, R4 ;  /* 0x0000001005117824 */ /* 0x000fe200078e0204 */
[----:B------:R-:W-:Y:S01]  /*0ef0*/  LOP3.LUT R5, R0, 0x1ffffffe, RZ, 0xc0, !PT ;  /* 0x1ffffffe00057812 */ /* 0x000fe200078ec0ff */
[----:B------:R-:W-:Y:S01]  /*0f00*/  IMAD.SHL.U32 R4, R8, 0x40, RZ ;  /* 0x0000004008047824 */ /* 0x000fe200078e00ff */
[----:B------:R-:W-:Y:S01]  /*0f10*/  LOP3.LUT R12, R12, 0x7ffffe00, R7, 0xf8, !PT ;  /* 0x7ffffe000c0c7812 */ /* 0x000fe200078ef807 */
[----:B------:R-:W-:Y:S01]  /*0f20*/  IMAD R7, R9, 0x200, R2 ;  /* 0x0000020009077824 */ /* 0x000fe200078e0202 */
[----:B------:R-:W-:Y:S01]  /*0f30*/  R2P PR, R8, 0x6 ;  /* 0x0000000608007804 */ /* 0x000fe20000000000 */
[----:B------:R-:W-:Y:S01]  /*0f40*/  IMAD.IADD R8, R2, 0x1, -R5 ;  /* 0x0000000102087824 */ /* 0x000fe200078e0a05 */
[----:B------:R-:W-:Y:S01]  /*0f50*/  LOP3.LUT R4, R4, 0x1c0, RZ, 0xc0, !PT ;  /* 0x000001c004047812 */ /* 0x000fe200078ec0ff */
[----:B------:R-:W-:Y:S01]  /*0f60*/  IMAD.SHL.U32 R6, R13, 0x8, RZ ;  /* 0x000000080d067824 */ /* 0x000fe200078e00ff */
[C---:B------:R-:W-:Y:S01]  /*0f70*/  LOP3.LUT P4, RZ, R3.reuse, 0x2, RZ, 0xc0, !PT ;  /* 0x0000000203ff7812 */ /* 0x040fe2000788c0ff */
[----:B------:R-:W-:Y:S01]  /*0f80*/  IMAD R8, R8, 0x8, R17 ;  /* 0x0000000808087824 */ /* 0x000fe200078e0211 */
[----:B------:R-:W-:Y:S01]  /*0f90*/  LEA.HI R2, R4, R4, RZ, 0x1d ;  /* 0x0000000404027211 */ /* 0x000fe200078fe8ff */
[----:B------:R1:W-:Y:S01]  /*0fa0*/  STL [R1+0xac], R17 ;  /* 0x0000ac1101007387 */ /* 0x0003e20000100800 */
[C---:B------:R-:W-:Y:S01]  /*0fb0*/  LOP3.LUT P3, RZ, R3.reuse, 0x4, RZ, 0xc0, !PT ;  /* 0x0000000403ff7812 */ /* 0x040fe2000786c0ff */
[----:B------:R-:W-:Y:S01]  /*0fc0*/  IMAD.SHL.U32 R3, R3, 0x40, RZ ;  /* 0x0000004003037824 */ /* 0x000fe200078e00ff */
[----:B------:R-:W-:Y:S01]  /*0fd0*/  IADD3 R235, R231, 0x40, RZ ;  /* 0x00000040e7eb7810 */ /* 0x000fe20007ffe0ff */
[----:B------:R-:W-:Y:S01]  /*0fe0*/  IMAD.U32 R7, R7, 0x2, R2 ;  /* 0x0000000207077824 */ /* 0x000fe200078e0002 */
[----:B------:R-:W-:Y:S01]  /*0ff0*/  LOP3.LUT R2, R11, 0x7ffffffc, RZ, 0xc0, !PT ;  /* 0x7ffffffc0b027812 */ /* 0x000fe200078ec0ff */
[----:B------:R2:W-:Y:S01]  /*1000*/  STL [R1+0xb0], R8 ;  /* 0x0000b00801007387 */ /* 0x0005e20000100800 */
[----:B------:R-:W-:Y:S01]  /*1010*/  LOP3.LUT R3, R3, 0x1c0, RZ, 0xc0, !PT ;  /* 0x000001c003037812 */ /* 0x000fe200078ec0ff */
[----:B------:R-:W-:Y:S01]  /*1020*/  IMAD R0, R13, 0x200, R10 ;  /* 0x000002000d007824 */ /* 0x000fe200078e020a */
[----:B------:R-:W-:Y:S01]  /*1030*/  SEL R5, R16, 0xfffffff0, !P4 ;  /* 0xfffffff010057807 */ /* 0x000fe20006000000 */
[----:B------:R-:W-:Y:S01]  /*1040*/  IMAD.IADD R2, R18, 0x1, -R2 ;  /* 0x0000000112027824 */ /* 0x000fe200078e0a02 */
[----:B------:R-:W-:Y:S01]  /*1050*/  LOP3.LUT R6, R3, 0x8, R6, 0xf8, !PT ;  /* 0x0000000803067812 */ /* 0x000fe200078ef806 */
[----:B------:R-:W-:Y:S01]  /*1060*/  IMAD.MOV.U32 R10, RZ, RZ, 0x40 ;  /* 0x00000040ff0a7424 */ /* 0x000fe200078e00ff */
[----:B------:R-:W-:Y:S01]  /*1070*/  SHF.R.U32.HI R3, RZ, 0x3, R3 ;  /* 0x00000003ff037819 */ /* 0x000fe20000011603 */
[----:B------:R-:W-:Y:S01]  /*1080*/  IMAD.SHL.U32 R26, R2, 0x2, RZ ;  /* 0x00000002021a7824 */ /* 0x000fe200078e00ff */
[----:B------:R-:W-:Y:S01]  /*1090*/  SEL R4, R15, 0xffffffe0, !P3 ;  /* 0xffffffe00f047807 */ /* 0x000fe20005800000 */
[----:B------:R-:W-:Y:S01]  /*10a0*/  IMAD.SHL.U32 R200, R12, 0x2, RZ ;  /* 0x000000020cc87824 */ /* 0x000fe200078e00ff */
[----:B------:R-:W-:Y:S01]  /*10b0*/  LOP3.LUT R3, R6, R3, RZ, 0x3c, !PT ;  /* 0x0000000306037212 */ /* 0x000fe200078e3cff */
[----:B------:R-:W-:Y:S01]  /*10c0*/  IMAD.SHL.U32 R6, R14, 0x40, RZ ;  /* 0x000000400e067824 */ /* 0x000fe200078e00ff */
[C---:B------:R-:W-:Y:S01]  /*10d0*/  IADD3 R25, R26.reuse, 0x8, RZ ;  /* 0x000000081a197810 */ /* 0x040fe20007ffe0ff */
[----:B------:R-:W-:Y:S01]  /*10e0*/  STL [R1+0x4c], R26 ;  /* 0x00004c1a01007387 */ /* 0x000fe20000100800 */
[C---:B------:R-:W-:Y:S01]  /*10f0*/  IADD3 R24, R26.reuse, 0x10, RZ ;  /* 0x000000101a187810 */ /* 0x040fe20007ffe0ff */
[----:B------:R-:W-:Y:S01]  /*1100*/  IMAD.IADD R4, R5, 0x1, R4 ;  /* 0x0000000105047824 */ /* 0x000fe200078e0204 */
[C---:B------:R-:W-:Y:S01]  /*1110*/  IADD3 R23, R26.reuse, 0x18, RZ ;  /* 0x000000181a177810 */ /* 0x040fe20007ffe0ff */
[----:B------:R-:W-:Y:S01]  /*1120*/  STL [R1+0x48], R25 ;  /* 0x0000481901007387 */ /* 0x000fe20000100800 */
[----:B------:R-:W-:-:S02]  /*1130*/  IADD3 R22, R26, 0x20, RZ ;  /* 0x000000201a167810 */ /* 0x000fc40007ffe0ff */
[C---:B------:R-:W-:Y:S01]  /*1140*/  IADD3 R21, R26.reuse, 0x28, RZ ;  /* 0x000000281a157810 */ /* 0x040fe20007ffe0ff */
[----:B------:R-:W-:Y:S01]  /*1150*/  STL [R1+0x44], R24 ;  /* 0x0000441801007387 */ /* 0x000fe20000100800 */
[C---:B------:R-:W-:Y:S02]  /*1160*/  IADD3 R20, R26.reuse, 0x30, RZ ;  /* 0x000000301a147810 */ /* 0x040fe40007ffe0ff */
[C---:B------:R-:W-:Y:S01]  /*1170*/  IADD3 R19, R26.reuse, 0x38, RZ ;  /* 0x000000381a137810 */ /* 0x040fe20007ffe0ff */
[----:B------:R-:W-:Y:S01]  /*1180*/  STL [R1+0x40], R23 ;  /* 0x0000401701007387 */ /* 0x000fe20000100800 */
[C---:B------:R-:W-:Y:S02]  /*1190*/  IADD3 R18, R26.reuse, 0x40, RZ ;  /* 0x000000401a127810 */ /* 0x040fe40007ffe0ff */
[C---:B-1----:R-:W-:Y:S01]  /*11a0*/  IADD3 R17, R26.reuse, 0x48, RZ ;  /* 0x000000481a117810 */ /* 0x042fe20007ffe0ff */
[----:B------:R-:W-:Y:S01]  /*11b0*/  STL [R1+0x3c], R22 ;  /* 0x00003c1601007387 */ /* 0x000fe20000100800 */
[----:B------:R-:W-:-:S02]  /*11c0*/  IADD3 R16, R26, 0x50, RZ ;  /* 0x000000501a107810 */ /* 0x000fc40007ffe0ff */
[----:B------:R-:W-:Y:S01]  /*11d0*/  LOP3.LUT R3, R3, 0x7ffffe00, R6, 0xf8, !PT ;  /* 0x7ffffe0003037812 */ /* 0x000fe200078ef806 */
[----:B------:R-:W-:Y:S01]  /*11e0*/  STL [R1+0x38], R21 ;  /* 0x0000381501007387 */ /* 0x000fe20000100800 */
[----:B------:R-:W-:Y:S02]  /*11f0*/  IADD3 R14, R26, 0x58, RZ ;  /* 0x000000581a0e7810 */ /* 0x000fe40007ffe0ff */
[----:B------:R-:W-:Y:S01]  /*1200*/  SHF.R.S32.HI R6, RZ, 0x1f, R235 ;  /* 0x0000001fff067819 */ /* 0x000fe200000114eb */
[----:B------:R1:W-:Y:S01]  /*1210*/  STL [R1+0x34], R20 ;  /* 0x0000341401007387 */ /* 0x0003e20000100800 */
[----:B------:R-:W-:Y:S02]  /*1220*/  LEA R71, R0, 0x8100, 0x1 ;  /* 0x0000810000477811 */ /* 0x000fe400078e08ff */
[----:B------:R-:W-:Y:S01]  /*1230*/  IADD3 R13, R26, 0x60, RZ ;  /* 0x000000601a0d7810 */ /* 0x000fe20007ffe0ff */
[----:B------:R-:W-:Y:S01]  /*1240*/  STL [R1+0x30], R19 ;  /* 0x0000301301007387 */ /* 0x000fe20000100800 */
[----:B------:R-:W-:-:S02]  /*1250*/  SEL R6, R10, 0xffffffc0, !P2 ;  /* 0xffffffc00a067807 */ /* 0x000fc40005000000 */
[----:B------:R-:W-:Y:S01]  /*1260*/  SEL R0, R10, 0xffffffc0, !P3 ;  /* 0xffffffc00a007807 */ /* 0x000fe20005800000 */
[----:B------:R-:W-:Y:S01]  /*1270*/  STL [R1+0x2c], R18 ;  /* 0x00002c1201007387 */ /* 0x000fe20000100800 */
[C---:B------:R-:W-:Y:S02]  /*1280*/  IADD3 R12, R26.reuse, 0x68, RZ ;  /* 0x000000681a0c7810 */ /* 0x040fe40007ffe0ff */
[----:B------:R-:W-:Y:S01]  /*1290*/  IADD3 R11, R26, 0x70, RZ ;  /* 0x000000701a0b7810 */ /* 0x000fe20007ffe0ff */
[----:B------:R3:W-:Y:S01]  /*12a0*/  STL [R1+0x28], R17 ;  /* 0x0000281101007387 */ /* 0x0007e20000100800 */
[----:B------:R-:W-:Y:S02]  /*12b0*/  LEA R10, R7, 0x80, 0x1 ;  /* 0x00000080070a7811 */ /* 0x000fe400078e08ff */
[----:B------:R-:W-:Y:S01]  /*12c0*/  SHF.R.S32.HI R7, RZ, 0x1f, R25 ;  /* 0x0000001fff077819 */ /* 0x000fe20000011419 */
[----:B------:R-:W-:Y:S01]  /*12d0*/  STL [R1+0x24], R16 ;  /* 0x0000241001007387 */ /* 0x000fe20000100800 */
[----:B------:R-:W-:-:S02]  /*12e0*/  SHF.R.S32.HI R5, RZ, 0x1f, R231 ;  /* 0x0000001fff057819 */ /* 0x000fc400000114e7 */
[C---:B------:R-:W-:Y:S01]  /*12f0*/  SEL R5, R15.reuse, 0xffffffe0, !P1 ;  /* 0xffffffe00f057807 */ /* 0x040fe20004800000 */
[----:B------:R-:W-:Y:S01]  /*1300*/  STL [R1+0x20], R14 ;  /* 0x0000200e01007387 */ /* 0x000fe20000100800 */
[----:B------:R-:W-:Y:S02]  /*1310*/  SEL R2, R15, 0xffffffe0, !P4 ;  /* 0xffffffe00f027807 */ /* 0x000fe40006000000 */
[----:B--2---:R-:W-:Y:S01]  /*1320*/  IADD3 R8, R26, 0x78, RZ ;  /* 0x000000781a087810 */ /* 0x004fe20007ffe0ff */
[----:B------:R-:W-:Y:S01]  /*1330*/  STL [R1+0x1c], R13 ;  /* 0x00001c0d01007387 */ /* 0x000fe20000100800 */
[----:B------:R-:W-:Y:S02]  /*1340*/  SHF.R.S32.HI R15, RZ, 0x1f, R24 ;  /* 0x0000001fff0f7819 */ /* 0x000fe40000011418 */
[----:B-1----:R-:W-:Y:S01]  /*1350*/  SHF.R.S32.HI R20, RZ, 0x1f, R20 ;  /* 0x0000001fff147819 */ /* 0x002fe20000011414 */
[----:B------:R-:W-:Y:S01]  /*1360*/  STL [R1+0x18], R12 ;  /* 0x0000180c01007387 */ /* 0x000fe20000100800 */
[----:B------:R-:W-:-:S03]  /*1370*/  LEA R189, R3, 0x100, 0x1 ;  /* 0x0000010003bd7811 */ /* 0x000fc600078e08ff */
[----:B------:R-:W-:Y:S01]  /*1380*/  STL [R1+0x14], R11 ;  /* 0x0000140b01007387 */ /* 0x000fe20000100800 */
[--C-:B------:R-:W-:Y:S01]  /*1390*/  IADD3 R192, R0, R189, R2.reuse ;  /* 0x000000bd00c07210 */ /* 0x100fe20007ffe002 */
[----:B------:R-:W-:Y:S02]  /*13a0*/  IMAD R195, R9, 0x800, R189 ;  /* 0x0000080009c37824 */ /* 0x000fe400078e02bd */
[----:B------:R1:W-:Y:S01]  /*13b0*/  STL [R1+0xa8], R7 ;  /* 0x0000a80701007387 */ /* 0x0003e20000100800 */
[----:B---3--:R-:W-:Y:S01]  /*13c0*/  SHF.R.S32.HI R17, RZ, 0x1f, R17 ;  /* 0x0000001fff117819 */ /* 0x008fe20000011411 */
[C---:B------:R-:W-:Y:S02]  /*13d0*/  IMAD.IADD R191, R189.reuse, 0x1, R2 ;  /* 0x00000001bdbf7824 */ /* 0x040fe400078e0202 */
[----:B------:R-:W-:Y:S01]  /*13e0*/  STL [R1+0x10], R8 ;  /* 0x0000100801007387 */ /* 0x000fe20000100800 */
[----:B------:R-:W-:Y:S02]  /*13f0*/  IMAD.IADD R196, R2, 0x1, R195 ;  /* 0x0000000102c47824 */ /* 0x000fe400078e02c3 */
[----:B------:R-:W-:Y:S01]  /*1400*/  IMAD R194, R4, 0x2, R189 ;  /* 0x0000000204c27824 */ /* 0x000fe200078e02bd */
[----:B------:R2:W-:Y:S01]  /*1410*/  STL [R1+0xa4], R15 ;  /* 0x0000a40f01007387 */ /* 0x0005e20000100800 */
[----:B------:R-:W-:-:S02]  /*1420*/  IMAD.IADD R190, R189, 0x1, R0 ;  /* 0x00000001bdbe7824 */ /* 0x000fc400078e0200 */
[C---:B------:R-:W-:Y:S01]  /*1430*/  IMAD.IADD R198, R0.reuse, 0x1, R195 ;  /* 0x0000000100c67824 */ /* 0x040fe200078e02c3 */
[----:B------:R-:W-:Y:S01]  /*1440*/  STL [R1+0x50], R10 ;  /* 0x0000500a01007387 */ /* 0x000fe20000100800 */
[----:B------:R-:W-:Y:S01]  /*1450*/  IMAD.IADD R197, R0, 0x1, R196 ;  /* 0x0000000100c57824 */ /* 0x000fe200078e02c4 */
[----:B-1----:R-:W-:-:S05]  /*1460*/  SHF.R.S32.HI R7, RZ, 0x1f, R23 ;  /* 0x0000001fff077819 */ /* 0x002fca0000011417 */
[----:B------:R1:W-:Y:S01]  /*1470*/  STL [R1+0xa0], R7 ;  /* 0x0000a00701007387 */ /* 0x0003e20000100800 */
[----:B--2---:R-:W-:-:S05]  /*1480*/  SHF.R.S32.HI R15, RZ, 0x1f, R22 ;  /* 0x0000001fff0f7819 */ /* 0x004fca0000011416 */
[----:B------:R2:W-:Y:S01]  /*1490*/  STL [R1+0x9c], R15 ;  /* 0x00009c0f01007387 */ /* 0x0005e20000100800 */
[----:B-1----:R-:W-:-:S05]  /*14a0*/  SHF.R.S32.HI R7, RZ, 0x1f, R21 ;  /* 0x0000001fff077819 */ /* 0x002fca0000011415 */
[----:B------:R1:W-:Y:S01]  /*14b0*/  STL [R1+0x98], R7 ;  /* 0x0000980701007387 */ /* 0x0003e20000100800 */
[----:B--2---:R-:W-:-:S03]  /*14c0*/  SHF.R.S32.HI R15, RZ, 0x1f, R19 ;  /* 0x0000001fff0f7819 */ /* 0x004fc60000011413 */
[----:B------:R-:W-:Y:S04]  /*14d0*/  STL [R1+0x94], R20 ;  /* 0x0000941401007387 */ /* 0x000fe80000100800 */
[----:B------:R2:W-:Y:S01]  /*14e0*/  STL [R1+0x90], R15 ;  /* 0x0000900f01007387 */ /* 0x0005e20000100800 */
[----:B-1----:R-:W-:-:S05]  /*14f0*/  SHF.R.S32.HI R7, RZ, 0x1f, R18 ;  /* 0x0000001fff077819 */ /* 0x002fca0000011412 */
[----:B------:R1:W-:Y:S01]  /*1500*/  STL [R1+0x8c], R7 ;  /* 0x00008c0701007387 */ /* 0x0003e20000100800 */
[----:B--2---:R-:W-:-:S03]  /*1510*/  SHF.R.S32.HI R15, RZ, 0x1f, R16 ;  /* 0x0000001fff0f7819 */ /* 0x004fc60000011410 */
[----:B------:R-:W-:Y:S04]  /*1520*/  STL [R1+0x88], R17 ;  /* 0x0000881101007387 */ /* 0x000fe80000100800 */
[----:B------:R-:W-:Y:S01]  /*1530*/  STL [R1+0x84], R15 ;  /* 0x0000840f01007387 */ /* 0x000fe20000100800 */
[----:B-1----:R-:W-:Y:S02]  /*1540*/  SHF.R.S32.HI R7, RZ, 0x1f, R14 ;  /* 0x0000001fff077819 */ /* 0x002fe4000001140e */
[----:B------:R-:W-:Y:S02]  /*1550*/  SHF.R.S32.HI R14, RZ, 0x1f, R13 ;  /* 0x0000001fff0e7819 */ /* 0x000fe4000001140d */
[----:B------:R-:W-:Y:S01]  /*1560*/  SHF.R.S32.HI R13, RZ, 0x1f, R12 ;  /* 0x0000001fff0d7819 */ /* 0x000fe2000001140c */
[----:B------:R1:W-:Y:S01]  /*1570*/  STL [R1+0x80], R7 ;  /* 0x0000800701007387 */ /* 0x0003e20000100800 */
[----:B------:R-:W-:-:S02]  /*1580*/  SHF.R.S32.HI R12, RZ, 0x1f, R11 ;  /* 0x0000001fff0c7819 */ /* 0x000fc4000001140b */
[----:B------:R-:W-:Y:S01]  /*1590*/  SHF.R.S32.HI R11, RZ, 0x1f, R8 ;  /* 0x0000001fff0b7819 */ /* 0x000fe20000011408 */
[C---:B------:R-:W-:Y:S01]  /*15a0*/  IMAD.IADD R8, R10.reuse, 0x1, R5 ;  /* 0x000000010a087824 */ /* 0x040fe200078e0205 */
[----:B------:R-:W-:Y:S04]  /*15b0*/  STL [R1+0x7c], R14 ;  /* 0x00007c0e01007387 */ /* 0x000fe80000100800 */
[----:B------:R-:W-:Y:S04]  /*15c0*/  STL [R1+0x78], R13 ;  /* 0x0000780d01007387 */ /* 0x000fe80000100800 */
[----:B------:R-:W-:Y:S04]  /*15d0*/  STL [R1+0x74], R12 ;  /* 0x0000740c01007387 */ /* 0x000fe80000100800 */
[----:B------:R-:W-:Y:S04]  /*15e0*/  STL [R1+0x70], R11 ;  /* 0x0000700b01007387 */ /* 0x000fe80000100800 */
[----:B------:R2:W-:Y:S01]  /*15f0*/  STL [R1+0x5c], R8 ;  /* 0x00005c0801007387 */ /* 0x0005e20000100800 */
[----:B-1----:R-:W-:-:S02]  /*1600*/  IADD3 R7, R10, -0x10, RZ ;  /* 0xfffffff00a077810 */ /* 0x002fc40007ffe0ff */
[C---:B------:R-:W-:Y:S01]  /*1610*/  @P0 IADD3 R7, R10.reuse, 0x10, RZ ;  /* 0x000000100a070810 */ /* 0x040fe20007ffe0ff */
[----:B------:R-:W-:-:S04]  /*1620*/  IMAD.IADD R10, R10, 0x1, R6 ;  /* 0x000000010a0a7824 */ /* 0x000fc800078e0206 */
[--C-:B------:R-:W-:Y:S01]  /*1630*/  IMAD.IADD R3, R5, 0x1, R7.reuse ;  /* 0x0000000105037824 */ /* 0x100fe200078e0207 */
[----:B------:R1:W-:Y:S01]  /*1640*/  STL [R1+0x6c], R10 ;  /* 0x00006c0a01007387 */ /* 0x0003e20000100800 */
[----:B------:R-:W-:Y:S02]  /*1650*/  IMAD.IADD R5, R6, 0x1, R7 ;  /* 0x0000000106057824 */ /* 0x000fe400078e0207 */
[--C-:B------:R-:W-:Y:S01]  /*1660*/  IMAD.IADD R2, R3, 0x1, R6.reuse ;  /* 0x0000000103027824 */ /* 0x100fe200078e0206 */
[----:B------:R1:W-:Y:S01]  /*1670*/  STL [R1+0x54], R7 ;  /* 0x0000540701007387 */ /* 0x0003e20000100800 */
[----:B--2---:R-:W-:-:S05]  /*1680*/  IMAD.IADD R8, R8, 0x1, R6 ;  /* 0x0000000108087824 */ /* 0x004fca00078e0206 */
[----:B------:R1:W-:Y:S04]  /*1690*/  STL [R1+0x68], R8 ;  /* 0x0000680801007387 */ /* 0x0003e80000100800 */
[----:B------:R1:W-:Y:S04]  /*16a0*/  STL [R1+0x64], R5 ;  /* 0x0000640501007387 */ /* 0x0003e80000100800 */
[----:B------:R1:W-:Y:S04]  /*16b0*/  STL [R1+0x58], R3 ;  /* 0x0000580301007387 */ /* 0x0003e80000100800 */
[----:B------:R1:W-:Y:S02]  /*16c0*/  STL [R1+0x60], R2 ;  /* 0x0000600201007387 */ /* 0x0003e40000100800 */
.L_x_275:
[----:B-1----:R-:W-:-:S04]  /*16d0*/  IMAD.MOV.U32 R8, RZ, RZ, 0x4 ;  /* 0x00000004ff087424 */ /* 0x002fc800078e00ff */
[----:B------:R-:W-:-:S05]  /*16e0*/  IMAD.WIDE R2, R247, R8, c[0x0][0x588] ;  /* 0x00016200f7027625 */ /* 0x000fca00078e0208 */
[----:B------:R-:W2:Y:S01]  /*16f0*/  LDG.E R251, [R2.64] ;  /* 0x0000000802fb7981 */ /* 0x000ea2000c1e1900 */
[----:B------:R-:W-:Y:S01]  /*1700*/  ISETP.NE.U32.AND P4, PT, RZ, c[0x0][0x370], PT ;  /* 0x0000dc00ff007a0c */ /* 0x000fe20003f85070 */
[----:B------:R-:W-:Y:S01]  /*1710*/  IMAD.MOV.U32 R237, RZ, RZ, RZ ;  /* 0x000000ffffed7224 */ /* 0x000fe200078e00ff */
[----:B------:R-:W-:Y:S01]  /*1720*/  ISETP.NE.U32.AND P2, PT, RZ, c[0x0][0x360], PT ;  /* 0x0000d800ff007a0c */ /* 0x000fe20003f45070 */
[----:B------:R-:W-:Y:S01]  /*1730*/  IMAD.MOV.U32 R11, RZ, RZ, RZ ;  /* 0x000000ffff0b7224 */ /* 0x000fe200078e00ff */
[----:B------:R-:W-:Y:S02]  /*1740*/  ISETP.NE.AND.EX P4, PT, RZ, c[0x0][0x374], PT, P4 ;  /* 0x0000dd00ff007a0c */ /* 0x000fe40003f85340 */
[----:B------:R-:W-:Y:S02]  /*1750*/  ISETP.NE.AND.EX P2, PT, RZ, c[0x0][0x364], PT, P2 ;  /* 0x0000d900ff007a0c */ /* 0x000fe40003f45320 */
[----:B------:R-:W-:-:S04]  /*1760*/  ISETP.NE.U32.AND P3, PT, RZ, c[0x0][0x348], PT ;  /* 0x0000d200ff007a0c */ /* 0x000fc80003f65070 */
[----:B------:R-:W-:Y:S02]  /*1770*/  ISETP.NE.AND.EX P3, PT, RZ, c[0x0][0x34c], PT, P3 ;  /* 0x0000d300ff007a0c */ /* 0x000fe40003f65330 */
[----:B--2---:R-:W-:Y:S01]  /*1780*/  SHF.R.S32.HI R13, RZ, 0x1f, R251 ;  /* 0x0000001fff0d7819 */ /* 0x004fe200000114fb */
[C---:B------:R-:W-:Y:S02]  /*1790*/  IMAD.SHL.U32 R252, R251.reuse, 0x4, RZ ;  /* 0x00000004fbfc7824 */ /* 0x040fe400078e00ff */
[C---:B------:R-:W-:Y:S02]  /*17a0*/  @P4 LEA R6, P1, R251.reuse, c[0x0][0x370], 0x2 ;  /* 0x0000dc00fb064a11 */ /* 0x040fe400078210ff */
[C-C-:B------:R-:W-:Y:S01]  /*17b0*/  SHF.L.U64.HI R14, R251.reuse, 0x2, R13.reuse ;  /* 0x00000002fb0e7819 */ /* 0x140fe2000001020d */
[----:B------:R1:W-:Y:S01]  /*17c0*/  STL [R1+0xc], R13 ;  /* 0x00000c0d01007387 */ /* 0x0003e20000100800 */
[----:B------:R-:W-:Y:S02]  /*17d0*/  @P4 LEA.HI.X R7, R251, c[0x0][0x374], R13, 0x2, P1 ;  /* 0x0000dd00fb074a11 */ /* 0x000fe400008f140d */
[C---:B------:R-:W-:Y:S01]  /*17e0*/  @P2 IADD3 R4, P0, R252.reuse, c[0x0][0x360], RZ ;  /* 0x0000d800fc042a10 */ /* 0x040fe20007f1e0ff */
[----:B------:R1:W-:Y:S01]  /*17f0*/  STL [R1], R14 ;  /* 0x0000000e01007387 */ /* 0x0003e20000100800 */
[----:B------:R-:W-:-:S02]  /*1800*/  IADD3 R2, P1, R252, c[0x0][0x348], RZ ;  /* 0x0000d200fc027a10 */ /* 0x000fc40007f3e0ff */
[C---:B------:R-:W-:Y:S01]  /*1810*/  @P2 IADD3.X R5, R14.reuse, c[0x0][0x364], RZ, P0, !PT ;  /* 0x0000d9000e052a10 */ /* 0x040fe200007fe4ff */
[----:B------:R1:W5:Y:S01]  /*1820*/  @P4 LDG.E R237, [R6.64] ;  /* 0x0000000806ed4981 */ /* 0x000362000c1e1900 */
[----:B------:R-:W-:-:S03]  /*1830*/  IADD3.X R3, R14, c[0x0][0x34c], RZ, P1, !PT ;  /* 0x0000d3000e037a10 */ /* 0x000fc60000ffe4ff */
[----:B------:R1:W5:Y:S04]  /*1840*/  @P2 LDG.E R12, [R4.64] ;  /* 0x00000008040c2981 */ /* 0x000368000c1e1900 */
[----:B------:R1:W5:Y:S01]  /*1850*/  @P3 LDG.E R11, [R2.64] ;  /* 0x00000008020b3981 */ /* 0x000362000c1e1900 */
[----:B------:R-:W-:Y:S01]  /*1860*/  YIELD ;  /* 0x0000000000007946 */ /* 0x000fe20003800000 */
[----:B------:R-:W-:Y:S05]  /*1870*/  @P2 BRA `(.L_x_176) ;  /* 0x0000005000002947 */ /* 0x000fea0003800000 */
[----:B-----5:R-:W-:Y:S01]  /*1880*/  MOV R12, c[0x0][0x168] ;  /* 0x00005a00000c7a02 */ /* 0x020fe20000000f00 */
[----:B------:R-:W-:Y:S05]  /*1890*/  @!P3 BRA `(.L_x_176) ;  /* 0x000000300000b947 */ /* 0x000fea0003800000 */
[----:B------:R2:W3:Y:S04]  /*18a0*/  LDG.E R0, [R2.64] ;  /* 0x0000000802007981 */ /* 0x0004e8000c1e1900 */
[----:B-12---:R-:W3:Y:S02]  /*18b0*/  LDG.E R2, [R2.64+0x4] ;  /* 0x0000040802027981 */ /* 0x006ee4000c1e1900 */
[----:B---3--:R-:W-:-:S02]  /*18c0*/  IADD3 R12, -R0, R2, RZ ;  /* 0x00000002000c7210 */ /* 0x008fc40007ffe1ff */
.L_x_176:
[----:B------:R-:W-:-:S04]  /*18d0*/  ISETP.NE.U32.AND P0, PT, RZ, c[0x0][0x368], PT ;  /* 0x0000da00ff007a0c */ /* 0x000fc80003f05070 */
[----:B------:R-:W-:-:S13]  /*18e0*/  ISETP.NE.AND.EX P0, PT, RZ, c[0x0][0x36c], PT, P0 ;  /* 0x0000db00ff007a0c */ /* 0x000fda0003f05300 */
[----:B------:R-:W-:Y:S05]  /*18f0*/  @!P0 BRA `(.L_x_177) ;  /* 0x0000004000008947 */ /* 0x000fea0003800000 */
[----:B-1----:R-:W-:-:S04]  /*1900*/  IADD3 R2, P0, R252, c[0x0][0x368], RZ ;  /* 0x0000da00fc027a10 */ /* 0x002fc80007f1e0ff */
[----:B------:R-:W-:-:S05]  /*1910*/  IADD3.X R3, R14, c[0x0][0x36c], RZ, P0, !PT ;  /* 0x0000db000e037a10 */ /* 0x000fca00007fe4ff */
[----:B------:R1:W5:Y:S01]  /*1920*/  LDG.E R0, [R2.64] ;  /* 0x0000000802007981 */ /* 0x000362000c1e1900 */
[----:B------:R-:W-:Y:S05]  /*1930*/  BRA `(.L_x_178) ;  /* 0x0000008000007947 */ /* 0x000fea0003800000 */
.L_x_177:
[----:B------:R-:W-:Y:S01]  /*1940*/  ISETP.NE.U32.AND P0, PT, RZ, c[0x0][0x350], PT ;  /* 0x0000d400ff007a0c */ /* 0x000fe20003f05070 */
[----:B------:R-:W-:-:S03]  /*1950*/  IMAD.U32 R0, RZ, RZ, UR5 ;  /* 0x00000005ff007e24 */ /* 0x000fc6000f8e00ff */
[----:B------:R-:W-:-:S13]  /*1960*/  ISETP.NE.AND.EX P0, PT, RZ, c[0x0][0x354], PT, P0 ;  /* 0x0000d500ff007a0c */ /* 0x000fda0003f05300 */
[----:B------:R-:W-:Y:S05]  /*1970*/  @!P0 BRA `(.L_x_178) ;  /* 0x0000004000008947 */ /* 0x000fea0003800000 */
[----:B-1----:R-:W-:-:S05]  /*1980*/  IMAD.WIDE R2, R251, R8, c[0x0][0x350] ;  /* 0x0000d400fb027625 */ /* 0x002fca00078e0208 */
[----:B------:R-:W2:Y:S04]  /*1990*/  LDG.E R4, [R2.64] ;  /* 0x0000000802047981 */ /* 0x000ea8000c1e1900 */
[----:B------:R-:W2:Y:S02]  /*19a0*/  LDG.E R0, [R2.64+0x4] ;  /* 0x0000040802007981 */ /* 0x000ea4000c1e1900 */
[----:B--2---:R-:W-:-:S05]  /*19b0*/  IADD3 R0, -R4, R0, RZ ;  /* 0x0000000004007210 */ /* 0x004fca0007ffe1ff */
.L_x_178:
[----:B-----5:R-:W-:Y:S01]  /*19c0*/  IMAD.IADD R21, R0, 0x1, -R237 ;  /* 0x0000000100157824 */ /* 0x020fe200078e0aed */
[C---:B------:R-:W-:Y:S01]  /*19d0*/  LOP3.LUT R0, R246.reuse, 0xff000000, RZ, 0xc0, !PT ;  /* 0xff000000f6007812 */ /* 0x040fe200078ec0ff */
[----:B-1----:R-:W-:Y:S01]  /*19e0*/  IMAD.MOV.U32 R2, RZ, RZ, RZ ;  /* 0x000000ffff027224 */ /* 0x002fe200078e00ff */
[----:B------:R-:W-:Y:S01]  /*19f0*/  LOP3.LUT R4, R246, 0xff0000, RZ, 0xc0, !PT ;  /* 0x00ff0000f6047812 */ /* 0x000fe200078ec0ff */
[----:B------:R-:W-:Y:S01]  /*1a00*/  BSSY B0, `(.L_x_179) ;  /* 0x000002c000007945 */ /* 0x000fe20003800000 */
[----:B------:R-:W-:-:S02]  /*1a10*/  SHF.R.U32.HI R0, RZ, 0x8, R0 ;  /* 0x00000008ff007819 */ /* 0x000fc40000011600 */
[C---:B------:R-:W-:Y:S02]  /*1a20*/  IADD3 R3, R21.reuse, 0x6f, RZ ;  /* 0x0000006f15037810 */ /* 0x040fe40007ffe0ff */
[----:B------:R-:W-:Y:S02]  /*1a30*/  LEA.HI R0, R4, R0, RZ, 0x10 ;  /* 0x0000000004007211 */ /* 0x000fe400078f80ff */
[----:B------:R-:W-:Y:S01]  /*1a40*/  ISETP.GE.AND P0, PT, R21, 0x1, PT ;  /* 0x000000011500780c */ /* 0x000fe20003f06270 */
[----:B------:R-:W-:Y:S01]  /*1a50*/  IMAD.HI R2, R3, -0x6db6db6d, R2 ;  /* 0x9249249303027827 */ /* 0x000fe200078e0202 */
[----:B------:R-:W-:Y:S02]  /*1a60*/  LOP3.LUT R15, R0, 0xff, RZ, 0xc0, !PT ;  /* 0x000000ff000f7812 */ /* 0x000fe400078ec0ff */
[----:B------:R-:W-:Y:S02]  /*1a70*/  SHF.R.U32.HI R5, RZ, 0x10, R0 ;  /* 0x00000010ff057819 */ /* 0x000fe40000011600 */
[----:B------:R-:W-:Y:S01]  /*1a80*/  SHF.R.U32.HI R3, RZ, 0x1f, R2 ;  /* 0x0000001fff037819 */ /* 0x000fe20000011602 */
[----:B------:R1:W-:Y:S03]  /*1a90*/  STL [R1+0x8], R15 ;  /* 0x0000080f01007387 */ /* 0x0003e60000100800 */
[----:B------:R-:W-:Y:S01]  /*1aa0*/  LEA.HI.SX32 R10, R2, R3, 0x1a ;  /* 0x00000003020a7211 */ /* 0x000fe200078fd2ff */
[----:B------:R1:W-:Y:S01]  /*1ab0*/  STL [R1+0x4], R5 ;  /* 0x0000040501007387 */ /* 0x0003e20000100800 */
[----:B------:R-:W-:Y:S01]  /*1ac0*/  IMAD.MOV.U32 R2, RZ, RZ, RZ ;  /* 0x000000ffff027224 */ /* 0x000fe200078e00ff */
[----:B------:R-:W-:Y:S05]  /*1ad0*/  @!P0 BRA `(.L_x_180) ;  /* 0x000001e000008947 */ /* 0x000fea0003800000 */
[----:B------:R-:W-:Y:S01]  /*1ae0*/  ISETP.NE.AND P0, PT, R5, RZ, PT ;  /* 0x000000ff0500720c */ /* 0x000fe20003f05270 */
[----:B------:R-:W-:-:S03]  /*1af0*/  IMAD.MOV.U32 R4, RZ, RZ, RZ ;  /* 0x000000ffff047224 */ /* 0x000fc600078e00ff */
[----:B------:R-:W-:-:S04]  /*1b00*/  SEL R0, R5, c[0x0][0x338], P0 ;  /* 0x0000ce0005007a07 */ /* 0x000fc80000000000 */
[----:B------:R-:W-:Y:S02]  /*1b10*/  IABS R3, R0 ;  /* 0x0000000000037213 */ /* 0x000fe40000000000 */
[----:B------:R-:W-:Y:S02]  /*1b20*/  IADD3 R6, R10, -0x1, R0 ;  /* 0xffffffff0a067810 */ /* 0x000fe40007ffe000 */
[----:B------:R-:W2:Y:S02]  /*1b30*/  I2F.RP R2, R3 ;  /* 0x0000000300027306 */ /* 0x000ea40000209400 */
[----:B------:R-:W-:-:S06]  /*1b40*/  IABS R9, R6 ;  /* 0x0000000600097213 */ /* 0x000fcc0000000000 */
[----:B--2---:R-:W2:Y:S02]  /*1b50*/  MUFU.RCP R2, R2 ;  /* 0x0000000200027308 */ /* 0x004ea40000001000 */
[----:B--2---:R-:W-:-:S06]  /*1b60*/  IADD3 R2, R2, 0xffffffe, RZ ;  /* 0x0ffffffe02027810 */ /* 0x004fcc0007ffe0ff */
[----:B-1----:R-:W1:Y:S02]  /*1b70*/  F2I.FTZ.U32.TRUNC.NTZ R5, R2 ;  /* 0x0000000200057305 */ /* 0x002e64000021f000 */
[----:B-1----:R-:W-:-:S04]  /*1b80*/  IMAD.MOV R2, RZ, RZ, -R5 ;  /* 0x000000ffff027224 */ /* 0x002fc800078e0a05 */
        /* <DEDUP_REMOVED lines=13> */
[----:B------:R-:W-:Y:S02]  /*1c60*/  ISETP.GE.U32.AND P2, PT, R4, R3, PT ;  /* 0x000000030400720c */ /* 0x000fe40003f46070 */
[----:B------:R-:W-:-:S04]  /*1c70*/  LOP3.LUT R3, R6, R0, RZ, 0x3c, !PT ;  /* 0x0000000006037212 */ /* 0x000fc800078e3cff */
[----:B------:R-:W-:-:S07]  /*1c80*/  ISETP.GE.AND P0, PT, R3, RZ, PT ;  /* 0x000000ff0300720c */ /* 0x000fce0003f06270 */
[----:B------:R-:W-:-:S06]  /*1c90*/  @P2 IADD3 R2, R2, 0x1, RZ ;  /* 0x0000000102022810 */ /* 0x000fcc0007ffe0ff */
[----:B------:R-:W-:Y:S01]  /*1ca0*/  @!P0 IMAD.MOV R2, RZ, RZ, -R2 ;  /* 0x000000ffff028224 */ /* 0x000fe200078e0a02 */
[----:B------:R-:W-:Y:S02]  /*1cb0*/  @!P1 LOP3.LUT R2, RZ, R0, RZ, 0x33, !PT ;  /* 0x00000000ff029212 */ /* 0x000fe400078e33ff */
.L_x_180:
[----:B------:R-:W-:Y:S05]  /*1cc0*/  BSYNC B0 ;  /* 0x0000000000007941 */ /* 0x000fea0003800000 */
.L_x_179:
[----:B------:R-:W-:Y:S01]  /*1cd0*/  IMAD R236, R15, R2, RZ ;  /* 0x000000020fec7224 */ /* 0x000fe200078e02ff */
[----:B------:R-:W-:Y:S01]  /*1ce0*/  PRMT R0, RZ, 0x7610, R0 ;  /* 0x00007610ff007816 */ /* 0x000fe20000000000 */
[----:B------:R-:W-:Y:S01]  /*1cf0*/  CS2R R22, SRZ ;  /* 0x0000000000167805 */ /* 0x000fe2000001ff00 */
[----:B------:R-:W-:Y:S01]  /*1d00*/  CS2R R26, SRZ ;  /* 0x00000000001a7805 */ /* 0x000fe2000001ff00 */
[----:B------:R-:W-:Y:S01]  /*1d10*/  IMAD.IADD R2, R236, 0x1, R2 ;  /* 0x00000001ec027824 */ /* 0x000fe200078e0202 */
[----:B------:R-:W-:Y:S01]  /*1d20*/  CS2R R24, SRZ ;  /* 0x0000000000187805 */ /* 0x000fe2000001ff00 */
        /* <DEDUP_REMOVED lines=33> */
[----:B------:R-:W-:-:S04]  /*1f40*/  ISETP.NE.U32.AND P1, PT, RZ, c[0x0][0x340], PT ;  /* 0x0000d000ff007a0c */ /* 0x000fc80003f25070 */
[----:B------:R-:W-:-:S13]  /*1f50*/  ISETP.NE.AND.EX P1, PT, RZ, c[0x0][0x344], PT, P1 ;  /* 0x0000d100ff007a0c */ /* 0x000fda0003f25310 */
[----:B------:R-:W-:-:S04]  /*1f60*/  @P1 IADD3 R2, P0, R252, c[0x0][0x340], RZ ;  /* 0x0000d000fc021a10 */ /* 0x000fc80007f1e0ff */
[----:B------:R-:W-:-:S05]  /*1f70*/  @P1 IADD3.X R3, R14, c[0x0][0x344], RZ, P0, !PT ;  /* 0x0000d1000e031a10 */ /* 0x000fca00007fe4ff */
[----:B------:R2:W3:Y:S01]  /*1f80*/  @P1 LDG.E R0, [R2.64] ;  /* 0x0000000802001981 */ /* 0x0004e2000c1e1900 */
[----:B------:R-:W-:Y:S01]  /*1f90*/  IMAD.MOV.U32 R146, RZ, RZ, 0x70 ;  /* 0x00000070ff927424 */ /* 0x000fe200078e00ff */
[----:B------:R-:W-:Y:S01]  /*1fa0*/  WARPSYNC 0xffffffff ;  /* 0xffffffff00007948 */ /* 0x000fe20003800000 */
[----:B------:R-:W-:Y:S01]  /*1fb0*/  IMAD R36, R233, 0x20, R234 ;  /* 0x00000020e9247824 */ /* 0x000fe200078e02ea */
[----:B------:R-:W-:Y:S01]  /*1fc0*/  BAR.SYNC.DEFER_BLOCKING 0x0 ;  /* 0x0000000000007b1d */ /* 0x000fe20000010000 */
[----:B------:R-:W-:Y:S02]  /*1fd0*/  IMAD R146, R214, R146, -0x70 ;  /* 0xffffff90d6927424 */ /* 0x000fe400078e0292 */
[----:B------:R-:W-:Y:S02]  /*1fe0*/  IMAD.MOV.U32 R205, RZ, RZ, RZ ;  /* 0x000000ffffcd7224 */ /* 0x000fe400078e00ff */
[----:B--2---:R-:W-:-:S05]  /*1ff0*/  IMAD.MOV.U32 R2, RZ, RZ, c[0x0][0x2b8] ;  /* 0x0000ae00ff027624 */ /* 0x004fca00078e00ff */
[----:B------:R-:W-:Y:S01]  /*2000*/  ISETP.NE.AND P0, PT, R2, 0x1, PT ;  /* 0x000000010200780c */ /* 0x000fe20003f05270 */
[----:B------:R-:W-:-:S04]  /*2010*/  IMAD.IADD R2, R36, 0x1, R146 ;  /* 0x0000000124027824 */ /* 0x000fc800078e0292 */
[C---:B------:R-:W-:Y:S01]  /*2020*/  IMAD.IADD R9, R2.reuse, 0x1, R237 ;  /* 0x0000000102097824 */ /* 0x040fe200078e02ed */
[----:B------:R-:W-:-:S03]  /*2030*/  ISETP.GE.AND P2, PT, R2, R21, PT ;  /* 0x000000150200720c */ /* 0x000fc60003f46270 */
[----:B------:R-:W-:Y:S01]  /*2040*/  IMAD.MOV.U32 R8, RZ, RZ, R9 ;  /* 0x000000ffff087224 */ /* 0x000fe200078e0009 */
[----:B------:R-:W-:-:S03]  /*2050*/  ISETP.GT.OR P2, PT, R36, 0x6f, P2 ;  /* 0x0000006f2400780c */ /* 0x000fc60001744670 */
[----:B------:R-:W-:-:S05]  /*2060*/  @P0 IMAD.HI.U32 R3, R9, c[0x0][0x2bc], RZ ;  /* 0x0000af0009030a27 */ /* 0x000fca00078e00ff */
[----:B------:R-:W-:Y:S01]  /*2070*/  @P0 SHF.R.U32.HI R8, RZ, c[0x0][0x2c0], R3 ;  /* 0x0000b000ff080a19 */ /* 0x000fe20000011603 */
[----:B------:R-:W-:Y:S01]  /*2080*/  IMAD.MOV.U32 R4, RZ, RZ, c[0x0][0x2c4] ;  /* 0x0000b100ff047624 */ /* 0x000fe200078e00ff */
[----:B------:R-:W-:Y:S01]  /*2090*/  LOP3.LUT R22, R246, 0xffff, RZ, 0xc0, !PT ;  /* 0x0000fffff6167812 */ /* 0x000fe200078ec0ff */
[----:B-1----:R-:W-:Y:S02]  /*20a0*/  IMAD R5, R245, 0x80, R36 ;  /* 0x00000080f5057824 */ /* 0x002fe400078e0224 */
[----:B------:R-:W-:-:S04]  /*20b0*/  @!P1 IMAD.MOV.U32 R0, RZ, RZ, R251 ;  /* 0x000000ffff009224 */ /* 0x000fc800078e00fb */
[----:B---3--:R-:W-:Y:S01]  /*20c0*/  IMAD.WIDE.U32 R240, R0, c[0x0][0x2b0], RZ ;  /* 0x0000ac0000f07a25 */ /* 0x008fe200078e00ff */
[----:B------:R-:W-:-:S05]  /*20d0*/  SHF.R.S32.HI R2, RZ, 0x1f, R0 ;  /* 0x0000001fff027819 */ /* 0x000fca0000011400 */
[----:B------:R-:W-:-:S04]  /*20e0*/  IMAD R2, R2, c[0x0][0x2b0], RZ ;  /* 0x0000ac0002027a24 */ /* 0x000fc800078e02ff */
[----:B------:R-:W-:Y:S01]  /*20f0*/  IMAD R2, R0, c[0x0][0x2b4], R2 ;  /* 0x0000ad0000027a24 */ /* 0x000fe200078e0202 */
[----:B------:R-:W-:-:S03]  /*2100*/  @!P2 IADD3 R0, P1, R8, R240, RZ ;  /* 0x000000f00800a210 */ /* 0x000fc60007f3e0ff */
[----:B------:R-:W-:Y:S01]  /*2110*/  IMAD.IADD R249, R241, 0x1, R2 ;  /* 0x00000001f1f97824 */ /* 0x000fe200078e0202 */
[----:B------:R-:W-:-:S04]  /*2120*/  @!P2 LEA R2, P0, R0, c[0x0][0x2a0], 0x2 ;  /* 0x0000a8000002aa11 */ /* 0x000fc800078010ff */
[----:B------:R-:W-:-:S04]  /*2130*/  @!P2 LEA.HI.X.SX32 R3, R8, R249, 0x1, P1 ;  /* 0x000000f90803a211 */ /* 0x000fc800008f0eff */
[----:B------:R-:W-:-:S05]  /*2140*/  @!P2 LEA.HI.X R3, R0, c[0x0][0x2a4], R3, 0x2, P0 ;  /* 0x0000a9000003aa11 */ /* 0x000fca00000f1403 */
[----:B------:R1:W2:Y:S01]  /*2150*/  @!P2 LDG.E R205, [R2.64] ;  /* 0x0000000802cda981 */ /* 0x0002a2000c1e1900 */
[----:B------:R-:W-:Y:S01]  /*2160*/  SHF.R.S32.HI R0, RZ, 0x1f, R11 ;  /* 0x0000001fff007819 */ /* 0x000fe2000001140b */
[----:B------:R-:W-:Y:S01]  /*2170*/  IMAD.WIDE.U32 R238, R22, c[0x0][0x1e8], RZ ;  /* 0x00007a0016ee7a25 */ /* 0x000fe200078e00ff */
[----:B------:R-:W-:Y:S01]  /*2180*/  ISETP.NE.AND P0, PT, R4, 0x1, PT ;  /* 0x000000010400780c */ /* 0x000fe20003f05270 */
[----:B------:R-:W-:Y:S01]  /*2190*/  BSSY B0, `(.L_x_182) ;  /* 0x00000f0000007945 */ /* 0x000fe20003800000 */
[----:B------:R-:W-:Y:S01]  /*21a0*/  SEL R6, R13, RZ, !P3 ;  /* 0x000000ff0d067207 */ /* 0x000fe20005800000 */
[----:B------:R-:W-:Y:S01]  /*21b0*/  IMAD R0, R0, c[0x0][0x178], RZ ;  /* 0x00005e0000007a24 */ /* 0x000fe200078e02ff */
[----:B------:R-:W-:Y:S01]  /*21c0*/  SEL R4, R251, RZ, !P3 ;  /* 0x000000fffb047207 */ /* 0x000fe20005800000 */
[----:B------:R-:W-:Y:S01]  /*21d0*/  IMAD R248, R22, c[0x0][0x1ec], R239 ;  /* 0x00007b0016f87a24 */ /* 0x000fe200078e02ef */
[----:B------:R-:W-:Y:S01]  /*21e0*/  SHF.R.S32.HI R24, RZ, 0x1f, R231 ;  /* 0x0000001fff187819 */ /* 0x000fe200000114e7 */
[----:B------:R-:W-:Y:S01]  /*21f0*/  IMAD R0, R11, c[0x0][0x17c], R0 ;  /* 0x00005f000b007a24 */ /* 0x000fe200078e0200 */
[----:B------:R-:W-:Y:S01]  /*2200*/  SHF.R.S32.HI R23, RZ, 0x1f, R235 ;  /* 0x0000001fff177819 */ /* 0x000fe200000114eb */
[----:B------:R-:W-:Y:S01]  /*2210*/  IMAD R6, R6, c[0x0][0x1c0], RZ ;  /* 0x0000700006067a24 */ /* 0x000fe200078e02ff */
[----:B------:R-:W-:Y:S01]  /*2220*/  ISETP.GE.AND P3, PT, R231, c[0x0][0x198], PT ;  /* 0x00006600e7007a0c */ /* 0x000fe20003f66270 */
[----:B------:R-:W-:Y:S01]  /*2230*/  IMAD.WIDE.U32 R242, R22, c[0x0][0x210], RZ ;  /* 0x0000840016f27a25 */ /* 0x000fe200078e00ff */
[----:B------:R-:W-:-:S02]  /*2240*/  ISETP.GE.AND P2, PT, R235, c[0x0][0x198], PT ;  /* 0x00006600eb007a0c */ /* 0x000fc40003f46270 */
[----:B------:R-:W-:Y:S01]  /*2250*/  IADD3 R145, R214, -0x1, RZ ;  /* 0xffffffffd6917810 */ /* 0x000fe20007ffe0ff */
[----:B------:R-:W-:Y:S01]  /*2260*/  @P0 IMAD.HI.U32 R7, R5, c[0x0][0x2c8], RZ ;  /* 0x0000b20005070a27 */ /* 0x000fe200078e00ff */
[----:B------:R-:W-:Y:S02]  /*2270*/  SHF.L.U64.HI R203, R231, 0x1, R24 ;  /* 0x00000001e7cb7819 */ /* 0x000fe40000010218 */
[----:B------:R-:W-:Y:S01]  /*2280*/  SHF.L.U64.HI R204, R235, 0x1, R23 ;  /* 0x00000001ebcc7819 */ /* 0x000fe20000010217 */
[----:B------:R-:W-:Y:S02]  /*2290*/  IMAD R6, R4, c[0x0][0x1c4], R6 ;  /* 0x0000710004067a24 */ /* 0x000fe400078e0206 */
[----:B------:R-:W-:Y:S02]  /*22a0*/  IMAD R144, R145, -0x70, R21 ;  /* 0xffffff9091907824 */ /* 0x000fe400078e0215 */
[----:B-1----:R-:W-:-:S04]  /*22b0*/  IMAD.WIDE.U32 R2, R11, c[0x0][0x178], RZ ;  /* 0x00005e000b027a25 */ /* 0x002fc800078e00ff */
[----:B------:R-:W-:Y:S02]  /*22c0*/  IMAD.IADD R3, R3, 0x1, R0 ;  /* 0x0000000103037824 */ /* 0x000fe400078e0200 */
[----:B------:R-:W-:Y:S01]  /*22d0*/  IMAD.MOV.U32 R0, RZ, RZ, R5 ;  /* 0x000000ffff007224 */ /* 0x000fe200078e0005 */
[----:B------:R-:W-:Y:S01]  /*22e0*/  @P0 SHF.R.U32.HI R0, RZ, c[0x0][0x2cc], R7 ;  /* 0x0000b300ff000a19 */ /* 0x000fe20000011607 */
[----:B------:R-:W-:-:S03]  /*22f0*/  IMAD.WIDE.U32 R2, R22, c[0x0][0x1b8], R2 ;  /* 0x00006e0016027a25 */ /* 0x000fc600078e0002 */
[----:B------:R-:W-:Y:S01]  /*2300*/  SHF.R.S32.HI R7, RZ, 0x1f, R0 ;  /* 0x0000001fff077819 */ /* 0x000fe20000011400 */
[C---:B------:R-:W-:Y:S02]  /*2310*/  IMAD R3, R22.reuse, c[0x0][0x1bc], R3 ;  /* 0x00006f0016037a24 */ /* 0x040fe400078e0203 */
[----:B------:R-:W-:Y:S02]  /*2320*/  IMAD R250, R22, c[0x0][0x214], R243 ;  /* 0x0000850016fa7a24 */ /* 0x000fe400078e02f3 */
[----:B------:R-:W-:-:S04]  /*2330*/  IMAD.WIDE.U32 R2, R4, c[0x0][0x1c0], R2 ;  /* 0x0000700004027a25 */ /* 0x000fc800078e0002 */
[----:B------:R-:W-:Y:S02]  /*2340*/  IMAD.MOV R4, RZ, RZ, -R0 ;  /* 0x000000ffff047224 */ /* 0x000fe400078e0a00 */
[----:B------:R-:W-:Y:S02]  /*2350*/  IMAD.IADD R3, R3, 0x1, R6 ;  /* 0x0000000103037824 */ /* 0x000fe400078e0206 */
[----:B------:R-:W-:Y:S02]  /*2360*/  IMAD R4, R4, c[0x0][0x2c4], R5 ;  /* 0x0000b10004047a24 */ /* 0x000fe400078e0205 */
[----:B------:R-:W-:Y:S02]  /*2370*/  IMAD R5, R7, c[0x0][0x1b0], RZ ;  /* 0x00006c0007057a24 */ /* 0x000fe400078e02ff */
[----:B------:R-:W-:-:S04]  /*2380*/  IMAD.WIDE.U32 R2, R0, c[0x0][0x1b0], R2 ;  /* 0x00006c0000027a25 */ /* 0x000fc800078e0002 */
[----:B------:R-:W-:Y:S01]  /*2390*/  IMAD R6, R0, c[0x0][0x1b4], R5 ;  /* 0x00006d0000067a24 */ /* 0x000fe200078e0205 */
[----:B------:R-:W-:-:S03]  /*23a0*/  SHF.R.S32.HI R5, RZ, 0x1f, R4 ;  /* 0x0000001fff057819 */ /* 0x000fc60000011404 */
[----:B------:R-:W-:Y:S02]  /*23b0*/  IMAD.IADD R3, R3, 0x1, R6 ;  /* 0x0000000103037824 */ /* 0x000fe400078e0206 */
[----:B------:R-:W-:Y:S02]  /*23c0*/  IMAD R0, R5, c[0x0][0x1a8], RZ ;  /* 0x00006a0005007a24 */ /* 0x000fe400078e02ff */
[----:B------:R-:W-:-:S04]  /*23d0*/  IMAD.WIDE.U32 R2, R4, c[0x0][0x1a8], R2 ;  /* 0x00006a0004027a25 */ /* 0x000fc800078e0002 */
[----:B------:R-:W-:Y:S01]  /*23e0*/  IMAD R0, R4, c[0x0][0x1ac], R0 ;  /* 0x00006b0004007a24 */ /* 0x000fe200078e0200 */
[----:B------:R-:W-:-:S03]  /*23f0*/  LEA R17, P0, R2, c[0x0][0x160], 0x1 ;  /* 0x0000580002117a11 */ /* 0x000fc600078008ff */
[----:B------:R-:W-:Y:S02]  /*2400*/  IMAD.IADD R0, R3, 0x1, R0 ;  /* 0x0000000103007824 */ /* 0x000fe400078e0200 */
[----:B------:R-:W-:Y:S02]  /*2410*/  IMAD.MOV R3, RZ, RZ, -R8 ;  /* 0x000000ffff037224 */ /* 0x000fe400078e0a08 */
[----:B------:R-:W1:Y:S01]  /*2420*/  SHFL.IDX PT, R8, R17, RZ, 0x181f ;  /* 0x00181fff11087589 */ /* 0x000e6200000e0000 */
[----:B------:R-:W-:Y:S01]  /*2430*/  LEA.HI.X R16, R2, c[0x0][0x164], R0, 0x1, P0 ;  /* 0x0000590002107a11 */ /* 0x000fe200000f0c00 */
[----:B------:R-:W-:Y:S02]  /*2440*/  IMAD R206, R3, c[0x0][0x2b8], R9 ;  /* 0x0000ae0003ce7a24 */ /* 0x000fe400078e0209 */
[----:B------:R-:W-:Y:S01]  /*2450*/  SHFL.IDX PT, R9, R17, 0x1, 0x181f ;  /* 0x00381f0011097f89 */ /* 0x000fe200000e0000 */
[----:B------:R-:W-:Y:S02]  /*2460*/  IMAD R2, R245, 0x80, R234 ;  /* 0x00000080f5027824 */ /* 0x000fe400078e02ea */
[----:B------:R-:W-:Y:S01]  /*2470*/  IMAD R0, R12, c[0x0][0x2c4], RZ ;  /* 0x0000b1000c007a24 */ /* 0x000fe200078e02ff */
[----:B------:R-:W3:Y:S01]  /*2480*/  SHFL.IDX PT, R11, R16, RZ, 0x181f ;  /* 0x00181fff100b7589 */ /* 0x000ee200000e0000 */
[----:B------:R-:W-:-:S02]  /*2490*/  SHF.R.S32.HI R3, RZ, 0x1f, R206 ;  /* 0x0000001fff037819 */ /* 0x000fc400000114ce */
[C---:B------:R-:W-:Y:S01]  /*24a0*/  IADD3 R4, R2.reuse, 0x20, RZ ;  /* 0x0000002002047810 */ /* 0x040fe20007ffe0ff */
[----:B------:R-:W4:Y:S01]  /*24b0*/  SHFL.IDX PT, R18, R16, 0x1, 0x181f ;  /* 0x00381f0010127f89 */ /* 0x000f2200000e0000 */
[-C--:B------:R-:W-:Y:S01]  /*24c0*/  ISETP.GE.AND P4, PT, R2, R0.reuse, PT ;  /* 0x000000000200720c */ /* 0x080fe20003f86270 */
[C---:B------:R-:W-:Y:S01]  /*24d0*/  IMAD R6, R3.reuse, c[0x0][0x1e0], RZ ;  /* 0x0000780003067a24 */ /* 0x040fe200078e02ff */
[----:B------:R-:W-:Y:S01]  /*24e0*/  ISETP.GE.AND P0, PT, R4, R0, PT ;  /* 0x000000000400720c */ /* 0x000fe20003f06270 */
[----:B------:R-:W-:Y:S01]  /*24f0*/  IMAD R10, R3, c[0x0][0x208], RZ ;  /* 0x00008200030a7a24 */ /* 0x000fe200078e02ff */
[----:B------:R-:W-:Y:S01]  /*2500*/  SHFL.IDX PT, R19, R16, 0x2, 0x181f ;  /* 0x00581f0010137f89 */ /* 0x000fe200000e0000 */
[----:B------:R-:W-:Y:S01]  /*2510*/  IMAD R3, R206, c[0x0][0x1e4], R6 ;  /* 0x00007900ce037a24 */ /* 0x000fe200078e0206 */
[----:B------:R-:W-:Y:S01]  /*2520*/  IADD3 R20, R2, 0x40, RZ ;  /* 0x0000004002147810 */ /* 0x000fe20007ffe0ff */
[----:B------:R-:W-:Y:S01]  /*2530*/  IMAD.WIDE.U32 R4, R206, c[0x0][0x1e0], RZ ;  /* 0x00007800ce047a25 */ /* 0x000fe200078e00ff */
[----:B------:R-:W-:-:S03]  /*2540*/  IADD3 R2, R2, 0x60, RZ ;  /* 0x0000006002027810 */ /* 0x000fc60007ffe0ff */
[C---:B------:R-:W-:Y:S02]  /*2550*/  IMAD.WIDE.U32 R6, R206.reuse, c[0x0][0x208], RZ ;  /* 0x00008200ce067a25 */ /* 0x040fe400078e00ff */
[-C--:B-1----:R-:W-:Y:S02]  /*2560*/  @!P4 LEA R14, P5, R231, R8.reuse, 0x1 ;  /* 0x00000008e70ec211 */ /* 0x082fe400078a08ff */
[----:B------:R-:W-:Y:S01]  /*2570*/  IMAD R10, R206, c[0x0][0x20c], R10 ;  /* 0x00008300ce0a7a24 */ /* 0x000fe200078e020a */
[----:B------:R-:W-:Y:S01]  /*2580*/  @!P4 LEA R12, P1, R235, R8, 0x1 ;  /* 0x00000008eb0cc211 */ /* 0x000fe200078208ff */
[----:B------:R-:W-:Y:S02]  /*2590*/  IMAD.IADD R3, R5, 0x1, R3 ;  /* 0x0000000105037824 */ /* 0x000fe400078e0203 */
[----:B------:R-:W-:Y:S01]  /*25a0*/  IMAD.IADD R5, R7, 0x1, R10 ;  /* 0x0000000107057824 */ /* 0x000fe200078e020a */
[C---:B---3--:R-:W-:Y:S01]  /*25b0*/  @!P4 LEA.HI.X R15, R231.reuse, R11, R24, 0x1, P5 ;  /* 0x0000000be70fc211 */ /* 0x048fe200028f0c18 */
[----:B------:R-:W1:Y:S01]  /*25c0*/  SHFL.IDX PT, R7, R17, 0x2, 0x181f ;  /* 0x00581f0011077f89 */ /* 0x000e6200000e0000 */
[----:B------:R-:W-:-:S02]  /*25d0*/  @!P0 LEA R10, P5, R231, R9, 0x1 ;  /* 0x00000009e70a8211 */ /* 0x000fc400078a08ff */
[----:B------:R-:W-:Y:S01]  /*25e0*/  @!P4 LEA.HI.X R13, R235, R11, R23, 0x1, P1 ;  /* 0x0000000beb0dc211 */ /* 0x000fe200008f0c17 */
[----:B------:R2:W-:Y:S01]  /*25f0*/  @!P4 LDGSTS.E.BYPASS.LTC128B.128 [R200+0x100], [R14.64], !P3 ;  /* 0x001000000ec8cfae */ /* 0x0005e2000d901d48 */
[----:B----4-:R-:W-:Y:S02]  /*2600*/  @!P0 LEA.HI.X R11, R231, R18, R24, 0x1, P5 ;  /* 0x00000012e70b8211 */ /* 0x010fe400028f0c18 */
[----:B------:R-:W-:Y:S01]  /*2610*/  ISETP.GE.AND P5, PT, R20, R0, PT ;  /* 0x000000001400720c */ /* 0x000fe20003fa6270 */
[----:B------:R3:W-:Y:S01]  /*2620*/  @!P4 LDGSTS.E.BYPASS.LTC128B.128 [R200+0x4100], [R12.64], !P2 ;  /* 0x041000000cc8cfae */ /* 0x0007e2000d101d48 */
[----:B------:R-:W-:-:S03]  /*2630*/  @!P0 LEA R8, P1, R235, R9, 0x1 ;  /* 0x00000009eb088211 */ /* 0x000fc600078208ff */
[----:B------:R4:W-:Y:S01]  /*2640*/  @!P0 LDGSTS.E.BYPASS.LTC128B.128 [R200+0x1100], [R10.64], !P3 ;  /* 0x011000000ac88fae */ /* 0x0009e2000d901d48 */
[----:B------:R-:W-:Y:S02]  /*2650*/  @!P0 LEA.HI.X R9, R235, R18, R23, 0x1, P1 ;  /* 0x00000012eb098211 */ /* 0x000fe400008f0c17 */
[----:B------:R-:W-:Y:S01]  /*2660*/  ISETP.GE.AND P1, PT, R2, R0, PT ;  /* 0x000000000200720c */ /* 0x000fe20003f26270 */
[----:B------:R-:W-:Y:S02]  /*2670*/  IMAD.MOV.U32 R2, RZ, RZ, R4 ;  /* 0x000000ffff027224 */ /* 0x000fe400078e0004 */
[----:B------:R-:W-:Y:S01]  /*2680*/  IMAD.MOV.U32 R4, RZ, RZ, R6 ;  /* 0x000000ffff047224 */ /* 0x000fe200078e0006 */
[----:B------:R5:W-:Y:S01]  /*2690*/  @!P0 LDGSTS.E.BYPASS.LTC128B.128 [R200+0x5100], [R8.64], !P2 ;  /* 0x0510000008c88fae */ /* 0x000be2000d101d48 */
[----:B-1----:R-:W-:-:S03]  /*26a0*/  @!P5 LEA R6, P0, R231, R7, 0x1 ;  /* 0x00000007e706d211 */ /* 0x002fc600078008ff */
[----:B---3--:R-:W-:Y:S04]  /*26b0*/  SHFL.IDX PT, R12, R16, 0x3, 0x181f ;  /* 0x00781f00100c7f89 */ /* 0x008fe800000e0000 */
[----:B----4-:R-:W1:Y:S01]  /*26c0*/  SHFL.IDX PT, R11, R17, 0x3, 0x181f ;  /* 0x00781f00110b7f89 */ /* 0x010e6200000e0000 */
[----:B-----5:R-:W-:Y:S02]  /*26d0*/  @!P5 LEA R8, P4, R235, R7, 0x1 ;  /* 0x00000007eb08d211 */ /* 0x020fe400078808ff */
[-C--:B------:R-:W-:Y:S02]  /*26e0*/  @!P5 LEA.HI.X R7, R231, R19.reuse, R24, 0x1, P0 ;  /* 0x00000013e707d211 */ /* 0x080fe400000f0c18 */
[----:B------:R-:W-:-:S03]  /*26f0*/  @!P5 LEA.HI.X R9, R235, R19, R23, 0x1, P4 ;  /* 0x00000013eb09d211 */ /* 0x000fc600020f0c17 */
[----:B------:R3:W-:Y:S04]  /*2700*/  @!P5 LDGSTS.E.BYPASS.LTC128B.128 [R200+0x2100], [R6.64], !P3 ;  /* 0x0210000006c8dfae */ /* 0x0007e8000d901d48 */
[----:B------:R4:W-:Y:S01]  /*2710*/  @!P5 LDGSTS.E.BYPASS.LTC128B.128 [R200+0x6100], [R8.64], !P2 ;  /* 0x0610000008c8dfae */ /* 0x0009e2000d101d48 */
[----:B--2---:R-:W-:Y:S01]  /*2720*/  SHF.R.S32.HI R15, RZ, 0x1f, R205 ;  /* 0x0000001fff0f7819 */ /* 0x004fe200000114cd */
[----:B------:R-:W-:-:S04]  /*2730*/  IMAD.WIDE.U32 R2, R205, c[0x0][0x1f0], R2 ;  /* 0x00007c00cd027a25 */ /* 0x000fc800078e0002 */
[C---:B------:R-:W-:Y:S01]  /*2740*/  IMAD R0, R15.reuse, c[0x0][0x1f0], RZ ;  /* 0x00007c000f007a24 */ /* 0x040fe200078e02ff */
[----:B------:R-:W-:Y:S01]  /*2750*/  IADD3 R2, P0, R2, R238, RZ ;  /* 0x000000ee02027210 */ /* 0x000fe20007f1e0ff */
[----:B----4-:R-:W-:Y:S02]  /*2760*/  IMAD R9, R15, c[0x0][0x218], RZ ;  /* 0x000086000f097a24 */ /* 0x010fe400078e02ff */
[----:B------:R-:W-:-:S05]  /*2770*/  IMAD R0, R205, c[0x0][0x1f4], R0 ;  /* 0x00007d00cd007a24 */ /* 0x000fca00078e0200 */
[----:B---3--:R-:W-:Y:S02]  /*2780*/  IADD3.X R6, R248, R3, R0, P0, !PT ;  /* 0x00000003f8067210 */ /* 0x008fe400007fe400 */
[----:B------:R-:W-:Y:S02]  /*2790*/  LEA R0, P0, R2, c[0x0][0x1c8], 0x1 ;  /* 0x0000720002007a11 */ /* 0x000fe400078008ff */
[----:B------:R-:W-:Y:S02]  /*27a0*/  IMNMX R3, R144, 0x70, PT ;  /* 0x0000007090037817 */ /* 0x000fe40003800200 */
[----:B------:R-:W-:Y:S01]  /*27b0*/  LEA.HI.X R18, R2, c[0x0][0x1cc], R6, 0x1, P0 ;  /* 0x0000730002127a11 */ /* 0x000fe200000f0c06 */
[----:B------:R-:W-:Y:S01]  /*27c0*/  SHFL.IDX PT, R10, R0, RZ, 0x181f ;  /* 0x00181fff000a7589 */ /* 0x000fe200000e0000 */
[-C--:B-1----:R-:W-:Y:S01]  /*27d0*/  @!P1 LEA R6, P4, R231, R11.reuse, 0x1 ;  /* 0x0000000be7069211 */ /* 0x082fe200078808ff */
[----:B------:R-:W-:Y:S02]  /*27e0*/  IMAD.IADD R8, R3, 0x1, -R234 ;  /* 0x0000000103087824 */ /* 0x000fe400078e0aea */
[----:B------:R-:W-:Y:S01]  /*27f0*/  SHFL.IDX PT, R16, R18, RZ, 0x181f ;  /* 0x00181fff12107589 */ /* 0x000fe200000e0000 */
[----:B------:R-:W-:Y:S01]  /*2800*/  IMAD.WIDE.U32 R2, R205, c[0x0][0x218], R4 ;  /* 0x00008600cd027a25 */ /* 0x000fe200078e0004 */
[----:B------:R-:W-:-:S02]  /*2810*/  @!P1 LEA R4, P0, R235, R11, 0x1 ;  /* 0x0000000beb049211 */ /* 0x000fc400078008ff */
[----:B------:R-:W1:Y:S01]  /*2820*/  SHFL.IDX PT, R13, R0, 0x1, 0x181f ;  /* 0x00381f00000d7f89 */ /* 0x000e6200000e0000 */
[C---:B------:R-:W-:Y:S02]  /*2830*/  ISETP.GE.AND P6, PT, R8.reuse, 0x1, PT ;  /* 0x000000010800780c */ /* 0x040fe40003fc6270 */
[----:B------:R-:W-:Y:S01]  /*2840*/  ISETP.GE.AND P5, PT, R8, 0x21, PT ;  /* 0x000000210800780c */ /* 0x000fe20003fa6270 */
[----:B------:R-:W2:Y:S01]  /*2850*/  SHFL.IDX PT, R14, R18, 0x1, 0x181f ;  /* 0x00381f00120e7f89 */ /* 0x000ea200000e0000 */
[-C--:B------:R-:W-:Y:S02]  /*2860*/  @!P1 LEA.HI.X R7, R231, R12.reuse, R24, 0x1, P4 ;  /* 0x0000000ce7079211 */ /* 0x080fe400020f0c18 */
[----:B------:R-:W-:Y:S02]  /*2870*/  @!P1 LEA.HI.X R5, R235, R12, R23, 0x1, P0 ;  /* 0x0000000ceb059211 */ /* 0x000fe400000f0c17 */
[----:B------:R-:W-:Y:S01]  /*2880*/  IADD3 R15, P0, R2, R242, RZ ;  /* 0x000000f2020f7210 */ /* 0x000fe20007f1e0ff */
[----:B------:R-:W-:Y:S01]  /*2890*/  IMAD R2, R205, c[0x0][0x21c], R9 ;  /* 0x00008700cd027a24 */ /* 0x000fe200078e0209 */
[----:B------:R3:W-:Y:S01]  /*28a0*/  @!P1 LDGSTS.E.BYPASS.LTC128B.128 [R200+0x3100], [R6.64], !P3 ;  /* 0x0310000006c89fae */ /* 0x0007e2000d901d48 */
[----:B------:R-:W-:-:S02]  /*28b0*/  ISETP.GE.AND P3, PT, R231, c[0x0][0x1d4], PT ;  /* 0x00007500e7007a0c */ /* 0x000fc40003f66270 */
[----:B------:R-:W-:Y:S01]  /*28c0*/  ISETP.GE.AND P4, PT, R8, 0x41, PT ;  /* 0x000000410800780c */ /* 0x000fe20003f86270 */
[----:B------:R-:W4:Y:S01]  /*28d0*/  SHFL.IDX PT, R9, R0, 0x2, 0x181f ;  /* 0x00581f0000097f89 */ /* 0x000f2200000e0000 */
[----:B------:R-:W-:-:S03]  /*28e0*/  IADD3.X R17, R250, R3, R2, P0, !PT ;  /* 0x00000003fa117210 */ /* 0x000fc600007fe402 */
[----:B------:R5:W-:Y:S04]  /*28f0*/  @!P1 LDGSTS.E.BYPASS.LTC128B.128 [R200+0x7100], [R4.64], !P2 ;  /* 0x0710000004c89fae */ /* 0x000be8000d101d48 */
[----:B------:R-:W-:Y:S01]  /*2900*/  SHFL.IDX PT, R12, R0, 0x3, 0x181f ;  /* 0x00781f00000c7f89 */ /* 0x000fe200000e0000 */
[----:B-1----:R-:W-:-:S03]  /*2910*/  @P5 LEA R2, P2, R231, R13, 0x1 ;  /* 0x0000000de7025211 */ /* 0x002fc600078408ff */
[----:B------:R-:W1:Y:S01]  /*2920*/  SHFL.IDX PT, R0, R18, 0x2, 0x181f ;  /* 0x00581f0012007f89 */ /* 0x000e6200000e0000 */
[C---:B--2---:R-:W-:Y:S02]  /*2930*/  @P5 LEA.HI.X R3, R231.reuse, R14, R24, 0x1, P2 ;  /* 0x0000000ee7035211 */ /* 0x044fe400010f0c18 */
[----:B------:R-:W-:Y:S01]  /*2940*/  ISETP.GE.AND P2, PT, R8, 0x61, PT ;  /* 0x000000610800780c */ /* 0x000fe20003f46270 */
[----:B------:R-:W0:Y:S01]  /*2950*/  LDGDEPBAR ;  /* 0x00000000000079af */ /* 0x000e220000000000 */
[----:B---3--:R-:W-:-:S04]  /*2960*/  @P6 LEA R6, P1, R231, R10, 0x1 ;  /* 0x0000000ae7066211 */ /* 0x008fc800078208ff */
[----:B------:R-:W-:Y:S02]  /*2970*/  @P6 LEA.HI.X R7, R231, R16, R24, 0x1, P1 ;  /* 0x00000010e7076211 */ /* 0x000fe400008f0c18 */
[----:B-----5:R-:W-:-:S03]  /*2980*/  @P6 LEA R4, P0, R235, R10, 0x1 ;  /* 0x0000000aeb046211 */ /* 0x020fc600078008ff */
[----:B------:R2:W-:Y:S01]  /*2990*/  @P6 LDGSTS.E.BYPASS.LTC128B.128 [R200+0x8100], [R6.64], !P3 ;  /* 0x0810000006c86fae */ /* 0x0005e2000d901d48 */
[C---:B------:R-:W-:Y:S02]  /*29a0*/  @P5 LEA R10, P1, R235.reuse, R13, 0x1 ;  /* 0x0000000deb0a5211 */ /* 0x040fe400078208ff */
[C-C-:B------:R-:W-:Y:S01]  /*29b0*/  @P6 LEA.HI.X R5, R235.reuse, R16, R23.reuse, 0x1, P0 ;  /* 0x00000010eb056211 */ /* 0x140fe200000f0c17 */
[----:B------:R-:W3:Y:S01]  /*29c0*/  SHFL.IDX PT, R13, R18, 0x3, 0x181f ;  /* 0x00781f00120d7f89 */ /* 0x000ee200000e0000 */
[C---:B------:R-:W-:Y:S02]  /*29d0*/  ISETP.GE.AND P0, PT, R235.reuse, c[0x0][0x1d4], PT ;  /* 0x00007500eb007a0c */ /* 0x040fe40003f06270 */
[----:B------:R-:W-:Y:S02]  /*29e0*/  @P5 LEA.HI.X R11, R235, R14, R23, 0x1, P1 ;  /* 0x0000000eeb0b5211 */ /* 0x000fe400008f0c17 */
[----:B------:R-:W-:-:S04]  /*29f0*/  LEA R14, P1, R15, c[0x0][0x1f8], 0x1 ;  /* 0x00007e000f0e7a11 */ /* 0x000fc800078208ff */
[----:B------:R-:W-:Y:S02]  /*2a00*/  LEA.HI.X R15, R15, c[0x0][0x1fc], R17, 0x1, P1 ;  /* 0x00007f000f0f7a11 */ /* 0x000fe400008f0c11 */
[----:B----4-:R-:W-:-:S03]  /*2a10*/  @P4 LEA R8, P1, R231, R9, 0x1 ;  /* 0x00000009e7084211 */ /* 0x010fc600078208ff */
[----:B------:R4:W-:Y:S01]  /*2a20*/  @P6 LDGSTS.E.BYPASS.LTC128B.128 [R200+0xb900], [R4.64], !P0 ;  /* 0x0b90000004c86fae */ /* 0x0009e2000c101d48 */
[----:B------:R-:W-:-:S03]  /*2a30*/  ISETP.GE.AND P6, PT, R231, c[0x0][0x1d4], PT ;  /* 0x00007500e7007a0c */ /* 0x000fc60003fc6270 */
[----:B------:R5:W-:Y:S04]  /*2a40*/  @P5 LDGSTS.E.BYPASS.LTC128B.128 [R200+0x9100], [R2.64], !P3 ;  /* 0x0910000002c85fae */ /* 0x000be8000d901d48 */
[----:B------:R3:W-:Y:S01]  /*2a50*/  @P5 LDGSTS.E.BYPASS.LTC128B.128 [R200+0xc900], [R10.64], !P0 ;  /* 0x0c9000000ac85fae */ /* 0x0007e2000c101d48 */
[----:B--2---:R-:W-:Y:S02]  /*2a60*/  @P4 LEA R6, P5, R235, R9, 0x1 ;  /* 0x00000009eb064211 */ /* 0x004fe400078a08ff */
[-C--:B-1----:R-:W-:Y:S02]  /*2a70*/  @P4 LEA.HI.X R9, R231, R0.reuse, R24, 0x1, P1 ;  /* 0x00000000e7094211 */ /* 0x082fe400008f0c18 */
[----:B------:R-:W-:Y:S02]  /*2a80*/  @P4 LEA.HI.X R7, R235, R0, R23, 0x1, P5 ;  /* 0x00000000eb074211 */ /* 0x000fe400028f0c17 */
[----:B------:R-:W-:Y:S01]  /*2a90*/  IADD3 R0, R71, 0x20, RZ ;  /* 0x0000002047007810 */ /* 0x000fe20007ffe0ff */
[----:B------:R1:W-:Y:S04]  /*2aa0*/  @P4 LDGSTS.E.BYPASS.LTC128B.128 [R200+0xa100], [R8.64], !P3 ;  /* 0x0a10000008c84fae */ /* 0x0003e8000d901d48 */
[----:B------:R2:W-:Y:S01]  /*2ab0*/  @P4 LDGSTS.E.BYPASS.LTC128B.128 [R200+0xd900], [R6.64], !P0 ;  /* 0x0d90000006c84fae */ /* 0x0005e2000c101d48 */
[----:B----4-:R-:W-:-:S02]  /*2ac0*/  @P2 LEA R4, P1, R231, R12, 0x1 ;  /* 0x0000000ce7042211 */ /* 0x010fc400078208ff */
[C---:B-----5:R-:W-:Y:S01]  /*2ad0*/  @P2 LEA R2, P5, R235.reuse, R12, 0x1 ;  /* 0x0000000ceb022211 */ /* 0x060fe200078a08ff */
[----:B------:R-:W-:Y:S01]  /*2ae0*/  IMAD.SHL.U32 R12, R235, 0x2, RZ ;  /* 0x00000002eb0c7824 */ /* 0x000fe200078e00ff */
[-C--:B---3--:R-:W-:Y:S02]  /*2af0*/  @P2 LEA.HI.X R5, R231, R13.reuse, R24, 0x1, P1 ;  /* 0x0000000de7052211 */ /* 0x088fe400008f0c18 */
[----:B------:R-:W-:Y:S01]  /*2b00*/  @P2 LEA.HI.X R3, R235, R13, R23, 0x1, P5 ;  /* 0x0000000deb032211 */ /* 0x000fe200028f0c17 */
[----:B------:R-:W3:Y:S01]  /*2b10*/  SHFL.IDX PT, R10, R14, RZ, 0x181f ;  /* 0x00181fff0e0a7589 */ /* 0x000ee200000e0000 */
[----:B------:R-:W-:Y:S01]  /*2b20*/  LOP3.LUT P1, RZ, R233, 0x2, RZ, 0xc0, !PT ;  /* 0x00000002e9ff7812 */ /* 0x000fe2000782c0ff */
[----:B------:R-:W-:Y:S01]  /*2b30*/  IMAD.SHL.U32 R13, R231, 0x2, RZ ;  /* 0x00000002e70d7824 */ /* 0x000fe200078e00ff */
[----:B------:R-:W-:Y:S01]  /*2b40*/  ISETP.GE.AND P5, PT, R235, c[0x0][0x1d4], PT ;  /* 0x00007500eb007a0c */ /* 0x000fe20003fa6270 */
[----:B------:R4:W-:Y:S04]  /*2b50*/  @P2 LDGSTS.E.BYPASS.LTC128B.128 [R200+0xb100], [R4.64], !P3 ;  /* 0x0b10000004c82fae */ /* 0x0009e8000d901d48 */
[----:B------:R3:W-:Y:S04]  /*2b60*/  @P2 LDGSTS.E.BYPASS.LTC128B.128 [R200+0xe900], [R2.64], !P0 ;  /* 0x0e90000002c82fae */ /* 0x0007e8000c101d48 */
[----:B------:R-:W0:Y:S02]  /*2b70*/  LDGDEPBAR ;  /* 0x00000000000079af */ /* 0x000e240000000000 */
[----:B------:R-:W-:-:S02]  /*2b80*/  @P1 IADD3 R0, R71, -0x20, RZ ;  /* 0xffffffe047001810 */ /* 0x000fc40007ffe0ff */
[----:B-1----:R-:W1:Y:S04]  /*2b90*/  SHFL.IDX PT, R8, R15, RZ, 0x181f ;  /* 0x00181fff0f087589 */ /* 0x002e6800000e0000 */
[----:B------:R-:W-:Y:S04]  /*2ba0*/  SHFL.IDX PT, R9, R15, 0x1, 0x181f ;  /* 0x00381f000f097f89 */ /* 0x000fe800000e0000 */
[----:B------:R-:W-:Y:S04]  /*2bb0*/  SHFL.IDX PT, R11, R15, 0x2, 0x181f ;  /* 0x00581f000f0b7f89 */ /* 0x000fe800000e0000 */
[----:B----4-:R-:W4:Y:S01]  /*2bc0*/  SHFL.IDX PT, R5, R14, 0x1, 0x181f ;  /* 0x00381f000e057f89 */ /* 0x010f2200000e0000 */
[----:B------:R-:W-:Y:S01]  /*2bd0*/  IMAD.IADD R4, R144, 0x1, -R234 ;  /* 0x0000000190047824 */ /* 0x000fe200078e0aea */
[----:B---3--:R-:W-:Y:S01]  /*2be0*/  IADD3 R2, P1, R10, R13, RZ ;  /* 0x0000000d0a027210 */ /* 0x008fe20007f3e0ff */
[----:B------:R-:W-:-:S04]  /*2bf0*/  DEPBAR.LE SB0, 0x1 ;  /* 0x000080400000791a */ /* 0x000fc80000000000 */
[----:B------:R-:W-:Y:S01]  /*2c00*/  BAR.SYNC.DEFER_BLOCKING 0x0 ;  /* 0x0000000000007b1d */ /* 0x000fe20000010000 */
[----:B------:R-:W-:Y:S01]  /*2c10*/  ISETP.LT.OR P4, PT, R4, 0x1, P6 ;  /* 0x000000010400780c */ /* 0x000fe20003781670 */
[----:B-1----:R-:W-:Y:S01]  /*2c20*/  IMAD.X R3, R8, 0x1, R203, P1 ;  /* 0x0000000108037824 */ /* 0x002fe200008e06cb */
[----:B--2---:R-:W-:Y:S02]  /*2c30*/  IADD3 R6, P1, R10, R12, RZ ;  /* 0x0000000c0a067210 */ /* 0x004fe40007f3e0ff */
[----:B------:R-:W-:Y:S01]  /*2c40*/  ISETP.LT.OR P2, PT, R4, 0x1, P5 ;  /* 0x000000010400780c */ /* 0x000fe20002f41670 */
[----:B------:R-:W1:Y:S02]  /*2c50*/  SHFL.IDX PT, R10, R14, 0x2, 0x181f ;  /* 0x00581f000e0a7f89 */ /* 0x000e6400000e0000 */
[----:B------:R-:W-:Y:S02]  /*2c60*/  IMAD.X R7, R8, 0x1, R204, P1 ;  /* 0x0000000108077824 */ /* 0x000fe400008e06cc */
[----:B------:R2:W3:Y:S04]  /*2c70*/  LDSM.16.M88.4 R128, [R195] ;  /* 0x00000000c380783b */ /* 0x0004e80000000200 */
[----:B------:R2:W1:Y:S04]  /*2c80*/  LDSM.16.M88.4 R132, [R196] ;  /* 0x00000000c484783b */ /* 0x0004680000000200 */
[----:B------:R2:W1:Y:S04]  /*2c90*/  LDSM.16.M88.4 R164, [R198] ;  /* 0x00000000c6a4783b */ /* 0x0004680000000200 */
[----:B------:R2:W1:Y:S04]  /*2ca0*/  LDSM.16.M88.4 R168, [R197] ;  /* 0x00000000c5a8783b */ /* 0x0004680000000200 */
[----:B------:R2:W1:Y:S04]  /*2cb0*/  LDSM.16.M88.4 R172, [R195+0x4000] ;  /* 0x00400000c3ac783b */ /* 0x0004680000000200 */
[----:B------:R2:W1:Y:S04]  /*2cc0*/  LDSM.16.M88.4 R176, [R196+0x4000] ;  /* 0x00400000c4b0783b */ /* 0x0004680000000200 */
[----:B------:R2:W1:Y:S04]  /*2cd0*/  LDSM.16.M88.4 R180, [R198+0x4000] ;  /* 0x00400000c6b4783b */ /* 0x0004680000000200 */
[----:B------:R2:W1:Y:S04]  /*2ce0*/  LDSM.16.M88.4 R184, [R197+0x4000] ;  /* 0x00400000c5b8783b */ /* 0x0004680000000200 */
[----:B------:R-:W-:Y:S06]  /*2cf0*/  BAR.SYNC.DEFER_BLOCKING 0x0 ;  /* 0x0000000000007b1d */ /* 0x000fec0000010000 */
[----:B------:R-:W-:-:S04]  /*2d00*/  DEPBAR.LE SB0, 0x0 ;  /* 0x000080000000791a */ /* 0x000fc80000000000 */
[----:B------:R-:W-:Y:S06]  /*2d10*/  BAR.SYNC.DEFER_BLOCKING 0x0 ;  /* 0x0000000000007b1d */ /* 0x000fec0000010000 */
[----:B------:R2:W1:Y:S04]  /*2d20*/  LDSM.16.M88.4 R24, [R0] ;  /* 0x000000000018783b */ /* 0x0004680000000200 */
[----:B------:R2:W1:Y:S04]  /*2d30*/  LDSM.16.M88.4 R32, [R0+0x800] ;  /* 0x000800000020783b */ /* 0x0004680000000200 */
[----:B------:R2:W1:Y:S04]  /*2d40*/  LDSM.16.M88.4 R44, [R0+0x1000] ;  /* 0x00100000002c783b */ /* 0x0004680000000200 */
[----:B------:R2:W1:Y:S04]  /*2d50*/  LDSM.16.M88.4 R48, [R0+0x1800] ;  /* 0x001800000030783b */ /* 0x0004680000000200 */
[----:B------:R2:W1:Y:S04]  /*2d60*/  LDSM.16.M88.4 R96, [R0+0x2000] ;  /* 0x002000000060783b */ /* 0x0004680000000200 */
[----:B------:R2:W1:Y:S04]  /*2d70*/  LDSM.16.M88.4 R104, [R0+0x2800] ;  /* 0x002800000068783b */ /* 0x0004680000000200 */
[----:B------:R2:W1:Y:S04]  /*2d80*/  LDSM.16.M88.4 R136, [R0+0x3000] ;  /* 0x003000000088783b */ /* 0x0004680000000200 */
[----:B------:R2:W1:Y:S04]  /*2d90*/  LDSM.16.M88.4 R16, [R71] ;  /* 0x000000004710783b */ /* 0x0004680000000200 */
[----:B------:R2:W1:Y:S04]  /*2da0*/  LDSM.16.M88.4 R20, [R71+0x800] ;  /* 0x000800004714783b */ /* 0x0004680000000200 */
[----:B------:R2:W1:Y:S04]  /*2db0*/  LDSM.16.M88.4 R28, [R71+0x1000] ;  /* 0x00100000471c783b */ /* 0x0004680000000200 */
[----:B------:R2:W1:Y:S04]  /*2dc0*/  LDSM.16.M88.4 R40, [R71+0x1800] ;  /* 0x001800004728783b */ /* 0x0004680000000200 */
[----:B------:R2:W1:Y:S04]  /*2dd0*/  LDSM.16.M88.4 R52, [R71+0x2000] ;  /* 0x002000004734783b */ /* 0x0004680000000200 */
[----:B------:R2:W1:Y:S04]  /*2de0*/  LDSM.16.M88.4 R56, [R71+0x2800] ;  /* 0x002800004738783b */ /* 0x0004680000000200 */
[----:B------:R2:W1:Y:S04]  /*2df0*/  LDSM.16.M88.4 R60, [R71+0x3000] ;  /* 0x00300000473c783b */ /* 0x0004680000000200 */
[----:B------:R-:W-:Y:S01]  /*2e00*/  @!PT LDS RZ, [RZ] ;  /* 0x00000000fffff984 */ /* 0x000fe20000000800 */
[----:B------:R-:W-:Y:S01]  /*2e10*/  @!PT LDS RZ, [RZ] ;  /* 0x00000000fffff984 */ /* 0x000fe20000000800 */
[----:B------:R-:W-:Y:S01]  /*2e20*/  @!PT LDS RZ, [RZ] ;  /* 0x00000000fffff984 */ /* 0x000fe20000000800 */
[----:B------:R4:W-:Y:S01]  /*2e30*/  LDGSTS.E.BYPASS.LTC128B.128 [R200+0x100], [R2.64], !P4 ;  /* 0x0010000002c87fae */ /* 0x0009e2000e101d48 */
[----:B------:R-:W-:-:S03]  /*2e40*/  ISETP.LT.OR P4, PT, R4, 0x21, P6 ;  /* 0x000000210400780c */ /* 0x000fc60003781670 */
[----:B------:R1:W-:Y:S01]  /*2e50*/  LDGSTS.E.BYPASS.LTC128B.128 [R200+0x3900], [R6.64], !P2 ;  /* 0x0390000006c87fae */ /* 0x0003e2000d101d48 */
[----:B------:R-:W-:Y:S02]  /*2e60*/  ISETP.LT.OR P2, PT, R4, 0x21, P5 ;  /* 0x000000210400780c */ /* 0x000fe40002f41670 */
[----:B----4-:R-:W-:-:S05]  /*2e70*/  IADD3 R2, P1, R5, R13, RZ ;  /* 0x0000000d05027210 */ /* 0x010fca0007f3e0ff */
[----:B------:R-:W-:Y:S01]  /*2e80*/  IMAD.X R3, R9, 0x1, R203, P1 ;  /* 0x0000000109037824 */ /* 0x000fe200008e06cb */
[----:B------:R-:W-:-:S04]  /*2e90*/  IADD3 R8, P1, R5, R12, RZ ;  /* 0x0000000c05087210 */ /* 0x000fc80007f3e0ff */
[----:B------:R4:W-:Y:S01]  /*2ea0*/  LDGSTS.E.BYPASS.LTC128B.128 [R200+0x1100], [R2.64], !P4 ;  /* 0x0110000002c87fae */ /* 0x0009e2000e101d48 */
[----:B------:R-:W-:Y:S01]  /*2eb0*/  IMAD.X R9, R9, 0x1, R204, P1 ;  /* 0x0000000109097824 */ /* 0x000fe200008e06cc */
[----:B-1----:R-:W-:Y:S02]  /*2ec0*/  IADD3 R6, P1, R10, R13, RZ ;  /* 0x0000000d0a067210 */ /* 0x002fe40007f3e0ff */
[C---:B------:R-:W-:Y:S02]  /*2ed0*/  ISETP.LT.OR P4, PT, R4.reuse, 0x41, P6 ;  /* 0x000000410400780c */ /* 0x040fe40003781670 */
[----:B------:R2:W-:Y:S01]  /*2ee0*/  LDGSTS.E.BYPASS.LTC128B.128 [R200+0x4900], [R8.64], !P2 ;  /* 0x0490000008c87fae */ /* 0x0005e2000d101d48 */
[----:B------:R-:W-:Y:S01]  /*2ef0*/  IMAD.X R7, R11, 0x1, R203, P1 ;  /* 0x000000010b077824 */ /* 0x000fe200008e06cb */
[----:B------:R-:W-:-:S09]  /*2f00*/  ISETP.LT.OR P2, PT, R4, 0x41, P5 ;  /* 0x000000410400780c */ /* 0x000fd20002f41670 */
[----:B------:R2:W-:Y:S01]  /*2f10*/  LDGSTS.E.BYPASS.LTC128B.128 [R200+0x2100], [R6.64], !P4 ;  /* 0x0210000006c87fae */ /* 0x0005e2000e101d48 */
[----:B------:R-:W-:Y:S02]  /*2f20*/  ISETP.GT.AND P4, PT, R36, 0x6f, PT ;  /* 0x0000006f2400780c */ /* 0x000fe40003f84270 */
[----:B----4-:R-:W-:Y:S02]  /*2f30*/  IADD3 R2, P1, R10, R12, RZ ;  /* 0x0000000c0a027210 */ /* 0x010fe40007f3e0ff */
[----:B------:R-:W1:Y:S03]  /*2f40*/  S2R R12, SR_TID.X ;  /* 0x00000000000c7919 */ /* 0x000e660000002100 */
[----:B------:R-:W-:-:S05]  /*2f50*/  IMAD.X R3, R11, 0x1, R204, P1 ;  /* 0x000000010b037824 */ /* 0x000fca00008e06cc */
[----:B------:R2:W-:Y:S01]  /*2f60*/  LDGSTS.E.BYPASS.LTC128B.128 [R200+0x5900], [R2.64], !P2 ;  /* 0x0590000002c87fae */ /* 0x0005e2000d101d48 */
[----:B-1----:R-:W-:-:S13]  /*2f70*/  ISETP.GT.AND P1, PT, R12, 0x7f, PT ;  /* 0x0000007f0c00780c */ /* 0x002fda0003f24270 */
[----:B------:R-:W-:Y:S05]  /*2f80*/  @P1 BRA `(.L_x_183) ;  /* 0x0000010000001947 */ /* 0x000fea0003800000 */
[----:B--23--:R-:W-:Y:S05]  /*2f90*/  BRA.DIV ~URZ, `(.L_x_184) ;  /* 0x0000bae27f007947 */ /* 0x00cfea000b800000 */
[----:B------:R1:W2:Y:S04]  /*2fa0*/  SHFL.IDX PT, R0, R15, 0x3, 0x181f ;  /* 0x00781f000f007f89 */ /* 0x0002a800000e0000 */
[----:B------:R1:W3:Y:S02]  /*2fb0*/  SHFL.IDX PT, R2, R14, 0x3, 0x181f ;  /* 0x00781f000e027f89 */ /* 0x0002e400000e0000 */
.L_x_280:
[----:B------:R-:W-:Y:S01]  /*2fc0*/  IMAD.SHL.U32 R5, R231, 0x2, RZ ;  /* 0x00000002e7057824 */ /* 0x000fe200078e00ff */
[C---:B------:R-:W-:Y:S01]  /*2fd0*/  ISETP.LT.OR P6, PT, R4.reuse, 0x61, P6 ;  /* 0x000000610400780c */ /* 0x040fe200037c1670 */
[----:B------:R-:W-:Y:S01]  /*2fe0*/  IMAD.SHL.U32 R3, R235, 0x2, RZ ;  /* 0x00000002eb037824 */ /* 0x000fe200078e00ff */
[----:B------:R-:W-:Y:S02]  /*2ff0*/  ISETP.LT.OR P5, PT, R4, 0x61, P5 ;  /* 0x000000610400780c */ /* 0x000fe40002fa1670 */
[C---:B---3--:R-:W-:Y:S02]  /*3000*/  IADD3 R4, P2, R2.reuse, R5, RZ ;  /* 0x0000000502047210 */ /* 0x048fe40007f5e0ff */
[----:B------:R-:W-:-:S03]  /*3010*/  IADD3 R2, P1, R2, R3, RZ ;  /* 0x0000000302027210 */ /* 0x000fc60007f3e0ff */
[C---:B--2---:R-:W-:Y:S02]  /*3020*/  IMAD.X R5, R0.reuse, 0x1, R203, P2 ;  /* 0x0000000100057824 */ /* 0x044fe400010e06cb */
[----:B------:R-:W-:-:S03]  /*3030*/  IMAD.X R3, R0, 0x1, R204, P1 ;  /* 0x0000000100037824 */ /* 0x000fc600008e06cc */
[----:B------:R-:W-:Y:S01]  /*3040*/  @!PT LDS RZ, [RZ] ;  /* 0x00000000fffff984 */ /* 0x000fe20000000800 */
[----:B------:R-:W-:Y:S01]  /*3050*/  @!PT LDS RZ, [RZ] ;  /* 0x00000000fffff984 */ /* 0x000fe20000000800 */
[----:B------:R-:W-:Y:S01]  /*3060*/  @!PT LDS RZ, [RZ] ;  /* 0x00000000fffff984 */ /* 0x000fe20000000800 */
[----:B------:R2:W-:Y:S04]  /*3070*/  LDGSTS.E.BYPASS.LTC128B.128 [R200+0x3100], [R4.64], !P6 ;  /* 0x0310000004c87fae */ /* 0x0005e8000f101d48 */
[----:B------:R2:W-:Y:S02]  /*3080*/  LDGSTS.E.BYPASS.LTC128B.128 [R200+0x6900], [R2.64], !P5 ;  /* 0x0690000002c87fae */ /* 0x0005e4000e901d48 */
.L_x_183:
[----:B--23--:R-:W-:Y:S05]  /*3090*/  BSYNC B0 ;  /* 0x0000000000007941 */ /* 0x00cfea0003800000 */
.L_x_182:
[C---:B------:R-:W-:Y:S01]  /*30a0*/  HMMA.16816.F32 R8, R128.reuse, R18, RZ ;  /* 0x000000128008723c */ /* 0x040fe200000018ff */
[----:B------:R-:W-:Y:S01]  /*30b0*/  R2P PR, R233, 0x6 ;  /* 0x00000006e9007804 */ /* 0x000fe20000000000 */
[----:B------:R-:W0:Y:S01]  /*30c0*/  LDGDEPBAR ;  /* 0x00000000000079af */ /* 0x000e220000000000 */
[----:B------:R-:W-:Y:S01]  /*30d0*/  MOV R0, 0x40 ;  /* 0x0000004000007802 */ /* 0x000fe20000000f00 */
[----:B------:R-:W-:Y:S01]  /*30e0*/  BSSY B1, `(.L_x_185) ;  /* 0x000017d000017945 */ /* 0x000fe20003800000 */
[C---:B------:R-:W-:Y:S02]  /*30f0*/  IADD3 R193, R71.reuse, 0x20, RZ ;  /* 0x0000002047c17810 */ /* 0x040fe40007ffe0ff */
[----:B------:R-:W-:Y:S01]  /*3100*/  SEL R0, R0, 0xffffffc0, !P2 ;  /* 0xffffffc000007807 */ /* 0x000fe20005000000 */
[----:B------:R-:W-:Y:S03]  /*3110*/  HMMA.16816.F32 R4, R128, R20, RZ ;  /* 0x000000148004723c */ /* 0x000fe600000018ff */
[----:B------:R-:W-:-:S03]  /*3120*/  IADD3 R2, R71, R0, RZ ;  /* 0x0000000047027210 */ /* 0x000fc60007ffe0ff */
[----:B------:R-:W-:Y:S02]  /*3130*/  @P1 IADD3 R193, R71, -0x20, RZ ;  /* 0xffffffe047c11810 */ /* 0x000fe40007ffe0ff */
[----:B-1----:R-:W-:Y:S01]  /*3140*/  HMMA.16816.F32 R12, R128, R16, RZ ;  /* 0x00000010800c723c */ /* 0x002fe200000018ff */
[----:B------:R-:W-:Y:S02]  /*3150*/  ISETP.GT.AND P1, PT, R145, R236, PT ;  /* 0x000000ec9100720c */ /* 0x000fe40003f24270 */
[----:B------:R-:W-:-:S05]  /*3160*/  IADD3 R188, R0, R193, RZ ;  /* 0x000000c100bc7210 */ /* 0x000fca0007ffe0ff */
[C---:B------:R-:W-:Y:S08]  /*3170*/  HMMA.16816.F32 R80, R132.reuse, R26, R8 ;  /* 0x0000001a8450723c */ /* 0x040ff00000001808 */
[----:B------:R-:W-:Y:S08]  /*3180*/  HMMA.16816.F32 R92, R132, R32, R4 ;  /* 0x00000020845c723c */ /* 0x000ff00000001804 */
[C---:B------:R-:W-:Y:S08]  /*3190*/  HMMA.16816.F32 R8, R128.reuse, R28, RZ ;  /* 0x0000001c8008723c */ /* 0x040ff000000018ff */
[C---:B------:R-:W-:Y:S01]  /*31a0*/  HMMA.16816.F32 R4, R128.reuse, R30, RZ ;  /* 0x0000001e8004723c */ /* 0x040fe200000018ff */
[----:B------:R-:W1:Y:S07]  /*31b0*/  LDSM.16.M88.4 R28, [R2] ;  /* 0x00000000021c783b */ /* 0x000e6e0000000200 */
[----:B------:R-:W-:Y:S08]  /*31c0*/  HMMA.16816.F32 R16, R128, R22, RZ ;  /* 0x000000168010723c */ /* 0x000ff000000018ff */
[----:B------:R-:W-:Y:S08]  /*31d0*/  HMMA.16816.F32 R84, R132, R44, R8 ;  /* 0x0000002c8454723c */ /* 0x000ff00000001808 */
[----:B------:R-:W-:Y:S08]  /*31e0*/  HMMA.16816.F32 R8, R128, R42, RZ ;  /* 0x0000002a8008723c */ /* 0x000ff000000018ff */
[----:B------:R-:W-:Y:S01]  /*31f0*/  HMMA.16816.F32 R76, R132, R46, R4 ;  /* 0x0000002e844c723c */ /* 0x000fe20000001804 */
[----:B------:R-:W-:Y:S07]  /*3200*/  LDSM.16.M88.4 R44, [R2+0x800] ;  /* 0x00080000022c783b */ /* 0x000fee0000000200 */
[----:B------:R-:W-:Y:S08]  /*3210*/  HMMA.16816.F32 R4, R128, R52, RZ ;  /* 0x000000348004723c */ /* 0x000ff000000018ff */
[----:B------:R-:W-:Y:S08]  /*3220*/  HMMA.16816.F32 R36, R132, R24, R12 ;  /* 0x000000188424723c */ /* 0x000ff0000000180c */
[----:B------:R-:W-:Y:S01]  /*3230*/  HMMA.16816.F32 R12, R128, R40, RZ ;  /* 0x00000028800c723c */ /* 0x000fe200000018ff */
[----:B------:R-:W-:Y:S07]  /*3240*/  LDSM.16.M88.4 R40, [R2+0x1000] ;  /* 0x001000000228783b */ /* 0x000fee0000000200 */
[C---:B------:R-:W-:Y:S01]  /*3250*/  HMMA.16816.F32 R108, R132.reuse, R34, R16 ;  /* 0x00000022846c723c */ /* 0x040fe20000001810 */
[----:B------:R-:W2:Y:S07]  /*3260*/  LDSM.16.M88.4 R32, [R188] ;  /* 0x00000000bc20783b */ /* 0x000eae0000000200 */
[C---:B------:R-:W-:Y:S08]  /*3270*/  HMMA.16816.F32 R88, R132.reuse, R50, R8 ;  /* 0x000000328458723c */ /* 0x040ff00000001808 */
[----:B------:R-:W-:Y:S08]  /*3280*/  HMMA.16816.F32 R72, R132, R96, R4 ;  /* 0x000000608448723c */ /* 0x000ff00000001804 */
[C---:B------:R-:W-:Y:S08]  /*3290*/  HMMA.16816.F32 R8, R128.reuse, R60, RZ ;  /* 0x0000003c8008723c */ /* 0x040ff000000018ff */
[----:B------:R-:W-:Y:S08]  /*32a0*/  HMMA.16816.F32 R4, R128, R62, RZ ;  /* 0x0000003e8004723c */ /* 0x000ff000000018ff */
[----:B------:R-:W-:Y:S08]  /*32b0*/  HMMA.16816.F32 R64, R132, R48, R12 ;  /* 0x000000308440723c */ /* 0x000ff0000000180c */
[C---:B------:R-:W-:Y:S08]  /*32c0*/  HMMA.16816.F32 R16, R128.reuse, R56, RZ ;  /* 0x000000388010723c */ /* 0x040ff000000018ff */
[----:B------:R-:W-:Y:S01]  /*32d0*/  HMMA.16816.F32 R12, R128, R58, RZ ;  /* 0x0000003a800c723c */ /* 0x000fe200000018ff */
[----:B------:R-:W-:Y:S07]  /*32e0*/  LDSM.16.M88.4 R56, [R2+0x1800] ;  /* 0x001800000238783b */ /* 0x000fee0000000200 */
[----:B-1----:R-:W-:Y:S01]  /*32f0*/  HMMA.16816.F32 R24, R164, R28, R36 ;  /* 0x0000001ca418723c */ /* 0x002fe20000001824 */
[----:B------:R-:W-:Y:S07]  /*3300*/  LDSM.16.M88.4 R36, [R188+0x800] ;  /* 0x00080000bc24783b */ /* 0x000fee0000000200 */
[----:B------:R-:W-:Y:S01]  /*3310*/  HMMA.16816.F32 R20, R128, R54, RZ ;  /* 0x000000368014723c */ /* 0x000fe200000018ff */
[----:B------:R-:W1:Y:S07]  /*3320*/  LDSM.16.M88.4 R52, [R71+0x3800] ;  /* 0x003800004734783b */ /* 0x000e6e0000000200 */
[C---:B------:R-:W-:Y:S01]  /*3330*/  HMMA.16816.F32 R140, R132.reuse, R136, R8 ;  /* 0x00000088848c723c */ /* 0x040fe20000001808 */
[----:B------:R-:W3:Y:S07]  /*3340*/  LDSM.16.M88.4 R8, [R2+0x2000] ;  /* 0x002000000208783b */ /* 0x000eee0000000200 */
[----:B------:R-:W-:Y:S08]  /*3350*/  HMMA.16816.F32 R136, R132, R138, R4 ;  /* 0x0000008a8488723c */ /* 0x000ff00000001804 */
[----:B------:R-:W-:Y:S01]  /*3360*/  HMMA.16816.F32 R4, R164, R30, R80 ;  /* 0x0000001ea404723c */ /* 0x000fe20000001850 */
[----:B------:R-:W-:Y:S07]  /*3370*/  LDSM.16.M88.4 R80, [R193+0x3800] ;  /* 0x00380000c150783b */ /* 0x000fee0000000200 */
[C---:B------:R-:W-:Y:S08]  /*3380*/  HMMA.16816.F32 R48, R132.reuse, R104, R16 ;  /* 0x000000688430723c */ /* 0x040ff00000001810 */
[----:B------:R-:W-:Y:S08]  /*3390*/  HMMA.16816.F32 R104, R132, R106, R12 ;  /* 0x0000006a8468723c */ /* 0x000ff0000000180c */
[----:B--2---:R-:W-:Y:S08]  /*33a0*/  HMMA.16816.F32 R12, R168, R32, R24 ;  /* 0x00000020a80c723c */ /* 0x004ff00000001818 */
[----:B------:R-:W-:Y:S01]  /*33b0*/  HMMA.16816.F32 R60, R132, R98, R20 ;  /* 0x00000062843c723c */ /* 0x000fe20000001814 */
[----:B------:R-:W2:Y:S04]  /*33c0*/  LDSM.16.M88.4 R20, [R2+0x2800] ;  /* 0x002800000214783b */ /* 0x000ea80000000200 */
[----:B------:R-:W-:Y:S03]  /*33d0*/  LDSM.16.M88.4 R96, [R2+0x3800] ;  /* 0x003800000260783b */ /* 0x000fe60000000200 */
[C---:B------:R-:W-:Y:S01]  /*33e0*/  HMMA.16816.F32 R16, R164.reuse, R44, R92 ;  /* 0x0000002ca410723c */ /* 0x040fe2000000185c */
[----:B------:R-:W-:Y:S07]  /*33f0*/  LDSM.16.M88.4 R92, [R71+0x4000] ;  /* 0x00400000475c783b */ /* 0x000fee0000000200 */
[C---:B------:R-:W-:Y:S01]  /*3400*/  HMMA.16816.F32 R100, R164.reuse, R40, R84 ;  /* 0x00000028a464723c */ /* 0x040fe20000001854 */
[----:B------:R-:W-:Y:S07]  /*3410*/  LDSM.16.M88.4 R84, [R188+0x1000] ;  /* 0x00100000bc54783b */ /* 0x000fee0000000200 */
[----:B------:R-:W-:Y:S01]  /*3420*/  HMMA.16816.F32 R120, R164, R42, R76 ;  /* 0x0000002aa478723c */ /* 0x000fe2000000184c */
[----:B------:R-:W4:Y:S04]  /*3430*/  LDSM.16.M88.4 R40, [R2+0x3000] ;  /* 0x003000000228783b */ /* 0x000f280000000200 */
[----:B------:R-:W-:Y:S03]  /*3440*/  LDSM.16.M88.4 R76, [R193+0x4000] ;  /* 0x00400000c14c783b */ /* 0x000fe60000000200 */
[----:B------:R-:W-:Y:S01]  /*3450*/  HMMA.16816.F32 R4, R168, R34, R4 ;  /* 0x00000022a804723c */ /* 0x000fe20000001804 */
[----:B------:R-:W-:Y:S07]  /*3460*/  LDSM.16.M88.4 R32, [R188+0x2800] ;  /* 0x00280000bc20783b */ /* 0x000fee0000000200 */
[----:B-1----:R-:W-:Y:S08]  /*3470*/  HMMA.16816.F32 R12, R172, R52, R12 ;  /* 0x00000034ac0c723c */ /* 0x002ff0000000180c */
[----:B------:R-:W-:Y:S01]  /*3480*/  HMMA.16816.F32 R108, R164, R46, R108 ;  /* 0x0000002ea46c723c */ /* 0x000fe2000000186c */
[----:B------:R-:W-:Y:S07]  /*3490*/  LDSM.16.M88.4 R44, [R188+0x2000] ;  /* 0x00200000bc2c783b */ /* 0x000fee0000000200 */
[----:B------:R-:W-:Y:S08]  /*34a0*/  HMMA.16816.F32 R16, R168, R36, R16 ;  /* 0x00000024a810723c */ /* 0x000ff00000001810 */
[C---:B---3--:R-:W-:Y:S08]  /*34b0*/  HMMA.16816.F32 R112, R164.reuse, R8, R72 ;  /* 0x00000008a470723c */ /* 0x048ff00000001848 */
[C---:B--2---:R-:W-:Y:S01]  /*34c0*/  HMMA.16816.F32 R72, R164.reuse, R20, R48 ;  /* 0x00000014a448723c */ /* 0x044fe20000001830 */
[----:B------:R-:W1:Y:S07]  /*34d0*/  LDSM.16.M88.4 R48, [R188+0x1800] ;  /* 0x00180000bc30783b */ /* 0x000e6e0000000200 */
[C---:B------:R-:W-:Y:S08]  /*34e0*/  HMMA.16816.F32 R124, R164.reuse, R56, R64 ;  /* 0x00000038a47c723c */ /* 0x040ff00000001840 */
[----:B------:R-:W-:Y:S01]  /*34f0*/  HMMA.16816.F32 R116, R164, R58, R88 ;  /* 0x0000003aa474723c */ /* 0x000fe20000001858 */
[----:B------:R-:W2:Y:S07]  /*3500*/  LDSM.16.M88.4 R56, [R188+0x3000] ;  /* 0x00300000bc38783b */ /* 0x000eae0000000200 */
[----:B------:R-:W-:Y:S08]  /*3510*/  HMMA.16816.F32 R4, R172, R54, R4 ;  /* 0x00000036ac04723c */ /* 0x000ff00000001804 */
[----:B------:R-:W-:Y:S08]  /*3520*/  HMMA.16816.F32 R12, R176, R80, R12 ;  /* 0x00000050b00c723c */ /* 0x000ff0000000180c */
[C---:B------:R-:W-:Y:S01]  /*3530*/  HMMA.16816.F32 R28, R164.reuse, R22, R104 ;  /* 0x00000016a41c723c */ /* 0x040fe20000001868 */
[----:B------:R-:W3:Y:S07]  /*3540*/  LDSM.16.M88.4 R104, [R188+0x3800] ;  /* 0x00380000bc68783b */ /* 0x000eee0000000200 */
[----:B----4-:R-:W-:Y:S08]  /*3550*/  HMMA.16816.F32 R24, R164, R40, R140 ;  /* 0x00000028a418723c */ /* 0x010ff0000000188c */
[----:B------:R-:W-:Y:S01]  /*3560*/  HMMA.16816.F32 R20, R168, R38, R108 ;  /* 0x00000026a814723c */ /* 0x000fe2000000186c */
[----:B------:R-:W4:Y:S07]  /*3570*/  LDSM.16.M88.4 R36, [R71+0x4800] ;  /* 0x004800004724783b */ /* 0x000f2e0000000200 */
[----:B------:R-:W-:Y:S08]  /*3580*/  HMMA.16816.F32 R16, R172, R92, R16 ;  /* 0x0000005cac10723c */ /* 0x000ff00000001810 */
[----:B------:R-:W-:Y:S08]  /*3590*/  HMMA.16816.F32 R88, R164, R10, R60 ;  /* 0x0000000aa458723c */ /* 0x000ff0000000183c */
[----:B------:R-:W-:Y:S01]  /*35a0*/  HMMA.16816.F32 R8, R176, R82, R4 ;  /* 0x00000052b008723c */ /* 0x000fe20000001804 */
[----:B------:R-:W-:Y:S07]  /*35b0*/  LDSM.16.M88.4 R80, [R71+0x5000] ;  /* 0x005000004750783b */ /* 0x000fee0000000200 */
[----:B------:R-:W-:Y:S08]  /*35c0*/  HMMA.16816.F32 R60, R164, R42, R136 ;  /* 0x0000002aa43c723c */ /* 0x000ff00000001888 */
[C---:B------:R-:W-:Y:S08]  /*35d0*/  HMMA.16816.F32 R64, R168.reuse, R84, R100 ;  /* 0x00000054a840723c */ /* 0x040ff00000001864 */
[----:B------:R-:W-:Y:S01]  /*35e0*/  HMMA.16816.F32 R40, R168, R86, R120 ;  /* 0x00000056a828723c */ /* 0x000fe20000001878 */
[----:B------:R-:W5:Y:S07]  /*35f0*/  LDSM.16.M88.4 R84, [R2+0x4000] ;  /* 0x004000000254783b */ /* 0x000f6e0000000200 */
[----:B------:R-:W-:Y:S08]  /*3600*/  HMMA.16816.F32 R4, R180, R96, R12 ;  /* 0x00000060b404723c */ /* 0x000ff0000000180c */
[C---:B-1----:R-:W-:Y:S08]  /*3610*/  HMMA.16816.F32 R52, R168.reuse, R48, R124 ;  /* 0x00000030a834723c */ /* 0x042ff0000000187c */
[C---:B------:R-:W-:Y:S08]  /*3620*/  HMMA.16816.F32 R48, R168.reuse, R50, R116 ;  /* 0x00000032a830723c */ /* 0x040ff00000001874 */
[----:B--2---:R-:W-:Y:S08]  /*3630*/  HMMA.16816.F32 R116, R168, R56, R24 ;  /* 0x00000038a874723c */ /* 0x004ff00000001818 */
[----:B------:R-:W-:Y:S08]  /*3640*/  HMMA.16816.F32 R24, R172, R94, R20 ;  /* 0x0000005eac18723c */ /* 0x000ff00000001814 */
[----:B------:R-:W-:Y:S08]  /*3650*/  HMMA.16816.F32 R20, R176, R76, R16 ;  /* 0x0000004cb014723c */ /* 0x000ff00000001810 */
[C---:B------:R-:W-:Y:S08]  /*3660*/  HMMA.16816.F32 R100, R168.reuse, R32, R72 ;  /* 0x00000020a864723c */ /* 0x040ff00000001848 */
[----:B------:R-:W-:Y:S01]  /*3670*/  HMMA.16816.F32 R108, R168, R34, R28 ;  /* 0x00000022a86c723c */ /* 0x000fe2000000181c */
[----:B------:R-:W1:Y:S04]  /*3680*/  LDSM.16.M88.4 R32, [R193+0x4800] ;  /* 0x00480000c120783b */ /* 0x000e680000000200 */
[----:B------:R-:W-:Y:S03]  /*3690*/  LDSM.16.M88.4 R28, [R193+0x5000] ;  /* 0x00500000c11c783b */ /* 0x000fe60000000200 */
[----:B------:R-:W-:Y:S08]  /*36a0*/  HMMA.16816.F32 R16, R180, R98, R8 ;  /* 0x00000062b410723c */ /* 0x000ff00000001808 */
[----:B------:R-:W-:Y:S01]  /*36b0*/  HMMA.16816.F32 R92, R168, R58, R60 ;  /* 0x0000003aa85c723c */ /* 0x000fe2000000183c */
[----:B------:R-:W2:Y:S07]  /*36c0*/  LDSM.16.M88.4 R56, [R188+0x4000] ;  /* 0x00400000bc38783b */ /* 0x000eae0000000200 */
[----:B---3--:R-:W-:Y:S08]  /*36d0*/  HMMA.16816.F32 R4, R184, R104, R4 ;  /* 0x00000068b804723c */ /* 0x008ff00000001804 */
[----:B----4-:R-:W-:Y:S08]  /*36e0*/  HMMA.16816.F32 R12, R172, R36, R64 ;  /* 0x00000024ac0c723c */ /* 0x010ff00000001840 */
[----:B-----5:R-:W-:Y:S08]  /*36f0*/  HMMA.16816.F32 R8, R180, R84, R20 ;  /* 0x00000054b408723c */ /* 0x020ff00000001814 */
[----:B------:R-:W-:Y:S01]  /*3700*/  HMMA.16816.F32 R24, R176, R78, R24 ;  /* 0x0000004eb018723c */ /* 0x000fe20000001818 */
[----:B------:R-:W-:-:S04]  /*3710*/  FMUL.FTZ R0, R4, c[0x0][0x320] ;  /* 0x0000c80004007a20 */ /* 0x000fc80000410000 */
[----:B------:R3:W4:Y:S03]  /*3720*/  MUFU.TANH R121, R0 ;  /* 0x0000000000797308 */ /* 0x0007260000002400 */
[C---:B------:R-:W-:Y:S01]  /*3730*/  HMMA.16816.F32 R72, R172.reuse, R80, R52 ;  /* 0x00000050ac48723c */ /* 0x040fe20000001834 */
[----:B------:R-:W-:Y:S07]  /*3740*/  LDSM.16.M88.4 R52, [R71+0x6000] ;  /* 0x006000004734783b */ /* 0x000fee0000000200 */
[----:B------:R-:W-:Y:S01]  /*3750*/  HMMA.16816.F32 R80, R172, R82, R48 ;  /* 0x00000052ac50723c */ /* 0x000fe20000001830 */
[----:B------:R-:W-:Y:S01]  /*3760*/  LDSM.16.M88.4 R48, [R2+0x4800] ;  /* 0x004800000230783b */ /* 0x000fe20000000200 */
[----:B---3--:R-:W-:-:S06]  /*3770*/  FMUL.FTZ R0, R5, c[0x0][0x320] ;  /* 0x0000c80005007a20 */ /* 0x008fcc0000410000 */
[----:B------:R-:W-:Y:S01]  /*3780*/  HMMA.16816.F32 R16, R184, R106, R16 ;  /* 0x0000006ab810723c */ /* 0x000fe20000001810 */
[----:B------:R3:W1:Y:S07]  /*3790*/  MUFU.TANH R120, R0 ;  /* 0x0000000000787308 */ /* 0x00066e0000002400 */
[C---:B------:R-:W-:Y:S08]  /*37a0*/  HMMA.16816.F32 R112, R168.reuse, R44, R112 ;  /* 0x0000002ca870723c */ /* 0x040ff00000001870 */
[----:B------:R-:W-:Y:S01]  /*37b0*/  HMMA.16816.F32 R88, R168, R46, R88 ;  /* 0x0000002ea858723c */ /* 0x000fe20000001858 */
[----:B---3--:R-:W-:-:S04]  /*37c0*/  FMUL.FTZ R0, R6, c[0x0][0x320] ;  /* 0x0000c80006007a20 */ /* 0x008fc80000410000 */
[----:B------:R3:W2:Y:S03]  /*37d0*/  MUFU.TANH R107, R0 ;  /* 0x00000000006b7308 */ /* 0x0006a60000002400 */
[----:B------:R-:W-:Y:S01]  /*37e0*/  HMMA.16816.F32 R44, R172, R38, R40 ;  /* 0x00000026ac2c723c */ /* 0x000fe20000001828 */
[----:B------:R-:W5:Y:S04]  /*37f0*/  LDSM.16.M88.4 R40, [R71+0x5800] ;  /* 0x005800004728783b */ /* 0x000f680000000200 */
[----:B------:R-:W4:Y:S03]  /*3800*/  LDSM.16.M88.4 R36, [R188+0x4800] ;  /* 0x00480000bc24783b */ /* 0x000f260000000200 */
[----:B-1----:R-:W-:Y:S01]  /*3810*/  HMMA.16816.F32 R12, R176, R32, R12 ;  /* 0x00000020b00c723c */ /* 0x002fe2000000180c */
[----:B---3--:R-:W-:-:S07]  /*3820*/  FMUL.FTZ R0, R7, c[0x0][0x320] ;  /* 0x0000c80007007a20 */ /* 0x008fce0000410000 */
[----:B--2---:R-:W-:Y:S01]  /*3830*/  HMMA.16816.F32 R4, R184, R56, R8 ;  /* 0x00000038b804723c */ /* 0x004fe20000001808 */
[----:B------:R1:W2:Y:S07]  /*3840*/  MUFU.TANH R106, R0 ;  /* 0x00000000006a7308 */ /* 0x0002ae0000002400 */
[----:B------:R-:W-:Y:S08]  /*3850*/  HMMA.16816.F32 R8, R180, R86, R24 ;  /* 0x00000056b408723c */ /* 0x000ff00000001818 */
[----:B------:R-:W-:Y:S01]  /*3860*/  HMMA.16816.F32 R20, R176, R34, R44 ;  /* 0x00000022b014723c */ /* 0x000fe2000000182c */
[----:B-1----:R-:W-:Y:S01]  /*3870*/  FMUL.FTZ R0, R16, c[0x0][0x320] ;  /* 0x0000c80010007a20 */ /* 0x002fe20000410000 */
[----:B------:R-:W1:Y:S03]  /*3880*/  LDSM.16.M88.4 R32, [R2+0x5000] ;  /* 0x005000000220783b */ /* 0x000e660000000200 */
[----:B------:R3:W1:Y:S01]  /*3890*/  MUFU.TANH R105, R0 ;  /* 0x0000000000697308 */ /* 0x0006620000002400 */
[----:B------:R-:W-:Y:S02]  /*38a0*/  LDSM.16.M88.4 R44, [R2+0x5800] ;  /* 0x00580000022c783b */ /* 0x000fe40000000200 */
[C---:B-----5:R-:W-:Y:S08]  /*38b0*/  HMMA.16816.F32 R60, R172.reuse, R42, R88 ;  /* 0x0000002aac3c723c */ /* 0x060ff00000001858 */
[----:B------:R-:W-:Y:S01]  /*38c0*/  HMMA.16816.F32 R64, R172, R40, R112 ;  /* 0x00000028ac40723c */ /* 0x000fe20000001870 */
[----:B------:R-:W5:Y:S01]  /*38d0*/  LDSM.16.M88.4 R40, [R193+0x5800] ;  /* 0x00580000c128783b */ /* 0x000f620000000200 */
[----:B---3--:R-:W-:-:S04]  /*38e0*/  FMUL.FTZ R0, R17, c[0x0][0x320] ;  /* 0x0000c80011007a20 */ /* 0x008fc80000410000 */
[----:B------:R3:W1:Y:S02]  /*38f0*/  MUFU.TANH R104, R0 ;  /* 0x0000000000687308 */ /* 0x0006640000002400 */
[----:B---3--:R-:W-:-:S06]  /*3900*/  FMUL.FTZ R0, R18, c[0x0][0x320] ;  /* 0x0000c80012007a20 */ /* 0x008fcc0000410000 */
[----:B------:R3:W1:Y:S02]  /*3910*/  MUFU.TANH R99, R0 ;  /* 0x0000000000637308 */ /* 0x0006640000002400 */
[----:B---3--:R-:W-:Y:S02]  /*3920*/  FMUL.FTZ R0, R19, c[0x0][0x320] ;  /* 0x0000c80013007a20 */ /* 0x008fe40000410000 */
[----:B------:R-:W-:Y:S04]  /*3930*/  HMMA.16816.F32 R16, R180, R48, R12 ;  /* 0x00000030b410723c */ /* 0x000fe8000000180c */
[----:B------:R3:W1:Y:S04]  /*3940*/  MUFU.TANH R98, R0 ;  /* 0x0000000000627308 */ /* 0x0006680000002400 */
[----:B------:R-:W-:Y:S01]  /*3950*/  HMMA.16816.F32 R12, R184, R58, R8 ;  /* 0x0000003ab80c723c */ /* 0x000fe20000001808 */
[----:B------:R-:W2:Y:S07]  /*3960*/  LDSM.16.M88.4 R56, [R71+0x6800] ;  /* 0x006800004738783b */ /* 0x000eae0000000200 */
[----:B------:R-:W-:Y:S01]  /*3970*/  HMMA.16816.F32 R8, R176, R28, R72 ;  /* 0x0000001cb008723c */ /* 0x000fe20000001848 */
[----:B---3--:R-:W-:-:S04]  /*3980*/  FMUL.FTZ R0, R4, c[0x0][0x320] ;  /* 0x0000c80004007a20 */ /* 0x008fc80000410000 */
[----:B------:R3:W1:Y:S03]  /*3990*/  MUFU.TANH R97, R0 ;  /* 0x0000000000617308 */ /* 0x0006660000002400 */
[----:B----4-:R-:W-:Y:S08]  /*39a0*/  HMMA.16816.F32 R24, R184, R36, R16 ;  /* 0x00000024b818723c */ /* 0x010ff00000001810 */
[----:B------:R-:W-:Y:S01]  /*39b0*/  HMMA.16816.F32 R72, R172, R52, R100 ;  /* 0x00000034ac48723c */ /* 0x000fe20000001864 */
[----:B---3--:R-:W-:-:S07]  /*39c0*/  FMUL.FTZ R0, R5, c[0x0][0x320] ;  /* 0x0000c80005007a20 */ /* 0x008fce0000410000 */
[----:B-1----:R-:W-:Y:S01]  /*39d0*/  HMMA.16816.F32 R16, R180, R32, R8 ;  /* 0x00000020b410723c */ /* 0x002fe20000001808 */
[----:B------:R1:W3:Y:S02]  /*39e0*/  MUFU.TANH R96, R0 ;  /* 0x0000000000607308 */ /* 0x0002e40000002400 */
[----:B-1----:R-:W-:-:S06]  /*39f0*/  FMUL.FTZ R0, R6, c[0x0][0x320] ;  /* 0x0000c80006007a20 */ /* 0x002fcc0000410000 */
[----:B------:R1:W4:Y:S02]  /*3a00*/  MUFU.TANH R88, R0 ;  /* 0x0000000000587308 */ /* 0x0003240000002400 */
[----:B-1----:R-:W-:Y:S02]  /*3a10*/  FMUL.FTZ R0, R7, c[0x0][0x320] ;  /* 0x0000c80007007a20 */ /* 0x002fe40000410000 */
[----:B------:R-:W-:Y:S01]  /*3a20*/  HMMA.16816.F32 R4, R180, R50, R20 ;  /* 0x00000032b404723c */ /* 0x000fe20000001814 */
[----:B------:R-:W1:Y:S03]  /*3a30*/  LDSM.16.M88.4 R48, [R188+0x5000] ;  /* 0x00500000bc30783b */ /* 0x000e660000000200 */
[----:B------:R2:W1:Y:S04]  /*3a40*/  MUFU.TANH R87, R0 ;  /* 0x0000000000577308 */ /* 0x0004680000002400 */
[----:B------:R-:W-:Y:S01]  /*3a50*/  HMMA.16816.F32 R20, R176, R30, R80 ;  /* 0x0000001eb014723c */ /* 0x000fe20000001850 */
[----:B------:R-:W1:Y:S01]  /*3a60*/  LDSM.16.M88.4 R28, [R193+0x6000] ;  /* 0x00600000c11c783b */ /* 0x000e620000000200 */
[----:B--2---:R-:W-:-:S04]  /*3a70*/  FMUL.FTZ R0, R12, c[0x0][0x320] ;  /* 0x0000c8000c007a20 */ /* 0x004fc80000410000 */
[----:B------:R2:W1:Y:S10]  /*3a80*/  MUFU.TANH R86, R0 ;  /* 0x0000000000567308 */ /* 0x0004740000002400 */
[----:B------:R-:W-:Y:S01]  /*3a90*/  HMMA.16816.F32 R4, R184, R38, R4 ;  /* 0x00000026b804723c */ /* 0x000fe20000001804 */
[----:B------:R-:W1:Y:S07]  /*3aa0*/  LDSM.16.M88.4 R36, [R188+0x5800] ;  /* 0x00580000bc24783b */ /* 0x000e6e0000000200 */
[----:B------:R-:W-:Y:S01]  /*3ab0*/  HMMA.16816.F32 R8, R180, R34, R20 ;  /* 0x00000022b408723c */ /* 0x000fe20000001814 */
[----:B--2---:R-:W-:-:S07]  /*3ac0*/  FMUL.FTZ R0, R13, c[0x0][0x320] ;  /* 0x0000c8000d007a20 */ /* 0x004fce0000410000 */
[----:B-----5:R-:W-:Y:S01]  /*3ad0*/  HMMA.16816.F32 R20, R176, R42, R60 ;  /* 0x0000002ab014723c */ /* 0x020fe2000000183c */
[----:B------:R2:W1:Y:S07]  /*3ae0*/  MUFU.TANH R85, R0 ;  /* 0x0000000000557308 */ /* 0x00046e0000002400 */
[C---:B------:R-:W-:Y:S08]  /*3af0*/  HMMA.16816.F32 R32, R172.reuse, R54, R108 ;  /* 0x00000036ac20723c */ /* 0x040ff0000000186c */
[----:B------:R-:W-:Y:S01]  /*3b00*/  HMMA.16816.F32 R52, R172, R56, R116 ;  /* 0x00000038ac34723c */ /* 0x000fe20000001874 */
[----:B--2---:R-:W-:-:S04]  /*3b10*/  FMUL.FTZ R0, R14, c[0x0][0x320] ;  /* 0x0000c8000e007a20 */ /* 0x004fc80000410000 */
[----:B------:R2:W1:Y:S02]  /*3b20*/  MUFU.TANH R84, R0 ;  /* 0x0000000000547308 */ /* 0x0004640000002400 */
[----:B--2---:R-:W-:Y:S02]  /*3b30*/  FMUL.FTZ R0, R15, c[0x0][0x320] ;  /* 0x0000c8000f007a20 */ /* 0x004fe40000410000 */
[----:B------:R-:W-:Y:S01]  /*3b40*/  HMMA.16816.F32 R12, R176, R40, R64 ;  /* 0x00000028b00c723c */ /* 0x000fe20000001840 */
[----:B------:R-:W-:Y:S03]  /*3b50*/  LDSM.16.M88.4 R40, [R188+0x6000] ;  /* 0x00600000bc28783b */ /* 0x000fe60000000200 */
        /* <DEDUP_REMOVED lines=8> */
[----:B-1----:R-:W-:Y:S04]  /*3be0*/  HMMA.16816.F32 R24, R184, R48, R16 ;  /* 0x00000030b818723c */ /* 0x002fe80000001810 */
[----:B------:R1:W2:Y:S04]  /*3bf0*/  MUFU.TANH R77, R0 ;  /* 0x00000000004d7308 */ /* 0x0002a80000002400 */
[----:B------:R-:W-:Y:S08]  /*3c00*/  HMMA.16816.F32 R16, R180, R44, R12 ;  /* 0x0000002cb410723c */ /* 0x000ff0000000180c */
[----:B------:R-:W-:Y:S01]  /*3c10*/  HMMA.16816.F32 R12, R176, R28, R72 ;  /* 0x0000001cb00c723c */ /* 0x000fe20000001848 */
[----:B-1----:R-:W-:-:S04]  /*3c20*/  FMUL.FTZ R0, R4, c[0x0][0x320] ;  /* 0x0000c80004007a20 */ /* 0x002fc80000410000 */
[----:B------:R1:W1:Y:S02]  /*3c30*/  MUFU.TANH R76, R0 ;  /* 0x00000000004c7308 */ /* 0x0002640000002400 */
[----:B-1----:R-:W-:-:S06]  /*3c40*/  FMUL.FTZ R0, R5, c[0x0][0x320] ;  /* 0x0000c80005007a20 */ /* 0x002fcc0000410000 */
[----:B------:R1:W1:Y:S02]  /*3c50*/  MUFU.TANH R70, R0 ;  /* 0x0000000000467308 */ /* 0x0002640000002400 */
[----:B-1----:R-:W-:-:S06]  /*3c60*/  FMUL.FTZ R0, R6, c[0x0][0x320] ;  /* 0x0000c80006007a20 */ /* 0x002fcc0000410000 */
[----:B------:R1:W1:Y:S02]  /*3c70*/  MUFU.TANH R69, R0 ;  /* 0x0000000000457308 */ /* 0x0002640000002400 */
[----:B-1----:R-:W-:Y:S02]  /*3c80*/  FMUL.FTZ R0, R7, c[0x0][0x320] ;  /* 0x0000c80007007a20 */ /* 0x002fe40000410000 */
[----:B------:R-:W-:Y:S01]  /*3c90*/  HMMA.16816.F32 R4, R184, R50, R8 ;  /* 0x00000032b804723c */ /* 0x000fe20000001808 */
[----:B------:R-:W1:Y:S03]  /*3ca0*/  LDSM.16.M88.4 R48, [R2+0x6000] ;  /* 0x006000000230783b */ /* 0x000e660000000200 */
[----:B------:R5:W1:Y:S04]  /*3cb0*/  MUFU.TANH R68, R0 ;  /* 0x0000000000447308 */ /* 0x000a680000002400 */
[----:B------:R-:W-:Y:S01]  /*3cc0*/  HMMA.16816.F32 R8, R180, R46, R20 ;  /* 0x0000002eb408723c */ /* 0x000fe20000001814 */
[----:B------:R-:W2:Y:S07]  /*3cd0*/  LDSM.16.M88.4 R44, [R193+0x6800] ;  /* 0x00680000c12c783b */ /* 0x000eae0000000200 */
[----:B------:R-:W-:Y:S01]  /*3ce0*/  HMMA.16816.F32 R20, R184, R36, R16 ;  /* 0x00000024b814723c */ /* 0x000fe20000001810 */
[----:B-----5:R-:W-:-:S04]  /*3cf0*/  FMUL.FTZ R0, R24, c[0x0][0x320] ;  /* 0x0000c80018007a20 */ /* 0x020fc80000410000 */
[----:B------:R5:W1:Y:S11]  /*3d00*/  MUFU.TANH R66, R0 ;  /* 0x0000000000427308 */ /* 0x000a760000002400 */
[----:B------:R-:W-:Y:S01]  /*3d10*/  HMMA.16816.F32 R8, R184, R38, R8 ;  /* 0x00000026b808723c */ /* 0x000fe20000001808 */
[----:B-----5:R-:W-:-:S07]  /*3d20*/  FMUL.FTZ R0, R25, c[0x0][0x320] ;  /* 0x0000c80019007a20 */ /* 0x020fce0000410000 */
[----:B-1----:R-:W-:Y:S01]  /*3d30*/  HMMA.16816.F32 R16, R180, R48, R12 ;  /* 0x00000030b410723c */ /* 0x002fe2000000180c */
[----:B------:R1:W1:Y:S07]  /*3d40*/  MUFU.TANH R67, R0 ;  /* 0x0000000000437308 */ /* 0x00026e0000002400 */
[----:B--2---:R-:W-:Y:S01]  /*3d50*/  HMMA.16816.F32 R12, R176, R44, R52 ;  /* 0x0000002cb00c723c */ /* 0x004fe20000001834 */
[----:B-1----:R-:W-:-:S04]  /*3d60*/  FMUL.FTZ R0, R26, c[0x0][0x320] ;  /* 0x0000c8001a007a20 */ /* 0x002fc80000410000 */
[----:B------:R1:W2:Y:S02]  /*3d70*/  MUFU.TANH R65, R0 ;  /* 0x0000000000417308 */ /* 0x0002a40000002400 */
[----:B-1----:R-:W-:Y:S02]  /*3d80*/  FMUL.FTZ R0, R27, c[0x0][0x320] ;  /* 0x0000c8001b007a20 */ /* 0x002fe40000410000 */
[----:B------:R-:W-:Y:S01]  /*3d90*/  HMMA.16816.F32 R24, R176, R30, R32 ;  /* 0x0000001eb018723c */ /* 0x000fe20000001820 */
[----:B------:R-:W1:Y:S03]  /*3da0*/  LDSM.16.M88.4 R32, [R2+0x6800] ;  /* 0x006800000220783b */ /* 0x000e660000000200 */
[----:B------:R5:W1:Y:S01]  /*3db0*/  MUFU.TANH R64, R0 ;  /* 0x0000000000407308 */ /* 0x000a620000002400 */
[----:B------:R-:W2:Y:S01]  /*3dc0*/  LDSM.16.M88.4 R28, [R188+0x6800] ;  /* 0x00680000bc1c783b */ /* 0x000ea20000000200 */
[----:B------:R-:W-:-:S04]  /*3dd0*/  DEPBAR.LE SB0, 0x0 ;  /* 0x000080000000791a */ /* 0x000fc80000000000 */
[----:B-----5:R-:W-:-:S04]  /*3de0*/  FMUL.FTZ R0, R4, c[0x0][0x320] ;  /* 0x0000c80004007a20 */ /* 0x020fc80000410000 */
[----:B------:R5:W1:Y:S10]  /*3df0*/  MUFU.TANH R63, R0 ;  /* 0x00000000003f7308 */ /* 0x000a740000002400 */
[----:B------:R-:W-:Y:S01]  /*3e00*/  HMMA.16816.F32 R24, R180, R50, R24 ;  /* 0x00000032b418723c */ /* 0x000fe20000001818 */
[----:B-----5:R-:W-:-:S07]  /*3e10*/  FMUL.FTZ R0, R5, c[0x0][0x320] ;  /* 0x0000c80005007a20 */ /* 0x020fce0000410000 */
[----:B-1----:R-:W-:Y:S01]  /*3e20*/  HMMA.16816.F32 R12, R180, R32, R12 ;  /* 0x00000020b40c723c */ /* 0x002fe2000000180c */
[----:B------:R1:W1:Y:S02]  /*3e30*/  MUFU.TANH R62, R0 ;  /* 0x00000000003e7308 */ /* 0x0002640000002400 */
[----:B-1----:R-:W-:-:S06]  /*3e40*/  FMUL.FTZ R0, R6, c[0x0][0x320] ;  /* 0x0000c80006007a20 */ /* 0x002fcc0000410000 */
[----:B------:R1:W1:Y:S02]  /*3e50*/  MUFU.TANH R61, R0 ;  /* 0x00000000003d7308 */ /* 0x0002640000002400 */
[----:B-1----:R-:W-:Y:S02]  /*3e60*/  FMUL.FTZ R0, R7, c[0x0][0x320] ;  /* 0x0000c80007007a20 */ /* 0x002fe40000410000 */
[----:B------:R-:W-:Y:S04]  /*3e70*/  HMMA.16816.F32 R4, R172, R58, R92 ;  /* 0x0000003aac04723c */ /* 0x000fe8000000185c */
[----:B------:R1:W1:Y:S02]  /*3e80*/  MUFU.TANH R60, R0 ;  /* 0x00000000003c7308 */ /* 0x0002640000002400 */
[----:B-1----:R-:W-:-:S06]  /*3e90*/  FMUL.FTZ R0, R20, c[0x0][0x320] ;  /* 0x0000c80014007a20 */ /* 0x002fcc0000410000 */
[----:B------:R1:W1:Y:S11]  /*3ea0*/  MUFU.TANH R57, R0 ;  /* 0x0000000000397308 */ /* 0x0002760000002400 */
[----:B------:R-:W-:Y:S01]  /*3eb0*/  @!UPT UIADD3 URZ, URZ, URZ, URZ ;  /* 0x0000003f3f3ff290 */ /* 0x000fe2000fffe03f */
[----:B------:R-:W-:Y:S01]  /*3ec0*/  HMMA.16816.F32 R4, R176, R46, R4 ;  /* 0x0000002eb004723c */ /* 0x000fe20000001804 */
[----:B-1----:R-:W-:-:S04]  /*3ed0*/  FMUL.FTZ R0, R21, c[0x0][0x320] ;  /* 0x0000c80015007a20 */ /* 0x002fc80000410000 */
[----:B------:R1:W1:Y:S11]  /*3ee0*/  MUFU.TANH R56, R0 ;  /* 0x0000000000387308 */ /* 0x0002760000002400 */
[----:B------:R-:W-:Y:S08]  /*3ef0*/  @!UPT UIADD3 URZ, URZ, URZ, URZ ;  /* 0x0000003f3f3ff290 */ /* 0x000ff0000fffe03f */
[----:B------:R-:W-:Y:S01]  /*3f00*/  HMMA.16816.F32 R4, R180, R34, R4 ;  /* 0x00000022b404723c */ /* 0x000fe20000001804 */
[----:B-1----:R-:W-:-:S04]  /*3f10*/  FMUL.FTZ R0, R22, c[0x0][0x320] ;  /* 0x0000c80016007a20 */ /* 0x002fc80000410000 */
[----:B------:R1:W1:Y:S11]  /*3f20*/  MUFU.TANH R52, R0 ;  /* 0x0000000000347308 */ /* 0x0002760000002400 */
[----:B------:R-:W-:Y:S08]  /*3f30*/  @!UPT UIADD3 URZ, URZ, URZ, URZ ;  /* 0x0000003f3f3ff290 */ /* 0x000ff0000fffe03f */
[----:B--2---:R-:W-:Y:S01]  /*3f40*/  HMMA.16816.F32 R4, R184, R30, R4 ;  /* 0x0000001eb804723c */ /* 0x004fe20000001804 */
[----:B-1----:R-:W-:-:S07]  /*3f50*/  FMUL.FTZ R0, R23, c[0x0][0x320] ;  /* 0x0000c80017007a20 */ /* 0x002fce0000410000 */
[C---:B------:R-:W-:Y:S01]  /*3f60*/  HMMA.16816.F32 R20, R184.reuse, R40, R16 ;  /* 0x00000028b814723c */ /* 0x040fe20000001810 */
[----:B------:R1:W2:Y:S07]  /*3f70*/  MUFU.TANH R50, R0 ;  /* 0x0000000000327308 */ /* 0x0002ae0000002400 */
        /* <DEDUP_REMOVED lines=10> */
[----:B-1----:R-:W-:-:S06]  /*4020*/  FMUL.FTZ R0, R20, c[0x0][0x320] ;  /* 0x0000c80014007a20 */ /* 0x002fcc0000410000 */
        /* <DEDUP_REMOVED lines=30> */
[----:B------:R1:W1:Y:S01]  /*4210*/  MUFU.TANH R13, R0 ;  /* 0x00000000000d7308 */ /* 0x0002620000002400 */
[----:B------:R-:W-:Y:S06]  /*4220*/  BAR.SYNC.DEFER_BLOCKING 0x0 ;  /* 0x0000000000007b1d */ /* 0x000fec0000010000 */
[----:B------:R-:W-:Y:S05]  /*4230*/  @!P1 BRA `(.L_x_186) ;  /* 0x0000067000009947 */ /* 0x000fea0003800000 */
[----:B-1234-:R-:W-:Y:S02]  /*4240*/  IMAD.MOV.U32 R0, RZ, RZ, c[0x0][0x2b8] ;  /* 0x0000ae00ff007624 */ /* 0x01efe400078e00ff */
[----:B------:R-:W-:Y:S02]  /*4250*/  IMAD R2, R233, 0x20, R234 ;  /* 0x00000020e9027824 */ /* 0x000fe400078e02ea */
[----:B------:R-:W-:Y:S01]  /*4260*/  IMAD.MOV.U32 R205, RZ, RZ, RZ ;  /* 0x000000ffffcd7224 */ /* 0x000fe200078e00ff */
[----:B------:R-:W-:-:S02]  /*4270*/  ISETP.NE.AND P1, PT, R0, 0x1, PT ;  /* 0x000000010000780c */ /* 0x000fc40003f25270 */
[----:B------:R-:W-:-:S04]  /*4280*/  IADD3 R2, R2, R146, R237 ;  /* 0x0000009202027210 */ /* 0x000fc80007ffe0ed */
[----:B------:R-:W-:-:S05]  /*4290*/  IADD3 R2, R2, -0x70, RZ ;  /* 0xffffff9002027810 */ /* 0x000fca0007ffe0ff */
[----:B------:R-:W-:Y:S02]  /*42a0*/  IMAD.MOV.U32 R0, RZ, RZ, R2 ;  /* 0x000000ffff007224 */ /* 0x000fe400078e0002 */
[----:B------:R-:W-:-:S05]  /*42b0*/  @P1 IMAD.HI.U32 R3, R2, c[0x0][0x2bc], RZ ;  /* 0x0000af0002031a27 */ /* 0x000fca00078e00ff */
[----:B------:R-:W-:-:S04]  /*42c0*/  @P1 SHF.R.U32.HI R0, RZ, c[0x0][0x2c0], R3 ;  /* 0x0000b000ff001a19 */ /* 0x000fc80000011603 */
[----:B------:R-:W-:-:S04]  /*42d0*/  @!P4 IADD3 R3, P1, R0, R240, RZ ;  /* 0x000000f00003c210 */ /* 0x000fc80007f3e0ff */
[----:B------:R-:W-:Y:S02]  /*42e0*/  @!P4 LEA.HI.X.SX32 R5, R0, R249, 0x1, P1 ;  /* 0x000000f90005c211 */ /* 0x000fe400008f0eff */
[----:B------:R-:W-:-:S04]  /*42f0*/  @!P4 LEA R4, P1, R3, c[0x0][0x2a0], 0x2 ;  /* 0x0000a8000304ca11 */ /* 0x000fc800078210ff */
[----:B------:R-:W-:-:S05]  /*4300*/  @!P4 LEA.HI.X R5, R3, c[0x0][0x2a4], R5, 0x2, P1 ;  /* 0x0000a9000305ca11 */ /* 0x000fca00008f1405 */
[----:B------:R-:W2:Y:S01]  /*4310*/  @!P4 LDG.E R205, [R4.64] ;  /* 0x0000000804cdc981 */ /* 0x000ea2000c1e1900 */
[----:B------:R-:W-:Y:S01]  /*4320*/  IMAD.MOV R0, RZ, RZ, -R0 ;  /* 0x000000ffff007224 */ /* 0x000fe200078e0a00 */
[----:B------:R-:W-:-:S03]  /*4330*/  IADD3 R8, -R234, 0x70, RZ ;  /* 0x00000070ea087810 */ /* 0x000fc60007ffe1ff */
[----:B------:R-:W-:Y:S01]  /*4340*/  IMAD R206, R0, c[0x0][0x2b8], R2 ;  /* 0x0000ae0000ce7a24 */ /* 0x000fe200078e0202 */
[----:B------:R-:W-:-:S03]  /*4350*/  ISETP.GE.AND P5, PT, R8, 0x1, PT ;  /* 0x000000010800780c */ /* 0x000fc60003fa6270 */
        /* <DEDUP_REMOVED lines=15> */
.L_x_281:
[----:B------:R-:W-:Y:S05]  /*4450*/  BRA.DIV ~URZ, `(.L_x_188) ;  /* 0x0000a7627f007947 */ /* 0x000fea000b800000 */
[----:B------:R3:W4:Y:S02]  /*4460*/  SHFL.IDX PT, R2, R4, RZ, 0x181f ;  /* 0x00181fff04027589 */ /* 0x00072400000e0000 */
.L_x_282:
[----:B------:R-:W-:Y:S01]  /*4470*/  BSSY B0, `(.L_x_189) ;  /* 0x000000d000007945 */ /* 0x000fe20003800000 */
[----:B------:R-:W-:Y:S05]  /*4480*/  @!P5 BRA `(.L_x_190) ;  /* 0x000000b00000d947 */ /* 0x000fea0003800000 */
[----:B------:R-:W-:Y:S02]  /*4490*/  IMAD.SHL.U32 R6, R231, 0x2, RZ ;  /* 0x00000002e7067824 */ /* 0x000fe400078e00ff */
[----:B------:R-:W-:-:S03]  /*44a0*/  IMAD.SHL.U32 R3, R235, 0x2, RZ ;  /* 0x00000002eb037824 */ /* 0x000fc600078e00ff */
[C---:B----4-:R-:W-:Y:S02]  /*44b0*/  IADD3 R6, P2, R2.reuse, R6, RZ ;  /* 0x0000000602067210 */ /* 0x050fe40007f5e0ff */
[----:B------:R-:W-:Y:S02]  /*44c0*/  IADD3 R2, P1, R2, R3, RZ ;  /* 0x0000000302027210 */ /* 0x000fe40007f3e0ff */
[----:B--2---:R-:W-:-:S03]  /*44d0*/  IADD3.X R7, R5, R203, RZ, P2, !PT ;  /* 0x000000cb05077210 */ /* 0x004fc600017fe4ff */
[----:B------:R-:W-:Y:S02]  /*44e0*/  IMAD.X R3, R5, 0x1, R204, P1 ;  /* 0x0000000105037824 */ /* 0x000fe400008e06cc */
[----:B------:R-:W-:Y:S01]  /*44f0*/  @!PT LDS RZ, [RZ] ;  /* 0x00000000fffff984 */ /* 0x000fe20000000800 */
[----:B------:R-:W-:Y:S01]  /*4500*/  @!PT LDS RZ, [RZ] ;  /* 0x00000000fffff984 */ /* 0x000fe20000000800 */
[----:B------:R-:W-:Y:S01]  /*4510*/  @!PT LDS RZ, [RZ] ;  /* 0x00000000fffff984 */ /* 0x000fe20000000800 */
[----:B------:R2:W-:Y:S04]  /*4520*/  LDGSTS.E.BYPASS.LTC128B.128 [R200+0x8100], [R6.64], !P3 ;  /* 0x0810000006c87fae */ /* 0x0005e8000d901d48 */
[----:B------:R2:W-:Y:S02]  /*4530*/  LDGSTS.E.BYPASS.LTC128B.128 [R200+0xb900], [R2.64], !P0 ;  /* 0x0b90000002c87fae */ /* 0x0005e4000c101d48 */
.L_x_190:
[----:B------:R-:W-:Y:S05]  /*4540*/  BSYNC B0 ;  /* 0x0000000000007941 */ /* 0x000fea0003800000 */
.L_x_189:
[----:B------:R-:W-:Y:S01]  /*4550*/  ISETP.GE.AND P1, PT, R8, 0x21, PT ;  /* 0x000000210800780c */ /* 0x000fe20003f26270 */
[----:B------:R-:W-:Y:S06]  /*4560*/  BRA.DIV ~URZ, `(.L_x_191) ;  /* 0x0000a6c27f007947 */ /* 0x000fec000b800000 */
[----:B--2---:R2:W1:Y:S04]  /*4570*/  SHFL.IDX PT, R5, R0, 0x1, 0x181f ;  /* 0x00381f0000057f89 */ /* 0x00446800000e0000 */
[----:B----4-:R2:W4:Y:S02]  /*4580*/  SHFL.IDX PT, R2, R4, 0x1, 0x181f ;  /* 0x00381f0004027f89 */ /* 0x01052400000e0000 */
.L_x_283:
[----:B------:R-:W-:Y:S01]  /*4590*/  BSSY B0, `(.L_x_192) ;  /* 0x000000d000007945 */ /* 0x000fe20003800000 */
[----:B------:R-:W-:Y:S05]  /*45a0*/  @!P1 BRA `(.L_x_193) ;  /* 0x000000b000009947 */ /* 0x000fea0003800000 */
[----:B------:R-:W-:Y:S02]  /*45b0*/  IMAD.SHL.U32 R6, R231, 0x2, RZ ;  /* 0x00000002e7067824 */ /* 0x000fe400078e00ff */
[----:B------:R-:W-:-:S03]  /*45c0*/  IMAD.SHL.U32 R3, R235, 0x2, RZ ;  /* 0x00000002eb037824 */ /* 0x000fc600078e00ff */
[C---:B----4-:R-:W-:Y:S02]  /*45d0*/  IADD3 R6, P2, R2.reuse, R6, RZ ;  /* 0x0000000602067210 */ /* 0x050fe40007f5e0ff */
[----:B------:R-:W-:Y:S02]  /*45e0*/  IADD3 R2, P1, R2, R3, RZ ;  /* 0x0000000302027210 */ /* 0x000fe40007f3e0ff */
[----:B-1----:R-:W-:-:S03]  /*45f0*/  IADD3.X R7, R5, R203, RZ, P2, !PT ;  /* 0x000000cb05077210 */ /* 0x002fc600017fe4ff */
[----:B------:R-:W-:Y:S02]  /*4600*/  IMAD.X R3, R5, 0x1, R204, P1 ;  /* 0x0000000105037824 */ /* 0x000fe400008e06cc */
[----:B------:R-:W-:Y:S01]  /*4610*/  @!PT LDS RZ, [RZ] ;  /* 0x00000000fffff984 */ /* 0x000fe20000000800 */
[----:B------:R-:W-:Y:S01]  /*4620*/  @!PT LDS RZ, [RZ] ;  /* 0x00000000fffff984 */ /* 0x000fe20000000800 */
[----:B------:R-:W-:Y:S01]  /*4630*/  @!PT LDS RZ, [RZ] ;  /* 0x00000000fffff984 */ /* 0x000fe20000000800 */
[----:B------:R1:W-:Y:S04]  /*4640*/  LDGSTS.E.BYPASS.LTC128B.128 [R200+0x9100], [R6.64], !P3 ;  /* 0x0910000006c87fae */ /* 0x0003e8000d901d48 */
[----:B------:R1:W-:Y:S02]  /*4650*/  LDGSTS.E.BYPASS.LTC128B.128 [R200+0xc900], [R2.64], !P0 ;  /* 0x0c90000002c87fae */ /* 0x0003e4000c101d48 */
.L_x_193:
[----:B------:R-:W-:Y:S05]  /*4660*/  BSYNC B0 ;  /* 0x0000000000007941 */ /* 0x000fea0003800000 */
.L_x_192:
[----:B------:R-:W-:-:S04]  /*4670*/  IADD3 R8, -R234, 0x70, RZ ;  /* 0x00000070ea087810 */ /* 0x000fc80007ffe1ff */
[----:B------:R-:W-:Y:S01]  /*4680*/  ISETP.GE.AND P1, PT, R8, 0x41, PT ;  /* 0x000000410800780c */ /* 0x000fe20003f26270 */
[----:B------:R-:W-:Y:S10]  /*4690*/  BRA.DIV ~URZ, `(.L_x_194) ;  /* 0x0000a6627f007947 */ /* 0x000ff4000b800000 */
[----:B-1----:R1:W2:Y:S02]  /*46a0*/  SHFL.IDX PT, R5, R0, 0x2, 0x181f ;  /* 0x00581f0000057f89 */ /* 0x0022a400000e0000 */
.L_x_284:
[----:B------:R-:W-:Y:S05]  /*46b0*/  BRA.DIV ~URZ, `(.L_x_195) ;  /* 0x0000a6b27f007947 */ /* 0x000fea000b800000 */
[----:B----4-:R4:W1:Y:S02]  /*46c0*/  SHFL.IDX PT, R2, R4, 0x2, 0x181f ;  /* 0x00581f0004027f89 */ /* 0x01086400000e0000 */
.L_x_285:
[----:B------:R-:W-:Y:S01]  /*46d0*/  BSSY B0, `(.L_x_196) ;  /* 0x000000d000007945 */ /* 0x000fe20003800000 */
[----:B------:R-:W-:Y:S05]  /*46e0*/  @!P1 BRA `(.L_x_197) ;  /* 0x000000b000009947 */ /* 0x000fea0003800000 */
[----:B------:R-:W-:Y:S02]  /*46f0*/  IMAD.SHL.U32 R6, R231, 0x2, RZ ;  /* 0x00000002e7067824 */ /* 0x000fe400078e00ff */
[----:B------:R-:W-:-:S03]  /*4700*/  IMAD.SHL.U32 R3, R235, 0x2, RZ ;  /* 0x00000002eb037824 */ /* 0x000fc600078e00ff */
[C---:B-1----:R-:W-:Y:S02]  /*4710*/  IADD3 R6, P2, R2.reuse, R6, RZ ;  /* 0x0000000602067210 */ /* 0x042fe40007f5e0ff */
        /* <DEDUP_REMOVED lines=8> */
.L_x_197:
[----:B------:R-:W-:Y:S05]  /*47a0*/  BSYNC B0 ;  /* 0x0000000000007941 */ /* 0x000fea0003800000 */
.L_x_196:
[----:B------:R-:W-:Y:S01]  /*47b0*/  ISETP.GE.AND P1, PT, R8, 0x61, PT ;  /* 0x000000610800780c */ /* 0x000fe20003f26270 */
[----:B------:R-:W-:Y:S06]  /*47c0*/  BRA.DIV ~URZ, `(.L_x_198) ;  /* 0x0000a6127f007947 */ /* 0x000fec000b800000 */
[----:B-1----:R1:W3:Y:S04]  /*47d0*/  SHFL.IDX PT, R6, R0, 0x3, 0x181f ;  /* 0x00781f0000067f89 */ /* 0x0022e800000e0000 */
[----:B--2---:R1:W2:Y:S02]  /*47e0*/  SHFL.IDX PT, R0, R4, 0x3, 0x181f ;  /* 0x00781f0004007f89 */ /* 0x0042a400000e0000 */
.L_x_286:
[----:B------:R-:W-:Y:S05]  /*47f0*/  @!P1 BRA `(.L_x_186) ;  /* 0x000000b000009947 */ /* 0x000fea0003800000 */
[----:B------:R-:W-:Y:S02]  /*4800*/  IMAD.SHL.U32 R3, R231, 0x2, RZ ;  /* 0x00000002e7037824 */ /* 0x000fe400078e00ff */
[----:B------:R-:W-:-:S03]  /*4810*/  IMAD.SHL.U32 R2, R235, 0x2, RZ ;  /* 0x00000002eb027824 */ /* 0x000fc600078e00ff */
[C---:B-1234-:R-:W-:Y:S02]  /*4820*/  IADD3 R4, P2, R0.reuse, R3, RZ ;  /* 0x0000000300047210 */ /* 0x05efe40007f5e0ff */
[----:B------:R-:W-:Y:S02]  /*4830*/  IADD3 R2, P1, R0, R2, RZ ;  /* 0x0000000200027210 */ /* 0x000fe40007f3e0ff */
[----:B------:R-:W-:-:S03]  /*4840*/  IADD3.X R5, R6, R203, RZ, P2, !PT ;  /* 0x000000cb06057210 */ /* 0x000fc600017fe4ff */
[----:B------:R-:W-:Y:S02]  /*4850*/  IMAD.X R3, R6, 0x1, R204, P1 ;  /* 0x0000000106037824 */ /* 0x000fe400008e06cc */
[----:B------:R-:W-:Y:S01]  /*4860*/  @!PT LDS RZ, [RZ] ;  /* 0x00000000fffff984 */ /* 0x000fe20000000800 */
[----:B------:R-:W-:Y:S01]  /*4870*/  @!PT LDS RZ, [RZ] ;  /* 0x00000000fffff984 */ /* 0x000fe20000000800 */
[----:B------:R-:W-:Y:S01]  /*4880*/  @!PT LDS RZ, [RZ] ;  /* 0x00000000fffff984 */ /* 0x000fe20000000800 */
[----:B------:R1:W-:Y:S04]  /*4890*/  LDGSTS.E.BYPASS.LTC128B.128 [R200+0xb100], [R4.64], !P3 ;  /* 0x0b10000004c87fae */ /* 0x0003e8000d901d48 */
[----:B------:R1:W-:Y:S02]  /*48a0*/  LDGSTS.E.BYPASS.LTC128B.128 [R200+0xe900], [R2.64], !P0 ;  /* 0x0e90000002c87fae */ /* 0x0003e4000c101d48 */
.L_x_186:
[----:B--234-:R-:W-:Y:S05]  /*48b0*/  BSYNC B1 ;  /* 0x0000000000017941 */ /* 0x01cfea0003800000 */
.L_x_185:
[----:B-1----:R-:W2:Y:S04]  /*48c0*/  LDL R0, [R1+0x4c] ;  /* 0x00004c0001007983 */ /* 0x002ea80000100800 */
[----:B------:R-:W0:Y:S01]  /*48d0*/  LDGDEPBAR ;  /* 0x00000000000079af */ /* 0x000e220000000000 */
[----:B--2---:R-:W-:-:S05]  /*48e0*/  IMAD.IADD R0, R144, 0x1, -R0 ;  /* 0x0000000190007824 */ /* 0x004fca00078e0a00 */
[C---:B------:R-:W-:Y:S02]  /*48f0*/  ISETP.GT.AND P2, PT, R0.reuse, RZ, PT ;  /* 0x000000ff0000720c */ /* 0x040fe40003f44270 */
[C---:B------:R-:W-:Y:S02]  /*4900*/  ISETP.GT.AND P1, PT, R0.reuse, 0x1, PT ;  /* 0x000000010000780c */ /* 0x040fe40003f24270 */
[----:B------:R-:W-:Y:S02]  /*4910*/  ISETP.GT.AND P0, PT, R0, 0x8, PT ;  /* 0x000000080000780c */ /* 0x000fe40003f04270 */
[----:B------:R-:W-:Y:S02]  /*4920*/  FSEL R6, R121, -INF , P2 ;  /* 0xff80000079067808 */ /* 0x000fe40001000000 */
[----:B------:R-:W-:Y:S02]  /*4930*/  FSEL R7, R120, -INF , P1 ;  /* 0xff80000078077808 */ /* 0x000fe40000800000 */
[----:B------:R-:W-:-:S02]  /*4940*/  FSEL R11, R107, -INF , P2 ;  /* 0xff8000006b0b7808 */ /* 0x000fc40001000000 */
[----:B------:R-:W-:Y:S02]  /*4950*/  FSEL R16, R106, -INF , P1 ;  /* 0xff8000006a107808 */ /* 0x000fe40000800000 */
[----:B------:R-:W-:Y:S02]  /*4960*/  ISETP.GT.AND P6, PT, R0, 0x9, PT ;  /* 0x000000090000780c */ /* 0x000fe40003fc4270 */
[----:B------:R-:W-:Y:S02]  /*4970*/  FSEL R8, R105, -INF , P0 ;  /* 0xff80000069087808 */ /* 0x000fe40000000000 */
[----:B------:R-:W-:Y:S02]  /*4980*/  FMNMX.FTZ R2, R6, R7, !PT ;  /* 0x0000000706027209 */ /* 0x000fe40007810000 */
[----:B------:R-:W-:Y:S02]  /*4990*/  FSEL R17, R99, -INF , P0 ;  /* 0xff80000063117808 */ /* 0x000fe40000000000 */
[----:B------:R-:W-:-:S02]  /*49a0*/  FMNMX.FTZ R3, R11, R16, !PT ;  /* 0x000000100b037209 */ /* 0x000fc40007810000 */
[----:B------:R-:W-:Y:S02]  /*49b0*/  ISETP.GT.AND P5, PT, R0, 0x10, PT ;  /* 0x000000100000780c */ /* 0x000fe40003fa4270 */
[----:B------:R-:W-:Y:S02]  /*49c0*/  FSEL R9, R104, -INF , P6 ;  /* 0xff80000068097808 */ /* 0x000fe40003000000 */
[----:B------:R-:W-:Y:S02]  /*49d0*/  FMNMX.FTZ R2, R8, R2, !PT ;  /* 0x0000000208027209 */ /* 0x000fe40007810000 */
[----:B------:R-:W-:Y:S02]  /*49e0*/  FSEL R18, R98, -INF , P6 ;  /* 0xff80000062127808 */ /* 0x000fe40003000000 */
[----:B------:R-:W-:Y:S02]  /*49f0*/  FMNMX.FTZ R3, R17, R3, !PT ;  /* 0x0000000311037209 */ /* 0x000fe40007810000 */
[----:B------:R-:W-:-:S02]  /*4a00*/  ISETP.GT.AND P2, PT, R0, 0x11, PT ;  /* 0x000000110000780c */ /* 0x000fc40003f44270 */
[----:B------:R-:W-:Y:S02]  /*4a10*/  FSEL R10, R97, -INF , P5 ;  /* 0xff800000610a7808 */ /* 0x000fe40002800000 */
[----:B------:R-:W-:Y:S02]  /*4a20*/  FMNMX.FTZ R2, R9, R2, !PT ;  /* 0x0000000209027209 */ /* 0x000fe40007810000 */
[----:B------:R-:W-:Y:S02]  /*4a30*/  FSEL R21, R88, -INF , P5 ;  /* 0xff80000058157808 */ /* 0x000fe40002800000 */
[----:B------:R-:W-:Y:S02]  /*4a40*/  FMNMX.FTZ R3, R18, R3, !PT ;  /* 0x0000000312037209 */ /* 0x000fe40007810000 */
[----:B------:R-:W-:Y:S02]  /*4a50*/  ISETP.GT.AND P1, PT, R0, 0x18, PT ;  /* 0x000000180000780c */ /* 0x000fe40003f24270 */
[----:B------:R-:W-:-:S02]  /*4a60*/  FSEL R12, R96, -INF , P2 ;  /* 0xff800000600c7808 */ /* 0x000fc40001000000 */
[----:B------:R-:W-:Y:S02]  /*4a70*/  FMNMX.FTZ R2, R10, R2, !PT ;  /* 0x000000020a027209 */ /* 0x000fe40007810000 */
[----:B------:R-:W-:Y:S02]  /*4a80*/  FSEL R22, R87, -INF , P2 ;  /* 0xff80000057167808 */ /* 0x000fe40001000000 */
[----:B------:R-:W-:Y:S02]  /*4a90*/  FMNMX.FTZ R3, R21, R3, !PT ;  /* 0x0000000315037209 */ /* 0x000fe40007810000 */
[----:B------:R-:W-:Y:S02]  /*4aa0*/  ISETP.GT.AND P0, PT, R0, 0x19, PT ;  /* 0x000000190000780c */ /* 0x000fe40003f04270 */
[----:B------:R-:W-:Y:S02]  /*4ab0*/  FSEL R19, R86, -INF , P1 ;  /* 0xff80000056137808 */ /* 0x000fe40000800000 */
[----:B------:R-:W-:-:S02]  /*4ac0*/  FMNMX.FTZ R2, R12, R2, !PT ;  /* 0x000000020c027209 */ /* 0x000fc40007810000 */
[----:B------:R-:W-:Y:S02]  /*4ad0*/  FSEL R23, R84, -INF , P1 ;  /* 0xff80000054177808 */ /* 0x000fe40000800000 */
[----:B------:R-:W-:Y:S02]  /*4ae0*/  FMNMX.FTZ R3, R22, R3, !PT ;  /* 0x0000000316037209 */ /* 0x000fe40007810000 */
[----:B------:R-:W-:Y:S02]  /*4af0*/  ISETP.GT.AND P6, PT, R0, 0x20, PT ;  /* 0x000000200000780c */ /* 0x000fe40003fc4270 */
[----:B------:R-:W-:Y:S02]  /*4b00*/  FSEL R20, R85, -INF , P0 ;  /* 0xff80000055147808 */ /* 0x000fe40000000000 */
[----:B------:R-:W-:Y:S02]  /*4b10*/  FMNMX.FTZ R2, R19, R2, !PT ;  /* 0x0000000213027209 */ /* 0x000fe40007810000 */
[----:B------:R-:W-:-:S02]  /*4b20*/  FSEL R40, R81, -INF , P0 ;  /* 0xff80000051287808 */ /* 0x000fc40000000000 */
[----:B------:R-:W-:Y:S02]  /*4b30*/  FMNMX.FTZ R3, R23, R3, !PT ;  /* 0x0000000317037209 */ /* 0x000fe40007810000 */
        /* <DEDUP_REMOVED lines=70> */
[----:B------:R-:W-:-:S02]  /*4fa0*/  FSEL R151, R29, -INF , P0 ;  /* 0xff8000001d977808 */ /* 0x000fc40000000000 */
[----:B------:R-:W-:Y:S02]  /*4fb0*/  FSEL R147, R33, -INF , P0 ;  /* 0xff80000021937808 */ /* 0x000fe40000000000 */
[C---:B------:R-:W-:Y:S02]  /*4fc0*/  ISETP.GT.AND P6, PT, R0.reuse, 0x59, PT ;  /* 0x000000590000780c */ /* 0x040fe40003fc4270 */
[C---:B------:R-:W-:Y:S02]  /*4fd0*/  ISETP.GT.AND P5, PT, R0.reuse, 0x60, PT ;  /* 0x000000600000780c */ /* 0x040fe40003fa4270 */
[C---:B------:R-:W-:Y:S02]  /*4fe0*/  ISETP.GT.AND P2, PT, R0.reuse, 0x61, PT ;  /* 0x000000610000780c */ /* 0x040fe40003f44270 */
[C---:B------:R-:W-:Y:S02]  /*4ff0*/  ISETP.GT.AND P1, PT, R0.reuse, 0x68, PT ;  /* 0x000000680000780c */ /* 0x040fe40003f24270 */
[----:B------:R-:W-:-:S02]  /*5000*/  ISETP.GT.AND P0, PT, R0, 0x69, PT ;  /* 0x000000690000780c */ /* 0x000fc40003f04270 */
[----:B------:R-:W-:Y:S02]  /*5010*/  FMNMX.FTZ R0, R149, R2, !PT ;  /* 0x0000000295007209 */ /* 0x000fe40007810000 */
[----:B------:R-:W-:Y:S02]  /*5020*/  FMNMX.FTZ R2, R154, R3, !PT ;  /* 0x000000039a027209 */ /* 0x000fe40007810000 */
[----:B------:R-:W-:Y:S02]  /*5030*/  FSEL R148, R32, -INF , P6 ;  /* 0xff80000020947808 */ /* 0x000fe40003000000 */
[----:B------:R-:W-:Y:S02]  /*5040*/  FSEL R146, R34, -INF , P6 ;  /* 0xff80000022927808 */ /* 0x000fe40003000000 */
[----:B------:R-:W-:Y:S02]  /*5050*/  FMNMX.FTZ R0, R147, R0, !PT ;  /* 0x0000000093007209 */ /* 0x000fe40007810000 */
[----:B------:R-:W-:-:S02]  /*5060*/  FMNMX.FTZ R2, R151, R2, !PT ;  /* 0x0000000297027209 */ /* 0x000fc40007810000 */
[----:B------:R-:W-:Y:S02]  /*5070*/  FSEL R159, R26, -INF , P5 ;  /* 0xff8000001a9f7808 */ /* 0x000fe40002800000 */
[----:B------:R-:W-:Y:S02]  /*5080*/  FSEL R157, R28, -INF , P5 ;  /* 0xff8000001c9d7808 */ /* 0x000fe40002800000 */
[----:B------:R-:W-:Y:S02]  /*5090*/  FMNMX.FTZ R0, R146, R0, !PT ;  /* 0x0000000092007209 */ /* 0x000fe40007810000 */
[----:B------:R-:W-:Y:S02]  /*50a0*/  FMNMX.FTZ R2, R148, R2, !PT ;  /* 0x0000000294027209 */ /* 0x000fe40007810000 */
[----:B------:R-:W-:Y:S02]  /*50b0*/  FSEL R158, R25, -INF , P2 ;  /* 0xff800000199e7808 */ /* 0x000fe40001000000 */
[----:B------:R-:W-:-:S02]  /*50c0*/  FSEL R155, R27, -INF , P2 ;  /* 0xff8000001b9b7808 */ /* 0x000fc40001000000 */
        /* <DEDUP_REMOVED lines=10> */
[----:B------:R-:W-:Y:S02]  /*5170*/  FMNMX.FTZ R4, R150, R0, !PT ;  /* 0x0000000096047209 */ /* 0x000fe40007810000 */
[----:B------:R-:W-:Y:S01]  /*5180*/  FMNMX.FTZ R5, R160, R2, !PT ;  /* 0x00000002a0057209 */ /* 0x000fe20007810000 */
[----:B------:R-:W-:Y:S05]  /*5190*/  BRA.DIV ~URZ, `(.L_x_199) ;  /* 0x00009d127f007947 */ /* 0x000fea000b800000 */
[----:B------:R1:W2:Y:S02]  /*51a0*/  SHFL.BFLY PT, R0, R4, 0x2, 0x1f ;  /* 0x0c401f0004007f89 */ /* 0x0002a400000e0000 */
.L_x_287:
[----:B-12---:R-:W-:Y:S01]  /*51b0*/  FMNMX.FTZ R4, R4, R0, !PT ;  /* 0x0000000004047209 */ /* 0x006fe20007810000 */
[----:B------:R-:W-:Y:S05]  /*51c0*/  BRA.DIV ~URZ, `(.L_x_200) ;  /* 0x00009d227f007947 */ /* 0x000fea000b800000 */
[----:B------:R-:W1:Y:S04]  /*51d0*/  SHFL.BFLY PT, R0, R5, 0x2, 0x1f ;  /* 0x0c401f0005007f89 */ /* 0x000e6800000e0000 */
[----:B------:R-:W2:Y:S01]  /*51e0*/  SHFL.BFLY PT, R2, R4, 0x1, 0x1f ;  /* 0x0c201f0004027f89 */ /* 0x000ea200000e0000 */
[----:B-1----:R-:W-:-:S02]  /*51f0*/  FMNMX.FTZ R5, R5, R0, !PT ;  /* 0x0000000005057209 */ /* 0x002fc40007810000 */
[----:B--2---:R-:W-:-:S03]  /*5200*/  FMNMX.FTZ R69, R4, R2, !PT ;  /* 0x0000000204457209 */ /* 0x004fc60007810000 */
[----:B------:R1:W2:Y:S04]  /*5210*/  SHFL.BFLY PT, R3, R5, 0x1, 0x1f ;  /* 0x0c201f0005037f89 */ /* 0x0002a800000e0000 */
.L_x_288:
[C---:B------:R-:W-:Y:S01]  /*5220*/  FMUL.FTZ R2, R69.reuse, c[0x0][0x2d0] ;  /* 0x0000b40045027a20 */ /* 0x040fe20000410000 */
[----:B------:R-:W-:Y:S01]  /*5230*/  FSETP.NEU.FTZ.AND P0, PT, R69, -INF , PT ;  /* 0xff8000004500780b */ /* 0x000fe20003f1d000 */
[----:B------:R-:W-:Y:S01]  /*5240*/  WARPSYNC 0xffffffff ;  /* 0xffffffff00007948 */ /* 0x000fe20003800000 */
[----:B--2---:R-:W-:Y:S01]  /*5250*/  FMNMX.FTZ R68, R3, R5, !PT ;  /* 0x0000000503447209 */ /* 0x004fe20007810000 */
[----:B------:R-:W-:Y:S01]  /*5260*/  LDSM.16.MT88.4 R28, [R191+0x800] ;  /* 0x00080000bf1c783b */ /* 0x000fe20000004200 */
[----:B------:R-:W-:Y:S02]  /*5270*/  FSEL R2, R2, RZ, P0 ;  /* 0x000000ff02027208 */ /* 0x000fe40000000000 */
[----:B------:R-:W-:Y:S01]  /*5280*/  FSETP.NEU.FTZ.AND P0, PT, R68, -INF , PT ;  /* 0xff8000004400780b */ /* 0x000fe20003f1d000 */
[----:B------:R-:W-:Y:S01]  /*5290*/  LDSM.16.MT88.4 R44, [R190] ;  /* 0x00000000be2c783b */ /* 0x000fe20000004200 */
[----:B------:R-:W-:Y:S01]  /*52a0*/  IADD3 R214, R214, -0x2, RZ ;  /* 0xfffffffed6d67810 */ /* 0x000fe20007ffe0ff */
[----:B------:R-:W-:-:S02]  /*52b0*/  FFMA.FTZ R0, R6, c[0x0][0x2d0], -R2 ;  /* 0x0000b40006007a23 */ /* 0x000fc40000010802 */
[--C-:B------:R-:W-:Y:S01]  /*52c0*/  FFMA.FTZ R3, R10, c[0x0][0x2d0], -R2.reuse ;  /* 0x0000b4000a037a23 */ /* 0x100fe20000010802 */
[----:B------:R-:W-:Y:S01]  /*52d0*/  LDSM.16.MT88.4 R32, [R189+0x800] ;  /* 0x00080000bd20783b */ /* 0x000fe20000004200 */
[----:B------:R2:W-:Y:S03]  /*52e0*/  MUFU.EX2 R59, R0 ;  /* 0x00000000003b7308 */ /* 0x0005e60000000800 */
[----:B------:R-:W-:Y:S04]  /*52f0*/  LDSM.16.MT88.4 R48, [R190+0x800] ;  /* 0x00080000be30783b */ /* 0x000fe80000004200 */
[----:B------:R-:W-:Y:S01]  /*5300*/  LDSM.16.MT88.4 R52, [R189+0x3800] ;  /* 0x00380000bd34783b */ /* 0x000fe20000004200 */
[----:B------:R3:W-:Y:S01]  /*5310*/  MUFU.EX2 R202, R3 ;  /* 0x0000000300ca7308 */ /* 0x0007e20000000800 */
[----:B--2---:R-:W-:-:S02]  /*5320*/  FFMA.FTZ R0, R7, c[0x0][0x2d0], -R2 ;  /* 0x0000b40007007a23 */ /* 0x004fc40000010802 */
[----:B-1----:R-:W1:Y:S05]  /*5330*/  LDSM.16.MT88.4 R4, [R191] ;  /* 0x00000000bf04783b */ /* 0x002e6a0000004200 */
[----:B------:R2:W4:Y:S01]  /*5340*/  MUFU.EX2 R57, R0 ;  /* 0x0000000000397308 */ /* 0x0005220000000800 */
[--C-:B---3--:R-:W-:Y:S02]  /*5350*/  FFMA.FTZ R3, R12, c[0x0][0x2d0], -R2.reuse ;  /* 0x0000b4000c037a23 */ /* 0x108fe40000010802 */
[----:B------:R-:W3:Y:S05]  /*5360*/  LDSM.16.MT88.4 R12, [R189] ;  /* 0x00000000bd0c783b */ /* 0x000eea0000004200 */
[----:B------:R-:W-:Y:S01]  /*5370*/  MUFU.EX2 R225, R3 ;  /* 0x0000000300e17308 */ /* 0x000fe20000000800 */
[----:B--2---:R-:W-:Y:S01]  /*5380*/  FFMA.FTZ R0, R8, c[0x0][0x2d0], -R2 ;  /* 0x0000b40008007a23 */ /* 0x004fe20000010802 */
[----:B----4-:R-:W-:-:S06]  /*5390*/  F2FP.PACK_AB R8, R57, R59 ;  /* 0x0000003b3908723e */ /* 0x010fcc00000000ff */
[----:B------:R2:W-:Y:S02]  /*53a0*/  MUFU.EX2 R136, R0 ;  /* 0x0000000000887308 */ /* 0x0005e40000000800 */
[----:B--2---:R-:W-:-:S06]  /*53b0*/  FFMA.FTZ R0, R9, c[0x0][0x2d0], -R2 ;  /* 0x0000b40009007a23 */ /* 0x004fcc0000010802 */
[----:B------:R2:W4:Y:S02]  /*53c0*/  MUFU.EX2 R201, R0 ;  /* 0x0000000000c97308 */ /* 0x0005240000000800 */
[----:B--2---:R-:W-:Y:S01]  /*53d0*/  FMUL.FTZ R0, R68, c[0x0][0x2d0] ;  /* 0x0000b40044007a20 */ /* 0x004fe20000410000 */
[----:B----4-:R-:W-:-:S04]  /*53e0*/  F2FP.PACK_AB R10, R201, R136 ;  /* 0x00000088c90a723e */ /* 0x010fc800000000ff */
[----:B------:R-:W-:Y:S02]  /*53f0*/  FSEL R0, R0, RZ, P0 ;  /* 0x000000ff00007208 */ /* 0x000fe40000000000 */
[----:B------:R-:W-:-:S03]  /*5400*/  ISETP.GE.AND P0, PT, R214, R236, PT ;  /* 0x000000ecd600720c */ /* 0x000fc60003f06270 */
[----:B------:R-:W-:-:S04]  /*5410*/  FFMA.FTZ R3, R11, c[0x0][0x2d0], -R0 ;  /* 0x0000b4000b037a23 */ /* 0x000fc80000010800 */
[----:B------:R2:W-:Y:S02]  /*5420*/  MUFU.EX2 R58, R3 ;  /* 0x00000003003a7308 */ /* 0x0005e40000000800 */
[----:B--2---:R-:W-:-:S06]  /*5430*/  FFMA.FTZ R3, R16, c[0x0][0x2d0], -R0 ;  /* 0x0000b40010037a23 */ /* 0x004fcc0000010800 */
[----:B------:R2:W4:Y:S02]  /*5440*/  MUFU.EX2 R56, R3 ;  /* 0x0000000300387308 */ /* 0x0005240000000800 */
[----:B--2---:R-:W-:Y:S01]  /*5450*/  FFMA.FTZ R3, R17, c[0x0][0x2d0], -R0 ;  /* 0x0000b40011037a23 */ /* 0x004fe20000010800 */
[----:B----4-:R-:W-:Y:S01]  /*5460*/  F2FP.PACK_AB R9, R56, R58 ;  /* 0x0000003a3809723e */ /* 0x010fe200000000ff */
[----:B------:R-:W-:-:S04]  /*5470*/  FADD.FTZ R145, R58, R56 ;  /* 0x000000383a917221 */ /* 0x000fc80000010000 */
[----:B------:R2:W-:Y:S02]  /*5480*/  MUFU.EX2 R163, R3 ;  /* 0x0000000300a37308 */ /* 0x0005e40000000800 */
[----:B--2---:R-:W-:-:S06]  /*5490*/  FFMA.FTZ R3, R18, c[0x0][0x2d0], -R0 ;  /* 0x0000b40012037a23 */ /* 0x004fcc0000010800 */
[----:B------:R2:W4:Y:S02]  /*54a0*/  MUFU.EX2 R199, R3 ;  /* 0x0000000300c77308 */ /* 0x0005240000000800 */
[----:B--2---:R-:W-:Y:S01]  /*54b0*/  FFMA.FTZ R3, R19, c[0x0][0x2d0], -R2 ;  /* 0x0000b40013037a23 */ /* 0x004fe20000010802 */
[----:B----4-:R-:W-:-:S05]  /*54c0*/  F2FP.PACK_AB R11, R199, R163 ;  /* 0x000000a3c70b723e */ /* 0x010fca00000000ff */
[----:B------:R2:W-:Y:S02]  /*54d0*/  MUFU.EX2 R223, R3 ;  /* 0x0000000300df7308 */ /* 0x0005e40000000800 */
[C---:B-1----:R-:W-:Y:S08]  /*54e0*/  HMMA.16816.F32 R16, R8.reuse, R6, RZ ;  /* 0x000000060810723c */ /* 0x042ff000000018ff */
[----:B---3--:R-:W-:Y:S01]  /*54f0*/  HMMA.16816.F32 R36, R8, R12, RZ ;  /* 0x0000000c0824723c */ /* 0x008fe200000018ff */
[----:B--2---:R-:W-:-:S04]  /*5500*/  FFMA.FTZ R3, R20, c[0x0][0x2d0], -R2 ;  /* 0x0000b40014037a23 */ /* 0x004fc80000010802 */
[----:B------:R1:W2:Y:S03]  /*5510*/  MUFU.EX2 R226, R3 ;  /* 0x0000000300e27308 */ /* 0x0002a60000000800 */
[C---:B------:R-:W-:Y:S08]  /*5520*/  HMMA.16816.F32 R24, R8.reuse, R14, RZ ;  /* 0x0000000e0818723c */ /* 0x040ff000000018ff */
[----:B------:R-:W-:Y:S01]  /*5530*/  HMMA.16816.F32 R12, R8, R44, RZ ;  /* 0x0000002c080c723c */ /* 0x000fe200000018ff */
[----:B-1----:R-:W-:Y:S01]  /*5540*/  FFMA.FTZ R3, R21, c[0x0][0x2d0], -R0 ;  /* 0x0000b40015037a23 */ /* 0x002fe20000010800 */
[----:B--2---:R-:W-:-:S03]  /*5550*/  F2FP.PACK_AB R6, R226, R223 ;  /* 0x000000dfe206723e */ /* 0x004fc600000000ff */
[----:B------:R1:W-:Y:S02]  /*5560*/  MUFU.EX2 R221, R3 ;  /* 0x0000000300dd7308 */ /* 0x0003e40000000800 */
[----:B-1----:R-:W-:-:S06]  /*5570*/  FFMA.FTZ R3, R22, c[0x0][0x2d0], -R0 ;  /* 0x0000b40016037a23 */ /* 0x002fcc0000010800 */
[----:B------:R1:W2:Y:S02]  /*5580*/  MUFU.EX2 R220, R3 ;  /* 0x0000000300dc7308 */ /* 0x0002a40000000800 */
[----:B-1----:R-:W-:Y:S02]  /*5590*/  FFMA.FTZ R3, R23, c[0x0][0x2d0], -R0 ;  /* 0x0000b40017037a23 */ /* 0x002fe40000010800 */
[----:B------:R-:W-:Y:S04]  /*55a0*/  HMMA.16816.F32 R20, R8, R4, RZ ;  /* 0x000000040814723c */ /* 0x000fe800000018ff */
[----:B------:R1:W-:Y:S03]  /*55b0*/  MUFU.EX2 R224, R3 ;  /* 0x0000000300e07308 */ /* 0x0003e60000000800 */
[----:B------:R-:W-:-:S02]  /*55c0*/  F2FP.PACK_AB R4, R225, R202 ;  /* 0x000000cae104723e */ /* 0x000fc400000000ff */
[----:B--2---:R-:W-:Y:S01]  /*55d0*/  F2FP.PACK_AB R5, R220, R221 ;  /* 0x000000dddc05723e */ /* 0x004fe200000000ff */
[----:B-1----:R-:W-:Y:S02]  /*55e0*/  FFMA.FTZ R3, R40, c[0x0][0x2d0], -R0 ;  /* 0x0000b40028037a23 */ /* 0x002fe40000010800 */
[----:B------:R-:W1:Y:S02]  /*55f0*/  LDSM.16.MT88.4 R40, [R194] ;  /* 0x00000000c228783b */ /* 0x000e640000004200 */
[----:B------:R-:W2:Y:S02]  /*5600*/  MUFU.EX2 R222, R3 ;  /* 0x0000000300de7308 */ /* 0x000ea40000000800 */
[----:B--2---:R-:W-:Y:S01]  /*5610*/  F2FP.PACK_AB R7, R222, R224 ;  /* 0x000000e0de07723e */ /* 0x004fe200000000ff */
[----:B------:R-:W-:-:S04]  /*5620*/  FADD.FTZ R3, R59, R57 ;  /* 0x000000393b037221 */ /* 0x000fc80000010000 */
[----:B------:R-:W-:-:S03]  /*5630*/  FADD.FTZ R136, R136, R3 ;  /* 0x0000000388887221 */ /* 0x000fc60000010000 */
[----:B------:R-:W-:Y:S01]  /*5640*/  HMMA.16816.F32 R112, R4, R28, R20 ;  /* 0x0000001c0470723c */ /* 0x000fe20000001814 */
[----:B------:R-:W-:-:S04]  /*5650*/  FFMA.FTZ R3, R92, c[0x0][0x2d0], -R2 ;  /* 0x0000b4005c037a23 */ /* 0x000fc80000010802 */
[----:B------:R2:W-:Y:S03]  /*5660*/  MUFU.EX2 R162, R3 ;  /* 0x0000000300a27308 */ /* 0x0005e60000000800 */
[C---:B------:R-:W-:Y:S01]  /*5670*/  HMMA.16816.F32 R88, R4.reuse, R30, R16 ;  /* 0x0000001e0458723c */ /* 0x040fe20000001810 */
[----:B------:R-:W3:Y:S07]  /*5680*/  LDSM.16.MT88.4 R28, [R192+0x800] ;  /* 0x00080000c01c783b */ /* 0x000eee0000004200 */
[----:B------:R-:W-:Y:S01]  /*5690*/  HMMA.16816.F32 R116, R4, R32, R36 ;  /* 0x000000200474723c */ /* 0x000fe20000001824 */
[----:B------:R-:W-:Y:S01]  /*56a0*/  LDSM.16.MT88.4 R36, [R191+0x3800] ;  /* 0x00380000bf24783b */ /* 0x000fe20000004200 */
[----:B--2---:R-:W-:-:S06]  /*56b0*/  FFMA.FTZ R3, R93, c[0x0][0x2d0], -R2 ;  /* 0x0000b4005d037a23 */ /* 0x004fcc0000010802 */
[----:B------:R-:W-:Y:S01]  /*56c0*/  HMMA.16816.F32 R96, R4, R34, R24 ;  /* 0x000000220460723c */ /* 0x000fe20000001818 */
[----:B------:R-:W2:Y:S01]  /*56d0*/  LDSM.16.MT88.4 R32, [R189+0x4000] ;  /* 0x00400000bd20783b */ /* 0x000ea20000004200 */
[----:B------:R4:W5:Y:S06]  /*56e0*/  MUFU.EX2 R210, R3 ;  /* 0x0000000300d27308 */ /* 0x00096c0000000800 */
[----:B-1----:R-:W-:Y:S08]  /*56f0*/  HMMA.16816.F32 R20, R8, R40, RZ ;  /* 0x000000280814723c */ /* 0x002ff000000018ff */
[----:B------:R-:W-:Y:S01]  /*5700*/  HMMA.16816.F32 R108, R4, R48, R12 ;  /* 0x00000030046c723c */ /* 0x000fe2000000180c */
[----:B----4-:R-:W-:-:S04]  /*5710*/  FFMA.FTZ R3, R94, c[0x0][0x2d0], -R2 ;  /* 0x0000b4005e037a23 */ /* 0x010fc80000010802 */
[----:B------:R1:W-:Y:S03]  /*5720*/  MUFU.EX2 R211, R3 ;  /* 0x0000000300d37308 */ /* 0x0003e60000000800 */
[----:B------:R-:W-:Y:S08]  /*5730*/  HMMA.16816.F32 R12, R8, R52, RZ ;  /* 0x00000034080c723c */ /* 0x000ff000000018ff */
[----:B---3--:R-:W-:Y:S01]  /*5740*/  HMMA.16816.F32 R84, R4, R28, R20 ;  /* 0x0000001c0454723c */ /* 0x008fe20000001814 */
[----:B------:R-:W3:Y:S01]  /*5750*/  LDSM.16.MT88.4 R20, [R191+0x4000] ;  /* 0x00400000bf14783b */ /* 0x000ee20000004200 */
[----:B-1----:R-:W-:-:S06]  /*5760*/  FFMA.FTZ R3, R70, c[0x0][0x2d0], -R2 ;  /* 0x0000b40046037a23 */ /* 0x002fcc0000010802 */
[C---:B------:R-:W-:Y:S01]  /*5770*/  HMMA.16816.F32 R16, R8.reuse, R42, RZ ;  /* 0x0000002a0810723c */ /* 0x040fe200000018ff */
[----:B------:R1:W4:Y:S07]  /*5780*/  MUFU.EX2 R219, R3 ;  /* 0x0000000300db7308 */ /* 0x00032e0000000800 */
[----:B------:R-:W-:Y:S08]  /*5790*/  HMMA.16816.F32 R24, R8, R46, RZ ;  /* 0x0000002e0818723c */ /* 0x000ff000000018ff */
[----:B--2---:R-:W-:Y:S01]  /*57a0*/  HMMA.16816.F32 R104, R4, R32, R12 ;  /* 0x000000200468723c */ /* 0x004fe2000000180c */
[----:B-1----:R-:W-:-:S04]  /*57b0*/  FFMA.FTZ R3, R95, c[0x0][0x2d0], -R0 ;  /* 0x0000b4005f037a23 */ /* 0x002fc80000010800 */
[----:B------:R1:W-:Y:S03]  /*57c0*/  MUFU.EX2 R208, R3 ;  /* 0x0000000300d07308 */ /* 0x0003e60000000800 */
[----:B------:R-:W-:Y:S08]  /*57d0*/  HMMA.16816.F32 R12, R8, R36, RZ ;  /* 0x00000024080c723c */ /* 0x000ff000000018ff */
[----:B------:R-:W-:Y:S01]  /*57e0*/  HMMA.16816.F32 R76, R4, R30, R16 ;  /* 0x0000001e044c723c */ /* 0x000fe20000001810 */
[----:B-1----:R-:W-:-:S07]  /*57f0*/  FFMA.FTZ R3, R101, c[0x0][0x2d0], -R0 ;  /* 0x0000b40065037a23 */ /* 0x002fce0000010800 */
[----:B------:R-:W-:Y:S01]  /*5800*/  HMMA.16816.F32 R80, R4, R50, R24 ;  /* 0x000000320450723c */ /* 0x000fe20000001818 */
[----:B------:R-:W1:Y:S01]  /*5810*/  LDSM.16.MT88.4 R24, [R190+0x3800] ;  /* 0x00380000be18783b */ /* 0x000e620000004200 */
[----:B------:R2:W1:Y:S06]  /*5820*/  MUFU.EX2 R209, R3 ;  /* 0x0000000300d17308 */ /* 0x00046c0000000800 */
[----:B------:R-:W-:Y:S08]  /*5830*/  HMMA.16816.F32 R16, R8, R54, RZ ;  /* 0x000000360810723c */ /* 0x000ff000000018ff */
[----:B---3--:R-:W-:Y:S01]  /*5840*/  HMMA.16816.F32 R64, R4, R20, R12 ;  /* 0x000000140440723c */ /* 0x008fe2000000180c */
[----:B--2---:R-:W-:-:S04]  /*5850*/  FFMA.FTZ R3, R102, c[0x0][0x2d0], -R0 ;  /* 0x0000b40066037a23 */ /* 0x004fc80000010800 */
[----:B------:R2:W-:Y:S03]  /*5860*/  MUFU.EX2 R215, R3 ;  /* 0x0000000300d77308 */ /* 0x0005e60000000800 */
[----:B------:R-:W-:Y:S08]  /*5870*/  HMMA.16816.F32 R12, R8, R38, RZ ;  /* 0x00000026080c723c */ /* 0x000ff000000018ff */
[----:B------:R-:W-:Y:S01]  /*5880*/  HMMA.16816.F32 R72, R4, R34, R16 ;  /* 0x000000220448723c */ /* 0x000fe20000001810 */
[----:B------:R-:W3:Y:S01]  /*5890*/  LDSM.16.MT88.4 R16, [R190+0x4000] ;  /* 0x00400000be10783b */ /* 0x000ee20000004200 */
[----:B--2---:R-:W-:-:S04]  /*58a0*/  FFMA.FTZ R3, R100, c[0x0][0x2d0], -R0 ;  /* 0x0000b40064037a23 */ /* 0x004fc80000010800 */
[----:B------:R2:W2:Y:S10]  /*58b0*/  MUFU.EX2 R228, R3 ;  /* 0x0000000300e47308 */ /* 0x0004b40000000800 */
[----:B------:R-:W-:Y:S08]  /*58c0*/  HMMA.16816.F32 R60, R4, R22, R12 ;  /* 0x00000016043c723c */ /* 0x000ff0000000180c */
[----:B-1----:R-:W-:Y:S01]  /*58d0*/  HMMA.16816.F32 R12, R8, R24, RZ ;  /* 0x00000018080c723c */ /* 0x002fe200000018ff */
[----:B--2---:R-:W-:-:S04]  /*58e0*/  FFMA.FTZ R3, R123, c[0x0][0x2d0], -R2 ;  /* 0x0000b4007b037a23 */ /* 0x004fc80000010802 */
[----:B------:R1:W-:Y:S02]  /*58f0*/  MUFU.EX2 R123, R3 ;  /* 0x00000003007b7308 */ /* 0x0003e40000000800 */
[--C-:B-1----:R-:W-:Y:S11]  /*5900*/  FFMA.FTZ R3, R122, c[0x0][0x2d0], -R2.reuse ;  /* 0x0000b4007a037a23 */ /* 0x102ff60000010802 */
[----:B------:R-:W-:Y:S06]  /*5910*/  @!UPT UIADD3 URZ, URZ, URZ, URZ ;  /* 0x0000003f3f3ff290 */ /* 0x000fec000fffe03f */
[----:B---3--:R-:W-:Y:S01]  /*5920*/  HMMA.16816.F32 R56, R4, R16, R12 ;  /* 0x000000100438723c */ /* 0x008fe2000000180c */
[----:B------:R1:W-:Y:S07]  /*5930*/  MUFU.EX2 R122, R3 ;  /* 0x00000003007a7308 */ /* 0x0003ee0000000800 */
[----:B------:R-:W-:Y:S01]  /*5940*/  HMMA.16816.F32 R12, R8, R26, RZ ;  /* 0x0000001a080c723c */ /* 0x000fe200000018ff */
[----:B-1----:R-:W-:-:S04]  /*5950*/  FFMA.FTZ R3, R121, c[0x0][0x2d0], -R2 ;  /* 0x0000b40079037a23 */ /* 0x002fc80000010802 */
[----:B------:R1:W-:Y:S11]  /*5960*/  MUFU.EX2 R217, R3 ;  /* 0x0000000300d97308 */ /* 0x0003f60000000800 */
[----:B------:R-:W-:Y:S08]  /*5970*/  @!UPT UIADD3 URZ, URZ, URZ, URZ ;  /* 0x0000003f3f3ff290 */ /* 0x000ff0000fffe03f */
[----:B------:R-:W-:Y:S01]  /*5980*/  HMMA.16816.F32 R52, R4, R18, R12 ;  /* 0x000000120434723c */ /* 0x000fe2000000180c */
[----:B------:R-:W2:Y:S01]  /*5990*/  LDSM.16.MT88.4 R12, [R192+0x3800] ;  /* 0x00380000c00c783b */ /* 0x000ea20000004200 */
[----:B-1----:R-:W-:-:S04]  /*59a0*/  FFMA.FTZ R3, R120, c[0x0][0x2d0], -R2 ;  /* 0x0000b40078037a23 */ /* 0x002fc80000010802 */
[----:B------:R1:W3:Y:S02]  /*59b0*/  MUFU.EX2 R218, R3 ;  /* 0x0000000300da7308 */ /* 0x0002e40000000800 */
[----:B-1----:R-:W-:-:S06]  /*59c0*/  FFMA.FTZ R3, R127, c[0x0][0x2d0], -R0 ;  /* 0x0000b4007f037a23 */ /* 0x002fcc0000010800 */
[----:B------:R1:W-:Y:S01]  /*59d0*/  MUFU.EX2 R216, R3 ;  /* 0x0000000300d87308 */ /* 0x0003e20000000800 */
[----:B--2---:R-:W-:Y:S01]  /*59e0*/  HMMA.16816.F32 R16, R8, R12, RZ ;  /* 0x0000000c0810723c */ /* 0x004fe200000018ff */
[----:B-1----:R-:W-:-:S07]  /*59f0*/  FFMA.FTZ R3, R126, c[0x0][0x2d0], -R0 ;  /* 0x0000b4007e037a23 */ /* 0x002fce0000010800 */
[----:B------:R-:W-:Y:S01]  /*5a00*/  HMMA.16816.F32 R8, R8, R14, RZ ;  /* 0x0000000e0808723c */ /* 0x000fe200000018ff */
[----:B------:R-:W1:Y:S01]  /*5a10*/  LDSM.16.MT88.4 R12, [R192+0x4000] ;  /* 0x00400000c00c783b */ /* 0x000e620000004200 */
[----:B------:R2:W-:Y:S02]  /*5a20*/  MUFU.EX2 R212, R3 ;  /* 0x0000000300d47308 */ /* 0x0005e40000000800 */
[----:B--2---:R-:W-:-:S06]  /*5a30*/  FFMA.FTZ R3, R125, c[0x0][0x2d0], -R0 ;  /* 0x0000b4007d037a23 */ /* 0x004fcc0000010800 */
[----:B------:R2:W-:Y:S02]  /*5a40*/  MUFU.EX2 R213, R3 ;  /* 0x0000000300d57308 */ /* 0x0005e40000000800 */
[----:B--2---:R-:W-:-:S04]  /*5a50*/  FFMA.FTZ R3, R124, c[0x0][0x2d0], -R0 ;  /* 0x0000b4007c037a23 */ /* 0x004fc80000010800 */
[C---:B-1----:R-:W-:Y:S02]  /*5a60*/  HMMA.16816.F32 R48, R4.reuse, R12, R16 ;  /* 0x0000000c0430723c */ /* 0x042fe40000001810 */
[----:B------:R1:W2:Y:S06]  /*5a70*/  MUFU.EX2 R227, R3 ;  /* 0x0000000300e37308 */ /* 0x0002ac0000000800 */
[----:B------:R-:W-:Y:S01]  /*5a80*/  HMMA.16816.F32 R12, R4, R14, R8 ;  /* 0x0000000e040c723c */ /* 0x000fe20000001808 */
[----:B------:R-:W2:Y:S06]  /*5a90*/  LDSM.16.MT88.4 R8, [R189+0x1000] ;  /* 0x00100000bd08783b */ /* 0x000eac0000004200 */
[----:B-----5:R-:W-:-:S02]  /*5aa0*/  F2FP.PACK_AB R4, R210, R162 ;  /* 0x000000a2d204723e */ /* 0x020fc400000000ff */
[----:B----4-:R-:W-:Y:S01]  /*5ab0*/  F2FP.PACK_AB R6, R219, R211 ;  /* 0x000000d3db06723e */ /* 0x010fe200000000ff */
[----:B-1----:R-:W-:Y:S01]  /*5ac0*/  FFMA.FTZ R3, R141, c[0x0][0x2d0], -R2 ;  /* 0x0000b4008d037a23 */ /* 0x002fe20000010802 */
[----:B------:R-:W-:Y:S02]  /*5ad0*/  F2FP.PACK_AB R5, R209, R208 ;  /* 0x000000d0d105723e */ /* 0x000fe400000000ff */
[----:B------:R-:W-:-:S07]  /*5ae0*/  F2FP.PACK_AB R7, R228, R215 ;  /* 0x000000d7e407723e */ /* 0x000fce00000000ff */
[C---:B--2---:R-:W-:Y:S08]  /*5af0*/  HMMA.16816.F32 R44, R4.reuse, R8, R116 ;  /* 0x00000008042c723c */ /* 0x044ff00000001874 */
        /* <DEDUP_REMOVED lines=23> */
[----:B------:R-:W-:Y:S01]  /*5c70*/  FADD.FTZ R4, R201, R136 ;  /* 0x00000088c9047221 */ /* 0x000fe20000010000 */
[----:B---3--:R-:W-:Y:S01]  /*5c80*/  F2FP.PACK_AB R6, R218, R217 ;  /* 0x000000d9da06723e */ /* 0x008fe200000000ff */
[----:B------:R-:W-:Y:S01]  /*5c90*/  FADD.FTZ R5, R163, R145 ;  /* 0x00000091a3057221 */ /* 0x000fe20000010000 */
[----:B------:R-:W-:Y:S01]  /*5ca0*/  F2FP.PACK_AB R7, R227, R213 ;  /* 0x000000d5e307723e */ /* 0x000fe200000000ff */
[----:B------:R-:W-:Y:S01]  /*5cb0*/  FADD.FTZ R70, R202, R4 ;  /* 0x00000004ca467221 */ /* 0x000fe20000010000 */
[----:B------:R-:W-:Y:S01]  /*5cc0*/  F2FP.PACK_AB R4, R122, R123 ;  /* 0x0000007b7a04723e */ /* 0x000fe200000000ff */
[----:B------:R-:W-:Y:S01]  /*5cd0*/  FADD.FTZ R116, R199, R5 ;  /* 0x00000005c7747221 */ /* 0x000fe20000010000 */
[----:B------:R-:W-:Y:S01]  /*5ce0*/  F2FP.PACK_AB R5, R212, R216 ;  /* 0x000000d8d405723e */ /* 0x000fe200000000ff */
[----:B------:R2:W-:Y:S02]  /*5cf0*/  MUFU.EX2 R199, R3 ;  /* 0x0000000300c77308 */ /* 0x0005e40000000800 */
[----:B--2---:R-:W-:-:S06]  /*5d00*/  FFMA.FTZ R3, R139, c[0x0][0x2d0], -R2 ;  /* 0x0000b4008b037a23 */ /* 0x004fcc0000010802 */
[----:B------:R2:W-:Y:S01]  /*5d10*/  MUFU.EX2 R202, R3 ;  /* 0x0000000300ca7308 */ /* 0x0005e20000000800 */
[C---:B-1----:R-:W-:Y:S08]  /*5d20*/  HMMA.16816.F32 R112, R4.reuse, R8, R44 ;  /* 0x000000080470723c */ /* 0x042ff0000000182c */
[----:B------:R-:W-:Y:S01]  /*5d30*/  HMMA.16816.F32 R108, R4, R10, R28 ;  /* 0x0000000a046c723c */ /* 0x000fe2000000181c */
[----:B------:R-:W1:Y:S01]  /*5d40*/  LDSM.16.MT88.4 R8, [R191+0x1800] ;  /* 0x00180000bf08783b */ /* 0x000e620000004200 */
[----:B--2---:R-:W-:-:S04]  /*5d50*/  FFMA.FTZ R3, R138, c[0x0][0x2d0], -R2 ;  /* 0x0000b4008a037a23 */ /* 0x004fc80000010802 */
[----:B------:R2:W-:Y:S02]  /*5d60*/  MUFU.EX2 R201, R3 ;  /* 0x0000000300c97308 */ /* 0x0005e40000000800 */
[----:B--2---:R-:W-:-:S06]  /*5d70*/  FFMA.FTZ R3, R137, c[0x0][0x2d0], -R2 ;  /* 0x0000b40089037a23 */ /* 0x004fcc0000010802 */
[----:B------:R2:W3:Y:S01]  /*5d80*/  MUFU.EX2 R207, R3 ;  /* 0x0000000300cf7308 */ /* 0x0004e20000000800 */
[----:B-1----:R-:W-:Y:S01]  /*5d90*/  HMMA.16816.F32 R76, R4, R8, R40 ;  /* 0x00000008044c723c */ /* 0x002fe20000001828 */
[----:B--2---:R-:W-:-:S06]  /*5da0*/  FFMA.FTZ R3, R143, c[0x0][0x2d0], -R0 ;  /* 0x0000b4008f037a23 */ /* 0x004fcc0000010800 */
[----:B------:R1:W-:Y:S01]  /*5db0*/  MUFU.EX2 R145, R3 ;  /* 0x0000000300917308 */ /* 0x0003e20000000800 */
[----:B------:R-:W-:Y:S01]  /*5dc0*/  HMMA.16816.F32 R64, R4, R10, R24 ;  /* 0x0000000a0440723c */ /* 0x000fe20000001818 */
[----:B------:R-:W2:Y:S01]  /*5dd0*/  LDSM.16.MT88.4 R8, [R190+0x1800] ;  /* 0x00180000be08783b */ /* 0x000ea20000004200 */
[----:B-1----:R-:W-:-:S06]  /*5de0*/  FADD.FTZ R3, R225, R70 ;  /* 0x00000046e1037221 */ /* 0x002fcc0000010000 */
[C---:B--2---:R-:W-:Y:S08]  /*5df0*/  HMMA.16816.F32 R72, R4.reuse, R8, R36 ;  /* 0x000000080448723c */ /* 0x044ff00000001824 */
[C---:B------:R-:W-:Y:S01]  /*5e00*/  HMMA.16816.F32 R60, R4.reuse, R10, R20 ;  /* 0x0000000a043c723c */ /* 0x040fe20000001814 */
[----:B------:R-:W1:Y:S07]  /*5e10*/  LDSM.16.MT88.4 R8, [R192+0x1800] ;  /* 0x00180000c008783b */ /* 0x000e6e0000004200 */
[C---:B-1----:R-:W-:Y:S08]  /*5e20*/  HMMA.16816.F32 R56, R4.reuse, R8, R32 ;  /* 0x000000080438723c */ /* 0x042ff00000001820 */
[C---:B------:R-:W-:Y:S01]  /*5e30*/  HMMA.16816.F32 R28, R4.reuse, R10, R16 ;  /* 0x0000000a041c723c */ /* 0x040fe20000001810 */
[----:B------:R-:W1:Y:S07]  /*5e40*/  LDSM.16.MT88.4 R8, [R189+0x5000] ;  /* 0x00500000bd08783b */ /* 0x000e6e0000004200 */
[C---:B-1----:R-:W-:Y:S01]  /*5e50*/  HMMA.16816.F32 R52, R4.reuse, R8, R104 ;  /* 0x000000080434723c */ /* 0x042fe20000001868 */
[----:B------:R-:W-:Y:S07]  /*5e60*/  LDSM.16.MT88.4 R104, [R190+0x3000] ;  /* 0x00300000be68783b */ /* 0x000fee0000004200 */
[C---:B------:R-:W-:Y:S01]  /*5e70*/  HMMA.16816.F32 R44, R4.reuse, R10, R88 ;  /* 0x0000000a042c723c */ /* 0x040fe20000001858 */
[----:B------:R-:W1:Y:S04]  /*5e80*/  LDSM.16.MT88.4 R8, [R191+0x5000] ;  /* 0x00500000bf08783b */ /* 0x000e680000004200 */
[----:B------:R-:W-:Y:S03]  /*5e90*/  LDSM.16.MT88.4 R88, [R189+0x6800] ;  /* 0x00680000bd58783b */ /* 0x000fe60000004200 */
[C---:B-1----:R-:W-:Y:S08]  /*5ea0*/  HMMA.16816.F32 R36, R4.reuse, R8, R100 ;  /* 0x000000080424723c */ /* 0x042ff00000001864 */
[C---:B------:R-:W-:Y:S01]  /*5eb0*/  HMMA.16816.F32 R24, R4.reuse, R10, R84 ;  /* 0x0000000a0418723c */ /* 0x040fe20000001854 */
[----:B------:R-:W1:Y:S07]  /*5ec0*/  LDSM.16.MT88.4 R8, [R190+0x5000] ;  /* 0x00500000be08783b */ /* 0x000e6e0000004200 */
[C---:B-1----:R-:W-:Y:S01]  /*5ed0*/  HMMA.16816.F32 R48, R4.reuse, R8, R96 ;  /* 0x000000080430723c */ /* 0x042fe20000001860 */
[----:B------:R-:W-:Y:S07]  /*5ee0*/  LDSM.16.MT88.4 R96, [R192+0x3000] ;  /* 0x00300000c060783b */ /* 0x000fee0000004200 */
[C---:B------:R-:W-:Y:S01]  /*5ef0*/  HMMA.16816.F32 R40, R4.reuse, R10, R80 ;  /* 0x0000000a0428723c */ /* 0x040fe20000001850 */
[----:B------:R-:W1:Y:S07]  /*5f00*/  LDSM.16.MT88.4 R8, [R192+0x5000] ;  /* 0x00500000c008783b */ /* 0x000e6e0000004200 */
[C---:B-1----:R-:W-:Y:S08]  /*5f10*/  HMMA.16816.F32 R32, R4.reuse, R8, R92 ;  /* 0x000000080420723c */ /* 0x042ff0000000185c */
[----:B------:R-:W-:Y:S01]  /*5f20*/  HMMA.16816.F32 R20, R4, R10, R12 ;  /* 0x0000000a0414723c */ /* 0x000fe2000000180c */
[----:B------:R-:W1:Y:S04]  /*5f30*/  LDSM.16.MT88.4 R12, [R189+0x2000] ;  /* 0x00200000bd0c783b */ /* 0x000e680000004200 */
[----:B------:R-:W2:Y:S02]  /*5f40*/  LDSM.16.MT88.4 R8, [R191+0x2000] ;  /* 0x00200000bf08783b */ /* 0x000ea40000004200 */
[----:B------:R-:W-:Y:S01]  /*5f50*/  FFMA.FTZ R4, R142, c[0x0][0x2d0], -R0 ;  /* 0x0000b4008e047a23 */ /* 0x000fe20000010800 */
[----:B---3--:R-:W-:Y:S01]  /*5f60*/  F2FP.PACK_AB R6, R207, R201 ;  /* 0x000000c9cf06723e */ /* 0x008fe200000000ff */
[----:B------:R-:W-:-:S02]  /*5f70*/  FADD.FTZ R5, R221, R116 ;  /* 0x00000074dd057221 */ /* 0x000fc40000010000 */
[----:B------:R3:W-:Y:S02]  /*5f80*/  MUFU.EX2 R163, R4 ;  /* 0x0000000400a37308 */ /* 0x0007e40000000800 */
[----:B------:R-:W-:Y:S02]  /*5f90*/  FADD.FTZ R5, R220, R5 ;  /* 0x00000005dc057221 */ /* 0x000fe40000010000 */
[----:B---3--:R-:W-:Y:S02]  /*5fa0*/  FADD.FTZ R4, R223, R3 ;  /* 0x00000003df047221 */ /* 0x008fe40000010000 */
[----:B------:R-:W-:-:S04]  /*5fb0*/  FFMA.FTZ R3, R140, c[0x0][0x2d0], -R0 ;  /* 0x0000b4008c037a23 */ /* 0x000fc80000010800 */
[----:B------:R3:W-:Y:S02]  /*5fc0*/  MUFU.EX2 R143, R3 ;  /* 0x00000003008f7308 */ /* 0x0007e40000000800 */
[----:B---3--:R-:W-:-:S06]  /*5fd0*/  FFMA.FTZ R3, R144, c[0x0][0x2d0], -R0 ;  /* 0x0000b40090037a23 */ /* 0x008fcc0000010800 */
[----:B------:R3:W4:Y:S02]  /*5fe0*/  MUFU.EX2 R144, R3 ;  /* 0x0000000300907308 */ /* 0x0007240000000800 */
[----:B---3--:R-:W-:Y:S01]  /*5ff0*/  FADD.FTZ R3, R226, R4 ;  /* 0x00000004e2037221 */ /* 0x008fe20000010000 */
[----:B----4-:R-:W-:Y:S01]  /*6000*/  F2FP.PACK_AB R7, R144, R143 ;  /* 0x0000008f9007723e */ /* 0x010fe200000000ff */
[----:B------:R-:W-:Y:S01]  /*6010*/  FADD.FTZ R4, R224, R5 ;  /* 0x00000005e0047221 */ /* 0x000fe20000010000 */
[----:B------:R-:W-:Y:S01]  /*6020*/  F2FP.PACK_AB R5, R163, R145 ;  /* 0x00000091a305723e */ /* 0x000fe200000000ff */
[----:B------:R-:W-:Y:S02]  /*6030*/  FADD.FTZ R16, R162, R3 ;  /* 0x00000003a2107221 */ /* 0x000fe40000010000 */
[----:B------:R-:W-:Y:S01]  /*6040*/  FADD.FTZ R17, R222, R4 ;  /* 0x00000004de117221 */ /* 0x000fe20000010000 */
[----:B------:R-:W-:Y:S01]  /*6050*/  F2FP.PACK_AB R4, R202, R199 ;  /* 0x000000c7ca04723e */ /* 0x000fe200000000ff */
[----:B------:R-:W-:-:S04]  /*6060*/  FFMA.FTZ R3, R152, c[0x0][0x2d0], -R2 ;  /* 0x0000b40098037a23 */ /* 0x000fc80000010802 */
[----:B------:R3:W-:Y:S02]  /*6070*/  MUFU.EX2 R139, R3 ;  /* 0x00000003008b7308 */ /* 0x0007e40000000800 */
[C---:B-1----:R-:W-:Y:S08]  /*6080*/  HMMA.16816.F32 R112, R4.reuse, R12, R112 ;  /* 0x0000000c0470723c */ /* 0x042ff00000001870 */
[----:B------:R-:W-:Y:S01]  /*6090*/  HMMA.16816.F32 R108, R4, R14, R108 ;  /* 0x0000000e046c723c */ /* 0x000fe2000000186c */
[----:B------:R-:W1:Y:S01]  /*60a0*/  LDSM.16.MT88.4 R12, [R190+0x2000] ;  /* 0x00200000be0c783b */ /* 0x000e620000004200 */
[----:B---3--:R-:W-:-:S06]  /*60b0*/  FFMA.FTZ R3, R149, c[0x0][0x2d0], -R2 ;  /* 0x0000b40095037a23 */ /* 0x008fcc0000010802 */
[C---:B--2---:R-:W-:Y:S01]  /*60c0*/  HMMA.16816.F32 R116, R4.reuse, R8, R76 ;  /* 0x000000080474723c */ /* 0x044fe2000000184c */
[----:B------:R2:W-:Y:S07]  /*60d0*/  MUFU.EX2 R141, R3 ;  /* 0x00000003008d7308 */ /* 0x0005ee0000000800 */
[----:B------:R-:W-:Y:S01]  /*60e0*/  HMMA.16816.F32 R76, R4, R10, R64 ;  /* 0x0000000a044c723c */ /* 0x000fe20000001840 */
[----:B------:R-:W3:Y:S01]  /*60f0*/  LDSM.16.MT88.4 R8, [R192+0x2000] ;  /* 0x00200000c008783b */ /* 0x000ee20000004200 */
[----:B--2---:R-:W-:-:S04]  /*6100*/  FFMA.FTZ R3, R147, c[0x0][0x2d0], -R2 ;  /* 0x0000b40093037a23 */ /* 0x004fc80000010802 */
[----:B------:R2:W-:Y:S02]  /*6110*/  MUFU.EX2 R140, R3 ;  /* 0x00000003008c7308 */ /* 0x0005e40000000800 */
[----:B-1----:R-:W-:Y:S01]  /*6120*/  HMMA.16816.F32 R64, R4, R14, R60 ;  /* 0x0000000e0440723c */ /* 0x002fe2000000183c */
[----:B--2---:R-:W-:-:S07]  /*6130*/  FFMA.FTZ R3, R146, c[0x0][0x2d0], -R2 ;  /* 0x0000b40092037a23 */ /* 0x004fce0000010802 */
[C---:B------:R-:W-:Y:S01]  /*6140*/  HMMA.16816.F32 R72, R4.reuse, R12, R72 ;  /* 0x0000000c0448723c */ /* 0x040fe20000001848 */
[----:B------:R-:W1:Y:S01]  /*6150*/  LDSM.16.MT88.4 R12, [R189+0x5800] ;  /* 0x00580000bd0c783b */ /* 0x000e620000004200 */
[----:B------:R2:W-:Y:S06]  /*6160*/  MUFU.EX2 R142, R3 ;  /* 0x00000003008e7308 */ /* 0x0005ec0000000800 */
[C---:B---3--:R-:W-:Y:S08]  /*6170*/  HMMA.16816.F32 R100, R4.reuse, R8, R56 ;  /* 0x000000080464723c */ /* 0x048ff00000001838 */
[----:B------:R-:W-:Y:S01]  /*6180*/  HMMA.16816.F32 R60, R4, R10, R28 ;  /* 0x0000000a043c723c */ /* 0x000fe2000000181c */
[----:B------:R-:W3:Y:S01]  /*6190*/  LDSM.16.MT88.4 R8, [R191+0x5800] ;  /* 0x00580000bf08783b */ /* 0x000ee20000004200 */
[----:B--2---:R-:W-:-:S04]  /*61a0*/  FFMA.FTZ R3, R156, c[0x0][0x2d0], -R0 ;  /* 0x0000b4009c037a23 */ /* 0x004fc80000010800 */
[----:B------:R2:W-:Y:S02]  /*61b0*/  MUFU.EX2 R136, R3 ;  /* 0x0000000300887308 */ /* 0x0005e40000000800 */
[----:B--2---:R-:W-:Y:S01]  /*61c0*/  FADD.FTZ R3, R210, R16 ;  /* 0x00000010d2037221 */ /* 0x004fe20000010000 */
[----:B-1----:R-:W-:Y:S03]  /*61d0*/  HMMA.16816.F32 R92, R4, R12, R52 ;  /* 0x0000000c045c723c */ /* 0x002fe60000001834 */
[----:B------:R-:W-:-:S04]  /*61e0*/  FADD.FTZ R3, R211, R3 ;  /* 0x00000003d3037221 */ /* 0x000fc80000010000 */
[----:B------:R-:W-:Y:S01]  /*61f0*/  FADD.FTZ R3, R219, R3 ;  /* 0x00000003db037221 */ /* 0x000fe20000010000 */
[----:B------:R-:W-:Y:S01]  /*6200*/  HMMA.16816.F32 R84, R4, R14, R44 ;  /* 0x0000000e0454723c */ /* 0x000fe2000000182c */
[----:B------:R-:W1:Y:S02]  /*6210*/  LDSM.16.MT88.4 R12, [R190+0x5800] ;  /* 0x00580000be0c783b */ /* 0x000e640000004200 */
[----:B------:R-:W-:-:S04]  /*6220*/  FADD.FTZ R3, R123, R3 ;  /* 0x000000037b037221 */ /* 0x000fc80000010000 */
[----:B------:R-:W-:Y:S01]  /*6230*/  FADD.FTZ R3, R122, R3 ;  /* 0x000000037a037221 */ /* 0x000fe20000010000 */
[----:B---3--:R-:W-:Y:S01]  /*6240*/  HMMA.16816.F32 R80, R4, R8, R36 ;  /* 0x000000080450723c */ /* 0x008fe20000001824 */
[----:B------:R-:W-:Y:S02]  /*6250*/  LDSM.16.MT88.4 R120, [R189+0x3000] ;  /* 0x00300000bd78783b */ /* 0x000fe40000004200 */
[----:B------:R-:W-:-:S04]  /*6260*/  FADD.FTZ R3, R217, R3 ;  /* 0x00000003d9037221 */ /* 0x000fc80000010000 */
[----:B------:R-:W-:Y:S01]  /*6270*/  FADD.FTZ R3, R218, R3 ;  /* 0x00000003da037221 */ /* 0x000fe20000010000 */
[----:B------:R-:W-:Y:S01]  /*6280*/  HMMA.16816.F32 R56, R4, R10, R24 ;  /* 0x0000000a0438723c */ /* 0x000fe20000001818 */
[----:B------:R-:W2:Y:S06]  /*6290*/  LDSM.16.MT88.4 R8, [R192+0x5800] ;  /* 0x00580000c008783b */ /* 0x000eac0000004200 */
[--C-:B------:R-:W-:Y:S02]  /*62a0*/  FFMA.FTZ R27, R157, c[0x0][0x2d0], -R2.reuse ;  /* 0x0000b4009d1b7a23 */ /* 0x100fe40000010802 */
[----:B------:R-:W-:-:S02]  /*62b0*/  FFMA.FTZ R26, R155, c[0x0][0x2d0], -R2 ;  /* 0x0000b4009b1a7a23 */ /* 0x000fc40000010802 */
[--C-:B------:R-:W-:Y:S02]  /*62c0*/  FFMA.FTZ R25, R153, c[0x0][0x2d0], -R2.reuse ;  /* 0x0000b40099197a23 */ /* 0x100fe40000010802 */
[----:B------:R-:W-:Y:S01]  /*62d0*/  FFMA.FTZ R2, R150, c[0x0][0x2d0], -R2 ;  /* 0x0000b40096027a23 */ /* 0x000fe20000010802 */
[----:B------:R-:W-:Y:S08]  /*62e0*/  MUFU.EX2 R27, R27 ;  /* 0x0000001b001b7308 */ /* 0x000ff00000000800 */
[----:B------:R-:W-:Y:S01]  /*62f0*/  MUFU.EX2 R26, R26 ;  /* 0x0000001a001a7308 */ /* 0x000fe20000000800 */
[C---:B-1----:R-:W-:Y:S07]  /*6300*/  HMMA.16816.F32 R48, R4.reuse, R12, R48 ;  /* 0x0000000c0430723c */ /* 0x042fee0000001830 */
[----:B------:R-:W-:Y:S01]  /*6310*/  MUFU.EX2 R25, R25 ;  /* 0x0000001900197308 */ /* 0x000fe20000000800 */
[C---:B------:R-:W-:Y:S01]  /*6320*/  HMMA.16816.F32 R40, R4.reuse, R14, R40 ;  /* 0x0000000e0428723c */ /* 0x040fe20000001828 */
[----:B------:R-:W-:Y:S07]  /*6330*/  LDSM.16.MT88.4 R12, [R190+0x2800] ;  /* 0x00280000be0c783b */ /* 0x000fee0000004200 */
[C---:B--2---:R-:W-:Y:S08]  /*6340*/  HMMA.16816.F32 R32, R4.reuse, R8, R32 ;  /* 0x000000080420723c */ /* 0x044ff00000001820 */
[----:B------:R-:W-:Y:S01]  /*6350*/  HMMA.16816.F32 R28, R4, R10, R20 ;  /* 0x0000000a041c723c */ /* 0x000fe20000001814 */
[----:B------:R-:W1:Y:S04]  /*6360*/  LDSM.16.MT88.4 R8, [R192+0x2800] ;  /* 0x00280000c008783b */ /* 0x000e680000004200 */
[----:B------:R-:W2:Y:S02]  /*6370*/  LDSM.16.MT88.4 R20, [R189+0x2800] ;  /* 0x00280000bd14783b */ /* 0x000ea40000004200 */
[----:B------:R-:W-:-:S02]  /*6380*/  FADD.FTZ R5, R208, R17 ;  /* 0x00000011d0057221 */ /* 0x000fc40000010000 */
[----:B------:R-:W3:Y:S01]  /*6390*/  LDSM.16.MT88.4 R16, [R191+0x2800] ;  /* 0x00280000bf10783b */ /* 0x000ee20000004200 */
[--C-:B------:R-:W-:Y:S02]  /*63a0*/  FFMA.FTZ R4, R154, c[0x0][0x2d0], -R0.reuse ;  /* 0x0000b4009a047a23 */ /* 0x100fe40000010800 */
[----:B------:R-:W-:Y:S02]  /*63b0*/  FFMA.FTZ R6, R151, c[0x0][0x2d0], -R0 ;  /* 0x0000b40097067a23 */ /* 0x000fe40000010800 */
[----:B------:R4:W5:Y:S01]  /*63c0*/  MUFU.EX2 R137, R4 ;  /* 0x0000000400897308 */ /* 0x0009620000000800 */
[----:B------:R-:W-:-:S04]  /*63d0*/  FADD.FTZ R5, R209, R5 ;  /* 0x00000005d1057221 */ /* 0x000fc80000010000 */
[----:B------:R-:W-:-:S03]  /*63e0*/  FADD.FTZ R24, R215, R5 ;  /* 0x00000005d7187221 */ /* 0x000fc60000010000 */
[----:B------:R1:W-:Y:S01]  /*63f0*/  MUFU.EX2 R70, R6 ;  /* 0x0000000600467308 */ /* 0x0003e20000000800 */
[----:B----4-:R-:W-:Y:S01]  /*6400*/  FFMA.FTZ R4, R148, c[0x0][0x2d0], -R0 ;  /* 0x0000b40094047a23 */ /* 0x010fe20000010800 */
[----:B-----5:R-:W-:-:S06]  /*6410*/  F2FP.PACK_AB R5, R137, R136 ;  /* 0x000000888905723e */ /* 0x020fcc00000000ff */
[----:B------:R4:W-:Y:S01]  /*6420*/  MUFU.EX2 R215, R2 ;  /* 0x0000000200d77308 */ /* 0x0009e20000000800 */
[----:B-1----:R-:W-:-:S07]  /*6430*/  F2FP.PACK_AB R6, R142, R140 ;  /* 0x0000008c8e06723e */ /* 0x002fce00000000ff */
[----:B------:R1:W5:Y:S01]  /*6440*/  MUFU.EX2 R138, R4 ;  /* 0x00000004008a7308 */ /* 0x0003620000000800 */
[----:B----4-:R-:W-:Y:S01]  /*6450*/  FFMA.FTZ R2, R159, c[0x0][0x2d0], -R0 ;  /* 0x0000b4009f027a23 */ /* 0x010fe20000010800 */
[----:B-1----:R-:W-:Y:S02]  /*6460*/  F2FP.PACK_AB R4, R141, R139 ;  /* 0x0000008b8d04723e */ /* 0x002fe400000000ff */
[----:B-----5:R-:W-:-:S07]  /*6470*/  F2FP.PACK_AB R7, R138, R70 ;  /* 0x000000468a07723e */ /* 0x020fce00000000ff */
[C---:B------:R-:W-:Y:S08]  /*6480*/  HMMA.16816.F32 R100, R4.reuse, R8, R100 ;  /* 0x000000080464723c */ /* 0x040ff00000001864 */
[C---:B------:R-:W-:Y:S01]  /*6490*/  HMMA.16816.F32 R60, R4.reuse, R10, R60 ;  /* 0x0000000a043c723c */ /* 0x040fe2000000183c */
[----:B------:R-:W1:Y:S07]  /*64a0*/  LDSM.16.MT88.4 R8, [R192+0x6000] ;  /* 0x00600000c008783b */ /* 0x000e6e0000004200 */
[C---:B--2---:R-:W-:Y:S01]  /*64b0*/  HMMA.16816.F32 R124, R4.reuse, R20, R112 ;  /* 0x00000014047c723c */ /* 0x044fe20000001870 */
[----:B------:R-:W-:Y:S07]  /*64c0*/  LDSM.16.MT88.4 R112, [R191+0x3000] ;  /* 0x00300000bf70783b */ /* 0x000fee0000004200 */
[C---:B------:R-:W-:Y:S01]  /*64d0*/  HMMA.16816.F32 R36, R4.reuse, R22, R108 ;  /* 0x000000160424723c */ /* 0x040fe2000000186c */
[----:B------:R-:W2:Y:S07]  /*64e0*/  LDSM.16.MT88.4 R20, [R189+0x6000] ;  /* 0x00600000bd14783b */ /* 0x000eae0000004200 */
[C---:B---3--:R-:W-:Y:S08]  /*64f0*/  HMMA.16816.F32 R116, R4.reuse, R16, R116 ;  /* 0x000000100474723c */ /* 0x048ff00000001874 */
[C---:B------:R-:W-:Y:S01]  /*6500*/  HMMA.16816.F32 R44, R4.reuse, R18, R76 ;  /* 0x00000012042c723c */ /* 0x040fe2000000184c */
[----:B------:R-:W3:Y:S07]  /*6510*/  LDSM.16.MT88.4 R16, [R191+0x6000] ;  /* 0x00600000bf10783b */ /* 0x000eee0000004200 */
[C---:B------:R-:W-:Y:S01]  /*6520*/  HMMA.16816.F32 R108, R4.reuse, R12, R72 ;  /* 0x0000000c046c723c */ /* 0x040fe20000001848 */
[----:B------:R-:W-:Y:S07]  /*6530*/  LDSM.16.MT88.4 R72, [R190+0x6800] ;  /* 0x00680000be48783b */ /* 0x000fee0000004200 */
[C---:B------:R-:W-:Y:S01]  /*6540*/  HMMA.16816.F32 R52, R4.reuse, R14, R64 ;  /* 0x0000000e0434723c */ /* 0x040fe20000001840 */
[----:B------:R-:W4:Y:S06]  /*6550*/  LDSM.16.MT88.4 R12, [R190+0x6000] ;  /* 0x00600000be0c783b */ /* 0x000f2c0000004200 */
[----:B------:R-:W-:Y:S01]  /*6560*/  F2FP.PACK_AB R64, R26, R27 ;  /* 0x0000001b1a40723e */ /* 0x000fe200000000ff */
[----:B-1----:R-:W-:Y:S01]  /*6570*/  HMMA.16816.F32 R28, R4, R10, R28 ;  /* 0x0000000a041c723c */ /* 0x002fe2000000181c */
[----:B------:R1:W-:Y:S01]  /*6580*/  MUFU.EX2 R10, R2 ;  /* 0x00000002000a7308 */ /* 0x0003e20000000800 */
[----:B------:R-:W-:-:S06]  /*6590*/  F2FP.PACK_AB R66, R215, R25 ;  /* 0x00000019d742723e */ /* 0x000fcc00000000ff */
[C---:B--2---:R-:W-:Y:S08]  /*65a0*/  HMMA.16816.F32 R92, R4.reuse, R20, R92 ;  /* 0x00000014045c723c */ /* 0x044ff0000000185c */
[----:B------:R-:W-:Y:S01]  /*65b0*/  HMMA.16816.F32 R20, R4, R22, R84 ;  /* 0x000000160414723c */ /* 0x000fe20000001854 */
[----:B-1----:R-:W-:-:S07]  /*65c0*/  FFMA.FTZ R2, R158, c[0x0][0x2d0], -R0 ;  /* 0x0000b4009e027a23 */ /* 0x002fce0000010800 */
[C---:B---3--:R-:W-:Y:S01]  /*65d0*/  HMMA.16816.F32 R84, R4.reuse, R16, R80 ;  /* 0x000000100454723c */ /* 0x048fe20000001850 */
[----:B------:R-:W1:Y:S07]  /*65e0*/  LDSM.16.MT88.4 R80, [R191+0x6800] ;  /* 0x00680000bf50783b */ /* 0x000e6e0000004200 */
[C---:B------:R-:W-:Y:S08]  /*65f0*/  HMMA.16816.F32 R56, R4.reuse, R18, R56 ;  /* 0x000000120438723c */ /* 0x040ff00000001838 */
[C---:B----4-:R-:W-:Y:S08]  /*6600*/  HMMA.16816.F32 R48, R4.reuse, R12, R48 ;  /* 0x0000000c0430723c */ /* 0x050ff00000001830 */
[C---:B------:R-:W-:Y:S08]  /*6610*/  HMMA.16816.F32 R40, R4.reuse, R14, R40 ;  /* 0x0000000e0428723c */ /* 0x040ff00000001828 */
[----:B------:R-:W-:Y:S01]  /*6620*/  HMMA.16816.F32 R32, R4, R8, R32 ;  /* 0x000000080420723c */ /* 0x000fe20000001820 */
[----:B------:R2:W3:Y:S06]  /*6630*/  MUFU.EX2 R9, R2 ;  /* 0x0000000200097308 */ /* 0x0004ec0000000800 */
[----:B------:R-:W-:-:S04]  /*6640*/  FADD.FTZ R4, R228, R24 ;  /* 0x00000018e4047221 */ /* 0x000fc80000010000 */
[----:B------:R-:W-:Y:S02]  /*6650*/  FADD.FTZ R4, R216, R4 ;  /* 0x00000004d8047221 */ /* 0x000fe40000010000 */
[----:B--2---:R-:W-:Y:S01]  /*6660*/  FFMA.FTZ R2, R161, c[0x0][0x2d0], -R0 ;  /* 0x0000b400a1027a23 */ /* 0x004fe20000010800 */
[----:B---3--:R-:W-:-:S03]  /*6670*/  F2FP.PACK_AB R65, R9, R10 ;  /* 0x0000000a0941723e */ /* 0x008fc600000000ff */
[----:B------:R2:W-:Y:S02]  /*6680*/  MUFU.EX2 R8, R2 ;  /* 0x0000000200087308 */ /* 0x0005e40000000800 */
[----:B--2---:R-:W-:Y:S02]  /*6690*/  FFMA.FTZ R2, R160, c[0x0][0x2d0], -R0 ;  /* 0x0000b400a0027a23 */ /* 0x004fe40000010800 */
[----:B------:R-:W-:-:S04]  /*66a0*/  FADD.FTZ R0, R212, R4 ;  /* 0x00000004d4007221 */ /* 0x000fc80000010000 */
[----:B------:R2:W3:Y:S01]  /*66b0*/  MUFU.EX2 R230, R2 ;  /* 0x0000000200e67308 */ /* 0x0004e20000000800 */
[----:B------:R-:W4:Y:S01]  /*66c0*/  LDSM.16.MT88.4 R4, [R192+0x6800] ;  /* 0x00680000c004783b */ /* 0x000f220000004200 */
[----:B------:R-:W-:-:S04]  /*66d0*/  FADD.FTZ R0, R213, R0 ;  /* 0x00000000d5007221 */ /* 0x000fc80000010000 */
[----:B------:R-:W-:-:S04]  /*66e0*/  FADD.FTZ R0, R227, R0 ;  /* 0x00000000e3007221 */ /* 0x000fc80000010000 */
[----:B------:R-:W-:-:S04]  /*66f0*/  FADD.FTZ R0, R145, R0 ;  /* 0x0000000091007221 */ /* 0x000fc80000010000 */
[----:B------:R-:W-:Y:S02]  /*6700*/  FADD.FTZ R0, R163, R0 ;  /* 0x00000000a3007221 */ /* 0x000fe40000010000 */
[----:B--2---:R-:W-:Y:S01]  /*6710*/  FADD.FTZ R2, R199, R3 ;  /* 0x00000003c7027221 */ /* 0x004fe20000010000 */
[----:B---3--:R-:W-:Y:S01]  /*6720*/  F2FP.PACK_AB R67, R230, R8 ;  /* 0x00000008e643723e */ /* 0x008fe200000000ff */
[----:B------:R-:W-:Y:S02]  /*6730*/  FADD.FTZ R0, R143, R0 ;  /* 0x000000008f007221 */ /* 0x000fe40000010000 */
[----:B------:R-:W-:Y:S02]  /*6740*/  FADD.FTZ R2, R202, R2 ;  /* 0x00000002ca027221 */ /* 0x000fe40000010000 */
[----:B------:R-:W-:Y:S02]  /*6750*/  FADD.FTZ R0, R144, R0 ;  /* 0x0000000090007221 */ /* 0x000fe40000010000 */
[----:B------:R-:W-:Y:S01]  /*6760*/  FADD.FTZ R2, R201, R2 ;  /* 0x00000002c9027221 */ /* 0x000fe20000010000 */
[----:B------:R-:W-:Y:S01]  /*6770*/  HMMA.16816.F32 R100, R64, R96, R100 ;  /* 0x000000604064723c */ /* 0x000fe20000001864 */
[----:B------:R-:W-:-:S02]  /*6780*/  FADD.FTZ R0, R136, R0 ;  /* 0x0000000088007221 */ /* 0x000fc40000010000 */
[----:B------:R-:W-:Y:S02]  /*6790*/  FADD.FTZ R2, R207, R2 ;  /* 0x00000002cf027221 */ /* 0x000fe40000010000 */
[----:B------:R-:W-:Y:S02]  /*67a0*/  FADD.FTZ R0, R137, R0 ;  /* 0x0000000089007221 */ /* 0x000fe40000010000 */
[----:B------:R-:W-:Y:S01]  /*67b0*/  FADD.FTZ R2, R139, R2 ;  /* 0x000000028b027221 */ /* 0x000fe20000010000 */
[----:B------:R-:W-:Y:S01]  /*67c0*/  HMMA.16816.F32 R124, R64, R120, R124 ;  /* 0x00000078407c723c */ /* 0x000fe2000000187c */
[----:B------:R-:W-:Y:S02]  /*67d0*/  FADD.FTZ R0, R70, R0 ;  /* 0x0000000046007221 */ /* 0x000fe40000010000 */
[----:B------:R-:W-:Y:S02]  /*67e0*/  FADD.FTZ R2, R141, R2 ;  /* 0x000000028d027221 */ /* 0x000fe40000010000 */
[----:B------:R-:W-:-:S02]  /*67f0*/  FADD.FTZ R0, R138, R0 ;  /* 0x000000008a007221 */ /* 0x000fc40000010000 */
[----:B------:R-:W-:Y:S01]  /*6800*/  FADD.FTZ R2, R140, R2 ;  /* 0x000000028c027221 */ /* 0x000fe20000010000 */
[C---:B------:R-:W-:Y:S01]  /*6810*/  HMMA.16816.F32 R116, R64.reuse, R112, R116 ;  /* 0x000000704074723c */ /* 0x040fe20000001874 */
        /* <DEDUP_REMOVED lines=9> */
[----:B------:R-:W-:Y:S03]  /*68b0*/  HMMA.16816.F32 R96, R64, R98, R60 ;  /* 0x000000624060723c */ /* 0x000fe6000000183c */
[----:B------:R-:W-:-:S05]  /*68c0*/  FADD.FTZ R215, R215, R2 ;  /* 0x00000002d7d77221 */ /* 0x000fca0000010000 */
[C---:B------:R-:W-:Y:S08]  /*68d0*/  HMMA.16816.F32 R92, R64.reuse, R88, R92 ;  /* 0x00000058405c723c */ /* 0x040ff0000000185c */
        /* <DEDUP_REMOVED lines=8> */
[C---:B----4-:R-:W-:Y:S08]  /*6960*/  HMMA.16816.F32 R60, R64.reuse, R4, R32 ;  /* 0x00000004403c723c */ /* 0x050ff00000001820 */
[----:B------:R-:W-:Y:S01]  /*6970*/  HMMA.16816.F32 R64, R64, R6, R28 ;  /* 0x000000064040723c */ /* 0x000fe2000000181c */
[----:B------:R-:W-:Y:S07]  /*6980*/  @!UPT UIADD3 URZ, URZ, URZ, URZ ;  /* 0x0000003f3f3ff290 */ /* 0x000fee000fffe03f */
[----:B------:R-:W-:Y:S11]  /*6990*/  @!P0 BRA `(.L_x_201) ;  /* 0x00003eb000008947 */ /* 0x000ff60003800000 */
.L_x_216:
[----:B------:R-:W-:Y:S04]  /*69a0*/  DEPBAR.LE SB0, 0x0 ;  /* 0x000080000000791a */ /* 0x000fe80000000000 */
[----:B------:R-:W-:Y:S01]  /*69b0*/  WARPSYNC 0xffffffff ;  /* 0xffffffff00007948 */ /* 0x000fe20003800000 */
[----:B------:R-:W-:Y:S01]  /*69c0*/  BAR.SYNC.DEFER_BLOCKING 0x0 ;  /* 0x0000000000007b1d */ /* 0x000fe20000010000 */
[----:B------:R-:W-:Y:S01]  /*69d0*/  SHF.R.S32.HI R0, RZ, 0x1f, R206 ;  /* 0x0000001fff007819 */ /* 0x000fe200000114ce */
[----:B------:R-:W-:Y:S01]  /*69e0*/  IMAD.WIDE.U32 R2, R206, c[0x0][0x208], RZ ;  /* 0x00008200ce027a25 */ /* 0x000fe200078e00ff */
[----:B------:R-:W-:Y:S02]  /*69f0*/  LOP3.LUT P0, RZ, R233, 0x2, RZ, 0xc0, !PT ;  /* 0x00000002e9ff7812 */ /* 0x000fe4000780c0ff */
[----:B------:R-:W-:Y:S01]  /*6a00*/  SHF.R.S32.HI R4, RZ, 0x1f, R205 ;  /* 0x0000001fff047819 */ /* 0x000fe200000114cd */
[----:B------:R-:W-:Y:S02]  /*6a10*/  IMAD R0, R0, c[0x0][0x208], RZ ;  /* 0x0000820000007a24 */ /* 0x000fe400078e02ff */
[----:B------:R-:W-:Y:S02]  /*6a20*/  IMAD.MOV.U32 R70, RZ, RZ, R69 ;  /* 0x000000ffff467224 */ /* 0x000fe400078e0045 */
[----:B------:R-:W-:Y:S02]  /*6a30*/  IMAD R0, R206, c[0x0][0x20c], R0 ;  /* 0x00008300ce007a24 */ /* 0x000fe400078e0200 */
[----:B------:R-:W-:Y:S02]  /*6a40*/  IMAD R4, R4, c[0x0][0x218], RZ ;  /* 0x0000860004047a24 */ /* 0x000fe400078e02ff */
[----:B------:R-:W-:Y:S01]  /*6a50*/  IMAD.IADD R3, R3, 0x1, R0 ;  /* 0x0000000103037824 */ /* 0x000fe200078e0200 */
[----:B------:R-:W-:Y:S01]  /*6a60*/  IADD3 R0, R71, 0x20, RZ ;  /* 0x0000002047007810 */ /* 0x000fe20007ffe0ff */
[----:B------:R-:W-:Y:S01]  /*6a70*/  IMAD R4, R205, c[0x0][0x21c], R4 ;  /* 0x00008700cd047a24 */ /* 0x000fe200078e0204 */
[----:B------:R-:W-:Y:S01]  /*6a80*/  @P0 IADD3 R0, R71, -0x20, RZ ;  /* 0xffffffe047000810 */ /* 0x000fe20007ffe0ff */
[----:B------:R-:W-:Y:S05]  /*6a90*/  IMAD.WIDE.U32 R2, R205, c[0x0][0x218], R2 ;  /* 0x00008600cd027a25 */ /* 0x000fea00078e0002 */
[----:B------:R-:W-:Y:S01]  /*6aa0*/  IADD3 R2, P1, R242, R2, RZ ;  /* 0x00000002f2027210 */ /* 0x000fe20007f3e0ff */
[----:B------:R1:W2:Y:S03]  /*6ab0*/  LDSM.16.M88.4 R136, [R0] ;  /* 0x000000000088783b */ /* 0x0002a60000000200 */
[----:B------:R-:W-:Y:S01]  /*6ac0*/  IADD3.X R3, R250, R3, R4, P1, !PT ;  /* 0x00000003fa037210 */ /* 0x000fe20000ffe404 */
[----:B------:R1:W3:Y:S01]  /*6ad0*/  LDSM.16.M88.4 R140, [R0+0x800] ;  /* 0x00080000008c783b */ /* 0x0002e20000000200 */
[C---:B------:R-:W-:Y:S03]  /*6ae0*/  LEA R5, P0, R2.reuse, c[0x0][0x1f8], 0x1 ;  /* 0x00007e0002057a11 */ /* 0x040fe600078008ff */
[----:B------:R1:W4:Y:S01]  /*6af0*/  LDSM.16.M88.4 R144, [R0+0x1000] ;  /* 0x001000000090783b */ /* 0x0003220000000200 */
[----:B------:R-:W-:Y:S02]  /*6b00*/  LEA.HI.X R4, R2, c[0x0][0x1fc], R3, 0x1, P0 ;  /* 0x00007f0002047a11 */ /* 0x000fe400000f0c03 */
[----:B------:R-:W-:Y:S01]  /*6b10*/  ISETP.GE.AND P0, PT, R235, c[0x0][0x1d4], PT ;  /* 0x00007500eb007a0c */ /* 0x000fe20003f06270 */
        /* <DEDUP_REMOVED lines=10> */
[----:B------:R1:W1:Y:S01]  /*6bc0*/  LDSM.16.M88.4 R56, [R71+0x3000] ;  /* 0x003000004738783b */ /* 0x0002620000000200 */
[----:B------:R-:W-:-:S05]  /*6bd0*/  BRA.DIV ~URZ, `(.L_x_202) ;  /* 0x000084027f007947 */ /* 0x000fca000b800000 */
[----:B-1234-:R1:W2:Y:S02]  /*6be0*/  SHFL.IDX PT, R0, R4, RZ, 0x181f ;  /* 0x00181fff04007589 */ /* 0x01e2a400000e0000 */
.L_x_289:
[----:B------:R-:W3:Y:S01]  /*6bf0*/  SHFL.IDX PT, R2, R5, RZ, 0x181f ;  /* 0x00181fff05027589 */ /* 0x000ee200000e0000 */
[----:B------:R-:W-:Y:S01]  /*6c00*/  IMAD.SHL.U32 R13, R231, 0x2, RZ ;  /* 0x00000002e70d7824 */ /* 0x000fe200078e00ff */
[----:B------:R-:W-:Y:S01]  /*6c10*/  SEL R207, RZ, 0x10, P3 ;  /* 0x00000010ffcf7807 */ /* 0x000fe20001800000 */
[----:B------:R-:W-:Y:S01]  /*6c20*/  IMAD.SHL.U32 R12, R235, 0x2, RZ ;  /* 0x00000002eb0c7824 */ /* 0x000fe200078e00ff */
[----:B------:R-:W-:Y:S01]  /*6c30*/  SEL R199, RZ, 0x10, P0 ;  /* 0x00000010ffc77807 */ /* 0x000fe20000000000 */
[----:B------:R-:W-:Y:S01]  /*6c40*/  BSSY B0, `(.L_x_203) ;  /* 0x0000037000007945 */ /* 0x000fe20003800000 */
[C---:B------:R-:W-:Y:S02]  /*6c50*/  ISETP.NE.U32.AND P5, PT, R207.reuse, RZ, PT ;  /* 0x000000ffcf00720c */ /* 0x040fe40003fa5070 */
[-C--:B---3--:R-:W-:Y:S05]  /*6c60*/  IADD3 R6, P1, R2, R13.reuse, RZ ;  /* 0x0000000d02067210 */ /* 0x088fea0007f3e0ff */
[--C-:B--2---:R-:W-:Y:S01]  /*6c70*/  IMAD.X R7, R0, 0x1, R203.reuse, P1 ;  /* 0x0000000100077824 */ /* 0x104fe200008e06cb */
[-C--:B------:R-:W-:Y:S04]  /*6c80*/  IADD3 R2, P1, R2, R12.reuse, RZ ;  /* 0x0000000c02027210 */ /* 0x080fe80007f3e0ff */
[----:B------:R-:W-:Y:S01]  /*6c90*/  @!PT LDS RZ, [RZ] ;  /* 0x00000000fffff984 */ /* 0x000fe20000000800 */
[----:B------:R-:W-:Y:S01]  /*6ca0*/  @!PT LDS RZ, [RZ] ;  /* 0x00000000fffff984 */ /* 0x000fe20000000800 */
[----:B------:R2:W-:Y:S01]  /*6cb0*/  LDGSTS.E.BYPASS.LTC128B.128 [R200+0x100], [R6.64], !P3 ;  /* 0x0010000006c87fae */ /* 0x0005e2000d901d48 */
[--C-:B------:R-:W-:Y:S03]  /*6cc0*/  IMAD.X R3, R0, 0x1, R204.reuse, P1 ;  /* 0x0000000100037824 */ /* 0x100fe600008e06cc */
[----:B------:R-:W3:Y:S04]  /*6cd0*/  SHFL.IDX PT, R0, R5, 0x1, 0x181f ;  /* 0x00381f0005007f89 */ /* 0x000ee800000e0000 */
[----:B------:R3:W-:Y:S04]  /*6ce0*/  LDGSTS.E.BYPASS.LTC128B.128 [R200+0x3900], [R2.64], !P0 ;  /* 0x0390000002c87fae */ /* 0x0007e8000c101d48 */
[----:B--2---:R-:W2:Y:S01]  /*6cf0*/  SHFL.IDX PT, R6, R4, 0x1, 0x181f ;  /* 0x00381f0004067f89 */ /* 0x004ea200000e0000 */
[----:B---3--:R-:W-:Y:S05]  /*6d00*/  IADD3 R2, P1, R0, R13, RZ ;  /* 0x0000000d00027210 */ /* 0x008fea0007f3e0ff */
[----:B--2---:R-:W-:Y:S05]  /*6d10*/  IMAD.X R3, R6, 0x1, R203, P1 ;  /* 0x0000000106037824 */ /* 0x004fea00008e06cb */
[----:B------:R2:W-:Y:S02]  /*6d20*/  LDGSTS.E.BYPASS.LTC128B.128 [R200+0x1100], [R2.64], !P3 ;  /* 0x0110000002c87fae */ /* 0x0005e4000d901d48 */
[----:B--2---:R-:W-:Y:S02]  /*6d30*/  IADD3 R2, P1, R0, R12, RZ ;  /* 0x0000000c00027210 */ /* 0x004fe40007f3e0ff */
[----:B------:R-:W2:Y:S03]  /*6d40*/  SHFL.IDX PT, R0, R5, 0x2, 0x181f ;  /* 0x00581f0005007f89 */ /* 0x000ea600000e0000 */
[----:B------:R-:W-:Y:S02]  /*6d50*/  IMAD.X R3, R6, 0x1, R204, P1 ;  /* 0x0000000106037824 */ /* 0x000fe400008e06cc */
[----:B------:R-:W3:Y:S04]  /*6d60*/  SHFL.IDX PT, R6, R4, 0x2, 0x181f ;  /* 0x00581f0004067f89 */ /* 0x000ee800000e0000 */
[----:B------:R4:W-:Y:S02]  /*6d70*/  LDGSTS.E.BYPASS.LTC128B.128 [R200+0x4900], [R2.64], !P0 ;  /* 0x0490000002c87fae */ /* 0x0009e4000c101d48 */
[----:B----4-:R-:W-:Y:S04]  /*6d80*/  IADD3 R2, -R207, 0x10, RZ ;  /* 0x00000010cf027810 */ /* 0x010fe80007ffe1ff */
[----:B------:R-:W-:Y:S04]  /*6d90*/  LOP3.LUT R2, R2, 0xf, RZ, 0xc0, !PT ;  /* 0x0000000f02027812 */ /* 0x000fe800078ec0ff */
[----:B--2---:R-:W-:Y:S04]  /*6da0*/  IADD3 R2, P2, P1, R2, R0, R13 ;  /* 0x0000000002027210 */ /* 0x004fe8000795e00d */
[----:B---3--:R-:W-:Y:S02]  /*6db0*/  IADD3.X R3, RZ, R6, R203, P2, P1 ;  /* 0x00000006ff037210 */ /* 0x008fe400017e24cb */
[C---:B------:R-:W-:Y:S03]  /*6dc0*/  ISETP.NE.U32.AND P2, PT, R199.reuse, RZ, PT ;  /* 0x000000ffc700720c */ /* 0x040fe60003f45070 */
[----:B------:R2:W-:Y:S02]  /*6dd0*/  LDGSTS.E.BYPASS.LTC128B.128.ZFILL [R200+0x2100], [R2.64], P5 ;  /* 0x0210000002c87fae */ /* 0x0005e4000a941d48 */
[----:B--2---:R-:W-:Y:S04]  /*6de0*/  IADD3 R2, -R199, 0x10, RZ ;  /* 0x00000010c7027810 */ /* 0x004fe80007ffe1ff */
[----:B------:R-:W-:Y:S04]  /*6df0*/  LOP3.LUT R2, R2, 0xf, RZ, 0xc0, !PT ;  /* 0x0000000f02027812 */ /* 0x000fe800078ec0ff */
[----:B------:R-:W-:Y:S02]  /*6e00*/  IADD3 R2, P1, P0, R2, R0, R12 ;  /* 0x0000000002027210 */ /* 0x000fe4000783e00c */
[----:B------:R-:W2:Y:S02]  /*6e10*/  S2R R12, SR_TID.X ;  /* 0x00000000000c7919 */ /* 0x000ea40000002100 */
[----:B------:R-:W-:Y:S05]  /*6e20*/  IADD3.X R3, RZ, R6, R204, P1, P0 ;  /* 0x00000006ff037210 */ /* 0x000fea0000fe04cc */
[----:B------:R3:W-:Y:S01]  /*6e30*/  LDGSTS.E.BYPASS.LTC128B.128.ZFILL [R200+0x5900], [R2.64], P2 ;  /* 0x0590000002c87fae */ /* 0x0007e20009141d48 */
[----:B--2---:R-:W-:Y:S11]  /*6e40*/  ISETP.GT.AND P0, PT, R12, 0x7f, PT ;  /* 0x0000007f0c00780c */ /* 0x004ff60003f04270 */
[----:B------:R-:W-:Y:S02]  /*6e50*/  @!UPT UIADD3 URZ, URZ, URZ, URZ ;  /* 0x0000003f3f3ff290 */ /* 0x000fe4000fffe03f */
[----:B------:R-:W-:-:S05]  /*6e60*/  @P0 BRA `(.L_x_204) ;  /* 0x0000014000000947 */ /* 0x000fca0003800000 */
[----:B---3--:R-:W-:-:S05]  /*6e70*/  BRA.DIV ~URZ, `(.L_x_205) ;  /* 0x000081d27f007947 */ /* 0x008fca000b800000 */
[----:B-1----:R-:W1:Y:S04]  /*6e80*/  SHFL.IDX PT, R4, R4, 0x3, 0x181f ;  /* 0x00781f0004047f89 */ /* 0x002e6800000e0000 */
[----:B------:R2:W3:Y:S02]  /*6e90*/  SHFL.IDX PT, R0, R5, 0x3, 0x181f ;  /* 0x00781f0005007f89 */ /* 0x0004e400000e0000 */
.L_x_290:
[----:B------:R-:W-:Y:S01]  /*6ea0*/  IADD3 R2, -R207, 0x10, RZ ;  /* 0x00000010cf027810 */ /* 0x000fe20007ffe1ff */
[----:B------:R-:W-:Y:S01]  /*6eb0*/  IMAD.SHL.U32 R3, R231, 0x2, RZ ;  /* 0x00000002e7037824 */ /* 0x000fe200078e00ff */
[----:B------:R-:W-:Y:S01]  /*6ec0*/  ISETP.NE.U32.AND P0, PT, R207, RZ, PT ;  /* 0x000000ffcf00720c */ /* 0x000fe20003f05070 */
[----:B--2---:R-:W-:Y:S01]  /*6ed0*/  IMAD.SHL.U32 R5, R235, 0x2, RZ ;  /* 0x00000002eb057824 */ /* 0x004fe200078e00ff */
[----:B------:R-:W-:Y:S04]  /*6ee0*/  LOP3.LUT R2, R2, 0xf, RZ, 0xc0, !PT ;  /* 0x0000000f02027812 */ /* 0x000fe800078ec0ff */
[----:B---3--:R-:W-:Y:S04]  /*6ef0*/  IADD3 R2, P2, P1, R2, R0, R3 ;  /* 0x0000000002027210 */ /* 0x008fe8000795e003 */
[----:B-1----:R-:W-:Y:S05]  /*6f00*/  IADD3.X R3, RZ, R4, R203, P2, P1 ;  /* 0x00000004ff037210 */ /* 0x002fea00017e24cb */
[----:B------:R-:W-:Y:S01]  /*6f10*/  @!PT LDS RZ, [RZ] ;  /* 0x00000000fffff984 */ /* 0x000fe20000000800 */
[----:B------:R-:W-:Y:S01]  /*6f20*/  @!PT LDS RZ, [RZ] ;  /* 0x00000000fffff984 */ /* 0x000fe20000000800 */
[----:B------:R-:W-:Y:S01]  /*6f30*/  @!PT LDS RZ, [RZ] ;  /* 0x00000000fffff984 */ /* 0x000fe20000000800 */
[----:B------:R1:W-:Y:S01]  /*6f40*/  LDGSTS.E.BYPASS.LTC128B.128.ZFILL [R200+0x3100], [R2.64], P0 ;  /* 0x0310000002c87fae */ /* 0x0003e20008141d48 */
[C---:B------:R-:W-:Y:S02]  /*6f50*/  ISETP.NE.U32.AND P0, PT, R199.reuse, RZ, PT ;  /* 0x000000ffc700720c */ /* 0x040fe40003f05070 */
[----:B-1----:R-:W-:Y:S04]  /*6f60*/  IADD3 R2, -R199, 0x10, RZ ;  /* 0x00000010c7027810 */ /* 0x002fe80007ffe1ff */
[----:B------:R-:W-:Y:S04]  /*6f70*/  LOP3.LUT R2, R2, 0xf, RZ, 0xc0, !PT ;  /* 0x0000000f02027812 */ /* 0x000fe800078ec0ff */
[----:B------:R-:W-:Y:S04]  /*6f80*/  IADD3 R2, P2, P1, R2, R0, R5 ;  /* 0x0000000002027210 */ /* 0x000fe8000795e005 */
[----:B------:R-:W-:Y:S05]  /*6f90*/  IADD3.X R3, RZ, R4, R204, P2, P1 ;  /* 0x00000004ff037210 */ /* 0x000fea00017e24cc */
[----:B------:R1:W-:Y:S04]  /*6fa0*/  LDGSTS.E.BYPASS.LTC128B.128.ZFILL [R200+0x6900], [R2.64], P0 ;  /* 0x0690000002c87fae */ /* 0x0003e80008141d48 */
.L_x_204:
[----:B---3--:R-:W-:Y:S05]  /*6fb0*/  BSYNC B0 ;  /* 0x0000000000007941 */ /* 0x008fea0003800000 */
.L_x_203:
[----:B------:R-:W0:Y:S01]  /*6fc0*/  LDGDEPBAR ;  /* 0x00000000000079af */ /* 0x000e220000000000 */
[----:B------:R-:W-:Y:S01]  /*6fd0*/  WARPSYNC 0xffffffff ;  /* 0xffffffff00007948 */ /* 0x000fe20003800000 */
[C---:B-1----:R-:W-:Y:S01]  /*6fe0*/  HMMA.16816.F32 R4, R128.reuse, R8, RZ ;  /* 0x000000088004723c */ /* 0x042fe200000018ff */
[----:B------:R-:W-:Y:S02]  /*6ff0*/  BSSY B0, `(.L_x_206) ;  /* 0x0000187000007945 */ /* 0x000fe40003800000 */
[----:B------:R-:W-:Y:S02]  /*7000*/  LOP3.LUT P0, RZ, R233, 0x4, RZ, 0xc0, !PT ;  /* 0x00000004e9ff7812 */ /* 0x000fe4000780c0ff */
[C---:B------:R-:W-:Y:S03]  /*7010*/  IADD3 R0, R71.reuse, 0x40, RZ ;  /* 0x0000004047007810 */ /* 0x040fe60007ffe0ff */
[C---:B------:R-:W-:Y:S08]  /*7020*/  HMMA.16816.F32 R8, R128.reuse, R10, RZ ;  /* 0x0000000a8008723c */ /* 0x040ff000000018ff */
[C---:B------:R-:W-:Y:S01]  /*7030*/  HMMA.16816.F32 R12, R128.reuse, R16, RZ ;  /* 0x00000010800c723c */ /* 0x040fe200000018ff */
[----:B------:R-:W-:Y:S02]  /*7040*/  @P0 IADD3 R0, R71, -0x40, RZ ;  /* 0xffffffc047000810 */ /* 0x000fe40007ffe0ff */
[----:B------:R-:W-:Y:S05]  /*7050*/  ISETP.GT.AND P0, PT, R214, R236, PT ;  /* 0x000000ecd600720c */ /* 0x000fea0003f04270 */
        /* <DEDUP_REMOVED lines=16> */
[----:B------:R-:W2:Y:S07]  /*7160*/  LDSM.16.M88.4 R140, [R0+0x800] ;  /* 0x00080000008c783b */ /* 0x000eae0000000200 */
        /* <DEDUP_REMOVED lines=11> */
[----:B------:R-:W3:Y:S07]  /*7220*/  LDSM.16.M88.4 R156, [R0+0x2800] ;  /* 0x00280000009c783b */ /* 0x000eee0000000200 */
[C---:B------:R-:W-:Y:S08]  /*7230*/  HMMA.16816.F32 R52, R132.reuse, R160, R52 ;  /* 0x000000a08434723c */ /* 0x040ff00000001834 */
[----:B------:R-:W-:Y:S08]  /*7240*/  HMMA.16816.F32 R56, R132, R162, R56 ;  /* 0x000000a28438723c */ /* 0x000ff00000001838 */
[C---:B-1----:R-:W-:Y:S08]  /*7250*/  HMMA.16816.F32 R4, R164.reuse, R136, R4 ;  /* 0x00000088a404723c */ /* 0x042ff00000001804 */
[C---:B------:R-:W-:Y:S01]  /*7260*/  HMMA.16816.F32 R8, R164.reuse, R138, R8 ;  /* 0x0000008aa408723c */ /* 0x040fe20000001808 */
[----:B------:R-:W1:Y:S07]  /*7270*/  LDSM.16.M88.4 R136, [R0+0x3000] ;  /* 0x003000000088783b */ /* 0x000e6e0000000200 */
        /* <DEDUP_REMOVED lines=12> */
[C---:B------:R-:W-:Y:S08]  /*7340*/  HMMA.16816.F32 R44, R164.reuse, R156, R44 ;  /* 0x0000009ca42c723c */ /* 0x040ff0000000182c */
[C---:B------:R-:W-:Y:S01]  /*7350*/  HMMA.16816.F32 R48, R164.reuse, R158, R48 ;  /* 0x0000009ea430723c */ /* 0x040fe20000001830 */
[----:B------:R-:W4:Y:S07]  /*7360*/  LDSM.16.M88.4 R156, [R188+0x2000] ;  /* 0x00200000bc9c783b */ /* 0x000f2e0000000200 */
[C---:B-1----:R-:W-:Y:S08]  /*7370*/  HMMA.16816.F32 R52, R164.reuse, R136, R52 ;  /* 0x00000088a434723c */ /* 0x042ff00000001834 */
[----:B------:R-:W-:Y:S01]  /*7380*/  HMMA.16816.F32 R56, R164, R138, R56 ;  /* 0x0000008aa438723c */ /* 0x000fe20000001838 */
        /* <DEDUP_REMOVED lines=17> */
[C---:B------:R-:W-:Y:S01]  /*74a0*/  HMMA.16816.F32 R48, R168.reuse, R138, R48 ;  /* 0x0000008aa830723c */ /* 0x040fe20000001830 */
[----:B------:R-:W1:Y:S07]  /*74b0*/  LDSM.16.M88.4 R136, [R71+0x5800] ;  /* 0x005800004788783b */ /* 0x000e6e0000000200 */
[C---:B--2---:R-:W-:Y:S08]  /*74c0*/  HMMA.16816.F32 R52, R168.reuse, R140, R52 ;  /* 0x0000008ca834723c */ /* 0x044ff00000001834 */
[----:B------:R-:W-:Y:S01]  /*74d0*/  HMMA.16816.F32 R56, R168, R142, R56 ;  /* 0x0000008ea838723c */ /* 0x000fe20000001838 */
        /* <DEDUP_REMOVED lines=17> */
[C---:B------:R-:W-:Y:S01]  /*75f0*/  HMMA.16816.F32 R48, R172.reuse, R142, R48 ;  /* 0x0000008eac30723c */ /* 0x040fe20000001830 */
[----:B------:R-:W2:Y:S07]  /*7600*/  LDSM.16.M88.4 R140, [R193+0x5800] ;  /* 0x00580000c18c783b */ /* 0x000eae0000000200 */
[C---:B---3--:R-:W-:Y:S08]  /*7610*/  HMMA.16816.F32 R52, R172.reuse, R144, R52 ;  /* 0x00000090ac34723c */ /* 0x048ff00000001834 */
[----:B------:R-:W-:Y:S01]  /*7620*/  HMMA.16816.F32 R56, R172, R146, R56 ;  /* 0x00000092ac38723c */ /* 0x000fe20000001838 */
        /* <DEDUP_REMOVED lines=32> */
[C---:B------:R-:W-:Y:S08]  /*7830*/  HMMA.16816.F32 R32, R180.reuse, R142, R32 ;  /* 0x0000008eb420723c */ /* 0x040ff00000001820 */
[C---:B---3--:R-:W-:Y:S08]  /*7840*/  HMMA.16816.F32 R36, R180.reuse, R144, R36 ;  /* 0x00000090b424723c */ /* 0x048ff00000001824 */
[C---:B------:R-:W-:Y:S08]  /*7850*/  HMMA.16816.F32 R40, R180.reuse, R146, R40 ;  /* 0x00000092b428723c */ /* 0x040ff00000001828 */
[C---:B----4-:R-:W-:Y:S08]  /*7860*/  HMMA.16816.F32 R44, R180.reuse, R148, R44 ;  /* 0x00000094b42c723c */ /* 0x050ff0000000182c */
[C---:B------:R-:W-:Y:S08]  /*7870*/  HMMA.16816.F32 R48, R180.reuse, R150, R48 ;  /* 0x00000096b430723c */ /* 0x040ff00000001830 */
[C---:B-----5:R-:W-:Y:S08]  /*7880*/  HMMA.16816.F32 R52, R180.reuse, R152, R52 ;  /* 0x00000098b434723c */ /* 0x060ff00000001834 */
[----:B------:R-:W-:Y:S08]  /*7890*/  HMMA.16816.F32 R56, R180, R154, R56 ;  /* 0x0000009ab438723c */ /* 0x000ff00000001838 */
[C---:B------:R-:W-:Y:S08]  /*78a0*/  HMMA.16816.F32 R4, R184.reuse, R156, R4 ;  /* 0x0000009cb804723c */ /* 0x040ff00000001804 */
[C---:B------:R-:W-:Y:S08]  /*78b0*/  HMMA.16816.F32 R8, R184.reuse, R158, R8 ;  /* 0x0000009eb808723c */ /* 0x040ff00000001808 */
[C---:B-1----:R-:W-:Y:S08]  /*78c0*/  HMMA.16816.F32 R12, R184.reuse, R136, R12 ;  /* 0x00000088b80c723c */ /* 0x042ff0000000180c */
[----:B------:R-:W-:Y:S01]  /*78d0*/  FMUL.FTZ R0, R4, c[0x0][0x320] ;  /* 0x0000c80004007a20 */ /* 0x000fe20000410000 */
[C---:B------:R-:W-:Y:S03]  /*78e0*/  HMMA.16816.F32 R16, R184.reuse, R138, R16 ;  /* 0x0000008ab810723c */ /* 0x040fe60000001810 */
[----:B------:R1:W2:Y:S04]  /*78f0*/  MUFU.TANH R201, R0 ;  /* 0x0000000000c97308 */ /* 0x0002a80000002400 */
[----:B------:R-:W-:Y:S06]  /*7900*/  FMUL.FTZ R2, R11, c[0x0][0x320] ;  /* 0x0000c8000b027a20 */ /* 0x000fec0000410000 */
[----:B------:R3:W4:Y:S01]  /*7910*/  MUFU.TANH R160, R2 ;  /* 0x0000000200a07308 */ /* 0x0007220000002400 */
[----:B-1----:R-:W-:Y:S09]  /*7920*/  FMUL.FTZ R0, R5, c[0x0][0x320] ;  /* 0x0000c80005007a20 */ /* 0x002ff20000410000 */
[----:B------:R1:W1:Y:S01]  /*7930*/  MUFU.TANH R162, R0 ;  /* 0x0000000000a27308 */ /* 0x0002620000002400 */
[----:B---3--:R-:W-:Y:S09]  /*7940*/  FMUL.FTZ R2, R19, c[0x0][0x320] ;  /* 0x0000c80013027a20 */ /* 0x008ff20000410000 */
[----:B------:R-:W3:Y:S01]  /*7950*/  MUFU.TANH R152, R2 ;  /* 0x0000000200987308 */ /* 0x000ee20000002400 */
[----:B-1----:R-:W-:Y:S09]  /*7960*/  FMUL.FTZ R0, R6, c[0x0][0x320] ;  /* 0x0000c80006007a20 */ /* 0x002ff20000410000 */
[----:B------:R1:W1:Y:S02]  /*7970*/  MUFU.TANH R163, R0 ;  /* 0x0000000000a37308 */ /* 0x0002640000002400 */
[----:B-1----:R-:W-:Y:S02]  /*7980*/  FMUL.FTZ R0, R7, c[0x0][0x320] ;  /* 0x0000c80007007a20 */ /* 0x002fe40000410000 */
[----:B------:R-:W1:Y:S06]  /*7990*/  LDSM.16.M88.4 R4, [R188+0x4800] ;  /* 0x00480000bc04783b */ /* 0x000e6c0000000200 */
[----:B------:R5:W1:Y:S02]  /*79a0*/  MUFU.TANH R202, R0 ;  /* 0x0000000000ca7308 */ /* 0x000a640000002400 */
[----:B-----5:R-:W-:Y:S08]  /*79b0*/  FMUL.FTZ R0, R8, c[0x0][0x320] ;  /* 0x0000c80008007a20 */ /* 0x020ff00000410000 */
[----:B------:R5:W2:Y:S01]  /*79c0*/  MUFU.TANH R159, R0 ;  /* 0x00000000009f7308 */ /* 0x000aa20000002400 */
[C---:B-1----:R-:W-:Y:S08]  /*79d0*/  HMMA.16816.F32 R20, R184.reuse, R4, R20 ;  /* 0x00000004b814723c */ /* 0x042ff00000001814 */
[C---:B------:R-:W-:Y:S01]  /*79e0*/  HMMA.16816.F32 R24, R184.reuse, R6, R24 ;  /* 0x00000006b818723c */ /* 0x040fe20000001818 */
[----:B------:R-:W-:Y:S03]  /*79f0*/  LDSM.16.M88.4 R4, [R188+0x5800] ;  /* 0x00580000bc04783b */ /* 0x000fe60000000200 */
[----:B-----5:R-:W-:Y:S04]  /*7a00*/  FMUL.FTZ R0, R9, c[0x0][0x320] ;  /* 0x0000c80009007a20 */ /* 0x020fe80000410000 */
[----:B------:R1:W1:Y:S11]  /*7a10*/  MUFU.TANH R158, R0 ;  /* 0x00000000009e7308 */ /* 0x0002760000002400 */
[----:B------:R-:W-:Y:S05]  /*7a20*/  @!UPT UIADD3 URZ, URZ, URZ, URZ ;  /* 0x0000003f3f3ff290 */ /* 0x000fea000fffe03f */
[----:B------:R-:W-:Y:S02]  /*7a30*/  FMUL.FTZ R2, R27, c[0x0][0x320] ;  /* 0x0000c8001b027a20 */ /* 0x000fe40000410000 */
[----:B------:R-:W-:Y:S02]  /*7a40*/  FMUL.FTZ R3, R26, c[0x0][0x320] ;  /* 0x0000c8001a037a20 */ /* 0x000fe40000410000 */
[----:B------:R-:W2:Y:S01]  /*7a50*/  MUFU.TANH R144, R2 ;  /* 0x0000000200907308 */ /* 0x000ea20000002400 */
[----:B-1----:R-:W-:Y:S02]  /*7a60*/  FMUL.FTZ R0, R10, c[0x0][0x320] ;  /* 0x0000c8000a007a20 */ /* 0x002fe40000410000 */
[----:B------:R-:W1:Y:S07]  /*7a70*/  LDSM.16.M88.4 R8, [R188+0x5000] ;  /* 0x00500000bc08783b */ /* 0x000e6e0000000200 */
[----:B------:R5:W1:Y:S10]  /*7a80*/  MUFU.TANH R161, R0 ;  /* 0x0000000000a17308 */ /* 0x000a740000002400 */
[----:B------:R-:W1:Y:S01]  /*7a90*/  MUFU.TANH R145, R3 ;  /* 0x0000000300917308 */ /* 0x000e620000002400 */
[----:B-----5:R-:W-:Y:S09]  /*7aa0*/  FMUL.FTZ R0, R12, c[0x0][0x320] ;  /* 0x0000c8000c007a20 */ /* 0x020ff20000410000 */
[----:B------:R5:W2:Y:S01]  /*7ab0*/  MUFU.TANH R155, R0 ;  /* 0x00000000009b7308 */ /* 0x000aa20000002400 */
[C---:B-1----:R-:W-:Y:S08]  /*7ac0*/  HMMA.16816.F32 R28, R184.reuse, R8, R28 ;  /* 0x00000008b81c723c */ /* 0x042ff0000000181c */
[C---:B------:R-:W-:Y:S01]  /*7ad0*/  HMMA.16816.F32 R32, R184.reuse, R10, R32 ;  /* 0x0000000ab820723c */ /* 0x040fe20000001820 */
[----:B------:R-:W1:Y:S03]  /*7ae0*/  LDSM.16.M88.4 R8, [R188+0x6000] ;  /* 0x00600000bc08783b */ /* 0x000e660000000200 */
[----:B-----5:R-:W-:Y:S04]  /*7af0*/  FMUL.FTZ R0, R13, c[0x0][0x320] ;  /* 0x0000c8000d007a20 */ /* 0x020fe80000410000 */
[C---:B------:R-:W-:Y:S01]  /*7b00*/  HMMA.16816.F32 R36, R184.reuse, R4, R36 ;  /* 0x00000004b824723c */ /* 0x040fe20000001824 */
[----:B------:R5:W1:Y:S07]  /*7b10*/  MUFU.TANH R154, R0 ;  /* 0x00000000009a7308 */ /* 0x000a6e0000002400 */
[C---:B------:R-:W-:Y:S08]  /*7b20*/  HMMA.16816.F32 R40, R184.reuse, R6, R40 ;  /* 0x00000006b828723c */ /* 0x040ff00000001828 */
[----:B------:R-:W-:Y:S04]  /*7b30*/  FMUL.FTZ R4, R34, c[0x0][0x320] ;  /* 0x0000c80022047a20 */ /* 0x000fe80000410000 */
[----:B------:R2:W2:Y:S01]  /*7b40*/  MUFU.TANH R139, R4 ;  /* 0x00000004008b7308 */ /* 0x0004a20000002400 */
[----:B------:R-:W-:Y:S03]  /*7b50*/  FMUL.FTZ R3, R35, c[0x0][0x320] ;  /* 0x0000c80023037a20 */ /* 0x000fe60000410000 */
[----:B------:R-:W-:Y:S02]  /*7b60*/  FMUL.FTZ R2, R36, c[0x0][0x320] ;  /* 0x0000c80024027a20 */ /* 0x000fe40000410000 */
[----:B-----5:R-:W-:Y:S04]  /*7b70*/  FMUL.FTZ R0, R14, c[0x0][0x320] ;  /* 0x0000c8000e007a20 */ /* 0x020fe80000410000 */
[----:B------:R5:W3:Y:S01]  /*7b80*/  MUFU.TANH R157, R0 ;  /* 0x00000000009d7308 */ /* 0x000ae20000002400 */
[C---:B-1----:R-:W-:Y:S09]  /*7b90*/  HMMA.16816.F32 R44, R184.reuse, R8, R44 ;  /* 0x00000008b82c723c */ /* 0x042ff2000000182c */
[----:B------:R1:W1:Y:S01]  /*7ba0*/  MUFU.TANH R34, R3 ;  /* 0x0000000300227308 */ /* 0x0002620000002400 */
[C---:B------:R-:W-:Y:S01]  /*7bb0*/  HMMA.16816.F32 R48, R184.reuse, R10, R48 ;  /* 0x0000000ab830723c */ /* 0x040fe20000001830 */
[----:B--2---:R-:W2:Y:S01]  /*7bc0*/  LDSM.16.M88.4 R4, [R188+0x6800] ;  /* 0x00680000bc04783b */ /* 0x004ea20000000200 */
[----:B------:R-:W-:Y:S04]  /*7bd0*/  DEPBAR.LE SB0, 0x0 ;  /* 0x000080000000791a */ /* 0x000fe80000000000 */
[----:B------:R-:W-:Y:S03]  /*7be0*/  FMUL.FTZ R8, R42, c[0x0][0x320] ;  /* 0x0000c8002a087a20 */ /* 0x000fe60000410000 */
[----:B------:R-:W-:Y:S03]  /*7bf0*/  BAR.SYNC.DEFER_BLOCKING 0x0 ;  /* 0x0000000000007b1d */ /* 0x000fe60000010000 */
[----:B-----5:R-:W-:Y:S04]  /*7c00*/  FMUL.FTZ R0, R15, c[0x0][0x320] ;  /* 0x0000c8000f007a20 */ /* 0x020fe80000410000 */
[----:B------:R5:W2:Y:S01]  /*7c10*/  MUFU.TANH R156, R0 ;  /* 0x00000000009c7308 */ /* 0x000aa20000002400 */
[----:B-1----:R-:W-:Y:S02]  /*7c20*/  FMUL.FTZ R3, R43, c[0x0][0x320] ;  /* 0x0000c8002b037a20 */ /* 0x002fe40000410000 */
[----:B-----5:R-:W-:Y:S01]  /*7c30*/  FMUL.FTZ R0, R16, c[0x0][0x320] ;  /* 0x0000c80010007a20 */ /* 0x020fe20000410000 */
[C---:B--2---:R-:W-:Y:S06]  /*7c40*/  HMMA.16816.F32 R52, R184.reuse, R4, R52 ;  /* 0x00000004b834723c */ /* 0x044fec0000001834 */
[----:B------:R1:W2:Y:S02]  /*7c50*/  MUFU.TANH R151, R0 ;  /* 0x0000000000977308 */ /* 0x0002a40000002400 */
[----:B------:R-:W-:Y:S04]  /*7c60*/  HMMA.16816.F32 R56, R184, R6, R56 ;  /* 0x00000006b838723c */ /* 0x000fe80000001838 */
[----:B-1----:R-:W-:Y:S04]  /*7c70*/  FMUL.FTZ R0, R17, c[0x0][0x320] ;  /* 0x0000c80011007a20 */ /* 0x002fe80000410000 */
[----:B------:R1:W1:Y:S04]  /*7c80*/  MUFU.TANH R150, R0 ;  /* 0x0000000000967308 */ /* 0x0002680000002400 */
[----:B-1----:R-:W-:Y:S06]  /*7c90*/  FMUL.FTZ R0, R18, c[0x0][0x320] ;  /* 0x0000c80012007a20 */ /* 0x002fec0000410000 */
[----:B------:R1:W1:Y:S02]  /*7ca0*/  MUFU.TANH R153, R0 ;  /* 0x0000000000997308 */ /* 0x0002640000002400 */
[----:B-1----:R-:W-:Y:S08]  /*7cb0*/  FMUL.FTZ R0, R20, c[0x0][0x320] ;  /* 0x0000c80014007a20 */ /* 0x002ff00000410000 */
        /* <DEDUP_REMOVED lines=12> */
[----:B------:R1:W1:Y:S10]  /*7d80*/  MUFU.TANH R28, R2 ;  /* 0x00000002001c7308 */ /* 0x0002740000002400 */
[----:B------:R5:W2:Y:S01]  /*7d90*/  MUFU.TANH R138, R0 ;  /* 0x00000000008a7308 */ /* 0x000aa20000002400 */
[----:B-1----:R-:W-:Y:S09]  /*7da0*/  FMUL.FTZ R2, R45, c[0x0][0x320] ;  /* 0x0000c8002d027a20 */ /* 0x002ff20000410000 */
[----:B------:R-:W1:Y:S01]  /*7db0*/  MUFU.TANH R20, R2 ;  /* 0x0000000200147308 */ /* 0x000e620000002400 */
[----:B-----5:R-:W-:Y:S09]  /*7dc0*/  FMUL.FTZ R0, R29, c[0x0][0x320] ;  /* 0x0000c8001d007a20 */ /* 0x020ff20000410000 */
[----:B------:R5:W1:Y:S10]  /*7dd0*/  MUFU.TANH R137, R0 ;  /* 0x0000000000897308 */ /* 0x000a740000002400 */
[----:B------:R-:W1:Y:S01]  /*7de0*/  MUFU.TANH R29, R3 ;  /* 0x00000003001d7308 */ /* 0x000e620000002400 */
[----:B-----5:R-:W-:Y:S09]  /*7df0*/  FMUL.FTZ R0, R30, c[0x0][0x320] ;  /* 0x0000c8001e007a20 */ /* 0x020ff20000410000 */
[----:B------:R-:W1:Y:S10]  /*7e00*/  MUFU.TANH R30, R8 ;  /* 0x00000008001e7308 */ /* 0x000e740000002400 */
[----:B------:R5:W1:Y:S02]  /*7e10*/  MUFU.TANH R142, R0 ;  /* 0x00000000008e7308 */ /* 0x000a640000002400 */
[----:B-----5:R-:W-:Y:S08]  /*7e20*/  FMUL.FTZ R0, R31, c[0x0][0x320] ;  /* 0x0000c8001f007a20 */ /* 0x020ff00000410000 */
        /* <DEDUP_REMOVED lines=44> */
[----:B------:R1:W1:Y:S01]  /*80f0*/  MUFU.TANH R13, R0 ;  /* 0x00000000000d7308 */ /* 0x0002620000002400 */
[----:B------:R-:W-:-:S05]  /*8100*/  @!P0 BRA `(.L_x_207) ;  /* 0x0000075000008947 */ /* 0x000fca0003800000 */
[----:B-1234-:R-:W-:Y:S01]  /*8110*/  IMAD.MOV.U32 R0, RZ, RZ, c[0x0][0x2b8] ;  /* 0x0000ae00ff007624 */ /* 0x01efe200078e00ff */
[----:B------:R-:W-:Y:S01]  /*8120*/  IADD3 R5, -R234, 0x70, RZ ;  /* 0x00000070ea057810 */ /* 0x000fe20007ffe1ff */
[----:B------:R-:W-:Y:S02]  /*8130*/  IMAD R2, R214, 0x70, R237 ;  /* 0x00000070d6027824 */ /* 0x000fe400078e02ed */
[----:B------:R-:W-:Y:S01]  /*8140*/  IMAD.MOV.U32 R205, RZ, RZ, RZ ;  /* 0x000000ffffcd7224 */ /* 0x000fe200078e00ff */
[----:B------:R-:W-:Y:S01]  /*8150*/  ISETP.NE.AND P0, PT, R0, 0x1, PT ;  /* 0x000000010000780c */ /* 0x000fe20003f05270 */
[----:B------:R-:W-:Y:S01]  /*8160*/  IMAD R0, R233, 0x20, R234 ;  /* 0x00000020e9007824 */ /* 0x000fe200078e02ea */
[----:B------:R-:W-:Y:S04]  /*8170*/  ISETP.GE.AND P1, PT, R5, 0x1, PT ;  /* 0x000000010500780c */ /* 0x000fe80003f26270 */
[----:B------:R-:W-:Y:S05]  /*8180*/  IADD3 R2, R2, -0x70, R0 ;  /* 0xffffff9002027810 */ /* 0x000fea0007ffe000 */
[----:B------:R-:W-:Y:S02]  /*8190*/  IMAD.MOV.U32 R0, RZ, RZ, R2 ;  /* 0x000000ffff007224 */ /* 0x000fe400078e0002 */
[----:B------:R-:W-:Y:S05]  /*81a0*/  @P0 IMAD.HI.U32 R3, R2, c[0x0][0x2bc], RZ ;  /* 0x0000af0002030a27 */ /* 0x000fea00078e00ff */
[----:B------:R-:W-:Y:S04]  /*81b0*/  @P0 SHF.R.U32.HI R0, RZ, c[0x0][0x2c0], R3 ;  /* 0x0000b000ff000a19 */ /* 0x000fe80000011603 */
[C---:B------:R-:W-:Y:S01]  /*81c0*/  @!P4 IADD3 R3, P0, R0.reuse, R240, RZ ;  /* 0x000000f00003c210 */ /* 0x040fe20007f1e0ff */
[----:B------:R-:W-:Y:S03]  /*81d0*/  IMAD.MOV R4, RZ, RZ, -R0 ;  /* 0x000000ffff047224 */ /* 0x000fe600078e0a00 */
[----:B------:R-:W-:Y:S01]  /*81e0*/  @!P4 LEA.HI.X.SX32 R0, R0, R249, 0x1, P0 ;  /* 0x000000f90000c211 */ /* 0x000fe200000f0eff */
[----:B------:R-:W-:Y:S01]  /*81f0*/  IMAD R206, R4, c[0x0][0x2b8], R2 ;  /* 0x0000ae0004ce7a24 */ /* 0x000fe200078e0202 */
[C---:B------:R-:W-:Y:S04]  /*8200*/  @!P4 LEA R2, P0, R3.reuse, c[0x0][0x2a0], 0x2 ;  /* 0x0000a8000302ca11 */ /* 0x040fe800078010ff */
[----:B------:R-:W-:Y:S02]  /*8210*/  @!P4 LEA.HI.X R3, R3, c[0x0][0x2a4], R0, 0x2, P0 ;  /* 0x0000a9000303ca11 */ /* 0x000fe400000f1400 */
[----:B------:R-:W-:Y:S03]  /*8220*/  SHF.R.S32.HI R0, RZ, 0x1f, R206 ;  /* 0x0000001fff007819 */ /* 0x000fe600000114ce */
[----:B------:R1:W2:Y:S02]  /*8230*/  @!P4 LDG.E R205, [R2.64] ;  /* 0x0000000802cdc981 */ /* 0x0002a4000c1e1900 */
[----:B------:R-:W-:Y:S04]  /*8240*/  IMAD R0, R0, c[0x0][0x1e0], RZ ;  /* 0x0000780000007a24 */ /* 0x000fe800078e02ff */
[C---:B------:R-:W-:Y:S02]  /*8250*/  IMAD R0, R206.reuse, c[0x0][0x1e4], R0 ;  /* 0x00007900ce007a24 */ /* 0x040fe400078e0200 */
[----:B-1----:R-:W-:Y:S04]  /*8260*/  IMAD.WIDE.U32 R2, R206, c[0x0][0x1e0], RZ ;  /* 0x00007800ce027a25 */ /* 0x002fe800078e00ff */
[----:B------:R-:W-:Y:S01]  /*8270*/  IMAD.IADD R3, R3, 0x1, R0 ;  /* 0x0000000103037824 */ /* 0x000fe200078e0200 */
[----:B--2---:R-:W-:Y:S03]  /*8280*/  SHF.R.S32.HI R0, RZ, 0x1f, R205 ;  /* 0x0000001fff007819 */ /* 0x004fe600000114cd */
[C---:B------:R-:W-:Y:S04]  /*8290*/  IMAD.WIDE.U32 R2, R205.reuse, c[0x0][0x1f0], R2 ;  /* 0x00007c00cd027a25 */ /* 0x040fe800078e0002 */
[----:B------:R-:W-:Y:S01]  /*82a0*/  IMAD R4, R0, c[0x0][0x1f0], RZ ;  /* 0x00007c0000047a24 */ /* 0x000fe200078e02ff */
[----:B------:R-:W-:Y:S03]  /*82b0*/  IADD3 R0, P0, R238, R2, RZ ;  /* 0x00000002ee007210 */ /* 0x000fe60007f1e0ff */
[----:B------:R-:W-:Y:S05]  /*82c0*/  IMAD R4, R205, c[0x0][0x1f4], R4 ;  /* 0x00007d00cd047a24 */ /* 0x000fea00078e0204 */
[----:B------:R-:W-:Y:S02]  /*82d0*/  IADD3.X R2, R248, R3, R4, P0, !PT ;  /* 0x00000003f8027210 */ /* 0x000fe400007fe404 */
[C---:B------:R-:W-:Y:S04]  /*82e0*/  LEA R4, P0, R0.reuse, c[0x0][0x1c8], 0x1 ;  /* 0x0000720000047a11 */ /* 0x040fe800078008ff */
[----:B------:R-:W-:Y:S01]  /*82f0*/  LEA.HI.X R0, R0, c[0x0][0x1cc], R2, 0x1, P0 ;  /* 0x0000730000007a11 */ /* 0x000fe200000f0c02 */
[----:B------:R-:W-:-:S06]  /*8300*/  BRA.DIV ~URZ, `(.L_x_208) ;  /* 0x00006e127f007947 */ /* 0x000fcc000b800000 */
[----:B------:R1:W2:Y:S02]  /*8310*/  SHFL.IDX PT, R7, R0, RZ, 0x181f ;  /* 0x00181fff00077589 */ /* 0x0002a400000e0000 */
.L_x_291:
[----:B------:R-:W-:-:S05]  /*8320*/  BRA.DIV ~URZ, `(.L_x_209) ;  /* 0x00006e627f007947 */ /* 0x000fca000b800000 */
[----:B------:R3:W4:Y:S02]  /*8330*/  SHFL.IDX PT, R6, R4, RZ, 0x181f ;  /* 0x00181fff04067589 */ /* 0x00072400000e0000 */
.L_x_292:
[----:B------:R-:W-:Y:S01]  /*8340*/  @P1 IADD3 R2, -R207, 0x10, RZ ;  /* 0x00000010cf021810 */ /* 0x000fe20007ffe1ff */
[----:B------:R-:W-:Y:S01]  /*8350*/  IMAD.SHL.U32 R3, R231, 0x2, RZ ;  /* 0x00000002e7037824 */ /* 0x000fe200078e00ff */
[----:B------:R-:W-:Y:S01]  /*8360*/  @P1 ISETP.NE.U32.AND P0, PT, R207, RZ, PT ;  /* 0x000000ffcf00120c */ /* 0x000fe20003f05070 */
[----:B------:R-:W-:Y:S01]  /*8370*/  IMAD.SHL.U32 R8, R235, 0x2, RZ ;  /* 0x00000002eb087824 */ /* 0x000fe200078e00ff */
[----:B------:R-:W-:Y:S04]  /*8380*/  @P1 LOP3.LUT R2, R2, 0xf, RZ, 0xc0, !PT ;  /* 0x0000000f02021812 */ /* 0x000fe800078ec0ff */
[-C--:B----4-:R-:W-:Y:S04]  /*8390*/  @P1 IADD3 R2, P5, P2, R2, R6.reuse, R3 ;  /* 0x0000000602021210 */ /* 0x090fe80007abe003 */
[-C--:B--2---:R-:W-:Y:S05]  /*83a0*/  @P1 IADD3.X R3, RZ, R7.reuse, R203, P5, P2 ;  /* 0x00000007ff031210 */ /* 0x084fea0002fe44cb */
[----:B------:R-:W-:Y:S01]  /*83b0*/  @!PT LDS RZ, [RZ] ;  /* 0x00000000fffff984 */ /* 0x000fe20000000800 */
[----:B------:R-:W-:Y:S01]  /*83c0*/  @!PT LDS RZ, [RZ] ;  /* 0x00000000fffff984 */ /* 0x000fe20000000800 */
[----:B------:R-:W-:Y:S01]  /*83d0*/  @!PT LDS RZ, [RZ] ;  /* 0x00000000fffff984 */ /* 0x000fe20000000800 */
[----:B------:R2:W-:Y:S01]  /*83e0*/  @P1 LDGSTS.E.BYPASS.LTC128B.128.ZFILL [R200+0x8100], [R2.64], P0 ;  /* 0x0810000002c81fae */ /* 0x0005e20008141d48 */
[C---:B------:R-:W-:Y:S02]  /*83f0*/  @P1 ISETP.NE.U32.AND P0, PT, R199.reuse, RZ, PT ;  /* 0x000000ffc700120c */ /* 0x040fe40003f05070 */
[----:B--2---:R-:W-:Y:S04]  /*8400*/  @P1 IADD3 R2, -R199, 0x10, RZ ;  /* 0x00000010c7021810 */ /* 0x004fe80007ffe1ff */
[----:B------:R-:W-:Y:S04]  /*8410*/  @P1 LOP3.LUT R2, R2, 0xf, RZ, 0xc0, !PT ;  /* 0x0000000f02021812 */ /* 0x000fe800078ec0ff */
[----:B------:R-:W-:Y:S04]  /*8420*/  @P1 IADD3 R2, P5, P2, R2, R6, R8 ;  /* 0x0000000602021210 */ /* 0x000fe80007abe008 */
[----:B------:R-:W-:Y:S05]  /*8430*/  @P1 IADD3.X R3, RZ, R7, R204, P5, P2 ;  /* 0x00000007ff031210 */ /* 0x000fea0002fe44cc */
[----:B------:R2:W-:Y:S01]  /*8440*/  @P1 LDGSTS.E.BYPASS.LTC128B.128.ZFILL [R200+0xb900], [R2.64], P0 ;  /* 0x0b90000002c81fae */ /* 0x0005e20008141d48 */
[----:B------:R-:W-:Y:S01]  /*8450*/  ISETP.GE.AND P1, PT, R5, 0x21, PT ;  /* 0x000000210500780c */ /* 0x000fe20003f26270 */
[----:B------:R-:W-:-:S06]  /*8460*/  BRA.DIV ~URZ, `(.L_x_210) ;  /* 0x00006d927f007947 */ /* 0x000fcc000b800000 */
[----:B------:R4:W1:Y:S04]  /*8470*/  SHFL.IDX PT, R6, R0, 0x1, 0x181f ;  /* 0x00381f0000067f89 */ /* 0x00086800000e0000 */
[----:B------:R4:W2:Y:S02]  /*8480*/  SHFL.IDX PT, R5, R4, 0x1, 0x181f ;  /* 0x00381f0004057f89 */ /* 0x0008a400000e0000 */
.L_x_293:
[----:B--2---:R-:W-:Y:S01]  /*8490*/  @P1 IADD3 R2, -R207, 0x10, RZ ;  /* 0x00000010cf021810 */ /* 0x004fe20007ffe1ff */
[----:B------:R-:W-:Y:S01]  /*84a0*/  IMAD.SHL.U32 R3, R231, 0x2, RZ ;  /* 0x00000002e7037824 */ /* 0x000fe200078e00ff */
[----:B------:R-:W-:Y:S01]  /*84b0*/  @P1 ISETP.NE.U32.AND P0, PT, R207, RZ, PT ;  /* 0x000000ffcf00120c */ /* 0x000fe20003f05070 */
[----:B------:R-:W-:Y:S01]  /*84c0*/  IMAD.SHL.U32 R7, R235, 0x2, RZ ;  /* 0x00000002eb077824 */ /* 0x000fe200078e00ff */
[----:B------:R-:W-:Y:S04]  /*84d0*/  @P1 LOP3.LUT R2, R2, 0xf, RZ, 0xc0, !PT ;  /* 0x0000000f02021812 */ /* 0x000fe800078ec0ff */
[-C--:B------:R-:W-:Y:S04]  /*84e0*/  @P1 IADD3 R2, P5, P2, R2, R5.reuse, R3 ;  /* 0x0000000502021210 */ /* 0x080fe80007abe003 */
[-C--:B-1----:R-:W-:Y:S05]  /*84f0*/  @P1 IADD3.X R3, RZ, R6.reuse, R203, P5, P2 ;  /* 0x00000006ff031210 */ /* 0x082fea0002fe44cb */
[----:B------:R-:W-:Y:S01]  /*8500*/  @!PT LDS RZ, [RZ] ;  /* 0x00000000fffff984 */ /* 0x000fe20000000800 */
[----:B------:R-:W-:Y:S01]  /*8510*/  @!PT LDS RZ, [RZ] ;  /* 0x00000000fffff984 */ /* 0x000fe20000000800 */
[----:B------:R-:W-:Y:S01]  /*8520*/  @!PT LDS RZ, [RZ] ;  /* 0x00000000fffff984 */ /* 0x000fe20000000800 */
[----:B------:R1:W-:Y:S01]  /*8530*/  @P1 LDGSTS.E.BYPASS.LTC128B.128.ZFILL [R200+0x9100], [R2.64], P0 ;  /* 0x0910000002c81fae */ /* 0x0003e20008141d48 */
[C---:B------:R-:W-:Y:S02]  /*8540*/  @P1 ISETP.NE.U32.AND P0, PT, R199.reuse, RZ, PT ;  /* 0x000000ffc700120c */ /* 0x040fe40003f05070 */
[----:B-1----:R-:W-:Y:S04]  /*8550*/  @P1 IADD3 R2, -R199, 0x10, RZ ;  /* 0x00000010c7021810 */ /* 0x002fe80007ffe1ff */
[----:B------:R-:W-:Y:S04]  /*8560*/  @P1 LOP3.LUT R2, R2, 0xf, RZ, 0xc0, !PT ;  /* 0x0000000f02021812 */ /* 0x000fe800078ec0ff */
[----:B------:R-:W-:Y:S02]  /*8570*/  @P1 IADD3 R2, P5, P2, R2, R5, R7 ;  /* 0x0000000502021210 */ /* 0x000fe40007abe007 */
[----:B------:R-:W-:Y:S02]  /*8580*/  IADD3 R5, -R234, 0x70, RZ ;  /* 0x00000070ea057810 */ /* 0x000fe40007ffe1ff */
[----:B------:R-:W-:Y:S05]  /*8590*/  @P1 IADD3.X R3, RZ, R6, R204, P5, P2 ;  /* 0x00000006ff031210 */ /* 0x000fea0002fe44cc */
[----:B------:R1:W-:Y:S01]  /*85a0*/  @P1 LDGSTS.E.BYPASS.LTC128B.128.ZFILL [R200+0xc900], [R2.64], P0 ;  /* 0x0c90000002c81fae */ /* 0x0003e20008141d48 */
[----:B------:R-:W-:Y:S01]  /*85b0*/  ISETP.GE.AND P1, PT, R5, 0x41, PT ;  /* 0x000000410500780c */ /* 0x000fe20003f26270 */
[----:B------:R-:W-:-:S10]  /*85c0*/  BRA.DIV ~URZ, `(.L_x_211) ;  /* 0x00006d027f007947 */ /* 0x000fd4000b800000 */
[----:B------:R2:W1:Y:S02]  /*85d0*/  SHFL.IDX PT, R7, R0, 0x2, 0x181f ;  /* 0x00581f0000077f89 */ /* 0x00046400000e0000 */
.L_x_294:
[----:B------:R-:W-:-:S05]  /*85e0*/  BRA.DIV ~URZ, `(.L_x_212) ;  /* 0x00006d527f007947 */ /* 0x000fca000b800000 */
[----:B------:R2:W3:Y:S02]  /*85f0*/  SHFL.IDX PT, R6, R4, 0x2, 0x181f ;  /* 0x00581f0004067f89 */ /* 0x0004e400000e0000 */
.L_x_295:
[----:B-1----:R-:W-:Y:S01]  /*8600*/  @P1 IADD3 R2, -R207, 0x10, RZ ;  /* 0x00000010cf021810 */ /* 0x002fe20007ffe1ff */
[----:B------:R-:W-:Y:S01]  /*8610*/  IMAD.SHL.U32 R3, R231, 0x2, RZ ;  /* 0x00000002e7037824 */ /* 0x000fe200078e00ff */
[----:B------:R-:W-:Y:S01]  /*8620*/  @P1 ISETP.NE.U32.AND P0, PT, R207, RZ, PT ;  /* 0x000000ffcf00120c */ /* 0x000fe20003f05070 */
[----:B------:R-:W-:Y:S01]  /*8630*/  IMAD.SHL.U32 R8, R235, 0x2, RZ ;  /* 0x00000002eb087824 */ /* 0x000fe200078e00ff */
[----:B------:R-:W-:Y:S04]  /*8640*/  @P1 LOP3.LUT R2, R2, 0xf, RZ, 0xc0, !PT ;  /* 0x0000000f02021812 */ /* 0x000fe800078ec0ff */
[-C--:B---3--:R-:W-:Y:S04]  /*8650*/  @P1 IADD3 R2, P5, P2, R2, R6.reuse, R3 ;  /* 0x0000000602021210 */ /* 0x088fe80007abe003 */
[-C--:B------:R-:W-:Y:S05]  /*8660*/  @P1 IADD3.X R3, RZ, R7.reuse, R203, P5, P2 ;  /* 0x00000007ff031210 */ /* 0x080fea0002fe44cb */
[----:B------:R-:W-:Y:S01]  /*8670*/  @!PT LDS RZ, [RZ] ;  /* 0x00000000fffff984 */ /* 0x000fe20000000800 */
[----:B------:R-:W-:Y:S01]  /*8680*/  @!PT LDS RZ, [RZ] ;  /* 0x00000000fffff984 */ /* 0x000fe20000000800 */
[----:B------:R-:W-:Y:S01]  /*8690*/  @!PT LDS RZ, [RZ] ;  /* 0x00000000fffff984 */ /* 0x000fe20000000800 */
[----:B------:R1:W-:Y:S01]  /*86a0*/  @P1 LDGSTS.E.BYPASS.LTC128B.128.ZFILL [R200+0xa100], [R2.64], P0 ;  /* 0x0a10000002c81fae */ /* 0x0003e20008141d48 */
[C---:B------:R-:W-:Y:S02]  /*86b0*/  @P1 ISETP.NE.U32.AND P0, PT, R199.reuse, RZ, PT ;  /* 0x000000ffc700120c */ /* 0x040fe40003f05070 */
[----:B-1----:R-:W-:Y:S04]  /*86c0*/  @P1 IADD3 R2, -R199, 0x10, RZ ;  /* 0x00000010c7021810 */ /* 0x002fe80007ffe1ff */
[----:B------:R-:W-:Y:S04]  /*86d0*/  @P1 LOP3.LUT R2, R2, 0xf, RZ, 0xc0, !PT ;  /* 0x0000000f02021812 */ /* 0x000fe800078ec0ff */
[----:B------:R-:W-:Y:S04]  /*86e0*/  @P1 IADD3 R2, P5, P2, R2, R6, R8 ;  /* 0x0000000602021210 */ /* 0x000fe80007abe008 */
[----:B------:R-:W-:Y:S05]  /*86f0*/  @P1 IADD3.X R3, RZ, R7, R204, P5, P2 ;  /* 0x00000007ff031210 */ /* 0x000fea0002fe44cc */
[----:B------:R1:W-:Y:S01]  /*8700*/  @P1 LDGSTS.E.BYPASS.LTC128B.128.ZFILL [R200+0xd900], [R2.64], P0 ;  /* 0x0d90000002c81fae */ /* 0x0003e20008141d48 */
[----:B------:R-:W-:Y:S01]  /*8710*/  ISETP.GE.AND P1, PT, R5, 0x61, PT ;  /* 0x000000610500780c */ /* 0x000fe20003f26270 */
[----:B------:R-:W-:-:S06]  /*8720*/  BRA.DIV ~URZ, `(.L_x_213) ;  /* 0x00006c827f007947 */ /* 0x000fcc000b800000 */
[----:B------:R3:W1:Y:S04]  /*8730*/  SHFL.IDX PT, R5, R0, 0x3, 0x181f ;  /* 0x00781f0000057f89 */ /* 0x00066800000e0000 */
[----:B--2-4-:R3:W2:Y:S02]  /*8740*/  SHFL.IDX PT, R0, R4, 0x3, 0x181f ;  /* 0x00781f0004007f89 */ /* 0x0146a400000e0000 */
.L_x_296:
[----:B-1----:R-:W-:Y:S01]  /*8750*/  @P1 IADD3 R2, -R207, 0x10, RZ ;  /* 0x00000010cf021810 */ /* 0x002fe20007ffe1ff */
[----:B------:R-:W-:Y:S01]  /*8760*/  IMAD.SHL.U32 R3, R231, 0x2, RZ ;  /* 0x00000002e7037824 */ /* 0x000fe200078e00ff */
[----:B------:R-:W-:Y:S01]  /*8770*/  @P1 ISETP.NE.U32.AND P0, PT, R207, RZ, PT ;  /* 0x000000ffcf00120c */ /* 0x000fe20003f05070 */
[----:B---3--:R-:W-:Y:S01]  /*8780*/  IMAD.SHL.U32 R4, R235, 0x2, RZ ;  /* 0x00000002eb047824 */ /* 0x008fe200078e00ff */
[----:B------:R-:W-:Y:S04]  /*8790*/  @P1 LOP3.LUT R2, R2, 0xf, RZ, 0xc0, !PT ;  /* 0x0000000f02021812 */ /* 0x000fe800078ec0ff */
[-C--:B--2---:R-:W-:Y:S04]  /*87a0*/  @P1 IADD3 R2, P5, P2, R2, R0.reuse, R3 ;  /* 0x0000000002021210 */ /* 0x084fe80007abe003 */
        /* <DEDUP_REMOVED lines=10> */
[----:B------:R1:W-:Y:S04]  /*8850*/  @P1 LDGSTS.E.BYPASS.LTC128B.128.ZFILL [R200+0xe900], [R2.64], P0 ;  /* 0x0e90000002c81fae */ /* 0x0003e80008141d48 */
.L_x_207:
[----:B--234-:R-:W-:Y:S05]  /*8860*/  BSYNC B0 ;  /* 0x0000000000007941 */ /* 0x01cfea0003800000 */
.L_x_206:
[----:B-1----:R-:W-:Y:S01]  /*8870*/  FMNMX.FTZ R2, R201, R69, !PT ;  /* 0x00000045c9027209 */ /* 0x002fe20007810000 */
        /* <DEDUP_REMOVED lines=57> */
[----:B------:R1:W2:Y:S02]  /*8c10*/  SHFL.BFLY PT, R0, R4, 0x2, 0x1f ;  /* 0x0c401f0004007f89 */ /* 0x0002a400000e0000 */
.L_x_297:
[----:B-12---:R-:W-:Y:S01]  /*8c20*/  FMNMX.FTZ R4, R4, R0, !PT ;  /* 0x0000000004047209 */ /* 0x006fe20007810000 */
[----:B------:R-:W-:-:S05]  /*8c30*/  BRA.DIV ~URZ, `(.L_x_215) ;  /* 0x000068827f007947 */ /* 0x000fca000b800000 */
[----:B------:R-:W1:Y:S02]  /*8c40*/  SHFL.BFLY PT, R0, R4, 0x1, 0x1f ;  /* 0x0c201f0004007f89 */ /* 0x000e6400000e0000 */
[----:B-1----:R-:W-:Y:S02]  /*8c50*/  FMNMX.FTZ R69, R4, R0, !PT ;  /* 0x0000000004457209 */ /* 0x002fe40007810000 */
[----:B------:R-:W1:Y:S02]  /*8c60*/  SHFL.BFLY PT, R0, R5, 0x2, 0x1f ;  /* 0x0c401f0005007f89 */ /* 0x000e6400000e0000 */
[----:B-1----:R-:W-:Y:S05]  /*8c70*/  FMNMX.FTZ R4, R5, R0, !PT ;  /* 0x0000000005047209 */ /* 0x002fea0007810000 */
[----:B------:R1:W2:Y:S02]  /*8c80*/  SHFL.BFLY PT, R0, R4, 0x1, 0x1f ;  /* 0x0c201f0004007f89 */ /* 0x0002a400000e0000 */
.L_x_298:
[----:B--2---:R-:W-:Y:S01]  /*8c90*/  FMNMX.FTZ R3, R0, R4, !PT ;  /* 0x0000000400037209 */ /* 0x004fe20007810000 */
[C---:B-1----:R-:W-:Y:S01]  /*8ca0*/  FMUL.FTZ R4, R69.reuse, c[0x0][0x2d0] ;  /* 0x0000b40045047a20 */ /* 0x042fe20000410000 */
[----:B------:R-:W-:Y:S01]  /*8cb0*/  WARPSYNC 0xffffffff ;  /* 0xffffffff00007948 */ /* 0x000fe20003800000 */
[----:B------:R-:W-:Y:S01]  /*8cc0*/  FADD.FTZ R0, -R69, R70 ;  /* 0x0000004645007221 */ /* 0x000fe20000010100 */
[----:B------:R-:W-:Y:S01]  /*8cd0*/  ISETP.GT.AND P0, PT, R214, R236, PT ;  /* 0x000000ecd600720c */ /* 0x000fe20003f04270 */
        /* <DEDUP_REMOVED lines=38> */
[----:B------:R-:W-:Y:S01]  /*8f40*/  FFMA.FTZ R143, R157, c[0x0][0x2d0], -R4 ;  /* 0x0000b4009d8f7a23 */ /* 0x000fe20000010804 */
[C---:B-1----:R-:W-:Y:S01]  /*8f50*/  F2FP.PACK_AB R136, R5.reuse, R6 ;  /* 0x000000060588723e */ /* 0x042fe200000000ff */
[----:B------:R-:W-:Y:S01]  /*8f60*/  FFMA.FTZ R0, R2, R215, R6 ;  /* 0x000000d702007223 */ /* 0x000fe20000010006 */
[----:B--2---:R-:W-:Y:S01]  /*8f70*/  F2FP.PACK_AB R138, R8, R9 ;  /* 0x00000009088a723e */ /* 0x004fe200000000ff */
[C---:B------:R-:W-:Y:S02]  /*8f80*/  FMUL.FTZ R56, R2.reuse, R72 ;  /* 0x0000004802387220 */ /* 0x040fe40000410000 */
[----:B------:R-:W-:Y:S02]  /*8f90*/  FADD.FTZ R7, R5, R0 ;  /* 0x0000000005077221 */ /* 0x000fe40000010000 */
        /* <DEDUP_REMOVED lines=10> */
[--C-:B------:R-:W-:Y:S01]  /*9040*/  FFMA.FTZ R140, R156, c[0x0][0x2d0], -R4.reuse ;  /* 0x0000b4009c8c7a23 */ /* 0x100fe20000010804 */
[----:B------:R2:W-:Y:S01]  /*9050*/  MUFU.EX2 R10, R5 ;  /* 0x00000005000a7308 */ /* 0x0005e20000000800 */
        /* <DEDUP_REMOVED lines=8> */
[C---:B-1----:R-:W-:Y:S02]  /*90e0*/  FMUL.FTZ R58, R0.reuse, R74 ;  /* 0x0000004a003a7220 */ /* 0x042fe40000410000 */
[----:B------:R-:W-:Y:S02]  /*90f0*/  FMUL.FTZ R59, R0, R75 ;  /* 0x0000004b003b7220 */ /* 0x000fe40000410000 */
[----:B------:R-:W1:Y:S01]  /*9100*/  LDSM.16.MT88.4 R72, [R189] ;  /* 0x00000000bd48783b */ /* 0x000e620000004200 */
        /* <DEDUP_REMOVED lines=11> */
[----:B------:R-:W-:Y:S02]  /*91c0*/  FFMA.FTZ R229, R13, c[0x0][0x2d0], -R4 ;  /* 0x0000b4000de57a23 */ /* 0x000fe40000010804 */
[----:B------:R-:W-:Y:S02]  /*91d0*/  FADD.FTZ R4, R9, R7 ;  /* 0x0000000709047221 */ /* 0x000fe40000010000 */
[----:B------:R-:W3:Y:S01]  /*91e0*/  MUFU.EX2 R7, R6 ;  /* 0x0000000600077308 */ /* 0x000ee20000000800 */
[----:B------:R-:W-:Y:S02]  /*91f0*/  FMUL.FTZ R21, R2, R109 ;  /* 0x0000006d02157220 */ /* 0x000fe40000410000 */
[----:B------:R-:W-:Y:S02]  /*9200*/  FMUL.FTZ R22, R0, R110 ;  /* 0x0000006e00167220 */ /* 0x000fe40000410000 */
[----:B------:R-:W-:Y:S02]  /*9210*/  FADD.FTZ R141, R8, R4 ;  /* 0x00000004088d7221 */ /* 0x000fe40000010000 */
[C---:B------:R-:W-:Y:S02]  /*9220*/  FMUL.FTZ R4, R2.reuse, R124 ;  /* 0x0000007c02047220 */ /* 0x040fe40000410000 */
[C---:B--2---:R-:W-:Y:S01]  /*9230*/  FMUL.FTZ R5, R2.reuse, R125 ;  /* 0x0000007d02057220 */ /* 0x044fe20000410000 */
[----:B------:R-:W-:Y:S01]  /*9240*/  MUFU.EX2 R109, R68 ;  /* 0x00000044006d7308 */ /* 0x000fe20000000800 */
[C---:B------:R-:W-:Y:S02]  /*9250*/  FMUL.FTZ R20, R2.reuse, R108 ;  /* 0x0000006c02147220 */ /* 0x040fe40000410000 */
[C---:B------:R-:W-:Y:S02]  /*9260*/  FMUL.FTZ R8, R2.reuse, R120 ;  /* 0x0000007802087220 */ /* 0x040fe40000410000 */
[----:B------:R-:W-:Y:S02]  /*9270*/  FMUL.FTZ R9, R2, R121 ;  /* 0x0000007902097220 */ /* 0x000fe40000410000 */
[----:B------:R-:W-:Y:S02]  /*9280*/  FMUL.FTZ R11, R0, R123 ;  /* 0x0000007b000b7220 */ /* 0x000fe40000410000 */
[C---:B------:R-:W-:Y:S01]  /*9290*/  FMUL.FTZ R12, R2.reuse, R116 ;  /* 0x00000074020c7220 */ /* 0x040fe20000410000 */
[----:B------:R-:W2:Y:S01]  /*92a0*/  MUFU.EX2 R110, R70 ;  /* 0x00000046006e7308 */ /* 0x000ea20000000800 */
[----:B------:R-:W-:Y:S02]  /*92b0*/  FMUL.FTZ R13, R2, R117 ;  /* 0x00000075020d7220 */ /* 0x000fe40000410000 */
[C---:B------:R-:W-:Y:S01]  /*92c0*/  FMUL.FTZ R14, R0.reuse, R118 ;  /* 0x00000076000e7220 */ /* 0x040fe20000410000 */
[C---:B---3--:R-:W-:Y:S01]  /*92d0*/  F2FP.PACK_AB R137, R7.reuse, R10 ;  /* 0x0000000a0789723e */ /* 0x048fe200000000ff */
[C---:B------:R-:W-:Y:S02]  /*92e0*/  FFMA.FTZ R6, R0.reuse, R230, R10 ;  /* 0x000000e600067223 */ /* 0x040fe4000001000a */
[C---:B------:R-:W-:Y:S02]  /*92f0*/  FMUL.FTZ R10, R0.reuse, R122 ;  /* 0x0000007a000a7220 */ /* 0x040fe40000410000 */
[----:B------:R-:W-:Y:S01]  /*9300*/  FADD.FTZ R108, R7, R6 ;  /* 0x00000006076c7221 */ /* 0x000fe20000010000 */
[----:B------:R-:W3:Y:S01]  /*9310*/  MUFU.EX2 R68, R155 ;  /* 0x0000009b00447308 */ /* 0x000ee20000000800 */
[C---:B------:R-:W-:Y:S01]  /*9320*/  FMUL.FTZ R6, R0.reuse, R126 ;  /* 0x0000007e00067220 */ /* 0x040fe20000410000 */
[----:B------:R-:W-:Y:S01]  /*9330*/  LDSM.16.MT88.4 R120, [R189+0x3000] ;  /* 0x00300000bd78783b */ /* 0x000fe20000004200 */
[C---:B------:R-:W-:Y:S02]  /*9340*/  FMUL.FTZ R7, R0.reuse, R127 ;  /* 0x0000007f00077220 */ /* 0x040fe40000410000 */
[----:B------:R-:W-:Y:S02]  /*9350*/  FMUL.FTZ R15, R0, R119 ;  /* 0x00000077000f7220 */ /* 0x000fe40000410000 */
[C---:B------:R-:W-:Y:S02]  /*9360*/  FMUL.FTZ R16, R2.reuse, R112 ;  /* 0x0000007002107220 */ /* 0x040fe40000410000 */
[----:B------:R-:W-:Y:S01]  /*9370*/  FMUL.FTZ R17, R2, R113 ;  /* 0x0000007102117220 */ /* 0x000fe20000410000 */
[----:B------:R-:W-:Y:S01]  /*9380*/  MUFU.EX2 R70, R150 ;  /* 0x0000009600467308 */ /* 0x000fe20000000800 */
[C---:B------:R-:W-:Y:S02]  /*9390*/  FMUL.FTZ R18, R0.reuse, R114 ;  /* 0x0000007200127220 */ /* 0x040fe40000410000 */
[----:B------:R-:W-:Y:S01]  /*93a0*/  FMUL.FTZ R19, R0, R115 ;  /* 0x0000007300137220 */ /* 0x000fe20000410000 */
[----:B--2---:R-:W-:Y:S01]  /*93b0*/  F2FP.PACK_AB R139, R110, R109 ;  /* 0x0000006d6e8b723e */ /* 0x004fe200000000ff */
[----:B------:R-:W-:Y:S01]  /*93c0*/  LDSM.16.MT88.4 R112, [R191+0x3000] ;  /* 0x00300000bf70783b */ /* 0x000fe20000004200 */
[C---:B------:R-:W-:Y:S02]  /*93d0*/  FMUL.FTZ R24, R2.reuse, R104 ;  /* 0x0000006802187220 */ /* 0x040fe40000410000 */
[----:B------:R-:W-:Y:S02]  /*93e0*/  FMUL.FTZ R25, R2, R105 ;  /* 0x0000006902197220 */ /* 0x000fe40000410000 */
[C---:B------:R-:W-:Y:S01]  /*93f0*/  FMUL.FTZ R26, R0.reuse, R106 ;  /* 0x0000006a001a7220 */ /* 0x040fe20000410000 */
[C---:B-1----:R-:W-:Y:S01]  /*9400*/  HMMA.16816.F32 R4, R136.reuse, R72, R4 ;  /* 0x000000488804723c */ /* 0x042fe20000001804 */
[----:B------:R-:W-:Y:S04]  /*9410*/  MUFU.EX2 R155, R152 ;  /* 0x00000098009b7308 */ /* 0x000fe80000000800 */
[C---:B------:R-:W-:Y:S02]  /*9420*/  FMUL.FTZ R27, R0.reuse, R107 ;  /* 0x0000006b001b7220 */ /* 0x040fe40000410000 */
[----:B------:R-:W-:Y:S01]  /*9430*/  LDSM.16.MT88.4 R104, [R190+0x3000] ;  /* 0x00300000be68783b */ /* 0x000fe20000004200 */
[C---:B------:R-:W-:Y:S03]  /*9440*/  HMMA.16816.F32 R8, R136.reuse, R74, R8 ;  /* 0x0000004a8808723c */ /* 0x040fe60000001808 */
[----:B------:R-:W-:Y:S01]  /*9450*/  MUFU.EX2 R152, R156 ;  /* 0x0000009c00987308 */ /* 0x000fe20000000800 */
[----:B------:R-:W-:Y:S02]  /*9460*/  FMUL.FTZ R23, R0, R111 ;  /* 0x0000006f00177220 */ /* 0x000fe40000410000 */
[C---:B------:R-:W-:Y:S01]  /*9470*/  FMUL.FTZ R28, R2.reuse, R100 ;  /* 0x00000064021c7220 */ /* 0x040fe20000410000 */
[----:B------:R-:W1:Y:S01]  /*9480*/  LDSM.16.MT88.4 R72, [R191] ;  /* 0x00000000bf48783b */ /* 0x000e620000004200 */
[----:B------:R-:W-:Y:S04]  /*9490*/  FMUL.FTZ R33, R2, R97 ;  /* 0x0000006102217220 */ /* 0x000fe80000410000 */
[C---:B------:R-:W-:Y:S01]  /*94a0*/  FMUL.FTZ R34, R0.reuse, R98 ;  /* 0x0000006200227220 */ /* 0x040fe20000410000 */
[----:B------:R-:W-:Y:S01]  /*94b0*/  MUFU.EX2 R150, R160 ;  /* 0x000000a000967308 */ /* 0x000fe20000000800 */
[----:B------:R-:W-:Y:S02]  /*94c0*/  FMUL.FTZ R35, R0, R99 ;  /* 0x0000006300237220 */ /* 0x000fe40000410000 */
[----:B------:R-:W-:Y:S02]  /*94d0*/  FMUL.FTZ R37, R2, R93 ;  /* 0x0000005d02257220 */ /* 0x000fe40000410000 */
[C---:B------:R-:W-:Y:S02]  /*94e0*/  FMUL.FTZ R38, R0.reuse, R94 ;  /* 0x0000005e00267220 */ /* 0x040fe40000410000 */
[----:B------:R-:W-:Y:S02]  /*94f0*/  FMUL.FTZ R39, R0, R95 ;  /* 0x0000005f00277220 */ /* 0x000fe40000410000 */
[C---:B------:R-:W-:Y:S01]  /*9500*/  FMUL.FTZ R40, R2.reuse, R88 ;  /* 0x0000005802287220 */ /* 0x040fe20000410000 */
[----:B------:R-:W-:Y:S01]  /*9510*/  MUFU.EX2 R230, R147 ;  /* 0x0000009300e67308 */ /* 0x000fe20000000800 */
[----:B------:R-:W-:Y:S02]  /*9520*/  FMUL.FTZ R41, R2, R89 ;  /* 0x0000005902297220 */ /* 0x000fe40000410000 */
[C---:B------:R-:W-:Y:S02]  /*9530*/  FMUL.FTZ R42, R0.reuse, R90 ;  /* 0x0000005a002a7220 */ /* 0x040fe40000410000 */
[----:B------:R-:W-:Y:S02]  /*9540*/  FMUL.FTZ R43, R0, R91 ;  /* 0x0000005b002b7220 */ /* 0x000fe40000410000 */
[----:B------:R-:W-:Y:S01]  /*9550*/  LDSM.16.MT88.4 R88, [R191+0x1800] ;  /* 0x00180000bf58783b */ /* 0x000fe20000004200 */
[----:B------:R-:W-:Y:S02]  /*9560*/  FMUL.FTZ R45, R2, R85 ;  /* 0x00000055022d7220 */ /* 0x000fe40000410000 */
        /* <DEDUP_REMOVED lines=8> */
[----:B------:R-:W-:Y:S01]  /*95f0*/  FMUL.FTZ R53, R2, R77 ;  /* 0x0000004d02357220 */ /* 0x000fe20000410000 */
[C---:B-1----:R-:W-:Y:S03]  /*9600*/  HMMA.16816.F32 R12, R136.reuse, R72, R12 ;  /* 0x00000048880c723c */ /* 0x042fe6000000180c */
[C---:B------:R-:W-:Y:S02]  /*9610*/  FMUL.FTZ R54, R0.reuse, R78 ;  /* 0x0000004e00367220 */ /* 0x040fe40000410000 */
[----:B------:R-:W-:Y:S02]  /*9620*/  FMUL.FTZ R55, R0, R79 ;  /* 0x0000004f00377220 */ /* 0x000fe40000410000 */
[----:B------:R-:W-:Y:S01]  /*9630*/  LDSM.16.MT88.4 R76, [R189+0x800] ;  /* 0x00080000bd4c783b */ /* 0x000fe20000004200 */
[C---:B------:R-:W-:Y:S04]  /*9640*/  HMMA.16816.F32 R16, R136.reuse, R74, R16 ;  /* 0x0000004a8810723c */ /* 0x040fe80000001810 */
[----:B------:R-:W-:Y:S02]  /*9650*/  FMUL.FTZ R29, R2, R101 ;  /* 0x00000065021d7220 */ /* 0x000fe40000410000 */
[C---:B------:R-:W-:Y:S01]  /*9660*/  FMUL.FTZ R30, R0.reuse, R102 ;  /* 0x00000066001e7220 */ /* 0x040fe20000410000 */
[----:B------:R-:W1:Y:S01]  /*9670*/  LDSM.16.MT88.4 R72, [R190] ;  /* 0x00000000be48783b */ /* 0x000e620000004200 */
[----:B------:R-:W-:Y:S01]  /*9680*/  FMUL.FTZ R31, R0, R103 ;  /* 0x00000067001f7220 */ /* 0x000fe20000410000 */
[----:B------:R-:W-:Y:S03]  /*9690*/  MUFU.EX2 R102, R140 ;  /* 0x0000008c00667308 */ /* 0x000fe60000000800 */
[C---:B------:R-:W-:Y:S02]  /*96a0*/  FMUL.FTZ R32, R2.reuse, R96 ;  /* 0x0000006002207220 */ /* 0x040fe40000410000 */
[C---:B------:R-:W-:Y:S02]  /*96b0*/  FMUL.FTZ R36, R2.reuse, R92 ;  /* 0x0000005c02247220 */ /* 0x040fe40000410000 */
[C---:B------:R-:W-:Y:S02]  /*96c0*/  FMUL.FTZ R44, R2.reuse, R84 ;  /* 0x00000054022c7220 */ /* 0x040fe40000410000 */
[C---:B------:R-:W-:Y:S01]  /*96d0*/  FMUL.FTZ R48, R2.reuse, R80 ;  /* 0x0000005002307220 */ /* 0x040fe20000410000 */
[----:B------:R-:W-:Y:S01]  /*96e0*/  MUFU.EX2 R84, R159 ;  /* 0x0000009f00547308 */ /* 0x000fe20000000800 */
[C---:B------:R-:W-:Y:S02]  /*96f0*/  FMUL.FTZ R60, R2.reuse, R60 ;  /* 0x0000003c023c7220 */ /* 0x040fe40000410000 */
[C---:B------:R-:W-:Y:S02]  /*9700*/  FMUL.FTZ R61, R2.reuse, R61 ;  /* 0x0000003d023d7220 */ /* 0x040fe40000410000 */
[C---:B------:R-:W-:Y:S02]  /*9710*/  FMUL.FTZ R64, R2.reuse, R64 ;  /* 0x0000004002407220 */ /* 0x040fe40000410000 */
[----:B------:R-:W-:Y:S02]  /*9720*/  FMUL.FTZ R65, R2, R65 ;  /* 0x0000004102417220 */ /* 0x000fe40000410000 */
[C---:B------:R-:W-:Y:S01]  /*9730*/  FMUL.FTZ R62, R0.reuse, R62 ;  /* 0x0000003e003e7220 */ /* 0x040fe20000410000 */
[----:B------:R-:W-:Y:S01]  /*9740*/  MUFU.EX2 R80, R151 ;  /* 0x0000009700507308 */ /* 0x000fe20000000800 */
[C---:B------:R-:W-:Y:S02]  /*9750*/  FMUL.FTZ R63, R0.reuse, R63 ;  /* 0x0000003f003f7220 */ /* 0x040fe40000410000 */
[C---:B------:R-:W-:Y:S02]  /*9760*/  FMUL.FTZ R66, R0.reuse, R66 ;  /* 0x0000004200427220 */ /* 0x040fe40000410000 */
[----:B------:R-:W-:Y:S02]  /*9770*/  FMUL.FTZ R67, R0, R67 ;  /* 0x0000004300437220 */ /* 0x000fe40000410000 */
[----:B---3--:R-:W-:Y:S03]  /*9780*/  FADD.FTZ R0, R68, R141 ;  /* 0x0000008d44007221 */ /* 0x008fe60000010000 */
[----:B------:R-:W-:Y:S01]  /*9790*/  MUFU.EX2 R92, R207 ;  /* 0x000000cf005c7308 */ /* 0x000fe20000000800 */
[C---:B-1----:R-:W-:Y:S09]  /*97a0*/  HMMA.16816.F32 R20, R136.reuse, R72, R20 ;  /* 0x000000488814723c */ /* 0x042ff20000001814 */
[----:B------:R-:W-:Y:S01]  /*97b0*/  MUFU.EX2 R159, R145 ;  /* 0x00000091009f7308 */ /* 0x000fe20000000800 */
[C---:B------:R-:W-:Y:S01]  /*97c0*/  HMMA.16816.F32 R24, R136.reuse, R74, R24 ;  /* 0x0000004a8818723c */ /* 0x040fe20000001818 */
[----:B------:R-:W1:Y:S08]  /*97d0*/  LDSM.16.MT88.4 R72, [R194] ;  /* 0x00000000c248783b */ /* 0x000e700000004200 */
[----:B------:R-:W-:Y:S10]  /*97e0*/  MUFU.EX2 R96, R211 ;  /* 0x000000d300607308 */ /* 0x000ff40000000800 */
[----:B------:R-:W-:Y:S10]  /*97f0*/  MUFU.EX2 R151, R157 ;  /* 0x0000009d00977308 */ /* 0x000ff40000000800 */
[----:B------:R-:W2:Y:S10]  /*9800*/  MUFU.EX2 R2, R154 ;  /* 0x0000009a00027308 */ /* 0x000eb40000000800 */
[----:B------:R-:W-:Y:S01]  /*9810*/  MUFU.EX2 R154, R142 ;  /* 0x0000008e009a7308 */ /* 0x000fe20000000800 */
[C---:B-1----:R-:W-:Y:S09]  /*9820*/  HMMA.16816.F32 R28, R136.reuse, R72, R28 ;  /* 0x00000048881c723c */ /* 0x042ff2000000181c */
[----:B------:R-:W1:Y:S03]  /*9830*/  MUFU.EX2 R103, R143 ;  /* 0x0000008f00677308 */ /* 0x000e660000000800 */
[----:B--2---:R-:W-:Y:S01]  /*9840*/  FADD.FTZ R0, R2, R0 ;  /* 0x0000000002007221 */ /* 0x004fe20000010000 */
[C---:B------:R-:W-:Y:S01]  /*9850*/  HMMA.16816.F32 R32, R136.reuse, R74, R32 ;  /* 0x0000004a8820723c */ /* 0x040fe20000001820 */
[----:B------:R-:W2:Y:S02]  /*9860*/  LDSM.16.MT88.4 R72, [R189+0x3800] ;  /* 0x00380000bd48783b */ /* 0x000ea40000004200 */
[----:B------:R-:W-:Y:S03]  /*9870*/  FADD.FTZ R0, R80, R0 ;  /* 0x0000000050007221 */ /* 0x000fe60000010000 */
[----:B------:R-:W-:Y:S01]  /*9880*/  MUFU.EX2 R145, R216 ;  /* 0x000000d800917308 */ /* 0x000fe20000000800 */
[----:B------:R-:W-:Y:S09]  /*9890*/  FADD.FTZ R0, R70, R0 ;  /* 0x0000000046007221 */ /* 0x000ff20000010000 */
[----:B------:R-:W3:Y:S10]  /*98a0*/  MUFU.EX2 R101, R225 ;  /* 0x000000e100657308 */ /* 0x000ef40000000800 */
[----:B------:R-:W-:Y:S10]  /*98b0*/  MUFU.EX2 R143, R222 ;  /* 0x000000de008f7308 */ /* 0x000ff40000000800 */
[----:B------:R-:W4:Y:S01]  /*98c0*/  MUFU.EX2 R142, R223 ;  /* 0x000000df008e7308 */ /* 0x000f220000000800 */
[C---:B--2---:R-:W-:Y:S09]  /*98d0*/  HMMA.16816.F32 R36, R136.reuse, R72, R36 ;  /* 0x000000488824723c */ /* 0x044ff20000001824 */
[----:B------:R-:W-:Y:S01]  /*98e0*/  MUFU.EX2 R141, R227 ;  /* 0x000000e3008d7308 */ /* 0x000fe20000000800 */
[C---:B------:R-:W-:Y:S01]  /*98f0*/  HMMA.16816.F32 R40, R136.reuse, R74, R40 ;  /* 0x0000004a8828723c */ /* 0x040fe20000001828 */
[----:B------:R-:W2:Y:S08]  /*9900*/  LDSM.16.MT88.4 R72, [R191+0x3800] ;  /* 0x00380000bf48783b */ /* 0x000eb00000004200 */
[----:B------:R-:W5:Y:S01]  /*9910*/  MUFU.EX2 R140, R229 ;  /* 0x000000e5008c7308 */ /* 0x000f620000000800 */
[C---:B--2---:R-:W-:Y:S08]  /*9920*/  HMMA.16816.F32 R44, R136.reuse, R72, R44 ;  /* 0x00000048882c723c */ /* 0x044ff0000000182c */
[C---:B------:R-:W-:Y:S01]  /*9930*/  HMMA.16816.F32 R48, R136.reuse, R74, R48 ;  /* 0x0000004a8830723c */ /* 0x040fe20000001830 */
[----:B------:R-:W2:Y:S07]  /*9940*/  LDSM.16.MT88.4 R72, [R190+0x3800] ;  /* 0x00380000be48783b */ /* 0x000eae0000004200 */
[C---:B--2---:R-:W-:Y:S08]  /*9950*/  HMMA.16816.F32 R52, R136.reuse, R72, R52 ;  /* 0x000000488834723c */ /* 0x044ff00000001834 */
[C---:B------:R-:W-:Y:S01]  /*9960*/  HMMA.16816.F32 R56, R136.reuse, R74, R56 ;  /* 0x0000004a8838723c */ /* 0x040fe20000001838 */
[----:B------:R-:W2:Y:S07]  /*9970*/  LDSM.16.MT88.4 R72, [R192+0x3800] ;  /* 0x00380000c048783b */ /* 0x000eae0000004200 */
[C---:B--2---:R-:W-:Y:S07]  /*9980*/  HMMA.16816.F32 R60, R136.reuse, R72, R60 ;  /* 0x00000048883c723c */ /* 0x044fee000000183c */
[----:B------:R-:W-:Y:S01]  /*9990*/  F2FP.PACK_AB R72, R2, R68 ;  /* 0x000000440248723e */ /* 0x000fe200000000ff */
[----:B------:R-:W-:Y:S01]  /*99a0*/  HMMA.16816.F32 R64, R136, R74, R64 ;  /* 0x0000004a8840723c */ /* 0x000fe20000001840 */
[----:B------:R-:W2:Y:S03]  /*99b0*/  MUFU.EX2 R68, R199 ;  /* 0x000000c700447308 */ /* 0x000ea60000000800 */
[----:B-1----:R-:W-:Y:S03]  /*99c0*/  F2FP.PACK_AB R73, R102, R103 ;  /* 0x000000676649723e */ /* 0x002fe600000000ff */
[----:B------:R-:W-:Y:S02]  /*99d0*/  F2FP.PACK_AB R74, R70, R80 ;  /* 0x00000050464a723e */ /* 0x000fe400000000ff */
[----:B------:R-:W1:Y:S02]  /*99e0*/  LDSM.16.MT88.4 R80, [R191+0x800] ;  /* 0x00080000bf50783b */ /* 0x000e640000004200 */
[----:B------:R-:W2:Y:S01]  /*99f0*/  MUFU.EX2 R2, R162 ;  /* 0x000000a200027308 */ /* 0x000ea20000000800 */
[----:B------:R-:W-:Y:S02]  /*9a00*/  F2FP.PACK_AB R75, R230, R232 ;  /* 0x000000e8e64b723e */ /* 0x000fe400000000ff */
[----:B---3--:R-:W-:Y:S02]  /*9a10*/  F2FP.PACK_AB R136, R100, R101 ;  /* 0x000000656488723e */ /* 0x008fe400000000ff */
[----:B----4-:R-:W-:Y:S02]  /*9a20*/  F2FP.PACK_AB R137, R142, R143 ;  /* 0x0000008f8e89723e */ /* 0x010fe400000000ff */
[----:B-----5:R-:W-:Y:S01]  /*9a30*/  F2FP.PACK_AB R139, R140, R141 ;  /* 0x0000008d8c8b723e */ /* 0x020fe200000000ff */
[C---:B------:R-:W-:Y:S02]  /*9a40*/  HMMA.16816.F32 R4, R72.reuse, R76, R4 ;  /* 0x0000004c4804723c */ /* 0x040fe40000001804 */
[----:B------:R-:W3:Y:S03]  /*9a50*/  MUFU.EX2 R70, R158 ;  /* 0x0000009e00467308 */ /* 0x000ee60000000800 */
[----:B--2---:R-:W-:Y:S03]  /*9a60*/  FADD.FTZ R0, R68, R0 ;  /* 0x0000000044007221 */ /* 0x004fe60000010000 */
[C---:B------:R-:W-:Y:S01]  /*9a70*/  HMMA.16816.F32 R8, R72.reuse, R78, R8 ;  /* 0x0000004e4808723c */ /* 0x040fe20000001808 */
[----:B------:R-:W2:Y:S03]  /*9a80*/  LDSM.16.MT88.4 R76, [R190+0x800] ;  /* 0x00080000be4c783b */ /* 0x000ea60000004200 */
[----:B------:R-:W-:Y:S01]  /*9a90*/  MUFU.EX2 R199, R149 ;  /* 0x0000009500c77308 */ /* 0x000fe20000000800 */
[----:B------:R-:W-:Y:S04]  /*9aa0*/  FADD.FTZ R0, R2, R0 ;  /* 0x0000000002007221 */ /* 0x000fe80000010000 */
[----:B------:R-:W-:Y:S05]  /*9ab0*/  FADD.FTZ R0, R84, R0 ;  /* 0x0000000054007221 */ /* 0x000fea0000010000 */
[----:B------:R-:W4:Y:S01]  /*9ac0*/  MUFU.EX2 R162, R148 ;  /* 0x0000009400a27308 */ /* 0x000f220000000800 */
[C---:B---3--:R-:W-:Y:S01]  /*9ad0*/  FADD.FTZ R0, R70.reuse, R0 ;  /* 0x0000000046007221 */ /* 0x048fe20000010000 */
[C---:B-1----:R-:W-:Y:S08]  /*9ae0*/  HMMA.16816.F32 R12, R72.reuse, R80, R12 ;  /* 0x00000050480c723c */ /* 0x042ff0000000180c */
[----:B------:R-:W1:Y:S01]  /*9af0*/  MUFU.EX2 R158, R144 ;  /* 0x00000090009e7308 */ /* 0x000e620000000800 */
[C---:B------:R-:W-:Y:S01]  /*9b00*/  HMMA.16816.F32 R16, R72.reuse, R82, R16 ;  /* 0x000000524810723c */ /* 0x040fe20000001810 */
[----:B------:R-:W3:Y:S08]  /*9b10*/  LDSM.16.MT88.4 R80, [R192+0x800] ;  /* 0x00080000c050783b */ /* 0x000ef00000004200 */
[----:B------:R-:W-:Y:S01]  /*9b20*/  MUFU.EX2 R149, R161 ;  /* 0x000000a100957308 */ /* 0x000fe20000000800 */
[C---:B--2---:R-:W-:Y:S09]  /*9b30*/  HMMA.16816.F32 R20, R72.reuse, R76, R20 ;  /* 0x0000004c4814723c */ /* 0x044ff20000001814 */
[----:B------:R-:W-:Y:S01]  /*9b40*/  MUFU.EX2 R148, R163 ;  /* 0x000000a300947308 */ /* 0x000fe20000000800 */
[C---:B------:R-:W-:Y:S01]  /*9b50*/  HMMA.16816.F32 R24, R72.reuse, R78, R24 ;  /* 0x0000004e4818723c */ /* 0x040fe20000001818 */
[----:B------:R-:W2:Y:S08]  /*9b60*/  LDSM.16.MT88.4 R76, [R189+0x4000] ;  /* 0x00400000bd4c783b */ /* 0x000eb00000004200 */
[----:B------:R-:W-:Y:S01]  /*9b70*/  MUFU.EX2 R144, R220 ;  /* 0x000000dc00907308 */ /* 0x000fe20000000800 */
[C---:B---3--:R-:W-:Y:S08]  /*9b80*/  HMMA.16816.F32 R28, R72.reuse, R80, R28 ;  /* 0x00000050481c723c */ /* 0x048ff0000000181c */
[C---:B------:R-:W-:Y:S01]  /*9b90*/  HMMA.16816.F32 R32, R72.reuse, R82, R32 ;  /* 0x000000524820723c */ /* 0x040fe20000001820 */
[----:B------:R-:W3:Y:S07]  /*9ba0*/  LDSM.16.MT88.4 R80, [R191+0x4000] ;  /* 0x00400000bf50783b */ /* 0x000eee0000004200 */
[C---:B--2---:R-:W-:Y:S08]  /*9bb0*/  HMMA.16816.F32 R36, R72.reuse, R76, R36 ;  /* 0x0000004c4824723c */ /* 0x044ff00000001824 */
[C---:B------:R-:W-:Y:S01]  /*9bc0*/  HMMA.16816.F32 R40, R72.reuse, R78, R40 ;  /* 0x0000004e4828723c */ /* 0x040fe20000001828 */
[----:B------:R-:W2:Y:S07]  /*9bd0*/  LDSM.16.MT88.4 R76, [R190+0x4000] ;  /* 0x00400000be4c783b */ /* 0x000eae0000004200 */
[C---:B---3--:R-:W-:Y:S08]  /*9be0*/  HMMA.16816.F32 R44, R72.reuse, R80, R44 ;  /* 0x00000050482c723c */ /* 0x048ff0000000182c */
[C---:B------:R-:W-:Y:S01]  /*9bf0*/  HMMA.16816.F32 R48, R72.reuse, R82, R48 ;  /* 0x000000524830723c */ /* 0x040fe20000001830 */
[----:B------:R-:W3:Y:S07]  /*9c00*/  LDSM.16.MT88.4 R80, [R192+0x4000] ;  /* 0x00400000c050783b */ /* 0x000eee0000004200 */
[C---:B--2---:R-:W-:Y:S08]  /*9c10*/  HMMA.16816.F32 R52, R72.reuse, R76, R52 ;  /* 0x0000004c4834723c */ /* 0x044ff00000001834 */
[C---:B------:R-:W-:Y:S01]  /*9c20*/  HMMA.16816.F32 R56, R72.reuse, R78, R56 ;  /* 0x0000004e4838723c */ /* 0x040fe20000001838 */
[----:B------:R-:W2:Y:S07]  /*9c30*/  LDSM.16.MT88.4 R76, [R189+0x1000] ;  /* 0x00100000bd4c783b */ /* 0x000eae0000004200 */
[C---:B---3--:R-:W-:Y:S08]  /*9c40*/  HMMA.16816.F32 R60, R72.reuse, R80, R60 ;  /* 0x00000050483c723c */ /* 0x048ff0000000183c */
[----:B------:R-:W-:Y:S01]  /*9c50*/  HMMA.16816.F32 R64, R72, R82, R64 ;  /* 0x000000524840723c */ /* 0x000fe20000001840 */
[----:B------:R-:W3:Y:S06]  /*9c60*/  LDSM.16.MT88.4 R80, [R191+0x1000] ;  /* 0x00100000bf50783b */ /* 0x000eec0000004200 */
[----:B------:R-:W-:Y:S02]  /*9c70*/  F2FP.PACK_AB R74, R70, R84 ;  /* 0x00000054464a723e */ /* 0x000fe400000000ff */
[----:B------:R-:W5:Y:S01]  /*9c80*/  LDSM.16.MT88.4 R84, [R190+0x1000] ;  /* 0x00100000be54783b */ /* 0x000f620000004200 */
[----:B------:R-:W-:Y:S02]  /*9c90*/  MUFU.EX2 R70, R201 ;  /* 0x000000c900467308 */ /* 0x000fe40000000800 */
[----:B------:R-:W-:Y:S02]  /*9ca0*/  F2FP.PACK_AB R72, R2, R68 ;  /* 0x000000440248723e */ /* 0x000fe400000000ff */
[----:B----4-:R-:W-:Y:S02]  /*9cb0*/  F2FP.PACK_AB R73, R162, R199 ;  /* 0x000000c7a249723e */ /* 0x010fe400000000ff */
[----:B-1----:R-:W-:Y:S04]  /*9cc0*/  F2FP.PACK_AB R75, R158, R159 ;  /* 0x0000009f9e4b723e */ /* 0x002fe800000000ff */
[----:B------:R-:W1:Y:S03]  /*9cd0*/  MUFU.EX2 R68, R209 ;  /* 0x000000d100447308 */ /* 0x000e660000000800 */
[C---:B--2---:R-:W-:Y:S07]  /*9ce0*/  HMMA.16816.F32 R4, R72.reuse, R76, R4 ;  /* 0x0000004c4804723c */ /* 0x044fee0000001804 */
[----:B------:R-:W2:Y:S01]  /*9cf0*/  MUFU.EX2 R2, R208 ;  /* 0x000000d000027308 */ /* 0x000ea20000000800 */
[C---:B------:R-:W-:Y:S01]  /*9d00*/  HMMA.16816.F32 R8, R72.reuse, R78, R8 ;  /* 0x0000004e4808723c */ /* 0x040fe20000001808 */
[----:B------:R-:W4:Y:S07]  /*9d10*/  LDSM.16.MT88.4 R76, [R192+0x1000] ;  /* 0x00100000c04c783b */ /* 0x000f2e0000004200 */
[C---:B---3--:R-:W-:Y:S04]  /*9d20*/  HMMA.16816.F32 R12, R72.reuse, R80, R12 ;  /* 0x00000050480c723c */ /* 0x048fe8000000180c */
[----:B-1----:R-:W-:Y:S04]  /*9d30*/  FADD.FTZ R0, R68, R0 ;  /* 0x0000000044007221 */ /* 0x002fe80000010000 */
[C---:B------:R-:W-:Y:S01]  /*9d40*/  HMMA.16816.F32 R16, R72.reuse, R82, R16 ;  /* 0x000000524810723c */ /* 0x040fe20000001810 */
[----:B------:R-:W1:Y:S03]  /*9d50*/  LDSM.16.MT88.4 R80, [R189+0x4800] ;  /* 0x00480000bd50783b */ /* 0x000e660000004200 */
[----:B--2---:R-:W-:Y:S04]  /*9d60*/  FADD.FTZ R0, R2, R0 ;  /* 0x0000000002007221 */ /* 0x004fe80000010000 */
[C---:B-----5:R-:W-:Y:S04]  /*9d70*/  HMMA.16816.F32 R20, R72.reuse, R84, R20 ;  /* 0x000000544814723c */ /* 0x060fe80000001814 */
[----:B------:R-:W-:Y:S04]  /*9d80*/  FADD.FTZ R0, R92, R0 ;  /* 0x000000005c007221 */ /* 0x000fe80000010000 */
[C---:B------:R-:W-:Y:S01]  /*9d90*/  HMMA.16816.F32 R24, R72.reuse, R86, R24 ;  /* 0x000000564818723c */ /* 0x040fe20000001818 */
[----:B------:R-:W2:Y:S03]  /*9da0*/  LDSM.16.MT88.4 R84, [R191+0x4800] ;  /* 0x00480000bf54783b */ /* 0x000ea60000004200 */
[----:B------:R-:W-:Y:S04]  /*9db0*/  FADD.FTZ R0, R70, R0 ;  /* 0x0000000046007221 */ /* 0x000fe80000010000 */
[C---:B----4-:R-:W-:Y:S08]  /*9dc0*/  HMMA.16816.F32 R28, R72.reuse, R76, R28 ;  /* 0x0000004c481c723c */ /* 0x050ff0000000181c */
        /* <DEDUP_REMOVED lines=23> */
[----:B---3--:R-:W-:Y:S03]  /*9f40*/  FADD.FTZ R0, R68, R0 ;  /* 0x0000000044007221 */ /* 0x008fe60000010000 */
[C---:B------:R-:W-:Y:S01]  /*9f50*/  HMMA.16816.F32 R8, R76.reuse, R86, R8 ;  /* 0x000000564c08723c */ /* 0x040fe20000001808 */
[----:B------:R-:W3:Y:S03]  /*9f60*/  LDSM.16.MT88.4 R84, [R189+0x5000] ;  /* 0x00500000bd54783b */ /* 0x000ee60000004200 */
[----:B-1----:R-:W-:Y:S04]  /*9f70*/  FADD.FTZ R0, R2, R0 ;  /* 0x0000000002007221 */ /* 0x002fe80000010000 */
        /* <DEDUP_REMOVED lines=40> */
[----:B------:R-:W2:Y:S03]  /*a200*/  LDSM.16.MT88.4 R92, [R190+0x5800] ;  /* 0x00580000be5c783b */ /* 0x000ea60000004200 */
[----:B------:R-:W-:Y:S04]  /*a210*/  FADD.FTZ R0, R101, R0 ;  /* 0x0000000065007221 */ /* 0x000fe80000010000 */
[C---:B----4-:R-:W-:Y:S04]  /*a220*/  HMMA.16816.F32 R20, R72.reuse, R88, R20 ;  /* 0x000000584814723c */ /* 0x050fe80000001814 */
[----:B------:R-:W-:Y:S04]  /*a230*/  FADD.FTZ R0, R100, R0 ;  /* 0x0000000064007221 */ /* 0x000fe80000010000 */
        /* <DEDUP_REMOVED lines=11> */
[----:B------:R-:W1:Y:S01]  /*a2f0*/  MUFU.EX2 R68, R228 ;  /* 0x000000e400447308 */ /* 0x000e620000000800 */
[----:B------:R-:W-:Y:S02]  /*a300*/  FADD.FTZ R2, R109, R108 ;  /* 0x0000006c6d027221 */ /* 0x000fe40000010000 */
[C---:B------:R-:W-:Y:S01]  /*a310*/  HMMA.16816.F32 R40, R72.reuse, R82, R40 ;  /* 0x000000524828723c */ /* 0x040fe20000001828 */
[----:B------:R-:W4:Y:S07]  /*a320*/  LDSM.16.MT88.4 R80, [R189+0x2800] ;  /* 0x00280000bd50783b */ /* 0x000f2e0000004200 */
[C---:B---3--:R-:W-:Y:S04]  /*a330*/  HMMA.16816.F32 R44, R72.reuse, R84, R44 ;  /* 0x00000054482c723c */ /* 0x048fe8000000182c */
[----:B-----5:R-:W-:Y:S04]  /*a340*/  FADD.FTZ R0, R70, R0 ;  /* 0x0000000046007221 */ /* 0x020fe80000010000 */
[C---:B------:R-:W-:Y:S01]  /*a350*/  HMMA.16816.F32 R48, R72.reuse, R86, R48 ;  /* 0x000000564830723c */ /* 0x040fe20000001830 */
[----:B------:R-:W3:Y:S03]  /*a360*/  LDSM.16.MT88.4 R84, [R191+0x2800] ;  /* 0x00280000bf54783b */ /* 0x000ee60000004200 */
[C---:B-1----:R-:W-:Y:S01]  /*a370*/  F2FP.PACK_AB R138, R68.reuse, R70 ;  /* 0x00000046448a723e */ /* 0x042fe200000000ff */
[----:B------:R-:W-:Y:S01]  /*a380*/  FADD.FTZ R215, R68, R0 ;  /* 0x0000000044d77221 */ /* 0x000fe20000010000 */
[----:B------:R-:W-:Y:S02]  /*a390*/  MOV R68, R3 ;  /* 0x0000000300447202 */ /* 0x000fe40000000f00 */
[C---:B--2---:R-:W-:Y:S04]  /*a3a0*/  HMMA.16816.F32 R52, R72.reuse, R92, R52 ;  /* 0x0000005c4834723c */ /* 0x044fe80000001834 */
[----:B------:R-:W-:Y:S04]  /*a3b0*/  FADD.FTZ R0, R110, R2 ;  /* 0x000000026e007221 */ /* 0x000fe80000010000 */
[C---:B------:R-:W-:Y:S01]  /*a3c0*/  HMMA.16816.F32 R56, R72.reuse, R94, R56 ;  /* 0x0000005e4838723c */ /* 0x040fe20000001838 */
[----:B------:R-:W1:Y:S03]  /*a3d0*/  LDSM.16.MT88.4 R92, [R190+0x2800] ;  /* 0x00280000be5c783b */ /* 0x000e660000004200 */
[----:B------:R-:W-:Y:S04]  /*a3e0*/  FADD.FTZ R0, R103, R0 ;  /* 0x0000000067007221 */ /* 0x000fe80000010000 */
[C---:B----4-:R-:W-:Y:S04]  /*a3f0*/  HMMA.16816.F32 R60, R72.reuse, R88, R60 ;  /* 0x00000058483c723c */ /* 0x050fe8000000183c */
[----:B------:R-:W-:Y:S04]  /*a400*/  FADD.FTZ R0, R102, R0 ;  /* 0x0000000066007221 */ /* 0x000fe80000010000 */
[----:B------:R-:W-:Y:S01]  /*a410*/  HMMA.16816.F32 R64, R72, R90, R64 ;  /* 0x0000005a4840723c */ /* 0x000fe20000001840 */
[----:B------:R-:W2:Y:S03]  /*a420*/  LDSM.16.MT88.4 R72, [R192+0x2800] ;  /* 0x00280000c048783b */ /* 0x000ea60000004200 */
[----:B------:R-:W-:Y:S04]  /*a430*/  FADD.FTZ R0, R232, R0 ;  /* 0x00000000e8007221 */ /* 0x000fe80000010000 */
[C---:B------:R-:W-:Y:S01]  /*a440*/  HMMA.16816.F32 R4, R76.reuse, R80, R4 ;  /* 0x000000504c04723c */ /* 0x040fe20000001804 */
[----:B------:R-:W4:Y:S04]  /*a450*/  LDSM.16.MT88.4 R88, [R189+0x6000] ;  /* 0x00600000bd58783b */ /* 0x000f280000004200 */
[----:B------:R-:W-:Y:S03]  /*a460*/  FADD.FTZ R0, R230, R0 ;  /* 0x00000000e6007221 */ /* 0x000fe60000010000 */
[C---:B------:R-:W-:Y:S01]  /*a470*/  HMMA.16816.F32 R8, R76.reuse, R82, R8 ;  /* 0x000000524c08723c */ /* 0x040fe20000001808 */
[----:B------:R-:W5:Y:S03]  /*a480*/  LDSM.16.MT88.4 R80, [R190+0x6000] ;  /* 0x00600000be50783b */ /* 0x000f660000004200 */
[----:B------:R-:W-:Y:S04]  /*a490*/  FADD.FTZ R0, R199, R0 ;  /* 0x00000000c7007221 */ /* 0x000fe80000010000 */
[C---:B---3--:R-:W-:Y:S04]  /*a4a0*/  HMMA.16816.F32 R12, R76.reuse, R84, R12 ;  /* 0x000000544c0c723c */ /* 0x048fe8000000180c */
[----:B------:R-:W-:Y:S04]  /*a4b0*/  FADD.FTZ R0, R162, R0 ;  /* 0x00000000a2007221 */ /* 0x000fe80000010000 */
[C---:B------:R-:W-:Y:S01]  /*a4c0*/  HMMA.16816.F32 R16, R76.reuse, R86, R16 ;  /* 0x000000564c10723c */ /* 0x040fe20000001810 */
[----:B------:R-:W3:Y:S03]  /*a4d0*/  LDSM.16.MT88.4 R84, [R192+0x6000] ;  /* 0x00600000c054783b */ /* 0x000ee60000004200 */
[----:B------:R-:W-:Y:S04]  /*a4e0*/  FADD.FTZ R0, R159, R0 ;  /* 0x000000009f007221 */ /* 0x000fe80000010000 */
[C---:B-1----:R-:W-:Y:S04]  /*a4f0*/  HMMA.16816.F32 R20, R76.reuse, R92, R20 ;  /* 0x0000005c4c14723c */ /* 0x042fe80000001814 */
[----:B------:R-:W-:Y:S04]  /*a500*/  FADD.FTZ R0, R158, R0 ;  /* 0x000000009e007221 */ /* 0x000fe80000010000 */
[C---:B------:R-:W-:Y:S04]  /*a510*/  HMMA.16816.F32 R24, R76.reuse, R94, R24 ;  /* 0x0000005e4c18723c */ /* 0x040fe80000001818 */
[----:B------:R-:W-:Y:S04]  /*a520*/  FADD.FTZ R0, R155, R0 ;  /* 0x000000009b007221 */ /* 0x000fe80000010000 */
[C---:B--2---:R-:W-:Y:S04]  /*a530*/  HMMA.16816.F32 R28, R76.reuse, R72, R28 ;  /* 0x000000484c1c723c */ /* 0x044fe8000000181c */
[----:B------:R-:W-:Y:S04]  /*a540*/  FADD.FTZ R0, R154, R0 ;  /* 0x000000009a007221 */ /* 0x000fe80000010000 */
[C---:B------:R-:W-:Y:S01]  /*a550*/  HMMA.16816.F32 R32, R76.reuse, R74, R32 ;  /* 0x0000004a4c20723c */ /* 0x040fe20000001820 */
[----:B------:R-:W-:Y:S03]  /*a560*/  LDSM.16.MT88.4 R72, [R190+0x6800] ;  /* 0x00680000be48783b */ /* 0x000fe60000004200 */
[----:B------:R-:W-:Y:S04]  /*a570*/  FADD.FTZ R0, R153, R0 ;  /* 0x0000000099007221 */ /* 0x000fe80000010000 */
[C---:B----4-:R-:W-:Y:S04]  /*a580*/  HMMA.16816.F32 R36, R76.reuse, R88, R36 ;  /* 0x000000584c24723c */ /* 0x050fe80000001824 */
[----:B------:R-:W-:Y:S04]  /*a590*/  FADD.FTZ R0, R152, R0 ;  /* 0x0000000098007221 */ /* 0x000fe80000010000 */
[C---:B------:R-:W-:Y:S01]  /*a5a0*/  HMMA.16816.F32 R40, R76.reuse, R90, R40 ;  /* 0x0000005a4c28723c */ /* 0x040fe20000001828 */
[----:B------:R-:W-:Y:S03]  /*a5b0*/  LDSM.16.MT88.4 R88, [R189+0x6800] ;  /* 0x00680000bd58783b */ /* 0x000fe60000004200 */
[----:B------:R-:W-:Y:S04]  /*a5c0*/  FADD.FTZ R0, R151, R0 ;  /* 0x0000000097007221 */ /* 0x000fe80000010000 */
[C---:B------:R-:W-:Y:S04]  /*a5d0*/  HMMA.16816.F32 R44, R76.reuse, R96, R44 ;  /* 0x000000604c2c723c */ /* 0x040fe8000000182c */
[----:B------:R-:W-:Y:S04]  /*a5e0*/  FADD.FTZ R0, R150, R0 ;  /* 0x0000000096007221 */ /* 0x000fe80000010000 */
[C---:B------:R-:W-:Y:S01]  /*a5f0*/  HMMA.16816.F32 R48, R76.reuse, R98, R48 ;  /* 0x000000624c30723c */ /* 0x040fe20000001830 */
[----:B------:R-:W1:Y:S03]  /*a600*/  LDSM.16.MT88.4 R96, [R192+0x3000] ;  /* 0x00300000c060783b */ /* 0x000e660000004200 */
[----:B------:R-:W-:Y:S04]  /*a610*/  FADD.FTZ R0, R149, R0 ;  /* 0x0000000095007221 */ /* 0x000fe80000010000 */
[C---:B-----5:R-:W-:Y:S04]  /*a620*/  HMMA.16816.F32 R52, R76.reuse, R80, R52 ;  /* 0x000000504c34723c */ /* 0x060fe80000001834 */
[----:B------:R-:W-:Y:S04]  /*a630*/  FADD.FTZ R0, R148, R0 ;  /* 0x0000000094007221 */ /* 0x000fe80000010000 */
[C---:B------:R-:W-:Y:S01]  /*a640*/  HMMA.16816.F32 R56, R76.reuse, R82, R56 ;  /* 0x000000524c38723c */ /* 0x040fe20000001838 */
[----:B------:R-:W2:Y:S03]  /*a650*/  LDSM.16.MT88.4 R80, [R191+0x6800] ;  /* 0x00680000bf50783b */ /* 0x000ea60000004200 */
[----:B------:R-:W-:Y:S04]  /*a660*/  FADD.FTZ R0, R147, R0 ;  /* 0x0000000093007221 */ /* 0x000fe80000010000 */
[C---:B---3--:R-:W-:Y:S04]  /*a670*/  HMMA.16816.F32 R60, R76.reuse, R84, R60 ;  /* 0x000000544c3c723c */ /* 0x048fe8000000183c */
[----:B------:R-:W-:Y:S04]  /*a680*/  FADD.FTZ R0, R146, R0 ;  /* 0x0000000092007221 */ /* 0x000fe80000010000 */
[----:B------:R-:W-:Y:S04]  /*a690*/  HMMA.16816.F32 R64, R76, R86, R64 ;  /* 0x000000564c40723c */ /* 0x000fe80000001840 */
[----:B------:R-:W-:Y:S04]  /*a6a0*/  FADD.FTZ R0, R145, R0 ;  /* 0x0000000091007221 */ /* 0x000fe80000010000 */
[C---:B------:R-:W-:Y:S01]  /*a6b0*/  HMMA.16816.F32 R124, R136.reuse, R120, R4 ;  /* 0x00000078887c723c */ /* 0x040fe20000001804 */
[----:B------:R-:W3:Y:S04]  /*a6c0*/  LDSM.16.MT88.4 R4, [R192+0x6800] ;  /* 0x00680000c004783b */ /* 0x000ee80000004200 */
[----:B------:R-:W-:Y:S03]  /*a6d0*/  FADD.FTZ R0, R144, R0 ;  /* 0x0000000090007221 */ /* 0x000fe60000010000 */
[C---:B------:R-:W-:Y:S04]  /*a6e0*/  HMMA.16816.F32 R120, R136.reuse, R122, R8 ;  /* 0x0000007a8878723c */ /* 0x040fe80000001808 */
[----:B------:R-:W-:Y:S04]  /*a6f0*/  FADD.FTZ R0, R143, R0 ;  /* 0x000000008f007221 */ /* 0x000fe80000010000 */
[C---:B------:R-:W-:Y:S04]  /*a700*/  HMMA.16816.F32 R116, R136.reuse, R112, R12 ;  /* 0x000000708874723c */ /* 0x040fe8000000180c */
[----:B------:R-:W-:Y:S04]  /*a710*/  FADD.FTZ R0, R142, R0 ;  /* 0x000000008e007221 */ /* 0x000fe80000010000 */
[C---:B------:R-:W-:Y:S04]  /*a720*/  HMMA.16816.F32 R112, R136.reuse, R114, R16 ;  /* 0x000000728870723c */ /* 0x040fe80000001810 */
[----:B------:R-:W-:Y:S01]  /*a730*/  FADD.FTZ R2, R141, R0 ;  /* 0x000000008d027221 */ /* 0x000fe20000010000 */
[----:B------:R-:W-:Y:S03]  /*a740*/  IADD3 R0, R214, -0x1, RZ ;  /* 0xffffffffd6007810 */ /* 0x000fe60007ffe0ff */
[C---:B------:R-:W-:Y:S04]  /*a750*/  HMMA.16816.F32 R108, R136.reuse, R104, R20 ;  /* 0x00000068886c723c */ /* 0x040fe80000001814 */
[----:B------:R-:W-:Y:S01]  /*a760*/  FADD.FTZ R230, R140, R2 ;  /* 0x000000028ce67221 */ /* 0x000fe20000010000 */
[----:B------:R-:W-:Y:S03]  /*a770*/  MOV R214, R0 ;  /* 0x0000000000d67202 */ /* 0x000fe60000000f00 */
[C---:B------:R-:W-:Y:S08]  /*a780*/  HMMA.16816.F32 R104, R136.reuse, R106, R24 ;  /* 0x0000006a8868723c */ /* 0x040ff00000001818 */
[C---:B-1----:R-:W-:Y:S08]  /*a790*/  HMMA.16816.F32 R100, R136.reuse, R96, R28 ;  /* 0x000000608864723c */ /* 0x042ff0000000181c */
[C---:B------:R-:W-:Y:S08]  /*a7a0*/  HMMA.16816.F32 R96, R136.reuse, R98, R32 ;  /* 0x000000628860723c */ /* 0x040ff00000001820 */
[C---:B------:R-:W-:Y:S08]  /*a7b0*/  HMMA.16816.F32 R92, R136.reuse, R88, R36 ;  /* 0x00000058885c723c */ /* 0x040ff00000001824 */
[C---:B------:R-:W-:Y:S08]  /*a7c0*/  HMMA.16816.F32 R88, R136.reuse, R90, R40 ;  /* 0x0000005a8858723c */ /* 0x040ff00000001828 */
[C---:B--2---:R-:W-:Y:S08]  /*a7d0*/  HMMA.16816.F32 R84, R136.reuse, R80, R44 ;  /* 0x000000508854723c */ /* 0x044ff0000000182c */
[C---:B------:R-:W-:Y:S08]  /*a7e0*/  HMMA.16816.F32 R80, R136.reuse, R82, R48 ;  /* 0x000000528850723c */ /* 0x040ff00000001830 */
[C---:B------:R-:W-:Y:S08]  /*a7f0*/  HMMA.16816.F32 R76, R136.reuse, R72, R52 ;  /* 0x00000048884c723c */ /* 0x040ff00000001834 */
[C---:B------:R-:W-:Y:S08]  /*a800*/  HMMA.16816.F32 R72, R136.reuse, R74, R56 ;  /* 0x0000004a8848723c */ /* 0x040ff00000001838 */
[C---:B---3--:R-:W-:Y:S08]  /*a810*/  HMMA.16816.F32 R60, R136.reuse, R4, R60 ;  /* 0x00000004883c723c */ /* 0x048ff0000000183c */
[----:B------:R-:W-:Y:S01]  /*a820*/  HMMA.16816.F32 R64, R136, R6, R64 ;  /* 0x000000068840723c */ /* 0x000fe20000001840 */
[----:B------:R-:W-:Y:S07]  /*a830*/  @!UPT UIADD3 URZ, URZ, URZ, URZ ;  /* 0x0000003f3f3ff290 */ /* 0x000fee000fffe03f */
[----:B------:R-:W-:-:S11]  /*a840*/  @P0 BRA `(.L_x_216) ;  /* 0xffffc15000000947 */ /* 0x000fd6000383ffff */
.L_x_201:
[----:B------:R-:W-:Y:S05]  /*a850*/  BRA.DIV ~URZ, `(.L_x_217) ;  /* 0x00004d327f007947 */ /* 0x000fea000b800000 */
[----:B------:R-:W1:Y:S04]  /*a860*/  SHFL.BFLY PT, R0, R215, 0x2, 0x1f ;  /* 0x0c401f00d7007f89 */ /* 0x000e6800000e0000 */
[----:B------:R-:W2:Y:S01]  /*a870*/  SHFL.BFLY PT, R2, R230, 0x2, 0x1f ;  /* 0x0c401f00e6027f89 */ /* 0x000ea200000e0000 */
[----:B-1----:R-:W-:-:S02]  /*a880*/  FADD.FTZ R0, R0, R215 ;  /* 0x000000d700007221 */ /* 0x002fc40000010000 */
[----:B--2---:R-:W-:-:S03]  /*a890*/  FADD.FTZ R4, R2, R230 ;  /* 0x000000e602047221 */ /* 0x004fc60000010000 */
[----:B------:R-:W1:Y:S04]  /*a8a0*/  SHFL.BFLY PT, R5, R0, 0x1, 0x1f ;  /* 0x0c201f0000057f89 */ /* 0x000e6800000e0000 */
[----:B------:R2:W3:Y:S01]  /*a8b0*/  SHFL.BFLY PT, R3, R4, 0x1, 0x1f ;  /* 0x0c201f0004037f89 */ /* 0x0004e200000e0000 */
[----:B-1----:R-:W-:-:S05]  /*a8c0*/  FADD.FTZ R5, R0, R5 ;  /* 0x0000000500057221 */ /* 0x002fca0000010000 */
.L_x_299:
[----:B------:R-:W-:Y:S01]  /*a8d0*/  FSETP.NE.FTZ.AND P1, PT, R5, RZ, PT ;  /* 0x000000ff0500720b */ /* 0x000fe20003f35000 */
[----:B---3--:R-:W-:Y:S01]  /*a8e0*/  FADD.FTZ R3, R3, R4 ;  /* 0x0000000403037221 */ /* 0x008fe20000010000 */
[----:B------:R-:W-:Y:S02]  /*a8f0*/  MOV R2, RZ ;  /* 0x000000ff00027202 */ /* 0x000fe40000000f00 */
[----:B------:R-:W-:Y:S02]  /*a900*/  MOV R0, RZ ;  /* 0x000000ff00007202 */ /* 0x000fe40000000f00 */
[----:B------:R-:W-:-:S02]  /*a910*/  FSETP.NE.FTZ.AND P0, PT, R3, RZ, PT ;  /* 0x000000ff0300720b */ /* 0x000fc40003f15000 */
[----:B------:R-:W-:Y:S02]  /*a920*/  MOV R23, 0xff800000 ;  /* 0xff80000000177802 */ /* 0x000fe40000000f00 */
[----:B------:R-:W-:-:S03]  /*a930*/  MOV R22, 0xff800000 ;  /* 0xff80000000167802 */ /* 0x000fc60000000f00 */
[----:B------:R-:W1:Y:S01]  /*a940*/  @P1 MUFU.RCP R2, R5 ;  /* 0x0000000500021308 */ /* 0x000e620000001000 */
[----:B--2---:R-:W-:-:S05]  /*a950*/  @P1 MOV R4, 0x3f317218 ;  /* 0x3f31721800041802 */ /* 0x004fca0000000f00 */
        /* <DEDUP_REMOVED lines=37> */
[----:B-1----:R-:W-:Y:S02]  /*abb0*/  FMUL.FTZ R96, R0, R126 ;  /* 0x0000007e00607220 */ /* 0x002fe40000410000 */
[----:B------:R-:W-:Y:S01]  /*abc0*/  @P1 FFMA.FTZ R23, R4, R69, R6 ;  /* 0x0000004504171223 */ /* 0x000fe20000010006 */
[----:B------:R-:W-:Y:S01]  /*abd0*/  MOV R4, 0x1 ;  /* 0x0000000100047802 */ /* 0x000fe20000000f00 */
[C---:B------:R-:W-:Y:S02]  /*abe0*/  FMUL.FTZ R97, R0.reuse, R127 ;  /* 0x0000007f00617220 */ /* 0x040fe40000410000 */
[----:B------:R-:W-:-:S02]  /*abf0*/  FMUL.FTZ R76, R0, R122 ;  /* 0x0000007a004c7220 */ /* 0x000fc40000410000 */
[C---:B------:R-:W-:Y:S02]  /*ac00*/  FMUL.FTZ R77, R0.reuse, R123 ;  /* 0x0000007b004d7220 */ /* 0x040fe40000410000 */
[C---:B------:R-:W-:Y:S02]  /*ac10*/  FMUL.FTZ R56, R0.reuse, R118 ;  /* 0x0000007600387220 */ /* 0x040fe40000410000 */
[----:B------:R-:W-:Y:S01]  /*ac20*/  FMUL.FTZ R57, R0, R119 ;  /* 0x0000007700397220 */ /* 0x000fe20000410000 */
[----:B---3--:R-:W-:Y:S01]  /*ac30*/  @P0 MOV R3, 0x3f317218 ;  /* 0x3f31721800030802 */ /* 0x008fe20000000f00 */
[----:B----4-:R-:W-:Y:S02]  /*ac40*/  @P0 FMUL.FTZ R2, R2, 0.69314718246459960938 ;  /* 0x3f31721802020820 */ /* 0x010fe40000410000 */
        /* <DEDUP_REMOVED lines=29> */
.L_x_181:
[----:B------:R-:W2:Y:S01]  /*ae20*/  S2R R2, SR_TID.X ;  /* 0x0000000000027919 */ /* 0x000ea20000002100 */
[----:B------:R-:W-:Y:S01]  /*ae30*/  BSSY B0, `(.L_x_218) ;  /* 0x0000010000007945 */ /* 0x000fe20003800000 */
[----:B--2---:R-:W-:-:S13]  /*ae40*/  LOP3.LUT P0, RZ, R2, 0xff, RZ, 0xc0, !PT ;  /* 0x000000ff02ff7812 */ /* 0x004fda000780c0ff */
[----:B------:R-:W-:Y:S05]  /*ae50*/  @P0 BRA `(.L_x_219) ;  /* 0x000000d000000947 */ /* 0x000fea0003800000 */
[----:B------:R-:W2:Y:S01]  /*ae60*/  S2R R4, SR_LANEID ;  /* 0x0000000000047919 */ /* 0x000ea20000000000 */
[----:B------:R-:W-:Y:S01]  /*ae70*/  VOTEU.ANY UR4, UPT, PT ;  /* 0x0000000000047886 */ /* 0x000fe200038e0100 */
[----:B-1----:R-:W-:Y:S01]  /*ae80*/  IMAD.MOV.U32 R5, RZ, RZ, c[0x0][0x564] ;  /* 0x00015900ff057624 */ /* 0x002fe200078e00ff */
[----:B------:R-:W2:Y:S08]  /*ae90*/  FLO.U32 R3, UR4 ;  /* 0x0000000400037d00 */ /* 0x000eb000080e0000 */
[----:B------:R-:W1:Y:S01]  /*aea0*/  POPC R2, UR4 ;  /* 0x0000000400027d09 */ /* 0x000e620008000000 */
[----:B--2---:R-:W-:Y:S01]  /*aeb0*/  ISETP.EQ.U32.AND P0, PT, R3, R4, PT ;  /* 0x000000040300720c */ /* 0x004fe20003f02070 */
[----:B------:R-:W-:-:S12]  /*aec0*/  IMAD.MOV.U32 R4, RZ, RZ, c[0x0][0x560] ;  /* 0x00015800ff047624 */ /* 0x000fd800078e00ff */
[----:B-1----:R1:W2:Y:S04]  /*aed0*/  @P0 ATOMG.E.ADD.STRONG.GPU PT, R2, [R4.64], R2 ;  /* 0x00000002040209a8 */ /* 0x0022a800081ee1c8 */
[----:B-1----:R-:W1:Y:S04]  /*aee0*/  S2R R4, SR_LTMASK ;  /* 0x0000000000047919 */ /* 0x002e680000003900 */
[----:B--2---:R1:W2:Y:S02]  /*aef0*/  SHFL.IDX PT, R3, R2, R3, 0x1f ;  /* 0x00001f0302037589 */ /* 0x0042a400000e0000 */
[----:B-1----:R-:W-:-:S06]  /*af00*/  LOP3.LUT R2, R4, UR4, RZ, 0xc0, !PT ;  /* 0x0000000404027c12 */ /* 0x002fcc000f8ec0ff */
[----:B------:R-:W2:Y:S02]  /*af10*/  POPC R2, R2 ;  /* 0x0000000200027309 */ /* 0x000ea40000000000 */
[----:B--2---:R-:W-:-:S06]  /*af20*/  IADD3 R244, R3, c[0x0][0xc], R2 ;  /* 0x0000030003f47a10 */ /* 0x004fcc0007ffe002 */
.L_x_219:
[----:B------:R-:W-:Y:S05]  /*af30*/  BSYNC B0 ;  /* 0x0000000000007941 */ /* 0x000fea0003800000 */
.L_x_218:
[----:B------:R-:W-:Y:S01]  /*af40*/  PRMT R0, R0, 0x9910, RZ ;  /* 0x0000991000007816 */ /* 0x000fe200000000ff */
[----:B------:R-:W-:Y:S01]  /*af50*/  BSSY B1, `(.L_x_220) ;  /* 0x00002c1000017945 */ /* 0x000fe20003800000 */
[----:B------:R-:W-:Y:S02]  /*af60*/  IMAD.MOV.U32 R62, RZ, RZ, R244 ;  /* 0x000000ffff3e7224 */ /* 0x000fe400078e00f4 */
[----:B------:R-:W-:-:S13]  /*af70*/  ISETP.NE.AND P0, PT, R0, RZ, PT ;  /* 0x000000ff0000720c */ /* 0x000fda0003f05270 */
[----:B------:R-:W-:Y:S05]  /*af80*/  @!P0 BRA `(.L_x_221) ;  /* 0x0000204000008947 */ /* 0x000fea0003800000 */
[----:B------:R-:W2:Y:S04]  /*af90*/  LDL R7, [R1+0x50] ;  /* 0x0000500001077983 */ /* 0x000ea80000100800 */
[----:B------:R-:W3:Y:S04]  /*afa0*/  LDL R12, [R1+0x54] ;  /* 0x00005400010c7983 */ /* 0x000ee80000100800 */
[----:B------:R-:W4:Y:S04]  /*afb0*/  LDL R6, [R1+0x5c] ;  /* 0x00005c0001067983 */ /* 0x000f280000100800 */
[----:B------:R-:W4:Y:S04]  /*afc0*/  LDL R11, [R1+0x58] ;  /* 0x00005800010b7983 */ /* 0x000f280000100800 */
[----:B------:R-:W4:Y:S04]  /*afd0*/  LDL R10, [R1+0x6c] ;  /* 0x00006c00010a7983 */ /* 0x000f280000100800 */
[----:B-1----:R-:W4:Y:S04]  /*afe0*/  LDL R5, [R1+0x64] ;  /* 0x0000640001057983 */ /* 0x002f280000100800 */
[----:B------:R-:W4:Y:S04]  /*aff0*/  LDL R9, [R1+0x68] ;  /* 0x0000680001097983 */ /* 0x000f280000100800 */
[----:B------:R-:W4:Y:S01]  /*b000*/  LDL R8, [R1+0x60] ;  /* 0x0000600001087983 */ /* 0x000f220000100800 */
[----:B------:R-:W-:Y:S01]  /*b010*/  WARPSYNC 0xffffffff ;  /* 0xffffffff00007948 */ /* 0x000fe20003800000 */
[----:B------:R-:W-:-:S02]  /*b020*/  F2FP.PACK_AB R0, R125, R124 ;  /* 0x0000007c7d00723e */ /* 0x000fc400000000ff */
[----:B------:R-:W-:Y:S01]  /*b030*/  BAR.SYNC.DEFER_BLOCKING 0x1, 0x100 ;  /* 0x0044000000007b1d */ /* 0x000fe20000010000 */
[----:B------:R-:W-:Y:S02]  /*b040*/  F2FP.PACK_AB R2, R97, R96 ;  /* 0x000000606102723e */ /* 0x000fe400000000ff */
[----:B------:R-:W-:Y:S02]  /*b050*/  F2FP.PACK_AB R3, R29, R28 ;  /* 0x0000001c1d03723e */ /* 0x000fe400000000ff */
[----:B------:R-:W-:Y:S01]  /*b060*/  F2FP.PACK_AB R4, R43, R42 ;  /* 0x0000002a2b04723e */ /* 0x000fe200000000ff */
[----:B--2---:R1:W-:Y:S04]  /*b070*/  STS [R7], R0 ;  /* 0x0000000007007388 */ /* 0x0043e80000000800 */
[----:B------:R2:W-:Y:S04]  /*b080*/  STS [R7+0x400], R2 ;  /* 0x0004000207007388 */ /* 0x0005e80000000800 */
[----:B---3--:R3:W-:Y:S01]  /*b090*/  STS [R12], R3 ;  /* 0x000000030c007388 */ /* 0x0087e20000000800 */
[----:B-1----:R-:W-:-:S02]  /*b0a0*/  F2FP.PACK_AB R0, R77, R76 ;  /* 0x0000004c4d00723e */ /* 0x002fc400000000ff */
[----:B--2---:R-:W-:-:S03]  /*b0b0*/  F2FP.PACK_AB R2, R31, R30 ;  /* 0x0000001e1f02723e */ /* 0x004fc600000000ff */
[----:B------:R1:W-:Y:S01]  /*b0c0*/  STS [R12+0x400], R0 ;  /* 0x000400000c007388 */ /* 0x0003e20000000800 */
[----:B---3--:R-:W-:-:S03]  /*b0d0*/  F2FP.PACK_AB R3, R57, R56 ;  /* 0x000000383903723e */ /* 0x008fc600000000ff */
[----:B----4-:R2:W-:Y:S04]  /*b0e0*/  STS [R6], R2 ;  /* 0x0000000206007388 */ /* 0x0105e80000000800 */
[----:B------:R3:W-:Y:S01]  /*b0f0*/  STS [R6+0x400], R3 ;  /* 0x0004000306007388 */ /* 0x0007e20000000800 */
[----:B-1----:R-:W-:Y:S02]  /*b100*/  F2FP.PACK_AB R0, R33, R32 ;  /* 0x000000202100723e */ /* 0x002fe400000000ff */
[----:B--2---:R-:W-:-:S03]  /*b110*/  F2FP.PACK_AB R2, R101, R100 ;  /* 0x000000646502723e */ /* 0x004fc600000000ff */
[----:B------:R1:W-:Y:S01]  /*b120*/  STS [R11], R0 ;  /* 0x000000000b007388 */ /* 0x0003e20000000800 */
[----:B---3--:R-:W-:-:S03]  /*b130*/  F2FP.PACK_AB R3, R35, R34 ;  /* 0x000000222303723e */ /* 0x008fc600000000ff */
[----:B------:R2:W-:Y:S04]  /*b140*/  STS [R11+0x400], R2 ;  /* 0x000400020b007388 */ /* 0x0005e80000000800 */
[----:B------:R3:W-:Y:S01]  /*b150*/  STS [R10], R3 ;  /* 0x000000030a007388 */ /* 0x0007e20000000800 */
[----:B-1----:R-:W-:Y:S02]  /*b160*/  F2FP.PACK_AB R0, R81, R80 ;  /* 0x000000505100723e */ /* 0x002fe400000000ff */
[----:B--2---:R-:W-:-:S03]  /*b170*/  F2FP.PACK_AB R2, R39, R38 ;  /* 0x000000262702723e */ /* 0x004fc600000000ff */
[----:B------:R1:W-:Y:S01]  /*b180*/  STS [R10+0x400], R0 ;  /* 0x000400000a007388 */ /* 0x0003e20000000800 */
[----:B---3--:R-:W-:-:S03]  /*b190*/  F2FP.PACK_AB R3, R59, R58 ;  /* 0x0000003a3b03723e */ /* 0x008fc600000000ff */
[----:B------:R2:W-:Y:S04]  /*b1a0*/  STS [R5], R2 ;  /* 0x0000000205007388 */ /* 0x0005e80000000800 */
        /* <DEDUP_REMOVED lines=11> */
[----:B------:R-:W-:Y:S04]  /*b260*/  STS [R7+0x4000], R3 ;  /* 0x0040000307007388 */ /* 0x000fe80000000800 */
[----:B------:R2:W-:Y:S01]  /*b270*/  STS [R7+0x4400], R4 ;  /* 0x0044000407007388 */ /* 0x0005e20000000800 */
[----:B-1----:R-:W-:-:S03]  /*b280*/  F2FP.PACK_AB R0, R61, R60 ;  /* 0x0000003c3d00723e */ /* 0x002fc600000000ff */
[----:B--2---:R-:W2:Y:S01]  /*b290*/  LDL.LU R7, [R1] ;  /* 0x0000000001077983 */ /* 0x004ea20000300800 */
[----:B------:R-:W-:Y:S02]  /*b2a0*/  F2FP.PACK_AB R4, R49, R48 ;  /* 0x000000303104723e */ /* 0x000fe400000000ff */
[----:B------:R-:W-:Y:S01]  /*b2b0*/  F2FP.PACK_AB R3, R65, R64 ;  /* 0x000000404103723e */ /* 0x000fe200000000ff */
[----:B------:R1:W-:Y:S04]  /*b2c0*/  STS [R12+0x4000], R2 ;  /* 0x004000020c007388 */ /* 0x0003e80000000800 */
[----:B------:R3:W-:Y:S04]  /*b2d0*/  STS [R12+0x4400], R0 ;  /* 0x004400000c007388 */ /* 0x0007e80000000800 */
[----:B------:R4:W-:Y:S04]  /*b2e0*/  STS [R6+0x4000], R4 ;  /* 0x0040000406007388 */ /* 0x0009e80000000800 */
[----:B------:R4:W-:Y:S01]  /*b2f0*/  STS [R6+0x4400], R3 ;  /* 0x0044000306007388 */ /* 0x0009e20000000800 */
[----:B-1----:R-:W-:-:S02]  /*b300*/  F2FP.PACK_AB R2, R51, R50 ;  /* 0x000000323302723e */ /* 0x002fc400000000ff */
[----:B---3--:R-:W-:-:S03]  /*b310*/  F2FP.PACK_AB R0, R83, R82 ;  /* 0x000000525300723e */ /* 0x008fc600000000ff */
[----:B------:R1:W-:Y:S04]  /*b320*/  STS [R11+0x4000], R2 ;  /* 0x004000020b007388 */ /* 0x0003e80000000800 */
[----:B------:R3:W-:Y:S01]  /*b330*/  STS [R11+0x4400], R0 ;  /* 0x004400000b007388 */ /* 0x0007e20000000800 */
[----:B----4-:R-:W-:Y:S02]  /*b340*/  F2FP.PACK_AB R4, R79, R78 ;  /* 0x0000004e4f04723e */ /* 0x010fe400000000ff */
[----:B------:R-:W-:Y:S01]  /*b350*/  F2FP.PACK_AB R3, R73, R72 ;  /* 0x000000484903723e */ /* 0x000fe200000000ff */
[----:B------:R-:W4:Y:S01]  /*b360*/  LDL.LU R6, [R1+0x4] ;  /* 0x0000040001067983 */ /* 0x000f220000300800 */
[----:B------:R-:W-:Y:S01]  /*b370*/  ISETP.NE.U32.AND P2, PT, RZ, c[0x0][0x500], PT ;  /* 0x00014000ff007a0c */ /* 0x000fe20003f45070 */
[----:B------:R-:W-:Y:S01]  /*b380*/  IMAD.MOV.U32 R14, RZ, RZ, c[0x0][0x388] ;  /* 0x0000e200ff0e7624 */ /* 0x000fe200078e00ff */
[----:B------:R-:W-:-:S02]  /*b390*/  ISETP.NE.U32.AND P3, PT, RZ, c[0x0][0x508], PT ;  /* 0x00014200ff007a0c */ /* 0x000fc40003f65070 */
[----:B------:R-:W-:Y:S02]  /*b3a0*/  ISETP.NE.AND.EX P2, PT, RZ, c[0x0][0x504], PT, P2 ;  /* 0x00014100ff007a0c */ /* 0x000fe40003f45320 */
[----:B------:R-:W-:Y:S02]  /*b3b0*/  ISETP.NE.AND.EX P3, PT, RZ, c[0x0][0x50c], PT, P3 ;  /* 0x00014300ff007a0c */ /* 0x000fe40003f65330 */
[----:B-1----:R-:W-:Y:S02]  /*b3c0*/  F2FP.PACK_AB R2, R75, R74 ;  /* 0x0000004a4b02723e */ /* 0x002fe400000000ff */
[----:B---3--:R-:W-:-:S05]  /*b3d0*/  F2FP.PACK_AB R0, R89, R88 ;  /* 0x000000585900723e */ /* 0x008fca00000000ff */
[----:B------:R1:W-:Y:S04]  /*b3e0*/  STS [R10+0x4000], R0 ;  /* 0x004000000a007388 */ /* 0x0003e80000000800 */
[----:B------:R3:W-:Y:S04]  /*b3f0*/  STS [R10+0x4400], R4 ;  /* 0x004400040a007388 */ /* 0x0007e80000000800 */
[----:B------:R3:W-:Y:S04]  /*b400*/  STS [R5+0x4000], R3 ;  /* 0x0040000305007388 */ /* 0x0007e80000000800 */
[----:B------:R3:W-:Y:S01]  /*b410*/  STS [R5+0x4400], R2 ;  /* 0x0044000205007388 */ /* 0x0007e20000000800 */
[----:B-1----:R-:W-:-:S02]  /*b420*/  F2FP.PACK_AB R0, R53, R52 ;  /* 0x000000343500723e */ /* 0x002fc400000000ff */
[----:B---3--:R-:W-:-:S03]  /*b430*/  @P3 IADD3 R4, P0, R252, c[0x0][0x508], RZ ;  /* 0x00014200fc043a10 */ /* 0x008fc60007f1e0ff */
[----:B------:R1:W-:Y:S01]  /*b440*/  STS [R9+0x4000], R0 ;  /* 0x0040000009007388 */ /* 0x0003e20000000800 */
[----:B------:R-:W-:Y:S02]  /*b450*/  F2FP.PACK_AB R3, R27, R26 ;  /* 0x0000001a1b03723e */ /* 0x000fe400000000ff */
[----:B------:R-:W-:-:S05]  /*b460*/  F2FP.PACK_AB R2, R55, R54 ;  /* 0x000000363702723e */ /* 0x000fca00000000ff */
[----:B------:R3:W-:Y:S01]  /*b470*/  STS [R9+0x4400], R2 ;  /* 0x0044000209007388 */ /* 0x0007e20000000800 */
[----:B-1----:R-:W-:-:S05]  /*b480*/  F2FP.PACK_AB R0, R25, R24 ;  /* 0x000000181900723e */ /* 0x002fca00000000ff */
[----:B------:R1:W-:Y:S04]  /*b490*/  STS [R8+0x4000], R0 ;  /* 0x0040000008007388 */ /* 0x0003e80000000800 */
[----:B------:R2:W-:Y:S04]  /*b4a0*/  STS [R8+0x4400], R3 ;  /* 0x0044000308007388 */ /* 0x0005e80000000800 */
[----:B------:R-:W-:Y:S01]  /*b4b0*/  BAR.SYNC.DEFER_BLOCKING 0x1, 0x100 ;  /* 0x0044000000007b1d */ /* 0x000fe20000010000 */
[----:B---3--:R-:W-:Y:S01]  /*b4c0*/  IADD3 R2, P1, R252, c[0x0][0x500], RZ ;  /* 0x00014000fc027a10 */ /* 0x008fe20007f3e0ff */
[----:B-1----:R-:W-:-:S03]  /*b4d0*/  IMAD.MOV.U32 R0, RZ, RZ, RZ ;  /* 0x000000ffff007224 */ /* 0x002fc600078e00ff */
[C---:B--2---:R-:W-:Y:S02]  /*b4e0*/  IADD3.X R3, R7.reuse, c[0x0][0x504], RZ, P1, !PT ;  /* 0x0001410007037a10 */ /* 0x044fe40000ffe4ff */
[----:B------:R-:W-:-:S03]  /*b4f0*/  @P3 IADD3.X R5, R7, c[0x0][0x50c], RZ, P0, !PT ;  /* 0x0001430007053a10 */ /* 0x000fc600007fe4ff */
[----:B------:R1:W5:Y:S04]  /*b500*/  @P2 LDG.E R0, [R2.64] ;  /* 0x0000000802002981 */ /* 0x000368000c1e1900 */
[----:B------:R2:W5:Y:S01]  /*b510*/  @P3 LDG.E R14, [R4.64] ;  /* 0x00000008040e3981 */ /* 0x000562000c1e1900 */
[----:B----4-:R-:W-:-:S04]  /*b520*/  ISETP.NE.AND P0, PT, R6, RZ, PT ;  /* 0x000000ff0600720c */ /* 0x010fc80003f05270 */
[----:B--2---:R-:W-:Y:S01]  /*b530*/  SEL R5, R6, c[0x0][0x3d4], P0 ;  /* 0x0000f50006057a07 */ /* 0x004fe20000000000 */
[----:B------:R-:W-:Y:S05]  /*b540*/  @P3 BRA `(.L_x_222) ;  /* 0x0000004000003947 */ /* 0x000fea0003800000 */
[----:B-1----:R-:W-:Y:S05]  /*b550*/  @!P2 BRA `(.L_x_222) ;  /* 0x000000300000a947 */ /* 0x002fea0003800000 */
[----:B------:R1:W2:Y:S04]  /*b560*/  LDG.E R4, [R2.64] ;  /* 0x0000000802047981 */ /* 0x0002a8000c1e1900 */
[----:B-1----:R-:W2:Y:S02]  /*b570*/  LDG.E R2, [R2.64+0x4] ;  /* 0x0000040802027981 */ /* 0x002ea4000c1e1900 */
[----:B--2--5:R-:W-:Y:S02]  /*b580*/  IADD3 R14, -R4, R2, RZ ;  /* 0x00000002040e7210 */ /* 0x024fe40007ffe1ff */
.L_x_222:
[----:B-1----:R-:W-:Y:S01]  /*b590*/  IMAD.MOV.U32 R2, RZ, RZ, 0x368 ;  /* 0x00000368ff027424 */ /* 0x002fe200078e00ff */
[----:B------:R-:W-:Y:S01]  /*b5a0*/  ISETP.GT.AND P3, PT, R5, 0x1, PT ;  /* 0x000000010500780c */ /* 0x000fe20003f64270 */
[----:B------:R-:W2:Y:S03]  /*b5b0*/  LDL R6, [R1+0xb0] ;  /* 0x0000b00001067983 */ /* 0x000ea60000100800 */
[----:B------:R-:W-:Y:S01]  /*b5c0*/  SEL R2, R2, 0x328, P3 ;  /* 0x0000032802027807 */ /* 0x000fe20001800000 */
[----:B------:R-:W3:Y:S03]  /*b5d0*/  LDL.LU R3, [R1+0xc] ;  /* 0x00000c0001037983 */ /* 0x000ee60000300800 */
[----:B------:R1:W4:Y:S01]  /*b5e0*/  LDC.64 R16, c[0x0][R2+0x168] ;  /* 0x00005a0002107b82 */ /* 0x0003220000000a00 */
[----:B------:R-:W3:Y:S01]  /*b5f0*/  LDL R13, [R1+0x8] ;  /* 0x00000800010d7983 */ /* 0x000ee20000100800 */
[----:B------:R-:W-:-:S02]  /*b600*/  LOP3.LUT R9, R246, 0xffff, RZ, 0xc0, !PT ;  /* 0x0000fffff6097812 */ /* 0x000fc400078ec0ff */
[----:B------:R-:W-:-:S04]  /*b610*/  ISETP.NE.U32.AND P0, PT, RZ, c[0x0][0x500], PT ;  /* 0x00014000ff007a0c */ /* 0x000fc80003f05070 */
[----:B------:R1:W4:Y:S01]  /*b620*/  LDC.64 R4, c[0x0][R2+0x170] ;  /* 0x00005c0002047b82 */ /* 0x0003220000000a00 */
[----:B------:R-:W-:-:S04]  /*b630*/  ISETP.NE.AND.EX P0, PT, RZ, c[0x0][0x504], PT, P0 ;  /* 0x00014100ff007a0c */ /* 0x000fc80003f05300 */
[----:B------:R-:W-:-:S03]  /*b640*/  SEL R8, R251, RZ, !P0 ;  /* 0x000000fffb087207 */ /* 0x000fc60004000000 */
[----:B------:R1:W2:Y:S08]  /*b650*/  LDC.64 R18, c[0x0][R2+0x178] ;  /* 0x00005e0002127b82 */ /* 0x0002b00000000a00 */
[----:B------:R1:W2:Y:S02]  /*b660*/  LDC.64 R20, c[0x0][R2+0x160] ;  /* 0x0000580002147b82 */ /* 0x0002a40000000a00 */
[----:B-1----:R-:W-:-:S02]  /*b670*/  IMAD.MOV.U32 R2, RZ, RZ, c[0x0][0x4e8] ;  /* 0x00013a00ff027624 */ /* 0x002fc400078e00ff */
[-C--:B----4-:R-:W-:Y:S02]  /*b680*/  IMAD R10, R17, R9.reuse, RZ ;  /* 0x00000009110a7224 */ /* 0x090fe400078e02ff */
[----:B------:R-:W4:Y:S01]  /*b690*/  LDL R17, [R1+0xac] ;  /* 0x0000ac0001117983 */ /* 0x000f220000100800 */
[----:B------:R-:W-:Y:S01]  /*b6a0*/  ISETP.NE.AND P2, PT, R2, 0x1, PT ;  /* 0x000000010200780c */ /* 0x000fe20003f45270 */
[----:B------:R-:W-:Y:S02]  /*b6b0*/  IMAD R2, R5, R8, RZ ;  /* 0x0000000805027224 */ /* 0x000fe400078e02ff */
[----:B------:R-:W1:Y:S01]  /*b6c0*/  S2R R36, SR_TID.X ;  /* 0x0000000000247919 */ /* 0x000e620000002100 */
[----:B--2---:R-:W-:Y:S02]  /*b6d0*/  IMAD R11, R245, 0x80, R6 ;  /* 0x00000080f50b7824 */ /* 0x004fe400078e0206 */
[----:B------:R-:W-:Y:S01]  /*b6e0*/  IMAD.WIDE.U32 R6, R16, R9, RZ ;  /* 0x0000000910067225 */ /* 0x000fe200078e00ff */
[----:B---3--:R-:W-:-:S05]  /*b6f0*/  SEL R3, R3, RZ, !P0 ;  /* 0x000000ff03037207 */ /* 0x008fca0004000000 */
[----:B------:R-:W-:Y:S02]  /*b700*/  IMAD R12, R4, R3, R2 ;  /* 0x00000003040c7224 */ /* 0x000fe400078e0202 */
[----:B------:R-:W-:-:S04]  /*b710*/  @P2 IMAD.HI.U32 R3, R11, c[0x0][0x4ec], RZ ;  /* 0x00013b000b032a27 */ /* 0x000fc800078e00ff */
[----:B------:R-:W-:-:S04]  /*b720*/  IMAD.WIDE.U32 R4, R4, R8, RZ ;  /* 0x0000000804047225 */ /* 0x000fc800078e00ff */
[----:B------:R-:W-:Y:S01]  /*b730*/  IMAD.MOV.U32 R2, RZ, RZ, R11 ;  /* 0x000000ffff027224 */ /* 0x000fe200078e000b */
[----:B------:R-:W-:Y:S02]  /*b740*/  @P2 SHF.R.U32.HI R2, RZ, c[0x0][0x4f0], R3 ;  /* 0x00013c00ff022a19 */ /* 0x000fe40000011603 */
[----:B------:R-:W-:Y:S02]  /*b750*/  SEL R3, R13, RZ, P3 ;  /* 0x000000ff0d037207 */ /* 0x000fe40001800000 */
[----:B-----5:R-:W-:Y:S01]  /*b760*/  IADD3 R15, P1, P0, R4, R6, R0 ;  /* 0x00000006040f7210 */ /* 0x020fe2000783e000 */
[----:B------:R-:W-:Y:S02]  /*b770*/  IMAD.IADD R6, R7, 0x1, R10 ;  /* 0x0000000107067824 */ /* 0x000fe400078e020a */
[----:B------:R-:W-:Y:S01]  /*b780*/  IMAD.IADD R13, R5, 0x1, R12 ;  /* 0x00000001050d7824 */ /* 0x000fe200078e020c */
[----:B------:R-:W-:Y:S01]  /*b790*/  SHF.R.S32.HI R12, RZ, 0x1f, R0 ;  /* 0x0000001fff0c7819 */ /* 0x000fe20000011400 */
[----:B------:R-:W-:-:S02]  /*b7a0*/  IMAD.MOV R7, RZ, RZ, -R2 ;  /* 0x000000ffff077224 */ /* 0x000fc400078e0a02 */
[-C--:B------:R-:W-:Y:S02]  /*b7b0*/  IMAD R10, R19, R3.reuse, RZ ;  /* 0x00000003130a7224 */ /* 0x080fe400078e02ff */
[----:B------:R-:W-:Y:S01]  /*b7c0*/  IMAD.WIDE.U32 R4, R18, R3, RZ ;  /* 0x0000000312047225 */ /* 0x000fe200078e00ff */
[----:B------:R-:W-:-:S03]  /*b7d0*/  IADD3.X R13, R13, R6, R12, P1, P0 ;  /* 0x000000060d0d7210 */ /* 0x000fc60000fe040c */
[----:B------:R-:W-:Y:S01]  /*b7e0*/  IMAD R3, R7, c[0x0][0x4e8], R11 ;  /* 0x00013a0007037a24 */ /* 0x000fe200078e020b */
[----:B------:R-:W-:Y:S01]  /*b7f0*/  IADD3 R4, P1, P0, R2, R15, R4 ;  /* 0x0000000f02047210 */ /* 0x000fe2000783e004 */
[----:B------:R-:W-:Y:S01]  /*b800*/  IMAD.IADD R10, R5, 0x1, R10 ;  /* 0x00000001050a7824 */ /* 0x000fe200078e020a */
[----:B------:R-:W-:Y:S01]  /*b810*/  SHF.R.S32.HI R5, RZ, 0x1f, R2 ;  /* 0x0000001fff057819 */ /* 0x000fe20000011402 */
[----:B------:R-:W-:Y:S01]  /*b820*/  IMAD R2, R21, R3, RZ ;  /* 0x0000000315027224 */ /* 0x000fe200078e02ff */
[----:B------:R-:W-:Y:S02]  /*b830*/  SHF.R.S32.HI R6, RZ, 0x1f, R3 ;  /* 0x0000001fff067819 */ /* 0x000fe40000011403 */
[----:B------:R-:W-:Y:S01]  /*b840*/  IADD3.X R5, R5, R13, R10, P1, P0 ;  /* 0x0000000d05057210 */ /* 0x000fe20000fe040a */
[----:B------:R-:W-:Y:S02]  /*b850*/  IMAD.MOV.U32 R7, RZ, RZ, c[0x0][0x4a8] ;  /* 0x00012a00ff077624 */ /* 0x000fe400078e00ff */
[----:B------:R-:W-:-:S02]  /*b860*/  IMAD R6, R20, R6, R2 ;  /* 0x0000000614067224 */ /* 0x000fc400078e0202 */
[----:B------:R-:W-:Y:S01]  /*b870*/  IMAD.WIDE.U32 R2, R20, R3, R4 ;  /* 0x0000000314027225 */ /* 0x000fe200078e0004 */
[----:B------:R-:W-:-:S03]  /*b880*/  SEL R4, R7, c[0x0][0x450], P3 ;  /* 0x0001140007047a07 */ /* 0x000fc60001800000 */
[----:B------:R-:W-:Y:S01]  /*b890*/  IMAD.MOV.U32 R5, RZ, RZ, c[0x0][0x4ac] ;  /* 0x00012b00ff057624 */ /* 0x000fe200078e00ff */
[----:B-1----:R-:W-:Y:S01]  /*b8a0*/  SHF.R.S32.HI R16, RZ, 0x1f, R36 ;  /* 0x0000001fff107819 */ /* 0x002fe20000011424 */
[----:B------:R-:W-:Y:S01]  /*b8b0*/  IMAD.IADD R3, R3, 0x1, R6 ;  /* 0x0000000103037824 */ /* 0x000fe200078e0206 */
[----:B------:R-:W-:Y:S02]  /*b8c0*/  LEA R4, P0, R2, R4, 0x2 ;  /* 0x0000000402047211 */ /* 0x000fe400078010ff */
[----:B------:R-:W-:Y:S02]  /*b8d0*/  SEL R5, R5, c[0x0][0x454], P3 ;  /* 0x0001150005057a07 */ /* 0x000fe40001800000 */
[----:B------:R-:W-:Y:S02]  /*b8e0*/  LEA.HI R16, R16, R36, RZ, 0x5 ;  /* 0x0000002410107211 */ /* 0x000fe400078f28ff */
[----:B------:R-:W-:Y:S02]  /*b8f0*/  LEA.HI.X R2, R2, R5, R3, 0x2, P0 ;  /* 0x0000000502027211 */ /* 0x000fe400000f1403 */
[----:B------:R-:W-:Y:S01]  /*b900*/  LOP3.LUT R16, R16, 0xffffffe0, RZ, 0xc0, !PT ;  /* 0xffffffe010107812 */ /* 0x000fe200078ec0ff */
[----:B------:R-:W-:Y:S04]  /*b910*/  SHFL.IDX PT, R6, R4, RZ, 0x1c1f ;  /* 0x001c1fff04067589 */ /* 0x000fe800000e0000 */
[----:B------:R-:W1:Y:S01]  /*b920*/  SHFL.IDX PT, R7, R2, RZ, 0x1c1f ;  /* 0x001c1fff02077589 */ /* 0x000e6200000e0000 */
[----:B------:R-:W-:-:S03]  /*b930*/  IMAD.IADD R16, R36, 0x1, -R16 ;  /* 0x0000000124107824 */ /* 0x000fc600078e0a10 */
[----:B------:R-:W-:Y:S04]  /*b940*/  SHFL.IDX PT, R4, R4, 0x1, 0x1c1f ;  /* 0x003c1f0004047f89 */ /* 0x000fe800000e0000 */
[----:B------:R4:W2:Y:S01]  /*b950*/  SHFL.IDX PT, R5, R2, 0x1, 0x1c1f ;  /* 0x003c1f0002057f89 */ /* 0x0008a200000e0000 */
[----:B------:R-:W-:Y:S01]  /*b960*/  IMAD R10, R14, c[0x0][0x4e8], RZ ;  /* 0x00013a000e0a7a24 */ /* 0x000fe200078e02ff */
[----:B------:R-:W-:Y:S01]  /*b970*/  LOP3.LUT P0, RZ, R16, 0x3, RZ, 0xc0, !PT ;  /* 0x0000000310ff7812 */ /* 0x000fe2000780c0ff */
[----:B----4-:R-:W-:-:S05]  /*b980*/  IMAD R2, R245, 0x80, R17 ;  /* 0x00000080f5027824 */ /* 0x010fca00078e0211 */
[C---:B------:R-:W-:Y:S02]  /*b990*/  IADD3 R3, R2.reuse, 0x8, RZ ;  /* 0x0000000802037810 */ /* 0x040fe40007ffe0ff */
[-C--:B------:R-:W-:Y:S02]  /*b9a0*/  ISETP.GE.OR P1, PT, R2, R10.reuse, P0 ;  /* 0x0000000a0200720c */ /* 0x080fe40000726670 */
[----:B------:R-:W-:-:S11]  /*b9b0*/  ISETP.GE.OR P0, PT, R3, R10, P0 ;  /* 0x0000000a0300720c */ /* 0x000fd60000706670 */
[----:B-1----:R1:W-:Y:S01]  /*b9c0*/  @!P1 ST.E [R6.64], R23 ;  /* 0x0000001706009985 */ /* 0x0023e2000c101908 */
[----:B------:R-:W-:-:S03]  /*b9d0*/  ISETP.GE.AND P1, PT, R2, R10, PT ;  /* 0x0000000a0200720c */ /* 0x000fc60003f26270 */
[----:B--2---:R1:W-:Y:S01]  /*b9e0*/  @!P0 ST.E [R4.64], R22 ;  /* 0x0000001604008985 */ /* 0x0043e2000c101908 */
[----:B------:R-:W-:Y:S01]  /*b9f0*/  ISETP.GE.AND P0, PT, R3, R10, PT ;  /* 0x0000000a0300720c */ /* 0x000fe20003f06270 */
[----:B------:R-:W-:Y:S05]  /*ba00*/  @P3 BRA `(.L_x_223) ;  /* 0x0000070000003947 */ /* 0x000fea0003800000 */
[----:B------:R-:W-:Y:S01]  /*ba10*/  IMAD R12, R12, c[0x0][0x3a0], RZ ;  /* 0x0000e8000c0c7a24 */ /* 0x000fe200078e02ff */
[----:B-1----:R-:W-:Y:S01]  /*ba20*/  LEA R4, R233, R234, 0x5 ;  /* 0x000000eae9047211 */ /* 0x002fe200078e28ff */
[C---:B------:R-:W-:Y:S01]  /*ba30*/  IMAD.WIDE.U32 R2, R0.reuse, c[0x0][0x3a0], RZ ;  /* 0x0000e80000027a25 */ /* 0x040fe200078e00ff */
[----:B------:R-:W-:Y:S01]  /*ba40*/  SHF.R.S32.HI R5, RZ, 0x1f, R8 ;  /* 0x0000001fff057819 */ /* 0x000fe20000011408 */
[----:B------:R1:W2:Y:S01]  /*ba50*/  LDS.128 R16, [R200+0x80] ;  /* 0x00008000c8107984 */ /* 0x0002a20000000c00 */
[----:B------:R-:W-:Y:S01]  /*ba60*/  LEA R4, R245, R4, 0x7 ;  /* 0x00000004f5047211 */ /* 0x000fe200078e38ff */
[----:B------:R-:W-:Y:S02]  /*ba70*/  IMAD R0, R0, c[0x0][0x3a4], R12 ;  /* 0x0000e90000007a24 */ /* 0x000fe400078e020c */
[----:B------:R1:W3:Y:S01]  /*ba80*/  LDS.128 R24, [R200+0x1080] ;  /* 0x00108000c8187984 */ /* 0x0002e20000000c00 */
[----:B------:R-:W-:-:S02]  /*ba90*/  IMAD R5, R5, c[0x0][0x3f0], RZ ;  /* 0x0000fc0005057a24 */ /* 0x000fc400078e02ff */
[----:B------:R-:W-:Y:S01]  /*baa0*/  IADD3 R3, R3, R0, RZ ;  /* 0x0000000003037210 */ /* 0x000fe20007ffe0ff */
[----:B------:R-:W-:Y:S01]  /*bab0*/  @P2 IMAD.HI.U32 R6, R4, c[0x0][0x4ec], RZ ;  /* 0x00013b0004062a27 */ /* 0x000fe200078e00ff */
[----:B------:R1:W4:Y:S01]  /*bac0*/  LDS.128 R32, [R200+0x2080] ;  /* 0x00208000c8207984 */ /* 0x0003220000000c00 */
[----:B------:R-:W-:Y:S02]  /*bad0*/  MOV R0, R4 ;  /* 0x0000000400007202 */ /* 0x000fe40000000f00 */
[C---:B------:R-:W-:Y:S01]  /*bae0*/  IMAD.WIDE.U32 R2, R9.reuse, c[0x0][0x3e8], R2 ;  /* 0x0000fa0009027a25 */ /* 0x040fe200078e0002 */
[----:B------:R1:W1:Y:S01]  /*baf0*/  LDS.128 R40, [R200+0x3080] ;  /* 0x00308000c8287984 */ /* 0x0002620000000c00 */
[----:B------:R-:W-:Y:S02]  /*bb00*/  @P2 SHF.R.U32.HI R0, RZ, c[0x0][0x4f0], R6 ;  /* 0x00013c00ff002a19 */ /* 0x000fe40000011606 */
[----:B------:R-:W-:Y:S01]  /*bb10*/  IMAD R3, R9, c[0x0][0x3ec], R3 ;  /* 0x0000fb0009037a24 */ /* 0x000fe200078e0203 */
[----:B------:R1:W1:Y:S01]  /*bb20*/  LDS.128 R12, [R200+0x4080] ;  /* 0x00408000c80c7984 */ /* 0x0002620000000c00 */
[C---:B------:R-:W-:Y:S01]  /*bb30*/  IMAD R7, R8.reuse, c[0x0][0x3f4], R5 ;  /* 0x0000fd0008077a24 */ /* 0x040fe200078e0205 */
[----:B------:R-:W-:Y:S01]  /*bb40*/  SHF.R.S32.HI R6, RZ, 0x1f, R0 ;  /* 0x0000001fff067819 */ /* 0x000fe20000011400 */
[----:B------:R-:W-:Y:S01]  /*bb50*/  IMAD.WIDE.U32 R2, R8, c[0x0][0x3f0], R2 ;  /* 0x0000fc0008027a25 */ /* 0x000fe200078e0002 */
[----:B------:R1:W1:Y:S01]  /*bb60*/  LDS.128 R20, [R200+0x5080] ;  /* 0x00508000c8147984 */ /* 0x0002620000000c00 */
[----:B------:R-:W-:-:S02]  /*bb70*/  IADD3 R5, -R0, RZ, RZ ;  /* 0x000000ff00057210 */ /* 0x000fc40007ffe1ff */
[----:B------:R-:W-:Y:S01]  /*bb80*/  IMAD R6, R6, c[0x0][0x3e0], RZ ;  /* 0x0000f80006067a24 */ /* 0x000fe200078e02ff */
[----:B------:R1:W1:Y:S01]  /*bb90*/  LDS.128 R28, [R200+0x6080] ;  /* 0x00608000c81c7984 */ /* 0x0002620000000c00 */
[----:B------:R-:W-:Y:S01]  /*bba0*/  IADD3 R3, R3, R7, RZ ;  /* 0x0000000703037210 */ /* 0x000fe20007ffe0ff */
[----:B------:R-:W-:Y:S02]  /*bbb0*/  IMAD R4, R5, c[0x0][0x4e8], R4 ;  /* 0x00013a0005047a24 */ /* 0x000fe400078e0204 */
[----:B------:R1:W1:Y:S01]  /*bbc0*/  LDS.128 R44, [R200+0x7080] ;  /* 0x00708000c82c7984 */ /* 0x0002620000000c00 */
[C---:B------:R-:W-:Y:S02]  /*bbd0*/  IMAD R5, R0.reuse, c[0x0][0x3e4], R6 ;  /* 0x0000f90000057a24 */ /* 0x040fe400078e0206 */
[----:B------:R-:W-:Y:S01]  /*bbe0*/  IMAD.WIDE.U32 R2, R0, c[0x0][0x3e0], R2 ;  /* 0x0000f80000027a25 */ /* 0x000fe200078e0002 */
[----:B------:R-:W-:-:S04]  /*bbf0*/  SHF.R.S32.HI R0, RZ, 0x1f, R4 ;  /* 0x0000001fff007819 */ /* 0x000fc80000011404 */
[----:B------:R-:W-:Y:S01]  /*bc00*/  IADD3 R3, R3, R5, RZ ;  /* 0x0000000503037210 */ /* 0x000fe20007ffe0ff */
[----:B------:R-:W-:-:S04]  /*bc10*/  IMAD R0, R0, c[0x0][0x3d8], RZ ;  /* 0x0000f60000007a24 */ /* 0x000fc800078e02ff */
[----:B------:R-:W-:-:S04]  /*bc20*/  IMAD.WIDE.U32 R2, R4, c[0x0][0x3d8], R2 ;  /* 0x0000f60004027a25 */ /* 0x000fc800078e0002 */
[----:B------:R-:W-:Y:S01]  /*bc30*/  IMAD R0, R4, c[0x0][0x3dc], R0 ;  /* 0x0000f70004007a24 */ /* 0x000fe200078e0200 */
[----:B------:R-:W-:-:S04]  /*bc40*/  LEA R9, P0, R2, c[0x0][0x380], 0x1 ;  /* 0x0000e00002097a11 */ /* 0x000fc800078008ff */
[----:B------:R-:W-:-:S04]  /*bc50*/  IADD3 R0, R3, R0, RZ ;  /* 0x0000000003007210 */ /* 0x000fc80007ffe0ff */
[----:B------:R-:W-:Y:S01]  /*bc60*/  LEA.HI.X R7, R2, c[0x0][0x384], R0, 0x1, P0 ;  /* 0x0000e10002077a11 */ /* 0x000fe200000f0c00 */
[----:B------:R-:W-:Y:S05]  /*bc70*/  BRA.DIV ~URZ, `(.L_x_224) ;  /* 0x00003a427f007947 */ /* 0x000fea000b800000 */
[----:B--234-:R2:W3:Y:S02]  /*bc80*/  SHFL.IDX PT, R8, R7, RZ, 0x181f ;  /* 0x00181fff07087589 */ /* 0x01c4e400000e0000 */
.L_x_300:
[----:B------:R-:W-:Y:S05]  /*bc90*/  BRA.DIV ~URZ, `(.L_x_225) ;  /* 0x00003a927f007947 */ /* 0x000fea000b800000 */
[----:B------:R4:W2:Y:S02]  /*bca0*/  SHFL.IDX PT, R0, R9, RZ, 0x181f ;  /* 0x00181fff09007589 */ /* 0x0008a400000e0000 */
.L_x_301:
[----:B------:R-:W-:Y:S01]  /*bcb0*/  LEA R6, R245, R234, 0x7 ;  /* 0x000000eaf5067211 */ /* 0x000fe200078e38ff */
[----:B------:R-:W-:Y:S03]  /*bcc0*/  BSSY B0, `(.L_x_226) ;  /* 0x000000d000007945 */ /* 0x000fe60003800000 */
[----:B------:R-:W-:-:S13]  /*bcd0*/  ISETP.GE.AND P0, PT, R6, R10, PT ;  /* 0x0000000a0600720c */ /* 0x000fda0003f06270 */
[----:B------:R-:W-:Y:S05]  /*bce0*/  @P0 BRA `(.L_x_227) ;  /* 0x000000a000000947 */ /* 0x000fea0003800000 */
[----:B------:R-:W-:Y:S02]  /*bcf0*/  ISETP.GE.AND P3, PT, R231, c[0x0][0x3c8], PT ;  /* 0x0000f200e7007a0c */ /* 0x000fe40003f66270 */
[----:B------:R-:W-:Y:S02]  /*bd00*/  ISETP.GE.AND P2, PT, R235, c[0x0][0x3c8], PT ;  /* 0x0000f200eb007a0c */ /* 0x000fe40003f46270 */
[----:B------:R-:W-:Y:S02]  /*bd10*/  SHF.R.S32.HI R36, RZ, 0x1f, R231 ;  /* 0x0000001fff247819 */ /* 0x000fe400000114e7 */
[----:B------:R-:W-:-:S07]  /*bd20*/  SHF.R.S32.HI R11, RZ, 0x1f, R235 ;  /* 0x0000001fff0b7819 */ /* 0x000fce00000114eb */
[-C--:B--2---:R-:W-:Y:S02]  /*bd30*/  @!P3 LEA R4, P1, R231, R0.reuse, 0x1 ;  /* 0x00000000e704b211 */ /* 0x084fe400078208ff */
[----:B------:R-:W-:Y:S02]  /*bd40*/  @!P2 LEA R2, P0, R235, R0, 0x1 ;  /* 0x00000000eb02a211 */ /* 0x000fe400078008ff */
[-C--:B---3--:R-:W-:Y:S02]  /*bd50*/  @!P3 LEA.HI.X R5, R231, R8.reuse, R36, 0x1, P1 ;  /* 0x00000008e705b211 */ /* 0x088fe400008f0c24 */
[----:B------:R-:W-:-:S03]  /*bd60*/  @!P2 LEA.HI.X R3, R235, R8, R11, 0x1, P0 ;  /* 0x00000008eb03a211 */ /* 0x000fc600000f0c0b */
[----:B------:R2:W-:Y:S04]  /*bd70*/  @!P3 ST.E.128 [R4.64], R16 ;  /* 0x000000100400b985 */ /* 0x0005e8000c101d08 */
[----:B-1----:R2:W-:Y:S02]  /*bd80*/  @!P2 ST.E.128 [R2.64], R12 ;  /* 0x0000000c0200a985 */ /* 0x0025e4000c101d08 */
.L_x_227:
[----:B------:R-:W-:Y:S05]  /*bd90*/  BSYNC B0 ;  /* 0x0000000000007941 */ /* 0x000fea0003800000 */
.L_x_226:
[----:B------:R-:W-:Y:S05]  /*bda0*/  BRA.DIV ~URZ, `(.L_x_228) ;  /* 0x000039f27f007947 */ /* 0x000fea000b800000 */
[----:B---3--:R3:W4:Y:S04]  /*bdb0*/  SHFL.IDX PT, R8, R7, 0x1, 0x181f ;  /* 0x00381f0007087f89 */ /* 0x00872800000e0000 */
[----:B--2---:R3:W2:Y:S02]  /*bdc0*/  SHFL.IDX PT, R0, R9, 0x1, 0x181f ;  /* 0x00381f0009007f89 */ /* 0x0046a400000e0000 */
.L_x_302:
[----:B------:R-:W-:Y:S01]  /*bdd0*/  IADD3 R2, R6, 0x20, RZ ;  /* 0x0000002006027810 */ /* 0x000fe20007ffe0ff */
[----:B------:R-:W-:Y:S03]  /*bde0*/  BSSY B0, `(.L_x_229) ;  /* 0x000000d000007945 */ /* 0x000fe60003800000 */
[----:B------:R-:W-:-:S13]  /*bdf0*/  ISETP.GE.AND P0, PT, R2, R10, PT ;  /* 0x0000000a0200720c */ /* 0x000fda0003f06270 */
[----:B------:R-:W-:Y:S05]  /*be00*/  @P0 BRA `(.L_x_230) ;  /* 0x000000a000000947 */ /* 0x000fea0003800000 */
[----:B------:R-:W-:Y:S02]  /*be10*/  ISETP.GE.AND P1, PT, R231, c[0x0][0x3c8], PT ;  /* 0x0000f200e7007a0c */ /* 0x000fe40003f26270 */
[----:B------:R-:W-:Y:S02]  /*be20*/  ISETP.GE.AND P0, PT, R235, c[0x0][0x3c8], PT ;  /* 0x0000f200eb007a0c */ /* 0x000fe40003f06270 */
[----:B-1----:R-:W-:Y:S02]  /*be30*/  SHF.R.S32.HI R12, RZ, 0x1f, R231 ;  /* 0x0000001fff0c7819 */ /* 0x002fe400000114e7 */
[----:B------:R-:W-:-:S07]  /*be40*/  SHF.R.S32.HI R11, RZ, 0x1f, R235 ;  /* 0x0000001fff0b7819 */ /* 0x000fce00000114eb */
[-C--:B--2---:R-:W-:Y:S02]  /*be50*/  @!P1 LEA R4, P3, R231, R0.reuse, 0x1 ;  /* 0x00000000e7049211 */ /* 0x084fe400078608ff */
[----:B------:R-:W-:Y:S02]  /*be60*/  @!P0 LEA R2, P2, R235, R0, 0x1 ;  /* 0x00000000eb028211 */ /* 0x000fe400078408ff */
[-C--:B----4-:R-:W-:Y:S02]  /*be70*/  @!P1 LEA.HI.X R5, R231, R8.reuse, R12, 0x1, P3 ;  /* 0x00000008e7059211 */ /* 0x090fe400018f0c0c */
[----:B------:R-:W-:-:S03]  /*be80*/  @!P0 LEA.HI.X R3, R235, R8, R11, 0x1, P2 ;  /* 0x00000008eb038211 */ /* 0x000fc600010f0c0b */
[----:B------:R1:W-:Y:S04]  /*be90*/  @!P1 ST.E.128 [R4.64], R24 ;  /* 0x0000001804009985 */ /* 0x0003e8000c101d08 */
[----:B------:R1:W-:Y:S02]  /*bea0*/  @!P0 ST.E.128 [R2.64], R20 ;  /* 0x0000001402008985 */ /* 0x0003e4000c101d08 */
.L_x_230:
[----:B------:R-:W-:Y:S05]  /*beb0*/  BSYNC B0 ;  /* 0x0000000000007941 */ /* 0x000fea0003800000 */
.L_x_229:
[----:B------:R-:W-:Y:S05]  /*bec0*/  BRA.DIV ~URZ, `(.L_x_231) ;  /* 0x000039a27f007947 */ /* 0x000fea000b800000 */
[----:B----4-:R4:W3:Y:S02]  /*bed0*/  SHFL.IDX PT, R8, R7, 0x2, 0x181f ;  /* 0x00581f0007087f89 */ /* 0x0108e400000e0000 */
.L_x_303:
[----:B------:R-:W-:Y:S05]  /*bee0*/  BRA.DIV ~URZ, `(.L_x_232) ;  /* 0x000039f27f007947 */ /* 0x000fea000b800000 */
[----:B--2---:R2:W4:Y:S02]  /*bef0*/  SHFL.IDX PT, R0, R9, 0x2, 0x181f ;  /* 0x00581f0009007f89 */ /* 0x00452400000e0000 */
.L_x_304:
[----:B-1----:R-:W-:Y:S01]  /*bf00*/  IADD3 R2, R6, 0x40, RZ ;  /* 0x0000004006027810 */ /* 0x002fe20007ffe0ff */
[----:B------:R-:W-:Y:S03]  /*bf10*/  BSSY B0, `(.L_x_233) ;  /* 0x000000d000007945 */ /* 0x000fe60003800000 */
[----:B------:R-:W-:-:S13]  /*bf20*/  ISETP.GE.AND P0, PT, R2, R10, PT ;  /* 0x0000000a0200720c */ /* 0x000fda0003f06270 */
[----:B------:R-:W-:Y:S05]  /*bf30*/  @P0 BRA `(.L_x_234) ;  /* 0x000000a000000947 */ /* 0x000fea0003800000 */
[----:B------:R-:W-:Y:S02]  /*bf40*/  ISETP.GE.AND P1, PT, R231, c[0x0][0x3c8], PT ;  /* 0x0000f200e7007a0c */ /* 0x000fe40003f26270 */
[----:B------:R-:W-:Y:S02]  /*bf50*/  ISETP.GE.AND P0, PT, R235, c[0x0][0x3c8], PT ;  /* 0x0000f200eb007a0c */ /* 0x000fe40003f06270 */
[----:B------:R-:W-:Y:S02]  /*bf60*/  SHF.R.S32.HI R12, RZ, 0x1f, R231 ;  /* 0x0000001fff0c7819 */ /* 0x000fe400000114e7 */
[----:B------:R-:W-:-:S07]  /*bf70*/  SHF.R.S32.HI R11, RZ, 0x1f, R235 ;  /* 0x0000001fff0b7819 */ /* 0x000fce00000114eb */
[-C--:B----4-:R-:W-:Y:S02]  /*bf80*/  @!P1 LEA R4, P3, R231, R0.reuse, 0x1 ;  /* 0x00000000e7049211 */ /* 0x090fe400078608ff */
[----:B------:R-:W-:Y:S02]  /*bf90*/  @!P0 LEA R2, P2, R235, R0, 0x1 ;  /* 0x00000000eb028211 */ /* 0x000fe400078408ff */
[-C--:B---3--:R-:W-:Y:S02]  /*bfa0*/  @!P1 LEA.HI.X R5, R231, R8.reuse, R12, 0x1, P3 ;  /* 0x00000008e7059211 */ /* 0x088fe400018f0c0c */
[----:B------:R-:W-:-:S03]  /*bfb0*/  @!P0 LEA.HI.X R3, R235, R8, R11, 0x1, P2 ;  /* 0x00000008eb038211 */ /* 0x000fc600010f0c0b */
[----:B------:R1:W-:Y:S04]  /*bfc0*/  @!P1 ST.E.128 [R4.64], R32 ;  /* 0x0000002004009985 */ /* 0x0003e8000c101d08 */
[----:B------:R1:W-:Y:S02]  /*bfd0*/  @!P0 ST.E.128 [R2.64], R28 ;  /* 0x0000001c02008985 */ /* 0x0003e4000c101d08 */
.L_x_234:
[----:B------:R-:W-:Y:S05]  /*bfe0*/  BSYNC B0 ;  /* 0x0000000000007941 */ /* 0x000fea0003800000 */
.L_x_233:
[----:B------:R-:W-:Y:S05]  /*bff0*/  BRA.DIV ~URZ, `(.L_x_235) ;  /* 0x000039527f007947 */ /* 0x000fea000b800000 */
[----:B---34-:R-:W3:Y:S04]  /*c000*/  SHFL.IDX PT, R7, R7, 0x3, 0x181f ;  /* 0x00781f0007077f89 */ /* 0x018ee800000e0000 */
[----:B------:R4:W1:Y:S02]  /*c010*/  SHFL.IDX PT, R0, R9, 0x3, 0x181f ;  /* 0x00781f0009007f89 */ /* 0x00086400000e0000 */
.L_x_305:
[----:B-1----:R-:W-:-:S04]  /*c020*/  IADD3 R2, R6, 0x60, RZ ;  /* 0x0000006006027810 */ /* 0x002fc80007ffe0ff */
[----:B------:R-:W-:-:S13]  /*c030*/  ISETP.GE.AND P0, PT, R2, R10, PT ;  /* 0x0000000a0200720c */ /* 0x000fda0003f06270 */
[----:B------:R-:W-:Y:S05]  /*c040*/  @P0 BRA `(.L_x_236) ;  /* 0x00001b1000000947 */ /* 0x000fea0003800000 */
[----:B------:R-:W-:Y:S02]  /*c050*/  ISETP.GE.AND P0, PT, R231, c[0x0][0x3c8], PT ;  /* 0x0000f200e7007a0c */ /* 0x000fe40003f06270 */
[----:B------:R-:W-:-:S11]  /*c060*/  SHF.R.S32.HI R4, RZ, 0x1f, R231 ;  /* 0x0000001fff047819 */ /* 0x000fd600000114e7 */
[----:B------:R-:W-:-:S04]  /*c070*/  @!P0 LEA R2, P1, R231, R0, 0x1 ;  /* 0x00000000e7028211 */ /* 0x000fc800078208ff */
[----:B---3--:R-:W-:-:S05]  /*c080*/  @!P0 LEA.HI.X R3, R231, R7, R4, 0x1, P1 ;  /* 0x00000007e7038211 */ /* 0x008fca00008f0c04 */
[----:B------:R1:W-:Y:S01]  /*c090*/  @!P0 ST.E.128 [R2.64], R40 ;  /* 0x0000002802008985 */ /* 0x0003e2000c101d08 */
[----:B------:R-:W-:-:S13]  /*c0a0*/  ISETP.GE.AND P0, PT, R235, c[0x0][0x3c8], PT ;  /* 0x0000f200eb007a0c */ /* 0x000fda0003f06270 */
[----:B------:R-:W-:Y:S05]  /*c0b0*/  @P0 BRA `(.L_x_236) ;  /* 0x00001aa000000947 */ /* 0x000fea0003800000 */
[----:B------:R-:W-:Y:S02]  /*c0c0*/  SHF.R.S32.HI R4, RZ, 0x1f, R235 ;  /* 0x0000001fff047819 */ /* 0x000fe400000114eb */
[----:B-1----:R-:W-:-:S04]  /*c0d0*/  LEA R2, P0, R235, R0, 0x1 ;  /* 0x00000000eb027211 */ /* 0x002fc800078008ff */
[----:B------:R-:W-:-:S05]  /*c0e0*/  LEA.HI.X R3, R235, R7, R4, 0x1, P0 ;  /* 0x00000007eb037211 */ /* 0x000fca00000f0c04 */
[----:B------:R1:W-:Y:S01]  /*c0f0*/  ST.E.128 [R2.64], R44 ;  /* 0x0000002c02007985 */ /* 0x0003e2000c101d08 */
[----:B------:R-:W-:Y:S05]  /*c100*/  BRA `(.L_x_236) ;  /* 0x00001a5000007947 */ /* 0x000fea0003800000 */
.L_x_223:
[----:B-1----:R-:W2:Y:S01]  /*c110*/  LDL.LU R6, [R1+0x8] ;  /* 0x0000080001067983 */ /* 0x002ea20000300800 */
[----:B------:R-:W-:Y:S02]  /*c120*/  IMAD R12, R12, c[0x0][0x408], RZ ;  /* 0x000102000c0c7a24 */ /* 0x000fe400078e02ff */
[----:B------:R-:W-:-:S04]  /*c130*/  IMAD.WIDE.U32 R2, R0, c[0x0][0x408], RZ ;  /* 0x0001020000027a25 */ /* 0x000fc800078e00ff */
[----:B------:R-:W-:Y:S02]  /*c140*/  IMAD R0, R0, c[0x0][0x40c], R12 ;  /* 0x0001030000007a24 */ /* 0x000fe400078e020c */
[----:B------:R-:W-:-:S03]  /*c150*/  @P2 IMAD.HI.U32 R5, R11, c[0x0][0x4ec], RZ ;  /* 0x00013b000b052a27 */ /* 0x000fc600078e00ff */
[----:B------:R-:W-:Y:S02]  /*c160*/  IADD3 R3, R3, R0, RZ ;  /* 0x0000000003037210 */ /* 0x000fe40007ffe0ff */
[----:B------:R-:W-:-:S03]  /*c170*/  SHF.R.S32.HI R0, RZ, 0x1f, R8 ;  /* 0x0000001fff007819 */ /* 0x000fc60000011408 */
[----:B------:R-:W-:-:S04]  /*c180*/  IMAD.WIDE.U32 R2, R9, c[0x0][0x438], R2 ;  /* 0x00010e0009027a25 */ /* 0x000fc800078e0002 */
[----:B------:R-:W-:Y:S02]  /*c190*/  IMAD R0, R0, c[0x0][0x440], RZ ;  /* 0x0001100000007a24 */ /* 0x000fe400078e02ff */
[----:B------:R-:W-:Y:S02]  /*c1a0*/  IMAD R3, R9, c[0x0][0x43c], R3 ;  /* 0x00010f0009037a24 */ /* 0x000fe400078e0203 */
[C---:B------:R-:W-:Y:S01]  /*c1b0*/  IMAD R4, R8.reuse, c[0x0][0x444], R0 ;  /* 0x0001110008047a24 */ /* 0x040fe200078e0200 */
[----:B------:R-:W-:Y:S01]  /*c1c0*/  MOV R0, R11 ;  /* 0x0000000b00007202 */ /* 0x000fe20000000f00 */
[----:B------:R-:W-:Y:S01]  /*c1d0*/  IMAD.WIDE.U32 R2, R8, c[0x0][0x440], R2 ;  /* 0x0001100008027a25 */ /* 0x000fe200078e0002 */
[----:B------:R-:W-:-:S04]  /*c1e0*/  @P2 SHF.R.U32.HI R0, RZ, c[0x0][0x4f0], R5 ;  /* 0x00013c00ff002a19 */ /* 0x000fc80000011605 */
[----:B------:R-:W-:Y:S02]  /*c1f0*/  IADD3 R3, R3, R4, RZ ;  /* 0x0000000403037210 */ /* 0x000fe40007ffe0ff */
[----:B------:R-:W-:Y:S02]  /*c200*/  SHF.R.S32.HI R5, RZ, 0x1f, R0 ;  /* 0x0000001fff057819 */ /* 0x000fe40000011400 */
[----:B------:R-:W-:-:S03]  /*c210*/  IADD3 R4, -R0, RZ, RZ ;  /* 0x000000ff00047210 */ /* 0x000fc60007ffe1ff */
[----:B------:R-:W-:Y:S02]  /*c220*/  IMAD R5, R5, c[0x0][0x430], RZ ;  /* 0x00010c0005057a24 */ /* 0x000fe400078e02ff */
[----:B------:R-:W-:Y:S02]  /*c230*/  IMAD R4, R4, c[0x0][0x4e8], R11 ;  /* 0x00013a0004047a24 */ /* 0x000fe400078e020b */
[----:B------:R-:W-:Y:S02]  /*c240*/  IMAD R5, R0, c[0x0][0x434], R5 ;  /* 0x00010d0000057a24 */ /* 0x000fe400078e0205 */
[----:B--2---:R-:W-:-:S04]  /*c250*/  IMAD.WIDE.U32 R2, R6, c[0x0][0x448], R2 ;  /* 0x0001120006027a25 */ /* 0x004fc800078e0002 */
[----:B------:R-:W-:-:S04]  /*c260*/  IMAD R3, R6, c[0x0][0x44c], R3 ;  /* 0x0001130006037a24 */ /* 0x000fc800078e0203 */
        /* <DEDUP_REMOVED lines=10> */
[----:B------:R1:W2:Y:S02]  /*c310*/  SHFL.IDX PT, R4, R5, RZ, 0x1c1f ;  /* 0x001c1fff05047589 */ /* 0x0002a400000e0000 */
.L_x_306:
[----:B------:R-:W-:Y:S05]  /*c320*/  BRA.DIV ~URZ, `(.L_x_238) ;  /* 0x000037627f007947 */ /* 0x000fea000b800000 */
[----:B------:R3:W4:Y:S02]  /*c330*/  SHFL.IDX PT, R0, R12, RZ, 0x1c1f ;  /* 0x001c1fff0c007589 */ /* 0x00072400000e0000 */
.L_x_307:
[----:B------:R-:W-:Y:S01]  /*c340*/  BSSY B0, `(.L_x_239) ;  /* 0x0000062000007945 */ /* 0x000fe20003800000 */
[----:B------:R-:W-:Y:S05]  /*c350*/  @P1 BRA `(.L_x_240) ;  /* 0x0000060000001947 */ /* 0x000fea0003800000 */
[----:B------:R-:W5:Y:S04]  /*c360*/  LDL R20, [R1+0x4c] ;  /* 0x00004c0001147983 */ /* 0x000f680000100800 */
[----:B---3--:R-:W3:Y:S04]  /*c370*/  LDL R17, [R1+0x48] ;  /* 0x0000480001117983 */ /* 0x008ee80000100800 */
[----:B----4-:R-:W4:Y:S04]  /*c380*/  LDL R9, [R1+0x44] ;  /* 0x0000440001097983 */ /* 0x010f280000100800 */
[----:B--2---:R-:W2:Y:S04]  /*c390*/  LDL R13, [R1+0x40] ;  /* 0x00004000010d7983 */ /* 0x004ea80000100800 */
[----:B------:R-:W2:Y:S04]  /*c3a0*/  LDL R19, [R1+0xa8] ;  /* 0x0000a80001137983 */ /* 0x000ea80000100800 */
        /* <DEDUP_REMOVED lines=12> */
[----:B------:R-:W2:Y:S01]  /*c470*/  LDL R22, [R1+0x84] ;  /* 0x0000840001167983 */ /* 0x000ea20000100800 */
[----:B-----5:R-:W-:-:S02]  /*c480*/  ISETP.GE.AND P4, PT, R20, c[0x0][0x3c8], PT ;  /* 0x0000f20014007a0c */ /* 0x020fc40003f86270 */
[----:B---3--:R-:W-:Y:S02]  /*c490*/  ISETP.GE.AND P2, PT, R17, c[0x0][0x3c8], PT ;  /* 0x0000f20011007a0c */ /* 0x008fe40003f46270 */
[----:B----4-:R-:W-:-:S09]  /*c4a0*/  ISETP.GE.AND P5, PT, R9, c[0x0][0x3c8], PT ;  /* 0x0000f20009007a0c */ /* 0x010fd20003fa6270 */
[----:B------:R-:W-:Y:S02]  /*c4b0*/  @!P4 IMAD.MOV.U32 R6, RZ, RZ, R0 ;  /* 0x000000ffff06c224 */ /* 0x000fe400078e0000 */
[----:B------:R-:W-:-:S04]  /*c4c0*/  @!P4 IMAD.MOV.U32 R7, RZ, RZ, R4 ;  /* 0x000000ffff07c224 */ /* 0x000fc800078e0004 */
[----:B------:R-:W-:Y:S01]  /*c4d0*/  @!P4 IMAD.WIDE R6, R20, 0x4, R6 ;  /* 0x000000041406c825 */ /* 0x000fe200078e0206 */
[----:B--2---:R-:W-:Y:S01]  /*c4e0*/  ISETP.GE.AND P1, PT, R13, c[0x0][0x3c8], PT ;  /* 0x0000f2000d007a0c */ /* 0x004fe20003f26270 */
[----:B------:R-:W2:Y:S01]  /*c4f0*/  LDL R20, [R1+0x7c] ;  /* 0x00007c0001147983 */ /* 0x000ea20000100800 */
[----:B------:R-:W-:-:S03]  /*c500*/  @!P2 LEA R2, P3, R17, R0, 0x2 ;  /* 0x000000001102a211 */ /* 0x000fc600078610ff */
[----:B------:R3:W-:Y:S01]  /*c510*/  @!P4 ST.E.64 [R6.64], R124 ;  /* 0x0000007c0600c985 */ /* 0x0007e2000c101b08 */
[----:B------:R-:W-:-:S03]  /*c520*/  @!P2 LEA.HI.X R3, R17, R4, R19, 0x2, P3 ;  /* 0x000000041103a211 */ /* 0x000fc600018f1413 */
[----:B------:R-:W4:Y:S04]  /*c530*/  LDL R19, [R1+0x1c] ;  /* 0x00001c0001137983 */ /* 0x000f280000100800 */
[----:B------:R5:W-:Y:S01]  /*c540*/  @!P2 ST.E.64 [R2.64], R28 ;  /* 0x0000001c0200a985 */ /* 0x000be2000c101b08 */
[----:B------:R-:W-:Y:S02]  /*c550*/  ISETP.GE.AND P2, PT, R11, c[0x0][0x3c8], PT ;  /* 0x0000f2000b007a0c */ /* 0x000fe40003f46270 */
[----:B------:R-:W-:Y:S01]  /*c560*/  ISETP.GE.AND P6, PT, R16, c[0x0][0x3c8], PT ;  /* 0x0000f20010007a0c */ /* 0x000fe20003fc6270 */
[----:B------:R-:W2:Y:S01]  /*c570*/  LDL R17, [R1+0x18] ;  /* 0x0000180001117983 */ /* 0x000ea20000100800 */
[----:B---3--:R-:W-:-:S04]  /*c580*/  @!P5 LEA R6, P4, R9, R0, 0x2 ;  /* 0x000000000906d211 */ /* 0x008fc800078810ff */
[----:B------:R-:W-:Y:S02]  /*c590*/  @!P5 LEA.HI.X R7, R9, R4, R10, 0x2, P4 ;  /* 0x000000040907d211 */ /* 0x000fe400020f140a */
[----:B------:R-:W3:Y:S01]  /*c5a0*/  LDL R9, [R1+0x90] ;  /* 0x0000900001097983 */ /* 0x000ee20000100800 */
[----:B-----5:R-:W-:-:S03]  /*c5b0*/  @!P1 LEA R2, P3, R13, R0, 0x2 ;  /* 0x000000000d029211 */ /* 0x020fc600078610ff */
[----:B------:R-:W5:Y:S04]  /*c5c0*/  LDL R10, [R1+0x20] ;  /* 0x00002000010a7983 */ /* 0x000f680000100800 */
[----:B------:R-:W2:Y:S01]  /*c5d0*/  LDL R29, [R1+0x8c] ;  /* 0x00008c00011d7983 */ /* 0x000ea20000100800 */
[----:B------:R-:W-:-:S03]  /*c5e0*/  @!P1 LEA.HI.X R3, R13, R4, R15, 0x2, P3 ;  /* 0x000000040d039211 */ /* 0x000fc600018f140f */
[----:B------:R-:W4:Y:S04]  /*c5f0*/  LDL R28, [R1+0x88] ;  /* 0x00008800011c7983 */ /* 0x000f280000100800 */
[----:B------:R-:W-:Y:S04]  /*c600*/  @!P5 ST.E.64 [R6.64], R30 ;  /* 0x0000001e0600d985 */ /* 0x000fe8000c101b08 */
[----:B------:R1:W-:Y:S04]  /*c610*/  @!P1 ST.E.64 [R2.64], R32 ;  /* 0x0000002002009985 */ /* 0x0003e8000c101b08 */
[----:B------:R-:W4:Y:S04]  /*c620*/  LDL R15, [R1+0x14] ;  /* 0x00001400010f7983 */ /* 0x000f280000100800 */
[----:B------:R-:W4:Y:S01]  /*c630*/  LDL R13, [R1+0x10] ;  /* 0x00001000010d7983 */ /* 0x000f220000100800 */
[----:B-1----:R-:W-:-:S04]  /*c640*/  @!P2 LEA R2, P3, R11, R0, 0x2 ;  /* 0x000000000b02a211 */ /* 0x002fc800078610ff */
[----:B------:R-:W-:Y:S02]  /*c650*/  @!P2 LEA.HI.X R3, R11, R4, R14, 0x2, P3 ;  /* 0x000000040b03a211 */ /* 0x000fe400018f140e */
[----:B------:R-:W4:Y:S01]  /*c660*/  LDL R11, [R1+0x80] ;  /* 0x00008000010b7983 */ /* 0x000f220000100800 */
[----:B------:R-:W-:-:S03]  /*c670*/  @!P6 LEA R6, P4, R16, R0, 0x2 ;  /* 0x000000001006e211 */ /* 0x000fc600078810ff */
[----:B------:R-:W4:Y:S01]  /*c680*/  LDL R14, [R1+0x70] ;  /* 0x00007000010e7983 */ /* 0x000f220000100800 */
[----:B------:R-:W-:-:S03]  /*c690*/  @!P6 LEA.HI.X R7, R16, R4, R18, 0x2, P4 ;  /* 0x000000041007e211 */ /* 0x000fc600020f1412 */
[----:B------:R-:W4:Y:S04]  /*c6a0*/  LDL R18, [R1+0x78] ;  /* 0x0000780001127983 */ /* 0x000f280000100800 */
[----:B------:R-:W4:Y:S01]  /*c6b0*/  LDL R16, [R1+0x74] ;  /* 0x0000740001107983 */ /* 0x000f220000100800 */
[----:B------:R-:W-:Y:S02]  /*c6c0*/  ISETP.GE.AND P5, PT, R37, c[0x0][0x3c8], PT ;  /* 0x0000f20025007a0c */ /* 0x000fe40003fa6270 */
[----:B------:R-:W-:Y:S01]  /*c6d0*/  ISETP.GE.AND P1, PT, R8, c[0x0][0x3c8], PT ;  /* 0x0000f20008007a0c */ /* 0x000fe20003f26270 */
[----:B------:R1:W-:Y:S01]  /*c6e0*/  @!P6 ST.E.64 [R6.64], R34 ;  /* 0x000000220600e985 */ /* 0x0003e2000c101b08 */
[----:B------:R-:W-:Y:S02]  /*c6f0*/  ISETP.GE.AND P6, PT, R36, c[0x0][0x3c8], PT ;  /* 0x0000f20024007a0c */ /* 0x000fe40003fc6270 */
[----:B------:R-:W-:Y:S01]  /*c700*/  ISETP.GE.AND P4, PT, R23, c[0x0][0x3c8], PT ;  /* 0x0000f20017007a0c */ /* 0x000fe20003f86270 */
[----:B------:R1:W-:Y:S06]  /*c710*/  @!P2 ST.E.64 [R2.64], R38 ;  /* 0x000000260200a985 */ /* 0x0003ec000c101b08 */
[----:B-1----:R-:W-:-:S02]  /*c720*/  @!P5 LEA R6, P3, R37, R0, 0x2 ;  /* 0x000000002506d211 */ /* 0x002fc400078610ff */
[----:B------:R-:W-:Y:S02]  /*c730*/  @!P1 LEA R2, P2, R8, R0, 0x2 ;  /* 0x0000000008029211 */ /* 0x000fe400078410ff */
[----:B------:R-:W-:Y:S02]  /*c740*/  @!P5 LEA.HI.X R7, R37, R4, R63, 0x2, P3 ;  /* 0x000000042507d211 */ /* 0x000fe400018f143f */
[----:B------:R-:W-:-:S03]  /*c750*/  ISETP.GE.AND P3, PT, R21, c[0x0][0x3c8], PT ;  /* 0x0000f20015007a0c */ /* 0x000fc60003f66270 */
[----:B------:R1:W-:Y:S01]  /*c760*/  @!P5 ST.E.64 [R6.64], R40 ;  /* 0x000000280600d985 */ /* 0x0003e2000c101b08 */
[----:B---3--:R-:W-:Y:S02]  /*c770*/  @!P1 LEA.HI.X R3, R8, R4, R9, 0x2, P2 ;  /* 0x0000000408039211 */ /* 0x008fe400010f1409 */
[----:B------:R-:W-:-:S03]  /*c780*/  @!P6 LEA R8, P2, R36, R0, 0x2 ;  /* 0x000000002408e211 */ /* 0x000fc600078410ff */
[----:B------:R3:W-:Y:S01]  /*c790*/  @!P1 ST.E.64 [R2.64], R42 ;  /* 0x0000002a02009985 */ /* 0x0007e2000c101b08 */
[----:B-----5:R-:W-:Y:S02]  /*c7a0*/  ISETP.GE.AND P1, PT, R10, c[0x0][0x3c8], PT ;  /* 0x0000f2000a007a0c */ /* 0x020fe40003f26270 */
[----:B--2---:R-:W-:Y:S02]  /*c7b0*/  @!P6 LEA.HI.X R9, R36, R4, R29, 0x2, P2 ;  /* 0x000000042409e211 */ /* 0x004fe400010f141d */
[----:B-1----:R-:W-:-:S03]  /*c7c0*/  @!P3 LEA R6, P2, R21, R0, 0x2 ;  /* 0x000000001506b211 */ /* 0x002fc600078410ff */
[----:B------:R-:W-:Y:S01]  /*c7d0*/  @!P6 ST.E.64 [R8.64], R92 ;  /* 0x0000005c0800e985 */ /* 0x000fe2000c101b08 */
[----:B----4-:R-:W-:Y:S02]  /*c7e0*/  ISETP.GE.AND P6, PT, R19, c[0x0][0x3c8], PT ;  /* 0x0000f20013007a0c */ /* 0x010fe40003fc6270 */
[----:B------:R-:W-:Y:S02]  /*c7f0*/  @!P3 LEA.HI.X R7, R21, R4, R22, 0x2, P2 ;  /* 0x000000041507b211 */ /* 0x000fe400010f1416 */
[----:B---3--:R-:W-:-:S04]  /*c800*/  @!P4 LEA R2, P5, R23, R0, 0x2 ;  /* 0x000000001702c211 */ /* 0x008fc800078a10ff */
[----:B------:R-:W-:Y:S02]  /*c810*/  @!P4 LEA.HI.X R3, R23, R4, R28, 0x2, P5 ;  /* 0x000000041703c211 */ /* 0x000fe400028f141c */
[----:B------:R-:W-:-:S03]  /*c820*/  ISETP.GE.AND P5, PT, R17, c[0x0][0x3c8], PT ;  /* 0x0000f20011007a0c */ /* 0x000fc60003fa6270 */
[----:B------:R1:W-:Y:S01]  /*c830*/  @!P4 ST.E.64 [R2.64], R46 ;  /* 0x0000002e0200c985 */ /* 0x0003e2000c101b08 */
[----:B------:R-:W-:-:S03]  /*c840*/  ISETP.GE.AND P4, PT, R15, c[0x0][0x3c8], PT ;  /* 0x0000f2000f007a0c */ /* 0x000fc60003f86270 */
[----:B------:R2:W-:Y:S01]  /*c850*/  @!P3 ST.E.64 [R6.64], R48 ;  /* 0x000000300600b985 */ /* 0x0005e2000c101b08 */
[----:B------:R-:W-:Y:S02]  /*c860*/  ISETP.GE.AND P3, PT, R13, c[0x0][0x3c8], PT ;  /* 0x0000f2000d007a0c */ /* 0x000fe40003f66270 */
[----:B-1----:R-:W-:-:S04]  /*c870*/  @!P1 LEA R2, P2, R10, R0, 0x2 ;  /* 0x000000000a029211 */ /* 0x002fc800078410ff */
[----:B------:R-:W-:Y:S02]  /*c880*/  @!P1 LEA.HI.X R3, R10, R4, R11, 0x2, P2 ;  /* 0x000000040a039211 */ /* 0x000fe400010f140b */
[----:B------:R-:W-:-:S03]  /*c890*/  @!P6 LEA R10, P2, R19, R0, 0x2 ;  /* 0x00000000130ae211 */ /* 0x000fc600078410ff */
[----:B------:R1:W-:Y:S01]  /*c8a0*/  @!P1 ST.E.64 [R2.64], R50 ;  /* 0x0000003202009985 */ /* 0x0003e2000c101b08 */
[----:B------:R-:W-:Y:S02]  /*c8b0*/  @!P5 LEA R8, P1, R17, R0, 0x2 ;  /* 0x000000001108d211 */ /* 0x000fe400078210ff */
[----:B------:R-:W-:Y:S02]  /*c8c0*/  @!P6 LEA.HI.X R11, R19, R4, R20, 0x2, P2 ;  /* 0x00000004130be211 */ /* 0x000fe400010f1414 */
[----:B--2---:R-:W-:Y:S02]  /*c8d0*/  @!P4 LEA R6, P2, R15, R0, 0x2 ;  /* 0x000000000f06c211 */ /* 0x004fe400078410ff */
[-C--:B------:R-:W-:Y:S02]  /*c8e0*/  @!P5 LEA.HI.X R9, R17, R4.reuse, R18, 0x2, P1 ;  /* 0x000000041109d211 */ /* 0x080fe400008f1412 */
[----:B------:R-:W-:Y:S01]  /*c8f0*/  @!P4 LEA.HI.X R7, R15, R4, R16, 0x2, P2 ;  /* 0x000000040f07c211 */ /* 0x000fe200010f1410 */
[----:B------:R2:W-:Y:S04]  /*c900*/  @!P6 ST.E.64 [R10.64], R88 ;  /* 0x000000580a00e985 */ /* 0x0005e8000c101b08 */
[----:B------:R2:W-:Y:S04]  /*c910*/  @!P5 ST.E.64 [R8.64], R72 ;  /* 0x000000480800d985 */ /* 0x0005e8000c101b08 */
[----:B------:R2:W-:Y:S01]  /*c920*/  @!P4 ST.E.64 [R6.64], R52 ;  /* 0x000000340600c985 */ /* 0x0005e2000c101b08 */
[----:B-1----:R-:W-:-:S04]  /*c930*/  @!P3 LEA R2, P1, R13, R0, 0x2 ;  /* 0x000000000d02b211 */ /* 0x002fc800078210ff */
[----:B------:R-:W-:-:S05]  /*c940*/  @!P3 LEA.HI.X R3, R13, R4, R14, 0x2, P1 ;  /* 0x000000040d03b211 */ /* 0x000fca00008f140e */
[----:B------:R2:W-:Y:S04]  /*c950*/  @!P3 ST.E.64 [R2.64], R24 ;  /* 0x000000180200b985 */ /* 0x0005e8000c101b08 */
.L_x_240:
[----:B------:R-:W-:Y:S05]  /*c960*/  BSYNC B0 ;  /* 0x0000000000007941 */ /* 0x000fea0003800000 */
.L_x_239:
[----:B------:R-:W-:Y:S05]  /*c970*/  BRA.DIV ~URZ, `(.L_x_241) ;  /* 0x000031827f007947 */ /* 0x000fea000b800000 */
[----:B--2---:R2:W1:Y:S04]  /*c980*/  SHFL.IDX PT, R4, R5, 0x1, 0x1c1f ;  /* 0x003c1f0005047f89 */ /* 0x00446800000e0000 */
[----:B----4-:R2:W4:Y:S02]  /*c990*/  SHFL.IDX PT, R0, R12, 0x1, 0x1c1f ;  /* 0x003c1f000c007f89 */ /* 0x01052400000e0000 */
.L_x_308:
[----:B------:R-:W-:Y:S05]  /*c9a0*/  @P0 BRA `(.L_x_236) ;  /* 0x000011b000000947 */ /* 0x000fea0003800000 */
[----:B------:R-:W5:Y:S04]  /*c9b0*/  LDL R10, [R1+0x44] ;  /* 0x00004400010a7983 */ /* 0x000f680000100800 */
[----:B--2---:R-:W2:Y:S04]  /*c9c0*/  LDL R18, [R1+0x4c] ;  /* 0x00004c0001127983 */ /* 0x004ea80000100800 */
[----:B---3--:R-:W3:Y:S04]  /*c9d0*/  LDL R14, [R1+0x48] ;  /* 0x00004800010e7983 */ /* 0x008ee80000100800 */
[----:B----4-:R-:W4:Y:S04]  /*c9e0*/  LDL R12, [R1+0xa4] ;  /* 0x0000a400010c7983 */ /* 0x010f280000100800 */
[----:B------:R-:W4:Y:S04]  /*c9f0*/  LDL R11, [R1+0x40] ;  /* 0x00004000010b7983 */ /* 0x000f280000100800 */
[----:B------:R-:W4:Y:S04]  /*ca00*/  LDL R16, [R1+0xa8] ;  /* 0x0000a80001107983 */ /* 0x000f280000100800 */
[----:B------:R-:W4:Y:S04]  /*ca10*/  LDL R15, [R1+0x3c] ;  /* 0x00003c00010f7983 */ /* 0x000f280000100800 */
[----:B-1----:R-:W4:Y:S04]  /*ca20*/  LDL R5, [R1+0x38] ;  /* 0x0000380001057983 */ /* 0x002f280000100800 */
[----:B------:R-:W4:Y:S04]  /*ca30*/  LDL R19, [R1+0xa0] ;  /* 0x0000a00001137983 */ /* 0x000f280000100800 */
        /* <DEDUP_REMOVED lines=9> */
[----:B------:R-:W4:Y:S01]  /*cad0*/  LDL R21, [R1+0x88] ;  /* 0x0000880001157983 */ /* 0x000f220000100800 */
[----:B-----5:R-:W-:-:S02]  /*cae0*/  ISETP.GE.AND P0, PT, R10, c[0x0][0x3c8], PT ;  /* 0x0000f2000a007a0c */ /* 0x020fc40003f06270 */
[----:B--2---:R-:W-:Y:S02]  /*caf0*/  ISETP.GE.AND P2, PT, R18, c[0x0][0x3c8], PT ;  /* 0x0000f20012007a0c */ /* 0x004fe40003f46270 */
[----:B---3--:R-:W-:-:S09]  /*cb00*/  ISETP.GE.AND P1, PT, R14, c[0x0][0x3c8], PT ;  /* 0x0000f2000e007a0c */ /* 0x008fd20003f26270 */
[C---:B------:R-:W-:Y:S02]  /*cb10*/  @!P0 LEA R2, P6, R10.reuse, R0, 0x2 ;  /* 0x000000000a028211 */ /* 0x040fe400078c10ff */
[----:B----4-:R-:W-:Y:S02]  /*cb20*/  ISETP.GE.AND P5, PT, R11, c[0x0][0x3c8], PT ;  /* 0x0000f2000b007a0c */ /* 0x010fe40003fa6270 */
[----:B------:R-:W-:Y:S01]  /*cb30*/  @!P0 LEA.HI.X R3, R10, R4, R12, 0x2, P6 ;  /* 0x000000040a038211 */ /* 0x000fe200030f140c */
[----:B------:R-:W-:Y:S01]  /*cb40*/  @!P2 IMAD.MOV.U32 R8, RZ, RZ, R0 ;  /* 0x000000ffff08a224 */ /* 0x000fe200078e0000 */
[----:B------:R-:W2:Y:S01]  /*cb50*/  LDL R10, [R1+0x24] ;  /* 0x00002400010a7983 */ /* 0x000ea20000100800 */
[----:B------:R-:W-:Y:S01]  /*cb60*/  @!P2 IMAD.MOV.U32 R9, RZ, RZ, R4 ;  /* 0x000000ffff09a224 */ /* 0x000fe200078e0004 */
[----:B------:R-:W-:Y:S02]  /*cb70*/  @!P1 LEA R6, P3, R14, R0, 0x2 ;  /* 0x000000000e069211 */ /* 0x000fe400078610ff */
[----:B------:R-:W-:Y:S01]  /*cb80*/  ISETP.GE.AND P4, PT, R15, c[0x0][0x3c8], PT ;  /* 0x0000f2000f007a0c */ /* 0x000fe20003f86270 */
[----:B------:R-:W-:Y:S01]  /*cb90*/  @!P2 IMAD.WIDE R8, R18, 0x4, R8 ;  /* 0x000000041208a825 */ /* 0x000fe200078e0208 */
[----:B------:R-:W3:Y:S01]  /*cba0*/  LDL R12, [R1+0x14] ;  /* 0x00001400010c7983 */ /* 0x000ee20000100800 */
[----:B------:R-:W-:-:S03]  /*cbb0*/  @!P1 LEA.HI.X R7, R14, R4, R16, 0x2, P3 ;  /* 0x000000040e079211 */ /* 0x000fc600018f1410 */
[----:B------:R-:W4:Y:S01]  /*cbc0*/  LDL R18, [R1+0x20] ;  /* 0x0000200001127983 */ /* 0x000f220000100800 */
[----:B------:R-:W-:-:S03]  /*cbd0*/  ISETP.GE.AND P3, PT, R5, c[0x0][0x3c8], PT ;  /* 0x0000f20005007a0c */ /* 0x000fc60003f66270 */
[----:B------:R-:W5:Y:S04]  /*cbe0*/  LDL R16, [R1+0x1c] ;  /* 0x00001c0001107983 */ /* 0x000f680000100800 */
[----:B------:R-:W5:Y:S04]  /*cbf0*/  LDL R14, [R1+0x18] ;  /* 0x00001800010e7983 */ /* 0x000f680000100800 */
[----:B------:R1:W-:Y:S04]  /*cc00*/  @!P2 ST.E.64 [R8.64], R96 ;  /* 0x000000600800a985 */ /* 0x0003e8000c101b08 */
[----:B------:R1:W-:Y:S04]  /*cc10*/  @!P1 ST.E.64 [R6.64], R76 ;  /* 0x0000004c06009985 */ /* 0x0003e8000c101b08 */
[----:B------:R1:W-:Y:S02]  /*cc20*/  @!P0 ST.E.64 [R2.64], R56 ;  /* 0x0000003802008985 */ /* 0x0003e4000c101b08 */
[----:B-1----:R-:W-:-:S04]  /*cc30*/  @!P5 LEA R8, P6, R11, R0, 0x2 ;  /* 0x000000000b08d211 */ /* 0x002fc800078c10ff */
[----:B------:R-:W-:Y:S02]  /*cc40*/  @!P5 LEA.HI.X R9, R11, R4, R19, 0x2, P6 ;  /* 0x000000040b09d211 */ /* 0x000fe400030f1413 */
[----:B------:R-:W5:Y:S01]  /*cc50*/  LDL R11, [R1+0x84] ;  /* 0x00008400010b7983 */ /* 0x000f620000100800 */
[-C--:B------:R-:W-:Y:S02]  /*cc60*/  @!P4 LEA R6, P0, R15, R0.reuse, 0x2 ;  /* 0x000000000f06c211 */ /* 0x080fe400078010ff */
[----:B------:R-:W-:Y:S01]  /*cc70*/  @!P3 LEA R2, P6, R5, R0, 0x2 ;  /* 0x000000000502b211 */ /* 0x000fe200078c10ff */
[----:B------:R-:W5:Y:S01]  /*cc80*/  LDL R19, [R1+0x80] ;  /* 0x0000800001137983 */ /* 0x000f620000100800 */
[-C--:B------:R-:W-:Y:S02]  /*cc90*/  @!P4 LEA.HI.X R7, R15, R4.reuse, R17, 0x2, P0 ;  /* 0x000000040f07c211 */ /* 0x080fe400000f1411 */
[----:B------:R-:W-:Y:S01]  /*cca0*/  @!P3 LEA.HI.X R3, R5, R4, R13, 0x2, P6 ;  /* 0x000000040503b211 */ /* 0x000fe200030f140d */
[----:B------:R-:W5:Y:S04]  /*ccb0*/  LDL R17, [R1+0x7c] ;  /* 0x00007c0001117983 */ /* 0x000f680000100800 */
[----:B------:R-:W5:Y:S04]  /*ccc0*/  LDL R15, [R1+0x78] ;  /* 0x00007800010f7983 */ /* 0x000f680000100800 */
[----:B------:R-:W5:Y:S04]  /*ccd0*/  LDL R13, [R1+0x74] ;  /* 0x00007400010d7983 */ /* 0x000f680000100800 */
[----:B------:R-:W5:Y:S01]  /*cce0*/  LDL R5, [R1+0x10] ;  /* 0x0000100001057983 */ /* 0x000f620000100800 */
[----:B------:R-:W-:-:S02]  /*ccf0*/  ISETP.GE.AND P2, PT, R28, c[0x0][0x3c8], PT ;  /* 0x0000f2001c007a0c */ /* 0x000fc40003f46270 */
[----:B------:R-:W-:Y:S02]  /*cd00*/  ISETP.GE.AND P1, PT, R24, c[0x0][0x3c8], PT ;  /* 0x0000f20018007a0c */ /* 0x000fe40003f26270 */
[----:B------:R-:W-:Y:S01]  /*cd10*/  ISETP.GE.AND P0, PT, R22, c[0x0][0x3c8], PT ;  /* 0x0000f20016007a0c */ /* 0x000fe20003f06270 */
[----:B------:R1:W-:Y:S04]  /*cd20*/  @!P5 ST.E.64 [R8.64], R100 ;  /* 0x000000640800d985 */ /* 0x0003e8000c101b08 */
[----:B------:R1:W-:Y:S01]  /*cd30*/  @!P4 ST.E.64 [R6.64], R80 ;  /* 0x000000500600c985 */ /* 0x0003e2000c101b08 */
[----:B------:R-:W-:-:S03]  /*cd40*/  ISETP.GE.AND P4, PT, R20, c[0x0][0x3c8], PT ;  /* 0x0000f20014007a0c */ /* 0x000fc60003f86270 */
[----:B------:R1:W-:Y:S02]  /*cd50*/  @!P3 ST.E.64 [R2.64], R58 ;  /* 0x0000003a0200b985 */ /* 0x0003e4000c101b08 */
[-C--:B-1----:R-:W-:Y:S02]  /*cd60*/  @!P2 LEA R8, P5, R28, R0.reuse, 0x2 ;  /* 0x000000001c08a211 */ /* 0x082fe400078a10ff */
[----:B------:R-:W-:Y:S02]  /*cd70*/  @!P1 LEA R6, P6, R24, R0, 0x2 ;  /* 0x0000000018069211 */ /* 0x000fe400078c10ff */
[----:B------:R-:W-:Y:S02]  /*cd80*/  @!P2 LEA.HI.X R9, R28, R4, R29, 0x2, P5 ;  /* 0x000000041c09a211 */ /* 0x000fe400028f141d */
[----:B------:R-:W-:Y:S02]  /*cd90*/  @!P0 LEA R2, P3, R22, R0, 0x2 ;  /* 0x0000000016028211 */ /* 0x000fe400078610ff */
[----:B------:R-:W-:-:S02]  /*cda0*/  @!P1 LEA.HI.X R7, R24, R4, R25, 0x2, P6 ;  /* 0x0000000418079211 */ /* 0x000fc400030f1419 */
[----:B------:R-:W-:Y:S01]  /*cdb0*/  @!P0 LEA.HI.X R3, R22, R4, R23, 0x2, P3 ;  /* 0x0000000416038211 */ /* 0x000fe200018f1417 */
[----:B------:R-:W-:Y:S04]  /*cdc0*/  @!P2 ST.E.64 [R8.64], R102 ;  /* 0x000000660800a985 */ /* 0x000fe8000c101b08 */
[----:B------:R1:W-:Y:S04]  /*cdd0*/  @!P1 ST.E.64 [R6.64], R84 ;  /* 0x0000005406009985 */ /* 0x0003e8000c101b08 */
[----:B------:R2:W-:Y:S01]  /*cde0*/  @!P0 ST.E.64 [R2.64], R44 ;  /* 0x0000002c02008985 */ /* 0x0005e2000c101b08 */
[----:B-1----:R-:W-:-:S04]  /*cdf0*/  @!P4 LEA R6, P0, R20, R0, 0x2 ;  /* 0x000000001406c211 */ /* 0x002fc800078010ff */
[----:B------:R-:W-:-:S05]  /*ce00*/  @!P4 LEA.HI.X R7, R20, R4, R21, 0x2, P0 ;  /* 0x000000041407c211 */ /* 0x000fca00000f1415 */
[----:B------:R1:W-:Y:S01]  /*ce10*/  @!P4 ST.E.64 [R6.64], R60 ;  /* 0x0000003c0600c985 */ /* 0x0003e2000c101b08 */
[----:B--2---:R-:W-:Y:S02]  /*ce20*/  ISETP.GE.AND P5, PT, R10, c[0x0][0x3c8], PT ;  /* 0x0000f2000a007a0c */ /* 0x004fe40003fa6270 */
[----:B----4-:R-:W-:Y:S02]  /*ce30*/  ISETP.GE.AND P3, PT, R18, c[0x0][0x3c8], PT ;  /* 0x0000f20012007a0c */ /* 0x010fe40003f66270 */
[----:B---3--:R-:W-:Y:S02]  /*ce40*/  ISETP.GE.AND P0, PT, R12, c[0x0][0x3c8], PT ;  /* 0x0000f2000c007a0c */ /* 0x008fe40003f06270 */
[----:B-----5:R-:W-:Y:S02]  /*ce50*/  ISETP.GE.AND P2, PT, R16, c[0x0][0x3c8], PT ;  /* 0x0000f20010007a0c */ /* 0x020fe40003f46270 */
[----:B------:R-:W-:-:S05]  /*ce60*/  ISETP.GE.AND P1, PT, R14, c[0x0][0x3c8], PT ;  /* 0x0000f2000e007a0c */ /* 0x000fca0003f26270 */
[----:B------:R-:W-:-:S04]  /*ce70*/  @!P5 LEA R2, P6, R10, R0, 0x2 ;  /* 0x000000000a02d211 */ /* 0x000fc800078c10ff */
[----:B------:R-:W-:Y:S02]  /*ce80*/  @!P5 LEA.HI.X R3, R10, R4, R11, 0x2, P6 ;  /* 0x000000040a03d211 */ /* 0x000fe400030f140b */
[-C--:B------:R-:W-:Y:S02]  /*ce90*/  @!P3 LEA R10, P4, R18, R0.reuse, 0x2 ;  /* 0x00000000120ab211 */ /* 0x080fe400078810ff */
[-C--:B------:R-:W-:Y:S01]  /*cea0*/  @!P2 LEA R8, P6, R16, R0.reuse, 0x2 ;  /* 0x000000001008a211 */ /* 0x080fe200078c10ff */
[----:B------:R2:W-:Y:S01]  /*ceb0*/  @!P5 ST.E.64 [R2.64], R64 ;  /* 0x000000400200d985 */ /* 0x0005e2000c101b08 */
[----:B-1----:R-:W-:Y:S02]  /*cec0*/  @!P1 LEA R6, P5, R14, R0, 0x2 ;  /* 0x000000000e069211 */ /* 0x002fe400078a10ff */
[-C--:B------:R-:W-:Y:S02]  /*ced0*/  @!P3 LEA.HI.X R11, R18, R4.reuse, R19, 0x2, P4 ;  /* 0x00000004120bb211 */ /* 0x080fe400020f1413 */
[----:B------:R-:W-:-:S02]  /*cee0*/  @!P2 LEA.HI.X R9, R16, R4, R17, 0x2, P6 ;  /* 0x000000041009a211 */ /* 0x000fc400030f1411 */
[----:B------:R-:W-:Y:S01]  /*cef0*/  @!P1 LEA.HI.X R7, R14, R4, R15, 0x2, P5 ;  /* 0x000000040e079211 */ /* 0x000fe200028f140f */
[----:B------:R1:W-:Y:S04]  /*cf00*/  @!P3 ST.E.64 [R10.64], R82 ;  /* 0x000000520a00b985 */ /* 0x0003e8000c101b08 */
[----:B------:R1:W-:Y:S04]  /*cf10*/  @!P2 ST.E.64 [R8.64], R78 ;  /* 0x0000004e0800a985 */ /* 0x0003e8000c101b08 */
[----:B------:R1:W-:Y:S01]  /*cf20*/  @!P1 ST.E.64 [R6.64], R74 ;  /* 0x0000004a06009985 */ /* 0x0003e2000c101b08 */
[----:B--2---:R-:W-:-:S04]  /*cf30*/  @!P0 LEA R2, P4, R12, R0, 0x2 ;  /* 0x000000000c028211 */ /* 0x004fc800078810ff */
[----:B------:R-:W-:-:S05]  /*cf40*/  @!P0 LEA.HI.X R3, R12, R4, R13, 0x2, P4 ;  /* 0x000000040c038211 */ /* 0x000fca00020f140d */
[----:B------:R1:W-:Y:S01]  /*cf50*/  @!P0 ST.E.64 [R2.64], R54 ;  /* 0x0000003602008985 */ /* 0x0003e2000c101b08 */
[----:B------:R-:W-:-:S13]  /*cf60*/  ISETP.GE.AND P0, PT, R5, c[0x0][0x3c8], PT ;  /* 0x0000f20005007a0c */ /* 0x000fda0003f06270 */
[----:B------:R-:W-:Y:S05]  /*cf70*/  @P0 BRA `(.L_x_236) ;  /* 0x00000be000000947 */ /* 0x000fea0003800000 */
[----:B------:R-:W2:Y:S01]  /*cf80*/  LDL R12, [R1+0x70] ;  /* 0x00007000010c7983 */ /* 0x000ea20000100800 */
[----:B-1----:R-:W-:-:S04]  /*cf90*/  LEA R2, P0, R5, R0, 0x2 ;  /* 0x0000000005027211 */ /* 0x002fc800078010ff */
[----:B--2---:R-:W-:-:S05]  /*cfa0*/  LEA.HI.X R3, R5, R4, R12, 0x2, P0 ;  /* 0x0000000405037211 */ /* 0x004fca00000f140c */
[----:B------:R1:W-:Y:S01]  /*cfb0*/  ST.E.64 [R2.64], R26 ;  /* 0x0000001a02007985 */ /* 0x0003e2000c101b08 */
[----:B------:R-:W-:Y:S05]  /*cfc0*/  BRA `(.L_x_236) ;  /* 0x00000b9000007947 */ /* 0x000fea0003800000 */
.L_x_221:
[----:B------:R-:W2:Y:S01]  /*cfd0*/  LDL.LU R6, [R1] ;  /* 0x0000000001067983 */ /* 0x000ea20000300800 */
[----:B------:R-:W-:Y:S02]  /*cfe0*/  ISETP.NE.U32.AND P1, PT, RZ, c[0x0][0x508], PT ;  /* 0x00014200ff007a0c */ /* 0x000fe40003f25070 */
[----:B------:R-:W-:Y:S01]  /*cff0*/  ISETP.NE.U32.AND P3, PT, RZ, c[0x0][0x500], PT ;  /* 0x00014000ff007a0c */ /* 0x000fe20003f65070 */
[----:B------:R-:W3:Y:S01]  /*d000*/  LDL.LU R0, [R1+0x4] ;  /* 0x0000040001007983 */ /* 0x000ee20000300800 */
[----:B------:R-:W-:Y:S01]  /*d010*/  ISETP.NE.AND.EX P1, PT, RZ, c[0x0][0x50c], PT, P1 ;  /* 0x00014300ff007a0c */ /* 0x000fe20003f25310 */
[----:B------:R-:W-:Y:S01]  /*d020*/  IMAD.MOV.U32 R8, RZ, RZ, RZ ;  /* 0x000000ffff087224 */ /* 0x000fe200078e00ff */
[----:B------:R-:W-:Y:S01]  /*d030*/  ISETP.NE.AND.EX P3, PT, RZ, c[0x0][0x504], PT, P3 ;  /* 0x00014100ff007a0c */ /* 0x000fe20003f65330 */
[----:B------:R-:W-:Y:S01]  /*d040*/  IMAD.MOV.U32 R20, RZ, RZ, c[0x0][0x388] ;  /* 0x0000e200ff147624 */ /* 0x000fe200078e00ff */
[----:B------:R-:W-:-:S09]  /*d050*/  IADD3 R2, P2, R252, c[0x0][0x500], RZ ;  /* 0x00014000fc027a10 */ /* 0x000fd20007f5e0ff */
[----:B------:R-:W-:Y:S02]  /*d060*/  @P1 IADD3 R4, P0, R252, c[0x0][0x508], RZ ;  /* 0x00014200fc041a10 */ /* 0x000fe40007f1e0ff */
[C---:B--2---:R-:W-:Y:S02]  /*d070*/  IADD3.X R3, R6.reuse, c[0x0][0x504], RZ, P2, !PT ;  /* 0x0001410006037a10 */ /* 0x044fe400017fe4ff */
[----:B-1----:R-:W-:-:S03]  /*d080*/  @P1 IADD3.X R5, R6, c[0x0][0x50c], RZ, P0, !PT ;  /* 0x0001430006051a10 */ /* 0x002fc600007fe4ff */
[----:B------:R1:W5:Y:S04]  /*d090*/  @P3 LDG.E R8, [R2.64] ;  /* 0x0000000802083981 */ /* 0x000368000c1e1900 */
[----:B------:R1:W5:Y:S01]  /*d0a0*/  @P1 LDG.E R20, [R4.64] ;  /* 0x0000000804141981 */ /* 0x000362000c1e1900 */
[----:B---3--:R-:W-:-:S04]  /*d0b0*/  ISETP.NE.AND P0, PT, R0, RZ, PT ;  /* 0x000000ff0000720c */ /* 0x008fc80003f05270 */
[----:B------:R-:W-:Y:S01]  /*d0c0*/  SEL R19, R0, c[0x0][0x3d4], P0 ;  /* 0x0000f50000137a07 */ /* 0x000fe20000000000 */
[----:B------:R-:W-:Y:S05]  /*d0d0*/  @P1 BRA `(.L_x_242) ;  /* 0x0000004000001947 */ /* 0x000fea0003800000 */
[----:B------:R-:W-:Y:S05]  /*d0e0*/  @!P3 BRA `(.L_x_242) ;  /* 0x000000300000b947 */ /* 0x000fea0003800000 */
[----:B------:R2:W3:Y:S04]  /*d0f0*/  LDG.E R0, [R2.64] ;  /* 0x0000000802007981 */ /* 0x0004e8000c1e1900 */
[----:B-12---:R-:W3:Y:S02]  /*d100*/  LDG.E R2, [R2.64+0x4] ;  /* 0x0000040802027981 */ /* 0x006ee4000c1e1900 */
[----:B---3-5:R-:W-:Y:S02]  /*d110*/  IADD3 R20, -R0, R2, RZ ;  /* 0x0000000200147210 */ /* 0x028fe40007ffe1ff */
.L_x_242:
[----:B------:R-:W2:Y:S01]  /*d120*/  LDL.LU R0, [R1+0xc] ;  /* 0x00000c0001007983 */ /* 0x000ea20000300800 */
[----:B------:R-:W-:Y:S01]  /*d130*/  BSSY B0, `(.L_x_243) ;  /* 0x0000038000007945 */ /* 0x000fe20003800000 */
[----:B------:R-:W-:Y:S02]  /*d140*/  LOP3.LUT R9, R246, 0xffff, RZ, 0xc0, !PT ;  /* 0x0000fffff6097812 */ /* 0x000fe400078ec0ff */
[----:B-1----:R-:W1:Y:S01]  /*d150*/  S2R R2, SR_TID.X ;  /* 0x0000000000027919 */ /* 0x002e620000002100 */
[----:B------:R-:W-:-:S02]  /*d160*/  SEL R15, R251, RZ, !P3 ;  /* 0x000000fffb0f7207 */ /* 0x000fc40005800000 */
[----:B-----5:R-:W-:Y:S02]  /*d170*/  SHF.R.S32.HI R18, RZ, 0x1f, R8 ;  /* 0x0000001fff127819 */ /* 0x020fe40000011408 */
[----:B-1----:R-:W-:Y:S02]  /*d180*/  ISETP.GT.AND P0, PT, R2, 0x7f, PT ;  /* 0x0000007f0200780c */ /* 0x002fe40003f04270 */
[----:B--2---:R-:W-:-:S11]  /*d190*/  SEL R21, R0, RZ, !P3 ;  /* 0x000000ff00157207 */ /* 0x004fd60005800000 */
[----:B------:R-:W-:Y:S05]  /*d1a0*/  @P0 BRA `(.L_x_244) ;  /* 0x0000030000000947 */ /* 0x000fea0003800000 */
[----:B------:R-:W-:Y:S01]  /*d1b0*/  IMAD R0, R20, c[0x0][0x4e8], RZ ;  /* 0x00013a0014007a24 */ /* 0x000fe200078e02ff */
[----:B------:R-:W-:-:S04]  /*d1c0*/  LEA R14, R245, R2, 0x7 ;  /* 0x00000002f50e7211 */ /* 0x000fc800078e38ff */
[----:B------:R-:W-:-:S13]  /*d1d0*/  ISETP.GE.AND P0, PT, R14, R0, PT ;  /* 0x000000000e00720c */ /* 0x000fda0003f06270 */
[----:B------:R-:W-:Y:S05]  /*d1e0*/  @P0 BRA `(.L_x_244) ;  /* 0x000002c000000947 */ /* 0x000fea0003800000 */
[----:B------:R-:W2:Y:S01]  /*d1f0*/  LDL.LU R22, [R1+0x8] ;  /* 0x0000080001167983 */ /* 0x000ea20000300800 */
[----:B------:R-:W-:Y:S01]  /*d200*/  IMAD.MOV.U32 R0, RZ, RZ, 0x368 ;  /* 0x00000368ff007424 */ /* 0x000fe200078e00ff */
[----:B------:R-:W-:-:S04]  /*d210*/  ISETP.GT.AND P2, PT, R19, 0x1, PT ;  /* 0x000000011300780c */ /* 0x000fc80003f44270 */
[----:B------:R-:W-:-:S04]  /*d220*/  SEL R0, R0, 0x328, P2 ;  /* 0x0000032800007807 */ /* 0x000fc80001000000 */
[----:B------:R1:W3:Y:S08]  /*d230*/  LDC.64 R6, c[0x0][R0+0x170] ;  /* 0x00005c0000067b82 */ /* 0x0002f00000000a00 */
[----:B------:R1:W4:Y:S08]  /*d240*/  LDC.64 R4, c[0x0][R0+0x168] ;  /* 0x00005a0000047b82 */ /* 0x0003300000000a00 */
[----:B------:R1:W5:Y:S08]  /*d250*/  LDC.64 R12, c[0x0][R0+0x178] ;  /* 0x00005e00000c7b82 */ /* 0x0003700000000a00 */
[----:B------:R1:W2:Y:S02]  /*d260*/  LDC.64 R10, c[0x0][R0+0x160] ;  /* 0x00005800000a7b82 */ /* 0x0002a40000000a00 */
[----:B-1----:R-:W-:-:S02]  /*d270*/  IMAD.MOV.U32 R0, RZ, RZ, c[0x0][0x4e8] ;  /* 0x00013a00ff007624 */ /* 0x002fc400078e00ff */
[-C--:B---3--:R-:W-:Y:S02]  /*d280*/  IMAD R7, R7, R15.reuse, RZ ;  /* 0x0000000f07077224 */ /* 0x088fe400078e02ff */
[----:B------:R-:W-:Y:S01]  /*d290*/  IMAD.WIDE.U32 R2, R6, R15, RZ ;  /* 0x0000000f06027225 */ /* 0x000fe200078e00ff */
[----:B------:R-:W-:Y:S02]  /*d2a0*/  ISETP.NE.AND P0, PT, R0, 0x1, PT ;  /* 0x000000010000780c */ /* 0x000fe40003f05270 */
[----:B------:R-:W-:Y:S01]  /*d2b0*/  MOV R0, R14 ;  /* 0x0000000e00007202 */ /* 0x000fe20000000f00 */
[----:B------:R-:W-:Y:S02]  /*d2c0*/  IMAD R7, R6, R21, R7 ;  /* 0x0000001506077224 */ /* 0x000fe400078e0207 */
[-C--:B----4-:R-:W-:Y:S02]  /*d2d0*/  IMAD R16, R5, R9.reuse, RZ ;  /* 0x0000000905107224 */ /* 0x090fe400078e02ff */
[----:B------:R-:W-:Y:S01]  /*d2e0*/  IMAD.WIDE.U32 R4, R4, R9, RZ ;  /* 0x0000000904047225 */ /* 0x000fe200078e00ff */
[----:B------:R-:W-:-:S03]  /*d2f0*/  IADD3 R3, R3, R7, RZ ;  /* 0x0000000703037210 */ /* 0x000fc60007ffe0ff */
[----:B------:R-:W-:Y:S02]  /*d300*/  IMAD.IADD R16, R5, 0x1, R16 ;  /* 0x0000000105107824 */ /* 0x000fe400078e0210 */
[----:B------:R-:W-:-:S05]  /*d310*/  @P0 IMAD.HI.U32 R17, R14, c[0x0][0x4ec], RZ ;  /* 0x00013b000e110a27 */ /* 0x000fca00078e00ff */
[----:B------:R-:W-:Y:S02]  /*d320*/  @P0 SHF.R.U32.HI R0, RZ, c[0x0][0x4f0], R17 ;  /* 0x00013c00ff000a19 */ /* 0x000fe40000011611 */
[----:B------:R-:W-:-:S03]  /*d330*/  IADD3 R17, P1, P0, R2, R4, R8 ;  /* 0x0000000402117210 */ /* 0x000fc6000783e008 */
[----:B------:R-:W-:-:S04]  /*d340*/  IMAD.MOV R2, RZ, RZ, -R0 ;  /* 0x000000ffff027224 */ /* 0x000fc800078e0a00 */
[----:B------:R-:W-:Y:S01]  /*d350*/  IMAD R2, R2, c[0x0][0x4e8], R14 ;  /* 0x00013a0002027a24 */ /* 0x000fe200078e020e */
[----:B--2---:R-:W-:-:S05]  /*d360*/  SEL R6, R22, RZ, P2 ;  /* 0x000000ff16067207 */ /* 0x004fca0001000000 */
[-C--:B-----5:R-:W-:Y:S02]  /*d370*/  IMAD R7, R13, R6.reuse, RZ ;  /* 0x000000060d077224 */ /* 0x0a0fe400078e02ff */
[----:B------:R-:W-:Y:S01]  /*d380*/  IMAD.WIDE.U32 R4, R12, R6, RZ ;  /* 0x000000060c047225 */ /* 0x000fe200078e00ff */
[----:B------:R-:W-:Y:S02]  /*d390*/  IADD3.X R12, R3, R16, R18, P1, P0 ;  /* 0x00000010030c7210 */ /* 0x000fe40000fe0412 */
[----:B------:R-:W-:Y:S02]  /*d3a0*/  SHF.R.S32.HI R3, RZ, 0x1f, R0 ;  /* 0x0000001fff037819 */ /* 0x000fe40000011400 */
[----:B------:R-:W-:Y:S01]  /*d3b0*/  IADD3 R5, R5, R7, RZ ;  /* 0x0000000705057210 */ /* 0x000fe20007ffe0ff */
[----:B------:R-:W-:Y:S01]  /*d3c0*/  IMAD.MOV.U32 R7, RZ, RZ, c[0x0][0x4a8] ;  /* 0x00012a00ff077624 */ /* 0x000fe200078e00ff */
[----:B------:R-:W-:Y:S01]  /*d3d0*/  IADD3 R4, P1, P0, R0, R17, R4 ;  /* 0x0000001100047210 */ /* 0x000fe2000783e004 */
[----:B------:R-:W-:Y:S01]  /*d3e0*/  IMAD R0, R11, R2, RZ ;  /* 0x000000020b007224 */ /* 0x000fe200078e02ff */
[----:B------:R-:W-:-:S02]  /*d3f0*/  SHF.R.S32.HI R6, RZ, 0x1f, R2 ;  /* 0x0000001fff067819 */ /* 0x000fc40000011402 */
[----:B------:R-:W-:-:S03]  /*d400*/  IADD3.X R5, R3, R12, R5, P1, P0 ;  /* 0x0000000c03057210 */ /* 0x000fc60000fe0405 */
[C---:B------:R-:W-:Y:S02]  /*d410*/  IMAD R0, R10.reuse, R6, R0 ;  /* 0x000000060a007224 */ /* 0x040fe400078e0200 */
[----:B------:R-:W-:Y:S01]  /*d420*/  IMAD.WIDE.U32 R2, R10, R2, R4 ;  /* 0x000000020a027225 */ /* 0x000fe200078e0004 */
[----:B------:R-:W-:Y:S02]  /*d430*/  MOV R5, c[0x0][0x4ac] ;  /* 0x00012b0000057a02 */ /* 0x000fe40000000f00 */
[----:B------:R-:W-:Y:S01]  /*d440*/  SEL R4, R7, c[0x0][0x450], P2 ;  /* 0x0001140007047a07 */ /* 0x000fe20001000000 */
[----:B------:R-:W-:Y:S01]  /*d450*/  IMAD.IADD R0, R3, 0x1, R0 ;  /* 0x0000000103007824 */ /* 0x000fe200078e0200 */
[----:B------:R-:W-:Y:S02]  /*d460*/  SEL R5, R5, c[0x0][0x454], P2 ;  /* 0x0001150005057a07 */ /* 0x000fe40001000000 */
[----:B------:R-:W-:-:S04]  /*d470*/  LEA R4, P0, R2, R4, 0x2 ;  /* 0x0000000402047211 */ /* 0x000fc800078010ff */
[----:B------:R-:W-:Y:S02]  /*d480*/  LEA.HI.X R5, R2, R5, R0, 0x2, P0 ;  /* 0x0000000502057211 */ /* 0x000fe400000f1400 */
[----:B------:R-:W-:-:S05]  /*d490*/  MOV R0, 0xff800000 ;  /* 0xff80000000007802 */ /* 0x000fca0000000f00 */
[----:B------:R1:W-:Y:S02]  /*d4a0*/  STG.E [R4.64], R0 ;  /* 0x0000000004007986 */ /* 0x0003e4000c101908 */
.L_x_244:
[----:B------:R-:W-:Y:S05]  /*d4b0*/  BSYNC B0 ;  /* 0x0000000000007941 */ /* 0x000fea0003800000 */
.L_x_243:
[----:B------:R-:W-:-:S13]  /*d4c0*/  ISETP.GT.AND P0, PT, R19, 0x1, PT ;  /* 0x000000011300780c */ /* 0x000fda0003f04270 */
[----:B------:R-:W-:Y:S05]  /*d4d0*/  @P0 BRA `(.L_x_236) ;  /* 0x0000068000000947 */ /* 0x000fea0003800000 */
[----:B------:R-:W-:Y:S01]  /*d4e0*/  MOV R2, c[0x0][0x4e8] ;  /* 0x00013a0000027a02 */ /* 0x000fe20000000f00 */
[----:B-1----:R-:W-:Y:S01]  /*d4f0*/  IMAD R0, R18, c[0x0][0x3a0], RZ ;  /* 0x0000e80012007a24 */ /* 0x002fe200078e02ff */
[----:B------:R-:W-:Y:S01]  /*d500*/  LEA R4, R233, R234, 0x5 ;  /* 0x000000eae9047211 */ /* 0x000fe200078e28ff */
[----:B------:R-:W-:Y:S01]  /*d510*/  IMAD R5, R21, c[0x0][0x3f0], RZ ;  /* 0x0000fc0015057a24 */ /* 0x000fe200078e02ff */
[----:B------:R-:W-:Y:S01]  /*d520*/  ISETP.NE.AND P0, PT, R2, 0x1, PT ;  /* 0x000000010200780c */ /* 0x000fe20003f05270 */
[----:B------:R-:W-:Y:S01]  /*d530*/  IMAD.WIDE.U32 R2, R8, c[0x0][0x3a0], RZ ;  /* 0x0000e80008027a25 */ /* 0x000fe200078e00ff */
[----:B------:R-:W-:-:S03]  /*d540*/  LEA R4, R245, R4, 0x7 ;  /* 0x00000004f5047211 */ /* 0x000fc600078e38ff */
[----:B------:R-:W-:Y:S01]  /*d550*/  IMAD R8, R8, c[0x0][0x3a4], R0 ;  /* 0x0000e90008087a24 */ /* 0x000fe200078e0200 */
[----:B------:R-:W-:Y:S01]  /*d560*/  MOV R0, R4 ;  /* 0x0000000400007202 */ /* 0x000fe20000000f00 */
[----:B------:R-:W-:-:S03]  /*d570*/  IMAD R7, R15, c[0x0][0x3f4], R5 ;  /* 0x0000fd000f077a24 */ /* 0x000fc600078e0205 */
[----:B------:R-:W-:-:S03]  /*d580*/  IADD3 R3, R3, R8, RZ ;  /* 0x0000000803037210 */ /* 0x000fc60007ffe0ff */
[----:B------:R-:W-:-:S04]  /*d590*/  @P0 IMAD.HI.U32 R6, R4, c[0x0][0x4ec], RZ ;  /* 0x00013b0004060a27 */ /* 0x000fc800078e00ff */
[----:B------:R-:W-:Y:S01]  /*d5a0*/  IMAD.WIDE.U32 R2, R9, c[0x0][0x3e8], R2 ;  /* 0x0000fa0009027a25 */ /* 0x000fe200078e0002 */
[----:B------:R-:W-:-:S03]  /*d5b0*/  @P0 SHF.R.U32.HI R0, RZ, c[0x0][0x4f0], R6 ;  /* 0x00013c00ff000a19 */ /* 0x000fc60000011606 */
[----:B------:R-:W-:Y:S01]  /*d5c0*/  IMAD R3, R9, c[0x0][0x3ec], R3 ;  /* 0x0000fb0009037a24 */ /* 0x000fe200078e0203 */
[----:B------:R-:W-:Y:S02]  /*d5d0*/  SHF.R.S32.HI R6, RZ, 0x1f, R0 ;  /* 0x0000001fff067819 */ /* 0x000fe40000011400 */
[----:B------:R-:W-:Y:S01]  /*d5e0*/  IADD3 R5, -R0, RZ, RZ ;  /* 0x000000ff00057210 */ /* 0x000fe20007ffe1ff */
[----:B------:R-:W-:-:S04]  /*d5f0*/  IMAD.WIDE.U32 R2, R15, c[0x0][0x3f0], R2 ;  /* 0x0000fc000f027a25 */ /* 0x000fc800078e0002 */
[----:B------:R-:W-:Y:S01]  /*d600*/  IMAD R6, R6, c[0x0][0x3e0], RZ ;  /* 0x0000f80006067a24 */ /* 0x000fe200078e02ff */
[----:B------:R-:W-:Y:S01]  /*d610*/  IADD3 R3, R3, R7, RZ ;  /* 0x0000000703037210 */ /* 0x000fe20007ffe0ff */
[----:B------:R-:W-:Y:S02]  /*d620*/  IMAD R4, R5, c[0x0][0x4e8], R4 ;  /* 0x00013a0005047a24 */ /* 0x000fe400078e0204 */
        /* <DEDUP_REMOVED lines=12> */
.L_x_309:
[----:B------:R-:W-:Y:S05]  /*d6f0*/  BRA.DIV ~URZ, `(.L_x_246) ;  /* 0x000025427f007947 */ /* 0x000fea000b800000 */
[----:B------:R3:W4:Y:S02]  /*d700*/  SHFL.IDX PT, R0, R10, RZ, 0x181f ;  /* 0x00181fff0a007589 */ /* 0x00072400000e0000 */
.L_x_310:
[----:B------:R-:W-:Y:S01]  /*d710*/  IMAD R8, R20, c[0x0][0x4e8], RZ ;  /* 0x00013a0014087a24 */ /* 0x000fe200078e02ff */
        /* <DEDUP_REMOVED lines=10> */
[-C--:B--2---:R-:W-:Y:S02]  /*d7c0*/  @!P1 LEA.HI.X R5, R231, R9.reuse, R12, 0x1, P3 ;  /* 0x00000009e7059211 */ /* 0x084fe400018f0c0c */
[----:B------:R-:W-:-:S03]  /*d7d0*/  @!P0 LEA.HI.X R3, R235, R9, R11, 0x1, P2 ;  /* 0x00000009eb038211 */ /* 0x000fc600010f0c0b */
[----:B------:R2:W-:Y:S04]  /*d7e0*/  @!P1 ST.E.128 [R4.64], RZ ;  /* 0x000000ff04009985 */ /* 0x0005e8000c101d08 */
[----:B------:R2:W-:Y:S02]  /*d7f0*/  @!P0 ST.E.128 [R2.64], RZ ;  /* 0x000000ff02008985 */ /* 0x0005e4000c101d08 */
.L_x_248:
[----:B------:R-:W-:Y:S05]  /*d800*/  BSYNC B0 ;  /* 0x0000000000007941 */ /* 0x000fea0003800000 */
.L_x_247:
[----:B------:R-:W-:Y:S05]  /*d810*/  BRA.DIV ~URZ, `(.L_x_249) ;  /* 0x000024927f007947 */ /* 0x000fea000b800000 */
[----:B--2---:R2:W1:Y:S04]  /*d820*/  SHFL.IDX PT, R9, R7, 0x1, 0x181f ;  /* 0x00381f0007097f89 */ /* 0x00446800000e0000 */
[----:B----4-:R2:W4:Y:S02]  /*d830*/  SHFL.IDX PT, R0, R10, 0x1, 0x181f ;  /* 0x00381f000a007f89 */ /* 0x01052400000e0000 */
.L_x_311:
[----:B------:R-:W-:Y:S01]  /*d840*/  IADD3 R2, R6, 0x20, RZ ;  /* 0x0000002006027810 */ /* 0x000fe20007ffe0ff */
        /* <DEDUP_REMOVED lines=9> */
[-C--:B-1----:R-:W-:Y:S02]  /*d8e0*/  @!P1 LEA.HI.X R5, R231, R9.reuse, R12, 0x1, P3 ;  /* 0x00000009e7059211 */ /* 0x082fe400018f0c0c */
[----:B------:R-:W-:-:S03]  /*d8f0*/  @!P0 LEA.HI.X R3, R235, R9, R11, 0x1, P2 ;  /* 0x00000009eb038211 */ /* 0x000fc600010f0c0b */
[----:B------:R1:W-:Y:S04]  /*d900*/  @!P1 ST.E.128 [R4.64], RZ ;  /* 0x000000ff04009985 */ /* 0x0003e8000c101d08 */
[----:B------:R1:W-:Y:S02]  /*d910*/  @!P0 ST.E.128 [R2.64], RZ ;  /* 0x000000ff02008985 */ /* 0x0003e4000c101d08 */
.L_x_251:
[----:B------:R-:W-:Y:S05]  /*d920*/  BSYNC B0 ;  /* 0x0000000000007941 */ /* 0x000fea0003800000 */
.L_x_250:
[----:B------:R-:W-:Y:S05]  /*d930*/  BRA.DIV ~URZ, `(.L_x_252) ;  /* 0x000024427f007947 */ /* 0x000fea000b800000 */
[----:B-1----:R1:W2:Y:S02]  /*d940*/  SHFL.IDX PT, R9, R7, 0x2, 0x181f ;  /* 0x00581f0007097f89 */ /* 0x0022a400000e0000 */
.L_x_312:
[----:B------:R-:W-:Y:S05]  /*d950*/  BRA.DIV ~URZ, `(.L_x_253) ;  /* 0x000024927f007947 */ /* 0x000fea000b800000 */
[----:B----4-:R4:W1:Y:S02]  /*d960*/  SHFL.IDX PT, R0, R10, 0x2, 0x181f ;  /* 0x00581f000a007f89 */ /* 0x01086400000e0000 */
.L_x_313:
        /* <DEDUP_REMOVED lines=8> */
[-C--:B-1----:R-:W-:Y:S02]  /*d9f0*/  @!P1 LEA R4, P3, R231, R0.reuse, 0x1 ;  /* 0x00000000e7049211 */ /* 0x082fe400078608ff */
[----:B------:R-:W-:Y:S02]  /*da00*/  @!P0 LEA R2, P2, R235, R0, 0x1 ;  /* 0x00000000eb028211 */ /* 0x000fe400078408ff */
[-C--:B--2---:R-:W-:Y:S02]  /*da10*/  @!P1 LEA.HI.X R5, R231, R9.reuse, R12, 0x1, P3 ;  /* 0x00000009e7059211 */ /* 0x084fe400018f0c0c */
[----:B------:R-:W-:-:S03]  /*da20*/  @!P0 LEA.HI.X R3, R235, R9, R11, 0x1, P2 ;  /* 0x00000009eb038211 */ /* 0x000fc600010f0c0b */
[----:B------:R1:W-:Y:S04]  /*da30*/  @!P1 ST.E.128 [R4.64], RZ ;  /* 0x000000ff04009985 */ /* 0x0003e8000c101d08 */
[----:B------:R1:W-:Y:S02]  /*da40*/  @!P0 ST.E.128 [R2.64], RZ ;  /* 0x000000ff02008985 */ /* 0x0003e4000c101d08 */
.L_x_255:
[----:B------:R-:W-:Y:S05]  /*da50*/  BSYNC B0 ;  /* 0x0000000000007941 */ /* 0x000fea0003800000 */
.L_x_254:
[----:B------:R-:W-:Y:S05]  /*da60*/  BRA.DIV ~URZ, `(.L_x_256) ;  /* 0x000023f27f007947 */ /* 0x000fea000b800000 */
[----:B-12---:R-:W1:Y:S04]  /*da70*/  SHFL.IDX PT, R7, R7, 0x3, 0x181f ;  /* 0x00781f0007077f89 */ /* 0x006e6800000e0000 */
[----:B------:R2:W3:Y:S02]  /*da80*/  SHFL.IDX PT, R0, R10, 0x3, 0x181f ;  /* 0x00781f000a007f89 */ /* 0x0004e400000e0000 */
.L_x_314:
[----:B------:R-:W-:-:S04]  /*da90*/  IADD3 R6, R6, 0x60, RZ ;  /* 0x0000006006067810 */ /* 0x000fc80007ffe0ff */
[----:B------:R-:W-:-:S13]  /*daa0*/  ISETP.GE.AND P0, PT, R6, R8, PT ;  /* 0x000000080600720c */ /* 0x000fda0003f06270 */
[----:B------:R-:W-:Y:S05]  /*dab0*/  @P0 BRA `(.L_x_236) ;  /* 0x000000a000000947 */ /* 0x000fea0003800000 */
[----:B------:R-:W-:Y:S02]  /*dac0*/  ISETP.GE.AND P1, PT, R231, c[0x0][0x3c8], PT ;  /* 0x0000f200e7007a0c */ /* 0x000fe40003f26270 */
[----:B------:R-:W-:Y:S02]  /*dad0*/  ISETP.GE.AND P0, PT, R235, c[0x0][0x3c8], PT ;  /* 0x0000f200eb007a0c */ /* 0x000fe40003f06270 */
[----:B--234-:R-:W-:Y:S02]  /*dae0*/  SHF.R.S32.HI R10, RZ, 0x1f, R231 ;  /* 0x0000001fff0a7819 */ /* 0x01cfe400000114e7 */
[----:B------:R-:W-:-:S07]  /*daf0*/  SHF.R.S32.HI R9, RZ, 0x1f, R235 ;  /* 0x0000001fff097819 */ /* 0x000fce00000114eb */
[-C--:B------:R-:W-:Y:S02]  /*db00*/  @!P1 LEA R4, P3, R231, R0.reuse, 0x1 ;  /* 0x00000000e7049211 */ /* 0x080fe400078608ff */
[----:B------:R-:W-:Y:S02]  /*db10*/  @!P0 LEA R2, P2, R235, R0, 0x1 ;  /* 0x00000000eb028211 */ /* 0x000fe400078408ff */
[-C--:B-1----:R-:W-:Y:S02]  /*db20*/  @!P1 LEA.HI.X R5, R231, R7.reuse, R10, 0x1, P3 ;  /* 0x00000007e7059211 */ /* 0x082fe400018f0c0a */
[----:B------:R-:W-:-:S03]  /*db30*/  @!P0 LEA.HI.X R3, R235, R7, R9, 0x1, P2 ;  /* 0x00000007eb038211 */ /* 0x000fc600010f0c09 */
[----:B------:R1:W-:Y:S04]  /*db40*/  @!P1 ST.E.128 [R4.64], RZ ;  /* 0x000000ff04009985 */ /* 0x0003e8000c101d08 */
[----:B------:R1:W-:Y:S02]  /*db50*/  @!P0 ST.E.128 [R2.64], RZ ;  /* 0x000000ff02008985 */ /* 0x0003e4000c101d08 */
.L_x_236:
[----:B------:R-:W-:Y:S05]  /*db60*/  BSYNC B1 ;  /* 0x0000000000017941 */ /* 0x000fea0003800000 */
.L_x_220:
[----:B------:R-:W-:-:S13]  /*db70*/  ISETP.NE.AND P0, PT, RZ, UR6, PT ;  /* 0x00000006ff007c0c */ /* 0x000fda000bf05270 */
[----:B------:R-:W-:Y:S01]  /*db80*/  @P0 WARPSYNC 0xffffffff ;  /* 0xffffffff00000948 */ /* 0x000fe20003800000 */
[----:B------:R-:W-:Y:S06]  /*db90*/  @P0 BAR.SYNC.DEFER_BLOCKING 0x5, 0x100 ;  /* 0x0144000000000b1d */ /* 0x000fec0000010000 */
[----:B------:R-:W2:Y:S04]  /*dba0*/  @P0 LDS.128 R244, [0xf100] ;  /* 0x00f10000fff40984 */ /* 0x000ea80000000c00 */
[----:B------:R-:W-:Y:S06]  /*dbb0*/  @P0 BAR.ARV 0x4, 0x100 ;  /* 0x0104000000000b1d */ /* 0x000fec0000002000 */
[----:B------:R-:W-:Y:S05]  /*dbc0*/  @P0 BRA `(.L_x_257) ;  /* 0x00000ad000000947 */ /* 0x000fea0003800000 */
[----:B-1-34-:R-:W1:Y:S01]  /*dbd0*/  S2R R0, SR_TID.X ;  /* 0x0000000000007919 */ /* 0x01ae620000002100 */
[----:B------:R-:W-:Y:S01]  /*dbe0*/  IMAD.MOV.U32 R7, RZ, RZ, RZ ;  /* 0x000000ffff077224 */ /* 0x000fe200078e00ff */
[----:B-1----:R-:W-:-:S04]  /*dbf0*/  LOP3.LUT R13, R0, 0x1f, RZ, 0xc0, !PT ;  /* 0x0000001f000d7812 */ /* 0x002fc800078ec0ff */
[----:B------:R-:W-:Y:S01]  /*dc00*/  ISETP.NE.AND P5, PT, R13, 0x1f, PT ;  /* 0x0000001f0d00780c */ /* 0x000fe20003fa5270 */
[----:B------:R-:W-:Y:S10]  /*dc10*/  BRA.DIV ~URZ, `(.L_x_258) ;  /* 0x000023127f007947 */ /* 0x000ff4000b800000 */
[----:B--2---:R1:W2:Y:S02]  /*dc20*/  SHFL.IDX PT, R9, R62, RZ, 0x1f ;  /* 0x00001fff3e097589 */ /* 0x0042a400000e0000 */
.L_x_315:
[----:B------:R-:W-:Y:S05]  /*dc30*/  BRA.DIV ~URZ, `(.L_x_259) ;  /* 0x000023627f007947 */ /* 0x000fea000b800000 */
[----:B------:R3:W4:Y:S02]  /*dc40*/  SHFL.IDX PT, R8, R62, 0x1, 0x1f ;  /* 0x00201f003e087f89 */ /* 0x00072400000e0000 */
.L_x_316:
[----:B------:R-:W-:Y:S02]  /*dc50*/  IMAD.IADD R0, R247, 0x1, R13 ;  /* 0x00000001f7007824 */ /* 0x000fe400078e020d */
[----:B------:R-:W-:-:S03]  /*dc60*/  IMAD.MOV.U32 R6, RZ, RZ, RZ ;  /* 0x000000ffff067224 */ /* 0x000fc600078e00ff */
[----:B------:R-:W-:-:S13]  /*dc70*/  ISETP.GE.OR P0, PT, R0, c[0x0][0x53c], !P5 ;  /* 0x00014f0000007a0c */ /* 0x000fda0006f06670 */
[----:B------:R-:W-:Y:S01]  /*dc80*/  @!P0 IMAD.MOV.U32 R2, RZ, RZ, 0x4 ;  /* 0x00000004ff028424 */ /* 0x000fe200078e00ff */
[----:B------:R-:W-:-:S03]  /*dc90*/  @!P0 MOV R3, 0x4 ;  /* 0x0000000400038802 */ /* 0x000fc60000000f00 */
[----:B------:R-:W-:-:S04]  /*dca0*/  @!P0 IMAD.WIDE R4, R0, R2, c[0x0][0x580] ;  /* 0x0001600000048625 */ /* 0x000fc800078e0202 */
[----:B------:R-:W-:Y:S01]  /*dcb0*/  @!P0 IMAD.WIDE R2, R0, R3, c[0x0][0x578] ;  /* 0x00015e0000028625 */ /* 0x000fe200078e0203 */
[----:B------:R-:W5:Y:S04]  /*dcc0*/  @!P0 LDG.E R6, [R4.64] ;  /* 0x0000000804068981 */ /* 0x000f68000c1e1900 */
[----:B------:R-:W5:Y:S01]  /*dcd0*/  @!P0 LDG.E R7, [R2.64] ;  /* 0x0000000802078981 */ /* 0x000f62000c1e1900 */
[C---:B------:R-:W-:Y:S02]  /*dce0*/  ISETP.GE.U32.AND P4, PT, R13.reuse, 0x10, PT ;  /* 0x000000100d00780c */ /* 0x040fe40003f86070 */
[C---:B------:R-:W-:Y:S02]  /*dcf0*/  ISETP.GE.U32.AND P3, PT, R13.reuse, 0x8, PT ;  /* 0x000000080d00780c */ /* 0x040fe40003f66070 */
[----:B------:R-:W-:-:S02]  /*dd00*/  ISETP.GE.U32.AND P2, PT, R13, 0x4, PT ;  /* 0x000000040d00780c */ /* 0x000fc40003f46070 */
[C---:B------:R-:W-:Y:S02]  /*dd10*/  ISETP.GE.U32.AND P1, PT, R13.reuse, 0x2, PT ;  /* 0x000000020d00780c */ /* 0x040fe40003f26070 */
[----:B------:R-:W-:Y:S02]  /*dd20*/  ISETP.NE.AND P0, PT, R13, RZ, PT ;  /* 0x000000ff0d00720c */ /* 0x000fe40003f05270 */
[----:B------:R-:W-:Y:S01]  /*dd30*/  MOV R10, RZ ;  /* 0x000000ff000a7202 */ /* 0x000fe20000000f00 */
[----:B-----5:R-:W-:Y:S01]  /*dd40*/  IMAD R0, R7, R6, RZ ;  /* 0x0000000607007224 */ /* 0x020fe200078e02ff */
[----:B------:R-:W-:Y:S07]  /*dd50*/  BRA.DIV ~URZ, `(.L_x_260) ;  /* 0x000022b27f007947 */ /* 0x000fee000b800000 */
[----:B------:R1:W3:Y:S02]  /*dd60*/  SHFL.UP PT, R4, R0, 0x1, RZ ;  /* 0x0420000000047989 */ /* 0x0002e400000e00ff */
.L_x_317:
[----:B---3--:R-:W-:-:S04]  /*dd70*/  SEL R4, R4, RZ, P0 ;  /* 0x000000ff04047207 */ /* 0x008fc80000000000 */
[----:B-1----:R-:W-:Y:S01]  /*dd80*/  IADD3 R0, R0, R4, RZ ;  /* 0x0000000400007210 */ /* 0x002fe20007ffe0ff */
[----:B------:R-:W-:Y:S05]  /*dd90*/  BRA.DIV ~URZ, `(.L_x_261) ;  /* 0x000022b27f007947 */ /* 0x000fea000b800000 */
[----:B------:R-:W1:Y:S02]  /*dda0*/  SHFL.UP PT, R2, R0, 0x2, RZ ;  /* 0x0440000000027989 */ /* 0x000e6400000e00ff */
[----:B-1----:R-:W-:-:S05]  /*ddb0*/  SEL R2, R2, RZ, P1 ;  /* 0x000000ff02027207 */ /* 0x002fca0000800000 */
[----:B------:R-:W-:-:S05]  /*ddc0*/  IMAD.IADD R4, R0, 0x1, R2 ;  /* 0x0000000100047824 */ /* 0x000fca00078e0202 */
        /* <DEDUP_REMOVED lines=9> */
[----:B------:R1:W3:Y:S02]  /*de60*/  SHFL.IDX PT, R0, R4, 0x1f, 0x1f ;  /* 0x03e01f0004007f89 */ /* 0x0002e400000e0000 */
.L_x_318:
[----:B---3--:R-:W-:Y:S01]  /*de70*/  IMAD R0, R0, c[0x0][0x538], RZ ;  /* 0x00014e0000007a24 */ /* 0x008fe200078e02ff */
[----:B------:R-:W-:Y:S04]  /*de80*/  BSSY B1, `(.L_x_262) ;  /* 0x000007c000017945 */ /* 0x000fe80003800000 */
[----:B----4-:R-:W-:-:S04]  /*de90*/  IADD3 R8, R0, R8, RZ ;  /* 0x0000000800087210 */ /* 0x010fc80007ffe0ff */
[----:B--2---:R-:W-:-:S13]  /*dea0*/  ISETP.GT.AND P6, PT, R8, R9, PT ;  /* 0x000000090800720c */ /* 0x004fda0003fc4270 */
[----:B------:R-:W-:Y:S05]  /*deb0*/  @P6 BRA `(.L_x_263) ;  /* 0x0000024000006947 */ /* 0x000fea0003800000 */
.L_x_267:
[----:B------:R-:W-:-:S04]  /*dec0*/  IADD3 R0, R247, 0x1f, RZ ;  /* 0x0000001ff7007810 */ /* 0x000fc80007ffe0ff */
[----:B------:R-:W-:-:S13]  /*ded0*/  ISETP.GE.AND P6, PT, R0, c[0x0][0x53c], PT ;  /* 0x00014f0000007a0c */ /* 0x000fda0003fc6270 */
[----:B------:R-:W-:Y:S05]  /*dee0*/  @P6 BRA `(.L_x_264) ;  /* 0x0000071000006947 */ /* 0x000fea0003800000 */
[----:B------:R-:W-:Y:S01]  /*def0*/  MOV R247, R0 ;  /* 0x0000000000f77202 */ /* 0x000fe20000000f00 */
[----:B------:R-:W-:-:S03]  /*df00*/  CS2R R6, SRZ ;  /* 0x0000000000067805 */ /* 0x000fc6000001ff00 */
[----:B------:R-:W-:-:S04]  /*df10*/  IADD3 R0, R247, R13, RZ ;  /* 0x0000000df7007210 */ /* 0x000fc80007ffe0ff */
[----:B------:R-:W-:-:S13]  /*df20*/  ISETP.GE.OR P6, PT, R0, c[0x0][0x53c], !P5 ;  /* 0x00014f0000007a0c */ /* 0x000fda0006fc6670 */
[----:B------:R-:W-:Y:S02]  /*df30*/  @!P6 MOV R2, 0x4 ;  /* 0x000000040002e802 */ /* 0x000fe40000000f00 */
[----:B------:R-:W-:-:S03]  /*df40*/  @!P6 MOV R3, 0x4 ;  /* 0x000000040003e802 */ /* 0x000fc60000000f00 */
[----:B-1----:R-:W-:-:S04]  /*df50*/  @!P6 IMAD.WIDE R4, R0, R2, c[0x0][0x580] ;  /* 0x000160000004e625 */ /* 0x002fc800078e0202 */
[----:B------:R-:W-:Y:S01]  /*df60*/  @!P6 IMAD.WIDE R2, R0, R3, c[0x0][0x578] ;  /* 0x00015e000002e625 */ /* 0x000fe200078e0203 */
[----:B------:R-:W2:Y:S04]  /*df70*/  @!P6 LDG.E R6, [R4.64] ;  /* 0x000000080406e981 */ /* 0x000ea8000c1e1900 */
[----:B------:R-:W2:Y:S02]  /*df80*/  @!P6 LDG.E R7, [R2.64] ;  /* 0x000000080207e981 */ /* 0x000ea4000c1e1900 */
[----:B--2---:R-:W-:Y:S01]  /*df90*/  IMAD R0, R7, R6, RZ ;  /* 0x0000000607007224 */ /* 0x004fe200078e02ff */
[----:B------:R-:W-:Y:S05]  /*dfa0*/  BRA.DIV ~URZ, `(.L_x_265) ;  /* 0x000022527f007947 */ /* 0x000fea000b800000 */
[----:B------:R1:W2:Y:S02]  /*dfb0*/  SHFL.UP PT, R2, R0, 0x1, RZ ;  /* 0x0420000000027989 */ /* 0x0002a400000e00ff */
.L_x_319:
[----:B--2---:R-:W-:-:S04]  /*dfc0*/  SEL R2, R2, RZ, P0 ;  /* 0x000000ff02027207 */ /* 0x004fc80000000000 */
        /* <DEDUP_REMOVED lines=14> */
[----:B------:R1:W2:Y:S02]  /*e0b0*/  SHFL.IDX PT, R0, R4, 0x1f, 0x1f ;  /* 0x03e01f0004007f89 */ /* 0x0002a400000e0000 */
.L_x_320:
[----:B--2---:R-:W-:-:S05]  /*e0c0*/  IMAD R0, R0, c[0x0][0x538], RZ ;  /* 0x00014e0000007a24 */ /* 0x004fca00078e02ff */
[----:B------:R-:W-:-:S04]  /*e0d0*/  IADD3 R8, R0, R8, RZ ;  /* 0x0000000800087210 */ /* 0x000fc80007ffe0ff */
[----:B------:R-:W-:-:S13]  /*e0e0*/  ISETP.GT.AND P6, PT, R8, R9, PT ;  /* 0x000000090800720c */ /* 0x000fda0003fc4270 */
[----:B-1----:R-:W-:Y:S05]  /*e0f0*/  @!P6 BRA `(.L_x_267) ;  /* 0xfffffdc00000e947 */ /* 0x002fea000383ffff */
.L_x_263:
[----:B------:R-:W-:-:S05]  /*e100*/  IADD3 R8, -R0, R8, RZ ;  /* 0x0000000800087210 */ /* 0x000fca0007ffe1ff */
[----:B------:R-:W-:-:S05]  /*e110*/  IMAD R0, R4, c[0x0][0x538], R8 ;  /* 0x00014e0004007a24 */ /* 0x000fca00078e0208 */
[----:B------:R-:W-:Y:S01]  /*e120*/  ISETP.GT.AND P0, PT, R0, R9, PT ;  /* 0x000000090000720c */ /* 0x000fe20003f04270 */
[----:B------:R-:W-:-:S12]  /*e130*/  BRA.DIV ~URZ, `(.L_x_268) ;  /* 0x000022c27f007947 */ /* 0x000fd8000b800000 */
[----:B------:R-:W-:-:S04]  /*e140*/  VOTE.ANY R0, PT, !P0 ;  /* 0x0000000000007806 */ /* 0x000fc800040e0100 */
.L_x_321:
[----:B------:R2:W3:Y:S01]  /*e150*/  POPC R11, R0 ;  /* 0x00000000000b7309 */ /* 0x0004e20000000000 */
[----:B------:R-:W-:Y:S05]  /*e160*/  BRA.DIV ~URZ, `(.L_x_269) ;  /* 0x000022d27f007947 */ /* 0x000fea000b800000 */
[----:B---3--:R3:W4:Y:S04]  /*e170*/  SHFL.IDX PT, R6, R6, R11, 0x1f ;  /* 0x00001f0b06067589 */ /* 0x00872800000e0000 */
[----:B------:R3:W1:Y:S02]  /*e180*/  SHFL.IDX PT, R7, R7, R11, 0x1f ;  /* 0x00001f0b07077589 */ /* 0x00066400000e0000 */
.L_x_322:
[----:B------:R-:W-:Y:S01]  /*e190*/  ISETP.NE.AND P0, PT, R0, RZ, PT ;  /* 0x000000ff0000720c */ /* 0x000fe20003f05270 */
[----:B------:R-:W-:-:S12]  /*e1a0*/  BSSY B0, `(.L_x_270) ;  /* 0x0000005000007945 */ /* 0x000fd80003800000 */
[----:B------:R-:W-:Y:S05]  /*e1b0*/  @!P0 BRA `(.L_x_271) ;  /* 0x0000003000008947 */ /* 0x000fea0003800000 */
[----:B--2---:R-:W-:Y:S01]  /*e1c0*/  IADD3 R0, R11, -0x1, RZ ;  /* 0xffffffff0b007810 */ /* 0x004fe20007ffe0ff */
[----:B------:R-:W-:Y:S05]  /*e1d0*/  BRA.DIV ~URZ, `(.L_x_272) ;  /* 0x000023327f007947 */ /* 0x000fea000b800000 */
[----:B------:R2:W3:Y:S02]  /*e1e0*/  SHFL.IDX PT, R10, R4, R0, 0x1f ;  /* 0x00001f00040a7589 */ /* 0x0004e400000e0000 */
.L_x_271:
[----:B------:R-:W-:Y:S05]  /*e1f0*/  BSYNC B0 ;  /* 0x0000000000007941 */ /* 0x000fea0003800000 */
.L_x_270:
[-C--:B-12-4-:R-:W-:Y:S01]  /*e200*/  IABS R4, R6.reuse ;  /* 0x0000000600047213 */ /* 0x096fe20000000000 */
[----:B---3--:R-:W-:Y:S01]  /*e210*/  IMAD R244, R10, c[0x0][0x538], R8 ;  /* 0x00014e000af47a24 */ /* 0x008fe200078e0208 */
[----:B------:R-:W-:Y:S01]  /*e220*/  IABS R0, R7 ;  /* 0x0000000700007213 */ /* 0x000fe20000000000 */
[----:B------:R-:W-:Y:S01]  /*e230*/  IMAD.IADD R247, R11, 0x1, R247 ;  /* 0x000000010bf77824 */ /* 0x000fe200078e02f7 */
[----:B------:R-:W1:Y:S01]  /*e240*/  I2F.RP R2, R4 ;  /* 0x0000000400027306 */ /* 0x000e620000209400 */
[----:B------:R-:W-:Y:S02]  /*e250*/  IMAD.IADD R10, R9, 0x1, -R244 ;  /* 0x00000001090a7824 */ /* 0x000fe400078e0af4 */
[----:B------:R-:W-:Y:S01]  /*e260*/  IMAD.MOV.U32 R5, RZ, RZ, R0 ;  /* 0x000000ffff057224 */ /* 0x000fe200078e0000 */
[----:B------:R-:W-:Y:S02]  /*e270*/  IABS R0, R6 ;  /* 0x0000000600007213 */ /* 0x000fe40000000000 */
[----:B------:R-:W-:-:S02]  /*e280*/  IABS R9, R10 ;  /* 0x0000000a00097213 */ /* 0x000fc40000000000 */
[----:B------:R-:W-:Y:S01]  /*e290*/  I2F.RP R12, R5 ;  /* 0x00000005000c7306 */ /* 0x000fe20000209400 */
[----:B------:R-:W-:-:S07]  /*e2a0*/  IMAD.MOV R0, RZ, RZ, -R0 ;  /* 0x000000ffff007224 */ /* 0x000fce00078e0a00 */
[----:B-1----:R-:W1:Y:S02]  /*e2b0*/  MUFU.RCP R2, R2 ;  /* 0x0000000200027308 */ /* 0x002e640000001000 */
[----:B-1----:R-:W-:-:S06]  /*e2c0*/  IADD3 R2, R2, 0xffffffe, RZ ;  /* 0x0ffffffe02027810 */ /* 0x002fcc0007ffe0ff */
[----:B------:R-:W1:Y:S02]  /*e2d0*/  F2I.FTZ.U32.TRUNC.NTZ R3, R2 ;  /* 0x0000000200037305 */ /* 0x000e64000021f000 */
[----:B-1----:R-:W-:-:S04]  /*e2e0*/  IMAD.MOV R2, RZ, RZ, -R3 ;  /* 0x000000ffff027224 */ /* 0x002fc800078e0a03 */
[----:B------:R-:W-:Y:S01]  /*e2f0*/  IMAD R8, R2, R4, RZ ;  /* 0x0000000402087224 */ /* 0x000fe200078e02ff */
[----:B------:R-:W-:-:S05]  /*e300*/  MOV R2, RZ ;  /* 0x000000ff00027202 */ /* 0x000fca0000000f00 */
[----:B------:R-:W-:-:S04]  /*e310*/  IMAD.HI.U32 R8, R3, R8, R2 ;  /* 0x0000000803087227 */ /* 0x000fc800078e0002 */
[----:B------:R-:W-:Y:S02]  /*e320*/  IMAD.MOV.U32 R2, RZ, RZ, R9 ;  /* 0x000000ffff027224 */ /* 0x000fe400078e0009 */
[----:B------:R-:W-:Y:S02]  /*e330*/  IMAD.MOV.U32 R3, RZ, RZ, R0 ;  /* 0x000000ffff037224 */ /* 0x000fe400078e0000 */
[----:B------:R-:W-:-:S04]  /*e340*/  IMAD.HI.U32 R0, R8, R2, RZ ;  /* 0x0000000208007227 */ /* 0x000fc800078e00ff */
[----:B------:R-:W-:Y:S02]  /*e350*/  IMAD R2, R0, R3, R2 ;  /* 0x0000000300027224 */ /* 0x000fe400078e0202 */
[----:B------:R-:W1:Y:S03]  /*e360*/  MUFU.RCP R3, R12 ;  /* 0x0000000c00037308 */ /* 0x000e660000001000 */
[----:B------:R-:W-:Y:S02]  /*e370*/  ISETP.GT.U32.AND P1, PT, R4, R2, PT ;  /* 0x000000020400720c */ /* 0x000fe40003f24070 */
[----:B-1----:R-:W-:-:S11]  /*e380*/  IADD3 R3, R3, 0xffffffe, RZ ;  /* 0x0ffffffe03037810 */ /* 0x002fd60007ffe0ff */
[-C--:B------:R-:W-:Y:S02]  /*e390*/  @!P1 IADD3 R2, R2, -R4.reuse, RZ ;  /* 0x8000000402029210 */ /* 0x080fe40007ffe0ff */
[----:B------:R-:W-:Y:S01]  /*e3a0*/  @!P1 IADD3 R0, R0, 0x1, RZ ;  /* 0x0000000100009810 */ /* 0x000fe20007ffe0ff */
[----:B------:R-:W1:Y:S01]  /*e3b0*/  F2I.FTZ.U32.TRUNC.NTZ R3, R3 ;  /* 0x0000000300037305 */ /* 0x000e62000021f000 */
[----:B------:R-:W-:Y:S02]  /*e3c0*/  ISETP.GE.U32.AND P2, PT, R2, R4, PT ;  /* 0x000000040200720c */ /* 0x000fe40003f46070 */
[----:B------:R-:W-:Y:S02]  /*e3d0*/  LOP3.LUT R2, R10, R6, RZ, 0x3c, !PT ;  /* 0x000000060a027212 */ /* 0x000fe400078e3cff */
[----:B------:R-:W-:Y:S02]  /*e3e0*/  ISETP.NE.AND P1, PT, R6, RZ, PT ;  /* 0x000000ff0600720c */ /* 0x000fe40003f25270 */
[----:B------:R-:W-:-:S07]  /*e3f0*/  ISETP.GE.AND P0, PT, R2, RZ, PT ;  /* 0x000000ff0200720c */ /* 0x000fce0003f06270 */
[----:B------:R-:W-:Y:S01]  /*e400*/  @P2 IADD3 R0, R0, 0x1, RZ ;  /* 0x0000000100002810 */ /* 0x000fe20007ffe0ff */
[----:B-1----:R-:W-:-:S04]  /*e410*/  IMAD.MOV R2, RZ, RZ, -R3 ;  /* 0x000000ffff027224 */ /* 0x002fc800078e0a03 */
[----:B------:R-:W-:Y:S01]  /*e420*/  IMAD.MOV.U32 R4, RZ, RZ, R2 ;  /* 0x000000ffff047224 */ /* 0x000fe200078e0002 */
[----:B------:R-:W-:Y:S01]  /*e430*/  IABS R2, R7 ;  /* 0x0000000700027213 */ /* 0x000fe20000000000 */
[----:B------:R-:W-:Y:S01]  /*e440*/  @!P0 IMAD.MOV R0, RZ, RZ, -R0 ;  /* 0x000000ffff008224 */ /* 0x000fe200078e0a00 */
[----:B------:R-:W-:Y:S01]  /*e450*/  @!P1 LOP3.LUT R0, RZ, R6, RZ, 0x33, !PT ;  /* 0x00000006ff009212 */ /* 0x000fe200078e33ff */
[----:B------:R-:W-:Y:S01]  /*e460*/  IMAD R4, R4, R5, RZ ;  /* 0x0000000504047224 */ /* 0x000fe200078e02ff */
[----:B------:R-:W-:Y:S01]  /*e470*/  IADD3 R8, RZ, -R2, RZ ;  /* 0x80000002ff087210 */ /* 0x000fe20007ffe0ff */
[----:B------:R-:W-:Y:S01]  /*e480*/  IMAD.MOV.U32 R2, RZ, RZ, RZ ;  /* 0x000000ffff027224 */ /* 0x000fe200078e00ff */
[----:B------:R-:W-:Y:S01]  /*e490*/  IABS R9, R0 ;  /* 0x0000000000097213 */ /* 0x000fe20000000000 */
[----:B------:R-:W-:Y:S02]  /*e4a0*/  IMAD R6, R0, R6, RZ ;  /* 0x0000000600067224 */ /* 0x000fe400078e02ff */
[----:B------:R-:W-:Y:S01]  /*e4b0*/  IMAD.HI.U32 R2, R3, R4, R2 ;  /* 0x0000000403027227 */ /* 0x000fe200078e0002 */
[----:B------:R-:W-:-:S02]  /*e4c0*/  MOV R4, R8 ;  /* 0x0000000800047202 */ /* 0x000fc40000000f00 */
[----:B------:R-:W-:Y:S01]  /*e4d0*/  IADD3 R245, R10, -R6, RZ ;  /* 0x800000060af57210 */ /* 0x000fe20007ffe0ff */
[----:B------:R-:W-:-:S04]  /*e4e0*/  IMAD.MOV.U32 R3, RZ, RZ, R9 ;  /* 0x000000ffff037224 */ /* 0x000fc800078e0009 */
        /* <DEDUP_REMOVED lines=11> */
[----:B------:R-:W-:-:S04]  /*e5a0*/  @!P1 LOP3.LUT R2, RZ, R7, RZ, 0x33, !PT ;  /* 0x00000007ff029212 */ /* 0x000fc800078e33ff */
[----:B------:R-:W-:Y:S01]  /*e5b0*/  IADD3 R3, -R2, RZ, RZ ;  /* 0x000000ff02037210 */ /* 0x000fe20007ffe1ff */
[----:B------:R-:W-:-:S04]  /*e5c0*/  IMAD R2, R7, 0x1000000, R2 ;  /* 0x0100000007027824 */ /* 0x000fc800078e0202 */
[----:B------:R-:W-:-:S04]  /*e5d0*/  IMAD R0, R7, R3, R0 ;  /* 0x0000000307007224 */ /* 0x000fc800078e0200 */
[----:B------:R-:W-:Y:S01]  /*e5e0*/  IMAD R246, R0, 0x10000, R2 ;  /* 0x0001000000f67824 */ /* 0x000fe200078e0202 */
[----:B------:R-:W-:Y:S05]  /*e5f0*/  BRA `(.L_x_273) ;  /* 0x0000004000007947 */ /* 0x000fea0003800000 */
.L_x_264:
[----:B------:R-:W-:Y:S01]  /*e600*/  IMAD.MOV.U32 R244, RZ, RZ, R9 ;  /* 0x000000fffff47224 */ /* 0x000fe200078e0009 */
[----:B------:R-:W-:Y:S01]  /*e610*/  MOV R246, RZ ;  /* 0x000000ff00f67202 */ /* 0x000fe20000000f00 */
[----:B------:R-:W-:Y:S01]  /*e620*/  IMAD.MOV.U32 R245, RZ, RZ, RZ ;  /* 0x000000fffff57224 */ /* 0x000fe200078e00ff */
[----:B------:R-:W-:Y:S02]  /*e630*/  MOV R247, c[0x0][0x53c] ;  /* 0x00014f0000f77a02 */ /* 0x000fe40000000f00 */
.L_x_273:
[----:B------:R-:W-:Y:S05]  /*e640*/  BSYNC B1 ;  /* 0x0000000000017941 */ /* 0x000fea0003800000 */
.L_x_262:
[----:B------:R-:W-:Y:S01]  /*e650*/  WARPSYNC 0xffffffff ;  /* 0xffffffff00007948 */ /* 0x000fe20003800000 */
[----:B------:R-:W-:Y:S01]  /*e660*/  BAR.SYNC.DEFER_BLOCKING 0x4, 0x100 ;  /* 0x0104000000007b1d */ /* 0x000fe20000010000 */
[----:B------:R-:W-:-:S13]  /*e670*/  ISETP.NE.AND P0, PT, R13, RZ, PT ;  /* 0x000000ff0d00720c */ /* 0x000fda0003f05270 */
[----:B------:R2:W-:Y:S04]  /*e680*/  @!P0 STS.128 [0xf100], R244 ;  /* 0x00f100f4ff008388 */ /* 0x0005e80000000c00 */
[----:B------:R-:W-:Y:S06]  /*e690*/  BAR.ARV 0x5, 0x100 ;  /* 0x0144000000007b1d */ /* 0x000fec0000002000 */
.L_x_257:
[----:B--2---:R-:W-:-:S13]  /*e6a0*/  ISETP.GE.AND P0, PT, R247, c[0x0][0x53c], PT ;  /* 0x00014f00f7007a0c */ /* 0x004fda0003f06270 */
[----:B-1-34-:R-:W-:Y:S01]  /*e6b0*/  @P0 CALL.REL.NOINC `(.L_x_274) ;  /* 0x0000001000000944 */ /* 0x01afe20003c00000 */
[----:B------:R-:W-:Y:S05]  /*e6c0*/  BRA `(.L_x_275) ;  /* 0xffff300000007947 */ /* 0x000fea000383ffff */
.L_x_274:
[----:B------:R-:W-:Y:S05]  /*e6d0*/  EXIT ;  /* 0x000000000000794d */ /* 0x000fea0003800000 */
.L_x_167:
[----:B------:R-:W-:Y:S01]  /*e6e0*/  IMAD.MOV.U32 R0, RZ, RZ, R5 ;  /* 0x000000ffff007224 */ /* 0x000fe200078e0005 */
[----:B------:R-:W-:Y:S02]  /*e6f0*/  MOV R2, 0x1 ;  /* 0x0000000100027802 */ /* 0x000fe40000000f00 */
[----:B------:R-:W-:Y:S02]  /*e700*/  MOV R3, 0xe720 ;  /* 0x0000e72000037802 */ /* 0x000fe40000000f00 */
[----:B-1----:R-:W-:Y:S05]  /*e710*/  CALL.REL.NOINC `($__internal_4_$__cuda_sm70_shflsync_up_p) ;  /* 0x00001f1000007944 */ /* 0x002fea0003c00000 */
[----:B------:R-:W-:Y:S01]  /*e720*/  MOV R0, R4 ;  /* 0x0000000400007202 */ /* 0x000fe20000000f00 */
[----:B------:R-:W-:Y:S05]  /*e730*/  BRA `(.L_x_276) ;  /* 0xffff1d1000007947 */ /* 0x000fea000383ffff */
.L_x_168:
[----:B------:R-:W-:Y:S01]  /*e740*/  IMAD.MOV.U32 R0, RZ, RZ, R5 ;  /* 0x000000ffff007224 */ /* 0x000fe200078e0005 */
[----:B------:R-:W-:Y:S02]  /*e750*/  MOV R2, 0x2 ;  /* 0x0000000200027802 */ /* 0x000fe40000000f00 */
[----:B------:R-:W-:Y:S02]  /*e760*/  MOV R3, 0xe780 ;  /* 0x0000e78000037802 */ /* 0x000fe40000000f00 */
[----:B-1----:R-:W-:Y:S05]  /*e770*/  CALL.REL.NOINC `($__internal_4_$__cuda_sm70_shflsync_up_p) ;  /* 0x00001eb000007944 */ /* 0x002fea0003c00000 */
[----:B------:R-:W-:Y:S01]  /*e780*/  SEL R0, R4, RZ, P4 ;  /* 0x000000ff04007207 */ /* 0x000fe20002000000 */
[----:B------:R-:W-:Y:S01]  /*e790*/  IMAD.MOV.U32 R2, RZ, RZ, 0x4 ;  /* 0x00000004ff027424 */ /* 0x000fe200078e00ff */
[----:B------:R-:W-:-:S03]  /*e7a0*/  MOV R3, 0xe7d0 ;  /* 0x0000e7d000037802 */ /* 0x000fc60000000f00 */
[----:B------:R-:W-:Y:S02]  /*e7b0*/  IMAD.IADD R0, R5, 0x1, R0 ;  /* 0x0000000105007824 */ /* 0x000fe400078e0200 */
[----:B------:R-:W-:Y:S05]  /*e7c0*/  CALL.REL.NOINC `($__internal_4_$__cuda_sm70_shflsync_up_p) ;  /* 0x00001e6000007944 */ /* 0x000fea0003c00000 */
        /* <DEDUP_REMOVED lines=12> */
[----:B------:R-:W-:Y:S02]  /*e890*/  MOV R3, 0x1f ;  /* 0x0000001f00037802 */ /* 0x000fe40000000f00 */
[----:B------:R-:W-:Y:S01]  /*e8a0*/  MOV R2, 0xe8e0 ;  /* 0x0000e8e000027802 */ /* 0x000fe20000000f00 */
[----:B------:R-:W-:-:S04]  /*e8b0*/  IMAD.IADD R4, R0, 0x1, R4 ;  /* 0x0000000100047824 */ /* 0x000fc800078e0204 */
[----:B------:R-:W-:Y:S02]  /*e8c0*/  IMAD.MOV.U32 R37, RZ, RZ, R4 ;  /* 0x000000ffff257224 */ /* 0x000fe400078e0004 */
[----:B------:R-:W-:Y:S05]  /*e8d0*/  CALL.REL.NOINC `($__internal_3_$__cuda_sm70_shflsync_idx_p) ;  /* 0x00001d0000007944 */ /* 0x000fea0003c00000 */
[----:B------:R-:W-:Y:S01]  /*e8e0*/  MOV R0, R36 ;  /* 0x0000002400007202 */ /* 0x000fe20000000f00 */
[----:B------:R-:W-:Y:S05]  /*e8f0*/  BRA `(.L_x_277) ;  /* 0xffff1c5000007947 */ /* 0x000fea000383ffff */
.L_x_170:
[----:B------:R-:W-:Y:S02]  /*e900*/  SEL R0, RZ, 0x1, P0 ;  /* 0x00000001ff007807 */ /* 0x000fe40000000000 */
[----:B------:R-:W-:Y:S02]  /*e910*/  MOV R2, 0xe930 ;  /* 0x0000e93000027802 */ /* 0x000fe40000000f00 */
[----:B-1----:R-:W-:Y:S05]  /*e920*/  CALL.REL.NOINC `($__internal_5_$__cuda_sm70_votesync_ballot) ;  /* 0x00001d7000007944 */ /* 0x002fea0003c00000 */
[----:B------:R-:W-:Y:S05]  /*e930*/  BRA `(.L_x_278) ;  /* 0xffff1ca000007947 */ /* 0x000fea000383ffff */
.L_x_171:
[----:B------:R-:W-:Y:S01]  /*e940*/  IMAD.MOV.U32 R37, RZ, RZ, R8 ;  /* 0x000000ffff257224 */ /* 0x000fe200078e0008 */
[----:B--2---:R-:W-:Y:S01]  /*e950*/  MOV R36, R247 ;  /* 0x000000f700247202 */ /* 0x004fe20000000f00 */
[----:B------:R-:W-:Y:S01]  /*e960*/  IMAD.MOV.U32 R3, RZ, RZ, 0x1f ;  /* 0x0000001fff037424 */ /* 0x000fe200078e00ff */
[----:B------:R-:W-:Y:S02]  /*e970*/  MOV R2, 0xe990 ;  /* 0x0000e99000027802 */ /* 0x000fe40000000f00 */
[----:B-1----:R-:W-:Y:S05]  /*e980*/  CALL.REL.NOINC `($__internal_3_$__cuda_sm70_shflsync_idx_p) ;  /* 0x00001c5000007944 */ /* 0x002fea0003c00000 */
[----:B------:R-:W-:Y:S01]  /*e990*/  IMAD.MOV.U32 R11, RZ, RZ, R36 ;  /* 0x000000ffff0b7224 */ /* 0x000fe200078e0024 */
[----:B------:R-:W-:Y:S01]  /*e9a0*/  MOV R37, R7 ;  /* 0x0000000700257202 */ /* 0x000fe20000000f00 */
[----:B------:R-:W-:Y:S01]  /*e9b0*/  IMAD.MOV.U32 R6, RZ, RZ, RZ ;  /* 0x000000ffff067224 */ /* 0x000fe200078e00ff */
[----:B------:R-:W-:Y:S01]  /*e9c0*/  MOV R36, R247 ;  /* 0x000000f700247202 */ /* 0x000fe20000000f00 */
[----:B------:R-:W-:Y:S01]  /*e9d0*/  IMAD.MOV.U32 R3, RZ, RZ, 0x1f ;  /* 0x0000001fff037424 */ /* 0x000fe200078e00ff */
[----:B------:R-:W-:-:S02]  /*e9e0*/  MOV R2, 0xea00 ;  /* 0x0000ea0000027802 */ /* 0x000fc40000000f00 */
[----:B------:R-:W-:Y:S05]  /*e9f0*/  CALL.REL.NOINC `($__internal_3_$__cuda_sm70_shflsync_idx_p) ;  /* 0x00001be000007944 */ /* 0x000fea0003c00000 */
[----:B------:R-:W-:Y:S01]  /*ea00*/  MOV R10, R36 ;  /* 0x00000024000a7202 */ /* 0x000fe20000000f00 */
[----:B------:R-:W-:Y:S05]  /*ea10*/  BRA `(.L_x_279) ;  /* 0xffff1c1000007947 */ /* 0x000fea000383ffff */
.L_x_174:
[----:B------:R-:W-:Y:S01]  /*ea20*/  IMAD.MOV.U32 R37, RZ, RZ, R4 ;  /* 0x000000ffff257224 */ /* 0x000fe200078e0004 */
[----:B------:R-:W-:-:S02]  /*ea30*/  MOV R3, 0x1f ;  /* 0x0000001f00037802 */ /* 0x000fc40000000f00 */
[----:B------:R-:W-:Y:S02]  /*ea40*/  MOV R2, 0xea60 ;  /* 0x0000ea6000027802 */ /* 0x000fe40000000f00 */
[----:B-1234-:R-:W-:Y:S05]  /*ea50*/  CALL.REL.NOINC `($__internal_3_$__cuda_sm70_shflsync_idx_p) ;  /* 0x00001b8000007944 */ /* 0x01efea0003c00000 */
[----:B------:R-:W-:Y:S01]  /*ea60*/  MOV R6, R36 ;  /* 0x0000002400067202 */ /* 0x000fe20000000f00 */
[----:B------:R-:W-:Y:S05]  /*ea70*/  BRA `(.L_x_173) ;  /* 0xffff1c1000007947 */ /* 0x000fea000383ffff */
.L_x_184:
[----:B------:R-:W-:Y:S01]  /*ea80*/  IMAD.MOV.U32 R37, RZ, RZ, R15 ;  /* 0x000000ffff257224 */ /* 0x000fe200078e000f */
[----:B------:R-:W-:Y:S01]  /*ea90*/  MOV R36, 0x3 ;  /* 0x0000000300247802 */ /* 0x000fe20000000f00 */
[----:B------:R-:W-:Y:S01]  /*eaa0*/  IMAD.MOV.U32 R3, RZ, RZ, 0x181f ;  /* 0x0000181fff037424 */ /* 0x000fe200078e00ff */
[----:B------:R-:W-:Y:S02]  /*eab0*/  MOV R2, 0xead0 ;  /* 0x0000ead000027802 */ /* 0x000fe40000000f00 */
[----:B------:R-:W-:Y:S05]  /*eac0*/  CALL.REL.NOINC `($__internal_3_$__cuda_sm70_shflsync_idx_p) ;  /* 0x00001b1000007944 */ /* 0x000fea0003c00000 */
[----:B------:R-:W-:Y:S01]  /*ead0*/  IMAD.MOV.U32 R0, RZ, RZ, R36 ;  /* 0x000000ffff007224 */ /* 0x000fe200078e0024 */
[----:B------:R-:W-:Y:S01]  /*eae0*/  MOV R36, 0x3 ;  /* 0x0000000300247802 */ /* 0x000fe20000000f00 */
[----:B------:R-:W-:Y:S01]  /*eaf0*/  IMAD.MOV.U32 R37, RZ, RZ, R14 ;  /* 0x000000ffff257224 */ /* 0x000fe200078e000e */
[----:B------:R-:W-:Y:S02]  /*eb00*/  MOV R3, 0x181f ;  /* 0x0000181f00037802 */ /* 0x000fe40000000f00 */
[----:B------:R-:W-:Y:S02]  /*eb10*/  MOV R2, 0xeb30 ;  /* 0x0000eb3000027802 */ /* 0x000fe40000000f00 */
[----:B------:R-:W-:Y:S05]  /*eb20*/  CALL.REL.NOINC `($__internal_3_$__cuda_sm70_shflsync_idx_p) ;  /* 0x00001ab000007944 */ /* 0x000fea0003c00000 */
[----:B------:R-:W-:Y:S01]  /*eb30*/  MOV R2, R36 ;  /* 0x0000002400027202 */ /* 0x000fe20000000f00 */
[----:B------:R-:W-:Y:S05]  /*eb40*/  BRA `(.L_x_280) ;  /* 0xffff447000007947 */ /* 0x000fea000383ffff */
.L_x_187:
[----:B------:R-:W-:Y:S01]  /*eb50*/  IMAD.MOV.U32 R37, RZ, RZ, R0 ;  /* 0x000000ffff257224 */ /* 0x000fe200078e0000 */
[----:B------:R-:W-:Y:S01]  /*eb60*/  MOV R36, RZ ;  /* 0x000000ff00247202 */ /* 0x000fe20000000f00 */
[----:B------:R-:W-:Y:S01]  /*eb70*/  IMAD.MOV.U32 R3, RZ, RZ, 0x181f ;  /* 0x0000181fff037424 */ /* 0x000fe200078e00ff */
[----:B------:R-:W-:-:S02]  /*eb80*/  MOV R2, 0xeba0 ;  /* 0x0000eba000027802 */ /* 0x000fc40000000f00 */
[----:B------:R-:W-:Y:S05]  /*eb90*/  CALL.REL.NOINC `($__internal_3_$__cuda_sm70_shflsync_idx_p) ;  /* 0x00001a4000007944 */ /* 0x000fea0003c00000 */
[----:B------:R-:W-:Y:S01]  /*eba0*/  MOV R5, R36 ;  /* 0x0000002400057202 */ /* 0x000fe20000000f00 */
[----:B------:R-:W-:Y:S05]  /*ebb0*/  BRA `(.L_x_281) ;  /* 0xffff589000007947 */ /* 0x000fea000383ffff */
.L_x_188:
[----:B------:R-:W-:Y:S01]  /*ebc0*/  IMAD.MOV.U32 R37, RZ, RZ, R4 ;  /* 0x000000ffff257224 */ /* 0x000fe200078e0004 */
[----:B------:R-:W-:Y:S01]  /*ebd0*/  MOV R36, RZ ;  /* 0x000000ff00247202 */ /* 0x000fe20000000f00 */
[----:B------:R-:W-:Y:S01]  /*ebe0*/  IMAD.MOV.U32 R3, RZ, RZ, 0x181f ;  /* 0x0000181fff037424 */ /* 0x000fe200078e00ff */
[----:B------:R-:W-:-:S02]  /*ebf0*/  MOV R2, 0xec10 ;  /* 0x0000ec1000027802 */ /* 0x000fc40000000f00 */
[----:B-12---:R-:W-:Y:S05]  /*ec00*/  CALL.REL.NOINC `($__internal_3_$__cuda_sm70_shflsync_idx_p) ;  /* 0x000019d000007944 */ /* 0x006fea0003c00000 */
[----:B------:R-:W-:Y:S01]  /*ec10*/  MOV R2, R36 ;  /* 0x0000002400027202 */ /* 0x000fe20000000f00 */
[----:B------:R-:W-:Y:S05]  /*ec20*/  BRA `(.L_x_282) ;  /* 0xffff584000007947 */ /* 0x000fea000383ffff */
.L_x_191:
[----:B------:R-:W-:Y:S01]  /*ec30*/  IMAD.MOV.U32 R37, RZ, RZ, R0 ;  /* 0x000000ffff257224 */ /* 0x000fe200078e0000 */
[----:B------:R-:W-:Y:S01]  /*ec40*/  MOV R36, 0x1 ;  /* 0x0000000100247802 */ /* 0x000fe20000000f00 */
[----:B--2---:R-:W-:Y:S01]  /*ec50*/  IMAD.MOV.U32 R3, RZ, RZ, 0x181f ;  /* 0x0000181fff037424 */ /* 0x004fe200078e00ff */
[----:B----4-:R-:W-:-:S03]  /*ec60*/  MOV R2, 0xec80 ;  /* 0x0000ec8000027802 */ /* 0x010fc60000000f00 */
[----:B-1-3--:R-:W-:Y:S05]  /*ec70*/  CALL.REL.NOINC `($__internal_3_$__cuda_sm70_shflsync_idx_p) ;  /* 0x0000196000007944 */ /* 0x00afea0003c00000 */
[----:B------:R-:W-:Y:S01]  /*ec80*/  IMAD.MOV.U32 R5, RZ, RZ, R36 ;  /* 0x000000ffff057224 */ /* 0x000fe200078e0024 */
[----:B------:R-:W-:Y:S01]  /*ec90*/  MOV R36, 0x1 ;  /* 0x0000000100247802 */ /* 0x000fe20000000f00 */
[----:B------:R-:W-:Y:S01]  /*eca0*/  IMAD.MOV.U32 R37, RZ, RZ, R4 ;  /* 0x000000ffff257224 */ /* 0x000fe200078e0004 */
[----:B------:R-:W-:-:S02]  /*ecb0*/  MOV R3, 0x181f ;  /* 0x0000181f00037802 */ /* 0x000fc40000000f00 */
[----:B------:R-:W-:Y:S02]  /*ecc0*/  MOV R2, 0xece0 ;  /* 0x0000ece000027802 */ /* 0x000fe40000000f00 */
[----:B------:R-:W-:Y:S05]  /*ecd0*/  CALL.REL.NOINC `($__internal_3_$__cuda_sm70_shflsync_idx_p) ;  /* 0x0000190000007944 */ /* 0x000fea0003c00000 */
[----:B------:R-:W-:Y:S01]  /*ece0*/  MOV R2, R36 ;  /* 0x0000002400027202 */ /* 0x000fe20000000f00 */
[----:B------:R-:W-:Y:S05]  /*ecf0*/  BRA `(.L_x_283) ;  /* 0xffff589000007947 */ /* 0x000fea000383ffff */
.L_x_194:
[----:B------:R-:W-:Y:S01]  /*ed00*/  IMAD.MOV.U32 R37, RZ, RZ, R0 ;  /* 0x000000ffff257224 */ /* 0x000fe200078e0000 */
[----:B------:R-:W-:Y:S01]  /*ed10*/  MOV R36, 0x2 ;  /* 0x0000000200247802 */ /* 0x000fe20000000f00 */
[----:B-1----:R-:W-:Y:S01]  /*ed20*/  IMAD.MOV.U32 R3, RZ, RZ, 0x181f ;  /* 0x0000181fff037424 */ /* 0x002fe200078e00ff */
[----:B----4-:R-:W-:Y:S02]  /*ed30*/  MOV R2, 0xed50 ;  /* 0x0000ed5000027802 */ /* 0x010fe40000000f00 */
[----:B--23--:R-:W-:Y:S05]  /*ed40*/  CALL.REL.NOINC `($__internal_3_$__cuda_sm70_shflsync_idx_p) ;  /* 0x0000189000007944 */ /* 0x00cfea0003c00000 */
[----:B------:R-:W-:Y:S01]  /*ed50*/  MOV R5, R36 ;  /* 0x0000002400057202 */ /* 0x000fe20000000f00 */
[----:B------:R-:W-:Y:S05]  /*ed60*/  BRA `(.L_x_284) ;  /* 0xffff594000007947 */ /* 0x000fea000383ffff */
.L_x_195:
[----:B------:R-:W-:Y:S01]  /*ed70*/  IMAD.MOV.U32 R37, RZ, RZ, R4 ;  /* 0x000000ffff257224 */ /* 0x000fe200078e0004 */
[----:B------:R-:W-:Y:S01]  /*ed80*/  MOV R36, 0x2 ;  /* 0x0000000200247802 */ /* 0x000fe20000000f00 */
[----:B------:R-:W-:Y:S01]  /*ed90*/  IMAD.MOV.U32 R3, RZ, RZ, 0x181f ;  /* 0x0000181fff037424 */ /* 0x000fe200078e00ff */
[----:B----4-:R-:W-:Y:S02]  /*eda0*/  MOV R2, 0xedc0 ;  /* 0x0000edc000027802 */ /* 0x010fe40000000f00 */
[----:B-123--:R-:W-:Y:S05]  /*edb0*/  CALL.REL.NOINC `($__internal_3_$__cuda_sm70_shflsync_idx_p) ;  /* 0x0000182000007944 */ /* 0x00efea0003c00000 */
[----:B------:R-:W-:Y:S01]  /*edc0*/  MOV R2, R36 ;  /* 0x0000002400027202 */ /* 0x000fe20000000f00 */
[----:B------:R-:W-:Y:S05]  /*edd0*/  BRA `(.L_x_285) ;  /* 0xffff58f000007947 */ /* 0x000fea000383ffff */
.L_x_198:
[----:B------:R-:W-:Y:S01]  /*ede0*/  IMAD.MOV.U32 R37, RZ, RZ, R0 ;  /* 0x000000ffff257224 */ /* 0x000fe200078e0000 */
[----:B------:R-:W-:Y:S01]  /*edf0*/  MOV R36, 0x3 ;  /* 0x0000000300247802 */ /* 0x000fe20000000f00 */
[----:B-1----:R-:W-:Y:S01]  /*ee00*/  IMAD.MOV.U32 R3, RZ, RZ, 0x181f ;  /* 0x0000181fff037424 */ /* 0x002fe200078e00ff */
[----:B------:R-:W-:-:S03]  /*ee10*/  MOV R2, 0xee30 ;  /* 0x0000ee3000027802 */ /* 0x000fc60000000f00 */
[----:B--234-:R-:W-:Y:S05]  /*ee20*/  CALL.REL.NOINC `($__internal_3_$__cuda_sm70_shflsync_idx_p) ;  /* 0x000017b000007944 */ /* 0x01cfea0003c00000 */
        /* <DEDUP_REMOVED lines=8> */
.L_x_199:
[----:B------:R-:W-:Y:S02]  /*eeb0*/  MOV R0, 0x2 ;  /* 0x0000000200007802 */ /* 0x000fe40000000f00 */
[----:B------:R-:W-:Y:S02]  /*eec0*/  MOV R2, 0xeee0 ;  /* 0x0000eee000027802 */ /* 0x000fe40000000f00 */
[----:B------:R-:W-:Y:S05]  /*eed0*/  CALL.REL.NOINC `($__internal_2_$__cuda_sm70_shflsync_bfly_p) ;  /* 0x000016a000007944 */ /* 0x000fea0003c00000 */
[----:B------:R-:W-:Y:S05]  /*eee0*/  BRA `(.L_x_287) ;  /* 0xffff62c000007947 */ /* 0x000fea000383ffff */
.L_x_200:
[----:B------:R-:W-:Y:S02]  /*eef0*/  MOV R0, 0x1 ;  /* 0x0000000100007802 */ /* 0x000fe40000000f00 */
[----:B------:R-:W-:Y:S02]  /*ef00*/  MOV R2, 0xef20 ;  /* 0x0000ef2000027802 */ /* 0x000fe40000000f00 */
[----:B------:R-:W-:Y:S05]  /*ef10*/  CALL.REL.NOINC `($__internal_2_$__cuda_sm70_shflsync_bfly_p) ;  /* 0x0000166000007944 */ /* 0x000fea0003c00000 */
[----:B------:R-:W-:Y:S01]  /*ef20*/  FMNMX.FTZ R69, R4, R0, !PT ;  /* 0x0000000004457209 */ /* 0x000fe20007810000 */
[----:B------:R-:W-:Y:S01]  /*ef30*/  IMAD.MOV.U32 R4, RZ, RZ, R5 ;  /* 0x000000ffff047224 */ /* 0x000fe200078e0005 */
[----:B------:R-:W-:Y:S01]  /*ef40*/  MOV R2, 0xef70 ;  /* 0x0000ef7000027802 */ /* 0x000fe20000000f00 */
[----:B------:R-:W-:Y:S02]  /*ef50*/  IMAD.MOV.U32 R0, RZ, RZ, 0x2 ;  /* 0x00000002ff007424 */ /* 0x000fe400078e00ff */
[----:B------:R-:W-:Y:S05]  /*ef60*/  CALL.REL.NOINC `($__internal_2_$__cuda_sm70_shflsync_bfly_p) ;  /* 0x0000161000007944 */ /* 0x000fea0003c00000 */
[----:B------:R-:W-:Y:S01]  /*ef70*/  FMNMX.FTZ R5, R5, R0, !PT ;  /* 0x0000000005057209 */ /* 0x000fe20007810000 */
[----:B------:R-:W-:Y:S01]  /*ef80*/  IMAD.MOV.U32 R0, RZ, RZ, 0x1 ;  /* 0x00000001ff007424 */ /* 0x000fe200078e00ff */
[----:B------:R-:W-:-:S03]  /*ef90*/  MOV R2, 0xefc0 ;  /* 0x0000efc000027802 */ /* 0x000fc60000000f00 */
[----:B------:R-:W-:Y:S02]  /*efa0*/  IMAD.MOV.U32 R4, RZ, RZ, R5 ;  /* 0x000000ffff047224 */ /* 0x000fe400078e0005 */
[----:B------:R-:W-:Y:S05]  /*efb0*/  CALL.REL.NOINC `($__internal_2_$__cuda_sm70_shflsync_bfly_p) ;  /* 0x000015c000007944 */ /* 0x000fea0003c00000 */
[----:B------:R-:W-:Y:S01]  /*efc0*/  MOV R3, R0 ;  /* 0x0000000000037202 */ /* 0x000fe20000000f00 */
[----:B------:R-:W-:Y:S05]  /*efd0*/  BRA `(.L_x_288) ;  /* 0xffff624000007947 */ /* 0x000fea000383ffff */
.L_x_202:
[----:B--234-:R-:W-:Y:S01]  /*efe0*/  MOV R36, RZ ;  /* 0x000000ff00247202 */ /* 0x01cfe20000000f00 */
[----:B------:R-:W-:Y:S01]  /*eff0*/  IMAD.MOV.U32 R37, RZ, RZ, R4 ;  /* 0x000000ffff257224 */ /* 0x000fe200078e0004 */
[----:B------:R-:W-:Y:S01]  /*f000*/  MOV R2, 0xf030 ;  /* 0x0000f03000027802 */ /* 0x000fe20000000f00 */
[----:B------:R-:W-:Y:S02]  /*f010*/  IMAD.MOV.U32 R3, RZ, RZ, 0x181f ;  /* 0x0000181fff037424 */ /* 0x000fe400078e00ff */
[----:B-1----:R-:W-:Y:S05]  /*f020*/  CALL.REL.NOINC `($__internal_3_$__cuda_sm70_shflsync_idx_p) ;  /* 0x000015b000007944 */ /* 0x002fea0003c00000 */
[----:B------:R-:W-:Y:S01]  /*f030*/  MOV R0, R36 ;  /* 0x0000002400007202 */ /* 0x000fe20000000f00 */
[----:B------:R-:W-:-:S05]  /*f040*/  BRA `(.L_x_289) ;  /* 0xffff7ba000007947 */ /* 0x000fca000383ffff */
.L_x_205:
[----:B------:R-:W-:Y:S01]  /*f050*/  MOV R36, 0x3 ;  /* 0x0000000300247802 */ /* 0x000fe20000000f00 */
[----:B------:R-:W-:Y:S01]  /*f060*/  IMAD.MOV.U32 R37, RZ, RZ, R4 ;  /* 0x000000ffff257224 */ /* 0x000fe200078e0004 */
[----:B------:R-:W-:Y:S01]  /*f070*/  MOV R2, 0xf0a0 ;  /* 0x0000f0a000027802 */ /* 0x000fe20000000f00 */
[----:B------:R-:W-:Y:S02]  /*f080*/  IMAD.MOV.U32 R3, RZ, RZ, 0x181f ;  /* 0x0000181fff037424 */ /* 0x000fe400078e00ff */
[----:B-1----:R-:W-:Y:S05]  /*f090*/  CALL.REL.NOINC `($__internal_3_$__cuda_sm70_shflsync_idx_p) ;  /* 0x0000154000007944 */ /* 0x002fea0003c00000 */
[----:B------:R-:W-:Y:S01]  /*f0a0*/  MOV R3, 0x181f ;  /* 0x0000181f00037802 */ /* 0x000fe20000000f00 */
[----:B------:R-:W-:Y:S01]  /*f0b0*/  IMAD.MOV.U32 R4, RZ, RZ, R36 ;  /* 0x000000ffff047224 */ /* 0x000fe200078e0024 */
[----:B------:R-:W-:Y:S01]  /*f0c0*/  MOV R36, 0x3 ;  /* 0x0000000300247802 */ /* 0x000fe20000000f00 */
[----:B------:R-:W-:Y:S01]  /*f0d0*/  IMAD.MOV.U32 R37, RZ, RZ, R5 ;  /* 0x000000ffff257224 */ /* 0x000fe200078e0005 */
[----:B------:R-:W-:Y:S02]  /*f0e0*/  MOV R2, 0xf100 ;  /* 0x0000f10000027802 */ /* 0x000fe40000000f00 */
[----:B------:R-:W-:Y:S05]  /*f0f0*/  CALL.REL.NOINC `($__internal_3_$__cuda_sm70_shflsync_idx_p) ;  /* 0x000014e000007944 */ /* 0x000fea0003c00000 */
[----:B------:R-:W-:Y:S01]  /*f100*/  MOV R0, R36 ;  /* 0x0000002400007202 */ /* 0x000fe20000000f00 */
[----:B------:R-:W-:-:S05]  /*f110*/  BRA `(.L_x_290) ;  /* 0xffff7d8000007947 */ /* 0x000fca000383ffff */
.L_x_208:
[----:B------:R-:W-:Y:S01]  /*f120*/  MOV R36, RZ ;  /* 0x000000ff00247202 */ /* 0x000fe20000000f00 */
[----:B------:R-:W-:Y:S01]  /*f130*/  IMAD.MOV.U32 R37, RZ, RZ, R0 ;  /* 0x000000ffff257224 */ /* 0x000fe200078e0000 */
[----:B------:R-:W-:Y:S01]  /*f140*/  MOV R2, 0xf170 ;  /* 0x0000f17000027802 */ /* 0x000fe20000000f00 */
[----:B------:R-:W-:Y:S02]  /*f150*/  IMAD.MOV.U32 R3, RZ, RZ, 0x181f ;  /* 0x0000181fff037424 */ /* 0x000fe400078e00ff */
[----:B------:R-:W-:Y:S05]  /*f160*/  CALL.REL.NOINC `($__internal_3_$__cuda_sm70_shflsync_idx_p) ;  /* 0x0000147000007944 */ /* 0x000fea0003c00000 */
[----:B------:R-:W-:Y:S01]  /*f170*/  MOV R7, R36 ;  /* 0x0000002400077202 */ /* 0x000fe20000000f00 */
[----:B------:R-:W-:-:S05]  /*f180*/  BRA `(.L_x_291) ;  /* 0xffff919000007947 */ /* 0x000fca000383ffff */
.L_x_209:
[----:B------:R-:W-:Y:S01]  /*f190*/  MOV R36, RZ ;  /* 0x000000ff00247202 */ /* 0x000fe20000000f00 */
[----:B------:R-:W-:Y:S01]  /*f1a0*/  IMAD.MOV.U32 R37, RZ, RZ, R4 ;  /* 0x000000ffff257224 */ /* 0x000fe200078e0004 */
[----:B------:R-:W-:Y:S01]  /*f1b0*/  MOV R2, 0xf1e0 ;  /* 0x0000f1e000027802 */ /* 0x000fe20000000f00 */
[----:B------:R-:W-:Y:S02]  /*f1c0*/  IMAD.MOV.U32 R3, RZ, RZ, 0x181f ;  /* 0x0000181fff037424 */ /* 0x000fe400078e00ff */
[----:B-12---:R-:W-:Y:S05]  /*f1d0*/  CALL.REL.NOINC `($__internal_3_$__cuda_sm70_shflsync_idx_p) ;  /* 0x0000140000007944 */ /* 0x006fea0003c00000 */
[----:B------:R-:W-:Y:S01]  /*f1e0*/  MOV R6, R36 ;  /* 0x0000002400067202 */ /* 0x000fe20000000f00 */
[----:B------:R-:W-:-:S05]  /*f1f0*/  BRA `(.L_x_292) ;  /* 0xffff914000007947 */ /* 0x000fca000383ffff */
.L_x_210:
[----:B------:R-:W-:Y:S01]  /*f200*/  MOV R36, 0x1 ;  /* 0x0000000100247802 */ /* 0x000fe20000000f00 */
[----:B------:R-:W-:Y:S01]  /*f210*/  IMAD.MOV.U32 R37, RZ, RZ, R0 ;  /* 0x000000ffff257224 */ /* 0x000fe200078e0000 */
[----:B--2---:R-:W-:Y:S01]  /*f220*/  MOV R2, 0xf250 ;  /* 0x0000f25000027802 */ /* 0x004fe20000000f00 */
[----:B------:R-:W-:Y:S03]  /*f230*/  IMAD.MOV.U32 R3, RZ, RZ, 0x181f ;  /* 0x0000181fff037424 */ /* 0x000fe600078e00ff */
[----:B-1-3--:R-:W-:Y:S05]  /*f240*/  CALL.REL.NOINC `($__internal_3_$__cuda_sm70_shflsync_idx_p) ;  /* 0x0000139000007944 */ /* 0x00afea0003c00000 */
        /* <DEDUP_REMOVED lines=8> */
.L_x_211:
[----:B------:R-:W-:Y:S01]  /*f2d0*/  MOV R36, 0x2 ;  /* 0x0000000200247802 */ /* 0x000fe20000000f00 */
[----:B------:R-:W-:Y:S01]  /*f2e0*/  IMAD.MOV.U32 R37, RZ, RZ, R0 ;  /* 0x000000ffff257224 */ /* 0x000fe200078e0000 */
[----:B-1----:R-:W-:Y:S01]  /*f2f0*/  MOV R2, 0xf320 ;  /* 0x0000f32000027802 */ /* 0x002fe20000000f00 */
[----:B------:R-:W-:Y:S02]  /*f300*/  IMAD.MOV.U32 R3, RZ, RZ, 0x181f ;  /* 0x0000181fff037424 */ /* 0x000fe400078e00ff */
[----:B---34-:R-:W-:Y:S05]  /*f310*/  CALL.REL.NOINC `($__internal_3_$__cuda_sm70_shflsync_idx_p) ;  /* 0x000012c000007944 */ /* 0x018fea0003c00000 */
[----:B------:R-:W-:Y:S01]  /*f320*/  MOV R7, R36 ;  /* 0x0000002400077202 */ /* 0x000fe20000000f00 */
[----:B------:R-:W-:-:S05]  /*f330*/  BRA `(.L_x_294) ;  /* 0xffff92a000007947 */ /* 0x000fca000383ffff */
.L_x_212:
[----:B------:R-:W-:Y:S01]  /*f340*/  MOV R36, 0x2 ;  /* 0x0000000200247802 */ /* 0x000fe20000000f00 */
[----:B------:R-:W-:Y:S01]  /*f350*/  IMAD.MOV.U32 R37, RZ, RZ, R4 ;  /* 0x000000ffff257224 */ /* 0x000fe200078e0004 */
[----:B-1----:R-:W-:Y:S01]  /*f360*/  MOV R2, 0xf390 ;  /* 0x0000f39000027802 */ /* 0x002fe20000000f00 */
[----:B------:R-:W-:Y:S02]  /*f370*/  IMAD.MOV.U32 R3, RZ, RZ, 0x181f ;  /* 0x0000181fff037424 */ /* 0x000fe400078e00ff */
[----:B--234-:R-:W-:Y:S05]  /*f380*/  CALL.REL.NOINC `($__internal_3_$__cuda_sm70_shflsync_idx_p) ;  /* 0x0000125000007944 */ /* 0x01cfea0003c00000 */
[----:B------:R-:W-:Y:S01]  /*f390*/  MOV R6, R36 ;  /* 0x0000002400067202 */ /* 0x000fe20000000f00 */
[----:B------:R-:W-:-:S05]  /*f3a0*/  BRA `(.L_x_295) ;  /* 0xffff925000007947 */ /* 0x000fca000383ffff */
.L_x_213:
[----:B------:R-:W-:Y:S01]  /*f3b0*/  MOV R36, 0x3 ;  /* 0x0000000300247802 */ /* 0x000fe20000000f00 */
[----:B------:R-:W-:Y:S01]  /*f3c0*/  IMAD.MOV.U32 R37, RZ, RZ, R0 ;  /* 0x000000ffff257224 */ /* 0x000fe200078e0000 */
[----:B-1----:R-:W-:Y:S01]  /*f3d0*/  MOV R2, 0xf400 ;  /* 0x0000f40000027802 */ /* 0x002fe20000000f00 */
[----:B------:R-:W-:Y:S03]  /*f3e0*/  IMAD.MOV.U32 R3, RZ, RZ, 0x181f ;  /* 0x0000181fff037424 */ /* 0x000fe600078e00ff */
[----:B--2-4-:R-:W-:Y:S05]  /*f3f0*/  CALL.REL.NOINC `($__internal_3_$__cuda_sm70_shflsync_idx_p) ;  /* 0x000011e000007944 */ /* 0x014fea0003c00000 */
        /* <DEDUP_REMOVED lines=8> */
.L_x_214:
[----:B------:R-:W-:Y:S02]  /*f480*/  MOV R0, 0x2 ;  /* 0x0000000200007802 */ /* 0x000fe40000000f00 */
[----:B------:R-:W-:Y:S02]  /*f490*/  MOV R2, 0xf4b0 ;  /* 0x0000f4b000027802 */ /* 0x000fe40000000f00 */
[----:B------:R-:W-:Y:S05]  /*f4a0*/  CALL.REL.NOINC `($__internal_2_$__cuda_sm70_shflsync_bfly_p) ;  /* 0x000010d000007944 */ /* 0x000fea0003c00000 */
[----:B------:R-:W-:-:S05]  /*f4b0*/  BRA `(.L_x_297) ;  /* 0xffff976000007947 */ /* 0x000fca000383ffff */
.L_x_215:
        /* <DEDUP_REMOVED lines=10> */
[----:B------:R-:W-:Y:S02]  /*f560*/  MOV R2, 0xf580 ;  /* 0x0000f58000027802 */ /* 0x000fe40000000f00 */
[----:B------:R-:W-:Y:S05]  /*f570*/  CALL.REL.NOINC `($__internal_2_$__cuda_sm70_shflsync_bfly_p) ;  /* 0x0000100000007944 */ /* 0x000fea0003c00000 */
[----:B------:R-:W-:-:S05]  /*f580*/  BRA `(.L_x_298) ;  /* 0xffff970000007947 */ /* 0x000fca000383ffff */
.L_x_217:
[----:B------:R-:W-:Y:S01]  /*f590*/  IMAD.MOV.U32 R4, RZ, RZ, R215 ;  /* 0x000000ffff047224 */ /* 0x000fe200078e00d7 */
[----:B------:R-:W-:-:S02]  /*f5a0*/  MOV R0, 0x2 ;  /* 0x0000000200007802 */ /* 0x000fc40000000f00 */
[----:B------:R-:W-:Y:S02]  /*f5b0*/  MOV R2, 0xf5d0 ;  /* 0x0000f5d000027802 */ /* 0x000fe40000000f00 */
[----:B------:R-:W-:Y:S05]  /*f5c0*/  CALL.REL.NOINC `($__internal_2_$__cuda_sm70_shflsync_bfly_p) ;  /* 0x00000fb000007944 */ /* 0x000fea0003c00000 */
[----:B------:R-:W-:Y:S01]  /*f5d0*/  FADD.FTZ R4, R215, R0 ;  /* 0x00000000d7047221 */ /* 0x000fe20000010000 */
[----:B------:R-:W-:Y:S02]  /*f5e0*/  MOV R0, 0x1 ;  /* 0x0000000100007802 */ /* 0x000fe40000000f00 */
[----:B------:R-:W-:Y:S02]  /*f5f0*/  MOV R2, 0xf610 ;  /* 0x0000f61000027802 */ /* 0x000fe40000000f00 */
[----:B------:R-:W-:Y:S05]  /*f600*/  CALL.REL.NOINC `($__internal_2_$__cuda_sm70_shflsync_bfly_p) ;  /* 0x00000f7000007944 */ /* 0x000fea0003c00000 */
[----:B------:R-:W-:Y:S01]  /*f610*/  FADD.FTZ R5, R4, R0 ;  /* 0x0000000004057221 */ /* 0x000fe20000010000 */
[----:B------:R-:W-:Y:S02]  /*f620*/  MOV R4, R230 ;  /* 0x000000e600047202 */ /* 0x000fe40000000f00 */
[----:B------:R-:W-:Y:S02]  /*f630*/  MOV R0, 0x2 ;  /* 0x0000000200007802 */ /* 0x000fe40000000f00 */
[----:B------:R-:W-:Y:S02]  /*f640*/  MOV R2, 0xf660 ;  /* 0x0000f66000027802 */ /* 0x000fe40000000f00 */
[----:B------:R-:W-:Y:S05]  /*f650*/  CALL.REL.NOINC `($__internal_2_$__cuda_sm70_shflsync_bfly_p) ;  /* 0x00000f2000007944 */ /* 0x000fea0003c00000 */
[----:B------:R-:W-:Y:S01]  /*f660*/  FADD.FTZ R4, R230, R0 ;  /* 0x00000000e6047221 */ /* 0x000fe20000010000 */
[----:B------:R-:W-:Y:S02]  /*f670*/  MOV R0, 0x1 ;  /* 0x0000000100007802 */ /* 0x000fe40000000f00 */
[----:B------:R-:W-:-:S02]  /*f680*/  MOV R2, 0xf6a0 ;  /* 0x0000f6a000027802 */ /* 0x000fc40000000f00 */
[----:B------:R-:W-:Y:S05]  /*f690*/  CALL.REL.NOINC `($__internal_2_$__cuda_sm70_shflsync_bfly_p) ;  /* 0x00000ee000007944 */ /* 0x000fea0003c00000 */
[----:B------:R-:W-:Y:S01]  /*f6a0*/  MOV R3, R0 ;  /* 0x0000000000037202 */ /* 0x000fe20000000f00 */
[----:B------:R-:W-:Y:S05]  /*f6b0*/  BRA `(.L_x_299) ;  /* 0xffffb21000007947 */ /* 0x000fea000383ffff */
.L_x_224:
[----:B--234-:R-:W-:Y:S01]  /*f6c0*/  IMAD.MOV.U32 R37, RZ, RZ, R7 ;  /* 0x000000ffff257224 */ /* 0x01cfe200078e0007 */
[----:B------:R-:W-:Y:S01]  /*f6d0*/  MOV R36, RZ ;  /* 0x000000ff00247202 */ /* 0x000fe20000000f00 */
[----:B------:R-:W-:Y:S01]  /*f6e0*/  IMAD.MOV.U32 R3, RZ, RZ, 0x181f ;  /* 0x0000181fff037424 */ /* 0x000fe200078e00ff */
[----:B------:R-:W-:-:S02]  /*f6f0*/  MOV R2, 0xf710 ;  /* 0x0000f71000027802 */ /* 0x000fc40000000f00 */
[----:B-1----:R-:W-:Y:S05]  /*f700*/  CALL.REL.NOINC `($__internal_3_$__cuda_sm70_shflsync_idx_p) ;  /* 0x00000ed000007944 */ /* 0x002fea0003c00000 */
[----:B------:R-:W-:Y:S01]  /*f710*/  MOV R8, R36 ;  /* 0x0000002400087202 */ /* 0x000fe20000000f00 */
[----:B------:R-:W-:Y:S05]  /*f720*/  BRA `(.L_x_300) ;  /* 0xffffc56000007947 */ /* 0x000fea000383ffff */
.L_x_225:
[----:B------:R-:W-:Y:S01]  /*f730*/  IMAD.MOV.U32 R37, RZ, RZ, R9 ;  /* 0x000000ffff257224 */ /* 0x000fe200078e0009 */
[----:B------:R-:W-:Y:S01]  /*f740*/  MOV R36, RZ ;  /* 0x000000ff00247202 */ /* 0x000fe20000000f00 */
[----:B------:R-:W-:Y:S01]  /*f750*/  IMAD.MOV.U32 R3, RZ, RZ, 0x181f ;  /* 0x0000181fff037424 */ /* 0x000fe200078e00ff */
[----:B------:R-:W-:-:S02]  /*f760*/  MOV R2, 0xf780 ;  /* 0x0000f78000027802 */ /* 0x000fc40000000f00 */
[----:B-123--:R-:W-:Y:S05]  /*f770*/  CALL.REL.NOINC `($__internal_3_$__cuda_sm70_shflsync_idx_p) ;  /* 0x00000e6000007944 */ /* 0x00efea0003c00000 */
[----:B------:R-:W-:Y:S01]  /*f780*/  MOV R0, R36 ;  /* 0x0000002400007202 */ /* 0x000fe20000000f00 */
[----:B------:R-:W-:Y:S05]  /*f790*/  BRA `(.L_x_301) ;  /* 0xffffc51000007947 */ /* 0x000fea000383ffff */
.L_x_228:
[----:B------:R-:W-:Y:S01]  /*f7a0*/  IMAD.MOV.U32 R37, RZ, RZ, R7 ;  /* 0x000000ffff257224 */ /* 0x000fe200078e0007 */
[----:B------:R-:W-:Y:S01]  /*f7b0*/  MOV R36, 0x1 ;  /* 0x0000000100247802 */ /* 0x000fe20000000f00 */
[----:B--2---:R-:W-:Y:S01]  /*f7c0*/  IMAD.MOV.U32 R3, RZ, RZ, 0x181f ;  /* 0x0000181fff037424 */ /* 0x004fe200078e00ff */
[----:B------:R-:W-:-:S02]  /*f7d0*/  MOV R2, 0xf7f0 ;  /* 0x0000f7f000027802 */ /* 0x000fc40000000f00 */
[----:B-1-34-:R-:W-:Y:S05]  /*f7e0*/  CALL.REL.NOINC `($__internal_3_$__cuda_sm70_shflsync_idx_p) ;  /* 0x00000df000007944 */ /* 0x01afea0003c00000 */
        /* <DEDUP_REMOVED lines=8> */
.L_x_231:
[----:B------:R-:W-:Y:S01]  /*f870*/  IMAD.MOV.U32 R37, RZ, RZ, R7 ;  /* 0x000000ffff257224 */ /* 0x000fe200078e0007 */
[----:B------:R-:W-:Y:S01]  /*f880*/  MOV R36, 0x2 ;  /* 0x0000000200247802 */ /* 0x000fe20000000f00 */
[----:B-1----:R-:W-:Y:S01]  /*f890*/  IMAD.MOV.U32 R3, RZ, RZ, 0x181f ;  /* 0x0000181fff037424 */ /* 0x002fe200078e00ff */
[----:B------:R-:W-:Y:S02]  /*f8a0*/  MOV R2, 0xf8c0 ;  /* 0x0000f8c000027802 */ /* 0x000fe40000000f00 */
[----:B--234-:R-:W-:Y:S05]  /*f8b0*/  CALL.REL.NOINC `($__internal_3_$__cuda_sm70_shflsync_idx_p) ;  /* 0x00000d2000007944 */ /* 0x01cfea0003c00000 */
[----:B------:R-:W-:Y:S01]  /*f8c0*/  MOV R8, R36 ;  /* 0x0000002400087202 */ /* 0x000fe20000000f00 */
[----:B------:R-:W-:Y:S05]  /*f8d0*/  BRA `(.L_x_303) ;  /* 0xffffc60000007947 */ /* 0x000fea000383ffff */
.L_x_232:
[----:B------:R-:W-:Y:S01]  /*f8e0*/  IMAD.MOV.U32 R37, RZ, RZ, R9 ;  /* 0x000000ffff257224 */ /* 0x000fe200078e0009 */
[----:B------:R-:W-:Y:S01]  /*f8f0*/  MOV R36, 0x2 ;  /* 0x0000000200247802 */ /* 0x000fe20000000f00 */
[----:B-1----:R-:W-:Y:S01]  /*f900*/  IMAD.MOV.U32 R3, RZ, RZ, 0x181f ;  /* 0x0000181fff037424 */ /* 0x002fe200078e00ff */
[----:B------:R-:W-:Y:S02]  /*f910*/  MOV R2, 0xf930 ;  /* 0x0000f93000027802 */ /* 0x000fe40000000f00 */
[----:B--234-:R-:W-:Y:S05]  /*f920*/  CALL.REL.NOINC `($__internal_3_$__cuda_sm70_shflsync_idx_p) ;  /* 0x00000cb000007944 */ /* 0x01cfea0003c00000 */
[----:B------:R-:W-:Y:S01]  /*f930*/  MOV R0, R36 ;  /* 0x0000002400007202 */ /* 0x000fe20000000f00 */
[----:B------:R-:W-:Y:S05]  /*f940*/  BRA `(.L_x_304) ;  /* 0xffffc5b000007947 */ /* 0x000fea000383ffff */
.L_x_235:
[----:B------:R-:W-:Y:S01]  /*f950*/  IMAD.MOV.U32 R37, RZ, RZ, R7 ;  /* 0x000000ffff257224 */ /* 0x000fe200078e0007 */
[----:B------:R-:W-:Y:S01]  /*f960*/  MOV R36, 0x3 ;  /* 0x0000000300247802 */ /* 0x000fe20000000f00 */
[----:B-1----:R-:W-:Y:S01]  /*f970*/  IMAD.MOV.U32 R3, RZ, RZ, 0x181f ;  /* 0x0000181fff037424 */ /* 0x002fe200078e00ff */
[----:B------:R-:W-:-:S02]  /*f980*/  MOV R2, 0xf9a0 ;  /* 0x0000f9a000027802 */ /* 0x000fc40000000f00 */
        /* <DEDUP_REMOVED lines=9> */
.L_x_237:
[----:B------:R-:W-:Y:S01]  /*fa20*/  IMAD.MOV.U32 R37, RZ, RZ, R5 ;  /* 0x000000ffff257224 */ /* 0x000fe200078e0005 */
[----:B------:R-:W-:Y:S01]  /*fa30*/  MOV R36, RZ ;  /* 0x000000ff00247202 */ /* 0x000fe20000000f00 */
[----:B------:R-:W-:Y:S01]  /*fa40*/  IMAD.MOV.U32 R3, RZ, RZ, 0x1c1f ;  /* 0x00001c1fff037424 */ /* 0x000fe200078e00ff */
[----:B------:R-:W-:Y:S02]  /*fa50*/  MOV R2, 0xfa70 ;  /* 0x0000fa7000027802 */ /* 0x000fe40000000f00 */
[----:B------:R-:W-:Y:S05]  /*fa60*/  CALL.REL.NOINC `($__internal_3_$__cuda_sm70_shflsync_idx_p) ;  /* 0x00000b7000007944 */ /* 0x000fea0003c00000 */
[----:B------:R-:W-:Y:S01]  /*fa70*/  MOV R4, R36 ;  /* 0x0000002400047202 */ /* 0x000fe20000000f00 */
[----:B------:R-:W-:Y:S05]  /*fa80*/  BRA `(.L_x_306) ;  /* 0xffffc89000007947 */ /* 0x000fea000383ffff */
.L_x_238:
[----:B------:R-:W-:Y:S01]  /*fa90*/  IMAD.MOV.U32 R37, RZ, RZ, R12 ;  /* 0x000000ffff257224 */ /* 0x000fe200078e000c */
[----:B------:R-:W-:Y:S01]  /*faa0*/  MOV R36, RZ ;  /* 0x000000ff00247202 */ /* 0x000fe20000000f00 */
[----:B------:R-:W-:Y:S01]  /*fab0*/  IMAD.MOV.U32 R3, RZ, RZ, 0x1c1f ;  /* 0x00001c1fff037424 */ /* 0x000fe200078e00ff */
[----:B------:R-:W-:Y:S02]  /*fac0*/  MOV R2, 0xfae0 ;  /* 0x0000fae000027802 */ /* 0x000fe40000000f00 */
[----:B-12---:R-:W-:Y:S05]  /*fad0*/  CALL.REL.NOINC `($__internal_3_$__cuda_sm70_shflsync_idx_p) ;  /* 0x00000b0000007944 */ /* 0x006fea0003c00000 */
[----:B------:R-:W-:Y:S01]  /*fae0*/  MOV R0, R36 ;  /* 0x0000002400007202 */ /* 0x000fe20000000f00 */
[----:B------:R-:W-:Y:S05]  /*faf0*/  BRA `(.L_x_307) ;  /* 0xffffc84000007947 */ /* 0x000fea000383ffff */
.L_x_241:
        /* <DEDUP_REMOVED lines=13> */
.L_x_245:
[----:B------:R-:W-:Y:S01]  /*fbd0*/  IMAD.MOV.U32 R37, RZ, RZ, R7 ;  /* 0x000000ffff257224 */ /* 0x000fe200078e0007 */
[----:B------:R-:W-:Y:S01]  /*fbe0*/  MOV R36, RZ ;  /* 0x000000ff00247202 */ /* 0x000fe20000000f00 */
[----:B------:R-:W-:Y:S01]  /*fbf0*/  IMAD.MOV.U32 R3, RZ, RZ, 0x181f ;  /* 0x0000181fff037424 */ /* 0x000fe200078e00ff */
[----:B------:R-:W-:Y:S02]  /*fc00*/  MOV R2, 0xfc20 ;  /* 0x0000fc2000027802 */ /* 0x000fe40000000f00 */
[----:B------:R-:W-:Y:S05]  /*fc10*/  CALL.REL.NOINC `($__internal_3_$__cuda_sm70_shflsync_idx_p) ;  /* 0x000009c000007944 */ /* 0x000fea0003c00000 */
[----:B------:R-:W-:Y:S01]  /*fc20*/  MOV R9, R36 ;  /* 0x0000002400097202 */ /* 0x000fe20000000f00 */
[----:B------:R-:W-:Y:S05]  /*fc30*/  BRA `(.L_x_309) ;  /* 0xffffdab000007947 */ /* 0x000fea000383ffff */
.L_x_246:
[----:B------:R-:W-:Y:S01]  /*fc40*/  IMAD.MOV.U32 R37, RZ, RZ, R10 ;  /* 0x000000ffff257224 */ /* 0x000fe200078e000a */
[----:B------:R-:W-:Y:S01]  /*fc50*/  MOV R36, RZ ;  /* 0x000000ff00247202 */ /* 0x000fe20000000f00 */
[----:B------:R-:W-:Y:S01]  /*fc60*/  IMAD.MOV.U32 R3, RZ, RZ, 0x181f ;  /* 0x0000181fff037424 */ /* 0x000fe200078e00ff */
[----:B------:R-:W-:Y:S02]  /*fc70*/  MOV R2, 0xfc90 ;  /* 0x0000fc9000027802 */ /* 0x000fe40000000f00 */
[----:B-12---:R-:W-:Y:S05]  /*fc80*/  CALL.REL.NOINC `($__internal_3_$__cuda_sm70_shflsync_idx_p) ;  /* 0x0000095000007944 */ /* 0x006fea0003c00000 */
[----:B------:R-:W-:Y:S01]  /*fc90*/  MOV R0, R36 ;  /* 0x0000002400007202 */ /* 0x000fe20000000f00 */
[----:B------:R-:W-:Y:S05]  /*fca0*/  BRA `(.L_x_310) ;  /* 0xffffda6000007947 */ /* 0x000fea000383ffff */
.L_x_249:
        /* <DEDUP_REMOVED lines=13> */
.L_x_252:
[----:B------:R-:W-:Y:S01]  /*fd80*/  IMAD.MOV.U32 R37, RZ, RZ, R7 ;  /* 0x000000ffff257224 */ /* 0x000fe200078e0007 */
[----:B------:R-:W-:Y:S01]  /*fd90*/  MOV R36, 0x2 ;  /* 0x0000000200247802 */ /* 0x000fe20000000f00 */
[----:B-1----:R-:W-:Y:S01]  /*fda0*/  IMAD.MOV.U32 R3, RZ, RZ, 0x181f ;  /* 0x0000181fff037424 */ /* 0x002fe200078e00ff */
[----:B------:R-:W-:Y:S02]  /*fdb0*/  MOV R2, 0xfdd0 ;  /* 0x0000fdd000027802 */ /* 0x000fe40000000f00 */
[----:B--234-:R-:W-:Y:S05]  /*fdc0*/  CALL.REL.NOINC `($__internal_3_$__cuda_sm70_shflsync_idx_p) ;  /* 0x0000081000007944 */ /* 0x01cfea0003c00000 */
[----:B------:R-:W-:Y:S01]  /*fdd0*/  MOV R9, R36 ;  /* 0x0000002400097202 */ /* 0x000fe20000000f00 */
[----:B------:R-:W-:Y:S05]  /*fde0*/  BRA `(.L_x_312) ;  /* 0xffffdb6000007947 */ /* 0x000fea000383ffff */
.L_x_253:
[----:B------:R-:W-:Y:S01]  /*fdf0*/  IMAD.MOV.U32 R37, RZ, RZ, R10 ;  /* 0x000000ffff257224 */ /* 0x000fe200078e000a */
[----:B------:R-:W-:Y:S01]  /*fe00*/  MOV R36, 0x2 ;  /* 0x0000000200247802 */ /* 0x000fe20000000f00 */
[----:B------:R-:W-:Y:S01]  /*fe10*/  IMAD.MOV.U32 R3, RZ, RZ, 0x181f ;  /* 0x0000181fff037424 */ /* 0x000fe200078e00ff */
[----:B------:R-:W-:Y:S02]  /*fe20*/  MOV R2, 0xfe40 ;  /* 0x0000fe4000027802 */ /* 0x000fe40000000f00 */
[----:B-1234-:R-:W-:Y:S05]  /*fe30*/  CALL.REL.NOINC `($__internal_3_$__cuda_sm70_shflsync_idx_p) ;  /* 0x000007a000007944 */ /* 0x01efea0003c00000 */
[----:B------:R-:W-:Y:S01]  /*fe40*/  MOV R0, R36 ;  /* 0x0000002400007202 */ /* 0x000fe20000000f00 */
[----:B------:R-:W-:Y:S05]  /*fe50*/  BRA `(.L_x_313) ;  /* 0xffffdb1000007947 */ /* 0x000fea000383ffff */
.L_x_256:
        /* <DEDUP_REMOVED lines=13> */
.L_x_258:
[----:B------:R-:W-:Y:S01]  /*ff30*/  IMAD.MOV.U32 R37, RZ, RZ, R62 ;  /* 0x000000ffff257224 */ /* 0x000fe200078e003e */
[----:B------:R-:W-:Y:S01]  /*ff40*/  MOV R36, RZ ;  /* 0x000000ff00247202 */ /* 0x000fe20000000f00 */
[----:B------:R-:W-:Y:S01]  /*ff50*/  IMAD.MOV.U32 R3, RZ, RZ, 0x1f ;  /* 0x0000001fff037424 */ /* 0x000fe200078e00ff */
[----:B------:R-:W-:Y:S02]  /*ff60*/  MOV R2, 0xff80 ;  /* 0x0000ff8000027802 */ /* 0x000fe40000000f00 */
[----:B--2---:R-:W-:Y:S05]  /*ff70*/  CALL.REL.NOINC `($__internal_3_$__cuda_sm70_shflsync_idx_p) ;  /* 0x0000066000007944 */ /* 0x004fea0003c00000 */
[----:B------:R-:W-:Y:S01]  /*ff80*/  MOV R9, R36 ;  /* 0x0000002400097202 */ /* 0x000fe20000000f00 */
[----:B------:R-:W-:Y:S05]  /*ff90*/  BRA `(.L_x_315) ;  /* 0xffffdc9000007947 */ /* 0x000fea000383ffff */
.L_x_259:
[----:B------:R-:W-:Y:S01]  /*ffa0*/  IMAD.MOV.U32 R37, RZ, RZ, R62 ;  /* 0x000000ffff257224 */ /* 0x000fe200078e003e */
[----:B------:R-:W-:Y:S01]  /*ffb0*/  MOV R36, 0x1 ;  /* 0x0000000100247802 */ /* 0x000fe20000000f00 */
[----:B------:R-:W-:Y:S01]  /*ffc0*/  IMAD.MOV.U32 R3, RZ, RZ, 0x1f ;  /* 0x0000001fff037424 */ /* 0x000fe200078e00ff */
[----:B------:R-:W-:Y:S02]  /*ffd0*/  MOV R2, 0xfff0 ;  /* 0x0000fff000027802 */ /* 0x000fe40000000f00 */
[----:B-12---:R-:W-:Y:S05]  /*ffe0*/  CALL.REL.NOINC `($__internal_3_$__cuda_sm70_shflsync_idx_p) ;  /* 0x000005f000007944 */ /* 0x006fea0003c00000 */
[----:B------:R-:W-:Y:S01]  /*fff0*/  MOV R8, R36 ;  /* 0x0000002400087202 */ /* 0x000fe20000000f00 */
[----:B------:R-:W-:Y:S05]  /*10000*/  BRA `(.L_x_316) ;  /* 0xffffdc4000007947 */ /* 0x000fea000383ffff */
.L_x_260:
[----:B------:R-:W-:Y:S02]  /*10010*/  MOV R2, 0x1 ;  /* 0x0000000100027802 */ /* 0x000fe40000000f00 */
[----:B------:R-:W-:-:S02]  /*10020*/  MOV R3, 0x10040 ;  /* 0x0001004000037802 */ /* 0x000fc40000000f00 */
[----:B-1234-:R-:W-:Y:S05]  /*10030*/  CALL.REL.NOINC `($__internal_4_$__cuda_sm70_shflsync_up_p) ;  /* 0x000005f000007944 */ /* 0x01efea0003c00000 */
[----:B------:R-:W-:Y:S05]  /*10040*/  BRA `(.L_x_317) ;  /* 0xffffdd2000007947 */ /* 0x000fea000383ffff */
.L_x_261:
[----:B------:R-:W-:Y:S02]  /*10050*/  MOV R2, 0x2 ;  /* 0x0000000200027802 */ /* 0x000fe40000000f00 */
[----:B------:R-:W-:-:S02]  /*10060*/  MOV R3, 0x10080 ;  /* 0x0001008000037802 */ /* 0x000fc40000000f00 */
[----:B--2-4-:R-:W-:Y:S05]  /*10070*/  CALL.REL.NOINC `($__internal_4_$__cuda_sm70_shflsync_up_p) ;  /* 0x000005b000007944 */ /* 0x014fea0003c00000 */
        /* <DEDUP_REMOVED lines=24> */
.L_x_265:
[----:B------:R-:W-:Y:S02]  /*10200*/  MOV R2, 0x1 ;  /* 0x0000000100027802 */ /* 0x000fe40000000f00 */
[----:B------:R-:W-:Y:S02]  /*10210*/  MOV R3, 0x10230 ;  /* 0x0001023000037802 */ /* 0x000fe40000000f00 */
[----:B------:R-:W-:Y:S05]  /*10220*/  CALL.REL.NOINC `($__internal_4_$__cuda_sm70_shflsync_up_p) ;  /* 0x0000040000007944 */ /* 0x000fea0003c00000 */
[----:B------:R-:W-:Y:S01]  /*10230*/  MOV R2, R4 ;  /* 0x0000000400027202 */ /* 0x000fe20000000f00 */
[----:B------:R-:W-:Y:S05]  /*10240*/  BRA `(.L_x_319) ;  /* 0xffffdd7000007947 */ /* 0x000fea000383ffff */
.L_x_266:
[----:B------:R-:W-:Y:S02]  /*10250*/  MOV R2, 0x2 ;  /* 0x0000000200027802 */ /* 0x000fe40000000f00 */
[----:B------:R-:W-:Y:S02]  /*10260*/  MOV R3, 0x10280 ;  /* 0x0001028000037802 */ /* 0x000fe40000000f00 */
        /* <DEDUP_REMOVED lines=25> */
.L_x_268:
[----:B------:R-:W-:Y:S02]  /*10400*/  SEL R0, RZ, 0x1, P0 ;  /* 0x00000001ff007807 */ /* 0x000fe40000000000 */
[----:B------:R-:W-:Y:S02]  /*10410*/  MOV R2, 0x10430 ;  /* 0x0001043000027802 */ /* 0x000fe40000000f00 */
[----:B-1----:R-:W-:Y:S05]  /*10420*/  CALL.REL.NOINC `($__internal_5_$__cuda_sm70_votesync_ballot) ;  /* 0x0000027000007944 */ /* 0x002fea0003c00000 */
[----:B------:R-:W-:Y:S05]  /*10430*/  BRA `(.L_x_321) ;  /* 0xffffdd1000007947 */ /* 0x000fea000383ffff */
.L_x_269:
[----:B------:R-:W-:Y:S01]  /*10440*/  IMAD.MOV.U32 R37, RZ, RZ, R6 ;  /* 0x000000ffff257224 */ /* 0x000fe200078e0006 */
[----:B---3--:R-:W-:Y:S01]  /*10450*/  MOV R36, R11 ;  /* 0x0000000b00247202 */ /* 0x008fe20000000f00 */
[----:B------:R-:W-:Y:S01]  /*10460*/  IMAD.MOV.U32 R3, RZ, RZ, 0x1f ;  /* 0x0000001fff037424 */ /* 0x000fe200078e00ff */
[----:B------:R-:W-:Y:S02]  /*10470*/  MOV R2, 0x10490 ;  /* 0x0001049000027802 */ /* 0x000fe40000000f00 */
[----:B-12---:R-:W-:Y:S05]  /*10480*/  CALL.REL.NOINC `($__internal_3_$__cuda_sm70_shflsync_idx_p) ;  /* 0x0000015000007944 */ /* 0x006fea0003c00000 */
[----:B------:R-:W-:Y:S01]  /*10490*/  IMAD.MOV.U32 R6, RZ, RZ, R36 ;  /* 0x000000ffff067224 */ /* 0x000fe200078e0024 */
[----:B------:R-:W-:Y:S01]  /*104a0*/  MOV R36, R11 ;  /* 0x0000000b00247202 */ /* 0x000fe20000000f00 */
[----:B------:R-:W-:Y:S01]  /*104b0*/  IMAD.MOV.U32 R37, RZ, RZ, R7 ;  /* 0x000000ffff257224 */ /* 0x000fe200078e0007 */
[----:B------:R-:W-:Y:S02]  /*104c0*/  MOV R3, 0x1f ;  /* 0x0000001f00037802 */ /* 0x000fe40000000f00 */
[----:B------:R-:W-:-:S02]  /*104d0*/  MOV R2, 0x104f0 ;  /* 0x000104f000027802 */ /* 0x000fc40000000f00 */
[----:B------:R-:W-:Y:S05]  /*104e0*/  CALL.REL.NOINC `($__internal_3_$__cuda_sm70_shflsync_idx_p) ;  /* 0x000000f000007944 */ /* 0x000fea0003c00000 */
[----:B------:R-:W-:Y:S01]  /*104f0*/  MOV R7, R36 ;  /* 0x0000002400077202 */ /* 0x000fe20000000f00 */
[----:B------:R-:W-:Y:S05]  /*10500*/  BRA `(.L_x_322) ;  /* 0xffffdc8000007947 */ /* 0x000fea000383ffff */
.L_x_272:
[----:B------:R-:W-:Y:S01]  /*10510*/  IMAD.MOV.U32 R37, RZ, RZ, R4 ;  /* 0x000000ffff257224 */ /* 0x000fe200078e0004 */
[----:B------:R-:W-:Y:S01]  /*10520*/  MOV R36, R0 ;  /* 0x0000000000247202 */ /* 0x000fe20000000f00 */
[----:B------:R-:W-:Y:S01]  /*10530*/  IMAD.MOV.U32 R3, RZ, RZ, 0x1f ;  /* 0x0000001fff037424 */ /* 0x000fe200078e00ff */
[----:B------:R-:W-:-:S02]  /*10540*/  MOV R2, 0x10560 ;  /* 0x0001056000027802 */ /* 0x000fc40000000f00 */
[----:B-1-34-:R-:W-:Y:S05]  /*10550*/  CALL.REL.NOINC `($__internal_3_$__cuda_sm70_shflsync_idx_p) ;  /* 0x0000008000007944 */ /* 0x01afea0003c00000 */
[----:B------:R-:W-:Y:S01]  /*10560*/  MOV R10, R36 ;  /* 0x00000024000a7202 */ /* 0x000fe20000000f00 */
[----:B------:R-:W-:Y:S05]  /*10570*/  BRA `(.L_x_271) ;  /* 0xffffdc7000007947 */ /* 0x000fea000383ffff */
        .weak           $__internal_2_$__cuda_sm70_shflsync_bfly_p
        .type           $__internal_2_$__cuda_sm70_shflsync_bfly_p,@function
        .size           $__internal_2_$__cuda_sm70_shflsync_bfly_p,($__internal_3_$__cuda_sm70_shflsync_idx_p - $__internal_2_$__cuda_sm70_shflsync_bfly_p)
$__internal_2_$__cuda_sm70_shflsync_bfly_p:
[----:B------:R-:W-:Y:S02]  /*10580*/  MOV R35, 0xffffffff ;  /* 0xffffffff00237802 */ /* 0x000fe40000000f00 */
[----:B------:R-:W-:-:S02]  /*10590*/  MOV R3, 0x1f ;  /* 0x0000001f00037802 */ /* 0x000fc40000000f00 */
[----:B------:R-:W-:Y:S04]  /*105a0*/  WARPSYNC R35 ;  /* 0x0000002300007348 */ /* 0x000fe80003800000 */
[----:B------:R1:W2:Y:S02]  /*105b0*/  SHFL.BFLY PT, R0, R4, R0, R3 ;  /* 0x0c00000004007389 */ /* 0x0002a400000e0003 */
[----:B-1----:R-:W-:-:S04]  /*105c0*/  MOV R3, 0x0 ;  /* 0x0000000000037802 */ /* 0x002fc80000000f00 */
[----:B--2---:R-:W-:Y:S05]  /*105d0*/  RET.REL.NODEC R2 `(_ZN7cutlass13device_kernelIN5flash19enable_sm80_to_sm89INS1_16FlashAttnFwdSm80INS1_25CollectiveMainloopFwdSm80ILi8ELi1ELb1EN4cute5tupleIJNS5_1CILi128EEENS7_ILi112EEES8_EEELi128ENS_6half_tEfNS_4arch4Sm80ELb0ELb0ELb1ELb1ELb1ELb0ELb1ELb1EEENS1_21CollectiveEpilogueFwdINS6_IJS8_S8_S9_EEENS6_IJNS7_ILi1EEESH_SH_EEESB_SD_Li256ELb1ELb1ELb1ELb0EEENS1_36VarlenDynamicPersistentTileSchedulerILi128ELi112ELi256ELi256ELb1ELb1ELb0ELb0ELb1ELb1EEEEEEEEEvNT_6ParamsE) ;  /* 0xfffefa2002007950 */ /* 0x004fea0003c3ffff */
        .weak           $__internal_3_$__cuda_sm70_shflsync_idx_p
        .type           $__internal_3_$__cuda_sm70_shflsync_idx_p,@function
        .size           $__internal_3_$__cuda_sm70_shflsync_idx_p,($__internal_4_$__cuda_sm70_shflsync_up_p - $__internal_3_$__cuda_sm70_shflsync_idx_p)
$__internal_3_$__cuda_sm70_shflsync_idx_p:
[----:B------:R-:W-:-:S04]  /*105e0*/  MOV R208, 0xffffffff ;  /* 0xffffffff00d07802 */ /* 0x000fc80000000f00 */
[----:B------:R-:W-:Y:S04]  /*105f0*/  WARPSYNC R208 ;  /* 0x000000d000007348 */ /* 0x000fe80003800000 */
[----:B------:R1:W2:Y:S02]  /*10600*/  SHFL.IDX PT, R36, R37, R36, R3 ;  /* 0x0000002425247389 */ /* 0x0002a400000e0003 */
[----:B-1----:R-:W-:-:S04]  /*10610*/  MOV R3, 0x0 ;  /* 0x0000000000037802 */ /* 0x002fc80000000f00 */
[----:B--2---:R-:W-:Y:S05]  /*10620*/  RET.REL.NODEC R2 `(_ZN7cutlass13device_kernelIN5flash19enable_sm80_to_sm89INS1_16FlashAttnFwdSm80INS1_25CollectiveMainloopFwdSm80ILi8ELi1ELb1EN4cute5tupleIJNS5_1CILi128EEENS7_ILi112EEES8_EEELi128ENS_6half_tEfNS_4arch4Sm80ELb0ELb0ELb1ELb1ELb1ELb0ELb1ELb1EEENS1_21CollectiveEpilogueFwdINS6_IJS8_S8_S9_EEENS6_IJNS7_ILi1EEESH_SH_EEESB_SD_Li256ELb1ELb1ELb1ELb0EEENS1_36VarlenDynamicPersistentTileSchedulerILi128ELi112ELi256ELi256ELb1ELb1ELb0ELb0ELb1ELb1EEEEEEEEEvNT_6ParamsE) ;  /* 0xfffef9d002007950 */ /* 0x004fea0003c3ffff */
        .weak           $__internal_4_$__cuda_sm70_shflsync_up_p
        .type           $__internal_4_$__cuda_sm70_shflsync_up_p,@function
        .size           $__internal_4_$__cuda_sm70_shflsync_up_p,($__internal_5_$__cuda_sm70_votesync_ballot - $__internal_4_$__cuda_sm70_shflsync_up_p)
$__internal_4_$__cuda_sm70_shflsync_up_p:
[----:B------:R-:W-:Y:S02]  /*10630*/  IMAD.MOV.U32 R4, RZ, RZ, RZ ;  /* 0x000000ffff047224 */ /* 0x000fe400078e00ff */
[----:B------:R-:W-:-:S04]  /*10640*/  IMAD.MOV.U32 R11, RZ, RZ, -0x1 ;  /* 0xffffffffff0b7424 */ /* 0x000fc800078e00ff */
[----:B------:R-:W-:Y:S04]  /*10650*/  WARPSYNC R11 ;  /* 0x0000000b00007348 */ /* 0x000fe80003800000 */
[----:B------:R1:W2:Y:S02]  /*10660*/  SHFL.UP PT, R4, R0, R2, R4 ;  /* 0x0400000200047389 */ /* 0x0002a400000e0004 */
[----:B-1----:R-:W-:Y:S02]  /*10670*/  MOV R2, R3 ;  /* 0x0000000300027202 */ /* 0x002fe40000000f00 */
[----:B------:R-:W-:-:S04]  /*10680*/  MOV R3, 0x0 ;  /* 0x0000000000037802 */ /* 0x000fc80000000f00 */
[----:B--2---:R-:W-:Y:S05]  /*10690*/  RET.REL.NODEC R2 `(_ZN7cutlass13device_kernelIN5flash19enable_sm80_to_sm89INS1_16FlashAttnFwdSm80INS1_25CollectiveMainloopFwdSm80ILi8ELi1ELb1EN4cute5tupleIJNS5_1CILi128EEENS7_ILi112EEES8_EEELi128ENS_6half_tEfNS_4arch4Sm80ELb0ELb0ELb1ELb1ELb1ELb0ELb1ELb1EEENS1_21CollectiveEpilogueFwdINS6_IJS8_S8_S9_EEENS6_IJNS7_ILi1EEESH_SH_EEESB_SD_Li256ELb1ELb1ELb1ELb0EEENS1_36VarlenDynamicPersistentTileSchedulerILi128ELi112ELi256ELi256ELb1ELb1ELb0ELb0ELb1ELb1EEEEEEEEEvNT_6ParamsE) ;  /* 0xfffef96002007950 */ /* 0x004fea0003c3ffff */
        .weak           $__internal_5_$__cuda_sm70_votesync_ballot
        .type           $__internal_5_$__cuda_sm70_votesync_ballot,@function
        .size           $__internal_5_$__cuda_sm70_votesync_ballot,(.L_x_3574 - $__internal_5_$__cuda_sm70_votesync_ballot)
$__internal_5_$__cuda_sm70_votesync_ballot:
[----:B------:R-:W-:Y:S01]  /*106a0*/  ISETP.NE.U32.AND P0, PT, R0, 0x1, PT ;  /* 0x000000010000780c */ /* 0x000fe20003f05070 */
[----:B------:R-:W-:-:S04]  /*106b0*/  IMAD.MOV.U32 R3, RZ, RZ, -0x1 ;  /* 0xffffffffff037424 */ /* 0x000fc800078e00ff */
[----:B------:R-:W-:Y:S08]  /*106c0*/  WARPSYNC R3 ;  /* 0x0000000300007348 */ /* 0x000ff00003800000 */
[----:B------:R-:W-:-:S04]  /*106d0*/  VOTE.ANY R0, PT, !P0 ;  /* 0x0000000000007806 */ /* 0x000fc800040e0100 */
[----:B------:R-:W-:Y:S01]  /*106e0*/  LOP3.LUT R0, R0, R3, RZ, 0xc0, !PT ;  /* 0x0000000300007212 */ /* 0x000fe200078ec0ff */
[----:B------:R-:W-:-:S04]  /*106f0*/  IMAD.MOV.U32 R3, RZ, RZ, 0x0 ;  /* 0x00000000ff037424 */ /* 0x000fc800078e00ff */
[----:B------:R-:W-:Y:S05]  /*10700*/  RET.REL.NODEC R2 `(_ZN7cutlass13device_kernelIN5flash19enable_sm80_to_sm89INS1_16FlashAttnFwdSm80INS1_25CollectiveMainloopFwdSm80ILi8ELi1ELb1EN4cute5tupleIJNS5_1CILi128EEENS7_ILi112EEES8_EEELi128ENS_6half_tEfNS_4arch4Sm80ELb0ELb0ELb1ELb1ELb1ELb0ELb1ELb1EEENS1_21CollectiveEpilogueFwdINS6_IJS8_S8_S9_EEENS6_IJNS7_ILi1EEESH_SH_EEESB_SD_Li256ELb1ELb1ELb1ELb0EEENS1_36VarlenDynamicPersistentTileSchedulerILi128ELi112ELi256ELi256ELb1ELb1ELb0ELb0ELb1ELb1EEEEEEEEEvNT_6ParamsE) ;  /* 0xfffef8f002007950 */ /* 0x000fea0003c3ffff */
.L_x_323:
        /* <DEDUP_REMOVED lines=15> */
.L_x_3574:


//--------------------- .text._ZN7cutlass13device_kernelIN5flash19enable_sm80_to_sm89INS1_16FlashAttnFwdSm80INS1_25CollectiveMainloopFwdSm80ILi8ELi1ELb1EN4cute5tupleIJNS5_1CILi128EEENS7_ILi112EEES8_EEELi128ENS_6half_tEfNS_4arch4Sm80ELb0ELb0ELb1ELb1ELb1ELb1ELb1ELb1EEENS1_21CollectiveEpilogueFwdINS6_IJS8_S8_S9_EEENS6_IJNS7_ILi1EEESH_SH_EEESB_SD_Li256ELb1ELb1ELb1ELb0EEENS1_36VarlenDynamicPersistentTileSchedulerILi128ELi112ELi256ELi256ELb1ELb1ELb0ELb0ELb1ELb1EEEEEEEEEvNT_6ParamsE --------------------------
	.section	.text._ZN7cutlass13device_kernelIN5flash19enable_sm80_to_sm89INS1_16FlashAttnFwdSm80INS1_25CollectiveMainloopFwdSm80ILi8ELi1ELb1EN4cute5tupleIJNS5_1CILi128EEENS7_ILi112EEES8_EEELi128ENS_6half_tEfNS_4arch4Sm80ELb0ELb0ELb1ELb1ELb1ELb1ELb1ELb1EEENS1_21CollectiveEpilogueFwdINS6_IJS8_S8_S9_EEENS6_IJNS7_ILi1EEESH_SH_EEESB_SD_Li256ELb1ELb1ELb1ELb0EEENS1_36VarlenDynamicPersistentTileSchedulerILi128ELi112ELi256ELi256ELb1ELb1ELb0ELb0ELb1ELb1EEEEEEEEEvNT_6ParamsE,"ax",@progbits
	.sectioninfo	@"SHI_REGISTERS=255"
	.align	128
.text._ZN7cutlass13device_kernelIN5flash19enable_sm80_to_sm89INS1_16FlashAttnFwdSm80INS1_25CollectiveMainloopFwdSm80ILi8ELi1ELb1EN4cute5tupleIJNS5_1CILi128EEENS7_ILi112EEES8_EEELi128ENS_6half_tEfNS_4arch4Sm80ELb0ELb0ELb1ELb1ELb1ELb1ELb1ELb1EEENS1_21CollectiveEpilogueFwdINS6_IJS8_S8_S9_EEENS6_IJNS7_ILi1EEESH_SH_EEESB_SD_Li256ELb1ELb1ELb1ELb0EEENS1_36VarlenDynamicPersistentTileSchedulerILi128ELi112ELi256ELi256ELb1ELb1ELb0ELb0ELb1ELb1EEEEEEEEEvNT_6ParamsE:
        .type           _ZN7cutlass13device_kernelIN5flash19enable_sm80_to_sm89INS1_16FlashAttnFwdSm80INS1_25CollectiveMainloopFwdSm80ILi8ELi1ELb1EN4cute5tupleIJNS5_1CILi128EEENS7_ILi112EEES8_EEELi128ENS_6half_tEfNS_4arch4Sm80ELb0ELb0ELb1ELb1ELb1ELb1ELb1ELb1EEENS1_21CollectiveEpilogueFwdINS6_IJS8_S8_S9_EEENS6_IJNS7_ILi1EEESH_SH_EEESB_SD_Li256ELb1ELb1ELb1ELb0EEENS1_36VarlenDynamicPersistentTileSchedulerILi128ELi112ELi256ELi256ELb1ELb1ELb0ELb0ELb1ELb1EEEEEEEEEvNT_6ParamsE,@function
        .size           _ZN7cutlass13device_kernelIN5flash19enable_sm80_to_sm89INS1_16FlashAttnFwdSm80INS1_25CollectiveMainloopFwdSm80ILi8ELi1ELb1EN4cute5tupleIJNS5_1CILi128EEENS7_ILi112EEES8_EEELi128ENS_6half_tEfNS_4arch4Sm80ELb0ELb0ELb1ELb1ELb1ELb1ELb1ELb1EEENS1_21CollectiveEpilogueFwdINS6_IJS8_S8_S9_EEENS6_IJNS7_ILi1EEESH_SH_EEESB_SD_Li256ELb1ELb1ELb1ELb0EEENS1_36VarlenDynamicPersistentTileSchedulerILi128ELi112ELi256ELi256ELb1ELb1ELb0ELb0ELb1ELb1EEEEEEEEEvNT_6ParamsE,(.L_x_3579 - _ZN7cutlass13device_kernelIN5flash19enable_sm80_to_sm89INS1_16FlashAttnFwdSm80INS1_25CollectiveMainloopFwdSm80ILi8ELi1ELb1EN4cute5tupleIJNS5_1CILi128EEENS7_ILi112EEES8_EEELi128ENS_6half_tEfNS_4arch4Sm80ELb0ELb0ELb1ELb1ELb1ELb1ELb1ELb1EEENS1_21CollectiveEpilogueFwdINS6_IJS8_S8_S9_EEENS6_IJNS7_ILi1EEESH_SH_EEESB_SD_Li256ELb1ELb1ELb1ELb0EEENS1_36VarlenDynamicPersistentTileSchedulerILi128ELi112ELi256ELi256ELb1ELb1ELb0ELb0ELb1ELb1EEEEEEEEEvNT_6ParamsE)
        .other          _ZN7cutlass13device_kernelIN5flash19enable_sm80_to_sm89INS1_16FlashAttnFwdSm80INS1_25CollectiveMainloopFwdSm80ILi8ELi1ELb1EN4cute5tupleIJNS5_1CILi128EEENS7_ILi112EEES8_EEELi128ENS_6half_tEfNS_4arch4Sm80ELb0ELb0ELb1ELb1ELb1ELb1ELb1ELb1EEENS1_21CollectiveEpilogueFwdINS6_IJS8_S8_S9_EEENS6_IJNS7_ILi1EEESH_SH_EEESB_SD_Li256ELb1ELb1ELb1ELb0EEENS1_36VarlenDynamicPersistentTileSchedulerILi128ELi112ELi256ELi256ELb1ELb1ELb0ELb0ELb1ELb1EEEEEEEEEvNT_6ParamsE,@"STO_CUDA_ENTRY STV_DEFAULT"
_ZN7cutlass13device_kernelIN5flash19enable_sm80_to_sm89INS1_16FlashAttnFwdSm80INS1_25CollectiveMainloopFwdSm80ILi8ELi1ELb1EN4cute5tupleIJNS5_1CILi128EEENS7_ILi112EEES8_EEELi128ENS_6half_tEfNS_4arch4Sm80ELb0ELb0ELb1ELb1ELb1ELb1ELb1ELb1EEENS1_21CollectiveEpilogueFwdINS6_IJS8_S8_S9_EEENS6_IJNS7_ILi1EEESH_SH_EEESB_SD_Li256ELb1ELb1ELb1ELb0EEENS1_36VarlenDynamicPersistentTileSchedulerILi128ELi112ELi256ELi256ELb1ELb1ELb0ELb0ELb1ELb1EEEEEEEEEvNT_6ParamsE:
[----:B------:R-:W-:-:S03]  /*0000*/  MOV R1, c[0x0][0x28] ;  /* 0x00000a0000017a02 */ /* 0x000fc60000000f00 */
[----:B------:R-:W1:Y:S01]  /*0010*/  S2R R2, SR_TID.X ;  /* 0x0000000000027919 */ /* 0x000e620000002100 */
[----:B------:R-:W-:Y:S01]  /*0020*/  IADD3 R1, R1, -0x108, RZ ;  /* 0xfffffef801017810 */ /* 0x000fe20007ffe0ff */
[----:B------:R-:W-:Y:S01]  /*0030*/  ULDC.64 UR8, c[0x0][0x118] ;  /* 0x0000460000087ab9 */ /* 0x000fe20000000a00 */
[----:B-1----:R-:W-:-:S06]  /*0040*/  SHF.R.U32.HI R0, RZ, 0x5, R2 ;  /* 0x00000005ff007819 */ /* 0x002fcc0000011602 */
[----:B------:R-:W1:Y:S02]  /*0050*/  SHFL.IDX PT, R0, R0, RZ, 0x1f ;  /* 0x00001fff00007589 */ /* 0x000e6400000e0000 */
[----:B-1----:R-:W1:Y:S02]  /*0060*/  R2UR UR7, R0 ;  /* 0x00000000000773c2 */ /* 0x002e6400000e0000 */
[----:B-1----:R-:W-:-:S13]  /*0070*/  ISETP.NE.AND P0, PT, RZ, UR7, PT ;  /* 0x00000007ff007c0c */ /* 0x002fda000bf05270 */
[----:B------:R-:W-:Y:S06]  /*0080*/  @P0 BAR.SYNC.DEFER_BLOCKING 0x5, 0x100 ;  /* 0x0144000000000b1d */ /* 0x000fec0000010000 */
[----:B------:R-:W1:Y:S04]  /*0090*/  @P0 LDS.128 R4, [0xf100] ;  /* 0x00f10000ff040984 */ /* 0x000e680000000c00 */
[----:B-1----:R1:W-:Y:S04]  /*00a0*/  @P0 STL.64 [R1+0x20], R4 ;  /* 0x0000200401000387 */ /* 0x0023e80000100a00 */
[----:B------:R1:W-:Y:S04]  /*00b0*/  @P0 STL.64 [R1+0x28], R6 ;  /* 0x0000280601000387 */ /* 0x0003e80000100a00 */
[----:B------:R-:W-:Y:S06]  /*00c0*/  @P0 BAR.ARV 0x4, 0x100 ;  /* 0x0104000000000b1d */ /* 0x000fec0000002000 */
[----:B------:R-:W-:Y:S05]  /*00d0*/  @P0 BRA `(.L_x_324) ;  /* 0x00000b1000000947 */ /* 0x000fea0003800000 */
[----:B------:R-:W-:Y:S01]  /*00e0*/  LOP3.LUT R14, R2, 0x1f, RZ, 0xc0, !PT ;  /* 0x0000001f020e7812 */ /* 0x000fe200078ec0ff */
[----:B------:R-:W-:Y:S01]  /*00f0*/  CS2R R8, SRZ ;  /* 0x0000000000087805 */ /* 0x000fe2000001ff00 */
[----:B-1----:R-:W-:-:S02]  /*0100*/  IMAD.MOV.U32 R7, RZ, RZ, RZ ;  /* 0x000000ffff077224 */ /* 0x002fc400078e00ff */
        /* <DEDUP_REMOVED lines=9> */
[----:B------:R-:W1:Y:S01]  /*01a0*/  S2UR UR4, SR_CTAID.X ;  /* 0x00000000000479c3 */ /* 0x000e620000002500 */
        /* <DEDUP_REMOVED lines=23> */
[----:B-1----:R-:W-:-:S13]  /*0320*/  ISETP.GT.AND P0, PT, R6, UR4, PT ;  /* 0x0000000406007c0c */ /* 0x002fda000bf04270 */
[----:B------:R-:W-:Y:S05]  /*0330*/  @P0 BRA `(.L_x_325) ;  /* 0x0000027000000947 */ /* 0x000fea0003800000 */
[----:B------:R-:W-:Y:S02]  /*0340*/  MOV R6, R0 ;  /* 0x0000000000067202 */ /* 0x000fe40000000f00 */
[----:B------:R-:W-:-:S04]  /*0350*/  MOV R9, RZ ;  /* 0x000000ff00097202 */ /* 0x000fc80000000f00 */
.L_x_329:
        /* <DEDUP_REMOVED lines=16> */
[----:B------:R1:W2:Y:S02]  /*0460*/  SHFL.UP PT, R0, R2, 0x1, RZ ;  /* 0x0420000002007989 */ /* 0x0002a400000e00ff */
.L_x_518:
        /* <DEDUP_REMOVED lines=16> */
.L_x_519:
[----:B--2---:R-:W-:-:S05]  /*0570*/  IMAD R0, R0, c[0x0][0x538], RZ ;  /* 0x00014e0000007a24 */ /* 0x004fca00078e02ff */
[----:B------:R-:W-:-:S04]  /*0580*/  IADD3 R6, R0, R6, RZ ;  /* 0x0000000600067210 */ /* 0x000fc80007ffe0ff */
[----:B------:R-:W-:-:S13]  /*0590*/  ISETP.GT.AND P0, PT, R6, UR4, PT ;  /* 0x0000000406007c0c */ /* 0x000fda000bf04270 */
[----:B-1----:R-:W-:Y:S05]  /*05a0*/  @!P0 BRA `(.L_x_329) ;  /* 0xfffffdb000008947 */ /* 0x002fea000383ffff */
.L_x_325:
[----:B------:R-:W-:-:S05]  /*05b0*/  IADD3 R12, -R0, R6, RZ ;  /* 0x00000006000c7210 */ /* 0x000fca0007ffe1ff */
[----:B------:R-:W-:-:S05]  /*05c0*/  IMAD R0, R4, c[0x0][0x538], R12 ;  /* 0x00014e0004007a24 */ /* 0x000fca00078e020c */
[----:B------:R-:W-:Y:S01]  /*05d0*/  ISETP.GT.AND P0, PT, R0, UR4, PT ;  /* 0x0000000400007c0c */ /* 0x000fe2000bf04270 */
[----:B------:R-:W-:-:S12]  /*05e0*/  BRA.DIV ~URZ, `(.L_x_330) ;  /* 0x000194f27f007947 */ /* 0x000fd8000b800000 */
[----:B------:R-:W-:-:S04]  /*05f0*/  VOTE.ANY R5, PT, !P0 ;  /* 0x0000000000057806 */ /* 0x000fc800040e0100 */
.L_x_520:
[----:B------:R1:W2:Y:S01]  /*0600*/  POPC R13, R5 ;  /* 0x00000005000d7309 */ /* 0x0002a20000000000 */
[----:B------:R-:W-:Y:S05]  /*0610*/  BRA.DIV ~URZ, `(.L_x_331) ;  /* 0x000195027f007947 */ /* 0x000fea000b800000 */
[----:B--2---:R2:W3:Y:S01]  /*0620*/  SHFL.IDX PT, R11, R8, R13, 0x1f ;  /* 0x00001f0d080b7589 */ /* 0x0044e200000e0000 */
[----:B------:R-:W-:-:S03]  /*0630*/  MOV R6, RZ ;  /* 0x000000ff00067202 */ /* 0x000fc60000000f00 */
[----:B------:R2:W4:Y:S04]  /*0640*/  SHFL.IDX PT, R10, R7, R13, 0x1f ;  /* 0x00001f0d070a7589 */ /* 0x00052800000e0000 */
.L_x_521:
[----:B------:R-:W-:Y:S01]  /*0650*/  ISETP.NE.AND P0, PT, R5, RZ, PT ;  /* 0x000000ff0500720c */ /* 0x000fe20003f05270 */
[----:B------:R-:W-:-:S12]  /*0660*/  BSSY B0, `(.L_x_332) ;  /* 0x0000005000007945 */ /* 0x000fd80003800000 */
[----:B------:R-:W-:Y:S05]  /*0670*/  @!P0 BRA `(.L_x_333) ;  /* 0x0000003000008947 */ /* 0x000fea0003800000 */
[----:B------:R-:W-:Y:S01]  /*0680*/  IADD3 R44, R13, -0x1, RZ ;  /* 0xffffffff0d2c7810 */ /* 0x000fe20007ffe0ff */
[----:B------:R-:W-:Y:S05]  /*0690*/  BRA.DIV ~URZ, `(.L_x_334) ;  /* 0x000195627f007947 */ /* 0x000fea000b800000 */
[----:B------:R1:W2:Y:S02]  /*06a0*/  SHFL.IDX PT, R6, R4, R44, 0x1f ;  /* 0x00001f2c04067589 */ /* 0x0002a400000e0000 */
.L_x_333:
[----:B------:R-:W-:Y:S05]  /*06b0*/  BSYNC B0 ;  /* 0x0000000000007941 */ /* 0x000fea0003800000 */
.L_x_332:
[----:B---3--:R-:W-:Y:S01]  /*06c0*/  IABS R0, R11 ;  /* 0x0000000b00007213 */ /* 0x008fe20000000000 */
[----:B-12---:R-:W-:-:S04]  /*06d0*/  IMAD R4, R6, c[0x0][0x538], R12 ;  /* 0x00014e0006047a24 */ /* 0x006fc800078e020c */
[----:B------:R-:W-:Y:S01]  /*06e0*/  IMAD.MOV.U32 R5, RZ, RZ, R0 ;  /* 0x000000ffff057224 */ /* 0x000fe200078e0000 */
[----:B----4-:R-:W-:Y:S01]  /*06f0*/  IABS R0, R10 ;  /* 0x0000000a00007213 */ /* 0x010fe20000000000 */
[----:B------:R1:W-:Y:S01]  /*0700*/  STL [R1+0x20], R4 ;  /* 0x0000200401007387 */ /* 0x0003e20000100800 */
[----:B------:R-:W-:Y:S01]  /*0710*/  IADD3 R12, -R4, UR4, RZ ;  /* 0x00000004040c7c10 */ /* 0x000fe2000fffe1ff */
[----:B------:R-:W2:Y:S02]  /*0720*/  I2F.RP R2, R5 ;  /* 0x0000000500027306 */ /* 0x000ea40000209400 */
[----:B------:R-:W-:Y:S01]  /*0730*/  IMAD.MOV.U32 R7, RZ, RZ, R0 ;  /* 0x000000ffff077224 */ /* 0x000fe200078e0000 */
[----:B------:R-:W-:Y:S02]  /*0740*/  IABS R6, R12 ;  /* 0x0000000c00067213 */ /* 0x000fe40000000000 */
[----:B------:R-:W-:-:S03]  /*0750*/  IABS R0, R11 ;  /* 0x0000000b00007213 */ /* 0x000fc60000000000 */
[----:B------:R-:W-:Y:S01]  /*0760*/  I2F.RP R8, R7 ;  /* 0x0000000700087306 */ /* 0x000fe20000209400 */
[----:B------:R-:W-:-:S07]  /*0770*/  IADD3 R0, RZ, -R0, RZ ;  /* 0x80000000ff007210 */ /* 0x000fce0007ffe0ff */
[----:B--2---:R-:W2:Y:S02]  /*0780*/  MUFU.RCP R2, R2 ;  /* 0x0000000200027308 */ /* 0x004ea40000001000 */
[----:B--2---:R-:W-:-:S06]  /*0790*/  IADD3 R2, R2, 0xffffffe, RZ ;  /* 0x0ffffffe02027810 */ /* 0x004fcc0007ffe0ff */
[----:B------:R-:W2:Y:S02]  /*07a0*/  F2I.FTZ.U32.TRUNC.NTZ R3, R2 ;  /* 0x0000000200037305 */ /* 0x000ea4000021f000 */
[----:B--2---:R-:W-:-:S04]  /*07b0*/  IMAD.MOV R2, RZ, RZ, -R3 ;  /* 0x000000ffff027224 */ /* 0x004fc800078e0a03 */
[----:B-1----:R-:W-:Y:S02]  /*07c0*/  IMAD R4, R2, R5, RZ ;  /* 0x0000000502047224 */ /* 0x002fe400078e02ff */
        /* <DEDUP_REMOVED lines=45> */
[----:B------:R-:W-:Y:S02]  /*0aa0*/  IMAD R2, R10, R2, R4 ;  /* 0x000000020a027224 */ /* 0x000fe400078e0204 */
[----:B------:R-:W-:Y:S02]  /*0ab0*/  IMAD.IADD R4, R13, 0x1, R9 ;  /* 0x000000010d047824 */ /* 0x000fe400078e0209 */
[----:B------:R-:W-:-:S03]  /*0ac0*/  IMAD R0, R2, 0x10000, R0 ;  /* 0x0001000002007824 */ /* 0x000fc600078e0200 */
[----:B------:R1:W-:Y:S04]  /*0ad0*/  STL [R1+0x2c], R4 ;  /* 0x00002c0401007387 */ /* 0x0003e80000100800 */
[----:B------:R1:W-:Y:S04]  /*0ae0*/  STL [R1+0x28], R0 ;  /* 0x0000280001007387 */ /* 0x0003e80000100800 */
[----:B------:R1:W-:Y:S01]  /*0af0*/  STL [R1+0x24], R3 ;  /* 0x0000240301007387 */ /* 0x0003e20000100800 */
[----:B------:R-:W-:Y:S05]  /*0b00*/  BRA `(.L_x_335) ;  /* 0x0000006000007947 */ /* 0x000fea0003800000 */
.L_x_326:
[----:B------:R-:W-:Y:S01]  /*0b10*/  MOV R0, UR4 ;  /* 0x0000000400007c02 */ /* 0x000fe20008000f00 */
[----:B------:R-:W-:Y:S04]  /*0b20*/  STL [R1+0x24], RZ ;  /* 0x000024ff01007387 */ /* 0x000fe80000100800 */
[----:B------:R-:W-:Y:S04]  /*0b30*/  STL [R1+0x28], RZ ;  /* 0x000028ff01007387 */ /* 0x000fe80000100800 */
[----:B------:R1:W-:Y:S02]  /*0b40*/  STL [R1+0x20], R0 ;  /* 0x0000200001007387 */ /* 0x0003e40000100800 */
[----:B-1----:R-:W-:-:S05]  /*0b50*/  MOV R0, c[0x0][0x53c] ;  /* 0x00014f0000007a02 */ /* 0x002fca0000000f00 */
[----:B------:R1:W-:Y:S02]  /*0b60*/  STL [R1+0x2c], R0 ;  /* 0x00002c0001007387 */ /* 0x0003e40000100800 */
.L_x_335:
[----:B-1----:R-:W2:Y:S04]  /*0b70*/  LDL R4, [R1+0x20] ;  /* 0x0000200001047983 */ /* 0x002ea80000100800 */
[----:B------:R-:W2:Y:S04]  /*0b80*/  LDL R5, [R1+0x24] ;  /* 0x0000240001057983 */ /* 0x000ea80000100800 */
[----:B------:R-:W2:Y:S04]  /*0b90*/  LDL R6, [R1+0x28] ;  /* 0x0000280001067983 */ /* 0x000ea80000100800 */
[----:B------:R-:W2:Y:S01]  /*0ba0*/  LDL R7, [R1+0x2c] ;  /* 0x00002c0001077983 */ /* 0x000ea20000100800 */
[----:B------:R-:W-:Y:S01]  /*0bb0*/  ISETP.NE.AND P0, PT, R14, RZ, PT ;  /* 0x000000ff0e00720c */ /* 0x000fe20003f05270 */
[----:B------:R-:W-:-:S12]  /*0bc0*/  WARPSYNC 0xffffffff ;  /* 0xffffffff00007948 */ /* 0x000fd80003800000 */
[----:B--2---:R1:W-:Y:S04]  /*0bd0*/  @!P0 STS.128 [0xf100], R4 ;  /* 0x00f10004ff008388 */ /* 0x0043e80000000c00 */
[----:B------:R-:W-:Y:S06]  /*0be0*/  BAR.ARV 0x5, 0x100 ;  /* 0x0144000000007b1d */ /* 0x000fec0000002000 */
.L_x_324:
[----:B------:R-:W2:Y:S02]  /*0bf0*/  LDL R0, [R1+0x2c] ;  /* 0x00002c0001007983 */ /* 0x000ea40000100800 */
[----:B--2---:R-:W-:-:S13]  /*0c00*/  ISETP.GE.AND P0, PT, R0, c[0x0][0x53c], PT ;  /* 0x00014f0000007a0c */ /* 0x004fda0003f06270 */
[----:B------:R-:W-:Y:S05]  /*0c10*/  @P0 EXIT ;  /* 0x000000000000094d */ /* 0x000fea0003800000 */
[----:B------:R-:W2:Y:S01]  /*0c20*/  S2R R15, SR_TID.X ;  /* 0x00000000000f7919 */ /* 0x000ea20000002100 */
[----:B------:R-:W-:Y:S01]  /*0c30*/  IMAD.MOV.U32 R19, RZ, RZ, 0x20 ;  /* 0x00000020ff137424 */ /* 0x000fe200078e00ff */
[----:B------:R-:W-:Y:S01]  /*0c40*/  ULDC UR4, c[0x0][0x2ac] ;  /* 0x0000ab0000047ab9 */ /* 0x000fe20000000800 */
[----:B------:R-:W-:Y:S01]  /*0c50*/  IMAD.MOV.U32 R18, RZ, RZ, 0x40 ;  /* 0x00000040ff127424 */ /* 0x000fe200078e00ff */
[----:B------:R-:W-:Y:S02]  /*0c60*/  ULDC UR6, c[0x0][0x1d0] ;  /* 0x0000740000067ab9 */ /* 0x000fe40000000800 */
[----:B------:R-:W-:Y:S01]  /*0c70*/  UIMAD UR6, UR4, UR6, URZ ;  /* 0x00000006040672a4 */ /* 0x000fe2000f8e023f */
[----:B--2---:R-:W-:-:S04]  /*0c80*/  SHF.R.S32.HI R14, RZ, 0x1f, R15 ;  /* 0x0000001fff0e7819 */ /* 0x004fc8000001140f */
[CC--:B------:R-:W-:Y:S02]  /*0c90*/  LEA.HI R2, R14.reuse, R15.reuse, RZ, 0x4 ;  /* 0x0000000f0e027211 */ /* 0x0c0fe400078f20ff */
[----:B-1----:R-:W-:Y:S02]  /*0ca0*/  LEA.HI R7, R14, R15, RZ, 0x2 ;  /* 0x0000000f0e077211 */ /* 0x002fe400078f10ff */
[C---:B------:R-:W-:Y:S02]  /*0cb0*/  LOP3.LUT R0, R2.reuse, 0xfffffff0, RZ, 0xc0, !PT ;  /* 0xfffffff002007812 */ /* 0x040fe400078ec0ff */
[----:B------:R-:W-:Y:S02]  /*0cc0*/  SHF.R.S32.HI R4, RZ, 0x4, R2 ;  /* 0x00000004ff047819 */ /* 0x000fe40000011402 */
[----:B------:R-:W-:Y:S01]  /*0cd0*/  SHF.R.S32.HI R8, RZ, 0x2, R7 ;  /* 0x00000002ff087819 */ /* 0x000fe20000011407 */
[----:B------:R-:W-:Y:S01]  /*0ce0*/  IMAD.IADD R0, R15, 0x1, -R0 ;  /* 0x000000010f007824 */ /* 0x000fe200078e0a00 */
[----:B------:R-:W-:-:S02]  /*0cf0*/  LEA.HI R2, R2, R4, RZ, 0x1 ;  /* 0x0000000402027211 */ /* 0x000fc400078f08ff */
[----:B------:R-:W-:Y:S02]  /*0d00*/  SHF.R.S32.HI R5, RZ, 0x1f, R7 ;  /* 0x0000001fff057819 */ /* 0x000fe40000011407 */
[----:B------:R-:W-:Y:S02]  /*0d10*/  SHF.R.S32.HI R6, RZ, 0x1f, R0 ;  /* 0x0000001fff067819 */ /* 0x000fe40000011400 */
[----:B------:R-:W-:Y:S02]  /*0d20*/  LOP3.LUT R3, R2, 0xfffffffe, RZ, 0xc0, !PT ;  /* 0xfffffffe02037812 */ /* 0x000fe400078ec0ff */
[----:B------:R-:W-:Y:S02]  /*0d30*/  LEA.HI R2, R5, R8, RZ, 0x3 ;  /* 0x0000000805027211 */ /* 0x000fe400078f18ff */
[----:B------:R-:W-:Y:S01]  /*0d40*/  LEA.HI R12, R6, R0, RZ, 0x3 ;  /* 0x00000000060c7211 */ /* 0x000fe200078f18ff */
[----:B------:R-:W-:Y:S01]  /*0d50*/  IMAD.IADD R11, R4, 0x1, -R3 ;  /* 0x00000001040b7824 */ /* 0x000fe200078e0a03 */
[----:B------:R-:W-:-:S02]  /*0d60*/  LEA.HI R81, R14, R15, RZ, 0x3 ;  /* 0x0000000f0e517211 */ /* 0x000fc400078f18ff */
[----:B------:R-:W-:Y:S02]  /*0d70*/  LOP3.LUT R2, R2, 0xfffffff8, RZ, 0xc0, !PT ;  /* 0xfffffff802027812 */ /* 0x000fe400078ec0ff */
[----:B------:R-:W-:Y:S02]  /*0d80*/  LOP3.LUT R3, R12, 0xfffffff8, RZ, 0xc0, !PT ;  /* 0xfffffff80c037812 */ /* 0x000fe400078ec0ff */
[----:B------:R-:W-:Y:S01]  /*0d90*/  LOP3.LUT R4, R81, 0xfffffff8, RZ, 0xc0, !PT ;  /* 0xfffffff851047812 */ /* 0x000fe200078ec0ff */
[----:B------:R-:W-:Y:S01]  /*0da0*/  IMAD.IADD R6, R8, 0x1, -R2 ;  /* 0x0000000108067824 */ /* 0x000fe200078e0a02 */
[----:B------:R-:W-:Y:S01]  /*0db0*/  LEA.HI R5, R14, R15, RZ, 0x5 ;  /* 0x0000000f0e057211 */ /* 0x000fe200078f28ff */
[----:B------:R-:W-:Y:S01]  /*0dc0*/  IMAD.IADD R9, R0, 0x1, -R3 ;  /* 0x0000000100097824 */ /* 0x000fe200078e0a03 */
[----:B------:R-:W-:Y:S01]  /*0dd0*/  LOP3.LUT R3, R7, 0xfffffffc, RZ, 0xc0, !PT ;  /* 0xfffffffc07037812 */ /* 0x000fe200078ec0ff */
[----:B------:R-:W-:Y:S01]  /*0de0*/  IMAD.IADD R82, R15, 0x1, -R4 ;  /* 0x000000010f527824 */ /* 0x000fe200078e0a04 */
[----:B------:R-:W-:-:S02]  /*0df0*/  SHF.R.S32.HI R0, RZ, 0x5, R5 ;  /* 0x00000005ff007819 */ /* 0x000fc40000011405 */
[----:B------:R-:W-:Y:S01]  /*0e00*/  SHF.R.S32.HI R2, RZ, 0x1f, R5 ;  /* 0x0000001fff027819 */ /* 0x000fe20000011405 */
[----:B------:R-:W-:Y:S01]  /*0e10*/  IMAD.SHL.U32 R7, R82, 0x40, RZ ;  /* 0x0000004052077824 */ /* 0x000fe200078e00ff */
[----:B------:R-:W-:Y:S01]  /*0e20*/  LOP3.LUT R4, R5, 0xffffffe0, RZ, 0xc0, !PT ;  /* 0xffffffe005047812 */ /* 0x000fe200078ec0ff */
[----:B------:R-:W-:Y:S01]  /*0e30*/  IMAD.SHL.U32 R16, R0, 0x400, RZ ;  /* 0x0000040000107824 */ /* 0x000fe200078e00ff */
[----:B------:R-:W-:Y:S01]  /*0e40*/  LEA.HI R5, R2, R0, RZ, 0x3 ;  /* 0x0000000002057211 */ /* 0x000fe200078f18ff */
[----:B------:R-:W-:Y:S01]  /*0e50*/  IMAD.IADD R2, R15, 0x1, -R3 ;  /* 0x000000010f027824 */ /* 0x000fe200078e0a03 */
[----:B------:R-:W-:Y:S01]  /*0e60*/  LOP3.LUT R3, R7, 0x1c0, RZ, 0xc0, !PT ;  /* 0x000001c007037812 */ /* 0x000fe200078ec0ff */
[----:B------:R-:W-:Y:S01]  /*0e70*/  IMAD.IADD R27, R15, 0x1, -R4 ;  /* 0x000000010f1b7824 */ /* 0x000fe200078e0a04 */
[----:B------:R-:W-:Y:S01]  /*0e80*/  LOP3.LUT R5, R5, 0xffffff8, RZ, 0xc0, !PT ;  /* 0x0ffffff805057812 */ /* 0x000fe200078ec0ff */
[----:B------:R-:W-:Y:S01]  /*0e90*/  IMAD.SHL.U32 R76, R82, 0x8, RZ ;  /* 0x00000008524c7824 */ /* 0x000fe200078e00ff */
[----:B------:R-:W-:Y:S01]  /*0ea0*/  LEA.HI R4, R2, R2, RZ, 0x1 ;  /* 0x0000000202047211 */ /* 0x000fe200078f08ff */
[----:B------:R-:W-:Y:S01]  /*0eb0*/  IMAD.SHL.U32 R78, R82, 0x4, RZ ;  /* 0x00000004524e7824 */ /* 0x000fe200078e00ff */
[----:B------:R-:W-:Y:S01]  /*0ec0*/  LOP3.LUT R8, R3, 0x8, R81, 0xf8, !PT ;  /* 0x0000000803087812 */ /* 0x000fe200078ef851 */
[----:B------:R-:W-:Y:S01]  /*0ed0*/  IMAD.IADD R10, R0, 0x1, -R5 ;  /* 0x00000001000a7824 */ /* 0x000fe200078e0a05 */
[----:B------:R-:W-:Y:S01]  /*0ee0*/  SHF.R.U32.HI R7, RZ, 0x3, R3 ;  /* 0x00000003ff077819 */ /* 0x000fe20000011603 */
[----:B------:R-:W-:Y:S01]  /*0ef0*/  IMAD.SHL.U32 R0, R6, 0x40, RZ ;  /* 0x0000004006007824 */ /* 0x000fe200078e00ff */
[----:B------:R-:W-:Y:S01]  /*0f00*/  LOP3.LUT R3, R4, 0x1ffffffe, RZ, 0xc0, !PT ;  /* 0x1ffffffe04037812 */ /* 0x000fe200078ec0ff */
[----:B------:R-:W-:Y:S01]  /*0f10*/  IMAD.SHL.U32 R5, R11, 0x8, RZ ;  /* 0x000000080b057824 */ /* 0x000fe200078e00ff */
[----:B------:R-:W-:Y:S01]  /*0f20*/  LOP3.LUT R8, R8, R7, RZ, 0x3c, !PT ;  /* 0x0000000708087212 */ /* 0x000fe200078e3cff */
[----:B------:R-:W-:Y:S01]  /*0f30*/  IMAD R7, R2, 0x2, R16 ;  /* 0x0000000202077824 */ /* 0x000fe200078e0210 */
[----:B------:R-:W-:Y:S01]  /*0f40*/  LOP3.LUT R0, R0, 0x1c0, RZ, 0xc0, !PT ;  /* 0x000001c000007812 */ /* 0x000fe200078ec0ff */
[----:B------:R-:W-:Y:S01]  /*0f50*/  IMAD.IADD R17, R2, 0x1, -R3 ;  /* 0x0000000102117824 */ /* 0x000fe200078e0a03 */
[----:B------:R-:W-:Y:S01]  /*0f60*/  SHF.R.S32.HI R4, RZ, 0x1f, R27 ;  /* 0x0000001fff047819 */ /* 0x000fe2000001141b */
[----:B------:R-:W-:Y:S01]  /*0f70*/  IMAD.SHL.U32 R3, R9, 0x40, RZ ;  /* 0x0000004009037824 */ /* 0x000fe200078e00ff */
[----:B------:R-:W-:-:S02]  /*0f80*/  LEA.HI R2, R0, R0, RZ, 0x1d ;  /* 0x0000000000027211 */ /* 0x000fc400078fe8ff */
[C---:B------:R-:W-:Y:S02]  /*0f90*/  R2P PR, R6.reuse, 0x6 ;  /* 0x0000000606007804 */ /* 0x040fe40000000000 */
[----:B------:R-:W-:Y:S01]  /*0fa0*/  LOP3.LUT R0, R3, 0x1c0, RZ, 0xc0, !PT ;  /* 0x000001c003007812 */ /* 0x000fe200078ec0ff */
[----:B------:R-:W-:Y:S01]  /*0fb0*/  IMAD.IADD R2, R7, 0x1, R2 ;  /* 0x0000000107027824 */ /* 0x000fe200078e0202 */
[----:B------:R-:W-:Y:S02]  /*0fc0*/  LOP3.LUT R6, R6, 0x1, RZ, 0xc0, !PT ;  /* 0x0000000106067812 */ /* 0x000fe400078ec0ff */
[----:B------:R-:W-:Y:S01]  /*0fd0*/  LOP3.LUT R3, R0, 0x8, R5, 0xf8, !PT ;  /* 0x0000000800037812 */ /* 0x000fe200078ef805 */
[----:B------:R-:W-:Y:S01]  /*0fe0*/  IMAD.SHL.U32 R21, R2, 0x2, RZ ;  /* 0x0000000202157824 */ /* 0x000fe200078e00ff */
[----:B------:R-:W-:Y:S01]  /*0ff0*/  SHF.R.U32.HI R0, RZ, 0x3, R0 ;  /* 0x00000003ff007819 */ /* 0x000fe20000011600 */
[----:B------:R-:W-:Y:S01]  /*1000*/  IMAD.SHL.U32 R2, R12, 0x40, RZ ;  /* 0x000000400c027824 */ /* 0x000fe200078e00ff */
[----:B------:R-:W-:-:S02]  /*1010*/  LEA.HI R13, R4, R27, RZ, 0x2 ;  /* 0x0000001b040d7211 */ /* 0x000fc400078f10ff */
[----:B------:R-:W-:Y:S02]  /*1020*/  LOP3.LUT R0, R3, R0, RZ, 0x3c, !PT ;  /* 0x0000000003007212 */ /* 0x000fe400078e3cff */
[----:B------:R-:W-:Y:S02]  /*1030*/  SHF.R.S32.HI R81, RZ, 0x3, R81 ;  /* 0x00000003ff517819 */ /* 0x000fe40000011451 */
[----:B------:R-:W-:Y:S02]  /*1040*/  LOP3.LUT R5, R0, 0xfffffe00, R2, 0xf8, !PT ;  /* 0xfffffe0000057812 */ /* 0x000fe400078ef802 */
[----:B------:R-:W-:Y:S02]  /*1050*/  LEA.HI R0, R14, R15, RZ, 0x6 ;  /* 0x0000000f0e007211 */ /* 0x000fe400078f30ff */
[----:B------:R-:W-:Y:S01]  /*1060*/  ISETP.NE.U32.AND P0, PT, R6, 0x1, PT ;  /* 0x000000010600780c */ /* 0x000fe20003f05070 */
[----:B------:R-:W-:Y:S01]  /*1070*/  IMAD R6, R11, 0x200, R8 ;  /* 0x000002000b067824 */ /* 0x000fe200078e0208 */
[----:B------:R-:W-:Y:S01]  /*1080*/  SHF.R.S32.HI R4, RZ, 0x2, R13 ;  /* 0x00000002ff047819 */ /* 0x000fe2000001140d */
[----:B------:R-:W-:Y:S01]  /*1090*/  IMAD.SHL.U32 R0, R0, 0x8, RZ ;  /* 0x0000000800007824 */ /* 0x000fe200078e00ff */
[----:B------:R-:W-:-:S02]  /*10a0*/  IADD3 R15, R81, 0x20, RZ ;  /* 0x00000020510f7810 */ /* 0x000fc40007ffe0ff */
[C---:B------:R-:W-:Y:S01]  /*10b0*/  IADD3 R22, R81.reuse, 0x40, RZ ;  /* 0x0000004051167810 */ /* 0x040fe20007ffe0ff */
[----:B------:R-:W-:Y:S01]  /*10c0*/  IMAD R25, R10, 0x10, R4 ;  /* 0x000000100a197824 */ /* 0x000fe200078e0204 */
[----:B------:R-:W-:Y:S01]  /*10d0*/  LOP3.LUT R7, R0, 0xfffffe00, RZ, 0xc0, !PT ;  /* 0xfffffe0000077812 */ /* 0x000fe200078ec0ff */
[C---:B------:R-:W-:Y:S01]  /*10e0*/  IMAD.SHL.U32 R0, R81.reuse, 0x40, RZ ;  /* 0x0000004051007824 */ /* 0x040fe200078e00ff */
[----:B------:R-:W-:Y:S01]  /*10f0*/  IADD3 R12, R81, 0x60, RZ ;  /* 0x00000060510c7810 */ /* 0x000fe20007ffe0ff */
[----:B------:R-:W-:Y:S01]  /*1100*/  IMAD.SHL.U32 R4, R15, 0x40, RZ ;  /* 0x000000400f047824 */ /* 0x000fe200078e00ff */
[C---:B------:R-:W-:Y:S01]  /*1110*/  LOP3.LUT P4, RZ, R9.reuse, 0x2, RZ, 0xc0, !PT ;  /* 0x0000000209ff7812 */ /* 0x040fe2000788c0ff */
[----:B------:R1:W-:Y:S01]  /*1120*/  STL [R1+0xfc], R25 ;  /* 0x0000fc1901007387 */ /* 0x0003e20000100800 */
[----:B------:R-:W-:Y:S02]  /*1130*/  LOP3.LUT P3, RZ, R9, 0x4, RZ, 0xc0, !PT ;  /* 0x0000000409ff7812 */ /* 0x000fe4000786c0ff */
[----:B------:R-:W-:Y:S01]  /*1140*/  SHF.R.S32.HI R9, RZ, 0x1f, R15 ;  /* 0x0000001fff097819 */ /* 0x000fe2000001140f */
[----:B------:R-:W-:Y:S01]  /*1150*/  STL [R1+0x88], R21 ;  /* 0x0000881501007387 */ /* 0x000fe20000100800 */
[----:B------:R-:W-:-:S02]  /*1160*/  IADD3 R3, R21, 0x80, RZ ;  /* 0x0000008015037810 */ /* 0x000fc40007ffe0ff */
[--C-:B------:R-:W-:Y:S01]  /*1170*/  SHF.R.S32.HI R2, RZ, 0x1f, R81.reuse ;  /* 0x0000001fff027819 */ /* 0x100fe20000011451 */
[----:B------:R-:W-:Y:S01]  /*1180*/  IMAD.SHL.U32 R2, R12, 0x40, RZ ;  /* 0x000000400c027824 */ /* 0x000fe200078e00ff */
[----:B------:R-:W-:Y:S02]  /*1190*/  SHF.R.S32.HI R8, RZ, 0x1f, R22 ;  /* 0x0000001fff087819 */ /* 0x000fe40000011416 */
[----:B------:R-:W-:Y:S02]  /*11a0*/  SHF.R.S32.HI R10, RZ, 0x1f, R12 ;  /* 0x0000001fff0a7819 */ /* 0x000fe4000001140c */
[----:B------:R-:W-:Y:S01]  /*11b0*/  LOP3.LUT R11, R0, 0x1c0, RZ, 0xc0, !PT ;  /* 0x000001c0000b7812 */ /* 0x000fe200078ec0ff */
[----:B------:R-:W-:Y:S01]  /*11c0*/  IMAD R0, R82, 0x20, R81 ;  /* 0x0000002052007824 */ /* 0x000fe200078e0251 */
[----:B------:R-:W-:Y:S02]  /*11d0*/  IADD3 R20, R21, 0x70, RZ ;  /* 0x0000007015147810 */ /* 0x000fe40007ffe0ff */
[----:B------:R-:W-:-:S02]  /*11e0*/  LEA.HI R9, R9, R15, RZ, 0x3 ;  /* 0x0000000f09097211 */ /* 0x000fc400078f18ff */
[----:B------:R-:W-:Y:S01]  /*11f0*/  @P0 IADD3 R20, R3, 0x10, RZ ;  /* 0x0000001003140810 */ /* 0x000fe20007ffe0ff */
[----:B------:R-:W-:Y:S01]  /*1200*/  IMAD.SHL.U32 R3, R22, 0x40, RZ ;  /* 0x0000004016037824 */ /* 0x000fe200078e00ff */
[----:B------:R-:W-:Y:S02]  /*1210*/  LOP3.LUT R15, R4, 0x1c0, RZ, 0xc0, !PT ;  /* 0x000001c0040f7812 */ /* 0x000fe400078ec0ff */
[----:B------:R-:W-:Y:S01]  /*1220*/  LEA.HI R8, R8, R22, RZ, 0x3 ;  /* 0x0000001608087211 */ /* 0x000fe200078f18ff */
[----:B------:R-:W-:Y:S01]  /*1230*/  STL [R1+0x8c], R20 ;  /* 0x00008c1401007387 */ /* 0x000fe20000100800 */
[----:B------:R-:W-:Y:S02]  /*1240*/  LEA.HI R4, R10, R12, RZ, 0x3 ;  /* 0x0000000c0a047211 */ /* 0x000fe400078f18ff */
[----:B------:R-:W-:Y:S02]  /*1250*/  LOP3.LUT R10, R11, 0x38, R76, 0xf8, !PT ;  /* 0x000000380b0a7812 */ /* 0x000fe400078ef84c */
[----:B------:R-:W-:Y:S01]  /*1260*/  SHF.R.U32.HI R22, RZ, 0x3, R11 ;  /* 0x00000003ff167819 */ /* 0x000fe2000001160b */
[----:B------:R-:W-:Y:S01]  /*1270*/  IMAD.SHL.U32 R4, R4, 0x40, RZ ;  /* 0x0000004004047824 */ /* 0x000fe200078e00ff */
[----:B------:R-:W-:Y:S01]  /*1280*/  LOP3.LUT R12, R2, 0x1c0, RZ, 0xc0, !PT ;  /* 0x000001c0020c7812 */ /* 0x000fe200078ec0ff */
[----:B------:R-:W-:Y:S01]  /*1290*/  IMAD.SHL.U32 R2, R9, 0x40, RZ ;  /* 0x0000004009027824 */ /* 0x000fe200078e00ff */
[----:B------:R-:W-:-:S02]  /*12a0*/  IADD3 R80, R78, 0x20, RZ ;  /* 0x000000204e507810 */ /* 0x000fc40007ffe0ff */
[----:B------:R-:W-:Y:S02]  /*12b0*/  LOP3.LUT R26, R10, R22, RZ, 0x3c, !PT ;  /* 0x000000160a1a7212 */ /* 0x000fe400078e3cff */
[--C-:B------:R-:W-:Y:S02]  /*12c0*/  LOP3.LUT R9, R15, 0x38, R76.reuse, 0xf8, !PT ;  /* 0x000000380f097812 */ /* 0x100fe400078ef84c */
[----:B------:R-:W-:Y:S01]  /*12d0*/  SHF.R.U32.HI R24, RZ, 0x3, R15 ;  /* 0x00000003ff187819 */ /* 0x000fe2000001160f */
[----:B------:R-:W-:Y:S01]  /*12e0*/  STL [R1+0xf8], R26 ;  /* 0x0000f81a01007387 */ /* 0x000fe20000100800 */
[----:B------:R-:W-:Y:S02]  /*12f0*/  LOP3.LUT R15, R12, 0x38, R76, 0xf8, !PT ;  /* 0x000000380c0f7812 */ /* 0x000fe400078ef84c */
[----:B------:R-:W-:Y:S01]  /*1300*/  SHF.R.U32.HI R22, RZ, 0x3, R12 ;  /* 0x00000003ff167819 */ /* 0x000fe2000001160c */
[----:B------:R-:W-:Y:S01]  /*1310*/  IMAD.SHL.U32 R12, R80, 0x2, RZ ;  /* 0x00000002500c7824 */ /* 0x000fe200078e00ff */
[----:B------:R-:W-:-:S02]  /*1320*/  LOP3.LUT R11, R13, 0x7ffffffc, RZ, 0xc0, !PT ;  /* 0x7ffffffc0d0b7812 */ /* 0x000fc400078ec0ff */
[----:B------:R-:W-:Y:S01]  /*1330*/  LOP3.LUT R14, R3, 0x1c0, RZ, 0xc0, !PT ;  /* 0x000001c0030e7812 */ /* 0x000fe200078ec0ff */
[----:B------:R-:W-:Y:S01]  /*1340*/  IMAD.SHL.U32 R3, R8, 0x40, RZ ;  /* 0x0000004008037824 */ /* 0x000fe200078e00ff */
[----:B------:R2:W-:Y:S01]  /*1350*/  STL [R1+0xf4], R12 ;  /* 0x0000f40c01007387 */ /* 0x0005e20000100800 */
[----:B------:R-:W-:Y:S01]  /*1360*/  IMAD.IADD R11, R27, 0x1, -R11 ;  /* 0x000000011b0b7824 */ /* 0x000fe200078e0a0b */
[----:B------:R-:W-:Y:S02]  /*1370*/  LOP3.LUT R10, R14, 0x38, R76, 0xf8, !PT ;  /* 0x000000380e0a7812 */ /* 0x000fe400078ef84c */
[----:B------:R-:W-:Y:S01]  /*1380*/  SHF.R.U32.HI R23, RZ, 0x3, R14 ;  /* 0x00000003ff177819 */ /* 0x000fe2000001160e */
[----:B------:R-:W-:Y:S01]  /*1390*/  IMAD.SHL.U32 R30, R11, 0x2, RZ ;  /* 0x000000020b1e7824 */ /* 0x000fe200078e00ff */
[----:B------:R-:W-:Y:S02]  /*13a0*/  SHF.R.S32.HI R8, RZ, 0x1f, R80 ;  /* 0x0000001fff087819 */ /* 0x000fe40000011450 */
[----:B------:R-:W-:Y:S01]  /*13b0*/  LOP3.LUT R13, R3, 0xfffffe00, RZ, 0xc0, !PT ;  /* 0xfffffe00030d7812 */ /* 0x000fe200078ec0ff */
[----:B------:R-:W-:Y:S01]  /*13c0*/  IMAD R3, R17, 0x8, R25 ;  /* 0x0000000811037824 */ /* 0x000fe200078e0219 */
[----:B------:R-:W-:-:S02]  /*13d0*/  LOP3.LUT R14, R4, 0xfffffe00, RZ, 0xc0, !PT ;  /* 0xfffffe00040e7812 */ /* 0x000fc400078ec0ff */
[----:B------:R-:W-:Y:S02]  /*13e0*/  LOP3.LUT R10, R13, R10, R23, 0xf6, !PT ;  /* 0x0000000a0d0a7212 */ /* 0x000fe400078ef617 */
[----:B------:R-:W-:Y:S02]  /*13f0*/  LEA R200, R6, 0x8100, 0x1 ;  /* 0x0000810006c87811 */ /* 0x000fe400078e08ff */
[----:B------:R-:W-:Y:S02]  /*1400*/  LEA R10, R10, 0x100, 0x1 ;  /* 0x000001000a0a7811 */ /* 0x000fe400078e08ff */
[C---:B------:R-:W-:Y:S02]  /*1410*/  IADD3 R29, R30.reuse, 0x8, RZ ;  /* 0x000000081e1d7810 */ /* 0x040fe40007ffe0ff */
[C---:B------:R-:W-:Y:S02]  /*1420*/  IADD3 R28, R30.reuse, 0x10, RZ ;  /* 0x000000101e1c7810 */ /* 0x040fe40007ffe0ff */
[----:B------:R-:W-:-:S02]  /*1430*/  IADD3 R27, R30, 0x18, RZ ;  /* 0x000000181e1b7810 */ /* 0x000fc40007ffe0ff */
[----:B-1----:R-:W-:Y:S02]  /*1440*/  IADD3 R25, R30, 0x28, RZ ;  /* 0x000000281e197810 */ /* 0x002fe40007ffe0ff */
[----:B--2---:R-:W-:Y:S02]  /*1450*/  LOP3.LUT R12, R2, 0xfffffe00, RZ, 0xc0, !PT ;  /* 0xfffffe00020c7812 */ /* 0x004fe400078ec0ff */
[----:B------:R-:W-:Y:S02]  /*1460*/  SHF.L.U64.HI R2, R80, 0x1, R8 ;  /* 0x0000000150027819 */ /* 0x000fe40000010208 */
[----:B------:R-:W-:Y:S02]  /*1470*/  LOP3.LUT R11, R12, R9, R24, 0xf6, !PT ;  /* 0x000000090c0b7212 */ /* 0x000fe400078ef618 */
[----:B------:R-:W-:Y:S01]  /*1480*/  LOP3.LUT R9, R14, R15, R22, 0xf6, !PT ;  /* 0x0000000f0e097212 */ /* 0x000fe200078ef616 */
[----:B------:R1:W-:Y:S01]  /*1490*/  STL [R1+0xf0], R2 ;  /* 0x0000f00201007387 */ /* 0x0003e20000100800 */
[----:B------:R-:W-:-:S02]  /*14a0*/  LEA R11, R11, 0x100, 0x1 ;  /* 0x000001000b0b7811 */ /* 0x000fc400078e08ff */
[----:B------:R-:W-:Y:S01]  /*14b0*/  LEA R6, R9, 0x100, 0x1 ;  /* 0x0000010009067811 */ /* 0x000fe200078e08ff */
[----:B------:R2:W-:Y:S01]  /*14c0*/  STL [R1+0x100], R3 ;  /* 0x0001000301007387 */ /* 0x0005e20000100800 */
[C---:B------:R-:W-:Y:S02]  /*14d0*/  IADD3 R24, R30.reuse, 0x30, RZ ;  /* 0x000000301e187810 */ /* 0x040fe40007ffe0ff */
[C---:B------:R-:W-:Y:S01]  /*14e0*/  IADD3 R23, R30.reuse, 0x38, RZ ;  /* 0x000000381e177810 */ /* 0x040fe20007ffe0ff */
[----:B------:R-:W-:Y:S01]  /*14f0*/  STL [R1+0x84], R30 ;  /* 0x0000841e01007387 */ /* 0x000fe20000100800 */
[----:B------:R-:W-:Y:S02]  /*1500*/  SEL R4, R19, 0xffffffe0, !P1 ;  /* 0xffffffe013047807 */ /* 0x000fe40004800000 */
[----:B------:R-:W-:Y:S01]  /*1510*/  IADD3 R22, R30, 0x40, RZ ;  /* 0x000000401e167810 */ /* 0x000fe20007ffe0ff */
[----:B------:R3:W-:Y:S01]  /*1520*/  STL [R1+0xec], R11 ;  /* 0x0000ec0b01007387 */ /* 0x0007e20000100800 */
[----:B------:R-:W-:-:S02]  /*1530*/  SEL R8, R18, 0xffffffc0, !P2 ;  /* 0xffffffc012087807 */ /* 0x000fc40005000000 */
[C---:B------:R-:W-:Y:S01]  /*1540*/  IADD3 R17, R30.reuse, 0x58, RZ ;  /* 0x000000581e117810 */ /* 0x040fe20007ffe0ff */
[----:B------:R4:W-:Y:S01]  /*1550*/  STL [R1+0xe8], R10 ;  /* 0x0000e80a01007387 */ /* 0x0009e20000100800 */
[----:B------:R-:W-:Y:S02]  /*1560*/  IADD3 R15, R30, 0x60, RZ ;  /* 0x000000601e0f7810 */ /* 0x000fe40007ffe0ff */
[----:B------:R-:W-:Y:S01]  /*1570*/  SHF.R.S32.HI R9, RZ, 0x1f, R29 ;  /* 0x0000001fff097819 */ /* 0x000fe2000001141d */
[----:B------:R5:W-:Y:S01]  /*1580*/  STL [R1+0xe4], R6 ;  /* 0x0000e40601007387 */ /* 0x000be20000100800 */
[----:B------:R-:W-:Y:S02]  /*1590*/  LEA R201, R5, 0x100, 0x1 ;  /* 0x0000010005c97811 */ /* 0x000fe400078e08ff */
[----:B------:R-:W-:Y:S01]  /*15a0*/  IADD3 R212, R76, 0x40, RZ ;  /* 0x000000404cd47810 */ /* 0x000fe20007ffe0ff */
[----:B------:R-:W-:Y:S01]  /*15b0*/  STL [R1+0x80], R29 ;  /* 0x0000801d01007387 */ /* 0x000fe20000100800 */
[----:B-1----:R-:W-:-:S02]  /*15c0*/  LOP3.LUT R2, R26, R7, RZ, 0xfc, !PT ;  /* 0x000000071a027212 */ /* 0x002fc400078efcff */
[----:B------:R-:W-:Y:S01]  /*15d0*/  IADD3 R26, R30, 0x20, RZ ;  /* 0x000000201e1a7810 */ /* 0x000fe20007ffe0ff */
[----:B------:R1:W-:Y:S01]  /*15e0*/  STL [R1+0x7c], R28 ;  /* 0x00007c1c01007387 */ /* 0x0003e20000100800 */
[----:B--2---:R-:W-:Y:S01]  /*15f0*/  SEL R3, R19, 0xffffffe0, !P4 ;  /* 0xffffffe013037807 */ /* 0x004fe20006000000 */
[----:B------:R-:W-:Y:S01]  /*1600*/  IMAD.SHL.U32 R215, R2, 0x2, RZ ;  /* 0x0000000202d77824 */ /* 0x000fe200078e00ff */
[----:B------:R-:W-:Y:S01]  /*1610*/  SEL R2, R18, 0xffffffc0, !P3 ;  /* 0xffffffc012027807 */ /* 0x000fe20005800000 */
[----:B------:R-:W-:Y:S01]  /*1620*/  STL [R1+0x78], R27 ;  /* 0x0000781b01007387 */ /* 0x000fe20000100800 */
[C---:B------:R-:W-:Y:S01]  /*1630*/  IADD3 R19, R30.reuse, 0x48, RZ ;  /* 0x000000481e137810 */ /* 0x040fe20007ffe0ff */
[--C-:B------:R-:W-:Y:S01]  /*1640*/  IMAD.IADD R202, R3, 0x1, R201.reuse ;  /* 0x0000000103ca7824 */ /* 0x100fe200078e02c9 */
[C---:B------:R-:W-:Y:S01]  /*1650*/  IADD3 R18, R30.reuse, 0x50, RZ ;  /* 0x000000501e127810 */ /* 0x040fe20007ffe0ff */
[----:B------:R2:W-:Y:S01]  /*1660*/  STL [R1+0x74], R26 ;  /* 0x0000741a01007387 */ /* 0x0005e20000100800 */
[----:B---3--:R-:W-:Y:S01]  /*1670*/  IADD3 R11, R30, 0x68, RZ ;  /* 0x000000681e0b7810 */ /* 0x008fe20007ffe0ff */
[----:B------:R-:W-:Y:S01]  /*1680*/  IMAD.IADD R204, R2, 0x1, R201 ;  /* 0x0000000102cc7824 */ /* 0x000fe200078e02c9 */
[----:B------:R-:W-:Y:S01]  /*1690*/  IADD3 R220, -R81, 0x70, RZ ;  /* 0x0000007051dc7810 */ /* 0x000fe20007ffe1ff */
[----:B------:R3:W-:Y:S01]  /*16a0*/  STL [R1+0x70], R25 ;  /* 0x0000701901007387 */ /* 0x0007e20000100800 */
[----:B----4-:R-:W-:Y:S01]  /*16b0*/  IADD3 R10, R30, 0x70, RZ ;  /* 0x000000701e0a7810 */ /* 0x010fe20007ffe0ff */
[----:B------:R-:W-:Y:S01]  /*16c0*/  IMAD.IADD R203, R2, 0x1, R202 ;  /* 0x0000000102cb7824 */ /* 0x000fe200078e02ca */
[----:B------:R-:W-:Y:S01]  /*16d0*/  SHF.R.S32.HI R77, RZ, 0x1f, R76 ;  /* 0x0000001fff4d7819 */ /* 0x000fe2000001144c */
[----:B------:R-:W-:Y:S01]  /*16e0*/  STL [R1+0x6c], R24 ;  /* 0x00006c1801007387 */ /* 0x000fe20000100800 */
[----:B-----5:R-:W-:-:S02]  /*16f0*/  IADD3 R6, R30, 0x78, RZ ;  /* 0x000000781e067810 */ /* 0x020fc40007ffe0ff */
[----:B------:R-:W-:Y:S01]  /*1700*/  SHF.R.S32.HI R230, RZ, 0x1f, R212 ;  /* 0x0000001fffe67819 */ /* 0x000fe200000114d4 */
[----:B------:R4:W-:Y:S04]  /*1710*/  STL [R1+0x68], R23 ;  /* 0x0000681701007387 */ /* 0x0009e80000100800 */
[----:B------:R5:W-:Y:S01]  /*1720*/  STL [R1+0x64], R22 ;  /* 0x0000641601007387 */ /* 0x000be20000100800 */
[----:B-1----:R-:W-:-:S03]  /*1730*/  SHF.R.S32.HI R28, RZ, 0x1f, R28 ;  /* 0x0000001fff1c7819 */ /* 0x002fc6000001141c */
[----:B------:R-:W-:Y:S04]  /*1740*/  STL [R1+0x60], R19 ;  /* 0x0000601301007387 */ /* 0x000fe80000100800 */
[----:B------:R1:W-:Y:S01]  /*1750*/  STL [R1+0x5c], R18 ;  /* 0x00005c1201007387 */ /* 0x0003e20000100800 */
[----:B--2---:R-:W-:-:S03]  /*1760*/  SHF.R.S32.HI R26, RZ, 0x1f, R26 ;  /* 0x0000001fff1a7819 */ /* 0x004fc6000001141a */
[----:B------:R2:W-:Y:S01]  /*1770*/  STL [R1+0x58], R17 ;  /* 0x0000581101007387 */ /* 0x0005e20000100800 */
[----:B---3--:R-:W-:-:S03]  /*1780*/  SHF.R.S32.HI R25, RZ, 0x1f, R25 ;  /* 0x0000001fff197819 */ /* 0x008fc60000011419 */
[----:B------:R-:W-:Y:S04]  /*1790*/  STL [R1+0x54], R15 ;  /* 0x0000540f01007387 */ /* 0x000fe80000100800 */
[----:B------:R3:W-:Y:S01]  /*17a0*/  STL [R1+0x50], R11 ;  /* 0x0000500b01007387 */ /* 0x0007e20000100800 */
[----:B----4-:R-:W-:-:S03]  /*17b0*/  SHF.R.S32.HI R23, RZ, 0x1f, R23 ;  /* 0x0000001fff177819 */ /* 0x010fc60000011417 */
[----:B------:R4:W-:Y:S01]  /*17c0*/  STL [R1+0xe0], R9 ;  /* 0x0000e00901007387 */ /* 0x0009e20000100800 */
[----:B-----5:R-:W-:-:S03]  /*17d0*/  SHF.R.S32.HI R22, RZ, 0x1f, R22 ;  /* 0x0000001fff167819 */ /* 0x020fc60000011416 */
[----:B------:R5:W-:Y:S04]  /*17e0*/  STL [R1+0x4c], R10 ;  /* 0x00004c0a01007387 */ /* 0x000be80000100800 */
[----:B------:R-:W-:Y:S01]  /*17f0*/  STL [R1+0xdc], R28 ;  /* 0x0000dc1c01007387 */ /* 0x000fe20000100800 */
[----:B-1----:R-:W-:-:S03]  /*1800*/  SHF.R.S32.HI R18, RZ, 0x1f, R18 ;  /* 0x0000001fff127819 */ /* 0x002fc60000011412 */
[----:B------:R-:W-:Y:S01]  /*1810*/  STL [R1+0x48], R6 ;  /* 0x0000480601007387 */ /* 0x000fe20000100800 */
[----:B--2---:R-:W-:Y:S02]  /*1820*/  SHF.R.S32.HI R17, RZ, 0x1f, R17 ;  /* 0x0000001fff117819 */ /* 0x004fe40000011411 */
[----:B---3--:R-:W-:Y:S02]  /*1830*/  SHF.R.S32.HI R11, RZ, 0x1f, R11 ;  /* 0x0000001fff0b7819 */ /* 0x008fe4000001140b */
[----:B----4-:R-:W-:Y:S02]  /*1840*/  SHF.R.S32.HI R9, RZ, 0x1f, R27 ;  /* 0x0000001fff097819 */ /* 0x010fe4000001141b */
[----:B-----5:R-:W-:-:S03]  /*1850*/  SHF.R.S32.HI R10, RZ, 0x1f, R10 ;  /* 0x0000001fff0a7819 */ /* 0x020fc6000001140a */
[----:B------:R1:W-:Y:S04]  /*1860*/  STL [R1+0xd8], R9 ;  /* 0x0000d80901007387 */ /* 0x0003e80000100800 */
        /* <DEDUP_REMOVED lines=14> */
[----:B-1----:R-:W-:Y:S02]  /*1950*/  IMAD.IADD R9, R21, 0x1, R4 ;  /* 0x0000000115097824 */ /* 0x002fe400078e0204 */
[----:B------:R-:W-:Y:S01]  /*1960*/  IMAD.IADD R4, R4, 0x1, R20 ;  /* 0x0000000104047824 */ /* 0x000fe200078e0214 */
[----:B--2---:R-:W-:Y:S01]  /*1970*/  SHF.R.S32.HI R11, RZ, 0x1f, R6 ;  /* 0x0000001fff0b7819 */ /* 0x004fe20000011406 */
[----:B------:R-:W-:-:S02]  /*1980*/  IMAD.IADD R6, R5, 0x1, R16 ;  /* 0x0000000105067824 */ /* 0x000fc400078e0210 */
[----:B------:R-:W-:Y:S02]  /*1990*/  IMAD.IADD R5, R8, 0x1, R20 ;  /* 0x0000000108057824 */ /* 0x000fe400078e0214 */
[----:B------:R-:W-:Y:S01]  /*19a0*/  STL [R1+0xa8], R11 ;  /* 0x0000a80b01007387 */ /* 0x000fe20000100800 */
[----:B---3--:R-:W-:Y:S01]  /*19b0*/  IMAD.IADD R10, R21, 0x1, R8 ;  /* 0x00000001150a7824 */ /* 0x008fe200078e0208 */
[----:B------:R-:W-:Y:S02]  /*19c0*/  LEA R206, R6, 0x100, 0x1 ;  /* 0x0000010006ce7811 */ /* 0x000fe400078e08ff */
[----:B------:R1:W-:Y:S03]  /*19d0*/  STL [R1+0x94], R9 ;  /* 0x0000940901007387 */ /* 0x0003e60000100800 */
[C---:B------:R-:W-:Y:S01]  /*19e0*/  IMAD.IADD R207, R206.reuse, 0x1, R3 ;  /* 0x00000001cecf7824 */ /* 0x040fe200078e0203 */
[----:B------:R-:W-:Y:S01]  /*19f0*/  STL [R1+0xa4], R10 ;  /* 0x0000a40a01007387 */ /* 0x000fe20000100800 */
[----:B------:R-:W-:-:S02]  /*1a00*/  IMAD.IADD R209, R206, 0x1, R2 ;  /* 0x00000001ced17824 */ /* 0x000fc400078e0202 */
[----:B------:R-:W-:Y:S02]  /*1a10*/  IMAD.IADD R208, R207, 0x1, R2 ;  /* 0x00000001cfd07824 */ /* 0x000fe400078e0202 */
[----:B-1----:R-:W-:-:S05]  /*1a20*/  IMAD.IADD R9, R8, 0x1, R9 ;  /* 0x0000000108097824 */ /* 0x002fca00078e0209 */
[----:B------:R-:W-:Y:S04]  /*1a30*/  STL [R1+0xa0], R9 ;  /* 0x0000a00901007387 */ /* 0x000fe80000100800 */
[----:B------:R1:W-:Y:S04]  /*1a40*/  STL [R1+0x90], R4 ;  /* 0x0000900401007387 */ /* 0x0003e80000100800 */
[----:B------:R2:W-:Y:S01]  /*1a50*/  STL [R1+0x9c], R5 ;  /* 0x00009c0501007387 */ /* 0x0005e20000100800 */
[----:B-1----:R-:W-:-:S05]  /*1a60*/  IMAD.IADD R4, R4, 0x1, R8 ;  /* 0x0000000104047824 */ /* 0x002fca00078e0208 */
[----:B------:R2:W-:Y:S02]  /*1a70*/  STL [R1+0x98], R4 ;  /* 0x0000980401007387 */ /* 0x0005e40000100800 */
.L_x_517:
[----:B------:R-:W3:Y:S01]  /*1a80*/  LDL R3, [R1+0x2c] ;  /* 0x00002c0001037983 */ /* 0x000ee20000100800 */
[----:B------:R-:W-:Y:S01]  /*1a90*/  IMAD.MOV.U32 R2, RZ, RZ, 0x4 ;  /* 0x00000004ff027424 */ /* 0x000fe200078e00ff */
[----:B------:R-:W-:-:S04]  /*1aa0*/  ISETP.NE.U32.AND P0, PT, RZ, c[0x0][0x370], PT ;  /* 0x0000dc00ff007a0c */ /* 0x000fc80003f05070 */
[----:B------:R-:W-:Y:S01]  /*1ab0*/  ISETP.NE.AND.EX P1, PT, RZ, c[0x0][0x374], PT, P0 ;  /* 0x0000dd00ff007a0c */ /* 0x000fe20003f25300 */
[----:B---3--:R-:W-:-:S05]  /*1ac0*/  IMAD.WIDE R2, R3, R2, c[0x0][0x588] ;  /* 0x0001620003027625 */ /* 0x008fca00078e0202 */
[----:B------:R-:W3:Y:S01]  /*1ad0*/  LDG.E R33, [R2.64] ;  /* 0x0000000802217981 */ /* 0x000ee2000c1e1900 */
[----:B------:R-:W-:Y:S01]  /*1ae0*/  ISETP.NE.U32.AND P4, PT, RZ, c[0x0][0x360], PT ;  /* 0x0000d800ff007a0c */ /* 0x000fe20003f85070 */
[----:B------:R-:W-:Y:S01]  /*1af0*/  IMAD.MOV.U32 R11, RZ, RZ, RZ ;  /* 0x000000ffff0b7224 */ /* 0x000fe200078e00ff */
[----:B------:R-:W-:Y:S02]  /*1b00*/  ISETP.NE.U32.AND P3, PT, RZ, c[0x0][0x348], PT ;  /* 0x0000d200ff007a0c */ /* 0x000fe40003f65070 */
[----:B------:R-:W-:Y:S02]  /*1b10*/  ISETP.NE.AND.EX P4, PT, RZ, c[0x0][0x364], PT, P4 ;  /* 0x0000d900ff007a0c */ /* 0x000fe40003f85340 */
[----:B------:R-:W-:Y:S02]  /*1b20*/  ISETP.NE.U32.AND P5, PT, RZ, c[0x0][0x350], PT ;  /* 0x0000d400ff007a0c */ /* 0x000fe40003fa5070 */
[----:B------:R-:W-:Y:S02]  /*1b30*/  ISETP.NE.U32.AND P6, PT, RZ, c[0x0][0x358], PT ;  /* 0x0000d600ff007a0c */ /* 0x000fe40003fc5070 */
[----:B------:R-:W-:-:S02]  /*1b40*/  ISETP.NE.AND.EX P3, PT, RZ, c[0x0][0x34c], PT, P3 ;  /* 0x0000d300ff007a0c */ /* 0x000fc40003f65330 */
[----:B------:R-:W-:Y:S02]  /*1b50*/  ISETP.NE.AND.EX P5, PT, RZ, c[0x0][0x354], PT, P5 ;  /* 0x0000d500ff007a0c */ /* 0x000fe40003fa5350 */
[----:B------:R-:W-:Y:S01]  /*1b60*/  ISETP.NE.AND.EX P6, PT, RZ, c[0x0][0x35c], PT, P6 ;  /* 0x0000d700ff007a0c */ /* 0x000fe20003fc5360 */
[----:B------:R-:W-:Y:S02]  /*1b70*/  IMAD.MOV.U32 R146, RZ, RZ, RZ ;  /* 0x000000ffff927224 */ /* 0x000fe400078e00ff */
[----:B------:R-:W-:Y:S02]  /*1b80*/  IMAD.MOV.U32 R18, RZ, RZ, RZ ;  /* 0x000000ffff127224 */ /* 0x000fe400078e00ff */
[----:B------:R-:W-:Y:S01]  /*1b90*/  IMAD.MOV.U32 R17, RZ, RZ, RZ ;  /* 0x000000ffff117224 */ /* 0x000fe200078e00ff */
[----:B---3--:R-:W-:Y:S01]  /*1ba0*/  SHF.R.S32.HI R34, RZ, 0x1f, R33 ;  /* 0x0000001fff227819 */ /* 0x008fe20000011421 */
[C---:B------:R-:W-:Y:S01]  /*1bb0*/  IMAD.SHL.U32 R19, R33.reuse, 0x4, RZ ;  /* 0x0000000421137824 */ /* 0x040fe200078e00ff */
[C---:B--2---:R-:W-:Y:S01]  /*1bc0*/  @P1 LEA R4, P0, R33.reuse, c[0x0][0x370], 0x2 ;  /* 0x0000dc0021041a11 */ /* 0x044fe200078010ff */
[----:B------:R1:W-:Y:S01]  /*1bd0*/  STL [R1+0x38], R33 ;  /* 0x0000382101007387 */ /* 0x0003e20000100800 */
[----:B------:R-:W-:-:S02]  /*1be0*/  SHF.L.U64.HI R22, R33, 0x2, R34 ;  /* 0x0000000221167819 */ /* 0x000fc40000010222 */
[----:B------:R-:W-:Y:S01]  /*1bf0*/  @P1 LEA.HI.X R5, R33, c[0x0][0x374], R34, 0x2, P0 ;  /* 0x0000dd0021051a11 */ /* 0x000fe200000f1422 */
[----:B------:R1:W-:Y:S01]  /*1c00*/  STL [R1+0x3c], R34 ;  /* 0x00003c2201007387 */ /* 0x0003e20000100800 */
[----:B------:R-:W-:-:S03]  /*1c10*/  @P4 IADD3 R2, P0, R19, c[0x0][0x360], RZ ;  /* 0x0000d80013024a10 */ /* 0x000fc60007f1e0ff */
[----:B------:R2:W3:Y:S01]  /*1c20*/  @P1 LDG.E R11, [R4.64] ;  /* 0x00000008040b1981 */ /* 0x0004e2000c1e1900 */
[C---:B------:R-:W-:Y:S02]  /*1c30*/  @P4 IADD3.X R3, R22.reuse, c[0x0][0x364], RZ, P0, !PT ;  /* 0x0000d90016034a10 */ /* 0x040fe400007fe4ff */
[----:B------:R-:W-:Y:S01]  /*1c40*/  IADD3 R8, P2, R19, c[0x0][0x348], RZ ;  /* 0x0000d20013087a10 */ /* 0x000fe20007f5e0ff */
[----:B------:R1:W-:Y:S04]  /*1c50*/  STL [R1+0x30], R19 ;  /* 0x0000301301007387 */ /* 0x0003e80000100800 */
[----:B------:R4:W5:Y:S01]  /*1c60*/  @P4 LDG.E R153, [R2.64] ;  /* 0x0000000802994981 */ /* 0x000962000c1e1900 */
[----:B------:R-:W-:-:S03]  /*1c70*/  IADD3.X R9, R22, c[0x0][0x34c], RZ, P2, !PT ;  /* 0x0000d30016097a10 */ /* 0x000fc600017fe4ff */
[----:B------:R1:W-:Y:S04]  /*1c80*/  STL [R1+0x34], R22 ;  /* 0x0000341601007387 */ /* 0x0003e80000100800 */
[----:B------:R1:W5:Y:S01]  /*1c90*/  @P3 LDG.E R146, [R8.64] ;  /* 0x0000000808923981 */ /* 0x000362000c1e1900 */
[----:B--2---:R-:W-:-:S04]  /*1ca0*/  IADD3 R4, P1, R19, c[0x0][0x350], RZ ;  /* 0x0000d40013047a10 */ /* 0x004fc80007f3e0ff */
[----:B------:R-:W-:Y:S02]  /*1cb0*/  IADD3.X R5, R22, c[0x0][0x354], RZ, P1, !PT ;  /* 0x0000d50016057a10 */ /* 0x000fe40000ffe4ff */
[----:B----4-:R-:W-:-:S03]  /*1cc0*/  IADD3 R2, P0, R19, c[0x0][0x358], RZ ;  /* 0x0000d60013027a10 */ /* 0x010fc60007f1e0ff */
[----:B------:R1:W5:Y:S01]  /*1cd0*/  @P5 LDG.E R18, [R4.64] ;  /* 0x0000000804125981 */ /* 0x000362000c1e1900 */
[----:B------:R-:W-:-:S05]  /*1ce0*/  IADD3.X R3, R22, c[0x0][0x35c], RZ, P0, !PT ;  /* 0x0000d70016037a10 */ /* 0x000fca00007fe4ff */
[----:B------:R1:W5:Y:S01]  /*1cf0*/  @P6 LDG.E R17, [R2.64] ;  /* 0x0000000802116981 */ /* 0x000362000c1e1900 */
[----:B------:R-:W-:Y:S03]  /*1d00*/  YIELD ;  /* 0x0000000000007946 */ /* 0x000fe60003800000 */
[----:B---3--:R1:W-:Y:S01]  /*1d10*/  STL [R1+0x1c], R11 ;  /* 0x00001c0b01007387 */ /* 0x0083e20000100800 */
[----:B------:R-:W-:Y:S05]  /*1d20*/  @P4 BRA `(.L_x_336) ;  /* 0x0000005000004947 */ /* 0x000fea0003800000 */
[----:B-----5:R-:W-:Y:S01]  /*1d30*/  MOV R153, c[0x0][0x168] ;  /* 0x00005a0000997a02 */ /* 0x020fe20000000f00 */
[----:B------:R-:W-:Y:S05]  /*1d40*/  @!P3 BRA `(.L_x_336) ;  /* 0x000000300000b947 */ /* 0x000fea0003800000 */
[----:B------:R-:W2:Y:S04]  /*1d50*/  LDG.E R10, [R8.64] ;  /* 0x00000008080a7981 */ /* 0x000ea8000c1e1900 */
[----:B------:R-:W2:Y:S02]  /*1d60*/  LDG.E R6, [R8.64+0x4] ;  /* 0x0000040808067981 */ /* 0x000ea4000c1e1900 */
[----:B--2---:R-:W-:-:S02]  /*1d70*/  IADD3 R153, -R10, R6, RZ ;  /* 0x000000060a997210 */ /* 0x004fc40007ffe1ff */
.L_x_336:
[----:B------:R-:W-:-:S04]  /*1d80*/  ISETP.NE.U32.AND P0, PT, RZ, c[0x0][0x368], PT ;  /* 0x0000da00ff007a0c */ /* 0x000fc80003f05070 */
[----:B------:R-:W-:-:S13]  /*1d90*/  ISETP.NE.AND.EX P0, PT, RZ, c[0x0][0x36c], PT, P0 ;  /* 0x0000db00ff007a0c */ /* 0x000fda0003f05300 */
[----:B------:R-:W-:Y:S05]  /*1da0*/  @!P0 BRA `(.L_x_337) ;  /* 0x0000004000008947 */ /* 0x000fea0003800000 */
[----:B-1----:R-:W-:-:S04]  /*1db0*/  IADD3 R4, P0, R19, c[0x0][0x368], RZ ;  /* 0x0000da0013047a10 */ /* 0x002fc80007f1e0ff */
[----:B------:R-:W-:-:S05]  /*1dc0*/  IADD3.X R5, R22, c[0x0][0x36c], RZ, P0, !PT ;  /* 0x0000db0016057a10 */ /* 0x000fca00007fe4ff */
[----:B------:R1:W5:Y:S01]  /*1dd0*/  LDG.E R16, [R4.64] ;  /* 0x0000000804107981 */ /* 0x000362000c1e1900 */
[----:B------:R-:W-:Y:S05]  /*1de0*/  BRA `(.L_x_338) ;  /* 0x0000005000007947 */ /* 0x000fea0003800000 */
.L_x_337:
[----:B------:R-:W-:Y:S01]  /*1df0*/  MOV R16, UR6 ;  /* 0x0000000600107c02 */ /* 0x000fe20008000f00 */
[----:B------:R-:W-:Y:S05]  /*1e00*/  @!P5 BRA `(.L_x_338) ;  /* 0x000000300000d947 */ /* 0x000fea0003800000 */
[----:B------:R2:W3:Y:S04]  /*1e10*/  LDG.E R6, [R4.64] ;  /* 0x0000000804067981 */ /* 0x0004e8000c1e1900 */
[----:B-12---:R-:W3:Y:S02]  /*1e20*/  LDG.E R4, [R4.64+0x4] ;  /* 0x0000040804047981 */ /* 0x006ee4000c1e1900 */
[----:B---3--:R-:W-:Y:S02]  /*1e30*/  IADD3 R16, -R6, R4, RZ ;  /* 0x0000000406107210 */ /* 0x008fe40007ffe1ff */
.L_x_338:
[----:B------:R-:W2:Y:S04]  /*1e40*/  LDL R21, [R1+0x28] ;  /* 0x0000280001157983 */ /* 0x000ea80000100800 */
[----:B-1----:R1:W3:Y:S04]  /*1e50*/  @P6 LDG.E R5, [R2.64] ;  /* 0x0000000802056981 */ /* 0x0022e8000c1e1900 */
[----:B------:R1:W3:Y:S01]  /*1e60*/  @P6 LDG.E R4, [R2.64+0x4] ;  /* 0x0000040802046981 */ /* 0x0002e2000c1e1900 */
[----:B------:R-:W-:Y:S01]  /*1e70*/  ISETP.NE.U32.AND P0, PT, RZ, c[0x0][0x378], PT ;  /* 0x0000de00ff007a0c */ /* 0x000fe20003f05070 */
[----:B-----5:R-:W-:-:S03]  /*1e80*/  IMAD.MOV.U32 R137, RZ, RZ, R16 ;  /* 0x000000ffff897224 */ /* 0x020fc600078e0010 */
[----:B------:R-:W-:-:S13]  /*1e90*/  ISETP.NE.AND.EX P1, PT, RZ, c[0x0][0x37c], PT, P0 ;  /* 0x0000df00ff007a0c */ /* 0x000fda0003f25300 */
[----:B-1----:R-:W-:-:S04]  /*1ea0*/  @P1 IADD3 R2, P0, R19, c[0x0][0x378], RZ ;  /* 0x0000de0013021a10 */ /* 0x002fc80007f1e0ff */
[----:B------:R-:W-:-:S05]  /*1eb0*/  @P1 IADD3.X R3, R22, c[0x0][0x37c], RZ, P0, !PT ;  /* 0x0000df0016031a10 */ /* 0x000fca00007fe4ff */
[----:B------:R1:W5:Y:S01]  /*1ec0*/  @P1 LDG.E R137, [R2.64] ;  /* 0x0000000802891981 */ /* 0x000362000c1e1900 */
[----:B------:R-:W-:Y:S01]  /*1ed0*/  IMAD.IADD R6, R16, 0x1, -R11 ;  /* 0x0000000110067824 */ /* 0x000fe200078e0a0b */
[----:B------:R-:W-:Y:S01]  /*1ee0*/  BSSY B0, `(.L_x_339) ;  /* 0x0000033000007945 */ /* 0x000fe20003800000 */
[----:B-1----:R-:W-:Y:S01]  /*1ef0*/  IMAD.MOV.U32 R2, RZ, RZ, c[0x0][0x228] ;  /* 0x00008a00ff027624 */ /* 0x002fe200078e00ff */
[----:B--2---:R-:W-:-:S04]  /*1f00*/  LOP3.LUT R3, R21, 0xff000000, RZ, 0xc0, !PT ;  /* 0xff00000015037812 */ /* 0x004fc800078ec0ff */
[----:B------:R-:W-:Y:S01]  /*1f10*/  SHF.R.U32.HI R3, RZ, 0x8, R3 ;  /* 0x00000008ff037819 */ /* 0x000fe20000011603 */
[----:B---3--:R-:W-:Y:S01]  /*1f20*/  @P6 IMAD.IADD R2, R4, 0x1, -R5 ;  /* 0x0000000104026824 */ /* 0x008fe200078e0a05 */
[----:B------:R-:W-:-:S03]  /*1f30*/  LOP3.LUT R4, R21, 0xff0000, RZ, 0xc0, !PT ;  /* 0x00ff000015047812 */ /* 0x000fc600078ec0ff */
[----:B------:R-:W-:Y:S01]  /*1f40*/  IMAD.IADD R144, R6, 0x1, R2 ;  /* 0x0000000106907824 */ /* 0x000fe200078e0202 */
[----:B------:R-:W-:Y:S01]  /*1f50*/  LEA.HI R8, R4, R3, RZ, 0x10 ;  /* 0x0000000304087211 */ /* 0x000fe200078f80ff */
[----:B------:R-:W-:-:S03]  /*1f60*/  IMAD.MOV.U32 R4, RZ, RZ, RZ ;  /* 0x000000ffff047224 */ /* 0x000fc600078e00ff */
[----:B------:R-:W-:Y:S02]  /*1f70*/  SHF.R.U32.HI R9, RZ, 0x10, R8 ;  /* 0x00000010ff097819 */ /* 0x000fe40000011608 */
[----:B------:R-:W-:Y:S02]  /*1f80*/  LOP3.LUT R23, R8, 0xff, RZ, 0xc0, !PT ;  /* 0x000000ff08177812 */ /* 0x000fe400078ec0ff */
[C---:B------:R-:W-:Y:S01]  /*1f90*/  IADD3 R5, R144.reuse, 0x6f, RZ ;  /* 0x0000006f90057810 */ /* 0x040fe20007ffe0ff */
[----:B------:R1:W-:Y:S01]  /*1fa0*/  STL [R1+0x40], R9 ;  /* 0x0000400901007387 */ /* 0x0003e20000100800 */
[----:B------:R-:W-:Y:S02]  /*1fb0*/  ISETP.GE.AND P0, PT, R144, 0x1, PT ;  /* 0x000000019000780c */ /* 0x000fe40003f06270 */
[----:B------:R-:W-:Y:S01]  /*1fc0*/  ISETP.NE.AND P1, PT, R9, RZ, PT ;  /* 0x000000ff0900720c */ /* 0x000fe20003f25270 */
[----:B------:R1:W-:Y:S01]  /*1fd0*/  STL [R1+0x44], R23 ;  /* 0x0000441701007387 */ /* 0x0003e20000100800 */
[----:B------:R-:W-:-:S02]  /*1fe0*/  IMAD.HI R3, R5, -0x6db6db6d, R4 ;  /* 0x9249249305037827 */ /* 0x000fc400078e0204 */
[----:B------:R-:W-:-:S03]  /*1ff0*/  SEL R136, R9, c[0x0][0x338], P1 ;  /* 0x0000ce0009887a07 */ /* 0x000fc60000800000 */
[----:B------:R-:W-:-:S04]  /*2000*/  SHF.R.U32.HI R4, RZ, 0x1f, R3 ;  /* 0x0000001fff047819 */ /* 0x000fc80000011603 */
[----:B------:R-:W-:Y:S01]  /*2010*/  LEA.HI.SX32 R145, R3, R4, 0x1a ;  /* 0x0000000403917211 */ /* 0x000fe200078fd2ff */
[----:B------:R-:W-:Y:S01]  /*2020*/  IMAD.MOV.U32 R3, RZ, RZ, RZ ;  /* 0x000000ffff037224 */ /* 0x000fe200078e00ff */
[----:B------:R-:W-:Y:S05]  /*2030*/  @!P0 BRA `(.L_x_340) ;  /* 0x000001d000008947 */ /* 0x000fea0003800000 */
[----:B------:R-:W-:Y:S01]  /*2040*/  IABS R3, R136 ;  /* 0x0000008800037213 */ /* 0x000fe20000000000 */
[----:B------:R-:W-:Y:S01]  /*2050*/  IMAD.MOV.U32 R8, RZ, RZ, RZ ;  /* 0x000000ffff087224 */ /* 0x000fe200078e00ff */
[----:B------:R-:W-:-:S03]  /*2060*/  IADD3 R10, R145, -0x1, R136 ;  /* 0xffffffff910a7810 */ /* 0x000fc60007ffe088 */
[----:B------:R-:W-:Y:S01]  /*2070*/  IMAD.MOV.U32 R4, RZ, RZ, R3 ;  /* 0x000000ffff047224 */ /* 0x000fe200078e0003 */
[----:B------:R-:W-:-:S03]  /*2080*/  IABS R15, R10 ;  /* 0x0000000a000f7213 */ /* 0x000fc60000000000 */
[----:B------:R-:W2:Y:S08]  /*2090*/  I2F.RP R3, R4 ;  /* 0x0000000400037306 */ /* 0x000eb00000209400 */
        /* <DEDUP_REMOVED lines=23> */
.L_x_340:
[----:B------:R-:W-:Y:S05]  /*2210*/  BSYNC B0 ;  /* 0x0000000000007941 */ /* 0x000fea0003800000 */
.L_x_339:
[----:B------:R-:W2:Y:S01]  /*2220*/  LDL R10, [R1+0xf8] ;  /* 0x0000f800010a7983 */ /* 0x000ea20000100800 */
[----:B------:R-:W-:-:S04]  /*2230*/  IMAD R4, R23, R3, RZ ;  /* 0x0000000317047224 */ /* 0x000fc800078e02ff */
[C---:B------:R-:W-:Y:S02]  /*2240*/  IMAD.IADD R3, R4.reuse, 0x1, R3 ;  /* 0x0000000104037824 */ /* 0x040fe400078e0203 */
[----:B------:R-:W-:-:S03]  /*2250*/  IMAD R4, R4, 0x70, -R6 ;  /* 0x0000007004047824 */ /* 0x000fc600078e0a06 */
[----:B------:R-:W-:Y:S02]  /*2260*/  IMNMX R3, R145, R3, PT ;  /* 0x0000000391037217 */ /* 0x000fe40003800200 */
[----:B------:R-:W-:-:S03]  /*2270*/  IMNMX R4, RZ, R4, !PT ;  /* 0x00000004ff047217 */ /* 0x000fc60007800200 */
[----:B------:R-:W-:-:S05]  /*2280*/  IMAD R3, R3, 0x70, -R6 ;  /* 0x0000007003037824 */ /* 0x000fca00078e0a06 */
[----:B------:R-:W-:-:S04]  /*2290*/  IMNMX R3, R3, R2, PT ;  /* 0x0000000203037217 */ /* 0x000fc80003800200 */
[----:B------:R-:W-:Y:S02]  /*22a0*/  ISETP.GT.AND P0, PT, R3, R4, PT ;  /* 0x000000040300720c */ /* 0x000fe40003f04270 */
[----:B------:R-:W-:-:S05]  /*22b0*/  SHF.R.U32.HI R4, RZ, 0x4, R4 ;  /* 0x00000004ff047819 */ /* 0x000fca0000011604 */
[----:B-1----:R-:W-:-:S04]  /*22c0*/  IMAD.WIDE.U32 R8, R4, 0x24924925, RZ ;  /* 0x2492492504087825 */ /* 0x002fc800078e00ff */
[----:B------:R-:W-:Y:S02]  /*22d0*/  IMAD.MOV.U32 R115, RZ, RZ, R9 ;  /* 0x000000ffff737224 */ /* 0x000fe400078e0009 */
[----:B------:R-:W-:Y:S01]  /*22e0*/  @P0 IADD3 R5, R3, 0x6f, RZ ;  /* 0x0000006f03050810 */ /* 0x000fe20007ffe0ff */
[----:B------:R-:W-:Y:S02]  /*22f0*/  @P0 IMAD.MOV.U32 R4, RZ, RZ, RZ ;  /* 0x000000ffff040224 */ /* 0x000fe400078e00ff */
[----:B------:R-:W-:Y:S02]  /*2300*/  MOV R3, R115 ;  /* 0x0000007300037202 */ /* 0x000fe40000000f00 */
[----:B------:R-:W-:-:S05]  /*2310*/  @P0 IMAD.HI R4, R5, -0x6db6db6d, R4 ;  /* 0x9249249305040827 */ /* 0x000fca00078e0204 */
[----:B------:R-:W-:-:S04]  /*2320*/  @P0 SHF.R.U32.HI R5, RZ, 0x1f, R4 ;  /* 0x0000001fff050819 */ /* 0x000fc80000011604 */
[----:B------:R-:W-:-:S04]  /*2330*/  @P0 LEA.HI.SX32 R3, R4, R5, 0x1a ;  /* 0x0000000504030211 */ /* 0x000fc800078fd2ff */
[----:B------:R-:W-:Y:S01]  /*2340*/  ISETP.GT.AND P0, PT, R3, R115, PT ;  /* 0x000000730300720c */ /* 0x000fe20003f04270 */
[----:B--2---:R-:W-:-:S05]  /*2350*/  IMAD.IADD R4, R7, 0x1, R10 ;  /* 0x0000000107047824 */ /* 0x004fca00078e020a */
[----:B------:R-:W-:-:S07]  /*2360*/  SHF.L.U32 R213, R4, 0x1, RZ ;  /* 0x0000000104d57819 */ /* 0x000fce00000006ff */
[----:B------:R-:W-:Y:S05]  /*2370*/  @!P0 BRA `(.L_x_341) ;  /* 0x0000717000008947 */ /* 0x000fea0003800000 */
[----:B------:R-:W-:-:S04]  /*2380*/  ISETP.NE.U32.AND P0, PT, RZ, c[0x0][0x340], PT ;  /* 0x0000d000ff007a0c */ /* 0x000fc80003f05070 */
[----:B------:R-:W-:-:S13]  /*2390*/  ISETP.NE.AND.EX P4, PT, RZ, c[0x0][0x344], PT, P0 ;  /* 0x0000d100ff007a0c */ /* 0x000fda0003f85300 */
[----:B------:R-:W-:Y:S02]  /*23a0*/  @P4 IADD3 R4, P0, R19, c[0x0][0x340], RZ ;  /* 0x0000d00013044a10 */ /* 0x000fe40007f1e0ff */
[----:B------:R-:W-:Y:S02]  /*23b0*/  SHF.R.S32.HI R19, RZ, 0x1f, R81 ;  /* 0x0000001fff137819 */ /* 0x000fe40000011451 */
[----:B------:R-:W-:-:S05]  /*23c0*/  @P4 IADD3.X R5, R22, c[0x0][0x344], RZ, P0, !PT ;  /* 0x0000d10016054a10 */ /* 0x000fca00007fe4ff */
[----:B------:R1:W2:Y:S01]  /*23d0*/  @P4 LDG.E R28, [R4.64] ;  /* 0x00000008041c4981 */ /* 0x0002a2000c1e1900 */
[----:B------:R-:W-:Y:S01]  /*23e0*/  IADD3 R116, P0, R81, R17, RZ ;  /* 0x0000001151747210 */ /* 0x000fe20007f1e0ff */
[----:B------:R-:W-:Y:S01]  /*23f0*/  IMAD.MOV.U32 R140, RZ, RZ, 0x70 ;  /* 0x00000070ff8c7424 */ /* 0x000fe200078e00ff */
[----:B------:R-:W-:Y:S01]  /*2400*/  IADD3 R41, R3, -0x1, RZ ;  /* 0xffffffff03297810 */ /* 0x000fe20007ffe0ff */
[----:B------:R-:W-:Y:S01]  /*2410*/  IMAD.MOV.U32 R32, RZ, RZ, c[0x0][0x238] ;  /* 0x00008e00ff207624 */ /* 0x000fe200078e00ff */
[----:B------:R-:W-:Y:S01]  /*2420*/  LEA.HI.X.SX32 R117, R17, R19, 0x1, P0 ;  /* 0x0000001311757211 */ /* 0x000fe200000f0eff */
[C---:B------:R-:W-:Y:S01]  /*2430*/  IMAD R154, R140.reuse, c[0x0][0x23c], RZ ;  /* 0x00008f008c9a7a24 */ /* 0x040fe200078e02ff */
[----:B------:R-:W-:Y:S01]  /*2440*/  LOP3.LUT R31, R21, 0xffff, RZ, 0xc0, !PT ;  /* 0x0000ffff151f7812 */ /* 0x000fe200078ec0ff */
[----:B------:R-:W-:Y:S01]  /*2450*/  IMAD.WIDE.U32 R138, R140, c[0x0][0x238], RZ ;  /* 0x00008e008c8a7a25 */ /* 0x000fe200078e00ff */
[----:B------:R-:W-:Y:S01]  /*2460*/  SEL R29, R34, RZ, !P6 ;  /* 0x000000ff221d7207 */ /* 0x000fe20007000000 */
[----:B------:R-:W-:Y:S01]  /*2470*/  ULDC UR5, c[0x0][0x23c] ;  /* 0x00008f0000057ab9 */ /* 0x000fe20000000800 */
[----:B------:R-:W-:Y:S01]  /*2480*/  SEL R30, R33, RZ, !P6 ;  /* 0x000000ff211e7207 */ /* 0x000fe20007000000 */
[----:B------:R-:W-:Y:S01]  /*2490*/  IMAD R6, R117, c[0x0][0x238], RZ ;  /* 0x00008e0075067a24 */ /* 0x000fe200078e02ff */
[----:B------:R-:W-:Y:S01]  /*24a0*/  IADD3 R154, R139, R154, RZ ;  /* 0x0000009a8b9a7210 */ /* 0x000fe20007ffe0ff */
[----:B------:R-:W-:Y:S01]  /*24b0*/  IMAD R3, R29, c[0x0][0x248], RZ ;  /* 0x000092001d037a24 */ /* 0x000fe200078e02ff */
[----:B------:R-:W-:Y:S01]  /*24c0*/  ISETP.GE.AND P6, PT, R76, c[0x0][0x1d4], PT ;  /* 0x000075004c007a0c */ /* 0x000fe20003fc6270 */
[----:B------:R-:W-:Y:S01]  /*24d0*/  IMAD R6, R116, c[0x0][0x23c], R6 ;  /* 0x00008f0074067a24 */ /* 0x000fe200078e0206 */
[----:B------:R-:W-:Y:S01]  /*24e0*/  ISETP.GE.AND P5, PT, R212, c[0x0][0x1d4], PT ;  /* 0x00007500d4007a0c */ /* 0x000fe20003fa6270 */
[C---:B------:R-:W-:Y:S01]  /*24f0*/  IMAD.SHL.U32 R163, R32.reuse, 0x20, RZ ;  /* 0x0000002020a37824 */ /* 0x040fe200078e00ff */
[----:B------:R-:W-:Y:S01]  /*2500*/  MOV R152, 0x5 ;  /* 0x0000000500987802 */ /* 0x000fe20000000f00 */
[C---:B------:R-:W-:Y:S01]  /*2510*/  IMAD.WIDE.U32 R10, R32.reuse, 0x40, RZ ;  /* 0x00000040200a7825 */ /* 0x040fe200078e00ff */
[----:B------:R-:W-:Y:S01]  /*2520*/  USHF.L.U32 UR12, UR5, 0x6, URZ ;  /* 0x00000006050c7899 */ /* 0x000fe2000800063f */
[----:B------:R-:W-:Y:S01]  /*2530*/  SHF.R.S32.HI R79, RZ, 0x1f, R78 ;  /* 0x0000001fff4f7819 */ /* 0x000fe2000001144e */
[----:B------:R-:W-:Y:S01]  /*2540*/  UIMAD UR5, UR5, 0x60, URZ ;  /* 0x00000060050578a4 */ /* 0x000fe2000f8e023f */
[----:B------:R-:W-:Y:S01]  /*2550*/  SHF.L.U64.HI R158, R32, R152, c[0x0][0x23c] ;  /* 0x00008f00209e7619 */ /* 0x000fe20000010298 */
[----:B-1----:R-:W-:Y:S01]  /*2560*/  IMAD.WIDE.U32 R4, R116, c[0x0][0x238], R76 ;  /* 0x00008e0074047a25 */ /* 0x002fe200078e004c */
[----:B------:R-:W-:-:S02]  /*2570*/  IADD3 R135, R16, R18, RZ ;  /* 0x0000001210877210 */ /* 0x000fc40007ffe0ff */
[----:B------:R-:W-:Y:S01]  /*2580*/  LOP3.LUT R234, R234, 0xfffffffb, RZ, 0xc0, !PT ;  /* 0xfffffffbeaea7812 */ /* 0x000fe200078ec0ff */
[----:B------:R-:W-:Y:S01]  /*2590*/  IMAD.WIDE.U32 R16, R81, c[0x0][0x290], R76 ;  /* 0x0000a40051107a25 */ /* 0x000fe200078e004c */
[----:B------:R-:W-:Y:S02]  /*25a0*/  IADD3 R5, R5, R6, RZ ;  /* 0x0000000605057210 */ /* 0x000fe40007ffe0ff */
[----:B------:R-:W-:Y:S01]  /*25b0*/  @P6 LOP3.LUT R234, R234, 0x4, RZ, 0xfc, !PT ;  /* 0x00000004eaea6812 */ /* 0x000fe200078efcff */
[----:B------:R-:W-:Y:S01]  /*25c0*/  IMAD R6, R41, -0x70, R2 ;  /* 0xffffff9029067824 */ /* 0x000fe200078e0202 */
[----:B------:R-:W-:Y:S01]  /*25d0*/  MOV R147, c[0x0][0x280] ;  /* 0x0000a00000937a02 */ /* 0x000fe20000000f00 */
[C---:B------:R-:W-:Y:S01]  /*25e0*/  IMAD.WIDE.U32 R4, R31.reuse, c[0x0][0x240], R4 ;  /* 0x000090001f047a25 */ /* 0x040fe200078e0004 */
[----:B------:R-:W-:Y:S02]  /*25f0*/  LOP3.LUT R234, R234, 0xfffffffd, RZ, 0xc0, !PT ;  /* 0xfffffffdeaea7812 */ /* 0x000fe400078ec0ff */
[----:B------:R-:W-:Y:S01]  /*2600*/  IMNMX R8, R6, 0x70, PT ;  /* 0x0000007006087817 */ /* 0x000fe20003800200 */
[----:B------:R-:W-:Y:S01]  /*2610*/  IMAD R5, R31, c[0x0][0x244], R5 ;  /* 0x000091001f057a24 */ /* 0x000fe200078e0205 */
[----:B------:R-:W-:Y:S01]  /*2620*/  SHF.L.U64.HI R151, R147, R152, c[0x0][0x284] ;  /* 0x0000a10093977619 */ /* 0x000fe20000010298 */
[----:B------:R-:W-:Y:S01]  /*2630*/  IMAD R6, R30, c[0x0][0x24c], R3 ;  /* 0x000093001e067a24 */ /* 0x000fe200078e0203 */
[----:B------:R-:W-:Y:S01]  /*2640*/  @P5 LOP3.LUT R234, R234, 0x2, RZ, 0xfc, !PT ;  /* 0x00000002eaea5812 */ /* 0x000fe200078efcff */
[----:B------:R-:W-:-:S02]  /*2650*/  IMAD.IADD R3, R8, 0x1, -R81 ;  /* 0x0000000108037824 */ /* 0x000fc400078e0a51 */
[----:B------:R-:W-:Y:S01]  /*2660*/  IMAD.WIDE.U32 R120, R30, c[0x0][0x248], R4 ;  /* 0x000092001e787a25 */ /* 0x000fe200078e0004 */
[----:B------:R-:W-:Y:S02]  /*2670*/  SHF.R.S32.HI R5, RZ, 0x1f, R41 ;  /* 0x0000001fff057819 */ /* 0x000fe40000011429 */
[----:B------:R-:W-:Y:S01]  /*2680*/  ISETP.GE.AND P3, PT, R3, 0x1, PT ;  /* 0x000000010300780c */ /* 0x000fe20003f66270 */
[----:B------:R-:W-:Y:S01]  /*2690*/  IMAD R4, R154, R41, RZ ;  /* 0x000000299a047224 */ /* 0x000fe200078e02ff */
[----:B------:R-:W-:Y:S01]  /*26a0*/  IADD3 R119, R121, R6, RZ ;  /* 0x0000000679777210 */ /* 0x000fe20007ffe0ff */
[----:B------:R-:W-:Y:S01]  /*26b0*/  IMAD.MOV.U32 R118, RZ, RZ, R120 ;  /* 0x000000ffff767224 */ /* 0x000fe200078e0078 */
[----:B------:R-:W-:Y:S01]  /*26c0*/  ISETP.GE.AND P2, PT, R3, 0x21, PT ;  /* 0x000000210300780c */ /* 0x000fe20003f46270 */
[-C--:B------:R-:W-:Y:S01]  /*26d0*/  IMAD R6, R5, R138.reuse, R4 ;  /* 0x0000008a05067224 */ /* 0x080fe200078e0204 */
[----:B------:R-:W-:Y:S01]  /*26e0*/  ISETP.GE.AND P1, PT, R3, 0x41, PT ;  /* 0x000000410300780c */ /* 0x000fe20003f26270 */
[----:B------:R-:W-:-:S04]  /*26f0*/  IMAD.WIDE.U32 R4, R41, R138, R118 ;  /* 0x0000008a29047225 */ /* 0x000fc800078e0076 */
[----:B------:R-:W-:Y:S01]  /*2700*/  IMAD.WIDE.U32 R26, R81, c[0x0][0x290], R78 ;  /* 0x0000a400511a7a25 */ /* 0x000fe200078e004e */
[----:B------:R-:W-:Y:S02]  /*2710*/  IADD3 R5, R5, R6, RZ ;  /* 0x0000000605057210 */ /* 0x000fe40007ffe0ff */
[----:B------:R-:W-:Y:S01]  /*2720*/  @P3 LEA R8, P0, R4, c[0x0][0x220], 0x1 ;  /* 0x0000880004083a11 */ /* 0x000fe200078008ff */
[----:B------:R-:W-:-:S03]  /*2730*/  IMAD.WIDE.U32 R148, R32, 0x60, RZ ;  /* 0x0000006020947825 */ /* 0x000fc600078e00ff */
[----:B------:R-:W-:Y:S01]  /*2740*/  @P3 LEA.HI.X R9, R4, c[0x0][0x224], R5, 0x1, P0 ;  /* 0x0000890004093a11 */ /* 0x000fe200000f0c05 */
[C---:B------:R-:W-:Y:S01]  /*2750*/  IMAD R155, R140.reuse, c[0x0][0x284], RZ ;  /* 0x0000a1008c9b7a24 */ /* 0x040fe200078e02ff */
[----:B------:R-:W-:Y:S01]  /*2760*/  ISETP.GT.AND P0, PT, R3, 0x60, PT ;  /* 0x000000600300780c */ /* 0x000fe20003f04270 */
[----:B------:R-:W-:Y:S01]  /*2770*/  IMAD R3, R19, c[0x0][0x280], RZ ;  /* 0x0000a00013037a24 */ /* 0x000fe200078e02ff */
[----:B------:R-:W-:Y:S01]  /*2780*/  IADD3 R157, R149, UR5, RZ ;  /* 0x00000005959d7c10 */ /* 0x000fe2000fffe0ff */
[----:B------:R-:W-:Y:S01]  /*2790*/  @!PT LDS RZ, [RZ] ;  /* 0x00000000fffff984 */ /* 0x000fe20000000800 */
[----:B------:R-:W-:Y:S01]  /*27a0*/  @!PT LDS RZ, [RZ] ;  /* 0x00000000fffff984 */ /* 0x000fe20000000800 */
[----:B------:R-:W-:Y:S01]  /*27b0*/  @!PT LDS RZ, [RZ] ;  /* 0x00000000fffff984 */ /* 0x000fe20000000800 */
[----:B------:R1:W-:Y:S01]  /*27c0*/  @P3 LDGSTS.E.BYPASS.LTC128B.128 [R213+0x8100], [R8.64], !P6 ;  /* 0x0810000008d53fae */ /* 0x0003e2000f101d48 */
[C---:B------:R-:W-:Y:S02]  /*27d0*/  IMAD R156, R140.reuse, c[0x0][0x294], RZ ;  /* 0x0000a5008c9c7a24 */ /* 0x040fe400078e02ff */
[----:B------:R-:W-:Y:S01]  /*27e0*/  IMAD R15, R81, c[0x0][0x284], R3 ;  /* 0x0000a100510f7a24 */ /* 0x000fe200078e0203 */
[----:B------:R1:W-:Y:S01]  /*27f0*/  @P3 LDGSTS.E.BYPASS.LTC128B.128 [R213+0xb900], [R8.64+0x80], !P5 ;  /* 0x0b90008008d53fae */ /* 0x0003e2000e901d48 */
[----:B------:R-:W-:Y:S01]  /*2800*/  @P2 IADD3 R3, P3, R163, R4, RZ ;  /* 0x00000004a3032210 */ /* 0x000fe20007f7e0ff */
[----:B------:R-:W-:-:S03]  /*2810*/  IMAD.WIDE.U32 R142, R140, c[0x0][0x280], RZ ;  /* 0x0000a0008c8e7a25 */ /* 0x000fc600078e00ff */
[----:B------:R-:W-:Y:S01]  /*2820*/  @P2 IADD3.X R6, R5, R158, RZ, P3, !PT ;  /* 0x0000009e05062210 */ /* 0x000fe20001ffe4ff */
[----:B------:R-:W-:Y:S01]  /*2830*/  IMAD.MOV.U32 R160, RZ, RZ, c[0x0][0x290] ;  /* 0x0000a400ffa07624 */ /* 0x000fe200078e00ff */
[----:B------:R-:W-:Y:S01]  /*2840*/  @P2 LEA R22, P3, R3, c[0x0][0x220], 0x1 ;  /* 0x0000880003162a11 */ /* 0x000fe200078608ff */
[----:B------:R-:W-:-:S03]  /*2850*/  IMAD.WIDE.U32 R140, R140, c[0x0][0x290], RZ ;  /* 0x0000a4008c8c7a25 */ /* 0x000fc600078e00ff */
[----:B------:R-:W-:Y:S01]  /*2860*/  @P2 LEA.HI.X R23, R3, c[0x0][0x224], R6, 0x1, P3 ;  /* 0x0000890003172a11 */ /* 0x000fe200018f0c06 */
[----:B------:R-:W-:Y:S01]  /*2870*/  IMAD R3, R19, c[0x0][0x290], RZ ;  /* 0x0000a40013037a24 */ /* 0x000fe200078e02ff */
[----:B------:R-:W-:Y:S01]  /*2880*/  @P1 IADD3 R6, P3, R4, R10, RZ ;  /* 0x0000000a04061210 */ /* 0x000fe20007f7e0ff */
[C---:B------:R-:W-:Y:S01]  /*2890*/  IMAD.WIDE.U32 R18, R81.reuse, c[0x0][0x280], R78 ;  /* 0x0000a00051127a25 */ /* 0x040fe200078e004e */
[C---:B------:R-:W-:Y:S01]  /*28a0*/  SHF.L.U64.HI R152, R160.reuse, R152, c[0x0][0x294] ;  /* 0x0000a500a0987619 */ /* 0x040fe20000010298 */
[----:B------:R3:W-:Y:S01]  /*28b0*/  @P2 LDGSTS.E.BYPASS.LTC128B.128 [R215+0x9100], [R22.64], !P6 ;  /* 0x0910000016d72fae */ /* 0x0007e2000f101d48 */
[----:B------:R-:W-:Y:S01]  /*28c0*/  SHF.L.U32 R162, R160, 0x5, RZ ;  /* 0x00000005a0a27819 */ /* 0x000fe200000006ff */
[----:B------:R-:W-:Y:S01]  /*28d0*/  IMAD R3, R81, c[0x0][0x294], R3 ;  /* 0x0000a50051037a24 */ /* 0x000fe200078e0203 */
[----:B------:R-:W-:Y:S01]  /*28e0*/  IADD3 R156, R141, R156, RZ ;  /* 0x0000009c8d9c7210 */ /* 0x000fe20007ffe0ff */
[----:B------:R-:W-:Y:S01]  /*28f0*/  IMAD.IADD R21, R19, 0x1, R15 ;  /* 0x0000000113157824 */ /* 0x000fe200078e020f */
[----:B------:R3:W-:Y:S01]  /*2900*/  @P2 LDGSTS.E.BYPASS.LTC128B.128 [R215+0xc900], [R22.64+0x80], !P5 ;  /* 0x0c90008016d72fae */ /* 0x0007e2000e901d48 */
[----:B------:R-:W-:Y:S01]  /*2910*/  IMAD.MOV.U32 R20, RZ, RZ, R18 ;  /* 0x000000ffff147224 */ /* 0x000fe200078e0012 */
[----:B------:R-:W-:Y:S01]  /*2920*/  IADD3 R17, R3, R17, RZ ;  /* 0x0000001103117210 */ /* 0x000fe20007ffe0ff */
[----:B------:R-:W-:Y:S01]  /*2930*/  IMAD.WIDE.U32 R126, R31, c[0x0][0x1e8], RZ ;  /* 0x00007a001f7e7a25 */ /* 0x000fe200078e00ff */
[----:B------:R-:W-:-:S02]  /*2940*/  IADD3 R19, R27, R3, RZ ;  /* 0x000000031b137210 */ /* 0x000fc40007ffe0ff */
[----:B------:R-:W-:Y:S01]  /*2950*/  MOV R18, R26 ;  /* 0x0000001a00127202 */ /* 0x000fe20000000f00 */
[----:B-1----:R-:W-:-:S04]  /*2960*/  IMAD.WIDE.U32 R8, R81, c[0x0][0x280], R76 ;  /* 0x0000a00051087a25 */ /* 0x002fc800078e004c */
[----:B------:R-:W-:Y:S01]  /*2970*/  IMAD.MOV.U32 R24, RZ, RZ, R8 ;  /* 0x000000ffff187224 */ /* 0x000fe200078e0008 */
[----:B------:R-:W-:Y:S01]  /*2980*/  @P1 IADD3.X R8, R5, UR12, R11, P3, !PT ;  /* 0x0000000c05081c10 */ /* 0x000fe20009ffe40b */
[----:B------:R-:W-:Y:S01]  /*2990*/  @P0 IMAD.WIDE.U32 R4, R32, 0x60, R4 ;  /* 0x0000006020040825 */ /* 0x000fe200078e0004 */
[----:B------:R-:W-:-:S03]  /*29a0*/  @P1 LEA R10, P3, R6, c[0x0][0x220], 0x1 ;  /* 0x00008800060a1a11 */ /* 0x000fc600078608ff */
[----:B------:R-:W-:Y:S01]  /*29b0*/  IMAD.IADD R25, R15, 0x1, R9 ;  /* 0x000000010f197824 */ /* 0x000fe200078e0209 */
[----:B------:R-:W-:Y:S01]  /*29c0*/  @P1 LEA.HI.X R11, R6, c[0x0][0x224], R8, 0x1, P3 ;  /* 0x00008900060b1a11 */ /* 0x000fe200018f0c08 */
[----:B-----5:R-:W-:Y:S01]  /*29d0*/  IMAD.WIDE.U32 R104, R137, c[0x0][0x290], R16 ;  /* 0x0000a40089687a25 */ /* 0x020fe200078e0010 */
[----:B------:R-:W-:Y:S02]  /*29e0*/  @P0 IADD3 R3, R5, UR5, RZ ;  /* 0x0000000505030c10 */ /* 0x000fe4000fffe0ff */
[C---:B------:R-:W-:Y:S01]  /*29f0*/  @P0 LEA R8, P3, R4.reuse, c[0x0][0x220], 0x1 ;  /* 0x0000880004080a11 */ /* 0x040fe200078608ff */
[----:B------:R3:W-:Y:S01]  /*2a00*/  @P1 LDGSTS.E.BYPASS.LTC128B.128 [R215+0xa100], [R10.64], !P6 ;  /* 0x0a1000000ad71fae */ /* 0x0007e2000f101d48 */
[----:B------:R-:W-:Y:S02]  /*2a10*/  IMAD.WIDE.U32 R100, R137, c[0x0][0x290], R18 ;  /* 0x0000a40089647a25 */ /* 0x000fe400078e0012 */
[----:B------:R-:W-:Y:S01]  /*2a20*/  @P0 LEA.HI.X R9, R4, c[0x0][0x224], R3, 0x1, P3 ;  /* 0x0000890004090a11 */ /* 0x000fe200018f0c03 */
[----:B------:R3:W-:Y:S01]  /*2a30*/  @P1 LDGSTS.E.BYPASS.LTC128B.128 [R215+0xd900], [R10.64+0x80], !P5 ;  /* 0x0d9000800ad71fae */ /* 0x0007e2000e901d48 */
[----:B------:R-:W-:Y:S01]  /*2a40*/  SHF.R.S32.HI R4, RZ, 0x1f, R137 ;  /* 0x0000001fff047819 */ /* 0x000fe20000011489 */
[----:B------:R-:W-:-:S02]  /*2a50*/  IMAD.MOV.U32 R3, RZ, RZ, c[0x0][0x27c] ;  /* 0x00009f00ff037624 */ /* 0x000fc400078e00ff */
[----:B------:R3:W-:Y:S01]  /*2a60*/  @P0 LDGSTS.E.BYPASS.LTC128B.128 [R215+0xb100], [R8.64], !P6 ;  /* 0x0b10000008d70fae */ /* 0x0007e2000f101d48 */
[----:B------:R-:W-:Y:S02]  /*2a70*/  IMAD.WIDE.U32 R124, R31, c[0x0][0x210], RZ ;  /* 0x000084001f7c7a25 */ /* 0x000fe400078e00ff */
[----:B------:R-:W-:Y:S01]  /*2a80*/  SHF.L.U32 R83, R3, 0x1, RZ ;  /* 0x0000000103537819 */ /* 0x000fe200000006ff */
[----:B------:R3:W-:Y:S01]  /*2a90*/  @P0 LDGSTS.E.BYPASS.LTC128B.128 [R215+0xe900], [R8.64+0x80], !P5 ;  /* 0x0e90008008d70fae */ /* 0x0007e2000e901d48 */
[C---:B------:R-:W-:Y:S02]  /*2aa0*/  IMAD R5, R4.reuse, c[0x0][0x290], RZ ;  /* 0x0000a40004057a24 */ /* 0x040fe400078e02ff */
[----:B------:R-:W-:Y:S01]  /*2ab0*/  IMAD R6, R4, c[0x0][0x280], RZ ;  /* 0x0000a00004067a24 */ /* 0x000fe200078e02ff */
[----:B------:R-:W0:Y:S01]  /*2ac0*/  LDGDEPBAR ;  /* 0x00000000000079af */ /* 0x000e220000000000 */
[C---:B------:R-:W-:Y:S01]  /*2ad0*/  IMAD R3, R137.reuse, c[0x0][0x294], R5 ;  /* 0x0000a50089037a24 */ /* 0x040fe200078e0205 */
[----:B------:R-:W-:Y:S01]  /*2ae0*/  WARPSYNC 0xffffffff ;  /* 0xffffffff00007948 */ /* 0x000fe20003800000 */
[----:B------:R-:W-:-:S02]  /*2af0*/  IMAD R4, R137, c[0x0][0x284], R6 ;  /* 0x0000a10089047a24 */ /* 0x000fc400078e0206 */
[----:B------:R-:W-:Y:S01]  /*2b00*/  IMAD.WIDE.U32 R106, R137, c[0x0][0x280], R24 ;  /* 0x0000a000896a7a25 */ /* 0x000fe200078e0018 */
[----:B------:R-:W-:Y:S02]  /*2b10*/  IADD3 R111, R3, R105, RZ ;  /* 0x00000069036f7210 */ /* 0x000fe40007ffe0ff */
[----:B------:R-:W-:Y:S01]  /*2b20*/  IADD3 R109, R101, R3, RZ ;  /* 0x00000003656d7210 */ /* 0x000fe20007ffe0ff */
[----:B------:R-:W-:-:S04]  /*2b30*/  IMAD.WIDE.U32 R102, R137, c[0x0][0x280], R20 ;  /* 0x0000a00089667a25 */ /* 0x000fc800078e0014 */
[----:B------:R-:W-:Y:S02]  /*2b40*/  IMAD.SHL.U32 R161, R147, 0x20, RZ ;  /* 0x0000002093a17824 */ /* 0x000fe400078e00ff */
[----:B------:R-:W-:Y:S02]  /*2b50*/  IMAD.IADD R155, R143, 0x1, R155 ;  /* 0x000000018f9b7824 */ /* 0x000fe400078e029b */
[C---:B------:R-:W-:Y:S02]  /*2b60*/  IMAD R134, R31.reuse, c[0x0][0x1ec], R127 ;  /* 0x00007b001f867a24 */ /* 0x040fe400078e027f */
[----:B------:R-:W-:Y:S02]  /*2b70*/  IMAD R133, R31, c[0x0][0x214], R125 ;  /* 0x000085001f857a24 */ /* 0x000fe400078e027d */
[----:B------:R-:W-:Y:S02]  /*2b80*/  IMAD.IADD R112, R4, 0x1, R107 ;  /* 0x0000000104707824 */ /* 0x000fe400078e026b */
[----:B------:R-:W-:Y:S01]  /*2b90*/  IMAD.IADD R110, R103, 0x1, R4 ;  /* 0x00000001676e7824 */ /* 0x000fe200078e0204 */
[----:B--2---:R-:W-:Y:S01]  /*2ba0*/  @P4 SHF.R.S32.HI R5, RZ, 0x1f, R28 ;  /* 0x0000001fff054819 */ /* 0x004fe2000001141c */
[----:B------:R-:W-:Y:S01]  /*2bb0*/  @!P4 IMAD.MOV.U32 R5, RZ, RZ, R34 ;  /* 0x000000ffff05c224 */ /* 0x000fe200078e0022 */
[----:B------:R-:W-:-:S03]  /*2bc0*/  @!P4 MOV R28, R33 ;  /* 0x00000021001cc202 */ /* 0x000fc60000000f00 */
[----:B------:R-:W-:Y:S02]  /*2bd0*/  IMAD R5, R5, c[0x0][0x2b0], RZ ;  /* 0x0000ac0005057a24 */ /* 0x000fe400078e02ff */
[----:B------:R-:W-:-:S04]  /*2be0*/  IMAD.WIDE.U32 R122, R28, c[0x0][0x2b0], RZ ;  /* 0x0000ac001c7a7a25 */ /* 0x000fc800078e00ff */
[----:B------:R-:W-:-:S05]  /*2bf0*/  IMAD R5, R28, c[0x0][0x2b4], R5 ;  /* 0x0000ad001c057a24 */ /* 0x000fca00078e0205 */
[----:B------:R-:W-:Y:S02]  /*2c00*/  IADD3 R132, R123, R5, RZ ;  /* 0x000000057b847210 */ /* 0x000fe40007ffe0ff */
[----:B---3--:R-:W-:Y:S01]  /*2c10*/  ISETP.GE.AND P2, PT, R76, c[0x0][0x27c], PT ;  /* 0x00009f004c007a0c */ /* 0x008fe20003f46270 */
[----:B------:R-:W-:Y:S01]  /*2c20*/  IMAD.WIDE.U32 R4, R31, c[0x0][0x260], R76 ;  /* 0x000098001f047a25 */ /* 0x000fe200078e004c */
[----:B------:R-:W-:Y:S01]  /*2c30*/  IADD3 R11, R81, 0x20, RZ ;  /* 0x00000020510b7810 */ /* 0x000fe20007ffe0ff */
[----:B------:R-:W-:Y:S01]  /*2c40*/  BAR.SYNC.DEFER_BLOCKING 0x0 ;  /* 0x0000000000007b1d */ /* 0x000fe20000010000 */
[----:B------:R-:W-:Y:S01]  /*2c50*/  SEL R3, RZ, c[0x0][0x27c], !P2 ;  /* 0x00009f00ff037a07 */ /* 0x000fe20005000000 */
[----:B------:R-:W-:Y:S01]  /*2c60*/  IMAD R9, R31, c[0x0][0x264], R5 ;  /* 0x000099001f097a24 */ /* 0x000fe200078e0205 */
[C---:B------:R-:W-:Y:S01]  /*2c70*/  IADD3 R23, R81.reuse, 0x40, RZ ;  /* 0x0000004051177810 */ /* 0x040fe20007ffe0ff */
[----:B------:R-:W-:Y:S01]  /*2c80*/  IMAD.SHL.U32 R22, R81, 0x40, RZ ;  /* 0x0000004051167824 */ /* 0x000fe200078e00ff */
[----:B------:R-:W-:Y:S01]  /*2c90*/  LOP3.LUT R234, R234, 0xffffffef, RZ, 0xc0, !PT ;  /* 0xffffffefeaea7812 */ /* 0x000fe200078ec0ff */
[----:B------:R-:W-:Y:S01]  /*2ca0*/  IMAD.IADD R3, R76, 0x1, R3 ;  /* 0x000000014c037824 */ /* 0x000fe200078e0203 */
[----:B------:R-:W-:Y:S01]  /*2cb0*/  UMOV UR12, 0x60 ;  /* 0x00000060000c7882 */ /* 0x000fe20000000000 */
[----:B------:R-:W-:Y:S01]  /*2cc0*/  IMAD.SHL.U32 R11, R11, 0x40, RZ ;  /* 0x000000400b0b7824 */ /* 0x000fe200078e00ff */
[----:B------:R-:W-:Y:S01]  /*2cd0*/  LOP3.LUT R22, R22, 0x1c0, RZ, 0xc0, !PT ;  /* 0x000001c016167812 */ /* 0x000fe200078ec0ff */
[----:B------:R-:W-:Y:S01]  /*2ce0*/  IMAD.MOV.U32 R8, RZ, RZ, R4 ;  /* 0x000000ffff087224 */ /* 0x000fe200078e0004 */
[----:B------:R-:W-:Y:S01]  /*2cf0*/  SHF.R.S32.HI R5, RZ, 0x1f, R3 ;  /* 0x0000001fff057819 */ /* 0x000fe20000011403 */
[----:B------:R-:W-:Y:S01]  /*2d00*/  IMAD R6, R29, c[0x0][0x268], RZ ;  /* 0x00009a001d067a24 */ /* 0x000fe200078e02ff */
[----:B------:R-:W-:Y:S01]  /*2d10*/  LOP3.LUT R11, R11, 0x1c0, RZ, 0xc0, !PT ;  /* 0x000001c00b0b7812 */ /* 0x000fe200078ec0ff */
[C---:B------:R-:W-:Y:S01]  /*2d20*/  IMAD.WIDE.U32 R98, R30.reuse, c[0x0][0x268], R8 ;  /* 0x00009a001e627a25 */ /* 0x040fe200078e0008 */
[CC--:B------:R-:W-:Y:S01]  /*2d30*/  LEA.HI R10, R5.reuse, R3.reuse, RZ, 0x6 ;  /* 0x00000003050a7211 */ /* 0x0c0fe200078f30ff */
[----:B------:R-:W-:Y:S01]  /*2d40*/  ULDC.64 UR4, c[0x0][0x280] ;  /* 0x0000a00000047ab9 */ /* 0x000fe20000000a00 */
[----:B------:R-:W-:Y:S01]  /*2d50*/  LEA.HI R3, R5, R3, RZ, 0x3 ;  /* 0x0000000305037211 */ /* 0x000fe200078f18ff */
[----:B------:R-:W-:Y:S01]  /*2d60*/  IMAD.SHL.U32 R23, R23, 0x40, RZ ;  /* 0x0000004017177824 */ /* 0x000fe200078e00ff */
[----:B------:R-:W-:Y:S01]  /*2d70*/  SHF.R.S32.HI R4, RZ, 0x6, R10 ;  /* 0x00000006ff047819 */ /* 0x000fe2000001140a */
[----:B------:R-:W-:Y:S01]  /*2d80*/  IMAD R15, R30, c[0x0][0x26c], R6 ;  /* 0x00009b001e0f7a24 */ /* 0x000fe200078e0206 */
[--C-:B------:R-:W-:Y:S01]  /*2d90*/  LOP3.LUT R5, R22, 0x38, R3.reuse, 0xf8, !PT ;  /* 0x0000003816057812 */ /* 0x100fe200078ef803 */
[----:B------:R-:W-:Y:S01]  /*2da0*/  IMAD.SHL.U32 R22, R81, 0x40, RZ ;  /* 0x0000004051167824 */ /* 0x000fe200078e00ff */
[----:B------:R-:W-:Y:S01]  /*2db0*/  LOP3.LUT R8, R11, 0x38, R3, 0xf8, !PT ;  /* 0x000000380b087812 */ /* 0x000fe200078ef803 */
[C---:B------:R-:W-:Y:S01]  /*2dc0*/  IMAD R10, R4.reuse, 0x1c00, R7 ;  /* 0x00001c00040a7824 */ /* 0x040fe200078e0207 */
[----:B------:R-:W-:Y:S01]  /*2dd0*/  IADD3 R11, R81, 0x20, RZ ;  /* 0x00000020510b7810 */ /* 0x000fe20007ffe0ff */
[----:B------:R-:W-:Y:S01]  /*2de0*/  IMAD R6, R4, 0x1c00, R12 ;  /* 0x00001c0004067824 */ /* 0x000fe200078e020c */
[----:B------:R-:W-:Y:S01]  /*2df0*/  LOP3.LUT R22, R22, 0x1c0, RZ, 0xc0, !PT ;  /* 0x000001c016167812 */ /* 0x000fe200078ec0ff */
[----:B------:R-:W-:Y:S01]  /*2e00*/  IMAD.MOV.U32 R166, RZ, RZ, c[0x0][0x2b8] ;  /* 0x0000ae00ffa67624 */ /* 0x000fe200078e00ff */
[----:B------:R-:W-:Y:S01]  /*2e10*/  LOP3.LUT R23, R23, 0x1c0, RZ, 0xc0, !PT ;  /* 0x000001c017177812 */ /* 0x000fe200078ec0ff */
[----:B------:R-:W-:Y:S01]  /*2e20*/  IMAD.SHL.U32 R11, R11, 0x40, RZ ;  /* 0x000000400b0b7824 */ /* 0x000fe200078e00ff */
[----:B------:R-:W-:Y:S01]  /*2e30*/  SHF.R.U32.HI R22, RZ, 0x3, R22 ;  /* 0x00000003ff167819 */ /* 0x000fe20000011616 */
[----:B------:R-:W-:Y:S01]  /*2e40*/  IMAD.MOV.U32 R165, RZ, RZ, c[0x0][0x27c] ;  /* 0x00009f00ffa57624 */ /* 0x000fe200078e00ff */
[----:B------:R-:W-:Y:S01]  /*2e50*/  ISETP.NE.AND P1, PT, R166, 0x1, PT ;  /* 0x00000001a600780c */ /* 0x000fe20003f25270 */
[----:B------:R-:W-:Y:S01]  /*2e60*/  IMAD.MOV.U32 R150, RZ, RZ, 0x6 ;  /* 0x00000006ff967424 */ /* 0x000fe200078e00ff */
[----:B------:R-:W-:Y:S01]  /*2e70*/  LOP3.LUT R11, R11, 0x1c0, RZ, 0xc0, !PT ;  /* 0x000001c00b0b7812 */ /* 0x000fe200078ec0ff */
[----:B------:R-:W-:Y:S01]  /*2e80*/  UIMAD.WIDE.U32 UR10, UR4, 0x60, URZ ;  /* 0x00000060040a78a5 */ /* 0x000fe2000f8e003f */
[----:B------:R-:W-:Y:S01]  /*2e90*/  LOP3.LUT R9, R5, R22, RZ, 0x3c, !PT ;  /* 0x0000001605097212 */ /* 0x000fe200078e3cff */
[----:B------:R-:W-:Y:S01]  /*2ea0*/  UIMAD UR13, UR12, UR5, URZ ;  /* 0x000000050c0d72a4 */ /* 0x000fe2000f8e023f */
[----:B------:R-:W-:Y:S01]  /*2eb0*/  IADD3 R22, R81, 0x60, RZ ;  /* 0x0000006051167810 */ /* 0x000fe20007ffe0ff */
[----:B------:R-:W-:Y:S01]  /*2ec0*/  IMAD.SHL.U32 R159, R147, 0x40, RZ ;  /* 0x00000040939f7824 */ /* 0x000fe200078e00ff */
[----:B------:R-:W-:Y:S01]  /*2ed0*/  SHF.R.U32.HI R11, RZ, 0x3, R11 ;  /* 0x00000003ff0b7819 */ /* 0x000fe2000001160b */
[----:B------:R-:W-:Y:S01]  /*2ee0*/  ULDC.64 UR4, c[0x0][0x290] ;  /* 0x0000a40000047ab9 */ /* 0x000fe20000000a00 */
[----:B------:R-:W-:Y:S01]  /*2ef0*/  ISETP.GE.AND P0, PT, R165, 0x1, PT ;  /* 0x00000001a500780c */ /* 0x000fe20003f06270 */
[----:B------:R-:W-:Y:S01]  /*2f00*/  IMAD.SHL.U32 R22, R22, 0x40, RZ ;  /* 0x0000004016167824 */ /* 0x000fe200078e00ff */
[----:B------:R-:W-:Y:S01]  /*2f10*/  LOP3.LUT R5, R8, R11, RZ, 0x3c, !PT ;  /* 0x0000000b08057212 */ /* 0x000fe200078e3cff */
[----:B------:R-:W-:Y:S01]  /*2f20*/  IMAD.IADD R11, R10, 0x1, R9 ;  /* 0x000000010a0b7824 */ /* 0x000fe200078e0209 */
[----:B------:R-:W-:Y:S01]  /*2f30*/  LOP3.LUT R234, R234, 0xfffffff7, RZ, 0xc0, !PT ;  /* 0xfffffff7eaea7812 */ /* 0x000fe200078ec0ff */
[----:B------:R-:W-:Y:S01]  /*2f40*/  IMAD R9, R4, 0x1c00, R13 ;  /* 0x00001c0004097824 */ /* 0x000fe200078e020d */
[----:B------:R-:W-:Y:S01]  /*2f50*/  LOP3.LUT R22, R22, 0x1c0, RZ, 0xc0, !PT ;  /* 0x000001c016167812 */ /* 0x000fe200078ec0ff */
[----:B------:R-:W-:Y:S01]  /*2f60*/  IMAD.IADD R10, R6, 0x1, R5 ;  /* 0x00000001060a7824 */ /* 0x000fe200078e0205 */
[--C-:B------:R-:W-:Y:S01]  /*2f70*/  LOP3.LUT R5, R23, 0x38, R3.reuse, 0xf8, !PT ;  /* 0x0000003817057812 */ /* 0x100fe200078ef803 */
[----:B------:R-:W-:Y:S01]  /*2f80*/  UIMAD.WIDE.U32 UR16, UR4, 0x60, URZ ;  /* 0x00000060041078a5 */ /* 0x000fe2000f8e003f */
[C---:B------:R-:W-:Y:S01]  /*2f90*/  IADD3 R23, R81.reuse, 0x40, RZ ;  /* 0x0000004051177810 */ /* 0x040fe20007ffe0ff */
[----:B------:R-:W-:Y:S01]  /*2fa0*/  UIMAD UR5, UR12, UR5, URZ ;  /* 0x000000050c0572a4 */ /* 0x000fe2000f8e023f */
[----:B------:R-:W-:Y:S01]  /*2fb0*/  LOP3.LUT R6, R22, 0x38, R3, 0xf8, !PT ;  /* 0x0000003816067812 */ /* 0x000fe200078ef803 */
[----:B------:R-:W-:Y:S01]  /*2fc0*/  ULDC UR4, c[0x0][0x238] ;  /* 0x00008e0000047ab9 */ /* 0x000fe20000000800 */
[----:B------:R-:W-:Y:S01]  /*2fd0*/  IADD3 R22, R81, 0x60, RZ ;  /* 0x0000006051167810 */ /* 0x000fe20007ffe0ff */
[----:B------:R-:W-:Y:S01]  /*2fe0*/  IMAD.SHL.U32 R23, R23, 0x40, RZ ;  /* 0x0000004017177824 */ /* 0x000fe200078e00ff */
[----:B------:R-:W-:Y:S01]  /*2ff0*/  LOP3.LUT R94, R3, 0xfffffff8, RZ, 0xc0, !PT ;  /* 0xfffffff8035e7812 */ /* 0x000fe200078ec0ff */
[----:B------:R-:W-:Y:S01]  /*3000*/  UMOV UR12, 0x6 ;  /* 0x00000006000c7882 */ /* 0x000fe20000000000 */
[----:B------:R-:W-:Y:S01]  /*3010*/  @P1 LOP3.LUT R234, R234, 0x8, RZ, 0xfc, !PT ;  /* 0x00000008eaea1812 */ /* 0x000fe200078efcff */
[----:B------:R-:W-:Y:S01]  /*3020*/  IMAD.SHL.U32 R22, R22, 0x40, RZ ;  /* 0x0000004016167824 */ /* 0x000fe200078e00ff */
[----:B------:R-:W-:Y:S01]  /*3030*/  LOP3.LUT R23, R23, 0x1c0, RZ, 0xc0, !PT ;  /* 0x000001c017177812 */ /* 0x000fe200078ec0ff */
[----:B------:R-:W-:Y:S01]  /*3040*/  ULDC UR15, c[0x0][0x23c] ;  /* 0x00008f00000f7ab9 */ /* 0x000fe20000000800 */
[----:B------:R-:W-:Y:S01]  /*3050*/  SHF.L.U64.HI R147, R147, R150, c[0x0][0x284] ;  /* 0x0000a10093937619 */ /* 0x000fe20000010296 */
[----:B------:R-:W-:Y:S01]  /*3060*/  IMAD.SHL.U32 R164, R32, 0x40, RZ ;  /* 0x0000004020a47824 */ /* 0x000fe200078e00ff */
[----:B------:R-:W-:Y:S01]  /*3070*/  LOP3.LUT R22, R22, 0x1c0, RZ, 0xc0, !PT ;  /* 0x000001c016167812 */ /* 0x000fe200078ec0ff */
[----:B------:R-:W-:Y:S01]  /*3080*/  IMAD.IADD R97, R99, 0x1, R15 ;  /* 0x0000000163617824 */ /* 0x000fe200078e020f */
[----:B------:R-:W-:Y:S01]  /*3090*/  SHF.R.U32.HI R23, RZ, 0x3, R23 ;  /* 0x00000003ff177819 */ /* 0x000fe20000011617 */
[----:B------:R-:W-:Y:S01]  /*30a0*/  IMAD.SHL.U32 R131, R11, 0x2, RZ ;  /* 0x000000020b837824 */ /* 0x000fe200078e00ff */
[----:B------:R-:W-:Y:S01]  /*30b0*/  SHF.R.U32.HI R22, RZ, 0x3, R22 ;  /* 0x00000003ff167819 */ /* 0x000fe20000011616 */
[----:B------:R-:W-:Y:S01]  /*30c0*/  IMAD.SHL.U32 R130, R10, 0x2, RZ ;  /* 0x000000020a827824 */ /* 0x000fe200078e00ff */
[----:B------:R-:W-:Y:S01]  /*30d0*/  LOP3.LUT R8, R5, R23, RZ, 0x3c, !PT ;  /* 0x0000001705087212 */ /* 0x000fe200078e3cff */
[----:B------:R-:W-:Y:S01]  /*30e0*/  IMAD R5, R4, 0x1c00, R14 ;  /* 0x00001c0004057824 */ /* 0x000fe200078e020e */
[----:B------:R-:W-:Y:S01]  /*30f0*/  LOP3.LUT R4, R6, R22, RZ, 0x3c, !PT ;  /* 0x0000001606047212 */ /* 0x000fe200078e3cff */
[----:B------:R-:W-:Y:S01]  /*3100*/  USHF.L.U64.HI UR15, UR4, UR12, UR15 ;  /* 0x0000000c040f7299 */ /* 0x000fe2000801020f */
[----:B------:R-:W-:Y:S01]  /*3110*/  SHF.L.U64.HI R150, R160, R150, c[0x0][0x294] ;  /* 0x0000a500a0967619 */ /* 0x000fe20000010296 */
[----:B------:R-:W-:Y:S01]  /*3120*/  IMAD.IADD R6, R9, 0x1, R8 ;  /* 0x0000000109067824 */ /* 0x000fe200078e0208 */
[----:B------:R-:W-:Y:S01]  /*3130*/  ISETP.GE.AND P6, PT, R76, c[0x0][0x1d4], PT ;  /* 0x000075004c007a0c */ /* 0x000fe20003fc6270 */
[----:B------:R-:W-:Y:S01]  /*3140*/  IMAD.IADD R4, R5, 0x1, R4 ;  /* 0x0000000105047824 */ /* 0x000fe200078e0204 */
[----:B------:R-:W-:Y:S01]  /*3150*/  SHF.R.S32.HI R74, RZ, 0x3, R3 ;  /* 0x00000003ff4a7819 */ /* 0x000fe20000011403 */
[----:B------:R-:W-:Y:S01]  /*3160*/  IMAD.SHL.U32 R160, R160, 0x40, RZ ;  /* 0x00000040a0a07824 */ /* 0x000fe200078e00ff */
[----:B------:R-:W-:Y:S01]  /*3170*/  SHF.R.S32.HI R108, RZ, 0x1f, R94 ;  /* 0x0000001fff6c7819 */ /* 0x000fe2000001145e */
[----:B------:R-:W-:Y:S01]  /*3180*/  IMAD.SHL.U32 R129, R6, 0x2, RZ ;  /* 0x0000000206817824 */ /* 0x000fe200078e00ff */
[----:B------:R-:W-:Y:S01]  /*3190*/  @P0 LOP3.LUT R234, R234, 0x10, RZ, 0xfc, !PT ;  /* 0x00000010eaea0812 */ /* 0x000fe200078efcff */
[----:B------:R-:W-:Y:S01]  /*31a0*/  IMAD.SHL.U32 R128, R4, 0x2, RZ ;  /* 0x0000000204807824 */ /* 0x000fe200078e00ff */
[----:B------:R-:W-:-:S02]  /*31b0*/  UIADD3 UR13, UR11, UR13, URZ ;  /* 0x0000000d0b0d7290 */ /* 0x000fc4000fffe03f */
[----:B------:R-:W-:Y:S02]  /*31c0*/  UIADD3 UR14, UR17, UR5, URZ ;  /* 0x00000005110e7290 */ /* 0x000fe4000fffe03f */
[----:B------:R-:W-:Y:S02]  /*31d0*/  ULDC.U8 UR4, c[0x0][0x298] ;  /* 0x0000a60000047ab9 */ /* 0x000fe40000000000 */
.L_x_390:
[----:B----4-:R-:W-:Y:S01]  /*31e0*/  IMAD R3, R41, 0x70, R0 ;  /* 0x0000007029037824 */ /* 0x010fe200078e0200 */
[----:B------:R-:W-:Y:S01]  /*31f0*/  ISETP.NE.AND P1, PT, R166, 0x1, PT ;  /* 0x00000001a600780c */ /* 0x000fe20003f25270 */
[----:B------:R-:W-:Y:S01]  /*3200*/  IMAD.MOV.U32 R95, RZ, RZ, RZ ;  /* 0x000000ffff5f7224 */ /* 0x000fe200078e00ff */
[----:B------:R-:W-:Y:S04]  /*3210*/  DEPBAR.LE SB0, 0x0 ;  /* 0x000080000000791a */ /* 0x000fe80000000000 */
[----:B------:R-:W-:Y:S01]  /*3220*/  ISETP.GE.AND P0, PT, R3, R2, PT ;  /* 0x000000020300720c */ /* 0x000fe20003f06270 */
[----:B------:R-:W-:Y:S01]  /*3230*/  IMAD.IADD R3, R135, 0x1, R3 ;  /* 0x0000000187037824 */ /* 0x000fe200078e0203 */
[----:B------:R-:W-:Y:S01]  /*3240*/  WARPSYNC 0xffffffff ;  /* 0xffffffff00007948 */ /* 0x000fe20003800000 */
[----:B------:R-:W-:Y:S01]  /*3250*/  ISETP.GE.AND P3, PT, R165, 0x1, PT ;  /* 0x00000001a500780c */ /* 0x000fe20003f66270 */
[----:B------:R-:W-:Y:S01]  /*3260*/  BSSY B2, `(.L_x_342) ;  /* 0x000056a000027945 */ /* 0x000fe20003800000 */
[----:B-1----:R-:W-:Y:S01]  /*3270*/  IMAD.MOV.U32 R4, RZ, RZ, R3 ;  /* 0x000000ffff047224 */ /* 0x002fe200078e0003 */
[----:B------:R-:W-:Y:S01]  /*3280*/  ISETP.GT.OR P0, PT, R0, 0x6f, P0 ;  /* 0x0000006f0000780c */ /* 0x000fe20000704670 */
[----:B------:R-:W-:Y:S05]  /*3290*/  @P1 IMAD.HI.U32 R5, R3, c[0x0][0x2bc], RZ ;  /* 0x0000af0003051a27 */ /* 0x000fea00078e00ff */
[----:B------:R-:W-:Y:S07]  /*32a0*/  @P1 SHF.R.U32.HI R4, RZ, c[0x0][0x2c0], R5 ;  /* 0x0000b000ff041a19 */ /* 0x000fee0000011605 */
[C---:B------:R-:W-:Y:S04]  /*32b0*/  @!P0 IADD3 R5, P1, R4.reuse, R122, RZ ;  /* 0x0000007a04058210 */ /* 0x040fe80007f3e0ff */
[----:B------:R-:W-:Y:S01]  /*32c0*/  @!P0 LEA.HI.X.SX32 R6, R4, R132, 0x1, P1 ;  /* 0x0000008404068211 */ /* 0x000fe200008f0eff */
[----:B------:R-:W-:Y:S01]  /*32d0*/  IMAD.MOV R4, RZ, RZ, -R4 ;  /* 0x000000ffff047224 */ /* 0x000fe200078e0a04 */
[C---:B------:R-:W-:Y:S03]  /*32e0*/  @!P0 LEA R8, P1, R5.reuse, c[0x0][0x2a0], 0x2 ;  /* 0x0000a80005088a11 */ /* 0x040fe600078210ff */
[----:B------:R-:W-:Y:S01]  /*32f0*/  IMAD R96, R4, c[0x0][0x2b8], R3 ;  /* 0x0000ae0004607a24 */ /* 0x000fe200078e0203 */
[----:B------:R-:W-:Y:S03]  /*3300*/  @!P0 LEA.HI.X R9, R5, c[0x0][0x2a4], R6, 0x2, P1 ;  /* 0x0000a90005098a11 */ /* 0x000fe600008f1406 */
[C---:B------:R-:W-:Y:S01]  /*3310*/  IMAD.WIDE.U32 R4, R96.reuse, c[0x0][0x1e0], RZ ;  /* 0x0000780060047a25 */ /* 0x040fe200078e00ff */
[----:B------:R-:W-:Y:S01]  /*3320*/  SHF.R.S32.HI R113, RZ, 0x1f, R96 ;  /* 0x0000001fff717819 */ /* 0x000fe20000011460 */
[----:B------:R-:W2:Y:S04]  /*3330*/  @!P0 LDG.E R95, [R8.64] ;  /* 0x00000008085f8981 */ /* 0x000ea8000c1e1900 */
[----:B------:R-:W-:Y:S01]  /*3340*/  IMAD R3, R113, c[0x0][0x1e0], RZ ;  /* 0x0000780071037a24 */ /* 0x000fe200078e02ff */
[----:B------:R-:W-:Y:S03]  /*3350*/  BAR.SYNC.DEFER_BLOCKING 0x0 ;  /* 0x0000000000007b1d */ /* 0x000fe60000010000 */
[----:B------:R-:W-:Y:S04]  /*3360*/  IMAD R3, R96, c[0x0][0x1e4], R3 ;  /* 0x0000790060037a24 */ /* 0x000fe800078e0203 */
[----:B------:R-:W-:Y:S01]  /*3370*/  IMAD.IADD R5, R5, 0x1, R3 ;  /* 0x0000000105057824 */ /* 0x000fe200078e0203 */
[----:B--2---:R-:W-:Y:S03]  /*3380*/  SHF.R.S32.HI R114, RZ, 0x1f, R95 ;  /* 0x0000001fff727819 */ /* 0x004fe6000001145f */
[C---:B------:R-:W-:Y:S04]  /*3390*/  IMAD.WIDE.U32 R4, R95.reuse, c[0x0][0x1f0], R4 ;  /* 0x00007c005f047a25 */ /* 0x040fe800078e0004 */
[----:B------:R-:W-:Y:S01]  /*33a0*/  IMAD R6, R114, c[0x0][0x1f0], RZ ;  /* 0x00007c0072067a24 */ /* 0x000fe200078e02ff */
[----:B------:R-:W-:Y:S03]  /*33b0*/  IADD3 R3, P0, R126, R4, RZ ;  /* 0x000000047e037210 */ /* 0x000fe60007f1e0ff */
[----:B------:R-:W-:Y:S05]  /*33c0*/  IMAD R6, R95, c[0x0][0x1f4], R6 ;  /* 0x00007d005f067a24 */ /* 0x000fea00078e0206 */
[----:B------:R-:W-:Y:S02]  /*33d0*/  IADD3.X R4, R134, R5, R6, P0, !PT ;  /* 0x0000000586047210 */ /* 0x000fe400007fe406 */
[C---:B---3--:R-:W-:Y:S04]  /*33e0*/  LEA R92, P0, R3.reuse, c[0x0][0x1c8], 0x1 ;  /* 0x00007200035c7a11 */ /* 0x048fe800078008ff */
[----:B------:R-:W-:Y:S01]  /*33f0*/  LEA.HI.X R91, R3, c[0x0][0x1cc], R4, 0x1, P0 ;  /* 0x00007300035b7a11 */ /* 0x000fe200000f0c04 */
[----:B------:R-:W-:-:S05]  /*3400*/  @!P3 BRA `(.L_x_343) ;  /* 0x000050d00000b947 */ /* 0x000fca0003800000 */
[-C--:B------:R-:W-:Y:S01]  /*3410*/  IMAD R5, R155, R41.reuse, RZ ;  /* 0x000000299b057224 */ /* 0x080fe200078e02ff */
[----:B------:R-:W-:Y:S01]  /*3420*/  ISETP.NE.AND P0, PT, RZ, UR4, PT ;  /* 0x00000004ff007c0c */ /* 0x000fe2000bf05270 */
[-C--:B------:R-:W-:Y:S01]  /*3430*/  IMAD R4, R156, R41.reuse, RZ ;  /* 0x000000299c047224 */ /* 0x080fe200078e02ff */
[----:B------:R-:W-:Y:S01]  /*3440*/  SHF.R.S32.HI R3, RZ, 0x1f, R41 ;  /* 0x0000001fff037819 */ /* 0x000fe20000011429 */
[----:B------:R-:W-:Y:S04]  /*3450*/  IMAD.WIDE.U32 R44, R142, R41, RZ ;  /* 0x000000298e2c7225 */ /* 0x000fe800078e00ff */
[C---:B------:R-:W-:Y:S02]  /*3460*/  IMAD R5, R3.reuse, R142, R5 ;  /* 0x0000008e03057224 */ /* 0x040fe400078e0205 */
[----:B------:R-:W-:Y:S02]  /*3470*/  IMAD R4, R3, R140, R4 ;  /* 0x0000008c03047224 */ /* 0x000fe400078e0204 */
[----:B------:R-:W-:Y:S01]  /*3480*/  IMAD R3, R41, -0x70, R2 ;  /* 0xffffff9029037824 */ /* 0x000fe200078e0202 */
[----:B------:R-:W-:Y:S01]  /*3490*/  IADD3 R37, R45, R5, RZ ;  /* 0x000000052d257210 */ /* 0x000fe20007ffe0ff */
[----:B------:R-:W-:Y:S03]  /*34a0*/  IMAD.WIDE.U32 R38, R140, R41, RZ ;  /* 0x000000298c267225 */ /* 0x000fe600078e00ff */
[----:B------:R-:W-:Y:S02]  /*34b0*/  IMNMX R90, R3, 0x70, PT ;  /* 0x00000070035a7817 */ /* 0x000fe40003800200 */
[----:B------:R-:W-:Y:S01]  /*34c0*/  IADD3 R68, R39, R4, RZ ;  /* 0x0000000427447210 */ /* 0x000fe20007ffe0ff */
[----:B------:R-:W-:-:S05]  /*34d0*/  @!P0 BRA `(.L_x_344) ;  /* 0x0000285000008947 */ /* 0x000fca0003800000 */
[----:B------:R-:W-:Y:S01]  /*34e0*/  ISETP.GE.AND P4, PT, R81, R90, PT ;  /* 0x0000005a5100720c */ /* 0x000fe20003f86270 */
[----:B------:R-:W-:Y:S01]  /*34f0*/  BSSY B0, `(.L_x_345) ;  /* 0x000001b000007945 */ /* 0x000fe20003800000 */
[----:B------:R-:W-:Y:S01]  /*3500*/  CS2R R50, SRZ ;  /* 0x0000000000327805 */ /* 0x000fe2000001ff00 */
[----:B------:R-:W-:Y:S01]  /*3510*/  CS2R R46, SRZ ;  /* 0x00000000002e7805 */ /* 0x000fe2000001ff00 */
[----:B------:R-:W-:Y:S01]  /*3520*/  CS2R R42, SRZ ;  /* 0x00000000002a7805 */ /* 0x000fe2000001ff00 */
[----:B------:R-:W-:Y:S01]  /*3530*/  CS2R R8, SRZ ;  /* 0x0000000000087805 */ /* 0x000fe2000001ff00 */
[----:B------:R-:W-:Y:S07]  /*3540*/  CS2R R4, SRZ ;  /* 0x0000000000047805 */ /* 0x000fee000001ff00 */
[----:B------:R-:W-:-:S05]  /*3550*/  @P4 BRA `(.L_x_346) ;  /* 0x0000014000004947 */ /* 0x000fca0003800000 */
[----:B------:R-:W-:Y:S01]  /*3560*/  IADD3 R3, P0, R102, R44, RZ ;  /* 0x0000002c66037210 */ /* 0x000fe20007f1e0ff */
[----:B------:R-:W-:Y:S01]  /*3570*/  CS2R R42, SRZ ;  /* 0x00000000002a7805 */ /* 0x000fe2000001ff00 */
[----:B------:R-:W-:Y:S01]  /*3580*/  CS2R R46, SRZ ;  /* 0x00000000002e7805 */ /* 0x000fe2000001ff00 */
[----:B------:R-:W-:Y:S02]  /*3590*/  CS2R R8, SRZ ;  /* 0x0000000000087805 */ /* 0x000fe4000001ff00 */
[----:B------:R-:W-:Y:S01]  /*35a0*/  IMAD.X R5, R37, 0x1, R110, P0 ;  /* 0x0000000125057824 */ /* 0x000fe200000e066e */
[----:B------:R-:W-:Y:S05]  /*35b0*/  IADD3 R4, P0, R100, R38, RZ ;  /* 0x0000002664047210 */ /* 0x000fea0007f1e0ff */
[----:B------:R-:W-:Y:S01]  /*35c0*/  IMAD.X R6, R68, 0x1, R109, P0 ;  /* 0x0000000144067824 */ /* 0x000fe200000e066d */
[C---:B------:R-:W-:Y:S04]  /*35d0*/  LEA R16, P0, R3.reuse, c[0x0][0x270], 0x1 ;  /* 0x00009c0003107a11 */ /* 0x040fe800078008ff */
[----:B------:R-:W-:Y:S02]  /*35e0*/  LEA.HI.X R17, R3, c[0x0][0x274], R5, 0x1, P0 ;  /* 0x00009d0003117a11 */ /* 0x000fe400000f0c05 */
[C---:B------:R-:W-:Y:S04]  /*35f0*/  LEA R10, P0, R4.reuse, c[0x0][0x288], 0x1 ;  /* 0x0000a200040a7a11 */ /* 0x040fe800078008ff */
[----:B------:R-:W-:Y:S02]  /*3600*/  LEA.HI.X R11, R4, c[0x0][0x28c], R6, 0x1, P0 ;  /* 0x0000a300040b7a11 */ /* 0x000fe400000f0c06 */
[----:B------:R-:W-:Y:S01]  /*3610*/  ISETP.GE.AND P0, PT, R78, c[0x0][0x27c], PT ;  /* 0x00009f004e007a0c */ /* 0x000fe20003f06270 */
[----:B------:R-:W-:Y:S11]  /*3620*/  CS2R R4, SRZ ;  /* 0x0000000000047805 */ /* 0x000ff6000001ff00 */
[----:B------:R-:W-:Y:S01]  /*3630*/  @!UPT UIADD3 URZ, URZ, URZ, URZ ;  /* 0x0000003f3f3ff290 */ /* 0x000fe2000fffe03f */
[----:B------:R1:W5:Y:S04]  /*3640*/  @!P0 LDG.E.64 R42, [R16.64] ;  /* 0x00000008102a8981 */ /* 0x000368000c1e1b00 */
[----:B------:R1:W5:Y:S01]  /*3650*/  @!P0 LDG.E.64 R4, [R10.64] ;  /* 0x000000080a048981 */ /* 0x000362000c1e1b00 */
[----:B------:R-:W-:Y:S11]  /*3660*/  ISETP.GE.AND P0, PT, R80, c[0x0][0x27c], PT ;  /* 0x00009f0050007a0c */ /* 0x000ff60003f06270 */
[----:B------:R-:W-:Y:S02]  /*3670*/  @!UPT UIADD3 URZ, URZ, URZ, URZ ;  /* 0x0000003f3f3ff290 */ /* 0x000fe4000fffe03f */
[----:B------:R1:W5:Y:S04]  /*3680*/  @!P0 LDG.E.64 R46, [R16.64+0x40] ;  /* 0x00004008102e8981 */ /* 0x000368000c1e1b00 */
[----:B------:R1:W5:Y:S02]  /*3690*/  @!P0 LDG.E.64 R8, [R10.64+0x40] ;  /* 0x000040080a088981 */ /* 0x000364000c1e1b00 */
.L_x_346:
[----:B------:R-:W-:Y:S05]  /*36a0*/  BSYNC B0 ;  /* 0x0000000000007941 */ /* 0x000fea0003800000 */
.L_x_345:
[----:B-1----:R-:W-:Y:S01]  /*36b0*/  IADD3 R16, R81, 0x20, RZ ;  /* 0x0000002051107810 */ /* 0x002fe20007ffe0ff */
[----:B-----5:R-:W-:Y:S01]  /*36c0*/  IMAD.MOV.U32 R11, RZ, RZ, R46 ;  /* 0x000000ffff0b7224 */ /* 0x020fe200078e002e */
[----:B------:R-:W-:Y:S01]  /*36d0*/  LOP3.LUT R234, R234, 0xfffffffe, RZ, 0xc0, !PT ;  /* 0xfffffffeeaea7812 */ /* 0x000fe200078ec0ff */
[----:B------:R-:W-:Y:S01]  /*36e0*/  IMAD.MOV.U32 R10, RZ, RZ, R47 ;  /* 0x000000ffff0a7224 */ /* 0x000fe200078e002f */
[----:B------:R-:W-:Y:S01]  /*36f0*/  ISETP.GE.AND P0, PT, R16, R90, PT ;  /* 0x0000005a1000720c */ /* 0x000fe20003f06270 */
[----:B------:R-:W-:Y:S01]  /*3700*/  IMAD.MOV.U32 R6, RZ, RZ, R42 ;  /* 0x000000ffff067224 */ /* 0x000fe200078e002a */
[----:B------:R-:W-:Y:S01]  /*3710*/  BSSY B0, `(.L_x_347) ;  /* 0x0000024000007945 */ /* 0x000fe20003800000 */
[----:B------:R-:W-:Y:S01]  /*3720*/  IMAD.MOV.U32 R3, RZ, RZ, R43 ;  /* 0x000000ffff037224 */ /* 0x000fe200078e002b */
[----:B------:R-:W-:Y:S01]  /*3730*/  PRMT R61, R10, 0x7610, R61 ;  /* 0x000076100a3d7816 */ /* 0x000fe2000000003d */
[----:B------:R-:W-:Y:S01]  /*3740*/  IMAD.MOV.U32 R10, RZ, RZ, R9 ;  /* 0x000000ffff0a7224 */ /* 0x000fe200078e0009 */
[----:B------:R-:W-:Y:S01]  /*3750*/  PRMT R40, R6, 0x7610, R40 ;  /* 0x0000761006287816 */ /* 0x000fe20000000028 */
[----:B------:R-:W-:Y:S01]  /*3760*/  IMAD.MOV.U32 R6, RZ, RZ, R4 ;  /* 0x000000ffff067224 */ /* 0x000fe200078e0004 */
[----:B------:R-:W-:Y:S01]  /*3770*/  PRMT R60, R3, 0x5410, R11 ;  /* 0x00005410033c7816 */ /* 0x000fe2000000000b */
[----:B------:R-:W-:Y:S01]  /*3780*/  IMAD.MOV.U32 R11, RZ, RZ, R8 ;  /* 0x000000ffff0b7224 */ /* 0x000fe200078e0008 */
[----:B------:R-:W-:Y:S01]  /*3790*/  CS2R R48, SRZ ;  /* 0x0000000000307805 */ /* 0x000fe2000001ff00 */
[----:B------:R-:W-:Y:S01]  /*37a0*/  IMAD.MOV.U32 R3, RZ, RZ, R5 ;  /* 0x000000ffff037224 */ /* 0x000fe200078e0005 */
[----:B------:R-:W-:Y:S01]  /*37b0*/  CS2R R22, SRZ ;  /* 0x0000000000167805 */ /* 0x000fe2000001ff00 */
[----:B------:R-:W-:Y:S01]  /*37c0*/  @P0 LOP3.LUT R234, R234, 0x1, RZ, 0xfc, !PT ;  /* 0x00000001eaea0812 */ /* 0x000fe200078efcff */
[----:B------:R-:W-:Y:S01]  /*37d0*/  CS2R R20, SRZ ;  /* 0x0000000000147805 */ /* 0x000fe2000001ff00 */
[----:B------:R-:W-:Y:S02]  /*37e0*/  PRMT R32, R11, 0x5410, R10 ;  /* 0x000054100b207816 */ /* 0x000fe4000000000a */
[----:B------:R-:W-:Y:S01]  /*37f0*/  PRMT R15, R6, 0x5410, R3 ;  /* 0x00005410060f7816 */ /* 0x000fe20000000003 */
[----:B------:R-:W-:-:S05]  /*3800*/  @P0 BRA `(.L_x_348) ;  /* 0x0000014000000947 */ /* 0x000fca0003800000 */
[----:B------:R-:W-:Y:S01]  /*3810*/  IADD3 R3, P1, P0, R102, R44, R161 ;  /* 0x0000002c66037210 */ /* 0x000fe2000783e0a1 */
[----:B------:R-:W-:Y:S01]  /*3820*/  CS2R R48, SRZ ;  /* 0x0000000000307805 */ /* 0x000fe2000001ff00 */
[----:B------:R-:W-:Y:S01]  /*3830*/  CS2R R20, SRZ ;  /* 0x0000000000147805 */ /* 0x000fe2000001ff00 */
[----:B------:R-:W-:Y:S01]  /*3840*/  CS2R R50, SRZ ;  /* 0x0000000000327805 */ /* 0x000fe2000001ff00 */
[----:B------:R-:W-:Y:S01]  /*3850*/  IADD3.X R10, R110, R37, R151, P1, P0 ;  /* 0x000000256e0a7210 */ /* 0x000fe20000fe0497 */
[----:B------:R-:W-:Y:S01]  /*3860*/  CS2R R22, SRZ ;  /* 0x0000000000167805 */ /* 0x000fe2000001ff00 */
[----:B------:R-:W-:Y:S04]  /*3870*/  IADD3 R6, P1, P0, R100, R38, R162 ;  /* 0x0000002664067210 */ /* 0x000fe8000783e0a2 */
[----:B------:R-:W-:Y:S02]  /*3880*/  IADD3.X R11, R109, R68, R152, P1, P0 ;  /* 0x000000446d0b7210 */ /* 0x000fe40000fe0498 */
[C---:B------:R-:W-:Y:S04]  /*3890*/  LEA R16, P0, R3.reuse, c[0x0][0x270], 0x1 ;  /* 0x00009c0003107a11 */ /* 0x040fe800078008ff */
[----:B------:R-:W-:Y:S02]  /*38a0*/  LEA.HI.X R17, R3, c[0x0][0x274], R10, 0x1, P0 ;  /* 0x00009d0003117a11 */ /* 0x000fe400000f0c0a */
[C---:B------:R-:W-:Y:S04]  /*38b0*/  LEA R10, P0, R6.reuse, c[0x0][0x288], 0x1 ;  /* 0x0000a200060a7a11 */ /* 0x040fe800078008ff */
[----:B------:R-:W-:Y:S02]  /*38c0*/  LEA.HI.X R11, R6, c[0x0][0x28c], R11, 0x1, P0 ;  /* 0x0000a300060b7a11 */ /* 0x000fe400000f0c0b */
[----:B------:R-:W-:Y:S11]  /*38d0*/  ISETP.GE.AND P0, PT, R78, c[0x0][0x27c], PT ;  /* 0x00009f004e007a0c */ /* 0x000ff60003f06270 */
[----:B------:R-:W-:Y:S02]  /*38e0*/  @!UPT UIADD3 URZ, URZ, URZ, URZ ;  /* 0x0000003f3f3ff290 */ /* 0x000fe4000fffe03f */
[----:B------:R1:W5:Y:S04]  /*38f0*/  @!P0 LDG.E.64 R48, [R16.64] ;  /* 0x0000000810308981 */ /* 0x000368000c1e1b00 */
[----:B------:R1:W5:Y:S01]  /*3900*/  @!P0 LDG.E.64 R20, [R10.64] ;  /* 0x000000080a148981 */ /* 0x000362000c1e1b00 */
[----:B------:R-:W-:Y:S11]  /*3910*/  ISETP.GE.AND P0, PT, R80, c[0x0][0x27c], PT ;  /* 0x00009f0050007a0c */ /* 0x000ff60003f06270 */
[----:B------:R-:W-:Y:S02]  /*3920*/  @!UPT UIADD3 URZ, URZ, URZ, URZ ;  /* 0x0000003f3f3ff290 */ /* 0x000fe4000fffe03f */
[----:B------:R1:W5:Y:S04]  /*3930*/  @!P0 LDG.E.64 R50, [R16.64+0x40] ;  /* 0x0000400810328981 */ /* 0x000368000c1e1b00 */
[----:B------:R1:W5:Y:S02]  /*3940*/  @!P0 LDG.E.64 R22, [R10.64+0x40] ;  /* 0x000040080a168981 */ /* 0x000364000c1e1b00 */
.L_x_348:
[----:B------:R-:W-:Y:S05]  /*3950*/  BSYNC B0 ;  /* 0x0000000000007941 */ /* 0x000fea0003800000 */
.L_x_347:
[----:B-1----:R-:W-:Y:S01]  /*3960*/  IADD3 R16, R81, 0x40, RZ ;  /* 0x0000004051107810 */ /* 0x002fe20007ffe0ff */
[----:B-----5:R-:W-:Y:S01]  /*3970*/  IMAD.MOV.U32 R10, RZ, RZ, R51 ;  /* 0x000000ffff0a7224 */ /* 0x020fe200078e0033 */
[----:B------:R-:W-:Y:S01]  /*3980*/  BSSY B0, `(.L_x_349) ;  /* 0x0000028000007945 */ /* 0x000fe20003800000 */
[----:B------:R-:W-:Y:S01]  /*3990*/  IMAD.MOV.U32 R6, RZ, RZ, R48 ;  /* 0x000000ffff067224 */ /* 0x000fe200078e0030 */
[----:B------:R-:W-:Y:S01]  /*39a0*/  ISETP.GE.AND P5, PT, R16, R90, PT ;  /* 0x0000005a1000720c */ /* 0x000fe20003fa6270 */
[----:B------:R-:W-:Y:S01]  /*39b0*/  IMAD.MOV.U32 R11, RZ, RZ, R50 ;  /* 0x000000ffff0b7224 */ /* 0x000fe200078e0032 */
[----:B------:R-:W-:Y:S01]  /*39c0*/  PRMT R63, R10, 0x7610, R63 ;  /* 0x000076100a3f7816 */ /* 0x000fe2000000003f */
[----:B------:R-:W-:Y:S01]  /*39d0*/  IMAD.MOV.U32 R3, RZ, RZ, R49 ;  /* 0x000000ffff037224 */ /* 0x000fe200078e0031 */
[----:B------:R-:W-:Y:S01]  /*39e0*/  PRMT R61, R61, 0x5410, R6 ;  /* 0x000054103d3d7816 */ /* 0x000fe20000000006 */
[----:B------:R-:W-:Y:S01]  /*39f0*/  IMAD.MOV.U32 R10, RZ, RZ, R23 ;  /* 0x000000ffff0a7224 */ /* 0x000fe200078e0017 */
[----:B------:R-:W-:Y:S01]  /*3a00*/  CS2R R58, SRZ ;  /* 0x00000000003a7805 */ /* 0x000fe2000001ff00 */
[----:B------:R-:W-:Y:S01]  /*3a10*/  IMAD.MOV.U32 R6, RZ, RZ, R20 ;  /* 0x000000ffff067224 */ /* 0x000fe200078e0014 */
[----:B------:R-:W-:Y:S01]  /*3a20*/  PRMT R62, R3, 0x5410, R11 ;  /* 0x00005410033e7816 */ /* 0x000fe2000000000b */
[----:B------:R-:W-:Y:S01]  /*3a30*/  CS2R R54, SRZ ;  /* 0x0000000000367805 */ /* 0x000fe2000001ff00 */
[----:B------:R-:W-:Y:S01]  /*3a40*/  MOV R11, R22 ;  /* 0x00000016000b7202 */ /* 0x000fe20000000f00 */
[----:B------:R-:W-:Y:S01]  /*3a50*/  CS2R R52, SRZ ;  /* 0x0000000000347805 */ /* 0x000fe2000001ff00 */
[----:B------:R-:W-:Y:S01]  /*3a60*/  MOV R3, R21 ;  /* 0x0000001500037202 */ /* 0x000fe20000000f00 */
[----:B------:R-:W-:Y:S01]  /*3a70*/  CS2R R26, SRZ ;  /* 0x00000000001a7805 */ /* 0x000fe2000001ff00 */
[----:B------:R-:W-:Y:S01]  /*3a80*/  PRMT R34, R11, 0x5410, R10 ;  /* 0x000054100b227816 */ /* 0x000fe2000000000a */
[----:B------:R-:W-:Y:S01]  /*3a90*/  CS2R R24, SRZ ;  /* 0x0000000000187805 */ /* 0x000fe2000001ff00 */
        /* <DEDUP_REMOVED lines=22> */
.L_x_350:
[----:B------:R-:W-:Y:S05]  /*3c00*/  BSYNC B0 ;  /* 0x0000000000007941 */ /* 0x000fea0003800000 */
.L_x_349:
        /* <DEDUP_REMOVED lines=16> */
[----:B------:R-:W-:Y:S02]  /*3d10*/  MOV R3, R25 ;  /* 0x0000001900037202 */ /* 0x000fe40000000f00 */
[----:B------:R-:W-:Y:S02]  /*3d20*/  PRMT R36, R11, 0x5410, R10 ;  /* 0x000054100b247816 */ /* 0x000fe4000000000a */
[----:B------:R-:W-:Y:S01]  /*3d30*/  PRMT R35, R6, 0x5410, R3 ;  /* 0x0000541006237816 */ /* 0x000fe20000000003 */
[----:B------:R-:W-:-:S05]  /*3d40*/  @P3 BRA `(.L_x_352) ;  /* 0x0000014000003947 */ /* 0x000fca0003800000 */
[----:B------:R-:W-:Y:S01]  /*3d50*/  IADD3 R6, P1, P0, R102, UR10, R44 ;  /* 0x0000000a66067c10 */ /* 0x000fe2000f83e02c */
[----:B------:R-:W-:Y:S01]  /*3d60*/  CS2R R56, SRZ ;  /* 0x0000000000387805 */ /* 0x000fe2000001ff00 */
[----:B------:R-:W-:Y:S01]  /*3d70*/  CS2R R28, SRZ ;  /* 0x00000000001c7805 */ /* 0x000fe2000001ff00 */
[----:B------:R-:W-:Y:S01]  /*3d80*/  CS2R R58, SRZ ;  /* 0x00000000003a7805 */ /* 0x000fe2000001ff00 */
[----:B------:R-:W-:Y:S01]  /*3d90*/  IADD3.X R10, R110, UR13, R37, P1, P0 ;  /* 0x0000000d6e0a7c10 */ /* 0x000fe20008fe0425 */
[----:B------:R-:W-:Y:S01]  /*3da0*/  CS2R R30, SRZ ;  /* 0x00000000001e7805 */ /* 0x000fe2000001ff00 */
[----:B------:R-:W-:Y:S04]  /*3db0*/  IADD3 R3, P1, P0, R100, UR16, R38 ;  /* 0x0000001064037c10 */ /* 0x000fe8000f83e026 */
[----:B------:R-:W-:Y:S02]  /*3dc0*/  IADD3.X R11, R109, UR14, R68, P1, P0 ;  /* 0x0000000e6d0b7c10 */ /* 0x000fe40008fe0444 */
        /* <DEDUP_REMOVED lines=12> */
.L_x_352:
[----:B------:R-:W-:Y:S05]  /*3e90*/  BSYNC B0 ;  /* 0x0000000000007941 */ /* 0x000fea0003800000 */
.L_x_351:
[----:B-----5:R-:W-:Y:S01]  /*3ea0*/  MOV R6, R56 ;  /* 0x0000003800067202 */ /* 0x020fe20000000f00 */
[----:B------:R2:W3:Y:S01]  /*3eb0*/  SHFL.IDX PT, R71, R91, RZ, 0x181f ;  /* 0x00181fff5b477589 */ /* 0x0004e200000e0000 */
[----:B-1----:R-:W-:Y:S01]  /*3ec0*/  IMAD.MOV.U32 R11, RZ, RZ, R58 ;  /* 0x000000ffff0b7224 */ /* 0x002fe200078e003a */
[----:B------:R-:W-:Y:S01]  /*3ed0*/  BSSY B1, `(.L_x_353) ;  /* 0x0000080000017945 */ /* 0x000fe20003800000 */
[----:B------:R-:W-:Y:S01]  /*3ee0*/  PRMT R65, R65, 0x5410, R6 ;  /* 0x0000541041417816 */ /* 0x000fe20000000006 */
[----:B------:R-:W-:Y:S02]  /*3ef0*/  IMAD.MOV.U32 R3, RZ, RZ, R57 ;  /* 0x000000ffff037224 */ /* 0x000fe400078e0039 */
[----:B------:R2:W1:Y:S01]  /*3f00*/  SHFL.IDX PT, R70, R92, RZ, 0x181f ;  /* 0x00181fff5c467589 */ /* 0x00046200000e0000 */
[----:B------:R-:W-:Y:S02]  /*3f10*/  IMAD.MOV.U32 R10, RZ, RZ, R59 ;  /* 0x000000ffff0a7224 */ /* 0x000fe400078e003b */
[----:B------:R-:W-:Y:S01]  /*3f20*/  PRMT R66, R3, 0x5410, R11 ;  /* 0x0000541003427816 */ /* 0x000fe2000000000b */
[----:B------:R-:W-:Y:S01]  /*3f30*/  IMAD.MOV.U32 R11, RZ, RZ, R30 ;  /* 0x000000ffff0b7224 */ /* 0x000fe200078e001e */
[----:B------:R-:W-:Y:S01]  /*3f40*/  MOV R3, R29 ;  /* 0x0000001d00037202 */ /* 0x000fe20000000f00 */
[----:B------:R-:W-:Y:S01]  /*3f50*/  IMAD.MOV.U32 R6, RZ, RZ, R28 ;  /* 0x000000ffff067224 */ /* 0x000fe200078e001c */
[----:B------:R-:W-:Y:S02]  /*3f60*/  PRMT R67, R10, 0x7610, R67 ;  /* 0x000076100a437816 */ /* 0x000fe40000000043 */
[----:B------:R-:W-:Y:S02]  /*3f70*/  MOV R10, R31 ;  /* 0x0000001f000a7202 */ /* 0x000fe40000000f00 */
[----:B------:R-:W-:Y:S02]  /*3f80*/  PRMT R37, R6, 0x5410, R3 ;  /* 0x0000541006257816 */ /* 0x000fe40000000003 */
[----:B------:R-:W-:Y:S01]  /*3f90*/  PRMT R38, R11, 0x5410, R10 ;  /* 0x000054100b267816 */ /* 0x000fe2000000000a */
[----:B------:R-:W-:-:S05]  /*3fa0*/  @P4 BRA `(.L_x_354) ;  /* 0x0000072000004947 */ /* 0x000fca0003800000 */
[----:B------:R-:W-:Y:S01]  /*3fb0*/  BSSY B0, `(.L_x_355) ;  /* 0x0000038000007945 */ /* 0x000fe20003800000 */
[----:B------:R-:W-:-:S05]  /*3fc0*/  @P6 BRA `(.L_x_356) ;  /* 0x0000036000006947 */ /* 0x000fca0003800000 */
[C---:B-1----:R-:W-:Y:S01]  /*3fd0*/  LEA R68, P0, R76.reuse, R70, 0x1 ;  /* 0x000000464c447211 */ /* 0x042fe200078008ff */
[----:B------:R-:W1:Y:S03]  /*3fe0*/  LDS.128 R16, [R213+0x8100] ;  /* 0x00810000d5107984 */ /* 0x000e660000000c00 */
[----:B---3--:R-:W-:Y:S02]  /*3ff0*/  LEA.HI.X R69, R76, R71, R77, 0x1, P0 ;  /* 0x000000474c457211 */ /* 0x008fe400000f0c4d */
[----:B------:R-:W-:Y:S11]  /*4000*/  ISETP.GE.AND P0, PT, R78, c[0x0][0x27c], PT ;  /* 0x00009f004e007a0c */ /* 0x000ff60003f06270 */
[----:B------:R-:W-:Y:S02]  /*4010*/  @!UPT UIADD3 URZ, URZ, URZ, URZ ;  /* 0x0000003f3f3ff290 */ /* 0x000fe4000fffe03f */
[----:B------:R-:W-:Y:S01]  /*4020*/  @!P0 HADD2.F32 R3, -RZ, R15.H0_H0 ;  /* 0x2000000fff038230 */ /* 0x000fe20000004100 */
[--C-:B------:R-:W-:Y:S01]  /*4030*/  @!P0 SHF.R.U64 R10, R4, 0x10, R5.reuse ;  /* 0x00000010040a8819 */ /* 0x100fe20000001205 */
[----:B------:R-:W-:Y:S01]  /*4040*/  @!P0 HADD2.F32 R40, -RZ, R40.H0_H0 ;  /* 0x20000028ff288230 */ /* 0x000fe20000004100 */
[----:B------:R-:W-:Y:S02]  /*4050*/  @!P0 SHF.R.U32.HI R11, RZ, 0x10, R5 ;  /* 0x00000010ff0b8819 */ /* 0x000fe40000011605 */
[--C-:B------:R-:W-:Y:S02]  /*4060*/  @!P0 SHF.R.U64 R44, R42, 0x10, R43.reuse ;  /* 0x000000102a2c8819 */ /* 0x100fe4000000122b */
[----:B------:R-:W-:Y:S05]  /*4070*/  @!P0 SHF.R.U32.HI R45, RZ, 0x10, R43 ;  /* 0x00000010ff2d8819 */ /* 0x000fea000001162b */
[----:B------:R-:W-:Y:S01]  /*4080*/  @!P0 HADD2.F32 R45, -RZ, R45.H0_H0 ;  /* 0x2000002dff2d8230 */ /* 0x000fe20000004100 */
[----:B-1----:R-:W-:Y:S02]  /*4090*/  @!P0 MOV R6, R16 ;  /* 0x0000001000068202 */ /* 0x002fe40000000f00 */
[----:B------:R-:W-:Y:S03]  /*40a0*/  @!P0 MOV R5, R17 ;  /* 0x0000001100058202 */ /* 0x000fe60000000f00 */
[--C-:B------:R-:W-:Y:S02]  /*40b0*/  @!P0 HADD2.F32 R39, -RZ, R6.reuse.H1_H1 ;  /* 0x30000006ff278230 */ /* 0x100fe40000004100 */
[----:B------:R-:W-:Y:S02]  /*40c0*/  @!P0 HADD2.F32 R4, -RZ, R6.H0_H0 ;  /* 0x20000006ff048230 */ /* 0x000fe40000004100 */
[----:B------:R-:W-:Y:S01]  /*40d0*/  @!P0 HADD2.F32 R6, -RZ, R10.H0_H0 ;  /* 0x2000000aff068230 */ /* 0x000fe20000004100 */
[CC--:B------:R-:W-:Y:S01]  /*40e0*/  @!P0 FMUL.FTZ R43, R39.reuse, R3.reuse ;  /* 0x00000003272b8220 */ /* 0x0c0fe20000410000 */
[--C-:B------:R-:W-:Y:S01]  /*40f0*/  @!P0 HADD2.F32 R42, -RZ, R5.reuse.H1_H1 ;  /* 0x30000005ff2a8230 */ /* 0x100fe20000004100 */
[C---:B------:R-:W-:Y:S01]  /*4100*/  @!P0 FMUL.FTZ R3, R4.reuse, R3 ;  /* 0x0000000304038220 */ /* 0x040fe20000410000 */
[----:B------:R-:W-:Y:S01]  /*4110*/  @!P0 HADD2.F32 R5, -RZ, R5.H0_H0 ;  /* 0x20000005ff058230 */ /* 0x000fe20000004100 */
[----:B------:R-:W-:Y:S01]  /*4120*/  @!P0 FFMA.FTZ R75, R4, R40, -R43 ;  /* 0x00000028044b8223 */ /* 0x000fe2000001082b */
[----:B------:R-:W-:Y:S01]  /*4130*/  @!P0 MOV R10, R18 ;  /* 0x00000012000a8202 */ /* 0x000fe20000000f00 */
[----:B------:R-:W-:Y:S01]  /*4140*/  @!P0 FFMA.FTZ R3, R39, R40, R3 ;  /* 0x0000002827038223 */ /* 0x000fe20000010003 */
[----:B------:R-:W-:Y:S01]  /*4150*/  @!P0 HADD2.F32 R43, -RZ, R44.H0_H0 ;  /* 0x2000002cff2b8230 */ /* 0x000fe20000004100 */
[CC--:B------:R-:W-:Y:S01]  /*4160*/  @!P0 FMUL.FTZ R44, R42.reuse, R6.reuse ;  /* 0x000000062a2c8220 */ /* 0x0c0fe20000410000 */
[----:B------:R-:W-:Y:S01]  /*4170*/  @!P0 HADD2.F32 R40, -RZ, R60.H0_H0 ;  /* 0x2000003cff288230 */ /* 0x000fe20000004100 */
[C---:B------:R-:W-:Y:S01]  /*4180*/  @!P0 FMUL.FTZ R4, R5.reuse, R6 ;  /* 0x0000000605048220 */ /* 0x040fe20000410000 */
[----:B------:R-:W-:Y:S01]  /*4190*/  @!P0 MOV R6, R19 ;  /* 0x0000001300068202 */ /* 0x000fe20000000f00 */
[-C--:B------:R-:W-:Y:S01]  /*41a0*/  @!P0 FFMA.FTZ R73, R5, R43.reuse, -R44 ;  /* 0x0000002b05498223 */ /* 0x080fe2000001082c */
[--C-:B------:R-:W-:Y:S01]  /*41b0*/  @!P0 HADD2.F32 R39, -RZ, R10.reuse.H1_H1 ;  /* 0x3000000aff278230 */ /* 0x100fe20000004100 */
[----:B------:R-:W-:Y:S01]  /*41c0*/  @!P0 FFMA.FTZ R4, R42, R43, R4 ;  /* 0x0000002b2a048223 */ /* 0x000fe20000010004 */
[----:B------:R-:W-:Y:S02]  /*41d0*/  @!P0 HADD2.F32 R5, -RZ, R15.H1_H1 ;  /* 0x3000000fff058230 */ /* 0x000fe40000004100 */
[----:B------:R-:W-:Y:S02]  /*41e0*/  @!P0 HADD2.F32 R15, -RZ, R11.H0_H0 ;  /* 0x2000000bff0f8230 */ /* 0x000fe40000004100 */
[----:B------:R-:W-:Y:S01]  /*41f0*/  @!P0 F2FP.PACK_AB R4, R4, R73 ;  /* 0x000000490404823e */ /* 0x000fe200000000ff */
[----:B------:R-:W-:Y:S02]  /*4200*/  @!P0 HADD2.F32 R11, -RZ, R10.H0_H0 ;  /* 0x2000000aff0b8230 */ /* 0x000fe40000004100 */
[--C-:B------:R-:W-:Y:S01]  /*4210*/  @!P0 HADD2.F32 R10, -RZ, R6.reuse.H0_H0 ;  /* 0x20000006ff0a8230 */ /* 0x100fe20000004100 */
[----:B------:R-:W-:Y:S01]  /*4220*/  @!P0 MOV R17, R4 ;  /* 0x0000000400118202 */ /* 0x000fe20000000f00 */
[----:B------:R-:W-:Y:S01]  /*4230*/  @!P0 HADD2.F32 R44, -RZ, R6.H1_H1 ;  /* 0x30000006ff2c8230 */ /* 0x000fe20000004100 */
[-C--:B------:R-:W-:Y:S02]  /*4240*/  @!P0 FMUL.FTZ R6, R39, R5.reuse ;  /* 0x0000000527068220 */ /* 0x080fe40000410000 */
[C---:B------:R-:W-:Y:S02]  /*4250*/  @!P0 FMUL.FTZ R5, R11.reuse, R5 ;  /* 0x000000050b058220 */ /* 0x040fe40000410000 */
[-C--:B------:R-:W-:Y:S02]  /*4260*/  @!P0 FFMA.FTZ R11, R11, R40.reuse, -R6 ;  /* 0x000000280b0b8223 */ /* 0x080fe40000010806 */
[-C--:B------:R-:W-:Y:S02]  /*4270*/  @!P0 FMUL.FTZ R6, R10, R15.reuse ;  /* 0x0000000f0a068220 */ /* 0x080fe40000410000 */
[----:B------:R-:W-:Y:S02]  /*4280*/  @!P0 FMUL.FTZ R72, R44, R15 ;  /* 0x0000000f2c488220 */ /* 0x000fe40000410000 */
[----:B------:R-:W-:Y:S02]  /*4290*/  @!P0 FFMA.FTZ R5, R39, R40, R5 ;  /* 0x0000002827058223 */ /* 0x000fe40000010005 */
[----:B------:R-:W-:Y:S01]  /*42a0*/  @!P0 FFMA.FTZ R72, R10, R45, -R72 ;  /* 0x0000002d0a488223 */ /* 0x000fe20000010848 */
[----:B------:R-:W-:Y:S01]  /*42b0*/  @!P0 F2FP.PACK_AB R10, R3, R75 ;  /* 0x0000004b030a823e */ /* 0x000fe200000000ff */
[----:B------:R-:W-:Y:S01]  /*42c0*/  @!P0 FFMA.FTZ R6, R44, R45, R6 ;  /* 0x0000002d2c068223 */ /* 0x000fe20000010006 */
[----:B------:R-:W-:Y:S02]  /*42d0*/  @!P0 F2FP.PACK_AB R5, R5, R11 ;  /* 0x0000000b0505823e */ /* 0x000fe400000000ff */
[----:B------:R-:W-:Y:S02]  /*42e0*/  @!P0 MOV R16, R10 ;  /* 0x0000000a00108202 */ /* 0x000fe40000000f00 */
[----:B------:R-:W-:Y:S02]  /*42f0*/  @!P0 F2FP.PACK_AB R3, R6, R72 ;  /* 0x000000480603823e */ /* 0x000fe400000000ff */
[----:B------:R-:W-:Y:S02]  /*4300*/  @!P0 MOV R18, R5 ;  /* 0x0000000500128202 */ /* 0x000fe40000000f00 */
[----:B------:R-:W-:Y:S05]  /*4310*/  @!P0 MOV R19, R3 ;  /* 0x0000000300138202 */ /* 0x000fea0000000f00 */
[----:B------:R1:W-:Y:S02]  /*4320*/  ST.E.128 [R68.64], R16 ;  /* 0x0000001044007985 */ /* 0x0003e4000c101d08 */
.L_x_356:
[----:B------:R-:W-:Y:S05]  /*4330*/  BSYNC B0 ;  /* 0x0000000000007941 */ /* 0x000fea0003800000 */
.L_x_355:
[----:B------:R-:W-:Y:S11]  /*4340*/  ISETP.GE.AND P0, PT, R212, c[0x0][0x1d4], PT ;  /* 0x00007500d4007a0c */ /* 0x000ff60003f06270 */
[----:B------:R-:W-:Y:S02]  /*4350*/  @!UPT UIADD3 URZ, URZ, URZ, URZ ;  /* 0x0000003f3f3ff290 */ /* 0x000fe4000fffe03f */
[----:B------:R-:W-:-:S05]  /*4360*/  @P0 BRA `(.L_x_354) ;  /* 0x0000036000000947 */ /* 0x000fca0003800000 */
[C---:B-1----:R-:W-:Y:S01]  /*4370*/  LEA R44, P0, R212.reuse, R70, 0x1 ;  /* 0x00000046d42c7211 */ /* 0x042fe200078008ff */
[----:B------:R-:W1:Y:S03]  /*4380*/  LDS.128 R16, [R213+0xb900] ;  /* 0x00b90000d5107984 */ /* 0x000e660000000c00 */
[----:B---3--:R-:W-:Y:S02]  /*4390*/  LEA.HI.X R45, R212, R71, R230, 0x1, P0 ;  /* 0x00000047d42d7211 */ /* 0x008fe400000f0ce6 */
[----:B------:R-:W-:Y:S11]  /*43a0*/  ISETP.GE.AND P0, PT, R80, c[0x0][0x27c], PT ;  /* 0x00009f0050007a0c */ /* 0x000ff60003f06270 */
[----:B------:R-:W-:Y:S02]  /*43b0*/  @!UPT UIADD3 URZ, URZ, URZ, URZ ;  /* 0x0000003f3f3ff290 */ /* 0x000fe4000fffe03f */
[----:B------:R-:W-:Y:S01]  /*43c0*/  @!P0 HADD2.F32 R3, -RZ, R32.H0_H0 ;  /* 0x20000020ff038230 */ /* 0x000fe20000004100 */
[----:B------:R-:W-:Y:S01]  /*43d0*/  @!P0 SHF.R.U64 R6, R8, 0x10, R9 ;  /* 0x0000001008068819 */ /* 0x000fe20000001209 */
[----:B------:R-:W-:Y:S01]  /*43e0*/  @!P0 HADD2.F32 R10, -RZ, R60.H1_H1 ;  /* 0x3000003cff0a8230 */ /* 0x000fe20000004100 */
[--C-:B------:R-:W-:Y:S02]  /*43f0*/  @!P0 SHF.R.U64 R15, R46, 0x10, R47.reuse ;  /* 0x000000102e0f8819 */ /* 0x100fe4000000122f */
[----:B------:R-:W-:Y:S01]  /*4400*/  @!P0 SHF.R.U32.HI R42, RZ, 0x10, R47 ;  /* 0x00000010ff2a8819 */ /* 0x000fe2000001162f */
[----:B------:R-:W-:Y:S01]  /*4410*/  @!P0 HADD2.F32 R6, -RZ, R6.H0_H0 ;  /* 0x20000006ff068230 */ /* 0x000fe20000004100 */
[----:B------:R-:W-:Y:S01]  /*4420*/  @!P0 SHF.R.U32.HI R9, RZ, 0x10, R9 ;  /* 0x00000010ff098819 */ /* 0x000fe20000011609 */
[----:B------:R-:W-:Y:S02]  /*4430*/  @!P0 HADD2.F32 R15, -RZ, R15.H0_H0 ;  /* 0x2000000fff0f8230 */ /* 0x000fe40000004100 */
[----:B------:R-:W-:Y:S01]  /*4440*/  @!P0 HADD2.F32 R42, -RZ, R42.H0_H0 ;  /* 0x2000002aff2a8230 */ /* 0x000fe20000004100 */
[----:B-1----:R-:W-:Y:S02]  /*4450*/  @!P0 MOV R4, R16 ;  /* 0x0000001000048202 */ /* 0x002fe40000000f00 */
[----:B------:R-:W-:Y:S03]  /*4460*/  @!P0 MOV R5, R17 ;  /* 0x0000001100058202 */ /* 0x000fe60000000f00 */
[--C-:B------:R-:W-:Y:S02]  /*4470*/  @!P0 HADD2.F32 R8, -RZ, R4.reuse.H1_H1 ;  /* 0x30000004ff088230 */ /* 0x100fe40000004100 */
[----:B------:R-:W-:Y:S02]  /*4480*/  @!P0 HADD2.F32 R4, -RZ, R4.H0_H0 ;  /* 0x20000004ff048230 */ /* 0x000fe40000004100 */
[--C-:B------:R-:W-:Y:S01]  /*4490*/  @!P0 HADD2.F32 R11, -RZ, R5.reuse.H1_H1 ;  /* 0x30000005ff0b8230 */ /* 0x100fe20000004100 */
[-C--:B------:R-:W-:Y:S01]  /*44a0*/  @!P0 FMUL.FTZ R39, R8, R3.reuse ;  /* 0x0000000308278220 */ /* 0x080fe20000410000 */
[----:B------:R-:W-:Y:S01]  /*44b0*/  @!P0 HADD2.F32 R5, -RZ, R5.H0_H0 ;  /* 0x20000005ff058230 */ /* 0x000fe20000004100 */
[C---:B------:R-:W-:Y:S02]  /*44c0*/  @!P0 FMUL.FTZ R3, R4.reuse, R3 ;  /* 0x0000000304038220 */ /* 0x040fe40000410000 */
[-C--:B------:R-:W-:Y:S02]  /*44d0*/  @!P0 FFMA.FTZ R47, R4, R10.reuse, -R39 ;  /* 0x0000000a042f8223 */ /* 0x080fe40000010827 */
[----:B------:R-:W-:Y:S01]  /*44e0*/  @!P0 FFMA.FTZ R3, R8, R10, R3 ;  /* 0x0000000a08038223 */ /* 0x000fe20000010003 */
[----:B------:R-:W-:Y:S01]  /*44f0*/  @!P0 MOV R8, R18 ;  /* 0x0000001200088202 */ /* 0x000fe20000000f00 */
[-C--:B------:R-:W-:Y:S01]  /*4500*/  @!P0 FMUL.FTZ R39, R11, R6.reuse ;  /* 0x000000060b278220 */ /* 0x080fe20000410000 */
[----:B------:R-:W-:Y:S01]  /*4510*/  @!P0 HADD2.F32 R10, -RZ, R9.H0_H0 ;  /* 0x20000009ff0a8230 */ /* 0x000fe20000004100 */
[C---:B------:R-:W-:Y:S01]  /*4520*/  @!P0 FMUL.FTZ R4, R5.reuse, R6 ;  /* 0x0000000605048220 */ /* 0x040fe20000410000 */
[----:B------:R-:W-:Y:S01]  /*4530*/  @!P0 MOV R6, R19 ;  /* 0x0000001300068202 */ /* 0x000fe20000000f00 */
[-C--:B------:R-:W-:Y:S01]  /*4540*/  @!P0 FFMA.FTZ R46, R5, R15.reuse, -R39 ;  /* 0x0000000f052e8223 */ /* 0x080fe20000010827 */
[----:B------:R-:W-:Y:S01]  /*4550*/  @!P0 HADD2.F32 R5, -RZ, R32.H1_H1 ;  /* 0x30000020ff058230 */ /* 0x000fe20000004100 */
[----:B------:R-:W-:Y:S01]  /*4560*/  @!P0 FFMA.FTZ R4, R11, R15, R4 ;  /* 0x0000000f0b048223 */ /* 0x000fe20000010004 */
[--C-:B------:R-:W-:Y:S02]  /*4570*/  @!P0 HADD2.F32 R32, -RZ, R8.reuse.H1_H1 ;  /* 0x30000008ff208230 */ /* 0x100fe40000004100 */
[----:B------:R-:W-:Y:S02]  /*4580*/  @!P0 HADD2.F32 R9, -RZ, R8.H0_H0 ;  /* 0x20000008ff098230 */ /* 0x000fe40000004100 */
[----:B------:R-:W-:Y:S01]  /*4590*/  @!P0 F2FP.PACK_AB R4, R4, R46 ;  /* 0x0000002e0404823e */ /* 0x000fe200000000ff */
[--C-:B------:R-:W-:Y:S02]  /*45a0*/  @!P0 HADD2.F32 R8, -RZ, R6.reuse.H0_H0 ;  /* 0x20000006ff088230 */ /* 0x100fe40000004100 */
[----:B------:R-:W-:Y:S01]  /*45b0*/  @!P0 HADD2.F32 R39, -RZ, R61.H0_H0 ;  /* 0x2000003dff278230 */ /* 0x000fe20000004100 */
        /* <DEDUP_REMOVED lines=8> */
[-C--:B------:R-:W-:Y:S01]  /*4640*/  @!P0 FFMA.FTZ R43, R8, R42.reuse, -R43 ;  /* 0x0000002a082b8223 */ /* 0x080fe2000001082b */
        /* <DEDUP_REMOVED lines=8> */
.L_x_354:
[----:B------:R-:W-:Y:S05]  /*46d0*/  BSYNC B1 ;  /* 0x0000000000017941 */ /* 0x000fea0003800000 */
.L_x_353:
[----:B-1----:R1:W4:Y:S01]  /*46e0*/  SHFL.IDX PT, R44, R91, 0x1, 0x181f ;  /* 0x00381f005b2c7f89 */ /* 0x00232200000e0000 */
[----:B------:R-:W-:Y:S01]  /*46f0*/  LOP3.LUT P0, RZ, R234, 0x1, RZ, 0xc0, !PT ;  /* 0x00000001eaff7812 */ /* 0x000fe2000780c0ff */
[----:B------:R-:W-:Y:S02]  /*4700*/  BSSY B1, `(.L_x_357) ;  /* 0x0000075000017945 */ /* 0x000fe40003800000 */
[----:B------:R1:W2:Y:S10]  /*4710*/  SHFL.IDX PT, R40, R92, 0x1, 0x181f ;  /* 0x00381f005c287f89 */ /* 0x0002b400000e0000 */
[----:B------:R-:W-:-:S05]  /*4720*/  @P0 BRA `(.L_x_358) ;  /* 0x0000072000000947 */ /* 0x000fca0003800000 */
[----:B------:R-:W-:Y:S01]  /*4730*/  BSSY B0, `(.L_x_359) ;  /* 0x0000038000007945 */ /* 0x000fe20003800000 */
[----:B------:R-:W-:-:S05]  /*4740*/  @P6 BRA `(.L_x_360) ;  /* 0x0000036000006947 */ /* 0x000fca0003800000 */
[C---:B--2---:R-:W-:Y:S01]  /*4750*/  LEA R42, P0, R76.reuse, R40, 0x1 ;  /* 0x000000284c2a7211 */ /* 0x044fe200078008ff */
[----:B------:R-:W2:Y:S03]  /*4760*/  LDS.128 R8, [R213+0x9100] ;  /* 0x00910000d5087984 */ /* 0x000ea60000000c00 */
[----:B----4-:R-:W-:Y:S02]  /*4770*/  LEA.HI.X R43, R76, R44, R77, 0x1, P0 ;  /* 0x0000002c4c2b7211 */ /* 0x010fe400000f0c4d */
[----:B------:R-:W-:Y:S11]  /*4780*/  ISETP.GE.AND P0, PT, R78, c[0x0][0x27c], PT ;  /* 0x00009f004e007a0c */ /* 0x000ff60003f06270 */
[----:B------:R-:W-:Y:S02]  /*4790*/  @!UPT UIADD3 URZ, URZ, URZ, URZ ;  /* 0x0000003f3f3ff290 */ /* 0x000fe4000fffe03f */
[----:B------:R-:W-:Y:S01]  /*47a0*/  @!P0 HADD2.F32 R3, -RZ, R33.H0_H0 ;  /* 0x20000021ff038230 */ /* 0x000fe20000004100 */
[----:B------:R-:W-:Y:S01]  /*47b0*/  @!P0 SHF.R.U64 R6, R20, 0x10, R21 ;  /* 0x0000001014068819 */ /* 0x000fe20000001215 */
[----:B------:R-:W-:Y:S01]  /*47c0*/  @!P0 HADD2.F32 R17, -RZ, R61.H1_H1 ;  /* 0x3000003dff118230 */ /* 0x000fe20000004100 */
[----:B------:R-:W-:Y:S02]  /*47d0*/  @!P0 SHF.R.U64 R19, R48, 0x10, R49 ;  /* 0x0000001030138819 */ /* 0x000fe40000001231 */
[----:B------:R-:W-:Y:S01]  /*47e0*/  @!P0 SHF.R.U32.HI R16, RZ, 0x10, R21 ;  /* 0x00000010ff108819 */ /* 0x000fe20000011615 */
[----:B------:R-:W-:Y:S01]  /*47f0*/  @!P0 HADD2.F32 R6, -RZ, R6.H0_H0 ;  /* 0x20000006ff068230 */ /* 0x000fe20000004100 */
[----:B------:R-:W-:Y:S01]  /*4800*/  @!P0 SHF.R.U32.HI R39, RZ, 0x10, R49 ;  /* 0x00000010ff278819 */ /* 0x000fe20000011631 */
[----:B------:R-:W-:Y:S02]  /*4810*/  @!P0 HADD2.F32 R19, -RZ, R19.H0_H0 ;  /* 0x20000013ff138230 */ /* 0x000fe40000004100 */
[----:B------:R-:W-:Y:S01]  /*4820*/  @!P0 HADD2.F32 R21, -RZ, R62.H0_H0 ;  /* 0x2000003eff158230 */ /* 0x000fe20000004100 */
[----:B--2---:R-:W-:Y:S02]  /*4830*/  @!P0 MOV R4, R8 ;  /* 0x0000000800048202 */ /* 0x004fe40000000f00 */
[----:B------:R-:W-:Y:S03]  /*4840*/  @!P0 MOV R5, R9 ;  /* 0x0000000900058202 */ /* 0x000fe60000000f00 */
[--C-:B------:R-:W-:Y:S02]  /*4850*/  @!P0 HADD2.F32 R15, -RZ, R4.reuse.H1_H1 ;  /* 0x30000004ff0f8230 */ /* 0x100fe40000004100 */
[----:B------:R-:W-:Y:S02]  /*4860*/  @!P0 HADD2.F32 R4, -RZ, R4.H0_H0 ;  /* 0x20000004ff048230 */ /* 0x000fe40000004100 */
[--C-:B------:R-:W-:Y:S01]  /*4870*/  @!P0 HADD2.F32 R18, -RZ, R5.reuse.H1_H1 ;  /* 0x30000005ff128230 */ /* 0x100fe20000004100 */
[CC--:B------:R-:W-:Y:S01]  /*4880*/  @!P0 FMUL.FTZ R20, R15.reuse, R3.reuse ;  /* 0x000000030f148220 */ /* 0x0c0fe20000410000 */
[----:B------:R-:W-:Y:S01]  /*4890*/  @!P0 HADD2.F32 R5, -RZ, R5.H0_H0 ;  /* 0x20000005ff058230 */ /* 0x000fe20000004100 */
[C---:B------:R-:W-:Y:S02]  /*48a0*/  @!P0 FMUL.FTZ R3, R4.reuse, R3 ;  /* 0x0000000304038220 */ /* 0x040fe40000410000 */
[-C--:B------:R-:W-:Y:S02]  /*48b0*/  @!P0 FFMA.FTZ R46, R4, R17.reuse, -R20 ;  /* 0x00000011042e8223 */ /* 0x080fe40000010814 */
[----:B------:R-:W-:Y:S01]  /*48c0*/  @!P0 FFMA.FTZ R3, R15, R17, R3 ;  /* 0x000000110f038223 */ /* 0x000fe20000010003 */
[----:B------:R-:W-:Y:S01]  /*48d0*/  @!P0 MOV R15, R10 ;  /* 0x0000000a000f8202 */ /* 0x000fe20000000f00 */
[CC--:B------:R-:W-:Y:S01]  /*48e0*/  @!P0 FMUL.FTZ R20, R18.reuse, R6.reuse ;  /* 0x0000000612148220 */ /* 0x0c0fe20000410000 */
[----:B------:R-:W-:Y:S01]  /*48f0*/  @!P0 HADD2.F32 R17, -RZ, R16.H0_H0 ;  /* 0x20000010ff118230 */ /* 0x000fe20000004100 */
[C---:B------:R-:W-:Y:S01]  /*4900*/  @!P0 FMUL.FTZ R4, R5.reuse, R6 ;  /* 0x0000000605048220 */ /* 0x040fe20000410000 */
[----:B------:R-:W-:Y:S01]  /*4910*/  @!P0 MOV R6, R11 ;  /* 0x0000000b00068202 */ /* 0x000fe20000000f00 */
[-C--:B------:R-:W-:Y:S01]  /*4920*/  @!P0 FFMA.FTZ R45, R5, R19.reuse, -R20 ;  /* 0x00000013052d8223 */ /* 0x080fe20000010814 */
[----:B------:R-:W-:Y:S01]  /*4930*/  @!P0 HADD2.F32 R20, -RZ, R15.H1_H1 ;  /* 0x3000000fff148230 */ /* 0x000fe20000004100 */
[----:B------:R-:W-:Y:S01]  /*4940*/  @!P0 FFMA.FTZ R4, R18, R19, R4 ;  /* 0x0000001312048223 */ /* 0x000fe20000010004 */
[----:B------:R-:W-:Y:S02]  /*4950*/  @!P0 HADD2.F32 R5, -RZ, R33.H1_H1 ;  /* 0x30000021ff058230 */ /* 0x000fe40000004100 */
[----:B------:R-:W-:Y:S02]  /*4960*/  @!P0 HADD2.F32 R16, -RZ, R15.H0_H0 ;  /* 0x2000000fff108230 */ /* 0x000fe40000004100 */
[----:B------:R-:W-:Y:S01]  /*4970*/  @!P0 F2FP.PACK_AB R4, R4, R45 ;  /* 0x0000002d0404823e */ /* 0x000fe200000000ff */
[--C-:B------:R-:W-:Y:S02]  /*4980*/  @!P0 HADD2.F32 R15, -RZ, R6.reuse.H0_H0 ;  /* 0x20000006ff0f8230 */ /* 0x100fe40000004100 */
[----:B------:R-:W-:Y:S01]  /*4990*/  @!P0 HADD2.F32 R32, -RZ, R6.H1_H1 ;  /* 0x30000006ff208230 */ /* 0x000fe20000004100 */
[-C--:B------:R-:W-:Y:S01]  /*49a0*/  @!P0 FMUL.FTZ R6, R20, R5.reuse ;  /* 0x0000000514068220 */ /* 0x080fe20000410000 */
[----:B------:R-:W-:Y:S01]  /*49b0*/  @!P0 MOV R9, R4 ;  /* 0x0000000400098202 */ /* 0x000fe20000000f00 */
[C---:B------:R-:W-:Y:S01]  /*49c0*/  @!P0 FMUL.FTZ R5, R16.reuse, R5 ;  /* 0x0000000510058220 */ /* 0x040fe20000410000 */
[----:B------:R-:W-:Y:S01]  /*49d0*/  @!P0 HADD2.F32 R33, -RZ, R39.H0_H0 ;  /* 0x20000027ff218230 */ /* 0x000fe20000004100 */
[----:B------:R-:W-:Y:S02]  /*49e0*/  @!P0 FFMA.FTZ R16, R16, R21, -R6 ;  /* 0x0000001510108223 */ /* 0x000fe40000010806 */
[CC--:B------:R-:W-:Y:S02]  /*49f0*/  @!P0 FMUL.FTZ R6, R15.reuse, R17.reuse ;  /* 0x000000110f068220 */ /* 0x0c0fe40000410000 */
        /* <DEDUP_REMOVED lines=11> */
.L_x_360:
[----:B------:R-:W-:Y:S05]  /*4ab0*/  BSYNC B0 ;  /* 0x0000000000007941 */ /* 0x000fea0003800000 */
.L_x_359:
[----:B------:R-:W-:Y:S11]  /*4ac0*/  ISETP.GE.AND P0, PT, R212, c[0x0][0x1d4], PT ;  /* 0x00007500d4007a0c */ /* 0x000ff60003f06270 */
[----:B------:R-:W-:Y:S02]  /*4ad0*/  @!UPT UIADD3 URZ, URZ, URZ, URZ ;  /* 0x0000003f3f3ff290 */ /* 0x000fe4000fffe03f */
        /* <DEDUP_REMOVED lines=9> */
[----:B------:R-:W-:Y:S01]  /*4b70*/  @!P0 SHF.R.U64 R19, R50, 0x10, R51 ;  /* 0x0000001032138819 */ /* 0x000fe20000001233 */
[----:B------:R-:W-:Y:S01]  /*4b80*/  @!P0 HADD2.F32 R21, -RZ, R63.H0_H0 ;  /* 0x2000003fff158230 */ /* 0x000fe20000004100 */
[----:B------:R-:W-:Y:S01]  /*4b90*/  @!P0 SHF.R.U32.HI R16, RZ, 0x10, R23 ;  /* 0x00000010ff108819 */ /* 0x000fe20000011617 */
[----:B------:R-:W-:Y:S01]  /*4ba0*/  @!P0 HADD2.F32 R6, -RZ, R6.H0_H0 ;  /* 0x20000006ff068230 */ /* 0x000fe20000004100 */
[----:B------:R-:W-:Y:S01]  /*4bb0*/  @!P0 SHF.R.U32.HI R23, RZ, 0x10, R51 ;  /* 0x00000010ff178819 */ /* 0x000fe20000011633 */
[----:B------:R-:W-:Y:S04]  /*4bc0*/  @!P0 HADD2.F32 R19, -RZ, R19.H0_H0 ;  /* 0x20000013ff138230 */ /* 0x000fe80000004100 */
        /* <DEDUP_REMOVED lines=26> */
[C---:B------:R-:W-:Y:S02]  /*4d70*/  @!P0 FMUL.FTZ R5, R16.reuse, R5 ;  /* 0x0000000510058220 */ /* 0x040fe40000410000 */
        /* <DEDUP_REMOVED lines=13> */
.L_x_358:
[----:B------:R-:W-:Y:S05]  /*4e50*/  BSYNC B1 ;  /* 0x0000000000017941 */ /* 0x000fea0003800000 */
.L_x_357:
[----:B------:R1:W4:Y:S01]  /*4e60*/  SHFL.IDX PT, R39, R91, 0x2, 0x181f ;  /* 0x00581f005b277f89 */ /* 0x00032200000e0000 */
[----:B------:R-:W-:Y:S03]  /*4e70*/  BSSY B1, `(.L_x_361) ;  /* 0x0000075000017945 */ /* 0x000fe60003800000 */
[----:B------:R1:W3:Y:S01]  /*4e80*/  SHFL.IDX PT, R34, R92, 0x2, 0x181f ;  /* 0x00581f005c227f89 */ /* 0x0002e200000e0000 */
[----:B------:R-:W-:-:S05]  /*4e90*/  @P5 BRA `(.L_x_362) ;  /* 0x0000072000005947 */ /* 0x000fca0003800000 */
[----:B------:R-:W-:Y:S01]  /*4ea0*/  BSSY B0, `(.L_x_363) ;  /* 0x0000038000007945 */ /* 0x000fe20003800000 */
[----:B------:R-:W-:-:S05]  /*4eb0*/  @P6 BRA `(.L_x_364) ;  /* 0x0000036000006947 */ /* 0x000fca0003800000 */
[C---:B--23--:R-:W-:Y:S01]  /*4ec0*/  LEA R32, P0, R76.reuse, R34, 0x1 ;  /* 0x000000224c207211 */ /* 0x04cfe200078008ff */
        /* <DEDUP_REMOVED lines=53> */
.L_x_364:
[----:B------:R-:W-:Y:S05]  /*5220*/  BSYNC B0 ;  /* 0x0000000000007941 */ /* 0x000fea0003800000 */
.L_x_363:
[----:B------:R-:W-:Y:S11]  /*5230*/  ISETP.GE.AND P0, PT, R212, c[0x0][0x1d4], PT ;  /* 0x00007500d4007a0c */ /* 0x000ff60003f06270 */
[----:B------:R-:W-:Y:S02]  /*5240*/  @!UPT UIADD3 URZ, URZ, URZ, URZ ;  /* 0x0000003f3f3ff290 */ /* 0x000fe4000fffe03f */
[----:B------:R-:W-:-:S05]  /*5250*/  @P0 BRA `(.L_x_362) ;  /* 0x0000036000000947 */ /* 0x000fca0003800000 */
[C---:B---3--:R-:W-:Y:S01]  /*5260*/  LEA R24, P0, R212.reuse, R34, 0x1 ;  /* 0x00000022d4187211 */ /* 0x048fe200078008ff */
[----:B--2---:R-:W2:Y:S03]  /*5270*/  LDS.128 R8, [R213+0xd900] ;  /* 0x00d90000d5087984 */ /* 0x004ea60000000c00 */
        /* <DEDUP_REMOVED lines=52> */
.L_x_362:
[----:B------:R-:W-:Y:S05]  /*55c0*/  BSYNC B1 ;  /* 0x0000000000017941 */ /* 0x000fea0003800000 */
.L_x_361:
[----:B--2---:R2:W1:Y:S04]  /*55d0*/  SHFL.IDX PT, R32, R91, 0x3, 0x181f ;  /* 0x00781f005b207f89 */ /* 0x00446800000e0000 */
[----:B------:R2:W4:Y:S01]  /*55e0*/  SHFL.IDX PT, R27, R92, 0x3, 0x181f ;  /* 0x00781f005c1b7f89 */ /* 0x00052200000e0000 */
[----:B------:R-:W-:-:S05]  /*55f0*/  @P3 BRA `(.L_x_365) ;  /* 0x0000330000003947 */ /* 0x000fca0003800000 */
[----:B------:R-:W-:Y:S01]  /*5600*/  BSSY B0, `(.L_x_366) ;  /* 0x0000038000007945 */ /* 0x000fe20003800000 */
[----:B------:R-:W-:-:S05]  /*5610*/  @P6 BRA `(.L_x_367) ;  /* 0x0000036000006947 */ /* 0x000fca0003800000 */
[C---:B----4-:R-:W-:Y:S01]  /*5620*/  LEA R24, P0, R76.reuse, R27, 0x1 ;  /* 0x0000001b4c187211 */ /* 0x050fe200078008ff */
[----:B------:R-:W4:Y:S03]  /*5630*/  LDS.128 R8, [R213+0xb100] ;  /* 0x00b10000d5087984 */ /* 0x000f260000000c00 */
[----:B-1----:R-:W-:Y:S02]  /*5640*/  LEA.HI.X R25, R76, R32, R77, 0x1, P0 ;  /* 0x000000204c197211 */ /* 0x002fe400000f0c4d */
        /* <DEDUP_REMOVED lines=12> */
[----:B----4-:R-:W-:Y:S02]  /*5710*/  @!P0 MOV R4, R8 ;  /* 0x0000000800048202 */ /* 0x010fe40000000f00 */
        /* <DEDUP_REMOVED lines=38> */
.L_x_367:
[----:B------:R-:W-:Y:S05]  /*5980*/  BSYNC B0 ;  /* 0x0000000000007941 */ /* 0x000fea0003800000 */
.L_x_366:
[----:B------:R-:W-:Y:S11]  /*5990*/  ISETP.GE.AND P0, PT, R212, c[0x0][0x1d4], PT ;  /* 0x00007500d4007a0c */ /* 0x000ff60003f06270 */
[----:B------:R-:W-:Y:S02]  /*59a0*/  @!UPT UIADD3 URZ, URZ, URZ, URZ ;  /* 0x0000003f3f3ff290 */ /* 0x000fe4000fffe03f */
[----:B------:R-:W-:-:S05]  /*59b0*/  @P0 BRA `(.L_x_365) ;  /* 0x00002f4000000947 */ /* 0x000fca0003800000 */
[C---:B----4-:R-:W-:Y:S01]  /*59c0*/  LEA R26, P0, R212.reuse, R27, 0x1 ;  /* 0x0000001bd41a7211 */ /* 0x050fe200078008ff */
[----:B-1----:R-:W1:Y:S03]  /*59d0*/  LDS.128 R8, [R213+0xe900] ;  /* 0x00e90000d5087984 */ /* 0x002e660000000c00 */
[----:B------:R-:W-:Y:S02]  /*59e0*/  LEA.HI.X R27, R212, R32, R230, 0x1, P0 ;  /* 0x00000020d41b7211 */ /* 0x000fe400000f0ce6 */
        /* <DEDUP_REMOVED lines=12> */
[----:B-1----:R-:W-:Y:S02]  /*5ab0*/  @!P0 MOV R4, R8 ;  /* 0x0000000800048202 */ /* 0x002fe40000000f00 */
        /* <DEDUP_REMOVED lines=37> */
[----:B------:R1:W-:Y:S01]  /*5d10*/  ST.E.128 [R26.64], R8 ;  /* 0x000000081a007985 */ /* 0x0003e2000c101d08 */
[----:B------:R-:W-:-:S05]  /*5d20*/  BRA `(.L_x_365) ;  /* 0x00002bd000007947 */ /* 0x000fca0003800000 */
.L_x_344:
[C---:B------:R-:W-:Y:S01]  /*5d30*/  IADD3 R169, R81.reuse, 0x20, RZ ;  /* 0x0000002051a97810 */ /* 0x040fe20007ffe0ff */
[----:B------:R-:W-:Y:S01]  /*5d40*/  CS2R R62, SRZ ;  /* 0x00000000003e7805 */ /* 0x000fe2000001ff00 */
[----:B------:R-:W-:Y:S01]  /*5d50*/  IADD3 R168, R81, 0x40, RZ ;  /* 0x0000004051a87810 */ /* 0x000fe20007ffe0ff */
[----:B------:R-:W-:Y:S01]  /*5d60*/  CS2R R60, SRZ ;  /* 0x00000000003c7805 */ /* 0x000fe2000001ff00 */
[----:B------:R-:W-:Y:S01]  /*5d70*/  ISETP.GE.AND P3, PT, R169, R90, PT ;  /* 0x0000005aa900720c */ /* 0x000fe20003f66270 */
[----:B------:R-:W-:Y:S01]  /*5d80*/  CS2R R66, SRZ ;  /* 0x0000000000427805 */ /* 0x000fe2000001ff00 */
[----:B------:R-:W-:Y:S01]  /*5d90*/  IADD3 R167, R81, 0x60, RZ ;  /* 0x0000006051a77810 */ /* 0x000fe20007ffe0ff */
[----:B------:R-:W-:Y:S01]  /*5da0*/  CS2R R64, SRZ ;  /* 0x0000000000407805 */ /* 0x000fe2000001ff00 */
[----:B------:R-:W-:Y:S01]  /*5db0*/  ISETP.GE.OR P3, PT, R76, c[0x0][0x27c], P3 ;  /* 0x00009f004c007a0c */ /* 0x000fe20001f66670 */
[----:B------:R-:W-:Y:S01]  /*5dc0*/  CS2R R34, SRZ ;  /* 0x0000000000227805 */ /* 0x000fe2000001ff00 */
[----:B------:R-:W-:Y:S01]  /*5dd0*/  IADD3 R75, -R83, c[0x0][0x1d4], RZ ;  /* 0x00007500534b7a10 */ /* 0x000fe20007ffe1ff */
[----:B------:R-:W-:Y:S01]  /*5de0*/  CS2R R32, SRZ ;  /* 0x0000000000207805 */ /* 0x000fe2000001ff00 */
[----:B------:R-:W-:Y:S01]  /*5df0*/  CS2R R58, SRZ ;  /* 0x00000000003a7805 */ /* 0x000fe2000001ff00 */
[----:B------:R-:W-:Y:S01]  /*5e00*/  CS2R R56, SRZ ;  /* 0x0000000000387805 */ /* 0x000fe2000001ff00 */
[----:B------:R-:W-:Y:S01]  /*5e10*/  CS2R R30, SRZ ;  /* 0x00000000001e7805 */ /* 0x000fe2000001ff00 */
[----:B------:R-:W-:Y:S01]  /*5e20*/  CS2R R28, SRZ ;  /* 0x00000000001c7805 */ /* 0x000fe2000001ff00 */
[----:B------:R-:W-:Y:S01]  /*5e30*/  CS2R R46, SRZ ;  /* 0x00000000002e7805 */ /* 0x000fe2000001ff00 */
[----:B------:R1:W2:Y:S01]  /*5e40*/  SHFL.IDX PT, R85, R91, RZ, 0x181f ;  /* 0x00181fff5b557589 */ /* 0x0002a200000e0000 */
[----:B------:R-:W-:Y:S03]  /*5e50*/  BSSY B0, `(.L_x_368) ;  /* 0x00000e1000007945 */ /* 0x000fe60003800000 */
[----:B------:R-:W-:Y:S04]  /*5e60*/  @!P3 IADD3 R3, P1, P0, R106, R44, R161 ;  /* 0x0000002c6a03b210 */ /* 0x000fe8000783e0a1 */
[----:B------:R-:W-:Y:S01]  /*5e70*/  @!P3 IADD3.X R4, R112, R37, R151, P1, P0 ;  /* 0x000000257004b210 */ /* 0x000fe20000fe0497 */
[----:B------:R1:W3:Y:S01]  /*5e80*/  SHFL.IDX PT, R84, R92, RZ, 0x181f ;  /* 0x00181fff5c547589 */ /* 0x0002e200000e0000 */
[----:B------:R-:W-:Y:S04]  /*5e90*/  @!P3 IADD3 R5, P1, P0, R104, R38, R162 ;  /* 0x000000266805b210 */ /* 0x000fe8000783e0a2 */
[C---:B------:R-:W-:Y:S02]  /*5ea0*/  @!P3 IADD3.X R10, R111.reuse, R68, R152, P1, P0 ;  /* 0x000000446f0ab210 */ /* 0x040fe40000fe0498 */
[----:B------:R-:W-:Y:S04]  /*5eb0*/  ISETP.GE.AND P1, PT, R168, R90, PT ;  /* 0x0000005aa800720c */ /* 0x000fe80003f26270 */
[----:B------:R-:W-:Y:S11]  /*5ec0*/  ISETP.GE.OR P1, PT, R76, c[0x0][0x27c], P1 ;  /* 0x00009f004c007a0c */ /* 0x000ff60000f26670 */
[----:B------:R-:W-:Y:S02]  /*5ed0*/  @!UPT UIADD3 URZ, URZ, URZ, URZ ;  /* 0x0000003f3f3ff290 */ /* 0x000fe4000fffe03f */
[----:B------:R-:W-:Y:S04]  /*5ee0*/  @!P1 IADD3 R6, P4, P0, R106, R159, R44 ;  /* 0x0000009f6a069210 */ /* 0x000fe8000789e02c */
[--C-:B------:R-:W-:Y:S02]  /*5ef0*/  @!P1 IADD3.X R17, R112, R147, R37.reuse, P4, P0 ;  /* 0x0000009370119210 */ /* 0x100fe400027e0425 */
[----:B------:R-:W-:Y:S04]  /*5f00*/  @!P1 IADD3 R11, P4, P0, R104, R160, R38 ;  /* 0x000000a0680b9210 */ /* 0x000fe8000789e026 */
[----:B------:R-:W-:Y:S02]  /*5f10*/  @!P1 IADD3.X R18, R111, R150, R68, P4, P0 ;  /* 0x000000966f129210 */ /* 0x000fe400027e0444 */
[-C--:B------:R-:W-:Y:S04]  /*5f20*/  ISETP.GE.AND P0, PT, R167, R90.reuse, PT ;  /* 0x0000005aa700720c */ /* 0x080fe80003f06270 */
[----:B------:R-:W-:Y:S11]  /*5f30*/  ISETP.GE.OR P0, PT, R76, c[0x0][0x27c], P0 ;  /* 0x00009f004c007a0c */ /* 0x000ff60000706670 */
[----:B------:R-:W-:Y:S02]  /*5f40*/  @!UPT UIADD3 URZ, URZ, URZ, URZ ;  /* 0x0000003f3f3ff290 */ /* 0x000fe4000fffe03f */
[----:B------:R-:W-:Y:S04]  /*5f50*/  @!P0 IADD3 R15, P5, P4, R106, UR10, R44 ;  /* 0x0000000a6a0f8c10 */ /* 0x000fe8000fcbe02c */
[----:B------:R-:W-:Y:S02]  /*5f60*/  @!P0 IADD3.X R19, R112, UR13, R37, P5, P4 ;  /* 0x0000000d70138c10 */ /* 0x000fe4000afe8425 */
[----:B------:R-:W-:Y:S04]  /*5f70*/  @!P0 IADD3 R16, P5, P4, R104, UR16, R38 ;  /* 0x0000001068108c10 */ /* 0x000fe8000fcbe026 */
[----:B------:R-:W-:Y:S02]  /*5f80*/  @!P0 IADD3.X R23, R111, UR14, R68, P5, P4 ;  /* 0x0000000e6f178c10 */ /* 0x000fe4000afe8444 */
[C---:B------:R-:W-:Y:S04]  /*5f90*/  @!P3 LEA R8, P4, R3.reuse, c[0x0][0x270], 0x1 ;  /* 0x00009c000308ba11 */ /* 0x040fe800078808ff */
[----:B------:R-:W-:Y:S02]  /*5fa0*/  @!P3 LEA.HI.X R9, R3, c[0x0][0x274], R4, 0x1, P4 ;  /* 0x00009d000309ba11 */ /* 0x000fe400020f0c04 */
[C---:B------:R-:W-:Y:S03]  /*5fb0*/  @!P3 LEA R4, P4, R5.reuse, c[0x0][0x288], 0x1 ;  /* 0x0000a2000504ba11 */ /* 0x040fe600078808ff */
[----:B------:R4:W2:Y:S01]  /*5fc0*/  @!P3 LDG.E.128 R56, [R8.64] ;  /* 0x000000080838b981 */ /* 0x0008a2000c1e1d00 */
[----:B------:R-:W-:Y:S02]  /*5fd0*/  @!P3 LEA.HI.X R5, R5, c[0x0][0x28c], R10, 0x1, P4 ;  /* 0x0000a3000505ba11 */ /* 0x000fe400020f0c0a */
[C---:B------:R-:W-:Y:S04]  /*5fe0*/  @!P1 LEA R20, P4, R6.reuse, c[0x0][0x270], 0x1 ;  /* 0x00009c0006149a11 */ /* 0x040fe800078808ff */
[----:B------:R-:W-:Y:S02]  /*5ff0*/  @!P1 LEA.HI.X R21, R6, c[0x0][0x274], R17, 0x1, P4 ;  /* 0x00009d0006159a11 */ /* 0x000fe400020f0c11 */
[C---:B------:R-:W-:Y:S03]  /*6000*/  @!P1 LEA R10, P4, R11.reuse, c[0x0][0x288], 0x1 ;  /* 0x0000a2000b0a9a11 */ /* 0x040fe600078808ff */
[----:B------:R1:W3:Y:S01]  /*6010*/  @!P1 LDG.E.128 R60, [R20.64] ;  /* 0x00000008143c9981 */ /* 0x0002e2000c1e1d00 */
[----:B------:R-:W-:Y:S02]  /*6020*/  @!P1 LEA.HI.X R11, R11, c[0x0][0x28c], R18, 0x1, P4 ;  /* 0x0000a3000b0b9a11 */ /* 0x000fe400020f0c12 */
[C---:B------:R-:W-:Y:S04]  /*6030*/  @!P0 LEA R24, P4, R15.reuse, c[0x0][0x270], 0x1 ;  /* 0x00009c000f188a11 */ /* 0x040fe800078808ff */
[----:B------:R-:W-:Y:S01]  /*6040*/  @!P0 LEA.HI.X R25, R15, c[0x0][0x274], R19, 0x1, P4 ;  /* 0x00009d000f198a11 */ /* 0x000fe200020f0c13 */
[----:B------:R1:W3:Y:S01]  /*6050*/  @!P1 LDG.E.128 R28, [R10.64] ;  /* 0x000000080a1c9981 */ /* 0x0002e2000c1e1d00 */
[C---:B------:R-:W-:Y:S01]  /*6060*/  @!P0 LEA R22, P4, R16.reuse, c[0x0][0x288], 0x1 ;  /* 0x0000a20010168a11 */ /* 0x040fe200078808ff */
[----:B------:R-:W-:Y:S03]  /*6070*/  CS2R R18, SRZ ;  /* 0x0000000000127805 */ /* 0x000fe6000001ff00 */
[----:B------:R-:W-:Y:S01]  /*6080*/  @!P0 LEA.HI.X R23, R16, c[0x0][0x28c], R23, 0x1, P4 ;  /* 0x0000a30010178a11 */ /* 0x000fe200020f0c17 */
[----:B----4-:R-:W-:Y:S01]  /*6090*/  CS2R R8, SRZ ;  /* 0x0000000000087805 */ /* 0x010fe2000001ff00 */
[----:B------:R-:W-:Y:S01]  /*60a0*/  CS2R R16, SRZ ;  /* 0x0000000000107805 */ /* 0x000fe2000001ff00 */
[----:B------:R-:W4:Y:S08]  /*60b0*/  @!P0 LDG.E.128 R64, [R24.64] ;  /* 0x0000000818408981 */ /* 0x000f30000c1e1d00 */
[----:B------:R1:W3:Y:S08]  /*60c0*/  @!P3 LDG.E.128 R16, [R4.64] ;  /* 0x000000080410b981 */ /* 0x0002f0000c1e1d00 */
[----:B------:R-:W4:Y:S01]  /*60d0*/  @!P0 LDG.E.128 R32, [R22.64] ;  /* 0x0000000816208981 */ /* 0x000f22000c1e1d00 */
[----:B------:R-:W-:Y:S01]  /*60e0*/  ISETP.GE.AND P0, PT, R81, R90, PT ;  /* 0x0000005a5100720c */ /* 0x000fe20003f06270 */
[----:B-1----:R-:W-:Y:S03]  /*60f0*/  CS2R R10, SRZ ;  /* 0x00000000000a7805 */ /* 0x002fe6000001ff00 */
[----:B------:R-:W-:Y:S11]  /*6100*/  ISETP.GE.OR P0, PT, R76, c[0x0][0x27c], P0 ;  /* 0x00009f004c007a0c */ /* 0x000ff60000706670 */
[----:B------:R-:W-:Y:S02]  /*6110*/  @!UPT UIADD3 URZ, URZ, URZ, URZ ;  /* 0x0000003f3f3ff290 */ /* 0x000fe4000fffe03f */
[----:B------:R-:W-:Y:S02]  /*6120*/  @!P0 IADD3 R3, P1, R106, R44, RZ ;  /* 0x0000002c6a038210 */ /* 0x000fe40007f3e0ff */
[----:B------:R-:W-:Y:S03]  /*6130*/  CS2R R44, SRZ ;  /* 0x00000000002c7805 */ /* 0x000fe6000001ff00 */
[----:B------:R-:W-:Y:S01]  /*6140*/  @!P0 IMAD.X R4, R37, 0x1, R112, P1 ;  /* 0x0000000125048824 */ /* 0x000fe200008e0670 */
[C---:B------:R-:W-:Y:S04]  /*6150*/  @!P0 LEA R20, P1, R3.reuse, c[0x0][0x270], 0x1 ;  /* 0x00009c0003148a11 */ /* 0x040fe800078208ff */
[----:B------:R-:W-:Y:S02]  /*6160*/  @!P0 LEA.HI.X R21, R3, c[0x0][0x274], R4, 0x1, P1 ;  /* 0x00009d0003158a11 */ /* 0x000fe400008f0c04 */
[----:B------:R-:W-:Y:S03]  /*6170*/  @!P0 IADD3 R3, P1, R104, R38, RZ ;  /* 0x0000002668038210 */ /* 0x000fe60007f3e0ff */
[----:B------:R1:W5:Y:S02]  /*6180*/  @!P0 LDG.E.128 R44, [R20.64] ;  /* 0x00000008142c8981 */ /* 0x000364000c1e1d00 */
[----:B------:R-:W-:Y:S01]  /*6190*/  @!P0 IMAD.X R5, R68, 0x1, R111, P1 ;  /* 0x0000000144058824 */ /* 0x000fe200008e066f */
[C---:B------:R-:W-:Y:S04]  /*61a0*/  @!P0 LEA R4, P1, R3.reuse, c[0x0][0x288], 0x1 ;  /* 0x0000a20003048a11 */ /* 0x040fe800078208ff */
[----:B------:R-:W-:Y:S02]  /*61b0*/  @!P0 LEA.HI.X R5, R3, c[0x0][0x28c], R5, 0x1, P1 ;  /* 0x0000a30003058a11 */ /* 0x000fe400008f0c05 */
[----:B------:R-:W-:Y:S03]  /*61c0*/  ISETP.GE.AND P1, PT, R76, c[0x0][0x27c], PT ;  /* 0x00009f004c007a0c */ /* 0x000fe60003f26270 */
[----:B------:R1:W5:Y:S01]  /*61d0*/  @!P0 LDG.E.128 R8, [R4.64] ;  /* 0x0000000804088981 */ /* 0x000362000c1e1d00 */
[----:B------:R-:W-:Y:S01]  /*61e0*/  ISETP.GE.OR P0, PT, R81, R90, P6 ;  /* 0x0000005a5100720c */ /* 0x000fe20003706670 */
[----:B--2---:R-:W-:Y:S02]  /*61f0*/  IMAD.MOV.U32 R6, RZ, RZ, R58 ;  /* 0x000000ffff067224 */ /* 0x004fe400078e003a */
[----:B-1----:R-:W-:Y:S02]  /*6200*/  IMAD.MOV.U32 R5, RZ, RZ, R59 ;  /* 0x000000ffff057224 */ /* 0x002fe400078e003b */
[----:B------:R-:W-:Y:S02]  /*6210*/  IMAD.MOV.U32 R4, RZ, RZ, R56 ;  /* 0x000000ffff047224 */ /* 0x000fe400078e0038 */
[----:B------:R-:W-:Y:S01]  /*6220*/  IMAD.MOV.U32 R3, RZ, RZ, R57 ;  /* 0x000000ffff037224 */ /* 0x000fe200078e0039 */
[----:B------:R-:W-:Y:S04]  /*6230*/  PRMT R69, R5, 0x5410, R6 ;  /* 0x0000541005457816 */ /* 0x000fe80000000006 */
[----:B------:R-:W-:Y:S01]  /*6240*/  PRMT R68, R4, 0x5410, R3 ;  /* 0x0000541004447816 */ /* 0x000fe20000000003 */
[----:B---3--:R-:W-:Y:S02]  /*6250*/  IMAD.MOV.U32 R6, RZ, RZ, R18 ;  /* 0x000000ffff067224 */ /* 0x008fe400078e0012 */
[----:B------:R-:W-:Y:S02]  /*6260*/  IMAD.MOV.U32 R5, RZ, RZ, R19 ;  /* 0x000000ffff057224 */ /* 0x000fe400078e0013 */
[----:B------:R-:W-:Y:S02]  /*6270*/  IMAD.MOV.U32 R4, RZ, RZ, R16 ;  /* 0x000000ffff047224 */ /* 0x000fe400078e0010 */
[----:B------:R-:W-:Y:S01]  /*6280*/  IMAD.MOV.U32 R3, RZ, RZ, R17 ;  /* 0x000000ffff037224 */ /* 0x000fe200078e0011 */
[----:B------:R-:W-:Y:S01]  /*6290*/  PRMT R36, R5, 0x5410, R6 ;  /* 0x0000541005247816 */ /* 0x000fe20000000006 */
        /* <DEDUP_REMOVED lines=12> */
[----:B----4-:R-:W-:Y:S02]  /*6360*/  IMAD.MOV.U32 R6, RZ, RZ, R66 ;  /* 0x000000ffff067224 */ /* 0x010fe400078e0042 */
        /* <DEDUP_REMOVED lines=10> */
[----:B------:R-:W-:Y:S04]  /*6410*/  PRMT R40, R5, 0x5410, R6 ;  /* 0x0000541005287816 */ /* 0x000fe80000000006 */
[----:B------:R-:W-:Y:S01]  /*6420*/  PRMT R39, R3, 0x5410, R4 ;  /* 0x0000541003277816 */ /* 0x000fe20000000004 */
[----:B------:R-:W-:-:S05]  /*6430*/  @P0 BRA `(.L_x_369) ;  /* 0x0000082000000947 */ /* 0x000fca0003800000 */
[----:B------:R-:W-:Y:S01]  /*6440*/  IMAD.SHL.U32 R26, R81, 0x40, RZ ;  /* 0x00000040511a7824 */ /* 0x000fe200078e00ff */
[----:B------:R-:W-:Y:S01]  /*6450*/  SEL R3, R83, R75, !P2 ;  /* 0x0000004b53037207 */ /* 0x000fe20005000000 */
[----:B-----5:R-:W-:Y:S01]  /*6460*/  IMAD.MOV.U32 R15, RZ, RZ, R9 ;  /* 0x000000ffff0f7224 */ /* 0x020fe200078e0009 */
[----:B------:R-:W-:Y:S01]  /*6470*/  SHF.L.U32 R42, R81, 0x6, RZ ;  /* 0x00000006512a7819 */ /* 0x000fe200000006ff */
[----:B------:R-:W1:Y:S01]  /*6480*/  LDS.128 R20, [R131+0x8100] ;  /* 0x0081000083147984 */ /* 0x000e620000000c00 */
[----:B------:R-:W-:Y:S02]  /*6490*/  SHF.R.S32.HI R4, RZ, 0x1f, R3 ;  /* 0x0000001fff047819 */ /* 0x000fe40000011403 */
[----:B------:R-:W-:Y:S02]  /*64a0*/  LOP3.LUT R42, R42, 0x1c0, RZ, 0xc0, !PT ;  /* 0x000001c02a2a7812 */ /* 0x000fe400078ec0ff */
[----:B------:R-:W-:Y:S02]  /*64b0*/  LEA.HI R3, R4, R3, RZ, 0x4 ;  /* 0x0000000304037211 */ /* 0x000fe400078f20ff */
[----:B------:R-:W-:Y:S02]  /*64c0*/  LOP3.LUT R26, R26, 0x1c0, RZ, 0xc0, !PT ;  /* 0x000001c01a1a7812 */ /* 0x000fe400078ec0ff */
[----:B------:R-:W-:Y:S02]  /*64d0*/  LEA.HI.SX32 R3, R3, R74, 0x1c ;  /* 0x0000004a03037211 */ /* 0x000fe400078fe2ff */
[----:B------:R-:W-:Y:S02]  /*64e0*/  SHF.R.U32.HI R26, RZ, 0x3, R26 ;  /* 0x00000003ff1a7819 */ /* 0x000fe4000001161a */
[----:B------:R-:W-:Y:S02]  /*64f0*/  SHF.R.S32.HI R4, RZ, 0x1f, R3 ;  /* 0x0000001fff047819 */ /* 0x000fe40000011403 */
[----:B------:R-:W-:Y:S02]  /*6500*/  SHF.L.U32 R88, R3, 0x3, RZ ;  /* 0x0000000303587819 */ /* 0x000fe400000006ff */
[----:B------:R-:W-:Y:S02]  /*6510*/  LEA.HI R4, R4, R3, RZ, 0x3 ;  /* 0x0000000304047211 */ /* 0x000fe400078f18ff */
[----:B------:R-:W-:Y:S02]  /*6520*/  @!P1 SHF.R.U32.HI R50, RZ, 0x10, R47 ;  /* 0x00000010ff329819 */ /* 0x000fe4000001162f */
[----:B------:R-:W-:Y:S02]  /*6530*/  SHF.R.S32.HI R3, RZ, 0x3, R4 ;  /* 0x00000003ff037819 */ /* 0x000fe40000011404 */
[----:B------:R-:W-:Y:S02]  /*6540*/  LOP3.LUT R4, R42, 0x38, R88, 0xf8, !PT ;  /* 0x000000382a047812 */ /* 0x000fe400078ef858 */
[----:B------:R-:W-:Y:S01]  /*6550*/  MOV R25, R44 ;  /* 0x0000002c00197202 */ /* 0x000fe20000000f00 */
[----:B------:R-:W-:Y:S01]  /*6560*/  IMAD R3, R3, 0x1c00, R7 ;  /* 0x00001c0003037824 */ /* 0x000fe200078e0207 */
[----:B------:R-:W-:Y:S02]  /*6570*/  LOP3.LUT R4, R4, R26, RZ, 0x3c, !PT ;  /* 0x0000001a04047212 */ /* 0x000fe400078e3cff */
[----:B------:R-:W-:Y:S02]  /*6580*/  @!P1 SHF.R.U32.HI R26, RZ, 0x10, R9 ;  /* 0x00000010ff1a9819 */ /* 0x000fe40000011609 */
[--C-:B------:R-:W-:Y:S01]  /*6590*/  @!P1 SHF.R.U64 R43, R44, 0x10, R45.reuse ;  /* 0x000000102c2b9819 */ /* 0x100fe2000000122d */
[----:B------:R-:W-:Y:S01]  /*65a0*/  IMAD.IADD R3, R3, 0x1, R4 ;  /* 0x0000000103037824 */ /* 0x000fe200078e0204 */
[----:B------:R-:W-:Y:S02]  /*65b0*/  MOV R44, R45 ;  /* 0x0000002d002c7202 */ /* 0x000fe40000000f00 */
[----:B------:R-:W-:Y:S02]  /*65c0*/  @!P1 SHF.R.U32.HI R49, RZ, 0x10, R45 ;  /* 0x00000010ff319819 */ /* 0x000fe4000001162d */
[----:B------:R-:W-:Y:S01]  /*65d0*/  SHF.L.U32 R3, R3, 0x1, RZ ;  /* 0x0000000103037819 */ /* 0x000fe200000006ff */
[----:B-1----:R-:W-:Y:S04]  /*65e0*/  @!P1 IMAD.MOV.U32 R6, RZ, RZ, R20 ;  /* 0x000000ffff069224 */ /* 0x002fe800078e0014 */
[----:B------:R1:W2:Y:S01]  /*65f0*/  LDS.128 R52, [R3+0x8100] ;  /* 0x0081000003347984 */ /* 0x0002a20000000c00 */
[--C-:B------:R-:W-:Y:S02]  /*6600*/  @!P1 HADD2.F32 R5, -RZ, R6.reuse.H0_H0 ;  /* 0x20000006ff059230 */ /* 0x100fe40000004100 */
[----:B------:R-:W-:Y:S01]  /*6610*/  @!P1 HADD2.F32 R6, -RZ, R6.H1_H1 ;  /* 0x30000006ff069230 */ /* 0x000fe20000004100 */
[----:B-1----:R-:W-:Y:S01]  /*6620*/  IMAD.MOV.U32 R3, RZ, RZ, R8 ;  /* 0x000000ffff037224 */ /* 0x002fe200078e0008 */
[----:B------:R-:W-:Y:S01]  /*6630*/  @!P1 SHF.R.U64 R8, R8, 0x10, R9 ;  /* 0x0000001008089819 */ /* 0x000fe20000001209 */
[----:B------:R-:W-:Y:S01]  /*6640*/  @!P1 HADD2.F32 R9, -RZ, R25.H0_H0 ;  /* 0x20000019ff099230 */ /* 0x000fe20000004100 */
[----:B------:R-:W-:Y:S02]  /*6650*/  @!P1 MOV R25, R21 ;  /* 0x0000001500199202 */ /* 0x000fe40000000f00 */
[----:B------:R-:W-:Y:S05]  /*6660*/  @!P1 HADD2.F32 R4, -RZ, R3.H0_H0 ;  /* 0x20000003ff049230 */ /* 0x000fea0000004100 */
[C---:B------:R-:W-:Y:S02]  /*6670*/  @!P1 FMUL.FTZ R3, R5.reuse, R4 ;  /* 0x0000000405039220 */ /* 0x040fe40000410000 */
[----:B--2---:R-:W-:Y:S01]  /*6680*/  @!P1 IMAD.MOV.U32 R48, RZ, RZ, R53 ;  /* 0x000000ffff309224 */ /* 0x004fe200078e0035 */
[----:B------:R-:W-:Y:S05]  /*6690*/  @!P1 MOV R42, R52 ;  /* 0x00000034002a9202 */ /* 0x000fea0000000f00 */
[----:B------:R-:W-:Y:S05]  /*66a0*/  @!P1 HADD2.F32 R24, -RZ, R42.H0_H0 ;  /* 0x2000002aff189230 */ /* 0x000fea0000004100 */
[C---:B------:R-:W-:Y:S02]  /*66b0*/  @!P1 FMUL.FTZ R4, R24.reuse, R4 ;  /* 0x0000000418049220 */ /* 0x040fe40000410000 */
[-C--:B------:R-:W-:Y:S01]  /*66c0*/  @!P1 FFMA.FTZ R3, R24, R9.reuse, R3 ;  /* 0x0000000918039223 */ /* 0x080fe20000010003 */
[----:B------:R-:W-:Y:S01]  /*66d0*/  @!P1 HADD2.F32 R24, -RZ, R48.H0_H0 ;  /* 0x20000030ff189230 */ /* 0x000fe20000004100 */
[----:B------:R-:W-:Y:S01]  /*66e0*/  @!P1 FFMA.FTZ R93, R5, R9, -R4 ;  /* 0x00000009055d9223 */ /* 0x000fe20000010804 */
[----:B------:R-:W-:Y:S02]  /*66f0*/  @!P1 HADD2.F32 R4, -RZ, R8.H0_H0 ;  /* 0x20000008ff049230 */ /* 0x000fe40000004100 */
[----:B------:R-:W-:Y:S02]  /*6700*/  @!P1 HADD2.F32 R9, -RZ, R42.H1_H1 ;  /* 0x3000002aff099230 */ /* 0x000fe40000004100 */
[----:B------:R-:W-:Y:S02]  /*6710*/  @!P1 HADD2.F32 R5, -RZ, R15.H0_H0 ;  /* 0x2000000fff059230 */ /* 0x000fe40000004100 */
[----:B------:R-:W-:Y:S01]  /*6720*/  @!P1 HADD2.F32 R8, -RZ, R25.H0_H0 ;  /* 0x20000019ff089230 */ /* 0x000fe20000004100 */
[CC--:B------:R-:W-:Y:S01]  /*6730*/  @!P1 FMUL.FTZ R45, R9.reuse, R4.reuse ;  /* 0x00000004092d9220 */ /* 0x0c0fe20000410000 */
[----:B------:R-:W-:Y:S01]  /*6740*/  @!P1 HADD2.F32 R15, -RZ, R43.H0_H0 ;  /* 0x2000002bff0f9230 */ /* 0x000fe20000004100 */
[----:B------:R-:W-:Y:S01]  /*6750*/  @!P1 FMUL.FTZ R4, R6, R4 ;  /* 0x0000000406049220 */ /* 0x000fe20000410000 */
[----:B------:R-:W-:Y:S01]  /*6760*/  @!P1 HADD2.F32 R42, -RZ, R44.H0_H0 ;  /* 0x2000002cff2a9230 */ /* 0x000fe20000004100 */
[-C--:B------:R-:W-:Y:S02]  /*6770*/  @!P1 FMUL.FTZ R43, R24, R5.reuse ;  /* 0x00000005182b9220 */ /* 0x080fe40000410000 */
[----:B------:R-:W-:Y:S02]  /*6780*/  @!P1 FMUL.FTZ R5, R8, R5 ;  /* 0x0000000508059220 */ /* 0x000fe40000410000 */
[-C--:B------:R-:W-:Y:S02]  /*6790*/  @!P1 FFMA.FTZ R4, R9, R15.reuse, R4 ;  /* 0x0000000f09049223 */ /* 0x080fe40000010004 */
[----:B------:R-:W-:Y:S01]  /*67a0*/  @!P1 FFMA.FTZ R86, R6, R15, -R45 ;  /* 0x0000000f06569223 */ /* 0x000fe2000001082d */
[----:B------:R-:W-:Y:S01]  /*67b0*/  @!P1 MOV R45, R54 ;  /* 0x00000036002d9202 */ /* 0x000fe20000000f00 */
[----:B------:R-:W-:Y:S01]  /*67c0*/  IMAD.MOV.U32 R6, RZ, RZ, R10 ;  /* 0x000000ffff067224 */ /* 0x000fe200078e000a */
[----:B------:R-:W-:Y:S01]  /*67d0*/  @!P1 MOV R15, R22 ;  /* 0x00000016000f9202 */ /* 0x000fe20000000f00 */
[-C--:B------:R-:W-:Y:S01]  /*67e0*/  @!P1 FFMA.FTZ R87, R8, R42.reuse, -R43 ;  /* 0x0000002a08579223 */ /* 0x080fe2000001082b */
[----:B------:R-:W-:Y:S01]  /*67f0*/  @!P1 F2FP.PACK_AB R86, R86, R93 ;  /* 0x0000005d5656923e */ /* 0x000fe200000000ff */
[----:B------:R-:W-:Y:S01]  /*6800*/  @!P1 FFMA.FTZ R5, R24, R42, R5 ;  /* 0x0000002a18059223 */ /* 0x000fe20000010005 */
[----:B------:R-:W-:Y:S01]  /*6810*/  @!P1 SHF.R.U64 R8, R10, 0x10, R11 ;  /* 0x000000100a089819 */ /* 0x000fe2000000120b */
[----:B------:R-:W-:Y:S01]  /*6820*/  IMAD.MOV.U32 R24, RZ, RZ, R46 ;  /* 0x000000ffff187224 */ /* 0x000fe200078e002e */
[----:B------:R-:W-:Y:S01]  /*6830*/  @!P1 HADD2.F32 R43, -RZ, R45.H0_H0 ;  /* 0x2000002dff2b9230 */ /* 0x000fe20000004100 */
[----:B------:R-:W-:Y:S01]  /*6840*/  @!P1 IMAD.MOV.U32 R20, RZ, RZ, R86 ;  /* 0x000000ffff149224 */ /* 0x000fe200078e0056 */
[----:B------:R-:W-:Y:S01]  /*6850*/  @!P1 SHF.R.U64 R10, R46, 0x10, R47 ;  /* 0x000000102e0a9819 */ /* 0x000fe2000000122f */
[----:B------:R-:W-:Y:S02]  /*6860*/  @!P1 HADD2.F32 R9, -RZ, R15.H0_H0 ;  /* 0x2000000fff099230 */ /* 0x000fe40000004100 */
[----:B------:R-:W-:Y:S02]  /*6870*/  @!P1 HADD2.F32 R6, -RZ, R6.H0_H0 ;  /* 0x20000006ff069230 */ /* 0x000fe40000004100 */
[----:B------:R-:W-:Y:S02]  /*6880*/  @!P1 HADD2.F32 R44, -RZ, R24.H0_H0 ;  /* 0x20000018ff2c9230 */ /* 0x000fe40000004100 */
[----:B------:R-:W-:Y:S01]  /*6890*/  @!P1 HADD2.F32 R45, -RZ, R45.H1_H1 ;  /* 0x3000002dff2d9230 */ /* 0x000fe20000004100 */
[-C--:B------:R-:W-:Y:S01]  /*68a0*/  @!P1 FMUL.FTZ R42, R43, R6.reuse ;  /* 0x000000062b2a9220 */ /* 0x080fe20000410000 */
[----:B------:R-:W-:Y:S01]  /*68b0*/  @!P1 HADD2.F32 R24, -RZ, R8.H0_H0 ;  /* 0x20000008ff189230 */ /* 0x000fe20000004100 */
[C---:B------:R-:W-:Y:S01]  /*68c0*/  @!P1 FMUL.FTZ R8, R9.reuse, R6 ;  /* 0x0000000609089220 */ /* 0x040fe20000410000 */
[----:B------:R-:W-:Y:S01]  /*68d0*/  @!P1 HADD2.F32 R6, -RZ, R15.H1_H1 ;  /* 0x3000000fff069230 */ /* 0x000fe20000004100 */
[----:B------:R-:W-:Y:S01]  /*68e0*/  @!P1 FFMA.FTZ R89, R9, R44, -R42 ;  /* 0x0000002c09599223 */ /* 0x000fe2000001082a */
[----:B------:R-:W-:Y:S01]  /*68f0*/  @!P1 HADD2.F32 R46, -RZ, R10.H0_H0 ;  /* 0x2000000aff2e9230 */ /* 0x000fe20000004100 */
[-C--:B------:R-:W-:Y:S01]  /*6900*/  @!P1 FMUL.FTZ R15, R45, R24.reuse ;  /* 0x000000182d0f9220 */ /* 0x080fe20000410000 */
[----:B------:R-:W-:Y:S01]  /*6910*/  @!P1 HADD2.F32 R10, -RZ, R26.H0_H0 ;  /* 0x2000001aff0a9230 */ /* 0x000fe20000004100 */
[C---:B------:R-:W-:Y:S01]  /*6920*/  @!P1 FMUL.FTZ R9, R6.reuse, R24 ;  /* 0x0000001806099220 */ /* 0x040fe20000410000 */
[----:B------:R-:W-:Y:S01]  /*6930*/  @!P1 HADD2.F32 R26, -RZ, R48.H1_H1 ;  /* 0x30000030ff1a9230 */ /* 0x000fe20000004100 */
[----:B------:R-:W-:Y:S01]  /*6940*/  @!P1 FFMA.FTZ R51, R6, R46, -R15 ;  /* 0x0000002e06339223 */ /* 0x000fe2000001080f */
[----:B------:R-:W-:Y:S01]  /*6950*/  @!P1 HADD2.F32 R42, -RZ, R49.H0_H0 ;  /* 0x20000031ff2a9230 */ /* 0x000fe20000004100 */
[----:B------:R-:W-:Y:S01]  /*6960*/  @!P1 IMAD.MOV.U32 R48, RZ, RZ, R55 ;  /* 0x000000ffff309224 */ /* 0x000fe200078e0037 */
[----:B------:R-:W-:Y:S01]  /*6970*/  @!P1 HADD2.F32 R6, -RZ, R25.H1_H1 ;  /* 0x30000019ff069230 */ /* 0x000fe20000004100 */
[----:B------:R-:W-:Y:S01]  /*6980*/  @!P1 FMUL.FTZ R15, R26, R10 ;  /* 0x0000000a1a0f9220 */ /* 0x000fe20000410000 */
[----:B------:R-:W-:Y:S01]  /*6990*/  @!P1 SHF.R.U32.HI R24, RZ, 0x10, R11 ;  /* 0x00000010ff189819 */ /* 0x000fe2000001160b */
[----:B------:R-:W-:Y:S01]  /*69a0*/  IMAD.MOV.U32 R49, RZ, RZ, R47 ;  /* 0x000000ffff317224 */ /* 0x000fe200078e002f */
[----:B------:R-:W-:Y:S01]  /*69b0*/  @!P1 F2FP.PACK_AB R89, R51, R89 ;  /* 0x000000593359923e */ /* 0x000fe200000000ff */
[C---:B------:R-:W-:Y:S01]  /*69c0*/  @!P1 FFMA.FTZ R25, R6.reuse, R42, -R15 ;  /* 0x0000002a06199223 */ /* 0x040fe2000001080f */
[----:B------:R-:W-:Y:S01]  /*69d0*/  MOV R15, R11 ;  /* 0x0000000b000f7202 */ /* 0x000fe20000000f00 */
[----:B------:R-:W-:Y:S01]  /*69e0*/  @!P1 FMUL.FTZ R6, R6, R10 ;  /* 0x0000000a06069220 */ /* 0x000fe20000410000 */
[----:B------:R-:W-:Y:S01]  /*69f0*/  @!P1 HADD2.F32 R47, -RZ, R49.H0_H0 ;  /* 0x20000031ff2f9230 */ /* 0x000fe20000004100 */
[----:B------:R-:W-:Y:S01]  /*6a00*/  @!P1 IMAD.MOV.U32 R22, RZ, RZ, R89 ;  /* 0x000000ffff169224 */ /* 0x000fe200078e0059 */
[----:B------:R-:W-:Y:S01]  /*6a10*/  @!P1 F2FP.PACK_AB R87, R25, R87 ;  /* 0x000000571957923e */ /* 0x000fe200000000ff */
[----:B------:R-:W-:Y:S01]  /*6a20*/  @!P1 HADD2.F32 R10, -RZ, R15.H0_H0 ;  /* 0x2000000fff0a9230 */ /* 0x000fe20000004100 */
[----:B------:R-:W-:Y:S01]  /*6a30*/  @!P1 MOV R15, R23 ;  /* 0x00000017000f9202 */ /* 0x000fe20000000f00 */
[----:B------:R-:W-:Y:S01]  /*6a40*/  @!P1 FFMA.FTZ R6, R26, R42, R6 ;  /* 0x0000002a1a069223 */ /* 0x000fe20000010006 */
[----:B------:R-:W-:Y:S01]  /*6a50*/  @!P1 MOV R21, R87 ;  /* 0x0000005700159202 */ /* 0x000fe20000000f00 */
[----:B------:R-:W-:Y:S01]  /*6a60*/  @!P1 FFMA.FTZ R8, R43, R44, R8 ;  /* 0x0000002c2b089223 */ /* 0x000fe20000010008 */
[----:B------:R-:W-:Y:S01]  /*6a70*/  @!P1 HADD2.F32 R25, -RZ, R48.H0_H0 ;  /* 0x20000030ff199230 */ /* 0x000fe20000004100 */
[----:B------:R-:W-:Y:S01]  /*6a80*/  @!P1 FFMA.FTZ R9, R45, R46, R9 ;  /* 0x0000002e2d099223 */ /* 0x000fe20000010009 */
[----:B------:R-:W-:Y:S01]  /*6a90*/  @!P1 F2FP.PACK_AB R5, R6, R5 ;  /* 0x000000050605923e */ /* 0x000fe200000000ff */
[--C-:B------:R-:W-:Y:S02]  /*6aa0*/  @!P1 HADD2.F32 R11, -RZ, R15.reuse.H0_H0 ;  /* 0x2000000fff0b9230 */ /* 0x100fe40000004100 */
[----:B------:R-:W-:Y:S01]  /*6ab0*/  @!P1 FMUL.FTZ R49, R25, R10 ;  /* 0x0000000a19319220 */ /* 0x000fe20000410000 */
[----:B------:R-:W-:Y:S01]  /*6ac0*/  @!P1 HADD2.F32 R24, -RZ, R24.H0_H0 ;  /* 0x20000018ff189230 */ /* 0x000fe20000004100 */
[----:B------:R-:W-:Y:S01]  /*6ad0*/  @!P1 IMAD.MOV.U32 R53, RZ, RZ, R5 ;  /* 0x000000ffff359224 */ /* 0x000fe200078e0005 */
[----:B------:R-:W-:Y:S01]  /*6ae0*/  @!P1 HADD2.F32 R48, -RZ, R48.H1_H1 ;  /* 0x30000030ff309230 */ /* 0x000fe20000004100 */
[CC--:B------:R-:W-:Y:S01]  /*6af0*/  @!P1 FFMA.FTZ R51, R11.reuse, R47.reuse, -R49 ;  /* 0x0000002f0b339223 */ /* 0x0c0fe20000010831 */
[----:B------:R-:W-:Y:S01]  /*6b00*/  @!P1 HADD2.F32 R49, -RZ, R50.H0_H0 ;  /* 0x20000032ff319230 */ /* 0x000fe20000004100 */
[----:B------:R-:W-:Y:S01]  /*6b10*/  LEA R50, P0, R94, R84, 0x1 ;  /* 0x000000545e327211 */ /* 0x000fe200078008ff */
[----:B------:R-:W-:Y:S01]  /*6b20*/  @!P1 FMUL.FTZ R10, R11, R10 ;  /* 0x0000000a0b0a9220 */ /* 0x000fe20000410000 */
[----:B------:R-:W-:Y:S01]  /*6b30*/  @!P1 HADD2.F32 R11, -RZ, R15.H1_H1 ;  /* 0x3000000fff0b9230 */ /* 0x000fe20000004100 */
[CC--:B------:R-:W-:Y:S02]  /*6b40*/  @!P1 FMUL.FTZ R15, R48.reuse, R24.reuse ;  /* 0x00000018300f9220 */ /* 0x0c0fe40000410000 */
[----:B------:R-:W-:Y:S02]  /*6b50*/  @!P1 FFMA.FTZ R10, R25, R47, R10 ;  /* 0x0000002f190a9223 */ /* 0x000fe4000001000a */
[C---:B------:R-:W-:Y:S02]  /*6b60*/  @!P1 FFMA.FTZ R15, R11.reuse, R49, -R15 ;  /* 0x000000310b0f9223 */ /* 0x040fe4000001080f */
[----:B------:R-:W-:Y:S03]  /*6b70*/  @!P1 FMUL.FTZ R11, R11, R24 ;  /* 0x000000180b0b9220 */ /* 0x000fe60000410000 */
[----:B------:R-:W-:Y:S01]  /*6b80*/  @!P1 F2FP.PACK_AB R24, R15, R51 ;  /* 0x000000330f18923e */ /* 0x000fe200000000ff */
[----:B------:R-:W-:Y:S01]  /*6b90*/  @!P1 FFMA.FTZ R11, R48, R49, R11 ;  /* 0x00000031300b9223 */ /* 0x000fe2000001000b */
[----:B------:R-:W-:Y:S02]  /*6ba0*/  LEA.HI.X R51, R94, R85, R108, 0x1, P0 ;  /* 0x000000555e337211 */ /* 0x000fe400000f0c6c */
[----:B------:R-:W-:Y:S02]  /*6bb0*/  ISETP.GE.AND P0, PT, R88, c[0x0][0x1d4], PT ;  /* 0x0000750058007a0c */ /* 0x000fe40003f06270 */
[----:B------:R-:W-:Y:S02]  /*6bc0*/  @!P1 MOV R23, R24 ;  /* 0x0000001800179202 */ /* 0x000fe40000000f00 */
[----:B------:R-:W-:Y:S02]  /*6bd0*/  @!P1 F2FP.PACK_AB R15, R4, R3 ;  /* 0x00000003040f923e */ /* 0x000fe400000000ff */
[----:B------:R-:W-:Y:S01]  /*6be0*/  @!P1 F2FP.PACK_AB R4, R9, R8 ;  /* 0x000000080904923e */ /* 0x000fe200000000ff */
[----:B------:R1:W-:Y:S01]  /*6bf0*/  ST.E.128 [R50.64], R20 ;  /* 0x0000001432007985 */ /* 0x0003e2000c101d08 */
[----:B------:R-:W-:Y:S02]  /*6c00*/  @!P1 F2FP.PACK_AB R3, R11, R10 ;  /* 0x0000000a0b03923e */ /* 0x000fe400000000ff */
[----:B------:R-:W-:Y:S02]  /*6c10*/  @!P1 MOV R52, R15 ;  /* 0x0000000f00349202 */ /* 0x000fe40000000f00 */
[----:B------:R-:W-:Y:S01]  /*6c20*/  @!P1 MOV R54, R4 ;  /* 0x0000000400369202 */ /* 0x000fe20000000f00 */
[----:B------:R-:W-:Y:S01]  /*6c30*/  @!P0 IMAD.WIDE R84, R88, 0x2, R84 ;  /* 0x0000000258548825 */ /* 0x000fe200078e0254 */
[----:B------:R-:W-:Y:S05]  /*6c40*/  @!P1 MOV R55, R3 ;  /* 0x0000000300379202 */ /* 0x000fea0000000f00 */
[----:B------:R1:W-:Y:S02]  /*6c50*/  @!P0 ST.E.128 [R84.64], R52 ;  /* 0x0000003454008985 */ /* 0x0003e4000c101d08 */
.L_x_369:
[----:B------:R-:W-:Y:S05]  /*6c60*/  BSYNC B0 ;  /* 0x0000000000007941 */ /* 0x000fea0003800000 */
.L_x_368:
[----:B-----5:R2:W3:Y:S01]  /*6c70*/  SHFL.IDX PT, R45, R91, 0x1, 0x181f ;  /* 0x00381f005b2d7f89 */ /* 0x0204e200000e0000 */
[----:B------:R-:W-:Y:S01]  /*6c80*/  ISETP.GE.OR P0, PT, R169, R90, P6 ;  /* 0x0000005aa900720c */ /* 0x000fe20003706670 */
[----:B------:R-:W-:Y:S02]  /*6c90*/  BSSY B0, `(.L_x_370) ;  /* 0x000007f000007945 */ /* 0x000fe40003800000 */
[----:B------:R2:W4:Y:S10]  /*6ca0*/  SHFL.IDX PT, R44, R92, 0x1, 0x181f ;  /* 0x00381f005c2c7f89 */ /* 0x00053400000e0000 */
[----:B------:R-:W-:-:S05]  /*6cb0*/  @P0 BRA `(.L_x_371) ;  /* 0x000007c000000947 */ /* 0x000fca0003800000 */
[----:B------:R-:W-:Y:S01]  /*6cc0*/  SEL R3, R83, R75, !P2 ;  /* 0x0000004b53037207 */ /* 0x000fe20005000000 */
[----:B-1----:R-:W-:Y:S01]  /*6cd0*/  LDS.128 R20, [R130+0x8100] ;  /* 0x0081000082147984 */ /* 0x002fe20000000c00 */
[C---:B------:R-:W-:Y:S02]  /*6ce0*/  IADD3 R6, R81.reuse, 0x20, RZ ;  /* 0x0000002051067810 */ /* 0x040fe40007ffe0ff */
[----:B------:R-:W-:Y:S02]  /*6cf0*/  SHF.R.S32.HI R4, RZ, 0x1f, R3 ;  /* 0x0000001fff047819 */ /* 0x000fe40000011403 */
[----:B------:R-:W-:Y:S01]  /*6d00*/  IADD3 R8, R81, 0x20, RZ ;  /* 0x0000002051087810 */ /* 0x000fe20007ffe0ff */
[----:B------:R-:W-:Y:S01]  /*6d10*/  IMAD.SHL.U32 R6, R6, 0x40, RZ ;  /* 0x0000004006067824 */ /* 0x000fe200078e00ff */
[----:B------:R-:W-:Y:S02]  /*6d20*/  LEA.HI R3, R4, R3, RZ, 0x4 ;  /* 0x0000000304037211 */ /* 0x000fe400078f20ff */
[----:B------:R-:W-:Y:S02]  /*6d30*/  SHF.L.U32 R8, R8, 0x6, RZ ;  /* 0x0000000608087819 */ /* 0x000fe400000006ff */
[----:B------:R-:W-:Y:S02]  /*6d40*/  LEA.HI.SX32 R3, R3, R74, 0x1c ;  /* 0x0000004a03037211 */ /* 0x000fe400078fe2ff */
[----:B------:R-:W-:Y:S02]  /*6d50*/  LOP3.LUT R6, R6, 0x1c0, RZ, 0xc0, !PT ;  /* 0x000001c006067812 */ /* 0x000fe400078ec0ff */
[----:B------:R-:W-:Y:S02]  /*6d60*/  SHF.R.S32.HI R4, RZ, 0x1f, R3 ;  /* 0x0000001fff047819 */ /* 0x000fe40000011403 */
[----:B------:R-:W-:Y:S02]  /*6d70*/  SHF.L.U32 R5, R3, 0x3, RZ ;  /* 0x0000000303057819 */ /* 0x000fe400000006ff */
[----:B------:R-:W-:Y:S02]  /*6d80*/  LEA.HI R4, R4, R3, RZ, 0x3 ;  /* 0x0000000304047211 */ /* 0x000fe400078f18ff */
[----:B------:R-:W-:Y:S02]  /*6d90*/  LOP3.LUT R8, R8, 0x1c0, RZ, 0xc0, !PT ;  /* 0x000001c008087812 */ /* 0x000fe400078ec0ff */
[----:B------:R-:W-:Y:S02]  /*6da0*/  SHF.R.S32.HI R3, RZ, 0x3, R4 ;  /* 0x00000003ff037819 */ /* 0x000fe40000011404 */
[----:B------:R-:W-:Y:S02]  /*6db0*/  SHF.R.U32.HI R6, RZ, 0x3, R6 ;  /* 0x00000003ff067819 */ /* 0x000fe40000011606 */
[----:B------:R-:W-:Y:S01]  /*6dc0*/  LOP3.LUT R4, R8, 0x38, R5, 0xf8, !PT ;  /* 0x0000003808047812 */ /* 0x000fe200078ef805 */
[----:B------:R-:W-:Y:S01]  /*6dd0*/  IMAD R3, R3, 0x1c00, R12 ;  /* 0x00001c0003037824 */ /* 0x000fe200078e020c */
[----:B----4-:R-:W-:Y:S02]  /*6de0*/  LEA R54, P0, R94, R44, 0x1 ;  /* 0x0000002c5e367211 */ /* 0x010fe400078008ff */
[----:B------:R-:W-:Y:S02]  /*6df0*/  LOP3.LUT R4, R4, R6, RZ, 0x3c, !PT ;  /* 0x0000000604047212 */ /* 0x000fe400078e3cff */
[----:B---3--:R-:W-:Y:S02]  /*6e00*/  LEA.HI.X R55, R94, R45, R108, 0x1, P0 ;  /* 0x0000002d5e377211 */ /* 0x008fe400000f0c6c */
[----:B------:R-:W-:Y:S02]  /*6e10*/  IADD3 R3, R3, R4, RZ ;  /* 0x0000000403037210 */ /* 0x000fe40007ffe0ff */
[----:B------:R-:W-:Y:S02]  /*6e20*/  ISETP.GE.AND P0, PT, R5, c[0x0][0x1d4], PT ;  /* 0x0000750005007a0c */ /* 0x000fe40003f06270 */
[----:B------:R-:W-:Y:S01]  /*6e30*/  @!P1 SHF.R.U64 R4, R16, 0x10, R17 ;  /* 0x0000001010049819 */ /* 0x000fe20000001211 */
[----:B------:R-:W-:Y:S01]  /*6e40*/  IMAD.SHL.U32 R3, R3, 0x2, RZ ;  /* 0x0000000203037824 */ /* 0x000fe200078e00ff */
[----:B------:R-:W-:Y:S01]  /*6e50*/  @!P1 HADD2.F32 R16, -RZ, R68.H0_H0 ;  /* 0x20000044ff109230 */ /* 0x000fe20000004100 */
[----:B------:R-:W-:Y:S02]  /*6e60*/  @!P1 SHF.R.U64 R24, R56, 0x10, R57 ;  /* 0x0000001038189819 */ /* 0x000fe40000001239 */
[----:B------:R-:W-:Y:S01]  /*6e70*/  @!P1 SHF.R.U32.HI R9, RZ, 0x10, R17 ;  /* 0x00000010ff099819 */ /* 0x000fe20000011611 */
[----:B------:R-:W1:Y:S01]  /*6e80*/  LDS.128 R48, [R3+0x8100] ;  /* 0x0081000003307984 */ /* 0x000e620000000c00 */
[----:B------:R-:W-:Y:S01]  /*6e90*/  @!P1 HADD2.F32 R4, -RZ, R4.H0_H0 ;  /* 0x20000004ff049230 */ /* 0x000fe20000004100 */
[--C-:B------:R-:W-:Y:S02]  /*6ea0*/  @!P1 SHF.R.U32.HI R26, RZ, 0x10, R59.reuse ;  /* 0x00000010ff1a9819 */ /* 0x100fe4000001163b */
[----:B------:R-:W-:Y:S01]  /*6eb0*/  @!P1 SHF.R.U64 R42, R58, 0x10, R59 ;  /* 0x000000103a2a9819 */ /* 0x000fe2000000123b */
[----:B------:R-:W-:Y:S01]  /*6ec0*/  @!P0 IMAD.WIDE R86, R5, 0x2, R44 ;  /* 0x0000000205568825 */ /* 0x000fe200078e022c */
[----:B------:R-:W-:Y:S01]  /*6ed0*/  @!P1 SHF.R.U32.HI R25, RZ, 0x10, R57 ;  /* 0x00000010ff199819 */ /* 0x000fe20000011639 */
[----:B------:R-:W-:Y:S01]  /*6ee0*/  @!P1 HADD2.F32 R44, -RZ, R69.H0_H0 ;  /* 0x20000045ff2c9230 */ /* 0x000fe20000004100 */
[--C-:B------:R-:W-:Y:S01]  /*6ef0*/  @!P1 SHF.R.U32.HI R11, RZ, 0x10, R19.reuse ;  /* 0x00000010ff0b9819 */ /* 0x100fe20000011613 */
[----:B------:R-:W-:Y:S01]  /*6f00*/  @!P1 HADD2.F32 R46, -RZ, R26.H0_H0 ;  /* 0x2000001aff2e9230 */ /* 0x000fe20000004100 */
[----:B------:R-:W-:Y:S01]  /*6f10*/  @!P1 SHF.R.U64 R15, R18, 0x10, R19 ;  /* 0x00000010120f9819 */ /* 0x000fe20000001213 */
[----:B------:R-:W-:Y:S02]  /*6f20*/  @!P1 HADD2.F32 R18, -RZ, R24.H0_H0 ;  /* 0x20000018ff129230 */ /* 0x000fe40000004100 */
[----:B------:R-:W-:Y:S02]  /*6f30*/  @!P1 HADD2.F32 R25, -RZ, R25.H0_H0 ;  /* 0x20000019ff199230 */ /* 0x000fe40000004100 */
[----:B------:R-:W-:Y:S02]  /*6f40*/  @!P1 HADD2.F32 R15, -RZ, R15.H0_H0 ;  /* 0x2000000fff0f9230 */ /* 0x000fe40000004100 */
[----:B------:R-:W-:Y:S02]  /*6f50*/  @!P1 HADD2.F32 R42, -RZ, R42.H0_H0 ;  /* 0x2000002aff2a9230 */ /* 0x000fe40000004100 */
[----:B------:R-:W-:Y:S02]  /*6f60*/  @!P1 HADD2.F32 R5, -RZ, R27.H0_H0 ;  /* 0x2000001bff059230 */ /* 0x000fe40000004100 */
[----:B------:R-:W-:Y:S01]  /*6f70*/  @!P1 HADD2.F32 R11, -RZ, R11.H0_H0 ;  /* 0x2000000bff0b9230 */ /* 0x000fe20000004100 */
[----:B-1----:R-:W-:Y:S01]  /*6f80*/  @!P1 IMAD.MOV.U32 R6, RZ, RZ, R48 ;  /* 0x000000ffff069224 */ /* 0x002fe200078e0030 */
[----:B------:R-:W-:Y:S04]  /*6f90*/  @!P1 MOV R3, R20 ;  /* 0x0000001400039202 */ /* 0x000fe80000000f00 */
[--C-:B------:R-:W-:Y:S02]  /*6fa0*/  @!P1 HADD2.F32 R10, -RZ, R6.reuse.H0_H0 ;  /* 0x20000006ff0a9230 */ /* 0x100fe40000004100 */
[--C-:B------:R-:W-:Y:S02]  /*6fb0*/  @!P1 HADD2.F32 R8, -RZ, R3.reuse.H0_H0 ;  /* 0x20000003ff089230 */ /* 0x100fe40000004100 */
[----:B------:R-:W-:Y:S01]  /*6fc0*/  @!P1 HADD2.F32 R17, -RZ, R6.H1_H1 ;  /* 0x30000006ff119230 */ /* 0x000fe20000004100 */
[-C--:B------:R-:W-:Y:S01]  /*6fd0*/  @!P1 FMUL.FTZ R19, R10, R5.reuse ;  /* 0x000000050a139220 */ /* 0x080fe20000410000 */
[----:B------:R-:W-:Y:S01]  /*6fe0*/  @!P1 HADD2.F32 R6, -RZ, R3.H1_H1 ;  /* 0x30000003ff069230 */ /* 0x000fe20000004100 */
[----:B------:R-:W-:Y:S02]  /*6ff0*/  @!P1 FMUL.FTZ R3, R8, R5 ;  /* 0x0000000508039220 */ /* 0x000fe40000410000 */
[C---:B------:R-:W-:Y:S02]  /*7000*/  @!P1 FMUL.FTZ R5, R17.reuse, R4 ;  /* 0x0000000411059220 */ /* 0x040fe40000410000 */
[-C--:B------:R-:W-:Y:S02]  /*7010*/  @!P1 FFMA.FTZ R3, R10, R16.reuse, R3 ;  /* 0x000000100a039223 */ /* 0x080fe40000010003 */
[----:B------:R-:W-:Y:S01]  /*7020*/  @!P1 FFMA.FTZ R84, R8, R16, -R19 ;  /* 0x0000001008549223 */ /* 0x000fe20000010813 */
[----:B------:R-:W-:Y:S01]  /*7030*/  @!P1 MOV R16, R49 ;  /* 0x0000003100109202 */ /* 0x000fe20000000f00 */
[C---:B------:R-:W-:Y:S01]  /*7040*/  @!P1 FMUL.FTZ R4, R6.reuse, R4 ;  /* 0x0000000406049220 */ /* 0x040fe20000410000 */
[----:B------:R-:W-:Y:S01]  /*7050*/  @!P1 HADD2.F32 R19, -RZ, R68.H1_H1 ;  /* 0x30000044ff139230 */ /* 0x000fe20000004100 */
[-C--:B------:R-:W-:Y:S01]  /*7060*/  @!P1 FFMA.FTZ R59, R6, R18.reuse, -R5 ;  /* 0x00000012063b9223 */ /* 0x080fe20000010805 */
[----:B------:R-:W-:Y:S01]  /*7070*/  @!P1 HADD2.F32 R8, -RZ, R9.H0_H0 ;  /* 0x20000009ff089230 */ /* 0x000fe20000004100 */
[----:B------:R-:W-:Y:S01]  /*7080*/  @!P1 IMAD.MOV.U32 R6, RZ, RZ, R21 ;  /* 0x000000ffff069224 */ /* 0x000fe200078e0015 */
[--C-:B------:R-:W-:Y:S01]  /*7090*/  @!P1 HADD2.F32 R24, -RZ, R16.reuse.H1_H1 ;  /* 0x30000010ff189230 */ /* 0x100fe20000004100 */
[----:B------:R-:W-:Y:S01]  /*70a0*/  @!P1 FFMA.FTZ R4, R17, R18, R4 ;  /* 0x0000001211049223 */ /* 0x000fe20000010004 */
[----:B------:R-:W-:Y:S01]  /*70b0*/  @!P1 HADD2.F32 R18, -RZ, R16.H0_H0 ;  /* 0x20000010ff129230 */ /* 0x000fe20000004100 */
[----:B------:R-:W-:Y:S01]  /*70c0*/  @!P1 MOV R16, R51 ;  /* 0x0000003300109202 */ /* 0x000fe20000000f00 */
[----:B------:R-:W-:Y:S01]  /*70d0*/  @!P1 HADD2.F32 R5, -RZ, R27.H1_H1 ;  /* 0x3000001bff059230 */ /* 0x000fe20000004100 */
[-C--:B------:R-:W-:Y:S01]  /*70e0*/  @!P1 FMUL.FTZ R17, R24, R8.reuse ;  /* 0x0000000818119220 */ /* 0x080fe20000410000 */
[--C-:B------:R-:W-:Y:S02]  /*70f0*/  @!P1 HADD2.F32 R10, -RZ, R6.reuse.H0_H0 ;  /* 0x20000006ff0a9230 */ /* 0x100fe40000004100 */
[----:B------:R-:W-:Y:S01]  /*7100*/  @!P1 HADD2.F32 R9, -RZ, R6.H1_H1 ;  /* 0x30000006ff099230 */ /* 0x000fe20000004100 */
[-C--:B------:R-:W-:Y:S01]  /*7110*/  @!P1 FMUL.FTZ R6, R18, R5.reuse ;  /* 0x0000000512069220 */ /* 0x080fe20000410000 */
[--C-:B------:R-:W-:Y:S01]  /*7120*/  @!P1 HADD2.F32 R43, -RZ, R16.reuse.H0_H0 ;  /* 0x20000010ff2b9230 */ /* 0x100fe20000004100 */
[C---:B------:R-:W-:Y:S01]  /*7130*/  @!P1 FMUL.FTZ R5, R10.reuse, R5 ;  /* 0x000000050a059220 */ /* 0x040fe20000410000 */
[----:B------:R-:W-:Y:S01]  /*7140*/  @!P1 HADD2.F32 R45, -RZ, R16.H1_H1 ;  /* 0x30000010ff2d9230 */ /* 0x000fe20000004100 */
[----:B------:R-:W-:Y:S01]  /*7150*/  @!P1 FFMA.FTZ R58, R10, R19, -R6 ;  /* 0x000000130a3a9223 */ /* 0x000fe20000010806 */
[----:B------:R-:W-:Y:S01]  /*7160*/  @!P1 HADD2.F32 R10, -RZ, R36.H0_H0 ;  /* 0x20000024ff0a9230 */ /* 0x000fe20000004100 */
[C---:B------:R-:W-:Y:S01]  /*7170*/  @!P1 FMUL.FTZ R6, R9.reuse, R8 ;  /* 0x0000000809069220 */ /* 0x040fe20000410000 */
[----:B------:R-:W-:Y:S01]  /*7180*/  @!P1 HADD2.F32 R27, -RZ, R69.H1_H1 ;  /* 0x30000045ff1b9230 */ /* 0x000fe20000004100 */
[----:B------:R-:W-:Y:S02]  /*7190*/  @!P1 IMAD.MOV.U32 R8, RZ, RZ, R23 ;  /* 0x000000ffff089224 */ /* 0x000fe400078e0017 */
[----:B------:R-:W-:Y:S02]  /*71a0*/  @!P1 FFMA.FTZ R57, R9, R25, -R17 ;  /* 0x0000001909399223 */ /* 0x000fe40000010811 */
[----:B------:R-:W-:Y:S01]  /*71b0*/  @!P1 FMUL.FTZ R16, R43, R10 ;  /* 0x0000000a2b109220 */ /* 0x000fe20000410000 */
[--C-:B------:R-:W-:Y:S01]  /*71c0*/  @!P1 HADD2.F32 R9, -RZ, R8.reuse.H0_H0 ;  /* 0x20000008ff099230 */ /* 0x100fe20000004100 */
[----:B------:R-:W-:Y:S01]  /*71d0*/  @!P1 FMUL.FTZ R17, R45, R11 ;  /* 0x0000000b2d119220 */ /* 0x000fe20000410000 */
[----:B------:R-:W-:Y:S01]  /*71e0*/  @!P1 HADD2.F32 R8, -RZ, R8.H1_H1 ;  /* 0x30000008ff089230 */ /* 0x000fe20000004100 */
[----:B------:R-:W-:Y:S02]  /*71f0*/  @!P1 FFMA.FTZ R5, R18, R19, R5 ;  /* 0x0000001312059223 */ /* 0x000fe40000010005 */
[C---:B------:R-:W-:Y:S01]  /*7200*/  @!P1 FFMA.FTZ R56, R9.reuse, R44, -R16 ;  /* 0x0000002c09389223 */ /* 0x040fe20000010810 */
[----:B------:R-:W-:Y:S01]  /*7210*/  @!P1 MOV R16, R50 ;  /* 0x0000003200109202 */ /* 0x000fe20000000f00 */
[----:B------:R-:W-:Y:S02]  /*7220*/  @!P1 FMUL.FTZ R10, R9, R10 ;  /* 0x0000000a090a9220 */ /* 0x000fe40000410000 */
[----:B------:R-:W-:Y:S02]  /*7230*/  @!P1 IMAD.MOV.U32 R9, RZ, RZ, R22 ;  /* 0x000000ffff099224 */ /* 0x000fe400078e0016 */
[C---:B------:R-:W-:Y:S01]  /*7240*/  @!P1 FMUL.FTZ R11, R8.reuse, R11 ;  /* 0x0000000b080b9220 */ /* 0x040fe20000410000 */
[----:B------:R-:W-:Y:S01]  /*7250*/  @!P1 HADD2.F32 R26, -RZ, R16.H0_H0 ;  /* 0x20000010ff1a9230 */ /* 0x000fe20000004100 */
[----:B------:R-:W-:Y:S01]  /*7260*/  @!P1 FFMA.FTZ R53, R8, R46, -R17 ;  /* 0x0000002e08359223 */ /* 0x000fe20000010811 */
[----:B------:R-:W-:Y:S01]  /*7270*/  @!P1 HADD2.F32 R8, -RZ, R36.H1_H1 ;  /* 0x30000024ff089230 */ /* 0x000fe20000004100 */
[----:B------:R-:W-:Y:S01]  /*7280*/  @!P1 FFMA.FTZ R6, R24, R25, R6 ;  /* 0x0000001918069223 */ /* 0x000fe20000010006 */
[----:B------:R-:W-:Y:S02]  /*7290*/  @!P1 HADD2.F32 R36, -RZ, R16.H1_H1 ;  /* 0x30000010ff249230 */ /* 0x000fe40000004100 */
[--C-:B------:R-:W-:Y:S01]  /*72a0*/  @!P1 HADD2.F32 R17, -RZ, R9.reuse.H0_H0 ;  /* 0x20000009ff119230 */ /* 0x100fe20000004100 */
[----:B------:R-:W-:Y:S01]  /*72b0*/  @!P1 F2FP.PACK_AB R19, R53, R56 ;  /* 0x000000383513923e */ /* 0x000fe200000000ff */
[----:B------:R-:W-:Y:S01]  /*72c0*/  @!P1 HADD2.F32 R16, -RZ, R9.H1_H1 ;  /* 0x30000009ff109230 */ /* 0x000fe20000004100 */
[-C--:B------:R-:W-:Y:S01]  /*72d0*/  @!P1 FMUL.FTZ R9, R26, R8.reuse ;  /* 0x000000081a099220 */ /* 0x080fe20000410000 */
[----:B------:R-:W-:Y:S01]  /*72e0*/  @!P1 F2FP.PACK_AB R5, R6, R5 ;  /* 0x000000050605923e */ /* 0x000fe200000000ff */
[----:B------:R-:W-:Y:S02]  /*72f0*/  @!P1 FMUL.FTZ R47, R36, R15 ;  /* 0x0000000f242f9220 */ /* 0x000fe40000410000 */
[C---:B------:R-:W-:Y:S02]  /*7300*/  @!P1 FMUL.FTZ R8, R17.reuse, R8 ;  /* 0x0000000811089220 */ /* 0x040fe40000410000 */
[----:B------:R-:W-:Y:S01]  /*7310*/  @!P1 FFMA.FTZ R52, R17, R27, -R9 ;  /* 0x0000001b11349223 */ /* 0x000fe20000010809 */
[----:B------:R-:W-:Y:S01]  /*7320*/  @!P1 F2FP.PACK_AB R17, R57, R58 ;  /* 0x0000003a3911923e */ /* 0x000fe200000000ff */
[C---:B------:R-:W-:Y:S02]  /*7330*/  @!P1 FMUL.FTZ R9, R16.reuse, R15 ;  /* 0x0000000f10099220 */ /* 0x040fe40000410000 */
[----:B------:R-:W-:Y:S01]  /*7340*/  @!P1 FFMA.FTZ R15, R16, R42, -R47 ;  /* 0x0000002a100f9223 */ /* 0x000fe2000001082f */
[----:B------:R-:W-:Y:S01]  /*7350*/  @!P1 F2FP.PACK_AB R16, R59, R84 ;  /* 0x000000543b10923e */ /* 0x000fe200000000ff */
[----:B------:R-:W-:Y:S02]  /*7360*/  @!P1 FFMA.FTZ R8, R26, R27, R8 ;  /* 0x0000001b1a089223 */ /* 0x000fe40000010008 */
[----:B------:R-:W-:Y:S01]  /*7370*/  @!P1 FFMA.FTZ R9, R36, R42, R9 ;  /* 0x0000002a24099223 */ /* 0x000fe20000010009 */
[----:B------:R-:W-:Y:S01]  /*7380*/  @!P1 F2FP.PACK_AB R18, R15, R52 ;  /* 0x000000340f12923e */ /* 0x000fe200000000ff */
[----:B------:R-:W-:Y:S01]  /*7390*/  @!P1 FFMA.FTZ R10, R43, R44, R10 ;  /* 0x0000002c2b0a9223 */ /* 0x000fe2000001000a */
[----:B------:R-:W-:Y:S01]  /*73a0*/  @!P1 MOV R20, R16 ;  /* 0x0000001000149202 */ /* 0x000fe20000000f00 */
[----:B------:R-:W-:Y:S01]  /*73b0*/  @!P1 FFMA.FTZ R11, R45, R46, R11 ;  /* 0x0000002e2d0b9223 */ /* 0x000fe2000001000b */
[----:B------:R-:W-:Y:S01]  /*73c0*/  @!P1 MOV R22, R18 ;  /* 0x0000001200169202 */ /* 0x000fe20000000f00 */
[----:B------:R-:W-:Y:S01]  /*73d0*/  @!P1 IMAD.MOV.U32 R21, RZ, RZ, R17 ;  /* 0x000000ffff159224 */ /* 0x000fe200078e0011 */
[----:B------:R-:W-:Y:S01]  /*73e0*/  @!P1 F2FP.PACK_AB R15, R4, R3 ;  /* 0x00000003040f923e */ /* 0x000fe200000000ff */
[----:B------:R-:W-:Y:S01]  /*73f0*/  @!P1 IMAD.MOV.U32 R23, RZ, RZ, R19 ;  /* 0x000000ffff179224 */ /* 0x000fe200078e0013 */
[----:B------:R-:W-:Y:S01]  /*7400*/  @!P1 F2FP.PACK_AB R3, R11, R10 ;  /* 0x0000000a0b03923e */ /* 0x000fe200000000ff */
[----:B------:R-:W-:Y:S01]  /*7410*/  @!P1 IMAD.MOV.U32 R49, RZ, RZ, R5 ;  /* 0x000000ffff319224 */ /* 0x000fe200078e0005 */
[----:B------:R-:W-:Y:S02]  /*7420*/  @!P1 F2FP.PACK_AB R4, R9, R8 ;  /* 0x000000080904923e */ /* 0x000fe400000000ff */
[----:B------:R1:W-:Y:S01]  /*7430*/  ST.E.128 [R54.64], R20 ;  /* 0x0000001436007985 */ /* 0x0003e2000c101d08 */
[----:B------:R-:W-:Y:S01]  /*7440*/  @!P1 MOV R48, R15 ;  /* 0x0000000f00309202 */ /* 0x000fe20000000f00 */
[----:B------:R-:W-:Y:S01]  /*7450*/  @!P1 IMAD.MOV.U32 R51, RZ, RZ, R3 ;  /* 0x000000ffff339224 */ /* 0x000fe200078e0003 */
[----:B------:R-:W-:Y:S05]  /*7460*/  @!P1 MOV R50, R4 ;  /* 0x0000000400329202 */ /* 0x000fea0000000f00 */
[----:B------:R1:W-:Y:S02]  /*7470*/  @!P0 ST.E.128 [R86.64], R48 ;  /* 0x0000003056008985 */ /* 0x0003e4000c101d08 */
.L_x_371:
[----:B------:R-:W-:Y:S05]  /*7480*/  BSYNC B0 ;  /* 0x0000000000007941 */ /* 0x000fea0003800000 */
.L_x_370:
[----:B------:R1:W2:Y:S01]  /*7490*/  SHFL.IDX PT, R17, R91, 0x2, 0x181f ;  /* 0x00581f005b117f89 */ /* 0x0002a200000e0000 */
[----:B------:R-:W-:Y:S01]  /*74a0*/  ISETP.GE.OR P0, PT, R168, R90, P6 ;  /* 0x0000005aa800720c */ /* 0x000fe20003706670 */
[----:B------:R-:W-:Y:S02]  /*74b0*/  BSSY B0, `(.L_x_372) ;  /* 0x000007f000007945 */ /* 0x000fe40003800000 */
[----:B------:R1:W4:Y:S10]  /*74c0*/  SHFL.IDX PT, R16, R92, 0x2, 0x181f ;  /* 0x00581f005c107f89 */ /* 0x00033400000e0000 */
[----:B------:R-:W-:-:S05]  /*74d0*/  @P0 BRA `(.L_x_373) ;  /* 0x000007c000000947 */ /* 0x000fca0003800000 */
[----:B------:R-:W-:Y:S01]  /*74e0*/  SEL R3, R83, R75, !P2 ;  /* 0x0000004b53037207 */ /* 0x000fe20005000000 */
[----:B-1----:R-:W-:Y:S01]  /*74f0*/  LDS.128 R20, [R129+0x8100] ;  /* 0x0081000081147984 */ /* 0x002fe20000000c00 */
[C---:B------:R-:W-:Y:S01]  /*7500*/  IADD3 R6, R81.reuse, 0x40, RZ ;  /* 0x0000004051067810 */ /* 0x040fe20007ffe0ff */
[----:B------:R-:W-:Y:S01]  /*7510*/  @!P1 HADD2.F32 R27, -RZ, R71.H1_H1 ;  /* 0x30000047ff1b9230 */ /* 0x000fe20000004100 */
        /* <DEDUP_REMOVED lines=17> */
[----:B--2---:R-:W-:Y:S02]  /*7630*/  LEA.HI.X R51, R94, R17, R108, 0x1, P0 ;  /* 0x000000115e337211 */ /* 0x004fe400000f0c6c */
[----:B------:R-:W-:Y:S02]  /*7640*/  IADD3 R3, R3, R4, RZ ;  /* 0x0000000403037210 */ /* 0x000fe40007ffe0ff */
[----:B------:R-:W-:Y:S02]  /*7650*/  ISETP.GE.AND P0, PT, R5, c[0x0][0x1d4], PT ;  /* 0x0000750005007a0c */ /* 0x000fe40003f06270 */
[--C-:B------:R-:W-:Y:S01]  /*7660*/  @!P1 SHF.R.U32.HI R9, RZ, 0x10, R29.reuse ;  /* 0x00000010ff099819 */ /* 0x100fe2000001161d */
[----:B------:R-:W-:Y:S01]  /*7670*/  IMAD.SHL.U32 R3, R3, 0x2, RZ ;  /* 0x0000000203037824 */ /* 0x000fe200078e00ff */
[----:B------:R-:W-:Y:S02]  /*7680*/  @!P1 SHF.R.U64 R4, R28, 0x10, R29 ;  /* 0x000000101c049819 */ /* 0x000fe4000000121d */
[--C-:B------:R-:W-:Y:S02]  /*7690*/  @!P1 SHF.R.U64 R18, R60, 0x10, R61.reuse ;  /* 0x000000103c129819 */ /* 0x100fe4000000123d */
[----:B---3--:R-:W1:Y:S01]  /*76a0*/  LDS.128 R44, [R3+0x8100] ;  /* 0x00810000032c7984 */ /* 0x008e620000000c00 */
[----:B------:R-:W-:Y:S01]  /*76b0*/  @!P1 HADD2.F32 R4, -RZ, R4.H0_H0 ;  /* 0x20000004ff049230 */ /* 0x000fe20000004100 */
[----:B------:R-:W-:Y:S01]  /*76c0*/  @!P1 SHF.R.U32.HI R25, RZ, 0x10, R61 ;  /* 0x00000010ff199819 */ /* 0x000fe2000001163d */
[----:B------:R-:W-:Y:S01]  /*76d0*/  @!P1 HADD2.F32 R18, -RZ, R18.H0_H0 ;  /* 0x20000012ff129230 */ /* 0x000fe20000004100 */
[----:B------:R-:W-:Y:S01]  /*76e0*/  @!P1 SHF.R.U32.HI R11, RZ, 0x10, R31 ;  /* 0x00000010ff0b9819 */ /* 0x000fe2000001161f */
[----:B------:R-:W-:Y:S01]  /*76f0*/  @!P0 IMAD.WIDE R56, R5, 0x2, R16 ;  /* 0x0000000205388825 */ /* 0x000fe200078e0210 */
[----:B------:R-:W-:Y:S01]  /*7700*/  @!P1 HADD2.F32 R16, -RZ, R70.H0_H0 ;  /* 0x20000046ff109230 */ /* 0x000fe20000004100 */
[----:B------:R-:W-:Y:S01]  /*7710*/  @!P1 SHF.R.U64 R15, R30, 0x10, R31 ;  /* 0x000000101e0f9819 */ /* 0x000fe2000000121f */
[----:B------:R-:W-:Y:S01]  /*7720*/  @!P1 HADD2.F32 R25, -RZ, R25.H0_H0 ;  /* 0x20000019ff199230 */ /* 0x000fe20000004100 */
[--C-:B------:R-:W-:Y:S01]  /*7730*/  @!P1 SHF.R.U32.HI R26, RZ, 0x10, R63.reuse ;  /* 0x00000010ff1a9819 */ /* 0x100fe2000001163f */
[----:B------:R-:W-:Y:S01]  /*7740*/  @!P1 HADD2.F32 R31, -RZ, R71.H0_H0 ;  /* 0x20000047ff1f9230 */ /* 0x000fe20000004100 */
[----:B------:R-:W-:Y:S01]  /*7750*/  @!P1 SHF.R.U64 R29, R62, 0x10, R63 ;  /* 0x000000103e1d9819 */ /* 0x000fe2000000123f */
        /* <DEDUP_REMOVED lines=36> */
[----:B------:R-:W-:Y:S01]  /*79a0*/  @!P1 HADD2.F32 R37, -RZ, R26.H0_H0 ;  /* 0x2000001aff259230 */ /* 0x000fe20000004100 */
        /* <DEDUP_REMOVED lines=47> */
.L_x_373:
[----:B------:R-:W-:Y:S05]  /*7ca0*/  BSYNC B0 ;  /* 0x0000000000007941 */ /* 0x000fea0003800000 */
.L_x_372:
[----:B------:R1:W4:Y:S01]  /*7cb0*/  SHFL.IDX PT, R43, R91, 0x3, 0x181f ;  /* 0x00781f005b2b7f89 */ /* 0x00032200000e0000 */
[----:B------:R-:W-:Y:S03]  /*7cc0*/  ISETP.GE.OR P0, PT, R167, R90, P6 ;  /* 0x0000005aa700720c */ /* 0x000fe60003706670 */
[----:B------:R1:W3:Y:S10]  /*7cd0*/  SHFL.IDX PT, R42, R92, 0x3, 0x181f ;  /* 0x00781f005c2a7f89 */ /* 0x0002f400000e0000 */
[----:B------:R-:W-:-:S05]  /*7ce0*/  @P0 BRA `(.L_x_365) ;  /* 0x00000c1000000947 */ /* 0x000fca0003800000 */
[----:B------:R-:W-:Y:S01]  /*7cf0*/  SEL R3, R83, R75, !P2 ;  /* 0x0000004b53037207 */ /* 0x000fe20005000000 */
[----:B--2-4-:R-:W2:Y:S01]  /*7d00*/  LDS.128 R16, [R128+0x8100] ;  /* 0x0081000080107984 */ /* 0x014ea20000000c00 */
[C---:B------:R-:W-:Y:S01]  /*7d10*/  IADD3 R6, R81.reuse, 0x60, RZ ;  /* 0x0000006051067810 */ /* 0x040fe20007ffe0ff */
[--C-:B------:R-:W-:Y:S01]  /*7d20*/  @!P1 HADD2.F32 R28, -RZ, R72.reuse.H0_H0 ;  /* 0x20000048ff1c9230 */ /* 0x100fe20000004100 */
[----:B------:R-:W-:Y:S01]  /*7d30*/  SHF.R.S32.HI R4, RZ, 0x1f, R3 ;  /* 0x0000001fff047819 */ /* 0x000fe20000011403 */
[----:B------:R-:W-:Y:S01]  /*7d40*/  @!P1 HADD2.F32 R24, -RZ, R72.H1_H1 ;  /* 0x30000048ff189230 */ /* 0x000fe20000004100 */
[----:B------:R-:W-:Y:S01]  /*7d50*/  IADD3 R5, R81, 0x60, RZ ;  /* 0x0000006051057810 */ /* 0x000fe20007ffe0ff */
[----:B------:R-:W-:Y:S01]  /*7d60*/  IMAD.SHL.U32 R6, R6, 0x40, RZ ;  /* 0x0000004006067824 */ /* 0x000fe200078e00ff */
[----:B------:R-:W-:Y:S01]  /*7d70*/  LEA.HI R3, R4, R3, RZ, 0x4 ;  /* 0x0000000304037211 */ /* 0x000fe200078f20ff */
[--C-:B------:R-:W-:Y:S01]  /*7d80*/  @!P1 HADD2.F32 R36, -RZ, R73.reuse.H0_H0 ;  /* 0x20000049ff249230 */ /* 0x100fe20000004100 */
[----:B------:R-:W-:Y:S02]  /*7d90*/  SHF.L.U32 R5, R5, 0x6, RZ ;  /* 0x0000000605057819 */ /* 0x000fe400000006ff */
[----:B------:R-:W-:Y:S02]  /*7da0*/  LEA.HI.SX32 R3, R3, R74, 0x1c ;  /* 0x0000004a03037211 */ /* 0x000fe400078fe2ff */
[----:B------:R-:W-:Y:S02]  /*7db0*/  LOP3.LUT R6, R6, 0x1c0, RZ, 0xc0, !PT ;  /* 0x000001c006067812 */ /* 0x000fe400078ec0ff */
[----:B------:R-:W-:Y:S02]  /*7dc0*/  SHF.R.S32.HI R4, RZ, 0x1f, R3 ;  /* 0x0000001fff047819 */ /* 0x000fe40000011403 */
[----:B-1----:R-:W-:Y:S02]  /*7dd0*/  SHF.L.U32 R48, R3, 0x3, RZ ;  /* 0x0000000303307819 */ /* 0x002fe400000006ff */
[----:B------:R-:W-:Y:S02]  /*7de0*/  LEA.HI R4, R4, R3, RZ, 0x3 ;  /* 0x0000000304047211 */ /* 0x000fe400078f18ff */
[----:B------:R-:W-:Y:S02]  /*7df0*/  LOP3.LUT R5, R5, 0x1c0, RZ, 0xc0, !PT ;  /* 0x000001c005057812 */ /* 0x000fe400078ec0ff */
[----:B------:R-:W-:Y:S02]  /*7e00*/  SHF.R.S32.HI R3, RZ, 0x3, R4 ;  /* 0x00000003ff037819 */ /* 0x000fe40000011404 */
[----:B------:R-:W-:Y:S02]  /*7e10*/  LOP3.LUT R4, R6, 0x38, R48, 0xf8, !PT ;  /* 0x0000003806047812 */ /* 0x000fe400078ef830 */
[----:B------:R-:W-:Y:S01]  /*7e20*/  SHF.R.U32.HI R5, RZ, 0x3, R5 ;  /* 0x00000003ff057819 */ /* 0x000fe20000011605 */
[----:B------:R-:W-:Y:S01]  /*7e30*/  IMAD R3, R3, 0x1c00, R14 ;  /* 0x00001c0003037824 */ /* 0x000fe200078e020e */
[----:B---3--:R-:W-:Y:S02]  /*7e40*/  LEA R52, P0, R94, R42, 0x1 ;  /* 0x0000002a5e347211 */ /* 0x008fe400078008ff */
[----:B------:R-:W-:Y:S02]  /*7e50*/  LOP3.LUT R4, R4, R5, RZ, 0x3c, !PT ;  /* 0x0000000504047212 */ /* 0x000fe400078e3cff */
[----:B------:R-:W-:Y:S02]  /*7e60*/  LEA.HI.X R53, R94, R43, R108, 0x1, P0 ;  /* 0x0000002b5e357211 */ /* 0x000fe400000f0c6c */
[----:B------:R-:W-:Y:S02]  /*7e70*/  IADD3 R3, R3, R4, RZ ;  /* 0x0000000403037210 */ /* 0x000fe40007ffe0ff */
[----:B------:R-:W-:Y:S01]  /*7e80*/  @!P1 SHF.R.U64 R15, R32, 0x10, R33 ;  /* 0x00000010200f9819 */ /* 0x000fe20000001221 */
[----:B------:R-:W-:Y:S01]  /*7e90*/  @!P1 HADD2.F32 R32, -RZ, R73.H1_H1 ;  /* 0x30000049ff209230 */ /* 0x000fe20000004100 */
[--C-:B------:R-:W-:Y:S01]  /*7ea0*/  @!P1 SHF.R.U32.HI R22, RZ, 0x10, R35.reuse ;  /* 0x00000010ff169819 */ /* 0x100fe20000011623 */
[----:B------:R-:W-:Y:S01]  /*7eb0*/  IMAD.SHL.U32 R3, R3, 0x2, RZ ;  /* 0x0000000203037824 */ /* 0x000fe200078e00ff */
[----:B------:R-:W-:Y:S01]  /*7ec0*/  @!P1 SHF.R.U64 R20, R34, 0x10, R35 ;  /* 0x0000001022149819 */ /* 0x000fe20000001223 */
[----:B--2---:R-:W-:Y:S01]  /*7ed0*/  @!P1 IMAD.MOV.U32 R6, RZ, RZ, R17 ;  /* 0x000000ffff069224 */ /* 0x004fe200078e0011 */
[----:B------:R-:W-:Y:S01]  /*7ee0*/  @!P1 SHF.R.U32.HI R8, RZ, 0x10, R33 ;  /* 0x00000010ff089819 */ /* 0x000fe20000011621 */
[----:B------:R-:W-:Y:S01]  /*7ef0*/  @!P1 HADD2.F32 R22, -RZ, R22.H0_H0 ;  /* 0x20000016ff169230 */ /* 0x000fe20000004100 */
[----:B------:R1:W2:Y:S01]  /*7f00*/  LDS.128 R44, [R3+0x8100] ;  /* 0x00810000032c7984 */ /* 0x0002a20000000c00 */
[--C-:B------:R-:W-:Y:S01]  /*7f10*/  @!P1 SHF.R.U32.HI R10, RZ, 0x10, R65.reuse ;  /* 0x00000010ff0a9819 */ /* 0x100fe20000011641 */
[----:B------:R-:W-:Y:S01]  /*7f20*/  @!P1 HADD2.F32 R4, -RZ, R6.H0_H0 ;  /* 0x20000006ff049230 */ /* 0x000fe20000004100 */
[----:B------:R-:W-:Y:S02]  /*7f30*/  @!P1 SHF.R.U64 R26, R64, 0x10, R65 ;  /* 0x00000010401a9819 */ /* 0x000fe40000001241 */
[--C-:B------:R-:W-:Y:S01]  /*7f40*/  @!P1 SHF.R.U32.HI R31, RZ, 0x10, R67.reuse ;  /* 0x00000010ff1f9819 */ /* 0x100fe20000011643 */
[----:B------:R-:W-:Y:S01]  /*7f50*/  @!P1 HADD2.F32 R30, -RZ, R10.H0_H0 ;  /* 0x2000000aff1e9230 */ /* 0x000fe20000004100 */
[----:B------:R-:W-:Y:S01]  /*7f60*/  @!P1 SHF.R.U64 R34, R66, 0x10, R67 ;  /* 0x0000001042229819 */ /* 0x000fe20000001243 */
[----:B------:R-:W-:Y:S01]  /*7f70*/  @!P1 HADD2.F32 R26, -RZ, R26.H0_H0 ;  /* 0x2000001aff1a9230 */ /* 0x000fe20000004100 */
[----:B------:R-:W-:Y:S01]  /*7f80*/  ISETP.GE.AND P0, PT, R48, c[0x0][0x1d4], PT ;  /* 0x0000750030007a0c */ /* 0x000fe20003f06270 */
[----:B------:R-:W-:Y:S02]  /*7f90*/  @!P1 HADD2.F32 R38, -RZ, R31.H0_H0 ;  /* 0x2000001fff269230 */ /* 0x000fe40000004100 */
[----:B------:R-:W-:Y:S02]  /*7fa0*/  @!P1 HADD2.F32 R34, -RZ, R34.H0_H0 ;  /* 0x20000022ff229230 */ /* 0x000fe40000004100 */
[----:B-1----:R-:W-:Y:S05]  /*7fb0*/  @!P1 HADD2.F32 R3, -RZ, R39.H0_H0 ;  /* 0x20000027ff039230 */ /* 0x002fea0000004100 */
[C---:B------:R-:W-:Y:S02]  /*7fc0*/  @!P1 FMUL.FTZ R5, R4.reuse, R3 ;  /* 0x0000000304059220 */ /* 0x040fe40000410000 */
[----:B--2---:R-:W-:Y:S01]  /*7fd0*/  @!P1 IMAD.MOV.U32 R33, RZ, RZ, R46 ;  /* 0x000000ffff219224 */ /* 0x004fe200078e002e */
[----:B------:R-:W-:Y:S02]  /*7fe0*/  @!P1 MOV R9, R45 ;  /* 0x0000002d00099202 */ /* 0x000fe40000000f00 */
[----:B------:R-:W-:Y:S02]  /*7ff0*/  @!P1 MOV R21, R44 ;  /* 0x0000002c00159202 */ /* 0x000fe40000000f00 */
[----:B------:R-:W-:Y:S01]  /*8000*/  @!P1 MOV R37, R47 ;  /* 0x0000002f00259202 */ /* 0x000fe20000000f00 */
[--C-:B------:R-:W-:Y:S02]  /*8010*/  @!P1 HADD2.F32 R27, -RZ, R9.reuse.H0_H0 ;  /* 0x20000009ff1b9230 */ /* 0x100fe40000004100 */
[----:B------:R-:W-:Y:S02]  /*8020*/  @!P1 HADD2.F32 R29, -RZ, R9.H1_H1 ;  /* 0x30000009ff1d9230 */ /* 0x000fe40000004100 */
[----:B------:R-:W-:Y:S01]  /*8030*/  @!P1 HADD2.F32 R23, -RZ, R21.H0_H0 ;  /* 0x20000015ff179230 */ /* 0x000fe20000004100 */
[----:B------:R-:W-:Y:S01]  /*8040*/  @!P1 FMUL.FTZ R11, R27, R3 ;  /* 0x000000031b0b9220 */ /* 0x000fe20000410000 */
[----:B------:R-:W-:Y:S02]  /*8050*/  @!P1 HADD2.F32 R3, -RZ, R8.H0_H0 ;  /* 0x20000008ff039230 */ /* 0x000fe40000004100 */
[----:B------:R-:W-:Y:S01]  /*8060*/  @!P1 HADD2.F32 R8, -RZ, R6.H1_H1 ;  /* 0x30000006ff089230 */ /* 0x000fe20000004100 */
[----:B------:R-:W-:Y:S01]  /*8070*/  @!P1 FFMA.FTZ R56, R4, R28, -R11 ;  /* 0x0000001c04389223 */ /* 0x000fe2000001080b */
[----:B------:R-:W-:Y:S01]  /*8080*/  @!P1 HADD2.F32 R4, -RZ, R39.H1_H1 ;  /* 0x30000027ff049230 */ /* 0x000fe20000004100 */
[----:B------:R-:W-:Y:S01]  /*8090*/  @!P1 IMAD.MOV.U32 R11, RZ, RZ, R16 ;  /* 0x000000ffff0b9224 */ /* 0x000fe200078e0010 */
[--C-:B------:R-:W-:Y:S01]  /*80a0*/  @!P1 HADD2.F32 R35, -RZ, R37.reuse.H0_H0 ;  /* 0x20000025ff239230 */ /* 0x100fe20000004100 */
[-C--:B------:R-:W-:Y:S01]  /*80b0*/  @!P1 FMUL.FTZ R10, R29, R3.reuse ;  /* 0x000000031d0a9220 */ /* 0x080fe20000410000 */
[----:B------:R-:W-:Y:S01]  /*80c0*/  @!P1 HADD2.F32 R37, -RZ, R37.H1_H1 ;  /* 0x30000025ff259230 */ /* 0x000fe20000004100 */
[----:B------:R-:W-:Y:S01]  /*80d0*/  @!P1 FMUL.FTZ R25, R23, R4 ;  /* 0x0000000417199220 */ /* 0x000fe20000410000 */
[----:B------:R-:W-:Y:S01]  /*80e0*/  @!P1 HADD2.F32 R9, -RZ, R11.H0_H0 ;  /* 0x2000000bff099230 */ /* 0x000fe20000004100 */
[C---:B------:R-:W-:Y:S01]  /*80f0*/  @!P1 FMUL.FTZ R6, R8.reuse, R3 ;  /* 0x0000000308069220 */ /* 0x040fe20000410000 */
[----:B------:R-:W-:Y:S01]  /*8100*/  @!P1 HADD2.F32 R31, -RZ, R33.H0_H0 ;  /* 0x20000021ff1f9230 */ /* 0x000fe20000004100 */
[----:B------:R-:W-:Y:S01]  /*8110*/  @!P1 FFMA.FTZ R55, R8, R30, -R10 ;  /* 0x0000001e08379223 */ /* 0x000fe2000001080a */
[----:B------:R-:W-:Y:S01]  /*8120*/  @!P1 HADD2.F32 R10, -RZ, R40.H0_H0 ;  /* 0x20000028ff0a9230 */ /* 0x000fe20000004100 */
[C---:B------:R-:W-:Y:S01]  /*8130*/  @!P1 FMUL.FTZ R3, R9.reuse, R4 ;  /* 0x0000000409039220 */ /* 0x040fe20000410000 */
[----:B------:R-:W-:Y:S01]  /*8140*/  @!P1 HADD2.F32 R4, -RZ, R15.H0_H0 ;  /* 0x2000000fff049230 */ /* 0x000fe20000004100 */
[----:B------:R-:W-:Y:S01]  /*8150*/  @!P1 IMAD.MOV.U32 R15, RZ, RZ, R19 ;  /* 0x000000ffff0f9224 */ /* 0x000fe200078e0013 */
[----:B------:R-:W-:Y:S01]  /*8160*/  @!P1 HADD2.F32 R8, -RZ, R11.H1_H1 ;  /* 0x3000000bff089230 */ /* 0x000fe20000004100 */
[----:B------:R-:W-:Y:S01]  /*8170*/  @!P1 FFMA.FTZ R54, R9, R24, -R25 ;  /* 0x0000001809369223 */ /* 0x000fe20000010819 */
[----:B------:R-:W-:Y:S01]  /*8180*/  @!P1 HADD2.F32 R25, -RZ, R21.H1_H1 ;  /* 0x30000015ff199230 */ /* 0x000fe20000004100 */
[----:B------:R-:W-:Y:S01]  /*8190*/  @!P1 FMUL.FTZ R11, R35, R10 ;  /* 0x0000000a230b9220 */ /* 0x000fe20000410000 */
[--C-:B------:R-:W-:Y:S01]  /*81a0*/  @!P1 HADD2.F32 R9, -RZ, R15.reuse.H0_H0 ;  /* 0x2000000fff099230 */ /* 0x100fe20000004100 */
[----:B------:R-:W-:Y:S01]  /*81b0*/  @!P1 FMUL.FTZ R39, R37, R22 ;  /* 0x0000001625279220 */ /* 0x000fe20000410000 */
[----:B------:R-:W-:Y:S01]  /*81c0*/  @!P1 HADD2.F32 R15, -RZ, R15.H1_H1 ;  /* 0x3000000fff0f9230 */ /* 0x000fe20000004100 */
[----:B------:R-:W-:Y:S01]  /*81d0*/  @!P1 FMUL.FTZ R21, R25, R4 ;  /* 0x0000000419159220 */ /* 0x000fe20000410000 */
[----:B------:R-:W-:Y:S01]  /*81e0*/  @!P1 HADD2.F32 R33, -RZ, R33.H1_H1 ;  /* 0x30000021ff219230 */ /* 0x000fe20000004100 */
[C---:B------:R-:W-:Y:S02]  /*81f0*/  @!P1 FMUL.FTZ R10, R9.reuse, R10 ;  /* 0x0000000a090a9220 */ /* 0x040fe40000410000 */
[----:B------:R-:W-:Y:S01]  /*8200*/  @!P1 FFMA.FTZ R50, R9, R36, -R11 ;  /* 0x0000002409329223 */ /* 0x000fe2000001080b */
[----:B------:R-:W-:Y:S01]  /*8210*/  @!P1 MOV R9, R18 ;  /* 0x0000001200099202 */ /* 0x000fe20000000f00 */
[C---:B------:R-:W-:Y:S01]  /*8220*/  @!P1 FMUL.FTZ R4, R8.reuse, R4 ;  /* 0x0000000408049220 */ /* 0x040fe20000410000 */
[----:B------:R-:W-:Y:S01]  /*8230*/  @!P1 HADD2.F32 R11, -RZ, R20.H0_H0 ;  /* 0x20000014ff0b9230 */ /* 0x000fe20000004100 */
[----:B------:R-:W-:Y:S01]  /*8240*/  @!P1 FFMA.FTZ R51, R8, R26, -R21 ;  /* 0x0000001a08339223 */ /* 0x000fe20000010815 */
[----:B------:R-:W-:Y:S01]  /*8250*/  @!P1 HADD2.F32 R8, -RZ, R40.H1_H1 ;  /* 0x30000028ff089230 */ /* 0x000fe20000004100 */
[----:B------:R-:W-:Y:S01]  /*8260*/  @!P1 FFMA.FTZ R39, R15, R38, -R39 ;  /* 0x000000260f279223 */ /* 0x000fe20000010827 */
[--C-:B------:R-:W-:Y:S01]  /*8270*/  @!P1 HADD2.F32 R21, -RZ, R9.reuse.H0_H0 ;  /* 0x20000009ff159230 */ /* 0x100fe20000004100 */
[-C--:B------:R-:W-:Y:S01]  /*8280*/  @!P1 FMUL.FTZ R40, R33, R11.reuse ;  /* 0x0000000b21289220 */ /* 0x080fe20000410000 */
[----:B------:R-:W-:Y:S01]  /*8290*/  @!P1 HADD2.F32 R20, -RZ, R9.H1_H1 ;  /* 0x30000009ff149230 */ /* 0x000fe20000004100 */
[-C--:B------:R-:W-:Y:S02]  /*82a0*/  @!P1 FMUL.FTZ R9, R31, R8.reuse ;  /* 0x000000081f099220 */ /* 0x080fe40000410000 */
[C---:B------:R-:W-:Y:S02]  /*82b0*/  @!P1 FMUL.FTZ R8, R21.reuse, R8 ;  /* 0x0000000815089220 */ /* 0x040fe40000410000 */
[----:B------:R-:W-:Y:S01]  /*82c0*/  @!P1 FFMA.FTZ R49, R21, R32, -R9 ;  /* 0x0000002015319223 */ /* 0x000fe20000010809 */
[----:B------:R-:W-:Y:S01]  /*82d0*/  @!P1 F2FP.PACK_AB R21, R51, R54 ;  /* 0x000000363315923e */ /* 0x000fe200000000ff */
[C---:B------:R-:W-:Y:S02]  /*82e0*/  @!P1 FFMA.FTZ R40, R20.reuse, R34, -R40 ;  /* 0x0000002214289223 */ /* 0x040fe40000010828 */
[----:B------:R-:W-:Y:S01]  /*82f0*/  @!P1 FMUL.FTZ R9, R20, R11 ;  /* 0x0000000b14099220 */ /* 0x000fe20000410000 */
[----:B------:R-:W-:Y:S01]  /*8300*/  @!P1 MOV R16, R21 ;  /* 0x0000001500109202 */ /* 0x000fe20000000f00 */
[----:B------:R-:W-:Y:S01]  /*8310*/  @!P1 FMUL.FTZ R11, R15, R22 ;  /* 0x000000160f0b9220 */ /* 0x000fe20000410000 */
[----:B------:R-:W-:Y:S01]  /*8320*/  @!P1 F2FP.PACK_AB R22, R55, R56 ;  /* 0x000000383716923e */ /* 0x000fe200000000ff */
[----:B------:R-:W-:Y:S01]  /*8330*/  @!P1 FFMA.FTZ R3, R23, R24, R3 ;  /* 0x0000001817039223 */ /* 0x000fe20000010003 */
[----:B------:R-:W-:Y:S01]  /*8340*/  @!P1 F2FP.PACK_AB R20, R39, R50 ;  /* 0x000000322714923e */ /* 0x000fe200000000ff */
[----:B------:R-:W-:Y:S01]  /*8350*/  @!P1 FFMA.FTZ R4, R25, R26, R4 ;  /* 0x0000001a19049223 */ /* 0x000fe20000010004 */
[----:B------:R-:W-:Y:S01]  /*8360*/  @!P1 F2FP.PACK_AB R15, R40, R49 ;  /* 0x00000031280f923e */ /* 0x000fe200000000ff */
[----:B------:R-:W-:Y:S02]  /*8370*/  @!P1 IMAD.MOV.U32 R17, RZ, RZ, R22 ;  /* 0x000000ffff119224 */ /* 0x000fe400078e0016 */
[----:B------:R-:W-:Y:S01]  /*8380*/  @!P1 IMAD.MOV.U32 R19, RZ, RZ, R20 ;  /* 0x000000ffff139224 */ /* 0x000fe200078e0014 */
[----:B------:R-:W-:Y:S01]  /*8390*/  @!P1 MOV R18, R15 ;  /* 0x0000000f00129202 */ /* 0x000fe20000000f00 */
[----:B------:R-:W-:Y:S01]  /*83a0*/  @!P1 FFMA.FTZ R5, R27, R28, R5 ;  /* 0x0000001c1b059223 */ /* 0x000fe20000010005 */
[----:B------:R-:W-:Y:S01]  /*83b0*/  @!P1 F2FP.PACK_AB R15, R4, R3 ;  /* 0x00000003040f923e */ /* 0x000fe200000000ff */
[----:B------:R-:W-:Y:S02]  /*83c0*/  @!P1 FFMA.FTZ R6, R29, R30, R6 ;  /* 0x0000001e1d069223 */ /* 0x000fe40000010006 */
[----:B------:R-:W-:Y:S01]  /*83d0*/  @!P1 FFMA.FTZ R8, R31, R32, R8 ;  /* 0x000000201f089223 */ /* 0x000fe20000010008 */
[----:B------:R-:W-:Y:S01]  /*83e0*/  @!P1 MOV R44, R15 ;  /* 0x0000000f002c9202 */ /* 0x000fe20000000f00 */
[----:B------:R-:W-:Y:S01]  /*83f0*/  @!P1 FFMA.FTZ R9, R33, R34, R9 ;  /* 0x0000002221099223 */ /* 0x000fe20000010009 */
[----:B------:R1:W-:Y:S01]  /*8400*/  ST.E.128 [R52.64], R16 ;  /* 0x0000001034007985 */ /* 0x0003e2000c101d08 */
[----:B------:R-:W-:Y:S01]  /*8410*/  @!P1 F2FP.PACK_AB R5, R6, R5 ;  /* 0x000000050605923e */ /* 0x000fe200000000ff */
[----:B------:R-:W-:Y:S02]  /*8420*/  @!P1 FFMA.FTZ R10, R35, R36, R10 ;  /* 0x00000024230a9223 */ /* 0x000fe4000001000a */
[----:B------:R-:W-:Y:S01]  /*8430*/  @!P1 F2FP.PACK_AB R4, R9, R8 ;  /* 0x000000080904923e */ /* 0x000fe200000000ff */
[----:B------:R-:W-:Y:S02]  /*8440*/  @!P1 FFMA.FTZ R11, R37, R38, R11 ;  /* 0x00000026250b9223 */ /* 0x000fe4000001000b */
[----:B------:R-:W-:Y:S01]  /*8450*/  @!P1 IMAD.MOV.U32 R45, RZ, RZ, R5 ;  /* 0x000000ffff2d9224 */ /* 0x000fe200078e0005 */
[----:B------:R-:W-:Y:S02]  /*8460*/  @!P1 MOV R46, R4 ;  /* 0x00000004002e9202 */ /* 0x000fe40000000f00 */
[----:B------:R-:W-:Y:S05]  /*8470*/  @!P1 F2FP.PACK_AB R3, R11, R10 ;  /* 0x0000000a0b03923e */ /* 0x000fea00000000ff */
[----:B------:R-:W-:Y:S01]  /*8480*/  @!P1 IMAD.MOV.U32 R47, RZ, RZ, R3 ;  /* 0x000000ffff2f9224 */ /* 0x000fe200078e0003 */
[----:B------:R-:W-:-:S05]  /*8490*/  @P0 BRA `(.L_x_365) ;  /* 0x0000046000000947 */ /* 0x000fca0003800000 */
[C---:B------:R-:W-:Y:S04]  /*84a0*/  LEA R4, P0, R48.reuse, R42, 0x1 ;  /* 0x0000002a30047211 */ /* 0x040fe800078008ff */
[----:B------:R-:W-:Y:S05]  /*84b0*/  LEA.HI.X.SX32 R5, R48, R43, 0x1, P0 ;  /* 0x0000002b30057211 */ /* 0x000fea00000f0eff */
[----:B------:R2:W-:Y:S01]  /*84c0*/  ST.E.128 [R4.64], R44 ;  /* 0x0000002c04007985 */ /* 0x0005e2000c101d08 */
[----:B------:R-:W-:-:S05]  /*84d0*/  BRA `(.L_x_365) ;  /* 0x0000042000007947 */ /* 0x000fca0003800000 */
.L_x_343:
[----:B------:R1:W2:Y:S01]  /*84e0*/  SHFL.IDX PT, R5, R91, RZ, 0x181f ;  /* 0x00181fff5b057589 */ /* 0x0002a200000e0000 */
[----:B------:R-:W-:Y:S01]  /*84f0*/  IMAD R3, R41, -0x70, R2 ;  /* 0xffffff9029037824 */ /* 0x000fe200078e0202 */
[----:B------:R-:W-:Y:S02]  /*8500*/  BSSY B0, `(.L_x_374) ;  /* 0x0000011000007945 */ /* 0x000fe40003800000 */
[----:B------:R1:W3:Y:S02]  /*8510*/  SHFL.IDX PT, R4, R92, RZ, 0x181f ;  /* 0x00181fff5c047589 */ /* 0x0002e400000e0000 */
[----:B------:R-:W-:Y:S04]  /*8520*/  IMNMX R90, R3, 0x70, PT ;  /* 0x00000070035a7817 */ /* 0x000fe80003800200 */
[----:B------:R-:W-:Y:S04]  /*8530*/  IADD3 R3, -R81, R90, RZ ;  /* 0x0000005a51037210 */ /* 0x000fe80007ffe1ff */
[----:B------:R-:W-:Y:S11]  /*8540*/  ISETP.GE.AND P0, PT, R3, 0x1, PT ;  /* 0x000000010300780c */ /* 0x000ff60003f06270 */
[----:B------:R-:W-:Y:S02]  /*8550*/  @!UPT UIADD3 URZ, URZ, URZ, URZ ;  /* 0x0000003f3f3ff290 */ /* 0x000fe4000fffe03f */
[----:B------:R-:W-:-:S05]  /*8560*/  @!P0 BRA `(.L_x_375) ;  /* 0x000000a000008947 */ /* 0x000fca0003800000 */
[----:B-12---:R-:W1:Y:S01]  /*8570*/  @!P6 LDS.128 R16, [R213+0x8100] ;  /* 0x00810000d510e984 */ /* 0x006e620000000c00 */
[CC--:B---3--:R-:W-:Y:S04]  /*8580*/  @!P6 LEA R8, P0, R76.reuse, R4.reuse, 0x1 ;  /* 0x000000044c08e211 */ /* 0x0c8fe800078008ff */
[-C--:B------:R-:W-:Y:S02]  /*8590*/  @!P6 LEA.HI.X R9, R76, R5.reuse, R77, 0x1, P0 ;  /* 0x000000054c09e211 */ /* 0x080fe400000f0c4d */
[C---:B------:R-:W-:Y:S11]  /*85a0*/  ISETP.GE.AND P0, PT, R212.reuse, c[0x0][0x1d4], PT ;  /* 0x00007500d4007a0c */ /* 0x040ff60003f06270 */
[----:B------:R-:W-:Y:S02]  /*85b0*/  @!UPT UIADD3 URZ, URZ, URZ, URZ ;  /* 0x0000003f3f3ff290 */ /* 0x000fe4000fffe03f */
[C---:B------:R-:W-:Y:S04]  /*85c0*/  @!P0 LEA R4, P1, R212.reuse, R4, 0x1 ;  /* 0x00000004d4048211 */ /* 0x040fe800078208ff */
[----:B------:R-:W-:Y:S01]  /*85d0*/  @!P0 LEA.HI.X R5, R212, R5, R230, 0x1, P1 ;  /* 0x00000005d4058211 */ /* 0x000fe200008f0ce6 */
[----:B-1----:R-:W-:Y:S04]  /*85e0*/  @!P6 ST.E.128 [R8.64], R16 ;  /* 0x000000100800e985 */ /* 0x002fe8000c101d08 */
[----:B------:R-:W1:Y:S04]  /*85f0*/  @!P0 LDS.128 R8, [R213+0xb900] ;  /* 0x00b90000d5088984 */ /* 0x000e680000000c00 */
[----:B-1----:R1:W-:Y:S02]  /*8600*/  @!P0 ST.E.128 [R4.64], R8 ;  /* 0x0000000804008985 */ /* 0x0023e4000c101d08 */
.L_x_375:
[----:B-12---:R-:W-:Y:S05]  /*8610*/  BSYNC B0 ;  /* 0x0000000000007941 */ /* 0x006fea0003800000 */
.L_x_374:
[----:B------:R1:W2:Y:S01]  /*8620*/  SHFL.IDX PT, R5, R91, 0x1, 0x181f ;  /* 0x00381f005b057f89 */ /* 0x0002a200000e0000 */
[----:B------:R-:W-:Y:S01]  /*8630*/  ISETP.GE.AND P0, PT, R3, 0x21, PT ;  /* 0x000000210300780c */ /* 0x000fe20003f06270 */
[----:B------:R-:W-:Y:S02]  /*8640*/  BSSY B0, `(.L_x_376) ;  /* 0x000000d000007945 */ /* 0x000fe40003800000 */
[----:B---3--:R1:W3:Y:S10]  /*8650*/  SHFL.IDX PT, R4, R92, 0x1, 0x181f ;  /* 0x00381f005c047f89 */ /* 0x0082f400000e0000 */
[----:B------:R-:W-:-:S05]  /*8660*/  @!P0 BRA `(.L_x_377) ;  /* 0x000000a000008947 */ /* 0x000fca0003800000 */
[----:B------:R-:W4:Y:S01]  /*8670*/  @!P6 LDS.128 R16, [R213+0x9100] ;  /* 0x00910000d510e984 */ /* 0x000f220000000c00 */
[CC--:B---3--:R-:W-:Y:S04]  /*8680*/  @!P6 LEA R8, P0, R76.reuse, R4.reuse, 0x1 ;  /* 0x000000044c08e211 */ /* 0x0c8fe800078008ff */
[-C--:B--2---:R-:W-:Y:S02]  /*8690*/  @!P6 LEA.HI.X R9, R76, R5.reuse, R77, 0x1, P0 ;  /* 0x000000054c09e211 */ /* 0x084fe400000f0c4d */
[C---:B------:R-:W-:Y:S11]  /*86a0*/  ISETP.GE.AND P0, PT, R212.reuse, c[0x0][0x1d4], PT ;  /* 0x00007500d4007a0c */ /* 0x040ff60003f06270 */
[----:B------:R-:W-:Y:S02]  /*86b0*/  @!UPT UIADD3 URZ, URZ, URZ, URZ ;  /* 0x0000003f3f3ff290 */ /* 0x000fe4000fffe03f */
[C---:B------:R-:W-:Y:S04]  /*86c0*/  @!P0 LEA R4, P1, R212.reuse, R4, 0x1 ;  /* 0x00000004d4048211 */ /* 0x040fe800078208ff */
[----:B------:R-:W-:Y:S01]  /*86d0*/  @!P0 LEA.HI.X R5, R212, R5, R230, 0x1, P1 ;  /* 0x00000005d4058211 */ /* 0x000fe200008f0ce6 */
[----:B----4-:R-:W-:Y:S04]  /*86e0*/  @!P6 ST.E.128 [R8.64], R16 ;  /* 0x000000100800e985 */ /* 0x010fe8000c101d08 */
[----:B------:R-:W2:Y:S04]  /*86f0*/  @!P0 LDS.128 R8, [R213+0xc900] ;  /* 0x00c90000d5088984 */ /* 0x000ea80000000c00 */
[----:B--2---:R2:W-:Y:S02]  /*8700*/  @!P0 ST.E.128 [R4.64], R8 ;  /* 0x0000000804008985 */ /* 0x0045e4000c101d08 */
.L_x_377:
[----:B------:R-:W-:Y:S05]  /*8710*/  BSYNC B0 ;  /* 0x0000000000007941 */ /* 0x000fea0003800000 */
.L_x_376:
[----:B--2---:R2:W4:Y:S01]  /*8720*/  SHFL.IDX PT, R5, R91, 0x2, 0x181f ;  /* 0x00581f005b057f89 */ /* 0x00452200000e0000 */
[----:B------:R-:W-:Y:S01]  /*8730*/  ISETP.GE.AND P0, PT, R3, 0x41, PT ;  /* 0x000000410300780c */ /* 0x000fe20003f06270 */
[----:B------:R-:W-:Y:S02]  /*8740*/  BSSY B0, `(.L_x_378) ;  /* 0x000000d000007945 */ /* 0x000fe40003800000 */
[----:B---3--:R2:W3:Y:S10]  /*8750*/  SHFL.IDX PT, R4, R92, 0x2, 0x181f ;  /* 0x00581f005c047f89 */ /* 0x0084f400000e0000 */
[----:B------:R-:W-:-:S05]  /*8760*/  @!P0 BRA `(.L_x_379) ;  /* 0x000000a000008947 */ /* 0x000fca0003800000 */
[----:B------:R-:W5:Y:S01]  /*8770*/  @!P6 LDS.128 R16, [R213+0xa100] ;  /* 0x00a10000d510e984 */ /* 0x000f620000000c00 */
[CC--:B---3--:R-:W-:Y:S04]  /*8780*/  @!P6 LEA R8, P0, R76.reuse, R4.reuse, 0x1 ;  /* 0x000000044c08e211 */ /* 0x0c8fe800078008ff */
[-C--:B----4-:R-:W-:Y:S02]  /*8790*/  @!P6 LEA.HI.X R9, R76, R5.reuse, R77, 0x1, P0 ;  /* 0x000000054c09e211 */ /* 0x090fe400000f0c4d */
[C---:B------:R-:W-:Y:S11]  /*87a0*/  ISETP.GE.AND P0, PT, R212.reuse, c[0x0][0x1d4], PT ;  /* 0x00007500d4007a0c */ /* 0x040ff60003f06270 */
[----:B------:R-:W-:Y:S02]  /*87b0*/  @!UPT UIADD3 URZ, URZ, URZ, URZ ;  /* 0x0000003f3f3ff290 */ /* 0x000fe4000fffe03f */
[C---:B------:R-:W-:Y:S04]  /*87c0*/  @!P0 LEA R4, P1, R212.reuse, R4, 0x1 ;  /* 0x00000004d4048211 */ /* 0x040fe800078208ff */
[----:B------:R-:W-:Y:S01]  /*87d0*/  @!P0 LEA.HI.X R5, R212, R5, R230, 0x1, P1 ;  /* 0x00000005d4058211 */ /* 0x000fe200008f0ce6 */
[----:B-----5:R-:W-:Y:S04]  /*87e0*/  @!P6 ST.E.128 [R8.64], R16 ;  /* 0x000000100800e985 */ /* 0x020fe8000c101d08 */
[----:B------:R-:W3:Y:S04]  /*87f0*/  @!P0 LDS.128 R8, [R213+0xd900] ;  /* 0x00d90000d5088984 */ /* 0x000ee80000000c00 */
[----:B---3--:R3:W-:Y:S02]  /*8800*/  @!P0 ST.E.128 [R4.64], R8 ;  /* 0x0000000804008985 */ /* 0x0087e4000c101d08 */
.L_x_379:
[----:B------:R-:W-:Y:S05]  /*8810*/  BSYNC B0 ;  /* 0x0000000000007941 */ /* 0x000fea0003800000 */
.L_x_378:
[----:B---34-:R3:W4:Y:S01]  /*8820*/  SHFL.IDX PT, R5, R91, 0x3, 0x181f ;  /* 0x00781f005b057f89 */ /* 0x01872200000e0000 */
[----:B------:R-:W-:Y:S03]  /*8830*/  ISETP.GE.AND P0, PT, R3, 0x61, PT ;  /* 0x000000610300780c */ /* 0x000fe60003f06270 */
[----:B------:R3:W1:Y:S10]  /*8840*/  SHFL.IDX PT, R4, R92, 0x3, 0x181f ;  /* 0x00781f005c047f89 */ /* 0x00067400000e0000 */
[----:B------:R-:W-:-:S05]  /*8850*/  @!P0 BRA `(.L_x_365) ;  /* 0x000000a000008947 */ /* 0x000fca0003800000 */
[----:B------:R-:W5:Y:S01]  /*8860*/  @!P6 LDS.128 R16, [R213+0xb100] ;  /* 0x00b10000d510e984 */ /* 0x000f620000000c00 */
[CC--:B-1----:R-:W-:Y:S04]  /*8870*/  @!P6 LEA R8, P0, R76.reuse, R4.reuse, 0x1 ;  /* 0x000000044c08e211 */ /* 0x0c2fe800078008ff */
[-C--:B----4-:R-:W-:Y:S02]  /*8880*/  @!P6 LEA.HI.X R9, R76, R5.reuse, R77, 0x1, P0 ;  /* 0x000000054c09e211 */ /* 0x090fe400000f0c4d */
[C---:B------:R-:W-:Y:S11]  /*8890*/  ISETP.GE.AND P0, PT, R212.reuse, c[0x0][0x1d4], PT ;  /* 0x00007500d4007a0c */ /* 0x040ff60003f06270 */
[----:B------:R-:W-:Y:S02]  /*88a0*/  @!UPT UIADD3 URZ, URZ, URZ, URZ ;  /* 0x0000003f3f3ff290 */ /* 0x000fe4000fffe03f */
[C---:B------:R-:W-:Y:S04]  /*88b0*/  @!P0 LEA R4, P1, R212.reuse, R4, 0x1 ;  /* 0x00000004d4048211 */ /* 0x040fe800078208ff */
[----:B------:R-:W-:Y:S01]  /*88c0*/  @!P0 LEA.HI.X R5, R212, R5, R230, 0x1, P1 ;  /* 0x00000005d4058211 */ /* 0x000fe200008f0ce6 */
[----:B-----5:R-:W-:Y:S04]  /*88d0*/  @!P6 ST.E.128 [R8.64], R16 ;  /* 0x000000100800e985 */ /* 0x020fe8000c101d08 */
[----:B------:R-:W1:Y:S04]  /*88e0*/  @!P0 LDS.128 R8, [R213+0xe900] ;  /* 0x00e90000d5088984 */ /* 0x000e680000000c00 */
[----:B-1----:R1:W-:Y:S02]  /*88f0*/  @!P0 ST.E.128 [R4.64], R8 ;  /* 0x0000000804008985 */ /* 0x0023e4000c101d08 */
.L_x_365:
[----:B------:R-:W-:Y:S05]  /*8900*/  BSYNC B2 ;  /* 0x0000000000027941 */ /* 0x000fea0003800000 */
.L_x_342:
[----:B------:R-:W-:Y:S01]  /*8910*/  IMAD.IADD R3, R90, 0x1, -R81 ;  /* 0x000000015a037824 */ /* 0x000fe200078e0a51 */
[----:B-1----:R-:W-:Y:S01]  /*8920*/  P2R R24, PR, RZ, 0x4 ;  /* 0x00000004ff187803 */ /* 0x002fe20000000000 */
[----:B------:R-:W-:Y:S01]  /*8930*/  IMAD.WIDE R8, R41, 0x70, R116 ;  /* 0x0000007029087825 */ /* 0x000fe200078e0274 */
[----:B------:R-:W-:Y:S01]  /*8940*/  LOP3.LUT P2, RZ, R234, 0x4, RZ, 0xc0, !PT ;  /* 0x00000004eaff7812 */ /* 0x000fe2000784c0ff */
[----:B------:R-:W-:Y:S01]  /*8950*/  BSSY B0, `(.L_x_380) ;  /* 0x0000054000007945 */ /* 0x000fe20003800000 */
[C---:B------:R-:W-:Y:S02]  /*8960*/  ISETP.GE.AND P1, PT, R3.reuse, 0x21, PT ;  /* 0x000000210300780c */ /* 0x040fe40003f26270 */
[C---:B------:R-:W-:Y:S02]  /*8970*/  ISETP.GE.AND P3, PT, R3.reuse, 0x41, PT ;  /* 0x000000410300780c */ /* 0x040fe40003f66270 */
[C---:B------:R-:W-:Y:S09]  /*8980*/  ISETP.GE.AND P4, PT, R3.reuse, 0x61, PT ;  /* 0x000000610300780c */ /* 0x040ff20003f86270 */
[C---:B------:R-:W-:Y:S05]  /*8990*/  @P1 IADD3 R6, P0, R8.reuse, 0x20, RZ ;  /* 0x0000002008061810 */ /* 0x040fea0007f1e0ff */
[--C-:B------:R-:W-:Y:S01]  /*89a0*/  @P1 IMAD.X R11, RZ, RZ, R9.reuse, P0 ;  /* 0x000000ffff0b1224 */ /* 0x100fe200000e0609 */
[C---:B------:R-:W-:Y:S04]  /*89b0*/  @P3 IADD3 R10, P0, R8.reuse, 0x40, RZ ;  /* 0x00000040080a3810 */ /* 0x040fe80007f1e0ff */
[----:B------:R-:W-:Y:S02]  /*89c0*/  @P3 IADD3.X R22, RZ, R9, RZ, P0, !PT ;  /* 0x00000009ff163210 */ /* 0x000fe400007fe4ff */
[C---:B------:R-:W-:Y:S05]  /*89d0*/  @P4 IADD3 R15, P0, R8.reuse, 0x60, RZ ;  /* 0x00000060080f4810 */ /* 0x040fea0007f1e0ff */
[----:B------:R-:W-:Y:S01]  /*89e0*/  @P4 IMAD.X R23, RZ, RZ, R9, P0 ;  /* 0x000000ffff174224 */ /* 0x000fe200000e0609 */
[----:B------:R-:W-:Y:S11]  /*89f0*/  ISETP.GE.AND P0, PT, R3, 0x1, PT ;  /* 0x000000010300780c */ /* 0x000ff60003f06270 */
[----:B------:R-:W-:Y:S02]  /*8a00*/  @!UPT UIADD3 URZ, URZ, URZ, URZ ;  /* 0x0000003f3f3ff290 */ /* 0x000fe4000fffe03f */
[----:B------:R-:W-:Y:S01]  /*8a10*/  @P0 IMAD R3, R9, c[0x0][0x258], RZ ;  /* 0x0000960009030a24 */ /* 0x000fe200078e02ff */
[----:B--2---:R-:W-:Y:S01]  /*8a20*/  @P0 MOV R4, R98 ;  /* 0x0000006200040202 */ /* 0x004fe20000000f00 */
[----:B----4-:R-:W-:Y:S02]  /*8a30*/  @P0 IMAD.MOV.U32 R5, RZ, RZ, R97 ;  /* 0x000000ffff050224 */ /* 0x010fe400078e0061 */
[C---:B------:R-:W-:Y:S02]  /*8a40*/  @P0 IMAD R3, R8.reuse, c[0x0][0x25c], R3 ;  /* 0x0000970008030a24 */ /* 0x040fe400078e0203 */
[----:B------:R-:W-:Y:S05]  /*8a50*/  @P0 IMAD.WIDE.U32 R4, R8, c[0x0][0x258], R4 ;  /* 0x0000960008040a25 */ /* 0x000fea00078e0004 */
[C---:B------:R-:W-:Y:S02]  /*8a60*/  @P0 LEA R18, P5, R4.reuse, c[0x0][0x250], 0x1 ;  /* 0x0000940004120a11 */ /* 0x040fe400078a08ff */
[----:B------:R-:W-:Y:S04]  /*8a70*/  @P0 IADD3 R3, R5, R3, RZ ;  /* 0x0000000305030210 */ /* 0x000fe80007ffe0ff */
[----:B------:R-:W-:Y:S01]  /*8a80*/  @P0 LEA.HI.X R19, R4, c[0x0][0x254], R3, 0x1, P5 ;  /* 0x0000950004130a11 */ /* 0x000fe200028f0c03 */
[----:B------:R-:W-:Y:S02]  /*8a90*/  IMAD R3, R113, c[0x0][0x208], RZ ;  /* 0x0000820071037a24 */ /* 0x000fe400078e02ff */
[C---:B------:R-:W-:Y:S02]  /*8aa0*/  IMAD.WIDE.U32 R4, R96.reuse, c[0x0][0x208], RZ ;  /* 0x0000820060047a25 */ /* 0x040fe400078e00ff */
[----:B------:R-:W-:Y:S01]  /*8ab0*/  @!PT LDS RZ, [RZ] ;  /* 0x00000000fffff984 */ /* 0x000fe20000000800 */
[----:B------:R-:W-:Y:S01]  /*8ac0*/  @!PT LDS RZ, [RZ] ;  /* 0x00000000fffff984 */ /* 0x000fe20000000800 */
[----:B------:R-:W-:Y:S01]  /*8ad0*/  @!PT LDS RZ, [RZ] ;  /* 0x00000000fffff984 */ /* 0x000fe20000000800 */
[----:B------:R1:W-:Y:S02]  /*8ae0*/  @P0 LDGSTS.E.BYPASS.LTC128B.128 [R213+0x100], [R18.64], !P2 ;  /* 0x0010000012d50fae */ /* 0x0003e4000d101d48 */
[----:B------:R-:W-:Y:S04]  /*8af0*/  IMAD R3, R96, c[0x0][0x20c], R3 ;  /* 0x0000830060037a24 */ /* 0x000fe800078e0203 */
[----:B------:R-:W-:Y:S02]  /*8b00*/  IMAD.IADD R5, R5, 0x1, R3 ;  /* 0x0000000105057824 */ /* 0x000fe400078e0203 */
[----:B------:R-:W-:Y:S02]  /*8b10*/  IMAD R3, R114, c[0x0][0x218], RZ ;  /* 0x0000860072037a24 */ /* 0x000fe400078e02ff */
[C---:B------:R-:W-:Y:S04]  /*8b20*/  IMAD.WIDE.U32 R4, R95.reuse, c[0x0][0x218], R4 ;  /* 0x000086005f047a25 */ /* 0x040fe800078e0004 */
[----:B------:R-:W-:Y:S01]  /*8b30*/  IMAD R3, R95, c[0x0][0x21c], R3 ;  /* 0x000087005f037a24 */ /* 0x000fe200078e0203 */
[----:B------:R-:W-:Y:S02]  /*8b40*/  IADD3 R20, P5, R124, R4, RZ ;  /* 0x000000047c147210 */ /* 0x000fe40007fbe0ff */
[-C--:B------:R-:W-:Y:S02]  /*8b50*/  @P1 MOV R4, R98.reuse ;  /* 0x0000006200041202 */ /* 0x080fe40000000f00 */
[----:B------:R-:W-:Y:S01]  /*8b60*/  IADD3.X R21, R133, R5, R3, P5, !PT ;  /* 0x0000000585157210 */ /* 0x000fe20002ffe403 */
[----:B------:R-:W-:Y:S02]  /*8b70*/  @P1 IMAD R3, R11, c[0x0][0x258], RZ ;  /* 0x000096000b031a24 */ /* 0x000fe400078e02ff */
[----:B------:R-:W-:Y:S02]  /*8b80*/  @P1 IMAD.MOV.U32 R5, RZ, RZ, R97 ;  /* 0x000000ffff051224 */ /* 0x000fe400078e0061 */
[C---:B------:R-:W-:Y:S02]  /*8b90*/  @P1 IMAD R3, R6.reuse, c[0x0][0x25c], R3 ;  /* 0x0000970006031a24 */ /* 0x040fe400078e0203 */
[----:B------:R-:W-:Y:S05]  /*8ba0*/  @P1 IMAD.WIDE.U32 R4, R6, c[0x0][0x258], R4 ;  /* 0x0000960006041a25 */ /* 0x000fea00078e0004 */
[C---:B------:R-:W-:Y:S02]  /*8bb0*/  @P1 LEA R16, P5, R4.reuse, c[0x0][0x250], 0x1 ;  /* 0x0000940004101a11 */ /* 0x040fe400078a08ff */
[----:B------:R-:W-:Y:S02]  /*8bc0*/  @P1 IADD3 R3, R5, R3, RZ ;  /* 0x0000000305031210 */ /* 0x000fe40007ffe0ff */
[----:B------:R-:W-:Y:S02]  /*8bd0*/  @P3 MOV R5, R97 ;  /* 0x0000006100053202 */ /* 0x000fe40000000f00 */
[----:B------:R-:W-:Y:S01]  /*8be0*/  @P1 LEA.HI.X R17, R4, c[0x0][0x254], R3, 0x1, P5 ;  /* 0x0000950004111a11 */ /* 0x000fe200028f0c03 */
[----:B------:R-:W-:Y:S02]  /*8bf0*/  @P3 IMAD R3, R22, c[0x0][0x258], RZ ;  /* 0x0000960016033a24 */ /* 0x000fe400078e02ff */
[----:B------:R-:W-:Y:S02]  /*8c00*/  @P3 IMAD.MOV.U32 R4, RZ, RZ, R98 ;  /* 0x000000ffff043224 */ /* 0x000fe400078e0062 */
[C---:B------:R-:W-:Y:S02]  /*8c10*/  @P3 IMAD R3, R10.reuse, c[0x0][0x25c], R3 ;  /* 0x000097000a033a24 */ /* 0x040fe400078e0203 */
[----:B------:R-:W-:Y:S04]  /*8c20*/  @P3 IMAD.WIDE.U32 R4, R10, c[0x0][0x258], R4 ;  /* 0x000096000a043a25 */ /* 0x000fe800078e0004 */
[----:B------:R-:W-:Y:S01]  /*8c30*/  @P3 IMAD.IADD R3, R5, 0x1, R3 ;  /* 0x0000000105033824 */ /* 0x000fe200078e0203 */
[C---:B------:R-:W-:Y:S01]  /*8c40*/  @P3 LEA R10, P5, R4.reuse, c[0x0][0x250], 0x1 ;  /* 0x00009400040a3a11 */ /* 0x040fe200078a08ff */
[----:B------:R-:W-:Y:S03]  /*8c50*/  @P4 IMAD.MOV.U32 R5, RZ, RZ, R97 ;  /* 0x000000ffff054224 */ /* 0x000fe600078e0061 */
[----:B------:R-:W-:Y:S01]  /*8c60*/  @P3 LEA.HI.X R11, R4, c[0x0][0x254], R3, 0x1, P5 ;  /* 0x00009500040b3a11 */ /* 0x000fe200028f0c03 */
[----:B------:R-:W-:Y:S01]  /*8c70*/  @P4 IMAD R3, R23, c[0x0][0x258], RZ ;  /* 0x0000960017034a24 */ /* 0x000fe200078e02ff */
[----:B------:R-:W-:Y:S03]  /*8c80*/  @P4 MOV R4, R98 ;  /* 0x0000006200044202 */ /* 0x000fe60000000f00 */
[C---:B------:R-:W-:Y:S02]  /*8c90*/  @P4 IMAD R3, R15.reuse, c[0x0][0x25c], R3 ;  /* 0x000097000f034a24 */ /* 0x040fe400078e0203 */
[----:B------:R-:W-:Y:S05]  /*8ca0*/  @P4 IMAD.WIDE.U32 R4, R15, c[0x0][0x258], R4 ;  /* 0x000096000f044a25 */ /* 0x000fea00078e0004 */
[C---:B------:R-:W-:Y:S02]  /*8cb0*/  @P4 LEA R8, P5, R4.reuse, c[0x0][0x250], 0x1 ;  /* 0x0000940004084a11 */ /* 0x040fe400078a08ff */
[----:B------:R-:W-:Y:S04]  /*8cc0*/  @P4 IADD3 R3, R5, R3, RZ ;  /* 0x0000000305034210 */ /* 0x000fe80007ffe0ff */
[----:B------:R-:W-:Y:S02]  /*8cd0*/  @P4 LEA.HI.X R9, R4, c[0x0][0x254], R3, 0x1, P5 ;  /* 0x0000950004094a11 */ /* 0x000fe400028f0c03 */
[C---:B------:R-:W-:Y:S04]  /*8ce0*/  LEA R15, P5, R20.reuse, c[0x0][0x1f8], 0x1 ;  /* 0x00007e00140f7a11 */ /* 0x040fe800078a08ff */
[----:B------:R-:W-:Y:S01]  /*8cf0*/  LEA.HI.X R6, R20, c[0x0][0x1fc], R21, 0x1, P5 ;  /* 0x00007f0014067a11 */ /* 0x000fe200028f0c15 */
[----:B------:R1:W2:Y:S01]  /*8d00*/  SHFL.IDX PT, R3, R15, RZ, 0x181f ;  /* 0x00181fff0f037589 */ /* 0x0002a200000e0000 */
[----:B------:R-:W-:Y:S03]  /*8d10*/  LOP3.LUT P5, RZ, R234, 0x2, RZ, 0xc0, !PT ;  /* 0x00000002eaff7812 */ /* 0x000fe600078ac0ff */
[----:B------:R1:W4:Y:S10]  /*8d20*/  SHFL.IDX PT, R5, R6, RZ, 0x181f ;  /* 0x00181fff06057589 */ /* 0x00033400000e0000 */
[----:B------:R1:W-:Y:S04]  /*8d30*/  @P0 LDGSTS.E.BYPASS.LTC128B.128 [R213+0x3900], [R18.64+0x80], !P5 ;  /* 0x0390008012d50fae */ /* 0x0003e8000e901d48 */
[----:B------:R1:W-:Y:S04]  /*8d40*/  @P1 LDGSTS.E.BYPASS.LTC128B.128 [R215+0x1100], [R16.64], !P2 ;  /* 0x0110000010d71fae */ /* 0x0003e8000d101d48 */
[----:B------:R1:W-:Y:S04]  /*8d50*/  @P1 LDGSTS.E.BYPASS.LTC128B.128 [R215+0x4900], [R16.64+0x80], !P5 ;  /* 0x0490008010d71fae */ /* 0x0003e8000e901d48 */
[----:B------:R1:W-:Y:S04]  /*8d60*/  @P3 LDGSTS.E.BYPASS.LTC128B.128 [R215+0x2100], [R10.64], !P2 ;  /* 0x021000000ad73fae */ /* 0x0003e8000d101d48 */
[----:B------:R1:W-:Y:S04]  /*8d70*/  @P3 LDGSTS.E.BYPASS.LTC128B.128 [R215+0x5900], [R10.64+0x80], !P5 ;  /* 0x059000800ad73fae */ /* 0x0003e8000e901d48 */
[----:B------:R1:W-:Y:S01]  /*8d80*/  @P4 LDGSTS.E.BYPASS.LTC128B.128 [R215+0x3100], [R8.64], !P2 ;  /* 0x0310000008d74fae */ /* 0x0003e2000d101d48 */
[----:B------:R-:W-:Y:S03]  /*8d90*/  ISETP.NE.AND P2, PT, R24, RZ, PT ;  /* 0x000000ff1800720c */ /* 0x000fe60003f45270 */
[----:B------:R1:W-:Y:S04]  /*8da0*/  @P4 LDGSTS.E.BYPASS.LTC128B.128 [R215+0x6900], [R8.64+0x80], !P5 ;  /* 0x0690008008d74fae */ /* 0x0003e8000e901d48 */
[----:B------:R-:W0:Y:S01]  /*8db0*/  LDGDEPBAR ;  /* 0x00000000000079af */ /* 0x000e220000000000 */
[----:B------:R-:W-:Y:S04]  /*8dc0*/  DEPBAR.LE SB0, 0x0 ;  /* 0x000080000000791a */ /* 0x000fe80000000000 */
[----:B------:R-:W-:Y:S06]  /*8dd0*/  BAR.SYNC.DEFER_BLOCKING 0x0 ;  /* 0x0000000000007b1d */ /* 0x000fec0000010000 */
[----:B------:R-:W-:-:S05]  /*8de0*/  @!P0 BRA `(.L_x_381) ;  /* 0x000000a000008947 */ /* 0x000fca0003800000 */
[----:B-12-4-:R-:W1:Y:S01]  /*8df0*/  @!P6 LDS.128 R16, [R213+0x100] ;  /* 0x00010000d510e984 */ /* 0x016e620000000c00 */
[C---:B------:R-:W-:Y:S04]  /*8e00*/  @!P6 LEA R8, P0, R76.reuse, R3, 0x1 ;  /* 0x000000034c08e211 */ /* 0x040fe800078008ff */
[----:B------:R-:W-:Y:S02]  /*8e10*/  @!P6 LEA.HI.X R9, R76, R5, R77, 0x1, P0 ;  /* 0x000000054c09e211 */ /* 0x000fe400000f0c4d */
[C---:B------:R-:W-:Y:S11]  /*8e20*/  ISETP.GE.AND P0, PT, R212.reuse, c[0x0][0x1d4], PT ;  /* 0x00007500d4007a0c */ /* 0x040ff60003f06270 */
[----:B------:R-:W-:Y:S02]  /*8e30*/  @!UPT UIADD3 URZ, URZ, URZ, URZ ;  /* 0x0000003f3f3ff290 */ /* 0x000fe4000fffe03f */
[C---:B------:R-:W-:Y:S04]  /*8e40*/  @!P0 LEA R4, P5, R212.reuse, R3, 0x1 ;  /* 0x00000003d4048211 */ /* 0x040fe800078a08ff */
[----:B------:R-:W-:Y:S01]  /*8e50*/  @!P0 LEA.HI.X R5, R212, R5, R230, 0x1, P5 ;  /* 0x00000005d4058211 */ /* 0x000fe200028f0ce6 */
[----:B-1----:R-:W-:Y:S04]  /*8e60*/  @!P6 ST.E.128 [R8.64], R16 ;  /* 0x000000100800e985 */ /* 0x002fe8000c101d08 */
[----:B------:R-:W1:Y:S04]  /*8e70*/  @!P0 LDS.128 R8, [R213+0x3900] ;  /* 0x00390000d5088984 */ /* 0x000e680000000c00 */
[----:B-1----:R1:W-:Y:S02]  /*8e80*/  @!P0 ST.E.128 [R4.64], R8 ;  /* 0x0000000804008985 */ /* 0x0023e4000c101d08 */
.L_x_381:
[----:B-12-4-:R-:W-:Y:S05]  /*8e90*/  BSYNC B0 ;  /* 0x0000000000007941 */ /* 0x016fea0003800000 */
.L_x_380:
[----:B------:R1:W2:Y:S01]  /*8ea0*/  SHFL.IDX PT, R5, R6, 0x1, 0x181f ;  /* 0x00381f0006057f89 */ /* 0x0002a200000e0000 */
[----:B------:R-:W-:Y:S03]  /*8eb0*/  BSSY B0, `(.L_x_382) ;  /* 0x000000d000007945 */ /* 0x000fe60003800000 */
[----:B------:R1:W4:Y:S01]  /*8ec0*/  SHFL.IDX PT, R3, R15, 0x1, 0x181f ;  /* 0x00381f000f037f89 */ /* 0x00032200000e0000 */
[----:B------:R-:W-:-:S05]  /*8ed0*/  @!P1 BRA `(.L_x_383) ;  /* 0x000000a000009947 */ /* 0x000fca0003800000 */
[----:B------:R-:W5:Y:S01]  /*8ee0*/  @!P6 LDS.128 R16, [R213+0x1100] ;  /* 0x00110000d510e984 */ /* 0x000f620000000c00 */
[C---:B----4-:R-:W-:Y:S04]  /*8ef0*/  @!P6 LEA R8, P0, R76.reuse, R3, 0x1 ;  /* 0x000000034c08e211 */ /* 0x050fe800078008ff */
[----:B--2---:R-:W-:Y:S02]  /*8f00*/  @!P6 LEA.HI.X R9, R76, R5, R77, 0x1, P0 ;  /* 0x000000054c09e211 */ /* 0x004fe400000f0c4d */
[C---:B------:R-:W-:Y:S11]  /*8f10*/  ISETP.GE.AND P0, PT, R212.reuse, c[0x0][0x1d4], PT ;  /* 0x00007500d4007a0c */ /* 0x040ff60003f06270 */
[----:B------:R-:W-:Y:S02]  /*8f20*/  @!UPT UIADD3 URZ, URZ, URZ, URZ ;  /* 0x0000003f3f3ff290 */ /* 0x000fe4000fffe03f */
[C---:B------:R-:W-:Y:S04]  /*8f30*/  @!P0 LEA R4, P1, R212.reuse, R3, 0x1 ;  /* 0x00000003d4048211 */ /* 0x040fe800078208ff */
[----:B------:R-:W-:Y:S01]  /*8f40*/  @!P0 LEA.HI.X R5, R212, R5, R230, 0x1, P1 ;  /* 0x00000005d4058211 */ /* 0x000fe200008f0ce6 */
[----:B-----5:R-:W-:Y:S04]  /*8f50*/  @!P6 ST.E.128 [R8.64], R16 ;  /* 0x000000100800e985 */ /* 0x020fe8000c101d08 */
[----:B------:R-:W2:Y:S04]  /*8f60*/  @!P0 LDS.128 R8, [R213+0x4900] ;  /* 0x00490000d5088984 */ /* 0x000ea80000000c00 */
[----:B--2---:R2:W-:Y:S02]  /*8f70*/  @!P0 ST.E.128 [R4.64], R8 ;  /* 0x0000000804008985 */ /* 0x0045e4000c101d08 */
.L_x_383:
[----:B------:R-:W-:Y:S05]  /*8f80*/  BSYNC B0 ;  /* 0x0000000000007941 */ /* 0x000fea0003800000 */
.L_x_382:
[----:B--2---:R2:W1:Y:S01]  /*8f90*/  SHFL.IDX PT, R5, R6, 0x2, 0x181f ;  /* 0x00581f0006057f89 */ /* 0x00446200000e0000 */
[----:B------:R-:W-:Y:S03]  /*8fa0*/  BSSY B0, `(.L_x_384) ;  /* 0x000000d000007945 */ /* 0x000fe60003800000 */
[----:B----4-:R2:W4:Y:S01]  /*8fb0*/  SHFL.IDX PT, R3, R15, 0x2, 0x181f ;  /* 0x00581f000f037f89 */ /* 0x01052200000e0000 */
[----:B------:R-:W-:-:S05]  /*8fc0*/  @!P3 BRA `(.L_x_385) ;  /* 0x000000a00000b947 */ /* 0x000fca0003800000 */
[----:B------:R-:W5:Y:S01]  /*8fd0*/  @!P6 LDS.128 R16, [R213+0x2100] ;  /* 0x00210000d510e984 */ /* 0x000f620000000c00 */
[C---:B----4-:R-:W-:Y:S04]  /*8fe0*/  @!P6 LEA R8, P0, R76.reuse, R3, 0x1 ;  /* 0x000000034c08e211 */ /* 0x050fe800078008ff */
[----:B-1----:R-:W-:Y:S02]  /*8ff0*/  @!P6 LEA.HI.X R9, R76, R5, R77, 0x1, P0 ;  /* 0x000000054c09e211 */ /* 0x002fe400000f0c4d */
[C---:B------:R-:W-:Y:S11]  /*9000*/  ISETP.GE.AND P0, PT, R212.reuse, c[0x0][0x1d4], PT ;  /* 0x00007500d4007a0c */ /* 0x040ff60003f06270 */
[----:B------:R-:W-:Y:S02]  /*9010*/  @!UPT UIADD3 URZ, URZ, URZ, URZ ;  /* 0x0000003f3f3ff290 */ /* 0x000fe4000fffe03f */
[C---:B------:R-:W-:Y:S04]  /*9020*/  @!P0 LEA R4, P1, R212.reuse, R3, 0x1 ;  /* 0x00000003d4048211 */ /* 0x040fe800078208ff */
[----:B------:R-:W-:Y:S01]  /*9030*/  @!P0 LEA.HI.X R5, R212, R5, R230, 0x1, P1 ;  /* 0x00000005d4058211 */ /* 0x000fe200008f0ce6 */
[----:B-----5:R-:W-:Y:S04]  /*9040*/  @!P6 ST.E.128 [R8.64], R16 ;  /* 0x000000100800e985 */ /* 0x020fe8000c101d08 */
[----:B------:R-:W1:Y:S04]  /*9050*/  @!P0 LDS.128 R8, [R213+0x5900] ;  /* 0x00590000d5088984 */ /* 0x000e680000000c00 */
[----:B-1----:R1:W-:Y:S02]  /*9060*/  @!P0 ST.E.128 [R4.64], R8 ;  /* 0x0000000804008985 */ /* 0x0023e4000c101d08 */
.L_x_385:
[----:B------:R-:W-:Y:S05]  /*9070*/  BSYNC B0 ;  /* 0x0000000000007941 */ /* 0x000fea0003800000 */
.L_x_384:
[----:B-1----:R1:W2:Y:S01]  /*9080*/  SHFL.IDX PT, R5, R6, 0x3, 0x181f ;  /* 0x00781f0006057f89 */ /* 0x0022a200000e0000 */
[----:B------:R-:W-:Y:S03]  /*9090*/  BSSY B0, `(.L_x_386) ;  /* 0x000000d000007945 */ /* 0x000fe60003800000 */
[----:B----4-:R1:W4:Y:S01]  /*90a0*/  SHFL.IDX PT, R3, R15, 0x3, 0x181f ;  /* 0x00781f000f037f89 */ /* 0x01032200000e0000 */
        /* <DEDUP_REMOVED lines=11> */
.L_x_387:
[----:B------:R-:W-:Y:S05]  /*9160*/  BSYNC B0 ;  /* 0x0000000000007941 */ /* 0x000fea0003800000 */
.L_x_386:
[----:B------:R-:W-:Y:S01]  /*9170*/  ISETP.GT.AND P0, PT, R41, R115, PT ;  /* 0x000000732900720c */ /* 0x000fe20003f04270 */
[----:B------:R-:W-:Y:S03]  /*9180*/  BSSY B0, `(.L_x_388) ;  /* 0x0000030000007945 */ /* 0x000fe60003800000 */
[----:B-12---:R-:W-:Y:S09]  /*9190*/  P2R R15, PR, RZ, 0x1 ;  /* 0x00000001ff0f7803 */ /* 0x006ff20000000000 */
[----:B------:R-:W-:-:S05]  /*91a0*/  @!P0 BRA `(.L_x_389) ;  /* 0x000002d000008947 */ /* 0x000fca0003800000 */
[----:B----4-:R-:W-:Y:S01]  /*91b0*/  IADD3 R3, R41, -0x1, RZ ;  /* 0xffffffff29037810 */ /* 0x010fe20007ffe0ff */
[----:B------:R-:W-:Y:S01]  /*91c0*/  IMAD.MOV.U32 R4, RZ, RZ, R120 ;  /* 0x000000ffff047224 */ /* 0x000fe200078e0078 */
[----:B------:R-:W-:Y:S01]  /*91d0*/  ISETP.GE.AND P3, PT, R220, 0x21, PT ;  /* 0x00000021dc00780c */ /* 0x000fe20003f66270 */
[----:B------:R-:W-:Y:S01]  /*91e0*/  IMAD.MOV.U32 R5, RZ, RZ, R119 ;  /* 0x000000ffff057224 */ /* 0x000fe200078e0077 */
[----:B------:R-:W-:Y:S01]  /*91f0*/  SHF.R.S32.HI R8, RZ, 0x1f, R3 ;  /* 0x0000001fff087819 */ /* 0x000fe20000011403 */
[----:B------:R-:W-:Y:S01]  /*9200*/  IMAD R6, R154, R3, RZ ;  /* 0x000000039a067224 */ /* 0x000fe200078e02ff */
[C---:B------:R-:W-:Y:S01]  /*9210*/  ISETP.GE.AND P1, PT, R220.reuse, 0x41, PT ;  /* 0x00000041dc00780c */ /* 0x040fe20003f26270 */
[-C--:B------:R-:W-:Y:S01]  /*9220*/  IMAD.WIDE.U32 R4, R3, R138.reuse, R4 ;  /* 0x0000008a03047225 */ /* 0x080fe200078e0004 */
[----:B------:R-:W-:Y:S02]  /*9230*/  ISETP.GE.AND P4, PT, R220, 0x1, PT ;  /* 0x00000001dc00780c */ /* 0x000fe40003f86270 */
[----:B------:R-:W-:Y:S01]  /*9240*/  P2R R18, PR, RZ, 0x4 ;  /* 0x00000004ff127803 */ /* 0x000fe20000000000 */
[----:B------:R-:W-:Y:S01]  /*9250*/  IMAD R3, R8, R138, R6 ;  /* 0x0000008a08037224 */ /* 0x000fe200078e0206 */
[----:B------:R-:W-:Y:S03]  /*9260*/  LOP3.LUT P2, RZ, R234, 0x4, RZ, 0xc0, !PT ;  /* 0x00000004eaff7812 */ /* 0x000fe6000784c0ff */
[----:B------:R-:W-:Y:S01]  /*9270*/  IMAD.IADD R3, R5, 0x1, R3 ;  /* 0x0000000105037824 */ /* 0x000fe200078e0203 */
[-C--:B------:R-:W-:Y:S05]  /*9280*/  @P3 IADD3 R5, P0, R163, R4.reuse, RZ ;  /* 0x00000004a3053210 */ /* 0x080fea0007f1e0ff */
[C---:B------:R-:W-:Y:S01]  /*9290*/  @P3 IMAD.X R8, R3.reuse, 0x1, R158, P0 ;  /* 0x0000000103083824 */ /* 0x040fe200000e069e */
[-C--:B------:R-:W-:Y:S04]  /*92a0*/  @P1 IADD3 R6, P0, R164, R4.reuse, RZ ;  /* 0x00000004a4061210 */ /* 0x080fe80007f1e0ff */
[----:B------:R-:W-:Y:S02]  /*92b0*/  @P1 IADD3.X R9, R3, UR15, RZ, P0, !PT ;  /* 0x0000000f03091c10 */ /* 0x000fe400087fe4ff */
[C---:B------:R-:W-:Y:S04]  /*92c0*/  @P4 LEA R16, P0, R4.reuse, c[0x0][0x220], 0x1 ;  /* 0x0000880004104a11 */ /* 0x040fe800078008ff */
[----:B------:R-:W-:Y:S02]  /*92d0*/  @P4 LEA.HI.X R17, R4, c[0x0][0x224], R3, 0x1, P0 ;  /* 0x0000890004114a11 */ /* 0x000fe400000f0c03 */
[C---:B------:R-:W-:Y:S03]  /*92e0*/  @P3 LEA R10, P0, R5.reuse, c[0x0][0x220], 0x1 ;  /* 0x00008800050a3a11 */ /* 0x040fe600078008ff */
[----:B------:R-:W-:Y:S01]  /*92f0*/  @!PT LDS RZ, [RZ] ;  /* 0x00000000fffff984 */ /* 0x000fe20000000800 */
[----:B------:R-:W-:Y:S01]  /*9300*/  @!PT LDS RZ, [RZ] ;  /* 0x00000000fffff984 */ /* 0x000fe20000000800 */
[----:B------:R-:W-:Y:S01]  /*9310*/  @!PT LDS RZ, [RZ] ;  /* 0x00000000fffff984 */ /* 0x000fe20000000800 */
[----:B------:R1:W-:Y:S01]  /*9320*/  @P4 LDGSTS.E.BYPASS.LTC128B.128 [R213+0x8100], [R16.64], !P2 ;  /* 0x0810000010d54fae */ /* 0x0003e2000d101d48 */
[----:B------:R-:W-:Y:S02]  /*9330*/  @P3 LEA.HI.X R11, R5, c[0x0][0x224], R8, 0x1, P0 ;  /* 0x00008900050b3a11 */ /* 0x000fe400000f0c08 */
[----:B------:R-:W-:Y:S02]  /*9340*/  @P1 LEA R8, P0, R6, c[0x0][0x220], 0x1 ;  /* 0x0000880006081a11 */ /* 0x000fe400078008ff */
[----:B------:R-:W-:Y:S02]  /*9350*/  ISETP.NE.AND P2, PT, R18, RZ, PT ;  /* 0x000000ff1200720c */ /* 0x000fe40003f45270 */
[----:B------:R-:W-:Y:S02]  /*9360*/  @P1 LEA.HI.X R9, R6, c[0x0][0x224], R9, 0x1, P0 ;  /* 0x0000890006091a11 */ /* 0x000fe400000f0c09 */
[----:B------:R-:W-:Y:S11]  /*9370*/  ISETP.GE.AND P0, PT, R220, 0x61, PT ;  /* 0x00000061dc00780c */ /* 0x000ff60003f06270 */
[----:B------:R-:W-:Y:S02]  /*9380*/  @!UPT UIADD3 URZ, URZ, URZ, URZ ;  /* 0x0000003f3f3ff290 */ /* 0x000fe4000fffe03f */
[----:B------:R-:W-:Y:S05]  /*9390*/  @P0 IADD3 R5, P5, R148, R4, RZ ;  /* 0x0000000494050210 */ /* 0x000fea0007fbe0ff */
[----:B------:R-:W-:Y:S01]  /*93a0*/  @P0 IMAD.X R3, R3, 0x1, R157, P5 ;  /* 0x0000000103030824 */ /* 0x000fe200028e069d */
[C---:B------:R-:W-:Y:S04]  /*93b0*/  @P0 LEA R4, P5, R5.reuse, c[0x0][0x220], 0x1 ;  /* 0x0000880005040a11 */ /* 0x040fe800078a08ff */
[----:B------:R-:W-:Y:S02]  /*93c0*/  @P0 LEA.HI.X R5, R5, c[0x0][0x224], R3, 0x1, P5 ;  /* 0x0000890005050a11 */ /* 0x000fe400028f0c03 */
[C---:B------:R-:W-:Y:S11]  /*93d0*/  LOP3.LUT P5, RZ, R234.reuse, 0x2, RZ, 0xc0, !PT ;  /* 0x00000002eaff7812 */ /* 0x040ff600078ac0ff */
[----:B------:R-:W-:Y:S02]  /*93e0*/  @!UPT UIADD3 URZ, URZ, URZ, URZ ;  /* 0x0000003f3f3ff290 */ /* 0x000fe4000fffe03f */
[----:B------:R1:W-:Y:S01]  /*93f0*/  @P4 LDGSTS.E.BYPASS.LTC128B.128 [R213+0xb900], [R16.64+0x80], !P5 ;  /* 0x0b90008010d54fae */ /* 0x0003e2000e901d48 */
[----:B------:R-:W-:Y:S11]  /*9400*/  LOP3.LUT P4, RZ, R234, 0x4, RZ, 0xc0, !PT ;  /* 0x00000004eaff7812 */ /* 0x000ff6000788c0ff */
[----:B------:R-:W-:Y:S02]  /*9410*/  @!UPT UIADD3 URZ, URZ, URZ, URZ ;  /* 0x0000003f3f3ff290 */ /* 0x000fe4000fffe03f */
[----:B------:R1:W-:Y:S04]  /*9420*/  @P3 LDGSTS.E.BYPASS.LTC128B.128 [R215+0x9100], [R10.64], !P4 ;  /* 0x091000000ad73fae */ /* 0x0003e8000e101d48 */
[----:B------:R1:W-:Y:S04]  /*9430*/  @P3 LDGSTS.E.BYPASS.LTC128B.128 [R215+0xc900], [R10.64+0x80], !P5 ;  /* 0x0c9000800ad73fae */ /* 0x0003e8000e901d48 */
[----:B------:R1:W-:Y:S04]  /*9440*/  @P1 LDGSTS.E.BYPASS.LTC128B.128 [R215+0xa100], [R8.64], !P4 ;  /* 0x0a10000008d71fae */ /* 0x0003e8000e101d48 */
[----:B------:R1:W-:Y:S04]  /*9450*/  @P1 LDGSTS.E.BYPASS.LTC128B.128 [R215+0xd900], [R8.64+0x80], !P5 ;  /* 0x0d90008008d71fae */ /* 0x0003e8000e901d48 */
[----:B------:R1:W-:Y:S04]  /*9460*/  @P0 LDGSTS.E.BYPASS.LTC128B.128 [R215+0xb100], [R4.64], !P4 ;  /* 0x0b10000004d70fae */ /* 0x0003e8000e101d48 */
[----:B------:R1:W-:Y:S02]  /*9470*/  @P0 LDGSTS.E.BYPASS.LTC128B.128 [R215+0xe900], [R4.64+0x80], !P5 ;  /* 0x0e90008004d70fae */ /* 0x0003e4000e901d48 */
.L_x_389:
[----:B------:R-:W-:Y:S05]  /*9480*/  BSYNC B0 ;  /* 0x0000000000007941 */ /* 0x000fea0003800000 */
.L_x_388:
[----:B------:R-:W0:Y:S01]  /*9490*/  LDGDEPBAR ;  /* 0x00000000000079af */ /* 0x000e220000000000 */
[----:B------:R-:W-:Y:S02]  /*94a0*/  ISETP.NE.AND P0, PT, R15, RZ, PT ;  /* 0x000000ff0f00720c */ /* 0x000fe40003f05270 */
[----:B------:R-:W-:Y:S11]  /*94b0*/  IADD3 R41, R41, -0x1, RZ ;  /* 0xffffffff29297810 */ /* 0x000ff60007ffe0ff */
[----:B------:R-:W-:-:S05]  /*94c0*/  @P0 BRA `(.L_x_390) ;  /* 0xffff9d1000000947 */ /* 0x000fca000383ffff */
[----:B------:R-:W-:Y:S01]  /*94d0*/  WARPSYNC 0xffffffff ;  /* 0xffffffff00007948 */ /* 0x000fe20003800000 */
[----:B------:R-:W-:Y:S06]  /*94e0*/  BAR.SYNC.DEFER_BLOCKING 0x0 ;  /* 0x0000000000007b1d */ /* 0x000fec0000010000 */
.L_x_341:
[----:B------:R-:W-:Y:S01]  /*94f0*/  ISETP.GE.AND P0, PT, R144, 0x1, PT ;  /* 0x000000019000780c */ /* 0x000fe20003f06270 */
[----:B------:R-:W-:Y:S01]  /*9500*/  BSSY B0, `(.L_x_391) ;  /* 0x000001f000007945 */ /* 0x000fe20003800000 */
[----:B------:R-:W-:-:S11]  /*9510*/  MOV R2, RZ ;  /* 0x000000ff00027202 */ /* 0x000fd60000000f00 */
[----:B------:R-:W-:Y:S05]  /*9520*/  @!P0 BRA `(.L_x_392) ;  /* 0x000001c000008947 */ /* 0x000fea0003800000 */
[----:B----4-:R-:W-:Y:S02]  /*9530*/  IABS R3, R136 ;  /* 0x0000008800037213 */ /* 0x010fe40000000000 */
[----:B------:R-:W-:Y:S02]  /*9540*/  IADD3 R6, R145, -0x1, R136 ;  /* 0xffffffff91067810 */ /* 0x000fe40007ffe088 */
[----:B------:R-:W2:Y:S02]  /*9550*/  I2F.RP R2, R3 ;  /* 0x0000000300027306 */ /* 0x000ea40000209400 */
[----:B-1----:R-:W-:-:S06]  /*9560*/  IABS R10, R6 ;  /* 0x00000006000a7213 */ /* 0x002fcc0000000000 */
[----:B--2---:R-:W1:Y:S02]  /*9570*/  MUFU.RCP R2, R2 ;  /* 0x0000000200027308 */ /* 0x004e640000001000 */
[----:B-1----:R-:W-:-:S06]  /*9580*/  IADD3 R2, R2, 0xffffffe, RZ ;  /* 0x0ffffffe02027810 */ /* 0x002fcc0007ffe0ff */
[----:B------:R-:W1:Y:S02]  /*9590*/  F2I.FTZ.U32.TRUNC.NTZ R5, R2 ;  /* 0x0000000200057305 */ /* 0x000e64000021f000 */
[----:B-1----:R-:W-:-:S04]  /*95a0*/  IMAD.MOV R2, RZ, RZ, -R5 ;  /* 0x000000ffff027224 */ /* 0x002fc800078e0a05 */
[----:B------:R-:W-:Y:S01]  /*95b0*/  IMAD.MOV.U32 R4, RZ, RZ, R2 ;  /* 0x000000ffff047224 */ /* 0x000fe200078e0002 */
[----:B------:R-:W-:-:S03]  /*95c0*/  IABS R2, R136 ;  /* 0x0000008800027213 */ /* 0x000fc60000000000 */
[----:B------:R-:W-:Y:S02]  /*95d0*/  IMAD R8, R4, R3, RZ ;  /* 0x0000000304087224 */ /* 0x000fe400078e02ff */
[----:B------:R-:W-:Y:S02]  /*95e0*/  IMAD.MOV.U32 R4, RZ, RZ, RZ ;  /* 0x000000ffff047224 */ /* 0x000fe400078e00ff */
        /* <DEDUP_REMOVED lines=16> */
.L_x_392:
[----:B------:R-:W-:Y:S05]  /*96f0*/  BSYNC B0 ;  /* 0x0000000000007941 */ /* 0x000fea0003800000 */
.L_x_391:
[----:B----4-:R-:W2:Y:S01]  /*9700*/  LDL R3, [R1+0x44] ;  /* 0x0000440001037983 */ /* 0x010ea20000100800 */
[----:B------:R-:W-:Y:S01]  /*9710*/  CS2R R26, SRZ ;  /* 0x00000000001a7805 */ /* 0x000fe2000001ff00 */
[----:B------:R-:W-:Y:S01]  /*9720*/  CS2R R66, SRZ ;  /* 0x0000000000427805 */ /* 0x000fe2000001ff00 */
[----:B------:R-:W-:Y:S01]  /*9730*/  CS2R R28, SRZ ;  /* 0x00000000001c7805 */ /* 0x000fe2000001ff00 */
[----:B---3--:R-:W-:Y:S01]  /*9740*/  CS2R R70, SRZ ;  /* 0x0000000000467805 */ /* 0x008fe2000001ff00 */
        /* <DEDUP_REMOVED lines=29> */
[----:B--2---:R-:W-:-:S04]  /*9920*/  IMAD R250, R3, R2, RZ ;  /* 0x0000000203fa7224 */ /* 0x004fc800078e02ff */
[--C-:B------:R-:W-:Y:S01]  /*9930*/  IMAD.IADD R3, R250, 0x1, R2.reuse ;  /* 0x00000001fa037824 */ /* 0x100fe200078e0202 */
[----:B------:R-:W-:-:S04]  /*9940*/  PRMT R2, RZ, 0x7610, R2 ;  /* 0x00007610ff027816 */ /* 0x000fc80000000002 */
[----:B------:R-:W-:-:S04]  /*9950*/  IMNMX R231, R145, R3, PT ;  /* 0x0000000391e77217 */ /* 0x000fc80003800200 */
[----:B------:R-:W-:-:S13]  /*9960*/  ISETP.GT.AND P0, PT, R231, R250, PT ;  /* 0x000000fae700720c */ /* 0x000fda0003f04270 */
[----:B------:R-:W-:Y:S05]  /*9970*/  @!P0 BRA `(.L_x_393) ;  /* 0x0000c57000008947 */ /* 0x000fea0003800000 */
[----:B------:R-:W2:Y:S04]  /*9980*/  LDL R6, [R1+0x30] ;  /* 0x0000300001067983 */ /* 0x000ea80000100800 */
[----:B-1----:R-:W3:Y:S01]  /*9990*/  LDL R5, [R1+0x34] ;  /* 0x0000340001057983 */ /* 0x002ee20000100800 */
[----:B------:R-:W-:-:S03]  /*99a0*/  ISETP.NE.U32.AND P0, PT, RZ, c[0x0][0x340], PT ;  /* 0x0000d000ff007a0c */ /* 0x000fc60003f05070 */
[----:B------:R-:W4:Y:S01]  /*99b0*/  LDL R15, [R1+0x38] ;  /* 0x00003800010f7983 */ /* 0x000f220000100800 */
[----:B------:R-:W-:-:S03]  /*99c0*/  ISETP.NE.AND.EX P1, PT, RZ, c[0x0][0x344], PT, P0 ;  /* 0x0000d100ff007a0c */ /* 0x000fc60003f25300 */
[----:B------:R-:W4:Y:S04]  /*99d0*/  LDL R4, [R1+0x1c] ;  /* 0x00001c0001047983 */ /* 0x000f280000100800 */
[----:B------:R-:W4:Y:S04]  /*99e0*/  LDL R30, [R1+0x24] ;  /* 0x00002400011e7983 */ /* 0x000f280000100800 */
[----:B------:R-:W4:Y:S02]  /*99f0*/  LDL R9, [R1+0x3c] ;  /* 0x00003c0001097983 */ /* 0x000f240000100800 */
[----:B--2---:R-:W-:-:S02]  /*9a00*/  @P1 IADD3 R2, P0, R6, c[0x0][0x340], RZ ;  /* 0x0000d00006021a10 */ /* 0x004fc40007f1e0ff */
[----:B------:R-:W2:Y:S02]  /*9a10*/  LDL R6, [R1+0x28] ;  /* 0x0000280001067983 */ /* 0x000ea40000100800 */
[----:B---3--:R-:W-:-:S05]  /*9a20*/  @P1 IADD3.X R3, R5, c[0x0][0x344], RZ, P0, !PT ;  /* 0x0000d10005031a10 */ /* 0x008fca00007fe4ff */
[----:B------:R1:W3:Y:S01]  /*9a30*/  @P1 LDG.E R2, [R2.64] ;  /* 0x0000000802021981 */ /* 0x0002e2000c1e1900 */
[----:B------:R-:W-:-:S04]  /*9a40*/  IMAD.MOV.U32 R135, RZ, RZ, 0x70 ;  /* 0x00000070ff877424 */ /* 0x000fc800078e00ff */
[----:B------:R-:W-:Y:S01]  /*9a50*/  IMAD R135, R231, R135, -0x70 ;  /* 0xffffff90e7877424 */ /* 0x000fe200078e0287 */
[----:B------:R-:W-:Y:S01]  /*9a60*/  WARPSYNC 0xffffffff ;  /* 0xffffffff00007948 */ /* 0x000fe20003800000 */
[----:B-1----:R-:W-:-:S05]  /*9a70*/  IMAD.MOV.U32 R3, RZ, RZ, c[0x0][0x2b8] ;  /* 0x0000ae00ff037624 */ /* 0x002fca00078e00ff */
[----:B------:R-:W-:Y:S01]  /*9a80*/  ISETP.NE.AND P2, PT, R3, 0x1, PT ;  /* 0x000000010300780c */ /* 0x000fe20003f45270 */
[----:B------:R-:W-:-:S04]  /*9a90*/  IMAD.IADD R3, R0, 0x1, R135 ;  /* 0x0000000100037824 */ /* 0x000fc800078e0287 */
[C---:B----4-:R-:W-:Y:S01]  /*9aa0*/  IMAD.IADD R11, R3.reuse, 0x1, R4 ;  /* 0x00000001030b7824 */ /* 0x050fe200078e0204 */
[----:B------:R-:W-:-:S04]  /*9ab0*/  ISETP.GE.AND P0, PT, R3, R144, PT ;  /* 0x000000900300720c */ /* 0x000fc80003f06270 */
[----:B------:R-:W-:-:S03]  /*9ac0*/  ISETP.GT.OR P0, PT, R0, 0x6f, P0 ;  /* 0x0000006f0000780c */ /* 0x000fc60000704670 */
[----:B------:R-:W-:-:S04]  /*9ad0*/  @P2 IMAD.HI.U32 R4, R11, c[0x0][0x2bc], RZ ;  /* 0x0000af000b042a27 */ /* 0x000fc800078e00ff */
[----:B------:R-:W-:Y:S01]  /*9ae0*/  IMAD.MOV.U32 R8, RZ, RZ, R11 ;  /* 0x000000ffff087224 */ /* 0x000fe200078e000b */
[----:B------:R-:W-:Y:S01]  /*9af0*/  @P2 SHF.R.U32.HI R8, RZ, c[0x0][0x2c0], R4 ;  /* 0x0000b000ff082a19 */ /* 0x000fe20000011604 */
[----:B------:R-:W-:Y:S01]  /*9b00*/  IMAD.MOV.U32 R221, RZ, RZ, RZ ;  /* 0x000000ffffdd7224 */ /* 0x000fe200078e00ff */
[----:B------:R-:W-:Y:S01]  /*9b10*/  BAR.SYNC.DEFER_BLOCKING 0x0 ;  /* 0x0000000000007b1d */ /* 0x000fe20000010000 */
[----:B------:R-:W-:Y:S02]  /*9b20*/  IMAD.MOV.U32 R5, RZ, RZ, c[0x0][0x2c4] ;  /* 0x0000b100ff057624 */ /* 0x000fe400078e00ff */
[----:B------:R-:W-:-:S05]  /*9b30*/  @!P1 IMAD.MOV.U32 R2, RZ, RZ, R15 ;  /* 0x000000ffff029224 */ /* 0x000fca00078e000f */
[----:B---3--:R-:W-:Y:S01]  /*9b40*/  SHF.R.S32.HI R3, RZ, 0x1f, R2 ;  /* 0x0000001fff037819 */ /* 0x008fe20000011402 */
[----:B------:R-:W-:-:S04]  /*9b50*/  IMAD.WIDE.U32 R16, R2, c[0x0][0x2b0], RZ ;  /* 0x0000ac0002107a25 */ /* 0x000fc800078e00ff */
[----:B------:R-:W-:-:S04]  /*9b60*/  IMAD R3, R3, c[0x0][0x2b0], RZ ;  /* 0x0000ac0003037a24 */ /* 0x000fc800078e02ff */
[----:B------:R-:W-:Y:S01]  /*9b70*/  IMAD R2, R2, c[0x0][0x2b4], R3 ;  /* 0x0000ad0002027a24 */ /* 0x000fe200078e0203 */
[----:B------:R-:W-:-:S03]  /*9b80*/  @!P0 IADD3 R3, P2, R8, R16, RZ ;  /* 0x0000001008038210 */ /* 0x000fc60007f5e0ff */
[----:B------:R-:W-:Y:S01]  /*9b90*/  IMAD.IADD R4, R17, 0x1, R2 ;  /* 0x0000000111047824 */ /* 0x000fe200078e0202 */
[----:B------:R-:W-:Y:S01]  /*9ba0*/  STL.64 [R1+0x10], R16 ;  /* 0x0000101001007387 */ /* 0x000fe20000100a00 */
[----:B------:R-:W-:-:S03]  /*9bb0*/  @!P0 LEA R2, P1, R3, c[0x0][0x2a0], 0x2 ;  /* 0x0000a80003028a11 */ /* 0x000fc600078210ff */
[----:B------:R1:W-:Y:S02]  /*9bc0*/  STL [R1+0x18], R4 ;  /* 0x0000180401007387 */ /* 0x0003e40000100800 */
[----:B-1----:R-:W-:-:S04]  /*9bd0*/  @!P0 LEA.HI.X.SX32 R4, R8, R4, 0x1, P2 ;  /* 0x0000000408048211 */ /* 0x002fc800010f0eff */
[----:B------:R-:W-:-:S05]  /*9be0*/  @!P0 LEA.HI.X R3, R3, c[0x0][0x2a4], R4, 0x2, P1 ;  /* 0x0000a90003038a11 */ /* 0x000fca00008f1404 */
[----:B------:R1:W3:Y:S01]  /*9bf0*/  @!P0 LDG.E R221, [R2.64] ;  /* 0x0000000802dd8981 */ /* 0x0002e2000c1e1900 */
[----:B------:R-:W-:Y:S02]  /*9c00*/  ISETP.NE.AND P1, PT, R5, 0x1, PT ;  /* 0x000000010500780c */ /* 0x000fe40003f25270 */
[----:B------:R-:W-:Y:S02]  /*9c10*/  ISETP.NE.U32.AND P0, PT, RZ, c[0x0][0x348], PT ;  /* 0x0000d200ff007a0c */ /* 0x000fe40003f05070 */
[----:B--2---:R-:W-:Y:S01]  /*9c20*/  LOP3.LUT R52, R6, 0xffff, RZ, 0xc0, !PT ;  /* 0x0000ffff06347812 */ /* 0x004fe200078ec0ff */
[----:B------:R-:W-:Y:S01]  /*9c30*/  IMAD R6, R30, 0x80, R0 ;  /* 0x000000801e067824 */ /* 0x000fe200078e0200 */
[----:B------:R-:W-:Y:S02]  /*9c40*/  ISETP.NE.AND.EX P0, PT, RZ, c[0x0][0x34c], PT, P0 ;  /* 0x0000d300ff007a0c */ /* 0x000fe40003f05300 */
[----:B-1----:R-:W-:-:S05]  /*9c50*/  SHF.R.S32.HI R2, RZ, 0x1f, R146 ;  /* 0x0000001fff027819 */ /* 0x002fca0000011492 */
[----:B------:R-:W-:-:S04]  /*9c60*/  IMAD R2, R2, c[0x0][0x178], RZ ;  /* 0x00005e0002027a24 */ /* 0x000fc800078e02ff */
[C---:B------:R-:W-:Y:S02]  /*9c70*/  IMAD R4, R146.reuse, c[0x0][0x17c], R2 ;  /* 0x00005f0092047a24 */ /* 0x040fe400078e0202 */
[----:B------:R-:W-:Y:S01]  /*9c80*/  IMAD.WIDE.U32 R2, R146, c[0x0][0x178], RZ ;  /* 0x00005e0092027a25 */ /* 0x000fe200078e00ff */
[----:B------:R-:W-:-:S03]  /*9c90*/  SEL R9, R9, RZ, !P0 ;  /* 0x000000ff09097207 */ /* 0x000fc60004000000 */
[----:B------:R-:W-:Y:S02]  /*9ca0*/  IMAD.IADD R3, R3, 0x1, R4 ;  /* 0x0000000103037824 */ /* 0x000fe400078e0204 */
[----:B------:R-:W-:-:S04]  /*9cb0*/  @P1 IMAD.HI.U32 R10, R6, c[0x0][0x2c8], RZ ;  /* 0x0000b200060a1a27 */ /* 0x000fc800078e00ff */
[----:B------:R-:W-:Y:S01]  /*9cc0*/  IMAD.WIDE.U32 R4, R52, c[0x0][0x1b8], R2 ;  /* 0x00006e0034047a25 */ /* 0x000fe200078e0002 */
[----:B------:R-:W-:-:S03]  /*9cd0*/  SEL R3, R15, RZ, !P0 ;  /* 0x000000ff0f037207 */ /* 0x000fc60004000000 */
[----:B------:R-:W-:Y:S01]  /*9ce0*/  IMAD.MOV.U32 R2, RZ, RZ, R6 ;  /* 0x000000ffff027224 */ /* 0x000fe200078e0006 */
[----:B------:R-:W-:Y:S01]  /*9cf0*/  @P1 SHF.R.U32.HI R2, RZ, c[0x0][0x2cc], R10 ;  /* 0x0000b300ff021a19 */ /* 0x000fe2000001160a */
[----:B------:R-:W-:Y:S02]  /*9d00*/  IMAD R5, R52, c[0x0][0x1bc], R5 ;  /* 0x00006f0034057a24 */ /* 0x000fe400078e0205 */
[----:B------:R-:W-:Y:S01]  /*9d10*/  IMAD R9, R9, c[0x0][0x1c0], RZ ;  /* 0x0000700009097a24 */ /* 0x000fe200078e02ff */
[----:B------:R-:W-:Y:S01]  /*9d20*/  SHF.R.S32.HI R10, RZ, 0x1f, R2 ;  /* 0x0000001fff0a7819 */ /* 0x000fe20000011402 */
[----:B------:R-:W-:-:S04]  /*9d30*/  IMAD.WIDE.U32 R4, R3, c[0x0][0x1c0], R4 ;  /* 0x0000700003047a25 */ /* 0x000fc800078e0004 */
[----:B------:R-:W-:Y:S02]  /*9d40*/  IMAD R9, R3, c[0x0][0x1c4], R9 ;  /* 0x0000710003097a24 */ /* 0x000fe400078e0209 */
[----:B------:R-:W-:Y:S02]  /*9d50*/  IMAD.MOV R3, RZ, RZ, -R2 ;  /* 0x000000ffff037224 */ /* 0x000fe400078e0a02 */
[----:B------:R-:W-:Y:S02]  /*9d60*/  IMAD.IADD R5, R5, 0x1, R9 ;  /* 0x0000000105057824 */ /* 0x000fe400078e0209 */
[----:B------:R-:W-:Y:S02]  /*9d70*/  IMAD R6, R3, c[0x0][0x2c4], R6 ;  /* 0x0000b10003067a24 */ /* 0x000fe400078e0206 */
[----:B------:R-:W-:-:S03]  /*9d80*/  IMAD R3, R10, c[0x0][0x1b0], RZ ;  /* 0x00006c000a037a24 */ /* 0x000fc600078e02ff */
[----:B------:R-:W-:Y:S01]  /*9d90*/  SHF.R.S32.HI R9, RZ, 0x1f, R6 ;  /* 0x0000001fff097819 */ /* 0x000fe20000011406 */
[C---:B------:R-:W-:Y:S02]  /*9da0*/  IMAD R10, R2.reuse, c[0x0][0x1b4], R3 ;  /* 0x00006d00020a7a24 */ /* 0x040fe400078e0203 */
[----:B------:R-:W-:-:S04]  /*9db0*/  IMAD.WIDE.U32 R2, R2, c[0x0][0x1b0], R4 ;  /* 0x00006c0002027a25 */ /* 0x000fc800078e0004 */
[----:B------:R-:W-:Y:S02]  /*9dc0*/  IMAD R4, R9, c[0x0][0x1a8], RZ ;  /* 0x00006a0009047a24 */ /* 0x000fe400078e02ff */
[----:B------:R-:W-:Y:S02]  /*9dd0*/  IMAD.IADD R3, R3, 0x1, R10 ;  /* 0x0000000103037824 */ /* 0x000fe400078e020a */
[C---:B------:R-:W-:Y:S02]  /*9de0*/  IMAD R4, R6.reuse, c[0x0][0x1ac], R4 ;  /* 0x00006b0006047a24 */ /* 0x040fe400078e0204 */
[----:B------:R-:W-:-:S04]  /*9df0*/  IMAD.WIDE.U32 R2, R6, c[0x0][0x1a8], R2 ;  /* 0x00006a0006027a25 */ /* 0x000fc800078e0002 */
[----:B------:R-:W-:Y:S01]  /*9e00*/  IMAD.IADD R4, R3, 0x1, R4 ;  /* 0x0000000103047824 */ /* 0x000fe200078e0204 */
[----:B------:R-:W-:-:S04]  /*9e10*/  LEA R3, P0, R2, c[0x0][0x160], 0x1 ;  /* 0x0000580002037a11 */ /* 0x000fc800078008ff */
[----:B------:R-:W-:Y:S01]  /*9e20*/  LEA.HI.X R2, R2, c[0x0][0x164], R4, 0x1, P0 ;  /* 0x0000590002027a11 */ /* 0x000fe200000f0c04 */
[----:B------:R-:W1:Y:S01]  /*9e30*/  SHFL.IDX PT, R10, R3, RZ, 0x181f ;  /* 0x00181fff030a7589 */ /* 0x000e6200000e0000 */
[----:B------:R-:W-:-:S03]  /*9e40*/  IMAD R24, R153, c[0x0][0x2c4], RZ ;  /* 0x0000b10099187a24 */ /* 0x000fc600078e02ff */
[----:B------:R-:W2:Y:S01]  /*9e50*/  SHFL.IDX PT, R9, R2, RZ, 0x181f ;  /* 0x00181fff02097589 */ /* 0x000ea200000e0000 */
[----:B------:R-:W-:Y:S02]  /*9e60*/  IMAD R6, R30, 0x80, R81 ;  /* 0x000000801e067824 */ /* 0x000fe400078e0251 */
[----:B------:R-:W-:Y:S01]  /*9e70*/  IMAD.MOV R4, RZ, RZ, -R8 ;  /* 0x000000ffff047224 */ /* 0x000fe200078e0a08 */
[----:B------:R-:W4:Y:S02]  /*9e80*/  SHFL.IDX PT, R15, R3, 0x1, 0x181f ;  /* 0x00381f00030f7f89 */ /* 0x000f2400000e0000 */
[----:B------:R-:W-:Y:S01]  /*9e90*/  ISETP.GE.AND P4, PT, R6, R24, PT ;  /* 0x000000180600720c */ /* 0x000fe20003f86270 */
[----:B------:R-:W-:Y:S01]  /*9ea0*/  IMAD R225, R4, c[0x0][0x2b8], R11 ;  /* 0x0000ae0004e17a24 */ /* 0x000fe200078e020b */
[----:B------:R-:W4:Y:S01]  /*9eb0*/  SHFL.IDX PT, R18, R2, 0x1, 0x181f ;  /* 0x00381f0002127f89 */ /* 0x000f2200000e0000 */
[----:B------:R-:W-:Y:S02]  /*9ec0*/  IADD3 R4, R6, 0x20, RZ ;  /* 0x0000002006047810 */ /* 0x000fe40007ffe0ff */
[----:B------:R-:W-:-:S02]  /*9ed0*/  ISETP.GE.AND P6, PT, R76, c[0x0][0x198], PT ;  /* 0x000066004c007a0c */ /* 0x000fc40003fc6270 */
[----:B------:R-:W-:Y:S02]  /*9ee0*/  SHF.R.S32.HI R54, RZ, 0x1f, R225 ;  /* 0x0000001fff367819 */ /* 0x000fe400000114e1 */
[----:B------:R-:W-:Y:S02]  /*9ef0*/  ISETP.GE.AND P0, PT, R4, R24, PT ;  /* 0x000000180400720c */ /* 0x000fe40003f06270 */
[----:B------:R-:W-:Y:S01]  /*9f00*/  IADD3 R19, R6, 0x40, RZ ;  /* 0x0000004006137810 */ /* 0x000fe20007ffe0ff */
[----:B------:R-:W-:Y:S01]  /*9f10*/  IMAD R8, R54, c[0x0][0x1e0], RZ ;  /* 0x0000780036087a24 */ /* 0x000fe200078e02ff */
[----:B-1----:R-:W-:Y:S01]  /*9f20*/  @!P4 LEA R16, P1, R76, R10, 0x1 ;  /* 0x0000000a4c10c211 */ /* 0x002fe200078208ff */
[C---:B------:R-:W-:Y:S01]  /*9f30*/  IMAD.WIDE.U32 R4, R225.reuse, c[0x0][0x1e0], RZ ;  /* 0x00007800e1047a25 */ /* 0x040fe200078e00ff */
[----:B------:R-:W-:Y:S02]  /*9f40*/  ISETP.GE.AND P5, PT, R212, c[0x0][0x198], PT ;  /* 0x00006600d4007a0c */ /* 0x000fe40003fa6270 */
[----:B--2---:R-:W-:Y:S01]  /*9f50*/  @!P4 LEA.HI.X R17, R76, R9, R77, 0x1, P1 ;  /* 0x000000094c11c211 */ /* 0x004fe200008f0c4d */
[----:B------:R-:W-:Y:S01]  /*9f60*/  IMAD R8, R225, c[0x0][0x1e4], R8 ;  /* 0x00007900e1087a24 */ /* 0x000fe200078e0208 */
[----:B------:R-:W-:-:S02]  /*9f70*/  ISETP.GE.AND P1, PT, R19, R24, PT ;  /* 0x000000181300720c */ /* 0x000fc40003f26270 */
[----:B------:R-:W1:Y:S01]  /*9f80*/  SHFL.IDX PT, R19, R3, 0x2, 0x181f ;  /* 0x00581f0003137f89 */ /* 0x000e6200000e0000 */
[----:B------:R-:W-:Y:S01]  /*9f90*/  @!P4 LEA R10, P3, R212, R10, 0x1 ;  /* 0x0000000ad40ac211 */ /* 0x000fe200078608ff */
[----:B------:R-:W-:Y:S02]  /*9fa0*/  IMAD.IADD R5, R5, 0x1, R8 ;  /* 0x0000000105057824 */ /* 0x000fe400078e0208 */
[----:B------:R2:W-:Y:S01]  /*9fb0*/  @!P4 LDGSTS.E.BYPASS.LTC128B.128 [R213+0x100], [R16.64], !P6 ;  /* 0x0010000010d5cfae */ /* 0x0005e2000f101d48 */
[----:B----4-:R-:W-:Y:S02]  /*9fc0*/  @!P0 LEA R8, P2, R76, R15, 0x1 ;  /* 0x0000000f4c088211 */ /* 0x010fe400078408ff */
[----:B------:R-:W-:Y:S02]  /*9fd0*/  @!P4 LEA.HI.X R11, R212, R9, R230, 0x1, P3 ;  /* 0x00000009d40bc211 */ /* 0x000fe400018f0ce6 */
[----:B------:R-:W-:-:S03]  /*9fe0*/  @!P0 LEA.HI.X R9, R76, R18, R77, 0x1, P2 ;  /* 0x000000124c098211 */ /* 0x000fc600010f0c4d */
[----:B------:R4:W-:Y:S04]  /*9ff0*/  @!P4 LDGSTS.E.BYPASS.LTC128B.128 [R213+0x4100], [R10.64], !P5 ;  /* 0x041000000ad5cfae */ /* 0x0009e8000e901d48 */
[----:B------:R1:W-:Y:S01]  /*a000*/  @!P0 LDGSTS.E.BYPASS.LTC128B.128 [R215+0x1100], [R8.64], !P6 ;  /* 0x0110000008d78fae */ /* 0x0003e2000f101d48 */
[----:B------:R-:W-:-:S03]  /*a010*/  IMAD.WIDE.U32 R20, R52, c[0x0][0x1e8], RZ ;  /* 0x00007a0034147a25 */ /* 0x000fc600078e00ff */
[----:B--2---:R-:W2:Y:S04]  /*a020*/  SHFL.IDX PT, R16, R2, 0x2, 0x181f ;  /* 0x00581f0002107f89 */ /* 0x004ea800000e0000 */
[----:B------:R2:W2:Y:S01]  /*a030*/  SHFL.IDX PT, R17, R3, 0x3, 0x181f ;  /* 0x00781f0003117f89 */ /* 0x0004a200000e0000 */
[----:B------:R-:W-:Y:S01]  /*a040*/  IMAD R252, R52, c[0x0][0x1ec], R21 ;  /* 0x00007b0034fc7a24 */ /* 0x000fe200078e0215 */
[----:B-1----:R-:W-:-:S04]  /*a050*/  @!P0 LEA R8, P2, R212, R15, 0x1 ;  /* 0x0000000fd4088211 */ /* 0x002fc800078408ff */
[----:B------:R-:W-:Y:S02]  /*a060*/  @!P0 LEA.HI.X R9, R212, R18, R230, 0x1, P2 ;  /* 0x00000012d4098211 */ /* 0x000fe400010f0ce6 */
[----:B------:R1:W1:Y:S01]  /*a070*/  SHFL.IDX PT, R18, R2, 0x3, 0x181f ;  /* 0x00781f0002127f89 */ /* 0x00026200000e0000 */
[----:B----4-:R-:W-:Y:S02]  /*a080*/  IADD3 R10, R6, 0x60, RZ ;  /* 0x00000060060a7810 */ /* 0x010fe40007ffe0ff */
[----:B------:R-:W-:Y:S01]  /*a090*/  IADD3 R134, R231, -0x1, RZ ;  /* 0xffffffffe7867810 */ /* 0x000fe20007ffe0ff */
[----:B------:R4:W-:Y:S01]  /*a0a0*/  @!P0 LDGSTS.E.BYPASS.LTC128B.128 [R215+0x5100], [R8.64], !P5 ;  /* 0x0510000008d78fae */ /* 0x0009e2000e901d48 */
[----:B------:R-:W-:-:S03]  /*a0b0*/  ISETP.GE.AND P0, PT, R10, R24, PT ;  /* 0x000000180a00720c */ /* 0x000fc60003f06270 */
[----:B------:R-:W-:Y:S01]  /*a0c0*/  IMAD R133, R134, -0x70, R144 ;  /* 0xffffff9086857824 */ /* 0x000fe200078e0290 */
[----:B------:R1:W-:Y:S01]  /*a0d0*/  STL.64 [R1+0x8], R20 ;  /* 0x0000081401007387 */ /* 0x0003e20000100a00 */
[----:B------:R-:W-:Y:S01]  /*a0e0*/  LOP3.LUT R234, R234, 0xfffffffd, RZ, 0xc0, !PT ;  /* 0xfffffffdeaea7812 */ /* 0x000fe200078ec0ff */
[----:B------:R-:W-:Y:S01]  /*a0f0*/  BSSY B0, `(.L_x_394) ;  /* 0x0000040000007945 */ /* 0x000fe20003800000 */
[----:B---3--:R-:W-:Y:S01]  /*a100*/  SHF.R.S32.HI R53, RZ, 0x1f, R221 ;  /* 0x0000001fff357819 */ /* 0x008fe200000114dd */
[----:B------:R-:W-:-:S04]  /*a110*/  IMAD.WIDE.U32 R4, R221, c[0x0][0x1f0], R4 ;  /* 0x00007c00dd047a25 */ /* 0x000fc800078e0004 */
[----:B--2---:R-:W-:Y:S01]  /*a120*/  IMAD R3, R53, c[0x0][0x1f0], RZ ;  /* 0x00007c0035037a24 */ /* 0x004fe200078e02ff */
[----:B------:R-:W-:-:S03]  /*a130*/  IADD3 R6, P3, R4, R20, RZ ;  /* 0x0000001404067210 */ /* 0x000fc60007f7e0ff */
[----:B-1----:R-:W-:Y:S01]  /*a140*/  IMAD R2, R221, c[0x0][0x1f4], R3 ;  /* 0x00007d00dd027a24 */ /* 0x002fe200078e0203 */
[----:B------:R-:W-:-:S04]  /*a150*/  @!P1 LEA R4, P2, R76, R19, 0x1 ;  /* 0x000000134c049211 */ /* 0x000fc800078408ff */
[----:B------:R-:W-:Y:S02]  /*a160*/  IADD3.X R2, R252, R5, R2, P3, !PT ;  /* 0x00000005fc027210 */ /* 0x000fe40001ffe402 */
[-C--:B------:R-:W-:Y:S02]  /*a170*/  @!P1 LEA.HI.X R5, R76, R16.reuse, R77, 0x1, P2 ;  /* 0x000000104c059211 */ /* 0x080fe400010f0c4d */
[----:B------:R-:W-:Y:S02]  /*a180*/  LEA R3, P2, R6, c[0x0][0x1c8], 0x1 ;  /* 0x0000720006037a11 */ /* 0x000fe400078408ff */
[----:B------:R-:W-:Y:S01]  /*a190*/  @!P1 LEA R10, P3, R212, R19, 0x1 ;  /* 0x00000013d40a9211 */ /* 0x000fe200078608ff */
[----:B------:R1:W-:Y:S01]  /*a1a0*/  @!P1 LDGSTS.E.BYPASS.LTC128B.128 [R215+0x2100], [R4.64], !P6 ;  /* 0x0210000004d79fae */ /* 0x0003e2000f101d48 */
[----:B------:R-:W-:Y:S02]  /*a1b0*/  LEA.HI.X R20, R6, c[0x0][0x1cc], R2, 0x1, P2 ;  /* 0x0000730006147a11 */ /* 0x000fe400010f0c02 */
[----:B------:R-:W-:Y:S01]  /*a1c0*/  IMNMX R2, R133, 0x70, PT ;  /* 0x0000007085027817 */ /* 0x000fe20003800200 */
[----:B------:R-:W2:Y:S01]  /*a1d0*/  SHFL.IDX PT, R15, R3, RZ, 0x181f ;  /* 0x00181fff030f7589 */ /* 0x000ea200000e0000 */
[----:B------:R-:W-:-:S03]  /*a1e0*/  @!P1 LEA.HI.X R11, R212, R16, R230, 0x1, P3 ;  /* 0x00000010d40b9211 */ /* 0x000fc600018f0ce6 */
[----:B------:R-:W3:Y:S01]  /*a1f0*/  SHFL.IDX PT, R16, R20, RZ, 0x181f ;  /* 0x00181fff14107589 */ /* 0x000ee200000e0000 */
[----:B------:R-:W-:Y:S01]  /*a200*/  IMAD.IADD R2, R2, 0x1, -R81 ;  /* 0x0000000102027824 */ /* 0x000fe200078e0a51 */
[CC--:B----4-:R-:W-:Y:S02]  /*a210*/  @!P0 LEA R8, P2, R76.reuse, R17.reuse, 0x1 ;  /* 0x000000114c088211 */ /* 0x0d0fe400078408ff */
[----:B------:R4:W-:Y:S02]  /*a220*/  @!P1 LDGSTS.E.BYPASS.LTC128B.128 [R215+0x6100], [R10.64], !P5 ;  /* 0x061000000ad79fae */ /* 0x0009e4000e901d48 */
[----:B------:R-:W-:Y:S02]  /*a230*/  @!P0 LEA.HI.X R9, R76, R18, R77, 0x1, P2 ;  /* 0x000000124c098211 */ /* 0x000fe400010f0c4d */
[----:B------:R-:W-:Y:S01]  /*a240*/  ISETP.GE.AND P2, PT, R2, 0x1, PT ;  /* 0x000000010200780c */ /* 0x000fe20003f46270 */
[----:B------:R-:W2:Y:S04]  /*a250*/  SHFL.IDX PT, R6, R3, 0x1, 0x181f ;  /* 0x00381f0003067f89 */ /* 0x000ea800000e0000 */
[----:B------:R2:W-:Y:S01]  /*a260*/  @!P0 LDGSTS.E.BYPASS.LTC128B.128 [R215+0x3100], [R8.64], !P6 ;  /* 0x0310000008d78fae */ /* 0x0005e2000f101d48 */
[----:B-1----:R-:W-:-:S04]  /*a270*/  @!P0 LEA R4, P1, R212, R17, 0x1 ;  /* 0x00000011d4048211 */ /* 0x002fc800078208ff */
[----:B------:R-:W-:Y:S02]  /*a280*/  @!P0 LEA.HI.X R5, R212, R18, R230, 0x1, P1 ;  /* 0x00000012d4058211 */ /* 0x000fe400008f0ce6 */
[----:B------:R-:W-:Y:S04]  /*a290*/  SHFL.IDX PT, R18, R3, 0x2, 0x181f ;  /* 0x00581f0003127f89 */ /* 0x000fe800000e0000 */
[----:B----4-:R-:W1:Y:S01]  /*a2a0*/  SHFL.IDX PT, R11, R20, 0x1, 0x181f ;  /* 0x00381f00140b7f89 */ /* 0x010e6200000e0000 */
[----:B------:R-:W-:-:S03]  /*a2b0*/  ISETP.GE.AND P6, PT, R76, c[0x0][0x1d4], PT ;  /* 0x000075004c007a0c */ /* 0x000fc60003fc6270 */
[----:B------:R-:W4:Y:S01]  /*a2c0*/  SHFL.IDX PT, R19, R20, 0x2, 0x181f ;  /* 0x00581f0014137f89 */ /* 0x000f2200000e0000 */
[----:B------:R-:W-:-:S03]  /*a2d0*/  ISETP.GE.AND P1, PT, R2, 0x21, PT ;  /* 0x000000210200780c */ /* 0x000fc60003f26270 */
[----:B------:R1:W-:Y:S01]  /*a2e0*/  @!P0 LDGSTS.E.BYPASS.LTC128B.128 [R215+0x7100], [R4.64], !P5 ;  /* 0x0710000004d78fae */ /* 0x0003e2000e901d48 */
[----:B--2---:R-:W-:Y:S02]  /*a2f0*/  @P2 LEA R8, P0, R76, R15, 0x1 ;  /* 0x0000000f4c082211 */ /* 0x004fe400078008ff */
[----:B------:R-:W-:Y:S01]  /*a300*/  ISETP.GE.AND P5, PT, R212, c[0x0][0x1d4], PT ;  /* 0x00007500d4007a0c */ /* 0x000fe20003fa6270 */
[----:B------:R-:W0:Y:S01]  /*a310*/  LDGDEPBAR ;  /* 0x00000000000079af */ /* 0x000e220000000000 */
[----:B---3--:R-:W-:Y:S02]  /*a320*/  @P2 LEA.HI.X R9, R76, R16, R77, 0x1, P0 ;  /* 0x000000104c092211 */ /* 0x008fe400000f0c4d */
[----:B------:R-:W-:-:S03]  /*a330*/  ISETP.GE.AND P0, PT, R2, 0x41, PT ;  /* 0x000000410200780c */ /* 0x000fc60003f06270 */
[----:B------:R2:W-:Y:S01]  /*a340*/  @P2 LDGSTS.E.BYPASS.LTC128B.128 [R213+0x8100], [R8.64], !P6 ;  /* 0x0810000008d52fae */ /* 0x0005e2000f101d48 */
[----:B-1----:R-:W-:-:S04]  /*a350*/  @P2 LEA R4, P3, R212, R15, 0x1 ;  /* 0x0000000fd4042211 */ /* 0x002fc800078608ff */
[----:B------:R-:W-:Y:S02]  /*a360*/  @P2 LEA.HI.X R5, R212, R16, R230, 0x1, P3 ;  /* 0x00000010d4052211 */ /* 0x000fe400018f0ce6 */
[----:B------:R-:W-:-:S03]  /*a370*/  @P1 LEA R16, P3, R76, R6, 0x1 ;  /* 0x000000064c101211 */ /* 0x000fc600078608ff */
[----:B------:R1:W-:Y:S01]  /*a380*/  @P2 LDGSTS.E.BYPASS.LTC128B.128 [R213+0xb900], [R4.64], !P5 ;  /* 0x0b90000004d52fae */ /* 0x0003e2000e901d48 */
[----:B------:R-:W-:Y:S02]  /*a390*/  @P1 LEA R10, P2, R212, R6, 0x1 ;  /* 0x00000006d40a1211 */ /* 0x000fe400078408ff */
[CCC-:B------:R-:W-:Y:S02]  /*a3a0*/  @P1 LEA.HI.X R17, R76.reuse, R11.reuse, R77.reuse, 0x1, P3 ;  /* 0x0000000b4c111211 */ /* 0x1c0fe400018f0c4d */
[----:B--2---:R-:W-:Y:S02]  /*a3b0*/  @P0 LEA R8, P3, R76, R18, 0x1 ;  /* 0x000000124c080211 */ /* 0x004fe400078608ff */
[----:B------:R-:W-:Y:S01]  /*a3c0*/  @P1 LEA.HI.X R11, R212, R11, R230, 0x1, P2 ;  /* 0x0000000bd40b1211 */ /* 0x000fe200010f0ce6 */
[----:B------:R2:W-:Y:S01]  /*a3d0*/  @P1 LDGSTS.E.BYPASS.LTC128B.128 [R215+0x9100], [R16.64], !P6 ;  /* 0x0910000010d71fae */ /* 0x0005e2000f101d48 */
[----:B----4-:R-:W-:-:S03]  /*a3e0*/  @P0 LEA.HI.X R9, R76, R19, R77, 0x1, P3 ;  /* 0x000000134c090211 */ /* 0x010fc600018f0c4d */
[----:B------:R2:W-:Y:S04]  /*a3f0*/  @P1 LDGSTS.E.BYPASS.LTC128B.128 [R215+0xc900], [R10.64], !P5 ;  /* 0x0c9000000ad71fae */ /* 0x0005e8000e901d48 */
[----:B------:R2:W-:Y:S01]  /*a400*/  @P0 LDGSTS.E.BYPASS.LTC128B.128 [R215+0xa100], [R8.64], !P6 ;  /* 0x0a10000008d70fae */ /* 0x0005e2000f101d48 */
[----:B-1----:R-:W-:-:S04]  /*a410*/  @P0 LEA R4, P2, R212, R18, 0x1 ;  /* 0x00000012d4040211 */ /* 0x002fc800078408ff */
[----:B------:R-:W-:-:S05]  /*a420*/  @P0 LEA.HI.X R5, R212, R19, R230, 0x1, P2 ;  /* 0x00000013d4050211 */ /* 0x000fca00010f0ce6 */
[----:B------:R2:W-:Y:S01]  /*a430*/  @P0 LDGSTS.E.BYPASS.LTC128B.128 [R215+0xd900], [R4.64], !P5 ;  /* 0x0d90000004d70fae */ /* 0x0005e2000e901d48 */
[----:B------:R-:W-:-:S03]  /*a440*/  ISETP.GE.AND P0, PT, R2, 0x61, PT ;  /* 0x000000610200780c */ /* 0x000fc60003f06270 */
[----:B------:R-:W1:Y:S01]  /*a450*/  SHFL.IDX PT, R3, R3, 0x3, 0x181f ;  /* 0x00781f0003037f89 */ /* 0x000e6200000e0000 */
[----:B------:R-:W-:-:S03]  /*a460*/  @P6 LOP3.LUT R234, R234, 0x2, RZ, 0xfc, !PT ;  /* 0x00000002eaea6812 */ /* 0x000fc600078efcff */
[----:B------:R2:W3:Y:S06]  /*a470*/  SHFL.IDX PT, R6, R20, 0x3, 0x181f ;  /* 0x00781f0014067f89 */ /* 0x0004ec00000e0000 */
[----:B------:R-:W-:Y:S05]  /*a480*/  @!P0 BRA `(.L_x_395) ;  /* 0x0000006000008947 */ /* 0x000fea0003800000 */
[-C--:B-12---:R-:W-:Y:S02]  /*a490*/  LEA R4, P1, R76, R3.reuse, 0x1 ;  /* 0x000000034c047211 */ /* 0x086fe400078208ff */
[----:B------:R-:W-:Y:S02]  /*a4a0*/  LEA R2, P0, R212, R3, 0x1 ;  /* 0x00000003d4027211 */ /* 0x000fe400078008ff */
[----:B---3--:R-:W-:-:S02]  /*a4b0*/  LEA.HI.X R5, R76, R6, R77, 0x1, P1 ;  /* 0x000000064c057211 */ /* 0x008fc400008f0c4d */
[----:B------:R-:W-:-:S03]  /*a4c0*/  LEA.HI.X R3, R212, R6, R230, 0x1, P0 ;  /* 0x00000006d4037211 */ /* 0x000fc600000f0ce6 */
[----:B------:R1:W-:Y:S04]  /*a4d0*/  LDGSTS.E.BYPASS.LTC128B.128 [R215+0xb100], [R4.64], !P6 ;  /* 0x0b10000004d77fae */ /* 0x0003e8000f101d48 */
[----:B------:R1:W-:Y:S02]  /*a4e0*/  LDGSTS.E.BYPASS.LTC128B.128 [R215+0xe900], [R2.64], !P5 ;  /* 0x0e90000002d77fae */ /* 0x0003e4000e901d48 */
.L_x_395:
[----:B------:R-:W-:Y:S05]  /*a4f0*/  BSYNC B0 ;  /* 0x0000000000007941 */ /* 0x000fea0003800000 */
.L_x_394:
[----:B------:R-:W-:Y:S01]  /*a500*/  ISETP.LT.AND P0, PT, RZ, c[0x0][0x27c], PT ;  /* 0x00009f00ff007a0c */ /* 0x000fe20003f01270 */
[----:B------:R-:W0:-:S12]  /*a510*/  LDGDEPBAR ;  /* 0x00000000000079af */ /* 0x000e180000000000 */
[----:B------:R-:W-:Y:S05]  /*a520*/  @P0 BRA `(.L_x_396) ;  /* 0x0000002000000947 */ /* 0x000fea0003800000 */
[----:B------:R-:W-:-:S04]  /*a530*/  DEPBAR.LE SB0, 0x1 ;  /* 0x000080400000791a */ /* 0x000fc80000000000 */
[----:B------:R-:W-:Y:S05]  /*a540*/  BRA `(.L_x_397) ;  /* 0x0000360000007947 */ /* 0x000fea0003800000 */
.L_x_396:
[----:B-1---5:R-:W-:Y:S01]  /*a550*/  SHF.R.S32.HI R2, RZ, 0x1f, R137 ;  /* 0x0000001fff027819 */ /* 0x022fe20000011489 */
[----:B------:R-:W-:Y:S01]  /*a560*/  ULDC.U8 UR5, c[0x0][0x298] ;  /* 0x0000a60000057ab9 */ /* 0x000fe20000000000 */
[C---:B--2---:R-:W-:Y:S01]  /*a570*/  IMAD.WIDE.U32 R4, R137.reuse, c[0x0][0x290], RZ ;  /* 0x0000a40089047a25 */ /* 0x044fe200078e00ff */
[----:B------:R-:W-:Y:S01]  /*a580*/  ISETP.NE.AND P2, PT, RZ, UR5, PT ;  /* 0x00000005ff007c0c */ /* 0x000fe2000bf45270 */
[----:B------:R-:W-:Y:S02]  /*a590*/  BSSY B2, `(.L_x_397) ;  /* 0x000035b000027945 */ /* 0x000fe40003800000 */
[C---:B------:R-:W-:Y:S02]  /*a5a0*/  IMAD R8, R2.reuse, c[0x0][0x280], RZ ;  /* 0x0000a00002087a24 */ /* 0x040fe400078e02ff */
[----:B---3--:R-:W-:Y:S02]  /*a5b0*/  IMAD R6, R2, c[0x0][0x290], RZ ;  /* 0x0000a40002067a24 */ /* 0x008fe400078e02ff */
[----:B------:R-:W-:-:S04]  /*a5c0*/  IMAD.WIDE.U32 R2, R137, c[0x0][0x280], RZ ;  /* 0x0000a00089027a25 */ /* 0x000fc800078e00ff */
[C---:B------:R-:W-:Y:S01]  /*a5d0*/  IMAD R10, R137.reuse, c[0x0][0x284], R8 ;  /* 0x0000a100890a7a24 */ /* 0x040fe200078e0208 */
[----:B------:R-:W-:Y:S01]  /*a5e0*/  LEA R8, P0, R4, c[0x0][0x288], 0x1 ;  /* 0x0000a20004087a11 */ /* 0x000fe200078008ff */
[----:B------:R-:W-:Y:S01]  /*a5f0*/  IMAD R9, R137, c[0x0][0x294], R6 ;  /* 0x0000a50089097a24 */ /* 0x000fe200078e0206 */
[----:B------:R-:W-:Y:S02]  /*a600*/  LEA R6, P1, R2, c[0x0][0x270], 0x1 ;  /* 0x00009c0002067a11 */ /* 0x000fe400078208ff */
[----:B------:R-:W-:Y:S02]  /*a610*/  IADD3 R3, R10, R3, RZ ;  /* 0x000000030a037210 */ /* 0x000fe40007ffe0ff */
[----:B------:R-:W-:Y:S02]  /*a620*/  IADD3 R5, R9, R5, RZ ;  /* 0x0000000509057210 */ /* 0x000fe40007ffe0ff */
[----:B------:R-:W-:Y:S02]  /*a630*/  LEA.HI.X R2, R2, c[0x0][0x274], R3, 0x1, P1 ;  /* 0x00009d0002027a11 */ /* 0x000fe400008f0c03 */
[----:B------:R-:W-:Y:S01]  /*a640*/  LEA.HI.X R3, R4, c[0x0][0x28c], R5, 0x1, P0 ;  /* 0x0000a30004037a11 */ /* 0x000fe200000f0c05 */
[----:B------:R-:W-:Y:S05]  /*a650*/  @!P2 BRA `(.L_x_398) ;  /* 0x000019100000a947 */ /* 0x000fea0003800000 */
[----:B------:R-:W1:Y:S01]  /*a660*/  SHFL.IDX PT, R17, R2, RZ, 0x181f ;  /* 0x00181fff02117589 */ /* 0x000e6200000e0000 */
[----:B------:R-:W-:Y:S01]  /*a670*/  BSSY B0, `(.L_x_399) ;  /* 0x0000019000007945 */ /* 0x000fe20003800000 */
[----:B------:R-:W-:Y:S01]  /*a680*/  CS2R R4, SRZ ;  /* 0x0000000000047805 */ /* 0x000fe2000001ff00 */
[----:B------:R-:W-:Y:S01]  /*a690*/  CS2R R10, SRZ ;  /* 0x00000000000a7805 */ /* 0x000fe2000001ff00 */
[----:B------:R-:W2:Y:S04]  /*a6a0*/  SHFL.IDX PT, R16, R6, RZ, 0x181f ;  /* 0x00181fff06107589 */ /* 0x000ea800000e0000 */
[----:B------:R3:W4:Y:S04]  /*a6b0*/  SHFL.IDX PT, R19, R3, RZ, 0x181f ;  /* 0x00181fff03137589 */ /* 0x00072800000e0000 */
[----:B------:R5:W1:Y:S01]  /*a6c0*/  SHFL.IDX PT, R18, R8, RZ, 0x181f ;  /* 0x00181fff08127589 */ /* 0x000a6200000e0000 */
[----:B---3--:R-:W-:Y:S01]  /*a6d0*/  CS2R R2, SRZ ;  /* 0x0000000000027805 */ /* 0x008fe2000001ff00 */
[----:B-----5:R-:W-:Y:S01]  /*a6e0*/  CS2R R8, SRZ ;  /* 0x0000000000087805 */ /* 0x020fe2000001ff00 */
[----:B------:R-:W-:Y:S05]  /*a6f0*/  @P4 BRA `(.L_x_400) ;  /* 0x0000010000004947 */ /* 0x000fea0003800000 */
[----:B-12-4-:R-:W2:Y:S04]  /*a700*/  LDL R22, [R1+0xf4] ;  /* 0x0000f40001167983 */ /* 0x016ea80000100800 */
[----:B------:R-:W3:Y:S01]  /*a710*/  LDL R15, [R1+0xf0] ;  /* 0x0000f000010f7983 */ /* 0x000ee20000100800 */
[----:B------:R-:W-:-:S02]  /*a720*/  ISETP.GE.AND P1, PT, R78, c[0x0][0x27c], PT ;  /* 0x00009f004e007a0c */ /* 0x000fc40003f26270 */
[----:B------:R-:W-:Y:S01]  /*a730*/  ISETP.GE.AND P0, PT, R80, c[0x0][0x27c], PT ;  /* 0x00009f0050007a0c */ /* 0x000fe20003f06270 */
[----:B------:R-:W-:-:S10]  /*a740*/  CS2R R4, SRZ ;  /* 0x0000000000047805 */ /* 0x000fd4000001ff00 */
[----:B------:R-:W-:-:S05]  /*a750*/  @!P1 IMAD.WIDE R2, R78, 0x2, R16 ;  /* 0x000000024e029825 */ /* 0x000fca00078e0210 */
[----:B------:R1:W5:Y:S02]  /*a760*/  @!P1 LD.E.64 R10, [R2.64] ;  /* 0x00000008020a9980 */ /* 0x000364000c101b00 */
[----:B-1----:R-:W-:Y:S01]  /*a770*/  CS2R R2, SRZ ;  /* 0x0000000000027805 */ /* 0x002fe2000001ff00 */
[-C--:B--2---:R-:W-:Y:S02]  /*a780*/  @!P0 IADD3 R20, P3, R16, R22.reuse, RZ ;  /* 0x0000001610148210 */ /* 0x084fe40007f7e0ff */
[----:B------:R-:W-:Y:S01]  /*a790*/  @!P0 IADD3 R16, P2, R18, R22, RZ ;  /* 0x0000001612108210 */ /* 0x000fe20007f5e0ff */
[----:B------:R-:W-:-:S04]  /*a7a0*/  @!P1 IMAD.WIDE R22, R78, 0x2, R18 ;  /* 0x000000024e169825 */ /* 0x000fc800078e0212 */
[--C-:B---3--:R-:W-:Y:S01]  /*a7b0*/  @!P0 IMAD.X R21, R17, 0x1, R15.reuse, P3 ;  /* 0x0000000111158824 */ /* 0x108fe200018e060f */
[----:B------:R1:W5:Y:S01]  /*a7c0*/  @!P1 LD.E.64 R8, [R22.64] ;  /* 0x0000000816089980 */ /* 0x000362000c101b00 */
[----:B------:R-:W-:-:S03]  /*a7d0*/  @!P0 IMAD.X R17, R19, 0x1, R15, P2 ;  /* 0x0000000113118824 */ /* 0x000fc600010e060f */
[----:B------:R1:W5:Y:S04]  /*a7e0*/  @!P0 LD.E.64 R4, [R20.64] ;  /* 0x0000000814048980 */ /* 0x000368000c101b00 */
[----:B------:R1:W5:Y:S02]  /*a7f0*/  @!P0 LD.E.64 R2, [R16.64] ;  /* 0x0000000810028980 */ /* 0x000364000c101b00 */
.L_x_400:
[----:B-12-4-:R-:W-:Y:S05]  /*a800*/  BSYNC B0 ;  /* 0x0000000000007941 */ /* 0x016fea0003800000 */
.L_x_399:
[----:B-----5:R-:W-:Y:S01]  /*a810*/  IMAD.MOV.U32 R23, RZ, RZ, R10 ;  /* 0x000000ffff177224 */ /* 0x020fe200078e000a */
[----:B------:R-:W-:Y:S01]  /*a820*/  SHF.R.U64 R21, R10, 0x10, R11 ;  /* 0x000000100a157819 */ /* 0x000fe2000000120b */
[----:B------:R-:W-:Y:S01]  /*a830*/  IMAD.MOV.U32 R20, RZ, RZ, R4 ;  /* 0x000000ffff147224 */ /* 0x000fe200078e0004 */
[----:B------:R-:W-:Y:S01]  /*a840*/  SHF.R.U64 R17, R4, 0x10, R5 ;  /* 0x0000001004117819 */ /* 0x000fe20000001205 */
[----:B------:R-:W-:Y:S01]  /*a850*/  IMAD.MOV.U32 R16, RZ, RZ, R8 ;  /* 0x000000ffff107224 */ /* 0x000fe200078e0008 */
[----:B------:R-:W-:Y:S01]  /*a860*/  SHF.R.U64 R10, R8, 0x10, R9 ;  /* 0x00000010080a7819 */ /* 0x000fe20000001209 */
[----:B------:R-:W-:Y:S01]  /*a870*/  IMAD.MOV.U32 R8, RZ, RZ, R2 ;  /* 0x000000ffff087224 */ /* 0x000fe200078e0002 */
[----:B------:R-:W-:Y:S01]  /*a880*/  SHF.R.U64 R4, R2, 0x10, R3 ;  /* 0x0000001002047819 */ /* 0x000fe20000001203 */
[----:B------:R-:W-:Y:S01]  /*a890*/  IMAD.MOV.U32 R22, RZ, RZ, R11 ;  /* 0x000000ffff167224 */ /* 0x000fe200078e000b */
[--C-:B------:R-:W-:Y:S01]  /*a8a0*/  SHF.R.U32.HI R2, RZ, 0x10, R3.reuse ;  /* 0x00000010ff027819 */ /* 0x100fe20000011603 */
[----:B------:R-:W-:Y:S01]  /*a8b0*/  IMAD.MOV.U32 R6, RZ, RZ, R3 ;  /* 0x000000ffff067224 */ /* 0x000fe200078e0003 */
[----:B------:R-:W-:Y:S01]  /*a8c0*/  SHF.R.U32.HI R18, RZ, 0x10, R11 ;  /* 0x00000010ff127819 */ /* 0x000fe2000001160b */
[----:B------:R-:W-:Y:S01]  /*a8d0*/  IMAD R3, R30, -0x80, R24 ;  /* 0xffffff801e037824 */ /* 0x000fe200078e0218 */
[----:B------:R-:W-:Y:S01]  /*a8e0*/  PRMT R26, R22, 0x5410, R4 ;  /* 0x00005410161a7816 */ /* 0x000fe20000000004 */
[--C-:B------:R-:W-:Y:S01]  /*a8f0*/  IMAD.MOV.U32 R19, RZ, RZ, R5.reuse ;  /* 0x000000ffff137224 */ /* 0x100fe200078e0005 */
[----:B------:R-:W-:Y:S01]  /*a900*/  SHF.R.U32.HI R11, RZ, 0x10, R5 ;  /* 0x00000010ff0b7819 */ /* 0x000fe20000011605 */
[----:B------:R-:W-:Y:S01]  /*a910*/  IMAD.MOV.U32 R15, RZ, RZ, R9 ;  /* 0x000000ffff0f7224 */ /* 0x000fe200078e0009 */
[----:B------:R-:W-:Y:S01]  /*a920*/  IMNMX R22, R3, 0x80, PT ;  /* 0x0000008003167817 */ /* 0x000fe20003800200 */
[----:B------:R-:W-:-:S04]  /*a930*/  DEPBAR.LE SB0, 0x1 ;  /* 0x000080400000791a */ /* 0x000fc80000000000 */
[----:B------:R-:W-:Y:S01]  /*a940*/  ISETP.GE.AND P0, PT, R81, R22, PT ;  /* 0x000000165100720c */ /* 0x000fe20003f06270 */
[----:B------:R-:W-:Y:S01]  /*a950*/  BSSY B1, `(.L_x_401) ;  /* 0x000005d000017945 */ /* 0x000fe20003800000 */
[----:B------:R-:W-:Y:S02]  /*a960*/  SHF.R.U32.HI R5, RZ, 0x10, R9 ;  /* 0x00000010ff057819 */ /* 0x000fe40000011609 */
[----:B------:R-:W-:Y:S02]  /*a970*/  PRMT R25, R21, 0x5410, R23 ;  /* 0x0000541015197816 */ /* 0x000fe40000000017 */
[----:B------:R-:W-:Y:S02]  /*a980*/  PRMT R24, R18, 0x5410, R8 ;  /* 0x0000541012187816 */ /* 0x000fe40000000008 */
[----:B------:R-:W-:Y:S02]  /*a990*/  PRMT R28, R17, 0x5410, R20 ;  /* 0x00005410111c7816 */ /* 0x000fe40000000014 */
[----:B------:R-:W-:-:S02]  /*a9a0*/  PRMT R29, R11, 0x5410, R19 ;  /* 0x000054100b1d7816 */ /* 0x000fc40000000013 */
[----:B------:R-:W-:Y:S02]  /*a9b0*/  PRMT R21, R16, 0x5410, R10 ;  /* 0x0000541010157816 */ /* 0x000fe4000000000a */
[----:B------:R-:W-:Y:S02]  /*a9c0*/  PRMT R23, R5, 0x5410, R15 ;  /* 0x0000541005177816 */ /* 0x000fe4000000000f */
[----:B------:R-:W-:Y:S01]  /*a9d0*/  PRMT R27, R2, 0x5410, R6 ;  /* 0x00005410021b7816 */ /* 0x000fe20000000006 */
[----:B------:R-:W-:Y:S06]  /*a9e0*/  BAR.SYNC.DEFER_BLOCKING 0x0 ;  /* 0x0000000000007b1d */ /* 0x000fec0000010000 */
[----:B------:R-:W-:Y:S05]  /*a9f0*/  @P0 BRA `(.L_x_402) ;  /* 0x0000052000000947 */ /* 0x000fea0003800000 */
[----:B------:R-:W-:Y:S01]  /*aa00*/  ISETP.GE.AND P0, PT, R78, c[0x0][0x27c], PT ;  /* 0x00009f004e007a0c */ /* 0x000fe20003f06270 */
[----:B------:R-:W-:-:S12]  /*aa10*/  BSSY B0, `(.L_x_403) ;  /* 0x0000028000007945 */ /* 0x000fd80003800000 */
[----:B------:R-:W-:Y:S05]  /*aa20*/  @P0 BRA `(.L_x_404) ;  /* 0x0000026000000947 */ /* 0x000fea0003800000 */
[----:B------:R-:W1:Y:S01]  /*aa30*/  LDS.128 R8, [R213+0x100] ;  /* 0x00010000d5087984 */ /* 0x000e620000000c00 */
[--C-:B------:R-:W-:Y:S02]  /*aa40*/  HADD2.F32 R15, -RZ, R21.reuse.H0_H0 ;  /* 0x20000015ff0f7230 */ /* 0x100fe40000004100 */
[----:B------:R-:W-:Y:S02]  /*aa50*/  HADD2.F32 R2, -RZ, R21.H1_H1 ;  /* 0x30000015ff027230 */ /* 0x000fe40000004100 */
[--C-:B------:R-:W-:Y:S02]  /*aa60*/  HADD2.F32 R4, -RZ, R25.reuse.H1_H1 ;  /* 0x30000019ff047230 */ /* 0x100fe40000004100 */
[----:B------:R-:W-:Y:S02]  /*aa70*/  HADD2.F32 R3, -RZ, R25.H0_H0 ;  /* 0x20000019ff037230 */ /* 0x000fe40000004100 */
[--C-:B-1----:R-:W-:Y:S02]  /*aa80*/  HADD2.F32 R16, -RZ, R8.reuse.H0_H0 ;  /* 0x20000008ff107230 */ /* 0x102fe40000004100 */
[----:B------:R-:W-:-:S02]  /*aa90*/  HADD2.F32 R8, -RZ, R8.H1_H1 ;  /* 0x30000008ff087230 */ /* 0x000fc40000004100 */
[--C-:B------:R-:W-:Y:S01]  /*aaa0*/  HADD2.F32 R6, -RZ, R9.reuse.H1_H1 ;  /* 0x30000009ff067230 */ /* 0x100fe20000004100 */
[-C--:B------:R-:W-:Y:S01]  /*aab0*/  FMUL.FTZ R18, R16, R15.reuse ;  /* 0x0000000f10127220 */ /* 0x080fe20000410000 */
[----:B------:R-:W-:Y:S01]  /*aac0*/  HADD2.F32 R5, -RZ, R9.H0_H0 ;  /* 0x20000009ff057230 */ /* 0x000fe20000004100 */
[----:B------:R-:W-:Y:S01]  /*aad0*/  FMUL.FTZ R19, R8, R15 ;  /* 0x0000000f08137220 */ /* 0x000fe20000410000 */
[--C-:B------:R-:W-:Y:S01]  /*aae0*/  HADD2.F32 R17, -RZ, R10.reuse.H0_H0 ;  /* 0x2000000aff117230 */ /* 0x100fe20000004100 */
[-C--:B------:R-:W-:Y:S01]  /*aaf0*/  FMUL.FTZ R15, R6, R2.reuse ;  /* 0x00000002060f7220 */ /* 0x080fe20000410000 */
[--C-:B------:R-:W-:Y:S01]  /*ab00*/  HADD2.F32 R9, -RZ, R11.reuse.H0_H0 ;  /* 0x2000000bff097230 */ /* 0x100fe20000004100 */
[C---:B------:R-:W-:Y:S01]  /*ab10*/  FMUL.FTZ R2, R5.reuse, R2 ;  /* 0x0000000205027220 */ /* 0x040fe20000410000 */
[----:B------:R-:W-:Y:S01]  /*ab20*/  HADD2.F32 R10, -RZ, R10.H1_H1 ;  /* 0x3000000aff0a7230 */ /* 0x000fe20000004100 */
[-C--:B------:R-:W-:Y:S01]  /*ab30*/  FFMA.FTZ R20, R16, R4.reuse, -R19 ;  /* 0x0000000410147223 */ /* 0x080fe20000010813 */
[----:B------:R-:W-:Y:S01]  /*ab40*/  HADD2.F32 R11, -RZ, R11.H1_H1 ;  /* 0x3000000bff0b7230 */ /* 0x000fe20000004100 */
[----:B------:R-:W-:Y:S01]  /*ab50*/  FFMA.FTZ R19, R8, R4, R18 ;  /* 0x0000000408137223 */ /* 0x000fe20000010012 */
[----:B------:R-:W-:Y:S01]  /*ab60*/  HADD2.F32 R4, -RZ, R26.H0_H0 ;  /* 0x2000001aff047230 */ /* 0x000fe20000004100 */
[-C--:B------:R-:W-:Y:S01]  /*ab70*/  FFMA.FTZ R18, R5, R3.reuse, -R15 ;  /* 0x0000000305127223 */ /* 0x080fe2000001080f */
[--C-:B------:R-:W-:Y:S01]  /*ab80*/  HADD2.F32 R5, -RZ, R23.reuse.H1_H1 ;  /* 0x30000017ff057230 */ /* 0x100fe20000004100 */
[----:B------:R-:W-:Y:S01]  /*ab90*/  FFMA.FTZ R16, R6, R3, R2 ;  /* 0x0000000306107223 */ /* 0x000fe20000010002 */
[----:B------:R-:W-:-:S02]  /*aba0*/  HADD2.F32 R2, -RZ, R23.H0_H0 ;  /* 0x20000017ff027230 */ /* 0x000fc40000004100 */
[----:B------:R-:W-:Y:S01]  /*abb0*/  HADD2.F32 R3, -RZ, R24.H0_H0 ;  /* 0x20000018ff037230 */ /* 0x000fe20000004100 */
[CC--:B------:R-:W-:Y:S02]  /*abc0*/  FMUL.FTZ R15, R10.reuse, R5.reuse ;  /* 0x000000050a0f7220 */ /* 0x0c0fe40000410000 */
[-C--:B------:R-:W-:Y:S02]  /*abd0*/  FMUL.FTZ R8, R11, R2.reuse ;  /* 0x000000020b087220 */ /* 0x080fe40000410000 */
[----:B------:R-:W-:Y:S02]  /*abe0*/  FMUL.FTZ R5, R17, R5 ;  /* 0x0000000511057220 */ /* 0x000fe40000410000 */
[----:B------:R-:W-:Y:S02]  /*abf0*/  FMUL.FTZ R6, R9, R2 ;  /* 0x0000000209067220 */ /* 0x000fe40000410000 */
[----:B------:R-:W-:Y:S02]  /*ac00*/  FFMA.FTZ R15, R17, R4, -R15 ;  /* 0x00000004110f7223 */ /* 0x000fe4000001080f */
[-C--:B------:R-:W-:Y:S01]  /*ac10*/  FFMA.FTZ R2, R9, R3.reuse, -R8 ;  /* 0x0000000309027223 */ /* 0x080fe20000010808 */
[----:B------:R-:W-:Y:S01]  /*ac20*/  F2FP.PACK_AB R8, R19, R20 ;  /* 0x000000141308723e */ /* 0x000fe200000000ff */
[----:B------:R-:W-:Y:S01]  /*ac30*/  FFMA.FTZ R4, R10, R4, R5 ;  /* 0x000000040a047223 */ /* 0x000fe20000010005 */
[----:B------:R-:W-:Y:S01]  /*ac40*/  F2FP.PACK_AB R9, R16, R18 ;  /* 0x000000121009723e */ /* 0x000fe200000000ff */
[----:B------:R-:W-:-:S03]  /*ac50*/  FFMA.FTZ R3, R11, R3, R6 ;  /* 0x000000030b037223 */ /* 0x000fc60000010006 */
[----:B------:R-:W-:Y:S02]  /*ac60*/  F2FP.PACK_AB R10, R4, R15 ;  /* 0x0000000f040a723e */ /* 0x000fe400000000ff */
[----:B------:R-:W-:-:S05]  /*ac70*/  F2FP.PACK_AB R11, R3, R2 ;  /* 0x00000002030b723e */ /* 0x000fca00000000ff */
[----:B------:R1:W-:Y:S02]  /*ac80*/  STS.128 [R213+0x100], R8 ;  /* 0x00010008d5007388 */ /* 0x0003e40000000c00 */
.L_x_404:
[----:B------:R-:W-:Y:S05]  /*ac90*/  BSYNC B0 ;  /* 0x0000000000007941 */ /* 0x000fea0003800000 */
.L_x_403:
[----:B------:R-:W-:-:S13]  /*aca0*/  ISETP.GE.AND P0, PT, R80, c[0x0][0x27c], PT ;  /* 0x00009f0050007a0c */ /* 0x000fda0003f06270 */
[----:B------:R-:W-:Y:S05]  /*acb0*/  @P0 BRA `(.L_x_402) ;  /* 0x0000026000000947 */ /* 0x000fea0003800000 */
[----:B-1----:R-:W1:Y:S01]  /*acc0*/  LDS.128 R8, [R213+0x4100] ;  /* 0x00410000d5087984 */ /* 0x002e620000000c00 */
[----:B------:R-:W-:Y:S02]  /*acd0*/  HADD2.F32 R15, -RZ, R24.H1_H1 ;  /* 0x30000018ff0f7230 */ /* 0x000fe40000004100 */
        /* <DEDUP_REMOVED lines=17> */
[----:B------:R-:W-:Y:S01]  /*adf0*/  HADD2.F32 R4, -RZ, R29.H1_H1 ;  /* 0x3000001dff047230 */ /* 0x000fe20000004100 */
        /* <DEDUP_REMOVED lines=18> */
.L_x_402:
[----:B------:R-:W-:Y:S05]  /*af20*/  BSYNC B1 ;  /* 0x0000000000017941 */ /* 0x000fea0003800000 */
.L_x_401:
[----:B------:R-:W-:Y:S01]  /*af30*/  IADD3 R2, R81, 0x20, RZ ;  /* 0x0000002051027810 */ /* 0x000fe20007ffe0ff */
[----:B------:R-:W-:Y:S03]  /*af40*/  BSSY B1, `(.L_x_405) ;  /* 0x0000055000017945 */ /* 0x000fe60003800000 */
[----:B------:R-:W-:-:S13]  /*af50*/  ISETP.GE.AND P0, PT, R2, R22, PT ;  /* 0x000000160200720c */ /* 0x000fda0003f06270 */
[----:B------:R-:W-:Y:S05]  /*af60*/  @P0 BRA `(.L_x_406) ;  /* 0x0000052000000947 */ /* 0x000fea0003800000 */
[----:B------:R-:W-:Y:S01]  /*af70*/  ISETP.GE.AND P0, PT, R78, c[0x0][0x27c], PT ;  /* 0x00009f004e007a0c */ /* 0x000fe20003f06270 */
[----:B------:R-:W-:-:S12]  /*af80*/  BSSY B0, `(.L_x_407) ;  /* 0x0000028000007945 */ /* 0x000fd80003800000 */
[----:B------:R-:W-:Y:S05]  /*af90*/  @P0 BRA `(.L_x_408) ;  /* 0x0000026000000947 */ /* 0x000fea0003800000 */
[----:B-1----:R-:W1:Y:S01]  /*afa0*/  LDS.128 R8, [R213+0x1100] ;  /* 0x00110000d5087984 */ /* 0x002e620000000c00 */
[--C-:B------:R-:W-:Y:S02]  /*afb0*/  HADD2.F32 R15, -RZ, R21.reuse.H0_H0 ;  /* 0x20000015ff0f7230 */ /* 0x100fe40000004100 */
[----:B------:R-:W-:Y:S02]  /*afc0*/  HADD2.F32 R2, -RZ, R21.H1_H1 ;  /* 0x30000015ff027230 */ /* 0x000fe40000004100 */
[--C-:B------:R-:W-:Y:S02]  /*afd0*/  HADD2.F32 R4, -RZ, R25.reuse.H1_H1 ;  /* 0x30000019ff047230 */ /* 0x100fe40000004100 */
[----:B------:R-:W-:Y:S02]  /*afe0*/  HADD2.F32 R3, -RZ, R25.H0_H0 ;  /* 0x20000019ff037230 */ /* 0x000fe40000004100 */
[--C-:B-1----:R-:W-:Y:S02]  /*aff0*/  HADD2.F32 R16, -RZ, R8.reuse.H0_H0 ;  /* 0x20000008ff107230 */ /* 0x102fe40000004100 */
[----:B------:R-:W-:-:S02]  /*b000*/  HADD2.F32 R8, -RZ, R8.H1_H1 ;  /* 0x30000008ff087230 */ /* 0x000fc40000004100 */
[--C-:B------:R-:W-:Y:S01]  /*b010*/  HADD2.F32 R6, -RZ, R9.reuse.H1_H1 ;  /* 0x30000009ff067230 */ /* 0x100fe20000004100 */
[C---:B------:R-:W-:Y:S01]  /*b020*/  FMUL.FTZ R18, R15.reuse, R16 ;  /* 0x000000100f127220 */ /* 0x040fe20000410000 */
[----:B------:R-:W-:Y:S01]  /*b030*/  HADD2.F32 R5, -RZ, R9.H0_H0 ;  /* 0x20000009ff057230 */ /* 0x000fe20000004100 */
[----:B------:R-:W-:Y:S01]  /*b040*/  FMUL.FTZ R19, R15, R8 ;  /* 0x000000080f137220 */ /* 0x000fe20000410000 */
[--C-:B------:R-:W-:Y:S01]  /*b050*/  HADD2.F32 R17, -RZ, R10.reuse.H0_H0 ;  /* 0x2000000aff117230 */ /* 0x100fe20000004100 */
[C---:B------:R-:W-:Y:S01]  /*b060*/  FMUL.FTZ R15, R2.reuse, R6 ;  /* 0x00000006020f7220 */ /* 0x040fe20000410000 */
[--C-:B------:R-:W-:Y:S01]  /*b070*/  HADD2.F32 R9, -RZ, R11.reuse.H0_H0 ;  /* 0x2000000bff097230 */ /* 0x100fe20000004100 */
[-C--:B------:R-:W-:Y:S01]  /*b080*/  FMUL.FTZ R2, R2, R5.reuse ;  /* 0x0000000502027220 */ /* 0x080fe20000410000 */
[----:B------:R-:W-:Y:S01]  /*b090*/  HADD2.F32 R10, -RZ, R10.H1_H1 ;  /* 0x3000000aff0a7230 */ /* 0x000fe20000004100 */
[C---:B------:R-:W-:Y:S01]  /*b0a0*/  FFMA.FTZ R20, R4.reuse, R16, -R19 ;  /* 0x0000001004147223 */ /* 0x040fe20000010813 */
[----:B------:R-:W-:Y:S01]  /*b0b0*/  HADD2.F32 R11, -RZ, R11.H1_H1 ;  /* 0x3000000bff0b7230 */ /* 0x000fe20000004100 */
[----:B------:R-:W-:Y:S01]  /*b0c0*/  FFMA.FTZ R19, R4, R8, R18 ;  /* 0x0000000804137223 */ /* 0x000fe20000010012 */
[----:B------:R-:W-:Y:S01]  /*b0d0*/  HADD2.F32 R4, -RZ, R26.H0_H0 ;  /* 0x2000001aff047230 */ /* 0x000fe20000004100 */
[C---:B------:R-:W-:Y:S01]  /*b0e0*/  FFMA.FTZ R18, R3.reuse, R5, -R15 ;  /* 0x0000000503127223 */ /* 0x040fe2000001080f */
[--C-:B------:R-:W-:Y:S01]  /*b0f0*/  HADD2.F32 R5, -RZ, R23.reuse.H1_H1 ;  /* 0x30000017ff057230 */ /* 0x100fe20000004100 */
[----:B------:R-:W-:Y:S01]  /*b100*/  FFMA.FTZ R16, R3, R6, R2 ;  /* 0x0000000603107223 */ /* 0x000fe20000010002 */
[----:B------:R-:W-:-:S02]  /*b110*/  HADD2.F32 R2, -RZ, R23.H0_H0 ;  /* 0x20000017ff027230 */ /* 0x000fc40000004100 */
[----:B------:R-:W-:Y:S01]  /*b120*/  HADD2.F32 R3, -RZ, R24.H0_H0 ;  /* 0x20000018ff037230 */ /* 0x000fe20000004100 */
[C---:B------:R-:W-:Y:S02]  /*b130*/  FMUL.FTZ R15, R5.reuse, R10 ;  /* 0x0000000a050f7220 */ /* 0x040fe40000410000 */
[C---:B------:R-:W-:Y:S02]  /*b140*/  FMUL.FTZ R8, R2.reuse, R11 ;  /* 0x0000000b02087220 */ /* 0x040fe40000410000 */
[----:B------:R-:W-:Y:S02]  /*b150*/  FMUL.FTZ R5, R5, R17 ;  /* 0x0000001105057220 */ /* 0x000fe40000410000 */
[----:B------:R-:W-:Y:S02]  /*b160*/  FMUL.FTZ R6, R2, R9 ;  /* 0x0000000902067220 */ /* 0x000fe40000410000 */
[C---:B------:R-:W-:Y:S02]  /*b170*/  FFMA.FTZ R15, R4.reuse, R17, -R15 ;  /* 0x00000011040f7223 */ /* 0x040fe4000001080f */
[----:B------:R-:W-:Y:S01]  /*b180*/  FFMA.FTZ R2, R3, R9, -R8 ;  /* 0x0000000903027223 */ /* 0x000fe20000010808 */
[----:B------:R-:W-:Y:S01]  /*b190*/  F2FP.PACK_AB R8, R19, R20 ;  /* 0x000000141308723e */ /* 0x000fe200000000ff */
[----:B------:R-:W-:Y:S01]  /*b1a0*/  FFMA.FTZ R4, R4, R10, R5 ;  /* 0x0000000a04047223 */ /* 0x000fe20000010005 */
[----:B------:R-:W-:Y:S01]  /*b1b0*/  F2FP.PACK_AB R9, R16, R18 ;  /* 0x000000121009723e */ /* 0x000fe200000000ff */
[----:B------:R-:W-:-:S03]  /*b1c0*/  FFMA.FTZ R3, R3, R11, R6 ;  /* 0x0000000b03037223 */ /* 0x000fc60000010006 */
[----:B------:R-:W-:Y:S02]  /*b1d0*/  F2FP.PACK_AB R10, R4, R15 ;  /* 0x0000000f040a723e */ /* 0x000fe400000000ff */
[----:B------:R-:W-:-:S05]  /*b1e0*/  F2FP.PACK_AB R11, R3, R2 ;  /* 0x00000002030b723e */ /* 0x000fca00000000ff */
[----:B------:R1:W-:Y:S02]  /*b1f0*/  STS.128 [R213+0x1100], R8 ;  /* 0x00110008d5007388 */ /* 0x0003e40000000c00 */
.L_x_408:
[----:B------:R-:W-:Y:S05]  /*b200*/  BSYNC B0 ;  /* 0x0000000000007941 */ /* 0x000fea0003800000 */
.L_x_407:
        /* <DEDUP_REMOVED lines=21> */
[----:B------:R-:W-:Y:S01]  /*b360*/  HADD2.F32 R4, -RZ, R29.H1_H1 ;  /* 0x3000001dff047230 */ /* 0x000fe20000004100 */
        /* <DEDUP_REMOVED lines=18> */
.L_x_406:
[----:B------:R-:W-:Y:S05]  /*b490*/  BSYNC B1 ;  /* 0x0000000000017941 */ /* 0x000fea0003800000 */
.L_x_405:
        /* <DEDUP_REMOVED lines=45> */
.L_x_412:
[----:B------:R-:W-:Y:S05]  /*b770*/  BSYNC B0 ;  /* 0x0000000000007941 */ /* 0x000fea0003800000 */
.L_x_411:
        /* <DEDUP_REMOVED lines=40> */
.L_x_410:
[----:B------:R-:W-:Y:S05]  /*ba00*/  BSYNC B1 ;  /* 0x0000000000017941 */ /* 0x000fea0003800000 */
.L_x_409:
[----:B------:R-:W-:-:S04]  /*ba10*/  IADD3 R2, R81, 0x60, RZ ;  /* 0x0000006051027810 */ /* 0x000fc80007ffe0ff */
        /* <DEDUP_REMOVED lines=43> */
.L_x_415:
[----:B------:R-:W-:Y:S05]  /*bcd0*/  BSYNC B0 ;  /* 0x0000000000007941 */ /* 0x000fea0003800000 */
.L_x_414:
        /* <DEDUP_REMOVED lines=39> */
[----:B------:R1:W-:Y:S01]  /*bf50*/  STS.128 [R213+0x7100], R8 ;  /* 0x00710008d5007388 */ /* 0x0003e20000000c00 */
[----:B------:R-:W-:Y:S05]  /*bf60*/  BRA `(.L_x_413) ;  /* 0x00001bd000007947 */ /* 0x000fea0003800000 */
.L_x_398:
[----:B------:R-:W1:Y:S01]  /*bf70*/  SHFL.IDX PT, R4, R6, RZ, 0x181f ;  /* 0x00181fff06047589 */ /* 0x000e6200000e0000 */
[----:B------:R-:W-:Y:S01]  /*bf80*/  BSSY B0, `(.L_x_416) ;  /* 0x0000014000007945 */ /* 0x000fe20003800000 */
[----:B------:R-:W-:Y:S01]  /*bf90*/  CS2R R10, SRZ ;  /* 0x00000000000a7805 */ /* 0x000fe2000001ff00 */
[----:B------:R-:W-:Y:S01]  /*bfa0*/  CS2R R18, SRZ ;  /* 0x0000000000127805 */ /* 0x000fe2000001ff00 */
[----:B------:R-:W2:Y:S01]  /*bfb0*/  SHFL.IDX PT, R15, R2, RZ, 0x181f ;  /* 0x00181fff020f7589 */ /* 0x000ea200000e0000 */
[----:B------:R-:W-:-:S03]  /*bfc0*/  CS2R R16, SRZ ;  /* 0x0000000000107805 */ /* 0x000fc6000001ff00 */
[----:B------:R-:W3:Y:S04]  /*bfd0*/  SHFL.IDX PT, R6, R3, RZ, 0x181f ;  /* 0x00181fff03067589 */ /* 0x000ee800000e0000 */
[----:B------:R4:W1:Y:S02]  /*bfe0*/  SHFL.IDX PT, R5, R8, RZ, 0x181f ;  /* 0x00181fff08057589 */ /* 0x00086400000e0000 */
[----:B----4-:R-:W-:Y:S01]  /*bff0*/  CS2R R8, SRZ ;  /* 0x0000000000087805 */ /* 0x010fe2000001ff00 */
[----:B------:R-:W-:Y:S05]  /*c000*/  @P4 BRA `(.L_x_417) ;  /* 0x000000b000004947 */ /* 0x000fea0003800000 */
[C---:B-123--:R-:W-:Y:S01]  /*c010*/  ISETP.GE.AND P0, PT, R76.reuse, c[0x0][0x27c], PT ;  /* 0x00009f004c007a0c */ /* 0x04efe20003f06270 */
[C---:B------:R-:W-:Y:S01]  /*c020*/  IMAD.SHL.U32 R2, R76.reuse, 0x2, RZ ;  /* 0x000000024c027824 */ /* 0x040fe200078e00ff */
[----:B------:R-:W-:Y:S01]  /*c030*/  SHF.L.U64.HI R3, R76, 0x1, R77 ;  /* 0x000000014c037819 */ /* 0x000fe2000001024d */
[----:B------:R-:W-:-:S03]  /*c040*/  CS2R R10, SRZ ;  /* 0x00000000000a7805 */ /* 0x000fc6000001ff00 */
[-C--:B------:R-:W-:Y:S02]  /*c050*/  IADD3 R4, P2, R4, R2.reuse, RZ ;  /* 0x0000000204047210 */ /* 0x080fe40007f5e0ff */
[----:B------:R-:W-:-:S03]  /*c060*/  IADD3 R2, P1, R5, R2, RZ ;  /* 0x0000000205027210 */ /* 0x000fc60007f3e0ff */
[--C-:B------:R-:W-:Y:S02]  /*c070*/  IMAD.X R5, R15, 0x1, R3.reuse, P2 ;  /* 0x000000010f057824 */ /* 0x100fe400010e0603 */
[----:B------:R-:W-:Y:S01]  /*c080*/  IMAD.X R3, R6, 0x1, R3, P1 ;  /* 0x0000000106037824 */ /* 0x000fe200008e0603 */
[----:B------:R-:W-:Y:S05]  /*c090*/  @P0 BRA `(.L_x_417) ;  /* 0x0000002000000947 */ /* 0x000fea0003800000 */
[----:B------:R1:W5:Y:S04]  /*c0a0*/  LD.E.128 R16, [R4.64] ;  /* 0x0000000804107980 */ /* 0x000368000c101d00 */
[----:B------:R1:W5:Y:S02]  /*c0b0*/  LD.E.128 R8, [R2.64] ;  /* 0x0000000802087980 */ /* 0x000364000c101d00 */
.L_x_417:
[----:B-123--:R-:W-:Y:S05]  /*c0c0*/  BSYNC B0 ;  /* 0x0000000000007941 */ /* 0x00efea0003800000 */
.L_x_416:
[----:B-----5:R-:W-:Y:S01]  /*c0d0*/  SHF.R.U32.HI R3, RZ, 0x10, R17 ;  /* 0x00000010ff037819 */ /* 0x020fe20000011611 */
[----:B------:R-:W-:Y:S01]  /*c0e0*/  IMAD.MOV.U32 R22, RZ, RZ, R18 ;  /* 0x000000ffff167224 */ /* 0x000fe200078e0012 */
[----:B------:R-:W-:Y:S01]  /*c0f0*/  SHF.R.U64 R20, R18, 0x10, R19 ;  /* 0x0000001012147819 */ /* 0x000fe20000001213 */
[--C-:B------:R-:W-:Y:S01]  /*c100*/  IMAD.MOV.U32 R25, RZ, RZ, R17.reuse ;  /* 0x000000ffff197224 */ /* 0x100fe200078e0011 */
[----:B------:R-:W-:Y:S01]  /*c110*/  ISETP.GE.AND P0, PT, R76, c[0x0][0x27c], PT ;  /* 0x00009f004c007a0c */ /* 0x000fe20003f06270 */
[----:B------:R-:W-:Y:S01]  /*c120*/  IMAD.MOV.U32 R18, RZ, RZ, R8 ;  /* 0x000000ffff127224 */ /* 0x000fe200078e0008 */
[----:B------:R-:W-:Y:S01]  /*c130*/  PRMT R50, R3, 0x5410, R20 ;  /* 0x0000541003327816 */ /* 0x000fe20000000014 */
[----:B------:R-:W-:Y:S01]  /*c140*/  IMAD R3, R30, -0x80, R24 ;  /* 0xffffff801e037824 */ /* 0x000fe200078e0218 */
[----:B------:R-:W-:Y:S01]  /*c150*/  SHF.R.U64 R23, R16, 0x10, R17 ;  /* 0x0000001010177819 */ /* 0x000fe20000001211 */
[----:B------:R-:W-:Y:S01]  /*c160*/  IMAD.MOV.U32 R26, RZ, RZ, R16 ;  /* 0x000000ffff1a7224 */ /* 0x000fe200078e0010 */
[----:B------:R-:W-:Y:S01]  /*c170*/  SHF.R.U64 R15, R8, 0x10, R9 ;  /* 0x00000010080f7819 */ /* 0x000fe20000001209 */
[----:B------:R-:W-:Y:S01]  /*c180*/  IMAD.MOV.U32 R21, RZ, RZ, R19 ;  /* 0x000000ffff157224 */ /* 0x000fe200078e0013 */
[----:B------:R-:W-:Y:S01]  /*c190*/  IMNMX R43, R3, 0x80, PT ;  /* 0x00000080032b7817 */ /* 0x000fe20003800200 */
[----:B------:R-:W-:Y:S01]  /*c1a0*/  IMAD.MOV.U32 R17, RZ, RZ, R9 ;  /* 0x000000ffff117224 */ /* 0x000fe200078e0009 */
[----:B------:R-:W-:Y:S01]  /*c1b0*/  SHF.R.U32.HI R16, RZ, 0x10, R19 ;  /* 0x00000010ff107819 */ /* 0x000fe20000011613 */
[----:B------:R-:W-:Y:S01]  /*c1c0*/  IMAD.MOV.U32 R8, RZ, RZ, R10 ;  /* 0x000000ffff087224 */ /* 0x000fe200078e000a */
[----:B------:R-:W-:Y:S01]  /*c1d0*/  ISETP.GE.OR P1, PT, R81, R43, P0 ;  /* 0x0000002b5100720c */ /* 0x000fe20000726670 */
[----:B------:R-:W-:Y:S01]  /*c1e0*/  IMAD.MOV.U32 R6, RZ, RZ, R11 ;  /* 0x000000ffff067224 */ /* 0x000fe200078e000b */
[----:B------:R-:W-:Y:S01]  /*c1f0*/  SHF.R.U32.HI R5, RZ, 0x10, R9 ;  /* 0x00000010ff057819 */ /* 0x000fe20000011609 */
[----:B------:R-:W-:-:S04]  /*c200*/  DEPBAR.LE SB0, 0x1 ;  /* 0x000080400000791a */ /* 0x000fc80000000000 */
[--C-:B------:R-:W-:Y:S01]  /*c210*/  SHF.R.U64 R4, R10, 0x10, R11.reuse ;  /* 0x000000100a047819 */ /* 0x100fe2000000120b */
        /* <DEDUP_REMOVED lines=11> */
[----:B------:R-:W-:Y:S01]  /*c2d0*/  MOV R2, c[0x0][0x27c] ;  /* 0x00009f0000027a02 */ /* 0x000fe20000000f00 */
[----:B------:R-:W1:Y:S01]  /*c2e0*/  LDS.128 R8, [R213+0x100] ;  /* 0x00010000d5087984 */ /* 0x000e620000000c00 */
[C---:B------:R-:W-:Y:S01]  /*c2f0*/  SHF.L.U32 R27, R81.reuse, 0x6, RZ ;  /* 0x00000006511b7819 */ /* 0x040fe200000006ff */
[----:B------:R-:W-:Y:S01]  /*c300*/  HADD2.F32 R6, -RZ, R45.H0_H0 ;  /* 0x2000002dff067230 */ /* 0x000fe20000004100 */
[----:B------:R-:W-:Y:S01]  /*c310*/  LEA.HI R2, R2, R82, RZ, 0x1d ;  /* 0x0000005202027211 */ /* 0x000fe200078fe8ff */
[----:B------:R-:W-:Y:S01]  /*c320*/  HADD2.F32 R15, -RZ, R48.H0_H0 ;  /* 0x20000030ff0f7230 */ /* 0x000fe20000004100 */
[----:B------:R-:W-:-:S02]  /*c330*/  SHF.L.U32 R28, R81, 0x6, RZ ;  /* 0x00000006511c7819 */ /* 0x000fc400000006ff */
[----:B------:R-:W-:Y:S02]  /*c340*/  SHF.R.S32.HI R4, RZ, 0x1f, R2 ;  /* 0x0000001fff047819 */ /* 0x000fe40000011402 */
[----:B------:R-:W-:Y:S02]  /*c350*/  SHF.L.U32 R3, R2, 0x3, RZ ;  /* 0x0000000302037819 */ /* 0x000fe400000006ff */
[----:B------:R-:W-:Y:S02]  /*c360*/  LOP3.LUT R28, R28, 0x1c0, RZ, 0xc0, !PT ;  /* 0x000001c01c1c7812 */ /* 0x000fe400078ec0ff */
[----:B------:R-:W-:Y:S02]  /*c370*/  LOP3.LUT R27, R27, 0x1c0, RZ, 0xc0, !PT ;  /* 0x000001c01b1b7812 */ /* 0x000fe400078ec0ff */
[----:B------:R-:W-:Y:S02]  /*c380*/  LEA.HI R2, R4, R2, RZ, 0x3 ;  /* 0x0000000204027211 */ /* 0x000fe400078f18ff */
[----:B------:R-:W-:-:S02]  /*c390*/  SHF.R.U32.HI R27, RZ, 0x3, R27 ;  /* 0x00000003ff1b7819 */ /* 0x000fc4000001161b */
[----:B------:R-:W-:Y:S02]  /*c3a0*/  LOP3.LUT R3, R28, 0x38, R3, 0xf8, !PT ;  /* 0x000000381c037812 */ /* 0x000fe400078ef803 */
[----:B------:R-:W-:Y:S02]  /*c3b0*/  SHF.L.U32 R2, R2, 0xa, RZ ;  /* 0x0000000a02027819 */ /* 0x000fe400000006ff */
[----:B------:R-:W-:Y:S02]  /*c3c0*/  LOP3.LUT R3, R3, R27, RZ, 0x3c, !PT ;  /* 0x0000001b03037212 */ /* 0x000fe400078e3cff */
[----:B------:R-:W-:-:S04]  /*c3d0*/  LOP3.LUT R2, R2, 0x7fffe000, RZ, 0xc0, !PT ;  /* 0x7fffe00002027812 */ /* 0x000fc800078ec0ff */
[----:B------:R-:W-:Y:S01]  /*c3e0*/  IADD3 R2, R3, R2, R7 ;  /* 0x0000000203027210 */ /* 0x000fe20007ffe007 */
[----:B------:R-:W-:-:S03]  /*c3f0*/  HADD2.F32 R3, -RZ, R44.H0_H0 ;  /* 0x2000002cff037230 */ /* 0x000fc60000004100 */
[----:B------:R-:W-:Y:S01]  /*c400*/  SHF.L.U32 R31, R2, 0x1, RZ ;  /* 0x00000001021f7819 */ /* 0x000fe200000006ff */
[----:B------:R-:W-:-:S04]  /*c410*/  HADD2.F32 R2, -RZ, R44.H1_H1 ;  /* 0x3000002cff027230 */ /* 0x000fc80000004100 */
[----:B------:R-:W2:Y:S01]  /*c420*/  LDS.128 R16, [R31+0x100] ;  /* 0x000100001f107984 */ /* 0x000ea20000000c00 */
[--C-:B-1----:R-:W-:Y:S02]  /*c430*/  HADD2.F32 R24, -RZ, R8.reuse.H0_H0 ;  /* 0x20000008ff187230 */ /* 0x102fe40000004100 */
[----:B------:R-:W-:Y:S02]  /*c440*/  HADD2.F32 R21, -RZ, R8.H1_H1 ;  /* 0x30000008ff157230 */ /* 0x000fe40000004100 */
[--C-:B------:R-:W-:Y:S02]  /*c450*/  HADD2.F32 R28, -RZ, R11.reuse.H0_H0 ;  /* 0x2000000bff1c7230 */ /* 0x100fe40000004100 */
[----:B------:R-:W-:Y:S02]  /*c460*/  HADD2.F32 R27, -RZ, R11.H1_H1 ;  /* 0x3000000bff1b7230 */ /* 0x000fe40000004100 */
[--C-:B------:R-:W-:Y:S02]  /*c470*/  HADD2.F32 R23, -RZ, R9.reuse.H0_H0 ;  /* 0x20000009ff177230 */ /* 0x100fe40000004100 */
[----:B------:R-:W-:Y:S01]  /*c480*/  HADD2.F32 R22, -RZ, R9.H1_H1 ;  /* 0x30000009ff167230 */ /* 0x000fe20000004100 */
[----:B------:R-:W-:Y:S01]  /*c490*/  FMUL.FTZ R9, R24, R3 ;  /* 0x0000000318097220 */ /* 0x000fe20000410000 */
[----:B------:R-:W-:-:S02]  /*c4a0*/  HADD2.F32 R26, -RZ, R10.H0_H0 ;  /* 0x2000000aff1a7230 */ /* 0x000fc40000004100 */
[----:B------:R-:W-:Y:S02]  /*c4b0*/  HADD2.F32 R25, -RZ, R10.H1_H1 ;  /* 0x3000000aff197230 */ /* 0x000fe40000004100 */
[--C-:B--2---:R-:W-:Y:S02]  /*c4c0*/  HADD2.F32 R5, -RZ, R16.reuse.H0_H0 ;  /* 0x20000010ff057230 */ /* 0x104fe40000004100 */
[----:B------:R-:W-:Y:S02]  /*c4d0*/  HADD2.F32 R4, -RZ, R16.H1_H1 ;  /* 0x30000010ff047230 */ /* 0x000fe40000004100 */
[--C-:B------:R-:W-:Y:S01]  /*c4e0*/  HADD2.F32 R8, -RZ, R17.reuse.H0_H0 ;  /* 0x20000011ff087230 */ /* 0x100fe20000004100 */
[----:B------:R-:W-:Y:S01]  /*c4f0*/  FMUL.FTZ R39, R5, R3 ;  /* 0x0000000305277220 */ /* 0x000fe20000410000 */
[----:B------:R-:W-:Y:S01]  /*c500*/  HADD2.F32 R11, -RZ, R17.H1_H1 ;  /* 0x30000011ff0b7230 */ /* 0x000fe20000004100 */
[-C--:B------:R-:W-:Y:S01]  /*c510*/  FMUL.FTZ R3, R21, R2.reuse ;  /* 0x0000000215037220 */ /* 0x080fe20000410000 */
[--C-:B------:R-:W-:Y:S01]  /*c520*/  HADD2.F32 R17, -RZ, R46.reuse.H0_H0 ;  /* 0x2000002eff117230 */ /* 0x100fe20000004100 */
[----:B------:R-:W-:Y:S01]  /*c530*/  FMUL.FTZ R38, R4, R2 ;  /* 0x0000000204267220 */ /* 0x000fe20000410000 */
[----:B------:R-:W-:Y:S01]  /*c540*/  HADD2.F32 R16, -RZ, R47.H1_H1 ;  /* 0x3000002fff107230 */ /* 0x000fe20000004100 */
[----:B------:R-:W-:Y:S01]  /*c550*/  FMUL.FTZ R36, R8, R6 ;  /* 0x0000000608247220 */ /* 0x000fe20000410000 */
[----:B------:R-:W-:Y:S01]  /*c560*/  HADD2.F32 R2, -RZ, R46.H1_H1 ;  /* 0x3000002eff027230 */ /* 0x000fe20000004100 */
[----:B------:R-:W-:Y:S01]  /*c570*/  FFMA.FTZ R42, R5, R17, R9 ;  /* 0x00000011052a7223 */ /* 0x000fe20000010009 */
[----:B------:R-:W-:Y:S01]  /*c580*/  HADD2.F32 R9, -RZ, R50.H0_H0 ;  /* 0x20000032ff097230 */ /* 0x000fe20000004100 */
[----:B------:R-:W-:Y:S01]  /*c590*/  FFMA.FTZ R41, R4, R16, R3 ;  /* 0x0000001004297223 */ /* 0x000fe20000010003 */
[----:B------:R-:W-:Y:S01]  /*c5a0*/  HADD2.F32 R3, -RZ, R45.H1_H1 ;  /* 0x3000002dff037230 */ /* 0x000fe20000004100 */
[----:B------:R-:W-:Y:S01]  /*c5b0*/  FMUL.FTZ R5, R23, R6 ;  /* 0x0000000617057220 */ /* 0x000fe20000410000 */
[--C-:B------:R-:W-:Y:S01]  /*c5c0*/  HADD2.F32 R10, -RZ, R18.reuse.H0_H0 ;  /* 0x20000012ff0a7230 */ /* 0x100fe20000004100 */
[----:B------:R-:W-:Y:S01]  /*c5d0*/  FFMA.FTZ R16, R21, R16, -R38 ;  /* 0x0000001015107223 */ /* 0x000fe20000010826 */
[----:B------:R-:W-:Y:S01]  /*c5e0*/  HADD2.F32 R4, -RZ, R47.H0_H0 ;  /* 0x2000002fff047230 */ /* 0x000fe20000004100 */
[----:B------:R-:W-:Y:S01]  /*c5f0*/  FFMA.FTZ R40, R8, R15, R5 ;  /* 0x0000000f08287223 */ /* 0x000fe20000010005 */
[----:B------:R-:W-:Y:S01]  /*c600*/  HADD2.F32 R8, -RZ, R49.H0_H0 ;  /* 0x20000031ff087230 */ /* 0x000fe20000004100 */
[----:B------:R-:W-:Y:S01]  /*c610*/  FMUL.FTZ R6, R22, R3 ;  /* 0x0000000316067220 */ /* 0x000fe20000410000 */
[----:B------:R-:W-:Y:S01]  /*c620*/  HADD2.F32 R18, -RZ, R18.H1_H1 ;  /* 0x30000012ff127230 */ /* 0x000fe20000004100 */
[----:B------:R-:W-:Y:S01]  /*c630*/  FMUL.FTZ R5, R26, R2 ;  /* 0x000000021a057220 */ /* 0x000fe20000410000 */
[--C-:B------:R-:W-:Y:S01]  /*c640*/  HADD2.F32 R20, -RZ, R19.reuse.H0_H0 ;  /* 0x20000013ff147230 */ /* 0x100fe20000004100 */
[C---:B------:R-:W-:Y:S01]  /*c650*/  FFMA.FTZ R37, R11.reuse, R9, R6 ;  /* 0x000000090b257223 */ /* 0x040fe20000010006 */
[----:B------:R-:W-:Y:S01]  /*c660*/  HADD2.F32 R6, -RZ, R50.H1_H1 ;  /* 0x30000032ff067230 */ /* 0x000fe20000004100 */
[C---:B------:R-:W-:Y:S01]  /*c670*/  FFMA.FTZ R35, R10.reuse, R8, R5 ;  /* 0x000000080a237223 */ /* 0x040fe20000010005 */
[----:B------:R-:W-:Y:S01]  /*c680*/  HADD2.F32 R19, -RZ, R19.H1_H1 ;  /* 0x30000013ff137230 */ /* 0x000fe20000004100 */
[----:B------:R-:W-:Y:S01]  /*c690*/  FMUL.FTZ R33, R11, R3 ;  /* 0x000000030b217220 */ /* 0x000fe20000410000 */
[----:B------:R-:W-:Y:S01]  /*c6a0*/  HADD2.F32 R3, -RZ, R49.H1_H1 ;  /* 0x30000031ff037230 */ /* 0x000fe20000004100 */
[----:B------:R-:W-:Y:S01]  /*c6b0*/  FMUL.FTZ R30, R10, R2 ;  /* 0x000000020a1e7220 */ /* 0x000fe20000410000 */
[----:B------:R-:W-:Y:S01]  /*c6c0*/  HADD2.F32 R2, -RZ, R48.H1_H1 ;  /* 0x30000030ff027230 */ /* 0x000fe20000004100 */
[----:B------:R-:W-:-:S02]  /*c6d0*/  FMUL.FTZ R5, R25, R4 ;  /* 0x0000000419057220 */ /* 0x000fc40000410000 */
[C---:B------:R-:W-:Y:S01]  /*c6e0*/  FMUL.FTZ R29, R18.reuse, R4 ;  /* 0x00000004121d7220 */ /* 0x040fe20000410000 */
[--C-:B------:R-:W-:Y:S01]  /*c6f0*/  HADD2.F32 R4, -RZ, R51.reuse.H0_H0 ;  /* 0x20000033ff047230 */ /* 0x100fe20000004100 */
[----:B------:R-:W-:Y:S01]  /*c700*/  FFMA.FTZ R32, R18, R6, R5 ;  /* 0x0000000612207223 */ /* 0x000fe20000010005 */
[----:B------:R-:W-:Y:S01]  /*c710*/  HADD2.F32 R5, -RZ, R51.H1_H1 ;  /* 0x30000033ff057230 */ /* 0x000fe20000004100 */
[-C--:B------:R-:W-:Y:S02]  /*c720*/  FMUL.FTZ R11, R28, R3.reuse ;  /* 0x000000031c0b7220 */ /* 0x080fe40000410000 */
[-C--:B------:R-:W-:Y:S02]  /*c730*/  FMUL.FTZ R10, R27, R2.reuse ;  /* 0x000000021b0a7220 */ /* 0x080fe40000410000 */
[----:B------:R-:W-:Y:S02]  /*c740*/  FMUL.FTZ R3, R20, R3 ;  /* 0x0000000314037220 */ /* 0x000fe40000410000 */
[----:B------:R-:W-:-:S02]  /*c750*/  FMUL.FTZ R2, R19, R2 ;  /* 0x0000000213027220 */ /* 0x000fc40000410000 */
[----:B------:R-:W-:Y:S02]  /*c760*/  FFMA.FTZ R18, R24, R17, -R39 ;  /* 0x0000001118127223 */ /* 0x000fe40000010827 */
[----:B------:R-:W-:Y:S02]  /*c770*/  FFMA.FTZ R34, R20, R5, R11 ;  /* 0x0000000514227223 */ /* 0x000fe4000001000b */
[----:B------:R-:W-:Y:S01]  /*c780*/  FFMA.FTZ R17, R23, R15, -R36 ;  /* 0x0000000f17117223 */ /* 0x000fe20000010824 */
[----:B------:R-:W-:Y:S01]  /*c790*/  F2FP.PACK_AB R16, R16, R18 ;  /* 0x000000121010723e */ /* 0x000fe200000000ff */
[----:B------:R-:W-:Y:S01]  /*c7a0*/  FFMA.FTZ R15, R22, R9, -R33 ;  /* 0x00000009160f7223 */ /* 0x000fe20000010821 */
[----:B------:R-:W-:Y:S01]  /*c7b0*/  F2FP.PACK_AB R9, R37, R40 ;  /* 0x000000282509723e */ /* 0x000fe200000000ff */
[----:B------:R-:W-:Y:S01]  /*c7c0*/  FFMA.FTZ R11, R26, R8, -R30 ;  /* 0x000000081a0b7223 */ /* 0x000fe2000001081e */
[----:B------:R-:W-:Y:S01]  /*c7d0*/  F2FP.PACK_AB R8, R41, R42 ;  /* 0x0000002a2908723e */ /* 0x000fe200000000ff */
[----:B------:R-:W-:Y:S01]  /*c7e0*/  FFMA.FTZ R6, R25, R6, -R29 ;  /* 0x0000000619067223 */ /* 0x000fe2000001081d */
[----:B------:R-:W-:Y:S01]  /*c7f0*/  F2FP.PACK_AB R17, R15, R17 ;  /* 0x000000110f11723e */ /* 0x000fe200000000ff */
[----:B------:R-:W-:-:S02]  /*c800*/  FFMA.FTZ R3, R28, R5, -R3 ;  /* 0x000000051c037223 */ /* 0x000fc40000010803 */
[-C--:B------:R-:W-:Y:S01]  /*c810*/  FFMA.FTZ R2, R27, R4.reuse, -R2 ;  /* 0x000000041b027223 */ /* 0x080fe20000010802 */
[----:B------:R-:W-:Y:S01]  /*c820*/  F2FP.PACK_AB R18, R6, R11 ;  /* 0x0000000b0612723e */ /* 0x000fe200000000ff */
[----:B------:R-:W-:Y:S01]  /*c830*/  FFMA.FTZ R20, R19, R4, R10 ;  /* 0x0000000413147223 */ /* 0x000fe2000001000a */
[----:B------:R-:W-:Y:S02]  /*c840*/  F2FP.PACK_AB R10, R32, R35 ;  /* 0x00000023200a723e */ /* 0x000fe400000000ff */
[----:B------:R-:W-:Y:S02]  /*c850*/  F2FP.PACK_AB R19, R2, R3 ;  /* 0x000000030213723e */ /* 0x000fe400000000ff */
[----:B------:R-:W-:-:S03]  /*c860*/  F2FP.PACK_AB R11, R20, R34 ;  /* 0x00000022140b723e */ /* 0x000fc600000000ff */
[----:B------:R1:W-:Y:S04]  /*c870*/  STS.128 [R213+0x100], R16 ;  /* 0x00010010d5007388 */ /* 0x0003e80000000c00 */
[----:B------:R1:W-:Y:S02]  /*c880*/  STS.128 [R31+0x100], R8 ;  /* 0x000100081f007388 */ /* 0x0003e40000000c00 */
.L_x_419:
[----:B------:R-:W-:Y:S05]  /*c890*/  BSYNC B0 ;  /* 0x0000000000007941 */ /* 0x000fea0003800000 */
.L_x_418:
[----:B------:R-:W-:Y:S01]  /*c8a0*/  IADD3 R2, R81, 0x20, RZ ;  /* 0x0000002051027810 */ /* 0x000fe20007ffe0ff */
[----:B------:R-:W-:Y:S03]  /*c8b0*/  BSSY B0, `(.L_x_420) ;  /* 0x0000062000007945 */ /* 0x000fe60003800000 */
[----:B------:R-:W-:-:S13]  /*c8c0*/  ISETP.GE.OR P1, PT, R2, R43, P0 ;  /* 0x0000002b0200720c */ /* 0x000fda0000726670 */
[----:B------:R-:W-:Y:S05]  /*c8d0*/  @P1 BRA `(.L_x_421) ;  /* 0x000005f000001947 */ /* 0x000fea0003800000 */
[----:B------:R-:W2:Y:S01]  /*c8e0*/  LDL R55, [R1+0xec] ;  /* 0x0000ec0001377983 */ /* 0x000ea20000100800 */
[----:B------:R-:W-:Y:S01]  /*c8f0*/  MOV R2, c[0x0][0x27c] ;  /* 0x00009f0000027a02 */ /* 0x000fe20000000f00 */
[----:B------:R-:W-:Y:S01]  /*c900*/  HADD2.F32 R15, -RZ, R48.H0_H0 ;  /* 0x20000030ff0f7230 */ /* 0x000fe20000004100 */
[C---:B------:R-:W-:Y:S02]  /*c910*/  IADD3 R5, R81.reuse, 0x20, RZ ;  /* 0x0000002051057810 */ /* 0x040fe40007ffe0ff */
[----:B------:R-:W-:Y:S02]  /*c920*/  LEA.HI R2, R2, R82, RZ, 0x1d ;  /* 0x0000005202027211 */ /* 0x000fe400078fe8ff */
[----:B------:R-:W-:Y:S02]  /*c930*/  IADD3 R6, R81, 0x20, RZ ;  /* 0x0000002051067810 */ /* 0x000fe40007ffe0ff */
[----:B------:R-:W-:Y:S02]  /*c940*/  SHF.R.S32.HI R4, RZ, 0x1f, R2 ;  /* 0x0000001fff047819 */ /* 0x000fe40000011402 */
[----:B------:R-:W-:-:S02]  /*c950*/  SHF.L.U32 R5, R5, 0x6, RZ ;  /* 0x0000000605057819 */ /* 0x000fc400000006ff */
[----:B------:R-:W-:Y:S02]  /*c960*/  SHF.L.U32 R6, R6, 0x6, RZ ;  /* 0x0000000606067819 */ /* 0x000fe400000006ff */
[----:B------:R-:W-:Y:S02]  /*c970*/  SHF.L.U32 R3, R2, 0x3, RZ ;  /* 0x0000000302037819 */ /* 0x000fe400000006ff */
[----:B------:R-:W-:Y:S02]  /*c980*/  LOP3.LUT R6, R6, 0x1c0, RZ, 0xc0, !PT ;  /* 0x000001c006067812 */ /* 0x000fe400078ec0ff */
[----:B------:R-:W-:Y:S02]  /*c990*/  LOP3.LUT R5, R5, 0x1c0, RZ, 0xc0, !PT ;  /* 0x000001c005057812 */ /* 0x000fe400078ec0ff */
[----:B------:R-:W-:Y:S02]  /*c9a0*/  LEA.HI R2, R4, R2, RZ, 0x3 ;  /* 0x0000000204027211 */ /* 0x000fe400078f18ff */
[----:B------:R-:W-:-:S02]  /*c9b0*/  SHF.R.U32.HI R5, RZ, 0x3, R5 ;  /* 0x00000003ff057819 */ /* 0x000fc40000011605 */
[----:B------:R-:W-:Y:S01]  /*c9c0*/  LOP3.LUT R3, R6, 0x38, R3, 0xf8, !PT ;  /* 0x0000003806037812 */ /* 0x000fe200078ef803 */
[----:B------:R-:W-:Y:S01]  /*c9d0*/  HADD2.F32 R6, -RZ, R45.H0_H0 ;  /* 0x2000002dff067230 */ /* 0x000fe20000004100 */
[----:B------:R-:W-:Y:S02]  /*c9e0*/  SHF.L.U32 R2, R2, 0xa, RZ ;  /* 0x0000000a02027819 */ /* 0x000fe400000006ff */
[----:B------:R-:W-:Y:S02]  /*c9f0*/  LOP3.LUT R3, R3, R5, RZ, 0x3c, !PT ;  /* 0x0000000503037212 */ /* 0x000fe400078e3cff */
[----:B------:R-:W-:-:S04]  /*ca00*/  LOP3.LUT R2, R2, 0x7fffe000, RZ, 0xc0, !PT ;  /* 0x7fffe00002027812 */ /* 0x000fc800078ec0ff */
[----:B------:R-:W-:Y:S01]  /*ca10*/  IADD3 R2, R3, R2, R12 ;  /* 0x0000000203027210 */ /* 0x000fe20007ffe00c */
[----:B------:R-:W-:-:S03]  /*ca20*/  HADD2.F32 R3, -RZ, R44.H0_H0 ;  /* 0x2000002cff037230 */ /* 0x000fc60000004100 */
[----:B-1----:R-:W-:Y:S01]  /*ca30*/  SHF.L.U32 R31, R2, 0x1, RZ ;  /* 0x00000001021f7819 */ /* 0x002fe200000006ff */
[----:B------:R-:W-:-:S04]  /*ca40*/  HADD2.F32 R2, -RZ, R44.H1_H1 ;  /* 0x3000002cff027230 */ /* 0x000fc80000004100 */
[----:B------:R-:W1:Y:S02]  /*ca50*/  LDS.128 R16, [R31+0x100] ;  /* 0x000100001f107984 */ /* 0x000e640000000c00 */
[--C-:B-1----:R-:W-:Y:S02]  /*ca60*/  HADD2.F32 R5, -RZ, R16.reuse.H0_H0 ;  /* 0x20000010ff057230 */ /* 0x102fe40000004100 */
[----:B------:R-:W-:Y:S02]  /*ca70*/  HADD2.F32 R4, -RZ, R16.H1_H1 ;  /* 0x30000010ff047230 */ /* 0x000fe40000004100 */
[----:B------:R-:W-:Y:S01]  /*ca80*/  HADD2.F32 R16, -RZ, R47.H1_H1 ;  /* 0x3000002fff107230 */ /* 0x000fe20000004100 */
[----:B------:R-:W-:Y:S01]  /*ca90*/  FMUL.FTZ R39, R3, R5 ;  /* 0x0000000503277220 */ /* 0x000fe20000410000 */
[--C-:B------:R-:W-:Y:S01]  /*caa0*/  HADD2.F32 R20, -RZ, R19.reuse.H0_H0 ;  /* 0x20000013ff147230 */ /* 0x100fe20000004100 */
[----:B------:R-:W-:Y:S01]  /*cab0*/  FMUL.FTZ R38, R2, R4 ;  /* 0x0000000402267220 */ /* 0x000fe20000410000 */
[----:B------:R-:W-:Y:S01]  /*cac0*/  HADD2.F32 R19, -RZ, R19.H1_H1 ;  /* 0x30000013ff137230 */ /* 0x000fe20000004100 */
[----:B--2---:R-:W1:Y:S02]  /*cad0*/  LDS.128 R8, [R55] ;  /* 0x0000000037087984 */ /* 0x004e640000000c00 */
[----:B-1----:R-:W-:-:S02]  /*cae0*/  HADD2.F32 R24, -RZ, R8.H0_H0 ;  /* 0x20000008ff187230 */ /* 0x002fc40000004100 */
[----:B------:R-:W-:Y:S02]  /*caf0*/  HADD2.F32 R21, -RZ, R8.H1_H1 ;  /* 0x30000008ff157230 */ /* 0x000fe40000004100 */
[--C-:B------:R-:W-:Y:S02]  /*cb00*/  HADD2.F32 R28, -RZ, R11.reuse.H0_H0 ;  /* 0x2000000bff1c7230 */ /* 0x100fe40000004100 */
[----:B------:R-:W-:Y:S02]  /*cb10*/  HADD2.F32 R27, -RZ, R11.H1_H1 ;  /* 0x3000000bff1b7230 */ /* 0x000fe40000004100 */
[--C-:B------:R-:W-:Y:S02]  /*cb20*/  HADD2.F32 R23, -RZ, R9.reuse.H0_H0 ;  /* 0x20000009ff177230 */ /* 0x100fe40000004100 */
[----:B------:R-:W-:Y:S01]  /*cb30*/  HADD2.F32 R22, -RZ, R9.H1_H1 ;  /* 0x30000009ff167230 */ /* 0x000fe20000004100 */
[----:B------:R-:W-:Y:S01]  /*cb40*/  FMUL.FTZ R9, R3, R24 ;  /* 0x0000001803097220 */ /* 0x000fe20000410000 */
[--C-:B------:R-:W-:Y:S01]  /*cb50*/  HADD2.F32 R8, -RZ, R17.reuse.H0_H0 ;  /* 0x20000011ff087230 */ /* 0x100fe20000004100 */
[----:B------:R-:W-:Y:S01]  /*cb60*/  FMUL.FTZ R3, R2, R21 ;  /* 0x0000001502037220 */ /* 0x000fe20000410000 */
[----:B------:R-:W-:-:S02]  /*cb70*/  HADD2.F32 R11, -RZ, R17.H1_H1 ;  /* 0x30000011ff0b7230 */ /* 0x000fc40000004100 */
[----:B------:R-:W-:Y:S01]  /*cb80*/  HADD2.F32 R17, -RZ, R46.H0_H0 ;  /* 0x2000002eff117230 */ /* 0x000fe20000004100 */
[----:B------:R-:W-:Y:S01]  /*cb90*/  FFMA.FTZ R41, R16, R4, R3 ;  /* 0x0000000410297223 */ /* 0x000fe20000010003 */
[----:B------:R-:W-:Y:S01]  /*cba0*/  HADD2.F32 R3, -RZ, R45.H1_H1 ;  /* 0x3000002dff037230 */ /* 0x000fe20000004100 */
[C---:B------:R-:W-:Y:S01]  /*cbb0*/  FMUL.FTZ R36, R6.reuse, R8 ;  /* 0x0000000806247220 */ /* 0x040fe20000410000 */
[----:B------:R-:W-:Y:S01]  /*cbc0*/  HADD2.F32 R26, -RZ, R10.H0_H0 ;  /* 0x2000000aff1a7230 */ /* 0x000fe20000004100 */
[----:B------:R-:W-:Y:S01]  /*cbd0*/  FFMA.FTZ R42, R17, R5, R9 ;  /* 0x00000005112a7223 */ /* 0x000fe20000010009 */
[----:B------:R-:W-:Y:S01]  /*cbe0*/  HADD2.F32 R2, -RZ, R46.H1_H1 ;  /* 0x3000002eff027230 */ /* 0x000fe20000004100 */
[----:B------:R-:W-:Y:S01]  /*cbf0*/  FMUL.FTZ R5, R6, R23 ;  /* 0x0000001706057220 */ /* 0x000fe20000410000 */
[----:B------:R-:W-:Y:S01]  /*cc00*/  HADD2.F32 R25, -RZ, R10.H1_H1 ;  /* 0x3000000aff197230 */ /* 0x000fe20000004100 */
[----:B------:R-:W-:Y:S01]  /*cc10*/  FMUL.FTZ R6, R3, R22 ;  /* 0x0000001603067220 */ /* 0x000fe20000410000 */
[----:B------:R-:W-:Y:S01]  /*cc20*/  HADD2.F32 R9, -RZ, R50.H0_H0 ;  /* 0x20000032ff097230 */ /* 0x000fe20000004100 */
[----:B------:R-:W-:Y:S01]  /*cc30*/  FFMA.FTZ R40, R15, R8, R5 ;  /* 0x000000080f287223 */ /* 0x000fe20000010005 */
[--C-:B------:R-:W-:Y:S01]  /*cc40*/  HADD2.F32 R10, -RZ, R18.reuse.H0_H0 ;  /* 0x20000012ff0a7230 */ /* 0x100fe20000004100 */
[----:B------:R-:W-:Y:S01]  /*cc50*/  FMUL.FTZ R5, R2, R26 ;  /* 0x0000001a02057220 */ /* 0x000fe20000410000 */
[----:B------:R-:W-:Y:S01]  /*cc60*/  HADD2.F32 R8, -RZ, R49.H0_H0 ;  /* 0x20000031ff087230 */ /* 0x000fe20000004100 */
[-C--:B------:R-:W-:Y:S01]  /*cc70*/  FFMA.FTZ R37, R9, R11.reuse, R6 ;  /* 0x0000000b09257223 */ /* 0x080fe20000010006 */
[----:B------:R-:W-:Y:S01]  /*cc80*/  HADD2.F32 R4, -RZ, R47.H0_H0 ;  /* 0x2000002fff047230 */ /* 0x000fe20000004100 */
[----:B------:R-:W-:Y:S01]  /*cc90*/  FMUL.FTZ R33, R3, R11 ;  /* 0x0000000b03217220 */ /* 0x000fe20000410000 */
[----:B------:R-:W-:Y:S01]  /*cca0*/  HADD2.F32 R18, -RZ, R18.H1_H1 ;  /* 0x30000012ff127230 */ /* 0x000fe20000004100 */
[-C--:B------:R-:W-:Y:S01]  /*ccb0*/  FFMA.FTZ R35, R8, R10.reuse, R5 ;  /* 0x0000000a08237223 */ /* 0x080fe20000010005 */
[----:B------:R-:W-:Y:S01]  /*ccc0*/  HADD2.F32 R6, -RZ, R50.H1_H1 ;  /* 0x30000032ff067230 */ /* 0x000fe20000004100 */
[----:B------:R-:W-:Y:S01]  /*ccd0*/  FMUL.FTZ R30, R2, R10 ;  /* 0x0000000a021e7220 */ /* 0x000fe20000410000 */
[----:B------:R-:W-:Y:S01]  /*cce0*/  HADD2.F32 R3, -RZ, R49.H1_H1 ;  /* 0x30000031ff037230 */ /* 0x000fe20000004100 */
[C---:B------:R-:W-:Y:S01]  /*ccf0*/  FMUL.FTZ R5, R4.reuse, R25 ;  /* 0x0000001904057220 */ /* 0x040fe20000410000 */
[----:B------:R-:W-:Y:S01]  /*cd00*/  HADD2.F32 R2, -RZ, R48.H1_H1 ;  /* 0x30000030ff027230 */ /* 0x000fe20000004100 */
[-C--:B------:R-:W-:Y:S01]  /*cd10*/  FMUL.FTZ R29, R4, R18.reuse ;  /* 0x00000012041d7220 */ /* 0x080fe20000410000 */
[--C-:B------:R-:W-:Y:S01]  /*cd20*/  HADD2.F32 R4, -RZ, R51.reuse.H0_H0 ;  /* 0x20000033ff047230 */ /* 0x100fe20000004100 */
[----:B------:R-:W-:Y:S01]  /*cd30*/  FFMA.FTZ R32, R6, R18, R5 ;  /* 0x0000001206207223 */ /* 0x000fe20000010005 */
[----:B------:R-:W-:Y:S01]  /*cd40*/  HADD2.F32 R5, -RZ, R51.H1_H1 ;  /* 0x30000033ff057230 */ /* 0x000fe20000004100 */
[----:B------:R-:W-:-:S02]  /*cd50*/  FMUL.FTZ R11, R3, R28 ;  /* 0x0000001c030b7220 */ /* 0x000fc40000410000 */
[C---:B------:R-:W-:Y:S02]  /*cd60*/  FMUL.FTZ R10, R2.reuse, R27 ;  /* 0x0000001b020a7220 */ /* 0x040fe40000410000 */
[----:B------:R-:W-:Y:S02]  /*cd70*/  FMUL.FTZ R3, R3, R20 ;  /* 0x0000001403037220 */ /* 0x000fe40000410000 */
[----:B------:R-:W-:Y:S02]  /*cd80*/  FMUL.FTZ R2, R2, R19 ;  /* 0x0000001302027220 */ /* 0x000fe40000410000 */
[----:B------:R-:W-:Y:S02]  /*cd90*/  FFMA.FTZ R18, R17, R24, -R39 ;  /* 0x0000001811127223 */ /* 0x000fe40000010827 */
[----:B------:R-:W-:Y:S02]  /*cda0*/  FFMA.FTZ R34, R5, R20, R11 ;  /* 0x0000001405227223 */ /* 0x000fe4000001000b */
[----:B------:R-:W-:-:S02]  /*cdb0*/  FFMA.FTZ R16, R16, R21, -R38 ;  /* 0x0000001510107223 */ /* 0x000fc40000010826 */
[----:B------:R-:W-:Y:S02]  /*cdc0*/  FFMA.FTZ R17, R15, R23, -R36 ;  /* 0x000000170f117223 */ /* 0x000fe40000010824 */
        /* <DEDUP_REMOVED lines=10> */
[----:B------:R-:W-:Y:S01]  /*ce70*/  FFMA.FTZ R20, R4, R19, R10 ;  /* 0x0000001304147223 */ /* 0x000fe2000001000a */
[----:B------:R-:W-:-:S02]  /*ce80*/  F2FP.PACK_AB R10, R32, R35 ;  /* 0x00000023200a723e */ /* 0x000fc400000000ff */
[----:B------:R-:W-:Y:S02]  /*ce90*/  F2FP.PACK_AB R19, R2, R3 ;  /* 0x000000030213723e */ /* 0x000fe400000000ff */
[----:B------:R-:W-:-:S03]  /*cea0*/  F2FP.PACK_AB R11, R20, R34 ;  /* 0x00000022140b723e */ /* 0x000fc600000000ff */
[----:B------:R1:W-:Y:S04]  /*ceb0*/  STS.128 [R55], R16 ;  /* 0x0000001037007388 */ /* 0x0003e80000000c00 */
[----:B------:R1:W-:Y:S02]  /*cec0*/  STS.128 [R31+0x100], R8 ;  /* 0x000100081f007388 */ /* 0x0003e40000000c00 */
.L_x_421:
[----:B------:R-:W-:Y:S05]  /*ced0*/  BSYNC B0 ;  /* 0x0000000000007941 */ /* 0x000fea0003800000 */
.L_x_420:
[----:B------:R-:W-:Y:S01]  /*cee0*/  IADD3 R2, R81, 0x40, RZ ;  /* 0x0000004051027810 */ /* 0x000fe20007ffe0ff */
[----:B------:R-:W-:Y:S03]  /*cef0*/  BSSY B0, `(.L_x_422) ;  /* 0x0000062000007945 */ /* 0x000fe60003800000 */
[----:B------:R-:W-:-:S13]  /*cf00*/  ISETP.GE.OR P1, PT, R2, R43, P0 ;  /* 0x0000002b0200720c */ /* 0x000fda0000726670 */
[----:B------:R-:W-:Y:S05]  /*cf10*/  @P1 BRA `(.L_x_423) ;  /* 0x000005f000001947 */ /* 0x000fea0003800000 */
[----:B-1----:R-:W2:Y:S01]  /*cf20*/  LDL R55, [R1+0xe8] ;  /* 0x0000e80001377983 */ /* 0x002ea20000100800 */
        /* <DEDUP_REMOVED lines=20> */
[----:B------:R-:W-:Y:S01]  /*d070*/  SHF.L.U32 R31, R2, 0x1, RZ ;  /* 0x00000001021f7819 */ /* 0x000fe200000006ff */
        /* <DEDUP_REMOVED lines=73> */
.L_x_423:
[----:B------:R-:W-:Y:S05]  /*d510*/  BSYNC B0 ;  /* 0x0000000000007941 */ /* 0x000fea0003800000 */
.L_x_422:
[----:B------:R-:W-:-:S04]  /*d520*/  IADD3 R2, R81, 0x60, RZ ;  /* 0x0000006051027810 */ /* 0x000fc80007ffe0ff */
        /* <DEDUP_REMOVED lines=97> */
.L_x_413:
[----:B------:R-:W-:Y:S05]  /*db40*/  BSYNC B2 ;  /* 0x0000000000027941 */ /* 0x000fea0003800000 */
.L_x_397:
[----:B------:R-:W-:Y:S01]  /*db50*/  BAR.SYNC.DEFER_BLOCKING 0x0 ;  /* 0x0000000000007b1d */ /* 0x000fe20000010000 */
[----:B-12---:R-:W-:Y:S01]  /*db60*/  IMAD R4, R54, c[0x0][0x208], RZ ;  /* 0x0000820036047a24 */ /* 0x006fe200078e02ff */
[----:B------:R-:W-:Y:S01]  /*db70*/  LOP3.LUT P1, RZ, R82, 0x2, RZ, 0xc0, !PT ;  /* 0x0000000252ff7812 */ /* 0x000fe2000782c0ff */
[C---:B------:R-:W-:Y:S01]  /*db80*/  IMAD.WIDE.U32 R2, R225.reuse, c[0x0][0x208], RZ ;  /* 0x00008200e1027a25 */ /* 0x040fe200078e00ff */
[----:B------:R-:W-:Y:S02]  /*db90*/  ISETP.GE.AND P3, PT, R76, c[0x0][0x1d4], PT ;  /* 0x000075004c007a0c */ /* 0x000fe40003f66270 */
[----:B------:R-:W-:Y:S01]  /*dba0*/  ISETP.GE.AND P2, PT, R212, c[0x0][0x1d4], PT ;  /* 0x00007500d4007a0c */ /* 0x000fe20003f46270 */
[----:B------:R-:W-:Y:S01]  /*dbb0*/  IMAD R4, R225, c[0x0][0x20c], R4 ;  /* 0x00008300e1047a24 */ /* 0x000fe200078e0204 */
[----:B------:R-:W-:Y:S01]  /*dbc0*/  SHF.L.U64.HI R217, R76, 0x1, R77 ;  /* 0x000000014cd97819 */ /* 0x000fe2000001024d */
[----:B------:R-:W-:Y:S01]  /*dbd0*/  IMAD.WIDE.U32 R8, R52, c[0x0][0x210], RZ ;  /* 0x0000840034087a25 */ /* 0x000fe200078e00ff */
[----:B------:R-:W-:Y:S01]  /*dbe0*/  SHF.L.U64.HI R218, R212, 0x1, R230 ;  /* 0x00000001d4da7819 */ /* 0x000fe200000102e6 */
[----:B------:R-:W1:Y:S01]  /*dbf0*/  S2R R18, SR_TID.X ;  /* 0x0000000000127919 */ /* 0x000e620000002100 */
[----:B------:R-:W-:Y:S01]  /*dc00*/  BSSY B0, `(.L_x_424) ;  /* 0x000005a000007945 */ /* 0x000fe20003800000 */
[----:B------:R-:W-:-:S02]  /*dc10*/  IMAD.IADD R3, R3, 0x1, R4 ;  /* 0x0000000103037824 */ /* 0x000fc400078e0204 */
[----:B------:R-:W-:Y:S01]  /*dc20*/  IMAD R4, R53, c[0x0][0x218], RZ ;  /* 0x0000860035047a24 */ /* 0x000fe200078e02ff */
[----:B------:R-:W-:Y:S01]  /*dc30*/  STL.64 [R1], R8 ;  /* 0x0000000801007387 */ /* 0x000fe20000100a00 */
[----:B------:R-:W-:-:S04]  /*dc40*/  IMAD.WIDE.U32 R2, R221, c[0x0][0x218], R2 ;  /* 0x00008600dd027a25 */ /* 0x000fc800078e0002 */
[----:B------:R-:W-:Y:S01]  /*dc50*/  IMAD R4, R221, c[0x0][0x21c], R4 ;  /* 0x00008700dd047a24 */ /* 0x000fe200078e0204 */
[----:B------:R-:W-:Y:S01]  /*dc60*/  IADD3 R2, P0, R2, R8, RZ ;  /* 0x0000000802027210 */ /* 0x000fe20007f1e0ff */
[----:B------:R-:W-:Y:S01]  /*dc70*/  IMAD R251, R52, c[0x0][0x214], R9 ;  /* 0x0000850034fb7a24 */ /* 0x000fe200078e0209 */
[----:B------:R-:W-:Y:S01]  /*dc80*/  LDSM.16.M88.4 R140, [R206] ;  /* 0x00000000ce8c783b */ /* 0x000fe20000000200 */
[----:B------:R-:W-:Y:S02]  /*dc90*/  IMAD.SHL.U32 R216, R76, 0x2, RZ ;  /* 0x000000024cd87824 */ /* 0x000fe400078e00ff */
[----:B------:R-:W-:Y:S01]  /*dca0*/  IMAD.SHL.U32 R219, R212, 0x2, RZ ;  /* 0x00000002d4db7824 */ /* 0x000fe200078e00ff */
[----:B------:R-:W-:Y:S01]  /*dcb0*/  LDSM.16.M88.4 R144, [R207] ;  /* 0x00000000cf90783b */ /* 0x000fe20000000200 */
[----:B------:R-:W-:Y:S01]  /*dcc0*/  IADD3.X R3, R251, R3, R4, P0, !PT ;  /* 0x00000003fb037210 */ /* 0x000fe200007fe404 */
[----:B------:R-:W-:Y:S01]  /*dcd0*/  IMAD.IADD R4, R133, 0x1, -R81 ;  /* 0x0000000185047824 */ /* 0x000fe200078e0a51 */
[C---:B------:R-:W-:Y:S01]  /*dce0*/  LEA R5, P0, R2.reuse, c[0x0][0x1f8], 0x1 ;  /* 0x00007e0002057a11 */ /* 0x040fe200078008ff */
[----:B------:R-:W-:Y:S03]  /*dcf0*/  LDSM.16.M88.4 R176, [R209] ;  /* 0x00000000d1b0783b */ /* 0x000fe60000000200 */
[----:B------:R-:W-:Y:S01]  /*dd00*/  LEA.HI.X R3, R2, c[0x0][0x1fc], R3, 0x1, P0 ;  /* 0x00007f0002037a11 */ /* 0x000fe200000f0c03 */
[----:B------:R-:W-:Y:S01]  /*dd10*/  LDSM.16.M88.4 R180, [R208] ;  /* 0x00000000d0b4783b */ /* 0x000fe20000000200 */
[----:B------:R-:W-:-:S02]  /*dd20*/  IADD3 R2, R200, 0x20, RZ ;  /* 0x00000020c8027810 */ /* 0x000fc40007ffe0ff */
[----:B------:R-:W-:Y:S01]  /*dd30*/  @P1 IADD3 R2, R200, -0x20, RZ ;  /* 0xffffffe0c8021810 */ /* 0x000fe20007ffe0ff */
[----:B------:R-:W-:Y:S01]  /*dd40*/  LDSM.16.M88.4 R184, [R206+0x4000] ;  /* 0x00400000ceb8783b */ /* 0x000fe20000000200 */
[C---:B------:R-:W-:Y:S02]  /*dd50*/  ISETP.LT.OR P1, PT, R4.reuse, 0x1, P3 ;  /* 0x000000010400780c */ /* 0x040fe40001f21670 */
[----:B------:R-:W-:Y:S01]  /*dd60*/  ISETP.LT.OR P4, PT, R4, 0x1, P2 ;  /* 0x000000010400780c */ /* 0x000fe20001781670 */
[----:B------:R-:W-:Y:S04]  /*dd70*/  LDSM.16.M88.4 R188, [R207+0x4000] ;  /* 0x00400000cfbc783b */ /* 0x000fe80000000200 */
[----:B------:R-:W-:Y:S04]  /*dd80*/  LDSM.16.M88.4 R192, [R209+0x4000] ;  /* 0x00400000d1c0783b */ /* 0x000fe80000000200 */
[----:B------:R-:W-:Y:S04]  /*dd90*/  LDSM.16.M88.4 R196, [R208+0x4000] ;  /* 0x00400000d0c4783b */ /* 0x000fe80000000200 */
[----:B------:R-:W-:Y:S06]  /*dda0*/  BAR.SYNC.DEFER_BLOCKING 0x0 ;  /* 0x0000000000007b1d */ /* 0x000fec0000010000 */
[----:B---3--:R-:W2:Y:S04]  /*ddb0*/  SHFL.IDX PT, R6, R5, RZ, 0x181f ;  /* 0x00181fff05067589 */ /* 0x008ea800000e0000 */
[----:B------:R-:W3:Y:S04]  /*ddc0*/  SHFL.IDX PT, R11, R3, RZ, 0x181f ;  /* 0x00181fff030b7589 */ /* 0x000ee800000e0000 */
[----:B------:R-:W4:Y:S04]  /*ddd0*/  SHFL.IDX PT, R15, R5, 0x1, 0x181f ;  /* 0x00381f00050f7f89 */ /* 0x000f2800000e0000 */
[----:B------:R-:W1:Y:S01]  /*dde0*/  SHFL.IDX PT, R17, R3, 0x1, 0x181f ;  /* 0x00381f0003117f89 */ /* 0x000e6200000e0000 */
[----:B------:R-:W-:-:S04]  /*ddf0*/  DEPBAR.LE SB0, 0x0 ;  /* 0x000080000000791a */ /* 0x000fc80000000000 */
[----:B------:R-:W-:Y:S01]  /*de00*/  BAR.SYNC.DEFER_BLOCKING 0x0 ;  /* 0x0000000000007b1d */ /* 0x000fe20000010000 */
[----:B--2---:R-:W-:-:S05]  /*de10*/  IADD3 R8, P0, R6, R216, RZ ;  /* 0x000000d806087210 */ /* 0x004fca0007f1e0ff */
[C---:B---3--:R-:W-:Y:S01]  /*de20*/  IMAD.X R9, R11.reuse, 0x1, R217, P0 ;  /* 0x000000010b097824 */ /* 0x048fe200000e06d9 */
[----:B------:R-:W-:Y:S02]  /*de30*/  IADD3 R10, P0, R6, R219, RZ ;  /* 0x000000db060a7210 */ /* 0x000fe40007f1e0ff */
[----:B------:R-:W-:Y:S03]  /*de40*/  SHFL.IDX PT, R6, R3, 0x2, 0x181f ;  /* 0x00581f0003067f89 */ /* 0x000fe600000e0000 */
[----:B------:R-:W-:Y:S01]  /*de50*/  IMAD.X R11, R11, 0x1, R218, P0 ;  /* 0x000000010b0b7824 */ /* 0x000fe200000e06da */
[----:B------:R-:W-:Y:S04]  /*de60*/  LDSM.16.M88.4 R48, [R2] ;  /* 0x000000000230783b */ /* 0x000fe80000000200 */
[----:B------:R-:W-:Y:S04]  /*de70*/  LDSM.16.M88.4 R60, [R2+0x800] ;  /* 0x00080000023c783b */ /* 0x000fe80000000200 */
[----:B------:R-:W-:Y:S04]  /*de80*/  LDSM.16.M88.4 R64, [R2+0x1000] ;  /* 0x001000000240783b */ /* 0x000fe80000000200 */
[----:B------:R-:W-:Y:S04]  /*de90*/  LDSM.16.M88.4 R72, [R2+0x1800] ;  /* 0x001800000248783b */ /* 0x000fe80000000200 */
[----:B------:R-:W-:Y:S04]  /*dea0*/  LDSM.16.M88.4 R92, [R2+0x2000] ;  /* 0x00200000025c783b */ /* 0x000fe80000000200 */
[----:B------:R-:W-:Y:S04]  /*deb0*/  LDSM.16.M88.4 R108, [R2+0x2800] ;  /* 0x00280000026c783b */ /* 0x000fe80000000200 */
[----:B------:R-:W-:Y:S04]  /*dec0*/  LDSM.16.M88.4 R116, [R2+0x3000] ;  /* 0x003000000274783b */ /* 0x000fe80000000200 */
[----:B------:R-:W2:Y:S04]  /*ded0*/  SHFL.IDX PT, R2, R5, 0x2, 0x181f ;  /* 0x00581f0005027f89 */ /* 0x000ea800000e0000 */
[----:B------:R3:W1:Y:S04]  /*dee0*/  LDSM.16.M88.4 R28, [R200] ;  /* 0x00000000c81c783b */ /* 0x0006680000000200 */
[----:B------:R3:W1:Y:S04]  /*def0*/  LDSM.16.M88.4 R20, [R200+0x800] ;  /* 0x00080000c814783b */ /* 0x0006680000000200 */
[----:B------:R3:W1:Y:S04]  /*df00*/  LDSM.16.M88.4 R36, [R200+0x1000] ;  /* 0x00100000c824783b */ /* 0x0006680000000200 */
[----:B------:R3:W1:Y:S04]  /*df10*/  LDSM.16.M88.4 R40, [R200+0x1800] ;  /* 0x00180000c828783b */ /* 0x0006680000000200 */
[----:B------:R3:W1:Y:S04]  /*df20*/  LDSM.16.M88.4 R56, [R200+0x2000] ;  /* 0x00200000c838783b */ /* 0x0006680000000200 */
[----:B------:R3:W1:Y:S04]  /*df30*/  LDSM.16.M88.4 R96, [R200+0x2800] ;  /* 0x00280000c860783b */ /* 0x0006680000000200 */
[----:B------:R3:W2:Y:S04]  /*df40*/  LDSM.16.M88.4 R100, [R200+0x3000] ;  /* 0x00300000c864783b */ /* 0x0006a80000000200 */
        /* <DEDUP_REMOVED lines=8> */
[----:B-1----:R-:W-:Y:S01]  /*dfd0*/  IMAD.X R9, R17, 0x1, R217, P0 ;  /* 0x0000000111097824 */ /* 0x002fe200000e06d9 */
[----:B------:R-:W-:-:S04]  /*dfe0*/  IADD3 R16, P0, R15, R219, RZ ;  /* 0x000000db0f107210 */ /* 0x000fc80007f1e0ff */
[----:B------:R1:W-:Y:S01]  /*dff0*/  LDGSTS.E.BYPASS.LTC128B.128 [R213+0x1100], [R8.64], !P1 ;  /* 0x0110000008d57fae */ /* 0x0003e2000c901d48 */
[----:B------:R-:W-:Y:S01]  /*e000*/  IMAD.X R17, R17, 0x1, R218, P0 ;  /* 0x0000000111117824 */ /* 0x000fe200000e06da */
[----:B--2---:R-:W-:Y:S02]  /*e010*/  IADD3 R10, P0, R2, R216, RZ ;  /* 0x000000d8020a7210 */ /* 0x004fe40007f1e0ff */
[C---:B------:R-:W-:Y:S02]  /*e020*/  ISETP.LT.OR P1, PT, R4.reuse, 0x41, P2 ;  /* 0x000000410400780c */ /* 0x040fe40001721670 */
[----:B------:R3:W-:Y:S01]  /*e030*/  LDGSTS.E.BYPASS.LTC128B.128 [R213+0x4900], [R16.64], !P4 ;  /* 0x0490000010d57fae */ /* 0x0007e2000e101d48 */
[----:B------:R-:W-:Y:S01]  /*e040*/  ISETP.LT.OR P4, PT, R4, 0x41, P3 ;  /* 0x000000410400780c */ /* 0x000fe20001f81670 */
[----:B------:R-:W-:-:S12]  /*e050*/  IMAD.X R11, R6, 0x1, R217, P0 ;  /* 0x00000001060b7824 */ /* 0x000fd800000e06d9 */
[----:B------:R3:W-:Y:S01]  /*e060*/  LDGSTS.E.BYPASS.LTC128B.128 [R213+0x2100], [R10.64], !P4 ;  /* 0x021000000ad57fae */ /* 0x0007e2000e101d48 */
[----:B-1----:R-:W-:-:S05]  /*e070*/  IADD3 R8, P0, R2, R219, RZ ;  /* 0x000000db02087210 */ /* 0x002fca0007f1e0ff */
[----:B------:R-:W-:Y:S01]  /*e080*/  IMAD.X R9, R6, 0x1, R218, P0 ;  /* 0x0000000106097824 */ /* 0x000fe200000e06da */
[----:B------:R-:W-:-:S04]  /*e090*/  ISETP.GT.AND P0, PT, R18, 0x7f, PT ;  /* 0x0000007f1200780c */ /* 0x000fc80003f04270 */
[----:B------:R3:W-:Y:S09]  /*e0a0*/  LDGSTS.E.BYPASS.LTC128B.128 [R213+0x5900], [R8.64], !P1 ;  /* 0x0590000008d57fae */ /* 0x0007f2000c901d48 */
[----:B------:R-:W-:Y:S05]  /*e0b0*/  @P0 BRA `(.L_x_425) ;  /* 0x000000e000000947 */ /* 0x000fea0003800000 */
[----:B------:R-:W-:Y:S05]  /*e0c0*/  BRA.DIV ~URZ, `(.L_x_426) ;  /* 0x0000bb927f007947 */ /* 0x000fea000b800000 */
[----:B------:R1:W2:Y:S04]  /*e0d0*/  SHFL.IDX PT, R6, R3, 0x3, 0x181f ;  /* 0x00781f0003067f89 */ /* 0x0002a800000e0000 */
[----:B------:R1:W4:Y:S02]  /*e0e0*/  SHFL.IDX PT, R2, R5, 0x3, 0x181f ;  /* 0x00781f0005027f89 */ /* 0x00032400000e0000 */
.L_x_522:
[C---:B------:R-:W-:Y:S02]  /*e0f0*/  ISETP.LT.OR P3, PT, R4.reuse, 0x61, P3 ;  /* 0x000000610400780c */ /* 0x040fe40001f61670 */
[----:B------:R-:W-:-:S02]  /*e100*/  ISETP.LT.OR P2, PT, R4, 0x61, P2 ;  /* 0x000000610400780c */ /* 0x000fc40001741670 */
[C---:B----4-:R-:W-:Y:S02]  /*e110*/  IADD3 R4, P1, R2.reuse, R216, RZ ;  /* 0x000000d802047210 */ /* 0x050fe40007f3e0ff */
[----:B------:R-:W-:-:S03]  /*e120*/  IADD3 R2, P0, R2, R219, RZ ;  /* 0x000000db02027210 */ /* 0x000fc60007f1e0ff */
[C---:B-12---:R-:W-:Y:S02]  /*e130*/  IMAD.X R5, R6.reuse, 0x1, R217, P1 ;  /* 0x0000000106057824 */ /* 0x046fe400008e06d9 */
[----:B------:R-:W-:-:S03]  /*e140*/  IMAD.X R3, R6, 0x1, R218, P0 ;  /* 0x0000000106037824 */ /* 0x000fc600000e06da */
[----:B------:R-:W-:Y:S01]  /*e150*/  @!PT LDS RZ, [RZ] ;  /* 0x00000000fffff984 */ /* 0x000fe20000000800 */
[----:B------:R-:W-:Y:S01]  /*e160*/  @!PT LDS RZ, [RZ] ;  /* 0x00000000fffff984 */ /* 0x000fe20000000800 */
[----:B------:R-:W-:Y:S01]  /*e170*/  @!PT LDS RZ, [RZ] ;  /* 0x00000000fffff984 */ /* 0x000fe20000000800 */
[----:B------:R1:W-:Y:S04]  /*e180*/  LDGSTS.E.BYPASS.LTC128B.128 [R215+0x3100], [R4.64], !P3 ;  /* 0x0310000004d77fae */ /* 0x0003e8000d901d48 */
[----:B------:R1:W-:Y:S02]  /*e190*/  LDGSTS.E.BYPASS.LTC128B.128 [R215+0x6900], [R2.64], !P2 ;  /* 0x0690000002d77fae */ /* 0x0003e4000d101d48 */
.L_x_425:
[----:B------:R-:W-:Y:S05]  /*e1a0*/  BSYNC B0 ;  /* 0x0000000000007941 */ /* 0x000fea0003800000 */
.L_x_424:
[C---:B------:R-:W-:Y:S01]  /*e1b0*/  HMMA.16816.F32 R32, R140.reuse, R28, RZ ;  /* 0x0000001c8c20723c */ /* 0x040fe200000018ff */
[----:B------:R-:W-:Y:S01]  /*e1c0*/  R2P PR, R82, 0x6 ;  /* 0x0000000652007804 */ /* 0x000fe20000000000 */
[----:B------:R-:W0:Y:S01]  /*e1d0*/  LDGDEPBAR ;  /* 0x00000000000079af */ /* 0x000e220000000000 */
[----:B-1----:R-:W-:Y:S01]  /*e1e0*/  MOV R2, 0x40 ;  /* 0x0000004000027802 */ /* 0x002fe20000000f00 */
[----:B------:R-:W-:Y:S01]  /*e1f0*/  BSSY B1, `(.L_x_427) ;  /* 0x000017b000017945 */ /* 0x000fe20003800000 */
[----:B------:R-:W-:Y:S02]  /*e200*/  IADD3 R205, R200, 0x20, RZ ;  /* 0x00000020c8cd7810 */ /* 0x000fe40007ffe0ff */
[----:B------:R-:W-:Y:S01]  /*e210*/  SEL R2, R2, 0xffffffc0, !P2 ;  /* 0xffffffc002027807 */ /* 0x000fe20005000000 */
[----:B------:R-:W-:Y:S01]  /*e220*/  HMMA.16816.F32 R28, R140, R30, RZ ;  /* 0x0000001e8c1c723c */ /* 0x000fe200000018ff */
[----:B------:R-:W-:-:S02]  /*e230*/  ISETP.GT.AND P0, PT, R134, R250, PT ;  /* 0x000000fa8600720c */ /* 0x000fc40003f04270 */
[----:B------:R-:W-:-:S03]  /*e240*/  IADD3 R3, R200, R2, RZ ;  /* 0x00000002c8037210 */ /* 0x000fc60007ffe0ff */
[----:B------:R-:W-:Y:S02]  /*e250*/  @P1 IADD3 R205, R200, -0x20, RZ ;  /* 0xffffffe0c8cd1810 */ /* 0x000fe40007ffe0ff */
[----:B---3--:R-:W-:Y:S02]  /*e260*/  HMMA.16816.F32 R8, R140, R38, RZ ;  /* 0x000000268c08723c */ /* 0x008fe400000018ff */
[----:B------:R-:W-:-:S06]  /*e270*/  IADD3 R83, R2, 0x3800, R205 ;  /* 0x0000380002537810 */ /* 0x000fcc0007ffe0cd */
[C---:B------:R-:W-:Y:S08]  /*e280*/  HMMA.16816.F32 R24, R140.reuse, R20, RZ ;  /* 0x000000148c18723c */ /* 0x040ff000000018ff */
[----:B------:R-:W-:Y:S08]  /*e290*/  HMMA.16816.F32 R44, R140, R40, RZ ;  /* 0x000000288c2c723c */ /* 0x000ff000000018ff */
[C---:B------:R-:W-:Y:S08]  /*e2a0*/  HMMA.16816.F32 R88, R144.reuse, R48, R32 ;  /* 0x000000309058723c */ /* 0x040ff00000001820 */
[----:B------:R-:W-:Y:S08]  /*e2b0*/  HMMA.16816.F32 R84, R144, R50, R28 ;  /* 0x000000329054723c */ /* 0x000ff0000000181c */
[C---:B------:R-:W-:Y:S08]  /*e2c0*/  HMMA.16816.F32 R20, R140.reuse, R22, RZ ;  /* 0x000000168c14723c */ /* 0x040ff000000018ff */
[C---:B------:R-:W-:Y:S08]  /*e2d0*/  HMMA.16816.F32 R16, R140.reuse, R36, RZ ;  /* 0x000000248c10723c */ /* 0x040ff000000018ff */
[----:B------:R-:W-:Y:S08]  /*e2e0*/  HMMA.16816.F32 R40, R140, R42, RZ ;  /* 0x0000002a8c28723c */ /* 0x000ff000000018ff */
[----:B------:R-:W-:Y:S08]  /*e2f0*/  HMMA.16816.F32 R48, R144, R66, R8 ;  /* 0x000000429030723c */ /* 0x000ff00000001808 */
[C---:B------:R-:W-:Y:S08]  /*e300*/  HMMA.16816.F32 R36, R140.reuse, R56, RZ ;  /* 0x000000388c24723c */ /* 0x040ff000000018ff */
[----:B------:R-:W-:Y:S08]  /*e310*/  HMMA.16816.F32 R8, R140, R58, RZ ;  /* 0x0000003a8c08723c */ /* 0x000ff000000018ff */
[C---:B------:R-:W-:Y:S08]  /*e320*/  HMMA.16816.F32 R68, R144.reuse, R60, R24 ;  /* 0x0000003c9044723c */ /* 0x040ff00000001818 */
[C---:B------:R-:W-:Y:S01]  /*e330*/  HMMA.16816.F32 R60, R144.reuse, R62, R20 ;  /* 0x0000003e903c723c */ /* 0x040fe20000001814 */
[----:B------:R-:W1:Y:S07]  /*e340*/  LDSM.16.M88.4 R20, [R3] ;  /* 0x000000000314783b */ /* 0x000e6e0000000200 */
[C---:B------:R-:W-:Y:S01]  /*e350*/  HMMA.16816.F32 R52, R144.reuse, R64, R16 ;  /* 0x000000409034723c */ /* 0x040fe20000001810 */
[----:B------:R-:W-:Y:S07]  /*e360*/  LDSM.16.M88.4 R16, [R3+0x800] ;  /* 0x000800000310783b */ /* 0x000fee0000000200 */
[C---:B------:R-:W-:Y:S08]  /*e370*/  HMMA.16816.F32 R44, R144.reuse, R72, R44 ;  /* 0x00000048902c723c */ /* 0x040ff0000000182c */
[C---:B------:R-:W-:Y:S01]  /*e380*/  HMMA.16816.F32 R56, R144.reuse, R74, R40 ;  /* 0x0000004a9038723c */ /* 0x040fe20000001828 */
[----:B------:R-:W-:Y:S07]  /*e390*/  LDSM.16.M88.4 R40, [R3+0x1800] ;  /* 0x001800000328783b */ /* 0x000fee0000000200 */
[C---:B------:R-:W-:Y:S08]  /*e3a0*/  HMMA.16816.F32 R64, R144.reuse, R92, R36 ;  /* 0x0000005c9040723c */ /* 0x040ff00000001824 */
[----:B------:R-:W-:Y:S01]  /*e3b0*/  HMMA.16816.F32 R72, R144, R94, R8 ;  /* 0x0000005e9048723c */ /* 0x000fe20000001808 */
[----:B------:R-:W2:Y:S07]  /*e3c0*/  LDSM.16.M88.4 R8, [R3+0x1000] ;  /* 0x001000000308783b */ /* 0x000eae0000000200 */
[C---:B------:R-:W-:Y:S08]  /*e3d0*/  HMMA.16816.F32 R36, R140.reuse, R96, RZ ;  /* 0x000000608c24723c */ /* 0x040ff000000018ff */
[C---:B------:R-:W-:Y:S08]  /*e3e0*/  HMMA.16816.F32 R28, R140.reuse, R100, RZ ;  /* 0x000000648c1c723c */ /* 0x040ff000000018ff */
[----:B------:R-:W-:Y:S08]  /*e3f0*/  HMMA.16816.F32 R24, R140, R102, RZ ;  /* 0x000000668c18723c */ /* 0x000ff000000018ff */
[----:B------:R-:W-:Y:S01]  /*e400*/  HMMA.16816.F32 R112, R144, R108, R36 ;  /* 0x0000006c9070723c */ /* 0x000fe20000001824 */
[----:B------:R-:W3:Y:S07]  /*e410*/  LDSM.16.M88.4 R36, [R3+0x2000] ;  /* 0x002000000324783b */ /* 0x000eee0000000200 */
[----:B------:R-:W-:Y:S08]  /*e420*/  HMMA.16816.F32 R32, R140, R98, RZ ;  /* 0x000000628c20723c */ /* 0x000ff000000018ff */
[C---:B-1----:R-:W-:Y:S08]  /*e430*/  HMMA.16816.F32 R96, R176.reuse, R22, R84 ;  /* 0x00000016b060723c */ /* 0x042ff00000001854 */
[C---:B--2---:R-:W-:Y:S08]  /*e440*/  HMMA.16816.F32 R84, R176.reuse, R8, R52 ;  /* 0x00000008b054723c */ /* 0x044ff00000001834 */
[----:B------:R-:W-:Y:S01]  /*e450*/  HMMA.16816.F32 R48, R176, R10, R48 ;  /* 0x0000000ab030723c */ /* 0x000fe20000001830 */
[----:B------:R-:W1:Y:S07]  /*e460*/  LDSM.16.M88.4 R8, [R3+0x3000] ;  /* 0x003000000308783b */ /* 0x000e6e0000000200 */
[C---:B------:R-:W-:Y:S01]  /*e470*/  HMMA.16816.F32 R104, R144.reuse, R116, R28 ;  /* 0x000000749068723c */ /* 0x040fe2000000181c */
[----:B------:R-:W-:Y:S07]  /*e480*/  LDSM.16.M88.4 R28, [R83+-0x3000] ;  /* 0xffd00000531c783b */ /* 0x000fee0000000200 */
[----:B------:R-:W-:Y:S01]  /*e490*/  HMMA.16816.F32 R100, R144, R118, R24 ;  /* 0x000000769064723c */ /* 0x000fe20000001818 */
[----:B------:R-:W-:Y:S07]  /*e4a0*/  LDSM.16.M88.4 R24, [R83+-0x2800] ;  /* 0xffd800005318783b */ /* 0x000fee0000000200 */
[C---:B------:R-:W-:Y:S01]  /*e4b0*/  HMMA.16816.F32 R116, R176.reuse, R20, R88 ;  /* 0x00000014b074723c */ /* 0x040fe20000001858 */
[----:B------:R-:W2:Y:S07]  /*e4c0*/  LDSM.16.M88.4 R20, [R83+-0x3800] ;  /* 0xffc800005314783b */ /* 0x000eae0000000200 */
[C---:B------:R-:W-:Y:S08]  /*e4d0*/  HMMA.16816.F32 R88, R176.reuse, R16, R68 ;  /* 0x00000010b058723c */ /* 0x040ff00000001844 */
[----:B------:R-:W-:Y:S01]  /*e4e0*/  HMMA.16816.F32 R92, R176, R18, R60 ;  /* 0x00000012b05c723c */ /* 0x000fe2000000183c */
[----:B------:R-:W4:Y:S07]  /*e4f0*/  LDSM.16.M88.4 R16, [R3+0x2800] ;  /* 0x002800000310783b */ /* 0x000f2e0000000200 */
[----:B------:R-:W-:Y:S08]  /*e500*/  HMMA.16816.F32 R108, R144, R110, R32 ;  /* 0x0000006e906c723c */ /* 0x000ff00000001820 */
[C---:B------:R-:W-:Y:S01]  /*e510*/  HMMA.16816.F32 R32, R176.reuse, R40, R44 ;  /* 0x00000028b020723c */ /* 0x040fe2000000182c */
[----:B------:R-:W-:Y:S07]  /*e520*/  LDSM.16.M88.4 R44, [R200+0x3800] ;  /* 0x00380000c82c783b */ /* 0x000fee0000000200 */
[C---:B------:R-:W-:Y:S08]  /*e530*/  HMMA.16816.F32 R40, R176.reuse, R42, R56 ;  /* 0x0000002ab028723c */ /* 0x040ff00000001838 */
[C---:B---3--:R-:W-:Y:S08]  /*e540*/  HMMA.16816.F32 R56, R176.reuse, R36, R64 ;  /* 0x00000024b038723c */ /* 0x048ff00000001840 */
[C---:B------:R-:W-:Y:S01]  /*e550*/  HMMA.16816.F32 R60, R176.reuse, R38, R72 ;  /* 0x00000026b03c723c */ /* 0x040fe20000001848 */
[----:B------:R-:W3:Y:S07]  /*e560*/  LDSM.16.M88.4 R36, [R83+-0x2000] ;  /* 0xffe000005324783b */ /* 0x000eee0000000200 */
[C---:B-1----:R-:W-:Y:S08]  /*e570*/  HMMA.16816.F32 R72, R176.reuse, R8, R104 ;  /* 0x00000008b048723c */ /* 0x042ff00000001868 */
[----:B------:R-:W-:Y:S08]  /*e580*/  HMMA.16816.F32 R104, R176, R10, R100 ;  /* 0x0000000ab068723c */ /* 0x000ff00000001864 */
[----:B--2---:R-:W-:Y:S08]  /*e590*/  HMMA.16816.F32 R8, R180, R20, R116 ;  /* 0x00000014b408723c */ /* 0x004ff00000001874 */
[C---:B----4-:R-:W-:Y:S08]  /*e5a0*/  HMMA.16816.F32 R68, R176.reuse, R16, R112 ;  /* 0x00000010b044723c */ /* 0x050ff00000001870 */
[----:B------:R-:W-:Y:S01]  /*e5b0*/  HMMA.16816.F32 R64, R176, R18, R108 ;  /* 0x00000012b040723c */ /* 0x000fe2000000186c */
[----:B------:R-:W1:Y:S07]  /*e5c0*/  LDSM.16.M88.4 R16, [R83+-0x1800] ;  /* 0xffe800005310783b */ /* 0x000e6e0000000200 */
[C---:B------:R-:W-:Y:S01]  /*e5d0*/  HMMA.16816.F32 R52, R180.reuse, R22, R96 ;  /* 0x00000016b434723c */ /* 0x040fe20000001860 */
[----:B------:R-:W-:Y:S07]  /*e5e0*/  LDSM.16.M88.4 R20, [R83+-0x1000] ;  /* 0xfff000005314783b */ /* 0x000fee0000000200 */
[C---:B------:R-:W-:Y:S08]  /*e5f0*/  HMMA.16816.F32 R96, R180.reuse, R24, R84 ;  /* 0x00000018b460723c */ /* 0x040ff00000001854 */
[C---:B------:R-:W-:Y:S01]  /*e600*/  HMMA.16816.F32 R100, R180.reuse, R26, R48 ;  /* 0x0000001ab464723c */ /* 0x040fe20000001830 */
[----:B------:R-:W2:Y:S04]  /*e610*/  LDSM.16.M88.4 R24, [R205+0x3800] ;  /* 0x00380000cd18783b */ /* 0x000ea80000000200 */
[----:B------:R-:W-:Y:S03]  /*e620*/  LDSM.16.M88.4 R48, [R205+0x4000] ;  /* 0x00400000cd30783b */ /* 0x000fe60000000200 */
[----:B---3--:R-:W-:Y:S01]  /*e630*/  HMMA.16816.F32 R84, R180, R36, R32 ;  /* 0x00000024b454723c */ /* 0x008fe20000001820 */
[----:B------:R-:W3:Y:S07]  /*e640*/  LDSM.16.M88.4 R32, [R200+0x4000] ;  /* 0x00400000c820783b */ /* 0x000eee0000000200 */
[----:B------:R-:W-:Y:S08]  /*e650*/  HMMA.16816.F32 R8, R184, R44, R8 ;  /* 0x0000002cb808723c */ /* 0x000ff00000001808 */
[C---:B------:R-:W-:Y:S01]  /*e660*/  HMMA.16816.F32 R108, R180.reuse, R38, R40 ;  /* 0x00000026b46c723c */ /* 0x040fe20000001828 */
[----:B------:R-:W4:Y:S04]  /*e670*/  LDSM.16.M88.4 R36, [R3+0x3800] ;  /* 0x003800000324783b */ /* 0x000f280000000200 */
[----:B------:R-:W-:Y:S03]  /*e680*/  LDSM.16.M88.4 R40, [R205+0x4800] ;  /* 0x00480000cd28783b */ /* 0x000fe60000000200 */
[C---:B------:R-:W-:Y:S08]  /*e690*/  HMMA.16816.F32 R88, R180.reuse, R28, R88 ;  /* 0x0000001cb458723c */ /* 0x040ff00000001858 */
[C---:B-1----:R-:W-:Y:S01]  /*e6a0*/  HMMA.16816.F32 R112, R180.reuse, R16, R56 ;  /* 0x00000010b470723c */ /* 0x042fe20000001838 */
[----:B------:R-:W-:Y:S07]  /*e6b0*/  LDSM.16.M88.4 R56, [R83+0x800] ;  /* 0x000800005338783b */ /* 0x000fee0000000200 */
[----:B------:R-:W-:Y:S01]  /*e6c0*/  HMMA.16816.F32 R116, R180, R18, R60 ;  /* 0x00000012b474723c */ /* 0x000fe2000000183c */
[----:B------:R-:W-:Y:S07]  /*e6d0*/  LDSM.16.M88.4 R60, [R83] ;  /* 0x00000000533c783b */ /* 0x000fee0000000200 */
[----:B------:R-:W-:Y:S01]  /*e6e0*/  HMMA.16816.F32 R16, R184, R46, R52 ;  /* 0x0000002eb810723c */ /* 0x000fe20000001834 */
[----:B------:R-:W-:Y:S04]  /*e6f0*/  LDSM.16.M88.4 R52, [R200+0x4800] ;  /* 0x00480000c834783b */ /* 0x000fe80000000200 */
[----:B------:R-:W-:Y:S03]  /*e700*/  LDSM.16.M88.4 R44, [R200+0x5000] ;  /* 0x00500000c82c783b */ /* 0x000fe60000000200 */
[----:B------:R-:W-:Y:S01]  /*e710*/  HMMA.16816.F32 R92, R180, R30, R92 ;  /* 0x0000001eb45c723c */ /* 0x000fe2000000185c */
[----:B------:R-:W1:Y:S07]  /*e720*/  LDSM.16.M88.4 R28, [R83+-0x800] ;  /* 0xfff80000531c783b */ /* 0x000e6e0000000200 */
[----:B--2---:R-:W-:Y:S08]  /*e730*/  HMMA.16816.F32 R8, R188, R24, R8 ;  /* 0x00000018bc08723c */ /* 0x004ff00000001808 */
[C---:B------:R-:W-:Y:S08]  /*e740*/  HMMA.16816.F32 R120, R180.reuse, R20, R68 ;  /* 0x00000014b478723c */ /* 0x040ff00000001844 */
[----:B------:R-:W-:Y:S01]  /*e750*/  HMMA.16816.F32 R124, R180, R22, R64 ;  /* 0x00000016b47c723c */ /* 0x000fe20000001840 */
[----:B------:R-:W2:Y:S07]  /*e760*/  LDSM.16.M88.4 R64, [R3+0x4000] ;  /* 0x004000000340783b */ /* 0x000eae0000000200 */
[----:B---3--:R-:W-:Y:S08]  /*e770*/  HMMA.16816.F32 R20, R184, R32, R88 ;  /* 0x00000020b814723c */ /* 0x008ff00000001858 */
[----:B------:R-:W-:Y:S08]  /*e780*/  HMMA.16816.F32 R16, R188, R26, R16 ;  /* 0x0000001abc10723c */ /* 0x000ff00000001810 */
[----:B----4-:R-:W-:Y:S08]  /*e790*/  HMMA.16816.F32 R8, R192, R36, R8 ;  /* 0x00000024c008723c */ /* 0x010ff00000001808 */
[C---:B-1----:R-:W-:Y:S08]  /*e7a0*/  HMMA.16816.F32 R128, R180.reuse, R28, R72 ;  /* 0x0000001cb480723c */ /* 0x042ff00000001848 */
[----:B------:R-:W-:Y:S08]  /*e7b0*/  HMMA.16816.F32 R104, R180, R30, R104 ;  /* 0x0000001eb468723c */ /* 0x000ff00000001868 */
[----:B------:R-:W-:Y:S08]  /*e7c0*/  HMMA.16816.F32 R28, R188, R48, R20 ;  /* 0x00000030bc1c723c */ /* 0x000ff00000001814 */
[----:B------:R-:W-:Y:S08]  /*e7d0*/  HMMA.16816.F32 R32, R184, R34, R92 ;  /* 0x00000022b820723c */ /* 0x000ff0000000185c */
[----:B------:R-:W-:Y:S01]  /*e7e0*/  HMMA.16816.F32 R24, R192, R38, R16 ;  /* 0x00000026c018723c */ /* 0x000fe20000001810 */
[----:B------:R-:W-:Y:S07]  /*e7f0*/  LDSM.16.M88.4 R36, [R205+0x5000] ;  /* 0x00500000cd24783b */ /* 0x000fee0000000200 */
[----:B------:R-:W-:Y:S08]  /*e800*/  HMMA.16816.F32 R8, R196, R60, R8 ;  /* 0x0000003cc408723c */ /* 0x000ff00000001808 */
[----:B------:R-:W-:Y:S08]  /*e810*/  HMMA.16816.F32 R20, R184, R52, R96 ;  /* 0x00000034b814723c */ /* 0x000ff00000001860 */
[----:B--2---:R-:W-:Y:S08]  /*e820*/  HMMA.16816.F32 R16, R192, R64, R28 ;  /* 0x00000040c010723c */ /* 0x004ff0000000181c */
[----:B------:R-:W-:Y:S01]  /*e830*/  HMMA.16816.F32 R32, R188, R50, R32 ;  /* 0x00000032bc20723c */ /* 0x000fe20000001820 */
[----:B------:R-:W-:Y:S01]  /*e840*/  FMUL.FTZ R2, R8, c[0x0][0x320] ;  /* 0x0000c80008027a20 */ /* 0x000fe20000410000 */
[----:B------:R-:W1:Y:S03]  /*e850*/  LDSM.16.M88.4 R48, [R200+0x5800] ;  /* 0x00580000c830783b */ /* 0x000e660000000200 */
[----:B------:R2:W3:Y:S03]  /*e860*/  MUFU.TANH R132, R2 ;  /* 0x0000000200847308 */ /* 0x0004e60000002400 */
[----:B------:R-:W-:Y:S01]  /*e870*/  HMMA.16816.F32 R68, R184, R54, R100 ;  /* 0x00000036b844723c */ /* 0x000fe20000001864 */
[----:B------:R-:W4:Y:S07]  /*e880*/  LDSM.16.M88.4 R52, [R3+0x4800] ;  /* 0x004800000334783b */ /* 0x000f2e0000000200 */
[----:B------:R-:W-:Y:S01]  /*e890*/  HMMA.16816.F32 R24, R196, R62, R24 ;  /* 0x0000003ec418723c */ /* 0x000fe20000001818 */
[----:B------:R-:W-:Y:S01]  /*e8a0*/  LDSM.16.M88.4 R60, [R200+0x6000] ;  /* 0x00600000c83c783b */ /* 0x000fe20000000200 */
[----:B--2---:R-:W-:-:S06]  /*e8b0*/  FMUL.FTZ R2, R9, c[0x0][0x320] ;  /* 0x0000c80009027a20 */ /* 0x004fcc0000410000 */
[C---:B------:R-:W-:Y:S08]  /*e8c0*/  HMMA.16816.F32 R72, R184.reuse, R44, R84 ;  /* 0x0000002cb848723c */ /* 0x040ff00000001854 */
[----:B------:R-:W-:Y:S01]  /*e8d0*/  HMMA.16816.F32 R84, R184, R46, R108 ;  /* 0x0000002eb854723c */ /* 0x000fe2000000186c */
[----:B------:R2:W1:Y:S01]  /*e8e0*/  MUFU.TANH R111, R2 ;  /* 0x00000002006f7308 */ /* 0x0004620000002400 */
[----:B------:R-:W3:Y:S06]  /*e8f0*/  LDSM.16.M88.4 R44, [R83+0x1000] ;  /* 0x00100000532c783b */ /* 0x000eec0000000200 */
[C---:B------:R-:W-:Y:S08]  /*e900*/  HMMA.16816.F32 R20, R188.reuse, R40, R20 ;  /* 0x00000028bc14723c */ /* 0x040ff00000001814 */
[----:B------:R-:W-:Y:S01]  /*e910*/  HMMA.16816.F32 R28, R188, R42, R68 ;  /* 0x0000002abc1c723c */ /* 0x000fe20000001844 */
[----:B--2---:R-:W-:Y:S01]  /*e920*/  FMUL.FTZ R2, R10, c[0x0][0x320] ;  /* 0x0000c8000a027a20 */ /* 0x004fe20000410000 */
[----:B------:R-:W2:Y:S03]  /*e930*/  LDSM.16.M88.4 R40, [R3+0x5000] ;  /* 0x005000000328783b */ /* 0x000ea60000000200 */
[----:B------:R4:W2:Y:S03]  /*e940*/  MUFU.TANH R110, R2 ;  /* 0x00000002006e7308 */ /* 0x0008a60000002400 */
[----:B-1----:R-:W-:Y:S01]  /*e950*/  HMMA.16816.F32 R68, R184, R50, R116 ;  /* 0x00000032b844723c */ /* 0x002fe20000001874 */
[----:B----4-:R-:W-:-:S07]  /*e960*/  FMUL.FTZ R2, R11, c[0x0][0x320] ;  /* 0x0000c8000b027a20 */ /* 0x010fce0000410000 */
[----:B------:R-:W-:Y:S01]  /*e970*/  HMMA.16816.F32 R8, R196, R56, R16 ;  /* 0x00000038c408723c */ /* 0x000fe20000001810 */
[----:B------:R1:W4:Y:S07]  /*e980*/  MUFU.TANH R109, R2 ;  /* 0x00000002006d7308 */ /* 0x00032e0000002400 */
[----:B------:R-:W-:Y:S08]  /*e990*/  HMMA.16816.F32 R16, R192, R66, R32 ;  /* 0x00000042c010723c */ /* 0x000ff00000001820 */
[----:B------:R-:W-:Y:S01]  /*e9a0*/  HMMA.16816.F32 R64, R184, R48, R112 ;  /* 0x00000030b840723c */ /* 0x000fe20000001870 */
[----:B------:R-:W2:Y:S01]  /*e9b0*/  LDSM.16.M88.4 R48, [R205+0x5800] ;  /* 0x00580000cd30783b */ /* 0x000ea20000000200 */
        /* <DEDUP_REMOVED lines=10> */
[----:B------:R-:W-:Y:S07]  /*ea60*/  LDSM.16.M88.4 R56, [R83+0x1800] ;  /* 0x001800005338783b */ /* 0x000fee0000000200 */
[----:B------:R-:W-:Y:S01]  /*ea70*/  HMMA.16816.F32 R16, R188, R36, R72 ;  /* 0x00000024bc10723c */ /* 0x000fe20000001848 */
[----:B-1----:R-:W-:-:S04]  /*ea80*/  FMUL.FTZ R2, R8, c[0x0][0x320] ;  /* 0x0000c80008027a20 */ /* 0x002fc80000410000 */
[----:B------:R1:W1:Y:S03]  /*ea90*/  MUFU.TANH R101, R2 ;  /* 0x0000000200657308 */ /* 0x0002660000002400 */
[----:B---3--:R-:W-:Y:S08]  /*eaa0*/  HMMA.16816.F32 R32, R196, R44, R24 ;  /* 0x0000002cc420723c */ /* 0x008ff00000001818 */
[----:B------:R-:W-:Y:S01]  /*eab0*/  HMMA.16816.F32 R72, R184, R60, R120 ;  /* 0x0000003cb848723c */ /* 0x000fe20000001878 */
[----:B-1----:R-:W-:-:S07]  /*eac0*/  FMUL.FTZ R2, R9, c[0x0][0x320] ;  /* 0x0000c80009027a20 */ /* 0x002fce0000410000 */
[----:B--2---:R-:W-:Y:S01]  /*ead0*/  HMMA.16816.F32 R24, R192, R40, R16 ;  /* 0x00000028c018723c */ /* 0x004fe20000001810 */
[----:B------:R1:W2:Y:S02]  /*eae0*/  MUFU.TANH R100, R2 ;  /* 0x0000000200647308 */ /* 0x0002a40000002400 */
[----:B-1----:R-:W-:-:S06]  /*eaf0*/  FMUL.FTZ R2, R10, c[0x0][0x320] ;  /* 0x0000c8000a027a20 */ /* 0x002fcc0000410000 */
[----:B------:R1:W3:Y:S02]  /*eb00*/  MUFU.TANH R99, R2 ;  /* 0x0000000200637308 */ /* 0x0002e40000002400 */
[----:B-1----:R-:W-:Y:S02]  /*eb10*/  FMUL.FTZ R2, R11, c[0x0][0x320] ;  /* 0x0000c8000b027a20 */ /* 0x002fe40000410000 */
[----:B------:R-:W-:Y:S01]  /*eb20*/  HMMA.16816.F32 R8, R192, R54, R28 ;  /* 0x00000036c008723c */ /* 0x000fe2000000181c */
[----:B------:R-:W-:Y:S03]  /*eb30*/  LDSM.16.M88.4 R52, [R3+0x5800] ;  /* 0x005800000334783b */ /* 0x000fe60000000200 */
[----:B------:R1:W1:Y:S04]  /*eb40*/  MUFU.TANH R98, R2 ;  /* 0x0000000200627308 */ /* 0x0002680000002400 */
[----:B------:R-:W-:Y:S01]  /*eb50*/  HMMA.16816.F32 R28, R188, R38, R84 ;  /* 0x00000026bc1c723c */ /* 0x000fe20000001854 */
[----:B------:R-:W-:Y:S01]  /*eb60*/  LDSM.16.M88.4 R36, [R205+0x6000] ;  /* 0x00600000cd24783b */ /* 0x000fe20000000200 */
[----:B-1----:R-:W-:-:S04]  /*eb70*/  FMUL.FTZ R2, R20, c[0x0][0x320] ;  /* 0x0000c80014027a20 */ /* 0x002fc80000410000 */
[----:B------:R1:W1:Y:S10]  /*eb80*/  MUFU.TANH R97, R2 ;  /* 0x0000000200617308 */ /* 0x0002740000002400 */
[----:B------:R-:W-:Y:S01]  /*eb90*/  HMMA.16816.F32 R8, R196, R46, R8 ;  /* 0x0000002ec408723c */ /* 0x000fe20000001808 */
[----:B------:R-:W-:Y:S07]  /*eba0*/  LDSM.16.M88.4 R44, [R83+0x2000] ;  /* 0x00200000532c783b */ /* 0x000fee0000000200 */
[----:B------:R-:W-:Y:S01]  /*ebb0*/  HMMA.16816.F32 R16, R192, R42, R28 ;  /* 0x0000002ac010723c */ /* 0x000fe2000000181c */
[----:B-1----:R-:W-:-:S07]  /*ebc0*/  FMUL.FTZ R2, R21, c[0x0][0x320] ;  /* 0x0000c80015027a20 */ /* 0x002fce0000410000 */
[----:B------:R-:W-:Y:S01]  /*ebd0*/  HMMA.16816.F32 R28, R188, R50, R68 ;  /* 0x00000032bc1c723c */ /* 0x000fe20000001844 */
[----:B------:R1:W1:Y:S07]  /*ebe0*/  MUFU.TANH R96, R2 ;  /* 0x0000000200607308 */ /* 0x00026e0000002400 */
[----:B------:R-:W-:Y:S01]  /*ebf0*/  HMMA.16816.F32 R40, R184, R62, R124 ;  /* 0x0000003eb828723c */ /* 0x000fe2000000187c */
[----:B-1----:R-:W-:-:S04]  /*ec00*/  FMUL.FTZ R2, R22, c[0x0][0x320] ;  /* 0x0000c80016027a20 */ /* 0x002fc80000410000 */
[----:B------:R1:W1:Y:S02]  /*ec10*/  MUFU.TANH R95, R2 ;  /* 0x00000002005f7308 */ /* 0x0002640000002400 */
[----:B-1----:R-:W-:Y:S02]  /*ec20*/  FMUL.FTZ R2, R23, c[0x0][0x320] ;  /* 0x0000c80017027a20 */ /* 0x002fe40000410000 */
[----:B------:R-:W-:Y:S01]  /*ec30*/  HMMA.16816.F32 R20, R188, R48, R64 ;  /* 0x00000030bc14723c */ /* 0x000fe20000001840 */
[----:B------:R-:W1:Y:S03]  /*ec40*/  LDSM.16.M88.4 R64, [R200+0x6800] ;  /* 0x00680000c840783b */ /* 0x000e660000000200 */
[----:B------:R2:W1:Y:S01]  /*ec50*/  MUFU.TANH R93, R2 ;  /* 0x00000002005d7308 */ /* 0x0004620000002400 */
[----:B------:R-:W-:Y:S01]  /*ec60*/  LDSM.16.M88.4 R48, [R83+0x2800] ;  /* 0x002800005330783b */ /* 0x000fe20000000200 */
[----:B--2---:R-:W-:-:S06]  /*ec70*/  FMUL.FTZ R2, R32, c[0x0][0x320] ;  /* 0x0000c80020027a20 */ /* 0x004fcc0000410000 */
[----:B------:R2:W1:Y:S02]  /*ec80*/  MUFU.TANH R94, R2 ;  /* 0x00000002005e7308 */ /* 0x0004640000002400 */
[----:B--2---:R-:W-:Y:S01]  /*ec90*/  FMUL.FTZ R2, R33, c[0x0][0x320] ;  /* 0x0000c80021027a20 */ /* 0x004fe20000410000 */
[----:B-1----:R-:W-:Y:S05]  /*eca0*/  HMMA.16816.F32 R60, R184, R64, R128 ;  /* 0x00000040b83c723c */ /* 0x002fea0000001880 */
[----:B------:R1:W2:Y:S02]  /*ecb0*/  MUFU.TANH R92, R2 ;  /* 0x00000002005c7308 */ /* 0x0002a40000002400 */
[----:B-1----:R-:W-:-:S06]  /*ecc0*/  FMUL.FTZ R2, R34, c[0x0][0x320] ;  /* 0x0000c80022027a20 */ /* 0x002fcc0000410000 */
[----:B------:R1:W1:Y:S02]  /*ecd0*/  MUFU.TANH R91, R2 ;  /* 0x00000002005b7308 */ /* 0x0002640000002400 */
[----:B-1----:R-:W-:Y:S02]  /*ece0*/  FMUL.FTZ R2, R35, c[0x0][0x320] ;  /* 0x0000c80023027a20 */ /* 0x002fe40000410000 */
[----:B------:R-:W-:Y:S04]  /*ecf0*/  HMMA.16816.F32 R32, R196, R56, R24 ;  /* 0x00000038c420723c */ /* 0x000fe80000001818 */
[----:B------:R1:W1:Y:S04]  /*ed00*/  MUFU.TANH R90, R2 ;  /* 0x00000002005a7308 */ /* 0x0002680000002400 */
        /* <DEDUP_REMOVED lines=13> */
[----:B------:R-:W3:Y:S07]  /*ede0*/  LDSM.16.M88.4 R52, [R205+0x6800] ;  /* 0x00680000cd34783b */ /* 0x000eee0000000200 */
[----:B------:R-:W-:Y:S01]  /*edf0*/  HMMA.16816.F32 R28, R196, R44, R24 ;  /* 0x0000002cc41c723c */ /* 0x000fe20000001818 */
[----:B--2---:R-:W-:-:S04]  /*ee00*/  FMUL.FTZ R2, R32, c[0x0][0x320] ;  /* 0x0000c80020027a20 */ /* 0x004fc80000410000 */
[----:B------:R2:W1:Y:S11]  /*ee10*/  MUFU.TANH R86, R2 ;  /* 0x0000000200567308 */ /* 0x0004760000002400 */
[----:B------:R-:W-:Y:S01]  /*ee20*/  HMMA.16816.F32 R16, R196, R46, R16 ;  /* 0x0000002ec410723c */ /* 0x000fe20000001810 */
[----:B--2---:R-:W-:-:S07]  /*ee30*/  FMUL.FTZ R2, R33, c[0x0][0x320] ;  /* 0x0000c80021027a20 */ /* 0x004fce0000410000 */
[----:B-1----:R-:W-:Y:S01]  /*ee40*/  HMMA.16816.F32 R24, R192, R56, R20 ;  /* 0x00000038c018723c */ /* 0x002fe20000001814 */
[----:B------:R1:W2:Y:S07]  /*ee50*/  MUFU.TANH R85, R2 ;  /* 0x0000000200557308 */ /* 0x0002ae0000002400 */
[----:B---3--:R-:W-:Y:S01]  /*ee60*/  HMMA.16816.F32 R20, R188, R52, R60 ;  /* 0x00000034bc14723c */ /* 0x008fe2000000183c */
[----:B-1----:R-:W-:-:S04]  /*ee70*/  FMUL.FTZ R2, R34, c[0x0][0x320] ;  /* 0x0000c80022027a20 */ /* 0x002fc80000410000 */
[----:B------:R1:W3:Y:S02]  /*ee80*/  MUFU.TANH R64, R2 ;  /* 0x0000000200407308 */ /* 0x0002e40000002400 */
[----:B-1----:R-:W-:Y:S02]  /*ee90*/  FMUL.FTZ R2, R35, c[0x0][0x320] ;  /* 0x0000c80023027a20 */ /* 0x002fe40000410000 */
[----:B------:R-:W-:Y:S01]  /*eea0*/  HMMA.16816.F32 R32, R188, R38, R40 ;  /* 0x00000026bc20723c */ /* 0x000fe20000001828 */
[----:B------:R-:W1:Y:S03]  /*eeb0*/  LDSM.16.M88.4 R40, [R3+0x6800] ;  /* 0x006800000328783b */ /* 0x000e660000000200 */
[----:B------:R2:W1:Y:S01]  /*eec0*/  MUFU.TANH R84, R2 ;  /* 0x0000000200547308 */ /* 0x0004620000002400 */
[----:B------:R-:W3:Y:S01]  /*eed0*/  LDSM.16.M88.4 R36, [R83+0x3000] ;  /* 0x003000005324783b */ /* 0x000ee20000000200 */
[----:B------:R-:W-:-:S04]  /*eee0*/  DEPBAR.LE SB0, 0x0 ;  /* 0x000080000000791a */ /* 0x000fc80000000000 */
[----:B--2---:R-:W-:-:S04]  /*eef0*/  FMUL.FTZ R2, R8, c[0x0][0x320] ;  /* 0x0000c80008027a20 */ /* 0x004fc80000410000 */
[----:B------:R2:W1:Y:S10]  /*ef00*/  MUFU.TANH R75, R2 ;  /* 0x00000002004b7308 */ /* 0x0004740000002400 */
[----:B------:R-:W-:Y:S01]  /*ef10*/  HMMA.16816.F32 R32, R192, R58, R32 ;  /* 0x0000003ac020723c */ /* 0x000fe20000001820 */
[----:B--2---:R-:W-:-:S07]  /*ef20*/  FMUL.FTZ R2, R9, c[0x0][0x320] ;  /* 0x0000c80009027a20 */ /* 0x004fce0000410000 */
[----:B-1----:R-:W-:Y:S01]  /*ef30*/  HMMA.16816.F32 R20, R192, R40, R20 ;  /* 0x00000028c014723c */ /* 0x002fe20000001814 */
[----:B------:R1:W2:Y:S02]  /*ef40*/  MUFU.TANH R74, R2 ;  /* 0x00000002004a7308 */ /* 0x0002a40000002400 */
        /* <DEDUP_REMOVED lines=16> */
[----:B---3--:R-:W-:Y:S01]  /*f050*/  HMMA.16816.F32 R8, R196, R38, R8 ;  /* 0x00000026c408723c */ /* 0x008fe20000001808 */
[----:B-1----:R-:W-:-:S07]  /*f060*/  FMUL.FTZ R2, R31, c[0x0][0x320] ;  /* 0x0000c8001f027a20 */ /* 0x002fce0000410000 */
[C---:B------:R-:W-:Y:S01]  /*f070*/  HMMA.16816.F32 R28, R196.reuse, R48, R24 ;  /* 0x00000030c41c723c */ /* 0x040fe20000001818 */
[----:B------:R1:W3:Y:S07]  /*f080*/  MUFU.TANH R56, R2 ;  /* 0x0000000200387308 */ /* 0x0002ee0000002400 */
        /* <DEDUP_REMOVED lines=44> */
[----:B--234-:R-:W2:Y:S04]  /*f350*/  LDL R4, [R1+0x1c] ;  /* 0x00001c0001047983 */ /* 0x01cea80000100800 */
[----:B------:R-:W3:Y:S04]  /*f360*/  LDL.64 R138, [R1+0x10] ;  /* 0x00001000018a7983 */ /* 0x000ee80000100a00 */
[----:B------:R-:W4:Y:S01]  /*f370*/  LDL R6, [R1+0x18] ;  /* 0x0000180001067983 */ /* 0x000f220000100800 */
[----:B-1----:R-:W-:-:S03]  /*f380*/  IMAD.MOV.U32 R2, RZ, RZ, c[0x0][0x2b8] ;  /* 0x0000ae00ff027624 */ /* 0x002fc600078e00ff */
[----:B-----5:R-:W3:Y:S01]  /*f390*/  LDL.64 R136, [R1+0x8] ;  /* 0x0000080001887983 */ /* 0x020ee20000100a00 */
[----:B------:R-:W-:Y:S01]  /*f3a0*/  ISETP.GT.AND P0, PT, R0, 0x6f, PT ;  /* 0x0000006f0000780c */ /* 0x000fe20003f04270 */
[----:B------:R-:W-:Y:S01]  /*f3b0*/  IMAD.MOV.U32 R221, RZ, RZ, RZ ;  /* 0x000000ffffdd7224 */ /* 0x000fe200078e00ff */
[----:B------:R-:W-:Y:S02]  /*f3c0*/  ISETP.NE.AND P1, PT, R2, 0x1, PT ;  /* 0x000000010200780c */ /* 0x000fe40003f25270 */
[----:B--2---:R-:W-:-:S04]  /*f3d0*/  IADD3 R3, R0, R135, R4 ;  /* 0x0000008700037210 */ /* 0x004fc80007ffe004 */
[----:B------:R-:W-:-:S07]  /*f3e0*/  IADD3 R3, R3, -0x70, RZ ;  /* 0xffffff9003037810 */ /* 0x000fce0007ffe0ff */
[----:B------:R-:W-:-:S04]  /*f3f0*/  @P1 IMAD.HI.U32 R4, R3, c[0x0][0x2bc], RZ ;  /* 0x0000af0003041a27 */ /* 0x000fc800078e00ff */
[----:B------:R-:W-:Y:S01]  /*f400*/  IMAD.MOV.U32 R2, RZ, RZ, R3 ;  /* 0x000000ffff027224 */ /* 0x000fe200078e0003 */
[----:B------:R-:W-:-:S04]  /*f410*/  @P1 SHF.R.U32.HI R2, RZ, c[0x0][0x2c0], R4 ;  /* 0x0000b000ff021a19 */ /* 0x000fc80000011604 */
[----:B---3--:R-:W-:-:S04]  /*f420*/  @!P0 IADD3 R5, P1, R2, R138, RZ ;  /* 0x0000008a02058210 */ /* 0x008fc80007f3e0ff */
[----:B----4-:R-:W-:Y:S02]  /*f430*/  @!P0 LEA.HI.X.SX32 R6, R2, R6, 0x1, P1 ;  /* 0x0000000602068211 */ /* 0x010fe400008f0eff */
[----:B------:R-:W-:-:S04]  /*f440*/  @!P0 LEA R4, P1, R5, c[0x0][0x2a0], 0x2 ;  /* 0x0000a80005048a11 */ /* 0x000fc800078210ff */
[----:B------:R-:W-:-:S05]  /*f450*/  @!P0 LEA.HI.X R5, R5, c[0x0][0x2a4], R6, 0x2, P1 ;  /* 0x0000a90005058a11 */ /* 0x000fca00008f1406 */
[----:B------:R1:W2:Y:S01]  /*f460*/  @!P0 LDG.E R221, [R4.64] ;  /* 0x0000000804dd8981 */ /* 0x0002a2000c1e1900 */
[----:B------:R-:W-:-:S04]  /*f470*/  IMAD.MOV R2, RZ, RZ, -R2 ;  /* 0x000000ffff027224 */ /* 0x000fc800078e0a02 */
[----:B------:R-:W-:-:S05]  /*f480*/  IMAD R225, R2, c[0x0][0x2b8], R3 ;  /* 0x0000ae0002e17a24 */ /* 0x000fca00078e0203 */
[----:B------:R-:W-:-:S05]  /*f490*/  SHF.R.S32.HI R2, RZ, 0x1f, R225 ;  /* 0x0000001fff027819 */ /* 0x000fca00000114e1 */
[----:B-1----:R-:W-:Y:S02]  /*f4a0*/  IMAD R4, R2, c[0x0][0x1e0], RZ ;  /* 0x0000780002047a24 */ /* 0x002fe400078e02ff */
[----:B------:R-:W-:-:S04]  /*f4b0*/  IMAD.WIDE.U32 R2, R225, c[0x0][0x1e0], RZ ;  /* 0x00007800e1027a25 */ /* 0x000fc800078e00ff */
        /* <DEDUP_REMOVED lines=12> */
.L_x_523:
[----:B------:R-:W-:Y:S05]  /*f580*/  BRA.DIV ~URZ, `(.L_x_430) ;  /* 0x0000a8127f007947 */ /* 0x000fea000b800000 */
[----:B------:R3:W4:Y:S02]  /*f590*/  SHFL.IDX PT, R2, R5, RZ, 0x181f ;  /* 0x00181fff05027589 */ /* 0x00072400000e0000 */
.L_x_524:
[----:B------:R-:W-:Y:S01]  /*f5a0*/  ISETP.GE.AND P0, PT, R220, 0x1, PT ;  /* 0x00000001dc00780c */ /* 0x000fe20003f06270 */
[----:B------:R-:W-:-:S12]  /*f5b0*/  BSSY B0, `(.L_x_431) ;  /* 0x000000c000007945 */ /* 0x000fd80003800000 */
[----:B------:R-:W-:Y:S05]  /*f5c0*/  @!P0 BRA `(.L_x_432) ;  /* 0x000000a000008947 */ /* 0x000fea0003800000 */
[----:B------:R-:W-:Y:S02]  /*f5d0*/  LOP3.LUT P2, RZ, R234, 0x2, RZ, 0xc0, !PT ;  /* 0x00000002eaff7812 */ /* 0x000fe4000784c0ff */
[C---:B----4-:R-:W-:Y:S02]  /*f5e0*/  IADD3 R8, P1, R2.reuse, R216, RZ ;  /* 0x000000d802087210 */ /* 0x050fe40007f3e0ff */
[----:B------:R-:W-:-:S03]  /*f5f0*/  IADD3 R2, P0, R2, R219, RZ ;  /* 0x000000db02027210 */ /* 0x000fc60007f1e0ff */
[C---:B--2---:R-:W-:Y:S02]  /*f600*/  IMAD.X R9, R6.reuse, 0x1, R217, P1 ;  /* 0x0000000106097824 */ /* 0x044fe400008e06d9 */
[----:B------:R-:W-:-:S04]  /*f610*/  IMAD.X R3, R6, 0x1, R218, P0 ;  /* 0x0000000106037824 */ /* 0x000fc800000e06da */
[----:B------:R-:W-:Y:S01]  /*f620*/  @!PT LDS RZ, [RZ] ;  /* 0x00000000fffff984 */ /* 0x000fe20000000800 */
[----:B------:R-:W-:Y:S01]  /*f630*/  @!PT LDS RZ, [RZ] ;  /* 0x00000000fffff984 */ /* 0x000fe20000000800 */
[----:B------:R-:W-:Y:S01]  /*f640*/  @!PT LDS RZ, [RZ] ;  /* 0x00000000fffff984 */ /* 0x000fe20000000800 */
[----:B------:R2:W-:Y:S04]  /*f650*/  LDGSTS.E.BYPASS.LTC128B.128 [R213+0x8100], [R8.64], !P2 ;  /* 0x0810000008d57fae */ /* 0x0005e8000d101d48 */
[----:B------:R2:W-:Y:S02]  /*f660*/  LDGSTS.E.BYPASS.LTC128B.128 [R213+0xb900], [R2.64], !P5 ;  /* 0x0b90000002d57fae */ /* 0x0005e4000e901d48 */
.L_x_432:
[----:B------:R-:W-:Y:S05]  /*f670*/  BSYNC B0 ;  /* 0x0000000000007941 */ /* 0x000fea0003800000 */
.L_x_431:
[----:B------:R-:W-:Y:S05]  /*f680*/  BRA.DIV ~URZ, `(.L_x_433) ;  /* 0x0000a7827f007947 */ /* 0x000fea000b800000 */
[----:B--2---:R2:W1:Y:S04]  /*f690*/  SHFL.IDX PT, R6, R4, 0x1, 0x181f ;  /* 0x00381f0004067f89 */ /* 0x00446800000e0000 */
[----:B----4-:R2:W4:Y:S02]  /*f6a0*/  SHFL.IDX PT, R2, R5, 0x1, 0x181f ;  /* 0x00381f0005027f89 */ /* 0x01052400000e0000 */
.L_x_525:
[----:B------:R-:W-:Y:S01]  /*f6b0*/  ISETP.GE.AND P0, PT, R220, 0x21, PT ;  /* 0x00000021dc00780c */ /* 0x000fe20003f06270 */
[----:B------:R-:W-:-:S12]  /*f6c0*/  BSSY B0, `(.L_x_434) ;  /* 0x000000c000007945 */ /* 0x000fd80003800000 */
[----:B------:R-:W-:Y:S05]  /*f6d0*/  @!P0 BRA `(.L_x_435) ;  /* 0x000000a000008947 */ /* 0x000fea0003800000 */
[----:B------:R-:W-:Y:S02]  /*f6e0*/  LOP3.LUT P2, RZ, R234, 0x2, RZ, 0xc0, !PT ;  /* 0x00000002eaff7812 */ /* 0x000fe4000784c0ff */
[C---:B----4-:R-:W-:Y:S02]  /*f6f0*/  IADD3 R8, P1, R2.reuse, R216, RZ ;  /* 0x000000d802087210 */ /* 0x050fe40007f3e0ff */
[----:B------:R-:W-:-:S03]  /*f700*/  IADD3 R2, P0, R2, R219, RZ ;  /* 0x000000db02027210 */ /* 0x000fc60007f1e0ff */
[C---:B-1----:R-:W-:Y:S02]  /*f710*/  IMAD.X R9, R6.reuse, 0x1, R217, P1 ;  /* 0x0000000106097824 */ /* 0x042fe400008e06d9 */
[----:B------:R-:W-:-:S04]  /*f720*/  IMAD.X R3, R6, 0x1, R218, P0 ;  /* 0x0000000106037824 */ /* 0x000fc800000e06da */
[----:B------:R-:W-:Y:S01]  /*f730*/  @!PT LDS RZ, [RZ] ;  /* 0x00000000fffff984 */ /* 0x000fe20000000800 */
[----:B------:R-:W-:Y:S01]  /*f740*/  @!PT LDS RZ, [RZ] ;  /* 0x00000000fffff984 */ /* 0x000fe20000000800 */
[----:B------:R-:W-:Y:S01]  /*f750*/  @!PT LDS RZ, [RZ] ;  /* 0x00000000fffff984 */ /* 0x000fe20000000800 */
[----:B------:R1:W-:Y:S04]  /*f760*/  LDGSTS.E.BYPASS.LTC128B.128 [R215+0x9100], [R8.64], !P2 ;  /* 0x0910000008d77fae */ /* 0x0003e8000d101d48 */
[----:B------:R1:W-:Y:S02]  /*f770*/  LDGSTS.E.BYPASS.LTC128B.128 [R215+0xc900], [R2.64], !P5 ;  /* 0x0c90000002d77fae */ /* 0x0003e4000e901d48 */
.L_x_435:
[----:B------:R-:W-:Y:S05]  /*f780*/  BSYNC B0 ;  /* 0x0000000000007941 */ /* 0x000fea0003800000 */
.L_x_434:
[----:B------:R-:W-:Y:S05]  /*f790*/  BRA.DIV ~URZ, `(.L_x_436) ;  /* 0x0000a7427f007947 */ /* 0x000fea000b800000 */
[----:B-1----:R1:W2:Y:S02]  /*f7a0*/  SHFL.IDX PT, R6, R4, 0x2, 0x181f ;  /* 0x00581f0004067f89 */ /* 0x0022a400000e0000 */
.L_x_526:
[----:B------:R-:W-:Y:S05]  /*f7b0*/  BRA.DIV ~URZ, `(.L_x_437) ;  /* 0x0000a7927f007947 */ /* 0x000fea000b800000 */
[----:B----4-:R4:W1:Y:S02]  /*f7c0*/  SHFL.IDX PT, R2, R5, 0x2, 0x181f ;  /* 0x00581f0005027f89 */ /* 0x01086400000e0000 */
.L_x_527:
[----:B------:R-:W-:Y:S01]  /*f7d0*/  ISETP.GE.AND P0, PT, R220, 0x41, PT ;  /* 0x00000041dc00780c */ /* 0x000fe20003f06270 */
[----:B------:R-:W-:-:S12]  /*f7e0*/  BSSY B0, `(.L_x_438) ;  /* 0x000000c000007945 */ /* 0x000fd80003800000 */
[----:B------:R-:W-:Y:S05]  /*f7f0*/  @!P0 BRA `(.L_x_439) ;  /* 0x000000a000008947 */ /* 0x000fea0003800000 */
[----:B------:R-:W-:Y:S02]  /*f800*/  LOP3.LUT P2, RZ, R234, 0x2, RZ, 0xc0, !PT ;  /* 0x00000002eaff7812 */ /* 0x000fe4000784c0ff */
[C---:B-1----:R-:W-:Y:S02]  /*f810*/  IADD3 R8, P1, R2.reuse, R216, RZ ;  /* 0x000000d802087210 */ /* 0x042fe40007f3e0ff */
        /* <DEDUP_REMOVED lines=8> */
.L_x_439:
[----:B------:R-:W-:Y:S05]  /*f8a0*/  BSYNC B0 ;  /* 0x0000000000007941 */ /* 0x000fea0003800000 */
.L_x_438:
[----:B------:R-:W-:Y:S05]  /*f8b0*/  BRA.DIV ~URZ, `(.L_x_440) ;  /* 0x0000a7027f007947 */ /* 0x000fea000b800000 */
[----:B--2---:R2:W3:Y:S04]  /*f8c0*/  SHFL.IDX PT, R6, R4, 0x3, 0x181f ;  /* 0x00781f0004067f89 */ /* 0x0044e800000e0000 */
[----:B-1----:R2:W1:Y:S02]  /*f8d0*/  SHFL.IDX PT, R2, R5, 0x3, 0x181f ;  /* 0x00781f0005027f89 */ /* 0x00246400000e0000 */
.L_x_528:
[----:B------:R-:W-:-:S13]  /*f8e0*/  ISETP.GE.AND P0, PT, R220, 0x61, PT ;  /* 0x00000061dc00780c */ /* 0x000fda0003f06270 */
[----:B------:R-:W-:Y:S05]  /*f8f0*/  @!P0 BRA `(.L_x_428) ;  /* 0x000000a000008947 */ /* 0x000fea0003800000 */
[----:B------:R-:W-:Y:S02]  /*f900*/  LOP3.LUT P2, RZ, R234, 0x2, RZ, 0xc0, !PT ;  /* 0x00000002eaff7812 */ /* 0x000fe4000784c0ff */
[C---:B-12---:R-:W-:Y:S02]  /*f910*/  IADD3 R4, P1, R2.reuse, R216, RZ ;  /* 0x000000d802047210 */ /* 0x046fe40007f3e0ff */
[----:B------:R-:W-:-:S03]  /*f920*/  IADD3 R2, P0, R2, R219, RZ ;  /* 0x000000db02027210 */ /* 0x000fc60007f1e0ff */
[C---:B---34-:R-:W-:Y:S02]  /*f930*/  IMAD.X R5, R6.reuse, 0x1, R217, P1 ;  /* 0x0000000106057824 */ /* 0x058fe400008e06d9 */
[----:B------:R-:W-:-:S04]  /*f940*/  IMAD.X R3, R6, 0x1, R218, P0 ;  /* 0x0000000106037824 */ /* 0x000fc800000e06da */
[----:B------:R-:W-:Y:S01]  /*f950*/  @!PT LDS RZ, [RZ] ;  /* 0x00000000fffff984 */ /* 0x000fe20000000800 */
[----:B------:R-:W-:Y:S01]  /*f960*/  @!PT LDS RZ, [RZ] ;  /* 0x00000000fffff984 */ /* 0x000fe20000000800 */
[----:B------:R-:W-:Y:S01]  /*f970*/  @!PT LDS RZ, [RZ] ;  /* 0x00000000fffff984 */ /* 0x000fe20000000800 */
[----:B------:R1:W-:Y:S04]  /*f980*/  LDGSTS.E.BYPASS.LTC128B.128 [R215+0xb100], [R4.64], !P2 ;  /* 0x0b10000004d77fae */ /* 0x0003e8000d101d48 */
[----:B------:R1:W-:Y:S02]  /*f990*/  LDGSTS.E.BYPASS.LTC128B.128 [R215+0xe900], [R2.64], !P5 ;  /* 0x0e90000002d77fae */ /* 0x0003e4000e901d48 */
.L_x_428:
[----:B--234-:R-:W-:Y:S05]  /*f9a0*/  BSYNC B1 ;  /* 0x0000000000017941 */ /* 0x01cfea0003800000 */
.L_x_427:
        /* <DEDUP_REMOVED lines=52> */
[----:B------:R-:W-:Y:S02]  /*fcf0*/  ISETP.GT.AND P3, PT, R2, 0x29, PT ;  /* 0x000000290200780c */ /* 0x000fe40003f64270 */
[----:B------:R-:W-:Y:S02]  /*fd00*/  FMNMX.FTZ R3, R71, R3, !PT ;  /* 0x0000000347037209 */ /* 0x000fe40007810000 */
[----:B------:R-:W-:Y:S02]  /*fd10*/  FMNMX.FTZ R4, R94, R4, !PT ;  /* 0x000000045e047209 */ /* 0x000fe40007810000 */
[----:B------:R-:W-:Y:S02]  /*fd20*/  ISETP.GT.AND P5, PT, R2, 0x30, PT ;  /* 0x000000300200780c */ /* 0x000fe40003fa4270 */
[----:B------:R-:W-:-:S02]  /*fd30*/  FSEL R67, R88, -INF , P3 ;  /* 0xff80000058437808 */ /* 0x000fc40001800000 */
[----:B------:R-:W-:Y:S02]  /*fd40*/  FMNMX.FTZ R3, R68, R3, !PT ;  /* 0x0000000344037209 */ /* 0x000fe40007810000 */
[----:B------:R-:W-:Y:S02]  /*fd50*/  FSEL R92, R87, -INF , P3 ;  /* 0xff800000575c7808 */ /* 0x000fe40001800000 */
[----:B------:R-:W-:Y:S02]  /*fd60*/  FMNMX.FTZ R4, R95, R4, !PT ;  /* 0x000000045f047209 */ /* 0x000fe40007810000 */
[----:B------:R-:W-:Y:S02]  /*fd70*/  FSEL R91, R64, -INF , P5 ;  /* 0xff800000405b7808 */ /* 0x000fe40002800000 */
[----:B------:R-:W-:Y:S02]  /*fd80*/  ISETP.GT.AND P4, PT, R2, 0x31, PT ;  /* 0x000000310200780c */ /* 0x000fe40003f84270 */
[----:B------:R-:W-:-:S02]  /*fd90*/  FSEL R64, R86, -INF , P5 ;  /* 0xff80000056407808 */ /* 0x000fc40002800000 */
[----:B------:R-:W-:Y:S02]  /*fda0*/  FMNMX.FTZ R3, R67, R3, !PT ;  /* 0x0000000343037209 */ /* 0x000fe40007810000 */
        /* <DEDUP_REMOVED lines=17> */
[----:B------:R-:W-:Y:S02]  /*fec0*/  ISETP.GT.AND P4, PT, R2, 0x41, PT ;  /* 0x000000410200780c */ /* 0x000fe40003f84270 */
        /* <DEDUP_REMOVED lines=10> */
[----:B------:R-:W-:-:S02]  /*ff70*/  FMNMX.FTZ R3, R58, R3, !PT ;  /* 0x000000033a037209 */ /* 0x000fc40007810000 */
[----:B------:R-:W-:Y:S02]  /*ff80*/  FSEL R85, R52, -INF , P3 ;  /* 0xff80000034557808 */ /* 0x000fe40001800000 */
[----:B------:R-:W-:Y:S02]  /*ff90*/  FMNMX.FTZ R4, R86, R4, !PT ;  /* 0x0000000456047209 */ /* 0x000fe40007810000 */
[----:B------:R-:W-:Y:S02]  /*ffa0*/  FSEL R56, R60, -INF , P2 ;  /* 0xff8000003c387808 */ /* 0x000fe40001000000 */
[----:B------:R-:W-:Y:S02]  /*ffb0*/  ISETP.GT.AND P1, PT, R2, 0x50, PT ;  /* 0x000000500200780c */ /* 0x000fe40003f24270 */
[----:B------:R-:W-:Y:S02]  /*ffc0*/  FMNMX.FTZ R3, R57, R3, !PT ;  /* 0x0000000339037209 */ /* 0x000fe40007810000 */
[----:B------:R-:W-:-:S02]  /*ffd0*/  FSEL R84, R48, -INF , P2 ;  /* 0xff80000030547808 */ /* 0x000fc40001000000 */
[----:B------:R-:W-:Y:S02]  /*ffe0*/  FMNMX.FTZ R4, R85, R4, !PT ;  /* 0x0000000455047209 */ /* 0x000fe40007810000 */
[----:B------:R-:W-:Y:S02]  /*fff0*/  FSEL R55, R47, -INF , P1 ;  /* 0xff8000002f377808 */ /* 0x000fe40000800000 */
[----:B------:R-:W-:Y:S02]  /*10000*/  FMNMX.FTZ R3, R56, R3, !PT ;  /* 0x0000000338037209 */ /* 0x000fe40007810000 */
[----:B------:R-:W-:Y:S02]  /*10010*/  ISETP.GT.AND P6, PT, R2, 0x51, PT ;  /* 0x000000510200780c */ /* 0x000fe40003fc4270 */
[----:B------:R-:W-:Y:S02]  /*10020*/  FSEL R75, R46, -INF , P1 ;  /* 0xff8000002e4b7808 */ /* 0x000fe40000800000 */
[----:B------:R-:W-:-:S02]  /*10030*/  FMNMX.FTZ R4, R84, R4, !PT ;  /* 0x0000000454047209 */ /* 0x000fc40007810000 */
[C---:B------:R-:W-:Y:S02]  /*10040*/  ISETP.GT.AND P5, PT, R2.reuse, 0x58, PT ;  /* 0x000000580200780c */ /* 0x040fe40003fa4270 */
[C---:B------:R-:W-:Y:S02]  /*10050*/  ISETP.GT.AND P4, PT, R2.reuse, 0x59, PT ;  /* 0x000000590200780c */ /* 0x040fe40003f84270 */
[C---:B------:R-:W-:Y:S02]  /*10060*/  ISETP.GT.AND P3, PT, R2.reuse, 0x60, PT ;  /* 0x000000600200780c */ /* 0x040fe40003f64270 */
[C---:B------:R-:W-:Y:S02]  /*10070*/  ISETP.GT.AND P2, PT, R2.reuse, 0x61, PT ;  /* 0x000000610200780c */ /* 0x040fe40003f44270 */
[C---:B------:R-:W-:Y:S02]  /*10080*/  ISETP.GT.AND P1, PT, R2.reuse, 0x68, PT ;  /* 0x000000680200780c */ /* 0x040fe40003f24270 */
[----:B------:R-:W-:-:S02]  /*10090*/  ISETP.GT.AND P0, PT, R2, 0x69, PT ;  /* 0x000000690200780c */ /* 0x000fc40003f04270 */
[----:B------:R-:W-:Y:S02]  /*100a0*/  FMNMX.FTZ R2, R55, R3, !PT ;  /* 0x0000000337027209 */ /* 0x000fe40007810000 */
[----:B------:R-:W-:Y:S02]  /*100b0*/  FSEL R74, R41, -INF , P6 ;  /* 0xff800000294a7808 */ /* 0x000fe40003000000 */
[----:B------:R-:W-:Y:S02]  /*100c0*/  FSEL R54, R49, -INF , P6 ;  /* 0xff80000031367808 */ /* 0x000fe40003000000 */
        /* <DEDUP_REMOVED lines=29> */
.L_x_529:
[----:B-12---:R-:W-:Y:S01]  /*102a0*/  FMNMX.FTZ R6, R6, R2, !PT ;  /* 0x0000000206067209 */ /* 0x006fe20007810000 */
[----:B------:R-:W-:Y:S05]  /*102b0*/  BRA.DIV ~URZ, `(.L_x_442) ;  /* 0x00009e327f007947 */ /* 0x000fea000b800000 */
[----:B------:R-:W1:Y:S04]  /*102c0*/  SHFL.BFLY PT, R2, R5, 0x2, 0x1f ;  /* 0x0c401f0005027f89 */ /* 0x000e6800000e0000 */
[----:B------:R-:W2:Y:S01]  /*102d0*/  SHFL.BFLY PT, R3, R6, 0x1, 0x1f ;  /* 0x0c201f0006037f89 */ /* 0x000ea200000e0000 */
[----:B-1----:R-:W-:-:S02]  /*102e0*/  FMNMX.FTZ R5, R5, R2, !PT ;  /* 0x0000000205057209 */ /* 0x002fc40007810000 */
[----:B--2---:R-:W-:-:S03]  /*102f0*/  FMNMX.FTZ R6, R6, R3, !PT ;  /* 0x0000000306067209 */ /* 0x004fc60007810000 */
[----:B------:R1:W2:Y:S04]  /*10300*/  SHFL.BFLY PT, R4, R5, 0x1, 0x1f ;  /* 0x0c201f0005047f89 */ /* 0x0002a800000e0000 */
.L_x_530:
[C---:B------:R-:W-:Y:S01]  /*10310*/  FMUL.FTZ R3, R6.reuse, c[0x0][0x2d0] ;  /* 0x0000b40006037a20 */ /* 0x040fe20000410000 */
[----:B------:R-:W-:Y:S01]  /*10320*/  FSETP.NEU.FTZ.AND P0, PT, R6, -INF , PT ;  /* 0xff8000000600780b */ /* 0x000fe20003f1d000 */
[----:B------:R-:W-:Y:S01]  /*10330*/  WARPSYNC 0xffffffff ;  /* 0xffffffff00007948 */ /* 0x000fe20003800000 */
[----:B-12---:R-:W-:Y:S01]  /*10340*/  FMNMX.FTZ R5, R4, R5, !PT ;  /* 0x0000000504057209 */ /* 0x006fe20007810000 */
[----:B------:R-:W-:Y:S01]  /*10350*/  LDSM.16.MT88.4 R40, [R202+0x800] ;  /* 0x00080000ca28783b */ /* 0x000fe20000004200 */
[----:B------:R-:W-:Y:S02]  /*10360*/  FSEL R3, R3, RZ, P0 ;  /* 0x000000ff03037208 */ /* 0x000fe40000000000 */
[----:B------:R-:W-:Y:S01]  /*10370*/  FSETP.NEU.FTZ.AND P0, PT, R5, -INF , PT ;  /* 0xff8000000500780b */ /* 0x000fe20003f1d000 */
[----:B------:R-:W-:Y:S01]  /*10380*/  LDSM.16.MT88.4 R44, [R201+0x800] ;  /* 0x00080000c92c783b */ /* 0x000fe20000004200 */
[----:B------:R-:W-:Y:S01]  /*10390*/  IADD3 R231, R231, -0x2, RZ ;  /* 0xfffffffee7e77810 */ /* 0x000fe20007ffe0ff */
[----:B------:R-:W-:-:S02]  /*103a0*/  FFMA.FTZ R2, R8, c[0x0][0x2d0], -R3 ;  /* 0x0000b40008027a23 */ /* 0x000fc40000010803 */
[--C-:B------:R-:W-:Y:S02]  /*103b0*/  FFMA.FTZ R4, R18, c[0x0][0x2d0], -R3.reuse ;  /* 0x0000b40012047a23 */ /* 0x100fe40000010803 */
[----:B------:R1:W-:Y:S01]  /*103c0*/  MUFU.EX2 R101, R2 ;  /* 0x0000000200657308 */ /* 0x0003e20000000800 */
[--C-:B------:R-:W-:Y:S02]  /*103d0*/  FFMA.FTZ R57, R57, c[0x0][0x2d0], -R3.reuse ;  /* 0x0000b40039397a23 */ /* 0x100fe40000010803 */
[--C-:B------:R-:W-:Y:S02]  /*103e0*/  FFMA.FTZ R56, R56, c[0x0][0x2d0], -R3.reuse ;  /* 0x0000b40038387a23 */ /* 0x100fe40000010803 */
[--C-:B------:R-:W-:Y:S02]  /*103f0*/  FFMA.FTZ R55, R55, c[0x0][0x2d0], -R3.reuse ;  /* 0x0000b40037377a23 */ /* 0x100fe40000010803 */
[--C-:B------:R-:W-:Y:S01]  /*10400*/  FFMA.FTZ R54, R54, c[0x0][0x2d0], -R3.reuse ;  /* 0x0000b40036367a23 */ /* 0x100fe20000010803 */
[----:B------:R2:W-:Y:S01]  /*10410*/  MUFU.EX2 R105, R4 ;  /* 0x0000000400697308 */ /* 0x0005e20000000800 */
[----:B------:R-:W-:-:S02]  /*10420*/  FFMA.FTZ R53, R53, c[0x0][0x2d0], -R3 ;  /* 0x0000b40035357a23 */ /* 0x000fc40000010803 */
[--C-:B------:R-:W-:Y:S02]  /*10430*/  FFMA.FTZ R52, R52, c[0x0][0x2d0], -R3.reuse ;  /* 0x0000b40034347a23 */ /* 0x100fe40000010803 */
[----:B-1----:R-:W-:-:S04]  /*10440*/  FFMA.FTZ R2, R10, c[0x0][0x2d0], -R3 ;  /* 0x0000b4000a027a23 */ /* 0x002fc80000010803 */
[----:B------:R1:W3:Y:S01]  /*10450*/  MUFU.EX2 R100, R2 ;  /* 0x0000000200647308 */ /* 0x0002e20000000800 */
[----:B--2---:R-:W-:-:S07]  /*10460*/  FFMA.FTZ R4, R20, c[0x0][0x2d0], -R3 ;  /* 0x0000b40014047a23 */ /* 0x004fce0000010803 */
[----:B------:R-:W2:Y:S01]  /*10470*/  MUFU.EX2 R108, R4 ;  /* 0x00000004006c7308 */ /* 0x000ea20000000800 */
[--C-:B-1----:R-:W-:Y:S01]  /*10480*/  FFMA.FTZ R2, R11, c[0x0][0x2d0], -R3.reuse ;  /* 0x0000b4000b027a23 */ /* 0x102fe20000010803 */
[----:B---3--:R-:W-:Y:S01]  /*10490*/  F2FP.PACK_AB R28, R100, R101 ;  /* 0x00000065641c723e */ /* 0x008fe200000000ff */
[----:B------:R-:W1:Y:S05]  /*104a0*/  LDSM.16.MT88.4 R8, [R201] ;  /* 0x00000000c908783b */ /* 0x000e6a0000004200 */
[----:B------:R3:W-:Y:S01]  /*104b0*/  MUFU.EX2 R99, R2 ;  /* 0x0000000200637308 */ /* 0x0007e20000000800 */
[----:B--2---:R-:W-:Y:S01]  /*104c0*/  F2FP.PACK_AB R34, R108, R105 ;  /* 0x000000696c22723e */ /* 0x004fe200000000ff */
[----:B---3--:R-:W-:-:S06]  /*104d0*/  FFMA.FTZ R2, R15, c[0x0][0x2d0], -R3 ;  /* 0x0000b4000f027a23 */ /* 0x008fcc0000010803 */
[----:B------:R2:W3:Y:S02]  /*104e0*/  MUFU.EX2 R103, R2 ;  /* 0x0000000200677308 */ /* 0x0004e40000000800 */
[----:B--2---:R-:W-:Y:S01]  /*104f0*/  FFMA.FTZ R2, R16, c[0x0][0x2d0], -R3 ;  /* 0x0000b40010027a23 */ /* 0x004fe20000010803 */
[----:B---3--:R-:W-:-:S05]  /*10500*/  F2FP.PACK_AB R30, R103, R99 ;  /* 0x00000063671e723e */ /* 0x008fca00000000ff */
[----:B------:R2:W-:Y:S02]  /*10510*/  MUFU.EX2 R104, R2 ;  /* 0x0000000200687308 */ /* 0x0005e40000000800 */
[----:B--2---:R-:W-:-:S06]  /*10520*/  FFMA.FTZ R2, R17, c[0x0][0x2d0], -R3 ;  /* 0x0000b40011027a23 */ /* 0x004fcc0000010803 */
[----:B------:R2:W-:Y:S02]  /*10530*/  MUFU.EX2 R106, R2 ;  /* 0x00000002006a7308 */ /* 0x0005e40000000800 */
[----:B--2---:R-:W-:-:S05]  /*10540*/  FMUL.FTZ R2, R5, c[0x0][0x2d0] ;  /* 0x0000b40005027a20 */ /* 0x004fca0000410000 */
[----:B------:R-:W-:Y:S02]  /*10550*/  FSEL R2, R2, RZ, P0 ;  /* 0x000000ff02027208 */ /* 0x000fe40000000000 */
[----:B------:R-:W-:-:S03]  /*10560*/  ISETP.GE.AND P0, PT, R231, R250, PT ;  /* 0x000000fae700720c */ /* 0x000fc60003f06270 */
[--C-:B------:R-:W-:Y:S02]  /*10570*/  FFMA.FTZ R4, R19, c[0x0][0x2d0], -R2.reuse ;  /* 0x0000b40013047a23 */ /* 0x100fe40000010802 */
[--C-:B------:R-:W-:Y:S02]  /*10580*/  FFMA.FTZ R65, R65, c[0x0][0x2d0], -R2.reuse ;  /* 0x0000b40041417a23 */ /* 0x100fe40000010802 */
[----:B------:R2:W-:Y:S01]  /*10590*/  MUFU.EX2 R96, R4 ;  /* 0x0000000400607308 */ /* 0x0005e20000000800 */
[--C-:B------:R-:W-:Y:S02]  /*105a0*/  FFMA.FTZ R60, R60, c[0x0][0x2d0], -R2.reuse ;  /* 0x0000b4003c3c7a23 */ /* 0x100fe40000010802 */
[--C-:B--2---:R-:W-:Y:S02]  /*105b0*/  FFMA.FTZ R4, R21, c[0x0][0x2d0], -R2.reuse ;  /* 0x0000b40015047a23 */ /* 0x104fe40000010802 */
[----:B------:R-:W2:Y:S03]  /*105c0*/  LDSM.16.MT88.4 R20, [R202] ;  /* 0x00000000ca14783b */ /* 0x000ea60000004200 */
[----:B------:R3:W4:Y:S02]  /*105d0*/  MUFU.EX2 R15, R4 ;  /* 0x00000004000f7308 */ /* 0x0007240000000800 */
[----:B---3--:R-:W-:Y:S01]  /*105e0*/  FFMA.FTZ R4, R24, c[0x0][0x2d0], -R2 ;  /* 0x0000b40018047a23 */ /* 0x008fe20000010802 */
[----:B----4-:R-:W-:Y:S01]  /*105f0*/  F2FP.PACK_AB R29, R15, R96 ;  /* 0x000000600f1d723e */ /* 0x010fe200000000ff */
[----:B------:R-:W-:-:S04]  /*10600*/  FADD.FTZ R15, R96, R15 ;  /* 0x0000000f600f7221 */ /* 0x000fc80000010000 */
[----:B------:R3:W4:Y:S02]  /*10610*/  MUFU.EX2 R97, R4 ;  /* 0x0000000400617308 */ /* 0x0007240000000800 */
[----:B---3--:R-:W-:Y:S02]  /*10620*/  FFMA.FTZ R4, R25, c[0x0][0x2d0], -R2 ;  /* 0x0000b40019047a23 */ /* 0x008fe40000010802 */
[----:B----4-:R-:W-:-:S04]  /*10630*/  FADD.FTZ R15, R97, R15 ;  /* 0x0000000f610f7221 */ /* 0x010fc80000010000 */
[----:B------:R3:W4:Y:S02]  /*10640*/  MUFU.EX2 R98, R4 ;  /* 0x0000000400627308 */ /* 0x0007240000000800 */
[----:B---3--:R-:W-:Y:S01]  /*10650*/  FFMA.FTZ R4, R26, c[0x0][0x2d0], -R2 ;  /* 0x0000b4001a047a23 */ /* 0x008fe20000010802 */
[C---:B----4-:R-:W-:Y:S01]  /*10660*/  F2FP.PACK_AB R31, R98.reuse, R97 ;  /* 0x00000061621f723e */ /* 0x050fe200000000ff */
[----:B------:R-:W-:-:S04]  /*10670*/  FADD.FTZ R15, R98, R15 ;  /* 0x0000000f620f7221 */ /* 0x000fc80000010000 */
[----:B------:R3:W-:Y:S02]  /*10680*/  MUFU.EX2 R102, R4 ;  /* 0x0000000400667308 */ /* 0x0007e40000000800 */
[C---:B-1----:R-:W-:Y:S08]  /*10690*/  HMMA.16816.F32 R36, R28.reuse, R8, RZ ;  /* 0x000000081c24723c */ /* 0x042ff000000018ff */
[----:B--2---:R-:W-:Y:S01]  /*106a0*/  HMMA.16816.F32 R16, R28, R20, RZ ;  /* 0x000000141c10723c */ /* 0x004fe200000018ff */
[----:B---3--:R-:W-:-:S04]  /*106b0*/  FFMA.FTZ R4, R27, c[0x0][0x2d0], -R2 ;  /* 0x0000b4001b047a23 */ /* 0x008fc80000010802 */
[----:B------:R1:W2:Y:S03]  /*106c0*/  MUFU.EX2 R107, R4 ;  /* 0x00000004006b7308 */ /* 0x0002a60000000800 */
[C---:B------:R-:W-:Y:S08]  /*106d0*/  HMMA.16816.F32 R24, R28.reuse, R10, RZ ;  /* 0x0000000a1c18723c */ /* 0x040ff000000018ff */
[----:B------:R-:W-:Y:S01]  /*106e0*/  HMMA.16816.F32 R8, R28, R22, RZ ;  /* 0x000000161c08723c */ /* 0x000fe200000018ff */
[----:B------:R-:W3:Y:S01]  /*106f0*/  LDSM.16.MT88.4 R20, [R204] ;  /* 0x00000000cc14783b */ /* 0x000ee20000004200 */
[----:B-1----:R-:W-:Y:S01]  /*10700*/  FFMA.FTZ R4, R32, c[0x0][0x2d0], -R2 ;  /* 0x0000b40020047a23 */ /* 0x002fe20000010802 */
[----:B------:R-:W-:-:S03]  /*10710*/  F2FP.PACK_AB R32, R106, R104 ;  /* 0x000000686a20723e */ /* 0x000fc600000000ff */
[----:B------:R1:W-:Y:S02]  /*10720*/  MUFU.EX2 R110, R4 ;  /* 0x00000004006e7308 */ /* 0x0003e40000000800 */
[----:B-1----:R-:W-:Y:S01]  /*10730*/  FFMA.FTZ R4, R33, c[0x0][0x2d0], -R2 ;  /* 0x0000b40021047a23 */ /* 0x002fe20000010802 */
[----:B--2---:R-:W-:-:S05]  /*10740*/  F2FP.PACK_AB R33, R107, R102 ;  /* 0x000000666b21723e */ /* 0x004fca00000000ff */
[----:B------:R-:W1:Y:S02]  /*10750*/  MUFU.EX2 R109, R4 ;  /* 0x00000004006d7308 */ /* 0x000e640000000800 */
[----:B-1----:R-:W-:Y:S01]  /*10760*/  F2FP.PACK_AB R35, R109, R110 ;  /* 0x0000006e6d23723e */ /* 0x002fe200000000ff */
[----:B------:R-:W-:-:S04]  /*10770*/  FADD.FTZ R4, R101, R100 ;  /* 0x0000006465047221 */ /* 0x000fc80000010000 */
[----:B------:R-:W-:Y:S02]  /*10780*/  FADD.FTZ R4, R99, R4 ;  /* 0x0000000463047221 */ /* 0x000fe40000010000 */
[----:B------:R-:W-:Y:S01]  /*10790*/  HMMA.16816.F32 R128, R32, R40, R16 ;  /* 0x000000282080723c */ /* 0x000fe20000001810 */
[----:B------:R-:W1:Y:S01]  /*107a0*/  LDSM.16.MT88.4 R16, [R204+0x800] ;  /* 0x00080000cc10783b */ /* 0x000e620000004200 */
[----:B------:R-:W-:-:S04]  /*107b0*/  FADD.FTZ R4, R103, R4 ;  /* 0x0000000467047221 */ /* 0x000fc80000010000 */
[----:B------:R-:W-:Y:S02]  /*107c0*/  FADD.FTZ R4, R104, R4 ;  /* 0x0000000468047221 */ /* 0x000fe40000010000 */
[----:B------:R-:W-:Y:S01]  /*107d0*/  HMMA.16816.F32 R152, R32, R42, R8 ;  /* 0x0000002a2098723c */ /* 0x000fe20000001808 */
[----:B------:R-:W-:Y:S02]  /*107e0*/  FFMA.FTZ R40, R58, c[0x0][0x2d0], -R3 ;  /* 0x0000b4003a287a23 */ /* 0x000fe40000010803 */
[----:B------:R-:W-:Y:S02]  /*107f0*/  FADD.FTZ R4, R106, R4 ;  /* 0x000000046a047221 */ /* 0x000fe40000010000 */
[----:B------:R-:W-:Y:S02]  /*10800*/  FFMA.FTZ R58, R85, c[0x0][0x2d0], -R2 ;  /* 0x0000b400553a7a23 */ /* 0x000fe40000010802 */
[----:B------:R-:W-:Y:S01]  /*10810*/  FADD.FTZ R4, R105, R4 ;  /* 0x0000000469047221 */ /* 0x000fe20000010000 */
[----:B---3--:R-:W-:Y:S03]  /*10820*/  HMMA.16816.F32 R8, R28, R20, RZ ;  /* 0x000000141c08723c */ /* 0x008fe600000018ff */
[----:B------:R-:W-:-:S05]  /*10830*/  FADD.FTZ R4, R108, R4 ;  /* 0x000000046c047221 */ /* 0x000fca0000010000 */
[C---:B-----5:R-:W-:Y:S07]  /*10840*/  HMMA.16816.F32 R136, R32.reuse, R44, R36 ;  /* 0x0000002c2088723c */ /* 0x060fee0000001824 */
[--C-:B------:R-:W-:Y:S01]  /*10850*/  FFMA.FTZ R37, R69, c[0x0][0x2d0], -R3.reuse ;  /* 0x0000b40045257a23 */ /* 0x100fe20000010803 */
[----:B------:R-:W-:Y:S01]  /*10860*/  HMMA.16816.F32 R156, R32, R46, R24 ;  /* 0x0000002e209c723c */ /* 0x000fe20000001818 */
[--C-:B------:R-:W-:Y:S02]  /*10870*/  FFMA.FTZ R36, R71, c[0x0][0x2d0], -R3.reuse ;  /* 0x0000b40047247a23 */ /* 0x100fe40000010803 */
[----:B------:R-:W-:-:S02]  /*10880*/  FFMA.FTZ R38, R61, c[0x0][0x2d0], -R3 ;  /* 0x0000b4003d267a23 */ /* 0x000fc40000010803 */
[--C-:B------:R-:W-:Y:S02]  /*10890*/  FFMA.FTZ R39, R59, c[0x0][0x2d0], -R3.reuse ;  /* 0x0000b4003b277a23 */ /* 0x100fe40000010803 */
[--C-:B------:R-:W-:Y:S01]  /*108a0*/  FFMA.FTZ R27, R68, c[0x0][0x2d0], -R3.reuse ;  /* 0x0000b400441b7a23 */ /* 0x100fe20000010803 */
[----:B-1----:R-:W-:Y:S01]  /*108b0*/  HMMA.16816.F32 R124, R32, R16, R8 ;  /* 0x00000010207c723c */ /* 0x002fe20000001808 */
[--C-:B------:R-:W-:Y:S02]  /*108c0*/  FFMA.FTZ R26, R67, c[0x0][0x2d0], -R3.reuse ;  /* 0x0000b400431a7a23 */ /* 0x100fe40000010803 */
[--C-:B------:R-:W-:Y:S02]  /*108d0*/  FFMA.FTZ R25, R64, c[0x0][0x2d0], -R3.reuse ;  /* 0x0000b40040197a23 */ /* 0x100fe40000010803 */
[--C-:B------:R-:W-:Y:S02]  /*108e0*/  FFMA.FTZ R24, R62, c[0x0][0x2d0], -R3.reuse ;  /* 0x0000b4003e187a23 */ /* 0x100fe40000010803 */
[--C-:B------:R-:W-:Y:S01]  /*108f0*/  FFMA.FTZ R47, R51, c[0x0][0x2d0], -R3.reuse ;  /* 0x0000b400332f7a23 */ /* 0x100fe20000010803 */
[----:B------:R-:W-:Y:S01]  /*10900*/  HMMA.16816.F32 R8, R28, R22, RZ ;  /* 0x000000161c08723c */ /* 0x000fe200000018ff */
[----:B------:R-:W1:Y:S01]  /*10910*/  LDSM.16.MT88.4 R20, [R203] ;  /* 0x00000000cb14783b */ /* 0x000e620000004200 */
[--C-:B------:R-:W-:Y:S01]  /*10920*/  FFMA.FTZ R46, R50, c[0x0][0x2d0], -R3.reuse ;  /* 0x0000b400322e7a23 */ /* 0x100fe20000010803 */
[----:B------:R-:W-:Y:S01]  /*10930*/  MUFU.EX2 R26, R26 ;  /* 0x0000001a001a7308 */ /* 0x000fe20000000800 */
[----:B------:R-:W-:-:S02]  /*10940*/  FFMA.FTZ R45, R49, c[0x0][0x2d0], -R3 ;  /* 0x0000b400312d7a23 */ /* 0x000fc40000010803 */
[----:B------:R-:W-:Y:S02]  /*10950*/  FFMA.FTZ R44, R48, c[0x0][0x2d0], -R3 ;  /* 0x0000b400302c7a23 */ /* 0x000fe40000010803 */
[--C-:B------:R-:W-:Y:S02]  /*10960*/  FFMA.FTZ R48, R89, c[0x0][0x2d0], -R2.reuse ;  /* 0x0000b40059307a23 */ /* 0x100fe40000010802 */
[--C-:B------:R-:W-:Y:S02]  /*10970*/  FFMA.FTZ R49, R88, c[0x0][0x2d0], -R2.reuse ;  /* 0x0000b40058317a23 */ /* 0x100fe40000010802 */
[--C-:B------:R-:W-:Y:S02]  /*10980*/  FFMA.FTZ R50, R87, c[0x0][0x2d0], -R2.reuse ;  /* 0x0000b40057327a23 */ /* 0x100fe40000010802 */
[--C-:B------:R-:W-:Y:S02]  /*10990*/  FFMA.FTZ R59, R86, c[0x0][0x2d0], -R2.reuse ;  /* 0x0000b400563b7a23 */ /* 0x100fe40000010802 */
[----:B------:R-:W-:-:S02]  /*109a0*/  FFMA.FTZ R51, R84, c[0x0][0x2d0], -R2 ;  /* 0x0000b40054337a23 */ /* 0x000fc40000010802 */
[--C-:B------:R-:W-:Y:S02]  /*109b0*/  FFMA.FTZ R61, R75, c[0x0][0x2d0], -R2.reuse ;  /* 0x0000b4004b3d7a23 */ /* 0x100fe40000010802 */
[--C-:B------:R-:W-:Y:S02]  /*109c0*/  FFMA.FTZ R62, R74, c[0x0][0x2d0], -R2.reuse ;  /* 0x0000b4004a3e7a23 */ /* 0x100fe40000010802 */
[--C-:B------:R-:W-:Y:S02]  /*109d0*/  FFMA.FTZ R68, R73, c[0x0][0x2d0], -R2.reuse ;  /* 0x0000b40049447a23 */ /* 0x100fe40000010802 */
[----:B------:R-:W-:Y:S01]  /*109e0*/  HMMA.16816.F32 R116, R32, R18, R8 ;  /* 0x000000122074723c */ /* 0x000fe20000001808 */
[----:B------:R-:W2:Y:S01]  /*109f0*/  LDSM.16.MT88.4 R16, [R203+0x800] ;  /* 0x00080000cb10783b */ /* 0x000ea20000004200 */
[--C-:B------:R-:W-:Y:S02]  /*10a00*/  FFMA.FTZ R67, R72, c[0x0][0x2d0], -R2.reuse ;  /* 0x0000b40048437a23 */ /* 0x100fe40000010802 */
[----:B------:R-:W-:-:S04]  /*10a10*/  FFMA.FTZ R64, R70, c[0x0][0x2d0], -R2 ;  /* 0x0000b40046407a23 */ /* 0x000fc80000010802 */
[----:B-1----:R-:W-:Y:S11]  /*10a20*/  HMMA.16816.F32 R8, R28, R20, RZ ;  /* 0x000000141c08723c */ /* 0x002ff600000018ff */
[----:B------:R-:W-:Y:S11]  /*10a30*/  @!UPT UIADD3 URZ, URZ, URZ, URZ ;  /* 0x0000003f3f3ff290 */ /* 0x000ff6000fffe03f */
[----:B------:R-:W-:Y:S02]  /*10a40*/  @!UPT UIADD3 URZ, URZ, URZ, URZ ;  /* 0x0000003f3f3ff290 */ /* 0x000fe4000fffe03f */
[----:B--2---:R-:W-:Y:S08]  /*10a50*/  HMMA.16816.F32 R112, R32, R16, R8 ;  /* 0x000000102070723c */ /* 0x004ff00000001808 */
[----:B------:R-:W-:Y:S01]  /*10a60*/  HMMA.16816.F32 R8, R28, R22, RZ ;  /* 0x000000161c08723c */ /* 0x000fe200000018ff */
[----:B------:R-:W-:Y:S11]  /*10a70*/  LDSM.16.MT88.4 R20, [R201+0x4000] ;  /* 0x00400000c914783b */ /* 0x000ff60000004200 */
[----:B------:R-:W-:Y:S11]  /*10a80*/  @!UPT UIADD3 URZ, URZ, URZ, URZ ;  /* 0x0000003f3f3ff290 */ /* 0x000ff6000fffe03f */
[----:B------:R-:W-:Y:S01]  /*10a90*/  @!UPT UIADD3 URZ, URZ, URZ, URZ ;  /* 0x0000003f3f3ff290 */ /* 0x000fe2000fffe03f */
[----:B------:R-:W-:Y:S01]  /*10aa0*/  HMMA.16816.F32 R96, R32, R18, R8 ;  /* 0x000000122060723c */ /* 0x000fe20000001808 */
[----:B------:R-:W1:Y:S06]  /*10ab0*/  LDSM.16.MT88.4 R16, [R201+0x3800] ;  /* 0x00380000c910783b */ /* 0x000e6c0000004200 */
[----:B------:R-:W-:Y:S02]  /*10ac0*/  FADD.FTZ R8, R102, R15 ;  /* 0x0000000f66087221 */ /* 0x000fe40000010000 */
[----:B------:R-:W-:Y:S02]  /*10ad0*/  FFMA.FTZ R15, R63, c[0x0][0x2d0], -R3 ;  /* 0x0000b4003f0f7a23 */ /* 0x000fe40000010803 */
[----:B------:R-:W-:-:S02]  /*10ae0*/  FADD.FTZ R3, R107, R8 ;  /* 0x000000086b037221 */ /* 0x000fc40000010000 */
[----:B------:R-:W-:Y:S02]  /*10af0*/  FFMA.FTZ R63, R66, c[0x0][0x2d0], -R2 ;  /* 0x0000b400423f7a23 */ /* 0x000fe40000010802 */
[----:B------:R-:W-:-:S04]  /*10b00*/  FADD.FTZ R3, R110, R3 ;  /* 0x000000036e037221 */ /* 0x000fc80000010000 */
[----:B------:R-:W-:Y:S01]  /*10b10*/  FADD.FTZ R3, R109, R3 ;  /* 0x000000036d037221 */ /* 0x000fe20000010000 */
[----:B-1----:R-:W-:Y:S01]  /*10b20*/  HMMA.16816.F32 R8, R28, R16, RZ ;  /* 0x000000101c08723c */ /* 0x002fe200000018ff */
[----:B------:R-:W-:Y:S06]  /*10b30*/  MUFU.EX2 R16, R36 ;  /* 0x0000002400107308 */ /* 0x000fec0000000800 */
[--C-:B------:R-:W-:Y:S02]  /*10b40*/  FFMA.FTZ R17, R94, c[0x0][0x2d0], -R2.reuse ;  /* 0x0000b4005e117a23 */ /* 0x100fe40000010802 */
[----:B------:R-:W-:Y:S08]  /*10b50*/  MUFU.EX2 R36, R27 ;  /* 0x0000001b00247308 */ /* 0x000ff00000000800 */
[----:B------:R1:W-:Y:S07]  /*10b60*/  MUFU.EX2 R27, R25 ;  /* 0x00000019001b7308 */ /* 0x0003ee0000000800 */
[----:B------:R-:W-:Y:S01]  /*10b70*/  HMMA.16816.F32 R100, R32, R20, R8 ;  /* 0x000000142064723c */ /* 0x000fe20000001808 */
[----:B------:R-:W-:Y:S06]  /*10b80*/  MUFU.EX2 R20, R24 ;  /* 0x0000001800147308 */ /* 0x000fec0000000800 */
[--C-:B------:R-:W-:Y:S01]  /*10b90*/  FFMA.FTZ R21, R92, c[0x0][0x2d0], -R2.reuse ;  /* 0x0000b4005c157a23 */ /* 0x100fe20000010802 */
[----:B------:R-:W-:Y:S01]  /*10ba0*/  HMMA.16816.F32 R8, R28, R18, RZ ;  /* 0x000000121c08723c */ /* 0x000fe200000018ff */
[----:B------:R-:W2:Y:S01]  /*10bb0*/  MUFU.EX2 R18, R37 ;  /* 0x0000002500127308 */ /* 0x000ea20000000800 */
[----:B-1----:R-:W-:-:S05]  /*10bc0*/  FFMA.FTZ R25, R90, c[0x0][0x2d0], -R2 ;  /* 0x0000b4005a197a23 */ /* 0x002fca0000010802 */
[--C-:B------:R-:W-:Y:S02]  /*10bd0*/  FFMA.FTZ R19, R95, c[0x0][0x2d0], -R2.reuse ;  /* 0x0000b4005f137a23 */ /* 0x100fe40000010802 */
[----:B------:R-:W-:Y:S01]  /*10be0*/  MUFU.EX2 R17, R17 ;  /* 0x0000001100117308 */ /* 0x000fe20000000800 */
[----:B--2---:R-:W-:Y:S11]  /*10bf0*/  F2FP.PACK_AB R24, R16, R18 ;  /* 0x000000121018723e */ /* 0x004ff600000000ff */
[----:B------:R-:W-:Y:S03]  /*10c00*/  @!UPT UIADD3 URZ, URZ, URZ, URZ ;  /* 0x0000003f3f3ff290 */ /* 0x000fe6000fffe03f */
[----:B------:R-:W-:Y:S01]  /*10c10*/  HMMA.16816.F32 R104, R32, R22, R8 ;  /* 0x000000162068723c */ /* 0x000fe20000001808 */
[----:B------:R1:W-:Y:S06]  /*10c20*/  MUFU.EX2 R10, R15 ;  /* 0x0000000f000a7308 */ /* 0x0003ec0000000800 */
[--C-:B------:R-:W-:Y:S02]  /*10c30*/  FFMA.FTZ R23, R91, c[0x0][0x2d0], -R2.reuse ;  /* 0x0000b4005b177a23 */ /* 0x100fe40000010802 */
[----:B------:R-:W2:Y:S01]  /*10c40*/  MUFU.EX2 R9, R38 ;  /* 0x0000002600097308 */ /* 0x000ea20000000800 */
[----:B-1----:R-:W-:-:S07]  /*10c50*/  FFMA.FTZ R15, R93, c[0x0][0x2d0], -R2 ;  /* 0x0000b4005d0f7a23 */ /* 0x002fce0000010802 */
[----:B------:R1:W-:Y:S01]  /*10c60*/  MUFU.EX2 R8, R39 ;  /* 0x0000002700087308 */ /* 0x0003e20000000800 */
[----:B------:R-:W-:-:S04]  /*10c70*/  FADD.FTZ R2, R18, R4 ;  /* 0x0000000412027221 */ /* 0x000fc80000010000 */
[----:B------:R-:W-:Y:S01]  /*10c80*/  FADD.FTZ R2, R16, R2 ;  /* 0x0000000210027221 */ /* 0x000fe20000010000 */
[----:B--2---:R-:W-:Y:S02]  /*10c90*/  F2FP.PACK_AB R22, R9, R10 ;  /* 0x0000000a0916723e */ /* 0x004fe400000000ff */
[----:B------:R2:W3:Y:S01]  /*10ca0*/  MUFU.EX2 R4, R40 ;  /* 0x0000002800047308 */ /* 0x0004e20000000800 */
[----:B------:R-:W-:-:S04]  /*10cb0*/  FADD.FTZ R2, R36, R2 ;  /* 0x0000000224027221 */ /* 0x000fc80000010000 */
[C---:B------:R-:W-:Y:S01]  /*10cc0*/  FADD.FTZ R2, R26.reuse, R2 ;  /* 0x000000021a027221 */ /* 0x040fe20000010000 */
[----:B------:R-:W-:Y:S02]  /*10cd0*/  F2FP.PACK_AB R26, R26, R36 ;  /* 0x000000241a1a723e */ /* 0x000fe400000000ff */
[----:B-1----:R-:W-:Y:S01]  /*10ce0*/  LDSM.16.MT88.4 R36, [R202+0x4000] ;  /* 0x00400000ca24783b */ /* 0x002fe20000004200 */
[----:B------:R-:W-:Y:S01]  /*10cf0*/  FADD.FTZ R2, R27, R2 ;  /* 0x000000021b027221 */ /* 0x000fe20000010000 */
[----:B------:R-:W1:Y:S03]  /*10d00*/  MUFU.EX2 R18, R57 ;  /* 0x0000003900127308 */ /* 0x000e660000000800 */
[C---:B------:R-:W-:Y:S01]  /*10d10*/  FADD.FTZ R2, R20.reuse, R2 ;  /* 0x0000000214027221 */ /* 0x040fe20000010000 */
[----:B------:R-:W-:Y:S01]  /*10d20*/  F2FP.PACK_AB R20, R20, R27 ;  /* 0x0000001b1414723e */ /* 0x000fe200000000ff */
[----:B--2---:R-:W2:Y:S02]  /*10d30*/  LDSM.16.MT88.4 R40, [R202+0x3800] ;  /* 0x00380000ca28783b */ /* 0x004ea40000004200 */
[----:B------:R-:W-:Y:S01]  /*10d40*/  FADD.FTZ R2, R10, R2 ;  /* 0x000000020a027221 */ /* 0x000fe20000010000 */
[----:B---3--:R-:W-:Y:S01]  /*10d50*/  F2FP.PACK_AB R16, R4, R8 ;  /* 0x000000080410723e */ /* 0x008fe200000000ff */
[----:B------:R-:W-:Y:S02]  /*10d60*/  MUFU.EX2 R27, R54 ;  /* 0x00000036001b7308 */ /* 0x000fe40000000800 */
[----:B------:R-:W-:-:S04]  /*10d70*/  FADD.FTZ R2, R9, R2 ;  /* 0x0000000209027221 */ /* 0x000fc80000010000 */
[----:B------:R-:W-:-:S04]  /*10d80*/  FADD.FTZ R2, R8, R2 ;  /* 0x0000000208027221 */ /* 0x000fc80000010000 */
[----:B------:R-:W-:Y:S02]  /*10d90*/  FADD.FTZ R2, R4, R2 ;  /* 0x0000000204027221 */ /* 0x000fe40000010000 */
[----:B------:R-:W3:Y:S02]  /*10da0*/  MUFU.EX2 R4, R56 ;  /* 0x0000003800047308 */ /* 0x000ee40000000800 */
[----:B-1----:R-:W-:-:S04]  /*10db0*/  FADD.FTZ R2, R18, R2 ;  /* 0x0000000212027221 */ /* 0x002fc80000010000 */
[C---:B---3--:R-:W-:Y:S01]  /*10dc0*/  FADD.FTZ R2, R4.reuse, R2 ;  /* 0x0000000204027221 */ /* 0x048fe20000010000 */
[----:B------:R-:W-:Y:S02]  /*10dd0*/  F2FP.PACK_AB R18, R4, R18 ;  /* 0x000000120412723e */ /* 0x000fe400000000ff */
[----:B------:R-:W-:Y:S01]  /*10de0*/  MUFU.EX2 R4, R25 ;  /* 0x0000001900047308 */ /* 0x000fe20000000800 */
[----:B--2---:R-:W-:Y:S07]  /*10df0*/  HMMA.16816.F32 R8, R28, R40, RZ ;  /* 0x000000281c08723c */ /* 0x004fee00000018ff */
[----:B------:R-:W-:Y:S08]  /*10e00*/  MUFU.EX2 R40, R53 ;  /* 0x0000003500287308 */ /* 0x000ff00000000800 */
[----:B------:R-:W-:Y:S08]  /*10e10*/  MUFU.EX2 R41, R46 ;  /* 0x0000002e00297308 */ /* 0x000ff00000000800 */
[----:B------:R-:W-:Y:S01]  /*10e20*/  MUFU.EX2 R53, R45 ;  /* 0x0000002d00357308 */ /* 0x000fe20000000800 */
[----:B------:R-:W-:Y:S07]  /*10e30*/  HMMA.16816.F32 R108, R32, R36, R8 ;  /* 0x00000024206c723c */ /* 0x000fee0000001808 */
[----:B------:R-:W1:Y:S01]  /*10e40*/  MUFU.EX2 R36, R55 ;  /* 0x0000003700247308 */ /* 0x000e620000000800 */
[----:B------:R-:W-:Y:S07]  /*10e50*/  HMMA.16816.F32 R8, R28, R42, RZ ;  /* 0x0000002a1c08723c */ /* 0x000fee00000018ff */
[----:B------:R-:W2:Y:S08]  /*10e60*/  MUFU.EX2 R37, R52 ;  /* 0x0000003400257308 */ /* 0x000eb00000000800 */
[----:B------:R-:W3:Y:S01]  /*10e70*/  MUFU.EX2 R42, R47 ;  /* 0x0000002f002a7308 */ /* 0x000ee20000000800 */
[----:B-1----:R-:W-:-:S04]  /*10e80*/  FADD.FTZ R2, R36, R2 ;  /* 0x0000000224027221 */ /* 0x002fc80000010000 */
[----:B------:R-:W-:-:S03]  /*10e90*/  FADD.FTZ R2, R27, R2 ;  /* 0x000000021b027221 */ /* 0x000fc60000010000 */
[----:B------:R1:W4:Y:S01]  /*10ea0*/  MUFU.EX2 R43, R44 ;  /* 0x0000002c002b7308 */ /* 0x0003220000000800 */
[----:B------:R-:W-:-:S04]  /*10eb0*/  FADD.FTZ R2, R40, R2 ;  /* 0x0000000228027221 */ /* 0x000fc80000010000 */
[----:B--2---:R-:W-:Y:S01]  /*10ec0*/  FADD.FTZ R2, R37, R2 ;  /* 0x0000000225027221 */ /* 0x004fe20000010000 */
[----:B------:R-:W-:Y:S01]  /*10ed0*/  HMMA.16816.F32 R120, R32, R38, R8 ;  /* 0x000000262078723c */ /* 0x000fe20000001808 */
[C---:B---3--:R-:W-:Y:S02]  /*10ee0*/  F2FP.PACK_AB R72, R41.reuse, R42 ;  /* 0x0000002a2948723e */ /* 0x048fe400000000ff */
[----:B------:R-:W-:Y:S01]  /*10ef0*/  FADD.FTZ R2, R42, R2 ;  /* 0x000000022a027221 */ /* 0x000fe20000010000 */
[----:B------:R-:W2:Y:S03]  /*10f00*/  MUFU.EX2 R52, R15 ;  /* 0x0000000f00347308 */ /* 0x000ea60000000800 */
[----:B------:R-:W-:Y:S01]  /*10f10*/  FADD.FTZ R2, R41, R2 ;  /* 0x0000000229027221 */ /* 0x000fe20000010000 */
[----:B------:R-:W-:Y:S01]  /*10f20*/  F2FP.PACK_AB R10, R37, R40 ;  /* 0x00000028250a723e */ /* 0x000fe200000000ff */
[----:B-1----:R-:W1:Y:S02]  /*10f30*/  LDSM.16.MT88.4 R44, [R204+0x3800] ;  /* 0x00380000cc2c783b */ /* 0x002e640000004200 */
[----:B------:R-:W-:Y:S01]  /*10f40*/  FADD.FTZ R2, R53, R2 ;  /* 0x0000000235027221 */ /* 0x000fe20000010000 */
[----:B----4-:R-:W-:Y:S01]  /*10f50*/  F2FP.PACK_AB R74, R43, R53 ;  /* 0x000000352b4a723e */ /* 0x010fe200000000ff */
[----:B------:R-:W3:Y:S01]  /*10f60*/  MUFU.EX2 R15, R19 ;  /* 0x00000013000f7308 */ /* 0x000ee20000000800 */
[----:B------:R-:W-:Y:S01]  /*10f70*/  F2FP.PACK_AB R8, R27, R36 ;  /* 0x000000241b08723e */ /* 0x000fe200000000ff */
[----:B------:R-:W-:-:S02]  /*10f80*/  FADD.FTZ R232, R43, R2 ;  /* 0x000000022be87221 */ /* 0x000fc40000010000 */
[----:B------:R-:W4:Y:S01]  /*10f90*/  LDSM.16.MT88.4 R40, [R204+0x4000] ;  /* 0x00400000cc28783b */ /* 0x000f220000004200 */
[----:B--2---:R-:W-:-:S03]  /*10fa0*/  FADD.FTZ R3, R52, R3 ;  /* 0x0000000334037221 */ /* 0x004fc60000010000 */
[----:B------:R-:W2:Y:S01]  /*10fb0*/  MUFU.EX2 R11, R21 ;  /* 0x00000015000b7308 */ /* 0x000ea20000000800 */
[C---:B------:R-:W-:Y:S01]  /*10fc0*/  F2FP.PACK_AB R25, R17.reuse, R52 ;  /* 0x000000341119723e */ /* 0x040fe200000000ff */
[----:B------:R-:W-:-:S06]  /*10fd0*/  FADD.FTZ R3, R17, R3 ;  /* 0x0000000311037221 */ /* 0x000fcc0000010000 */
[----:B------:R-:W1:Y:S01]  /*10fe0*/  MUFU.EX2 R9, R23 ;  /* 0x0000001700097308 */ /* 0x000e620000000800 */
[----:B---3--:R-:W-:-:S04]  /*10ff0*/  FADD.FTZ R3, R15, R3 ;  /* 0x000000030f037221 */ /* 0x008fc80000010000 */
[C---:B--2---:R-:W-:Y:S01]  /*11000*/  FADD.FTZ R2, R11.reuse, R3 ;  /* 0x000000030b027221 */ /* 0x044fe20000010000 */
[----:B------:R-:W-:Y:S02]  /*11010*/  F2FP.PACK_AB R27, R11, R15 ;  /* 0x0000000f0b1b723e */ /* 0x000fe400000000ff */
[----:B------:R-:W-:Y:S01]  /*11020*/  MUFU.EX2 R17, R50 ;  /* 0x0000003200117308 */ /* 0x000fe20000000800 */
[----:B-1----:R-:W-:Y:S01]  /*11030*/  FADD.FTZ R2, R9, R2 ;  /* 0x0000000209027221 */ /* 0x002fe20000010000 */
[----:B------:R-:W-:-:S06]  /*11040*/  F2FP.PACK_AB R21, R4, R9 ;  /* 0x000000090415723e */ /* 0x000fcc00000000ff */
[----:B------:R-:W1:Y:S01]  /*11050*/  MUFU.EX2 R11, R48 ;  /* 0x00000030000b7308 */ /* 0x000e620000000800 */
[----:B------:R-:W-:Y:S01]  /*11060*/  FADD.FTZ R2, R4, R2 ;  /* 0x0000000204027221 */ /* 0x000fe20000010000 */
[----:B------:R-:W-:Y:S06]  /*11070*/  HMMA.16816.F32 R36, R28, R44, RZ ;  /* 0x0000002c1c24723c */ /* 0x000fec00000018ff */
[----:B------:R-:W2:Y:S08]  /*11080*/  MUFU.EX2 R9, R49 ;  /* 0x0000003100097308 */ /* 0x000eb00000000800 */
[----:B------:R-:W3:Y:S01]  /*11090*/  MUFU.EX2 R15, R59 ;  /* 0x0000003b000f7308 */ /* 0x000ee20000000800 */
[----:B-1----:R-:W-:-:S07]  /*110a0*/  FADD.FTZ R2, R11, R2 ;  /* 0x000000020b027221 */ /* 0x002fce0000010000 */
[----:B------:R-:W-:Y:S01]  /*110b0*/  MUFU.EX2 R19, R51 ;  /* 0x0000003300137308 */ /* 0x000fe20000000800 */
[C---:B--2---:R-:W-:Y:S01]  /*110c0*/  FADD.FTZ R2, R9.reuse, R2 ;  /* 0x0000000209027221 */ /* 0x044fe20000010000 */
[----:B------:R-:W-:Y:S01]  /*110d0*/  F2FP.PACK_AB R23, R9, R11 ;  /* 0x0000000b0917723e */ /* 0x000fe200000000ff */
[----:B----4-:R-:W-:Y:S02]  /*110e0*/  HMMA.16816.F32 R148, R32, R40, R36 ;  /* 0x000000282094723c */ /* 0x010fe40000001824 */
[----:B------:R-:W-:-:S03]  /*110f0*/  FADD.FTZ R2, R17, R2 ;  /* 0x0000000211027221 */ /* 0x000fc60000010000 */
[----:B------:R-:W1:Y:S01]  /*11100*/  MUFU.EX2 R40, R58 ;  /* 0x0000003a00287308 */ /* 0x000e620000000800 */
[C---:B---3--:R-:W-:Y:S01]  /*11110*/  FADD.FTZ R2, R15.reuse, R2 ;  /* 0x000000020f027221 */ /* 0x048fe20000010000 */
[----:B------:R-:W-:Y:S01]  /*11120*/  F2FP.PACK_AB R17, R15, R17 ;  /* 0x000000110f11723e */ /* 0x000fe200000000ff */
[----:B------:R-:W-:Y:S05]  /*11130*/  HMMA.16816.F32 R36, R28, R46, RZ ;  /* 0x0000002e1c24723c */ /* 0x000fea00000018ff */
[----:B------:R-:W2:Y:S01]  /*11140*/  MUFU.EX2 R4, R61 ;  /* 0x0000003d00047308 */ /* 0x000ea20000000800 */
[----:B-1----:R-:W-:-:S07]  /*11150*/  FADD.FTZ R2, R40, R2 ;  /* 0x0000000228027221 */ /* 0x002fce0000010000 */
[----:B------:R-:W1:Y:S01]  /*11160*/  MUFU.EX2 R3, R62 ;  /* 0x0000003e00037308 */ /* 0x000e620000000800 */
[C---:B------:R-:W-:Y:S01]  /*11170*/  FADD.FTZ R2, R19.reuse, R2 ;  /* 0x0000000213027221 */ /* 0x040fe20000010000 */
[----:B------:R-:W-:-:S03]  /*11180*/  F2FP.PACK_AB R19, R19, R40 ;  /* 0x000000281313723e */ /* 0x000fc600000000ff */
[----:B--2---:R-:W-:-:S03]  /*11190*/  FADD.FTZ R2, R4, R2 ;  /* 0x0000000204027221 */ /* 0x004fc60000010000 */
[----:B------:R-:W-:Y:S03]  /*111a0*/  MUFU.EX2 R11, R67 ;  /* 0x00000043000b7308 */ /* 0x000fe60000000800 */
[----:B------:R-:W-:Y:S01]  /*111b0*/  HMMA.16816.F32 R132, R32, R42, R36 ;  /* 0x0000002a2084723c */ /* 0x000fe20000001824 */
[----:B------:R-:W2:Y:S01]  /*111c0*/  LDSM.16.MT88.4 R36, [R203+0x3800] ;  /* 0x00380000cb24783b */ /* 0x000ea20000004200 */
[----:B-1----:R-:W-:-:S03]  /*111d0*/  F2FP.PACK_AB R9, R3, R4 ;  /* 0x000000040309723e */ /* 0x002fc600000000ff */
[----:B------:R-:W-:Y:S01]  /*111e0*/  MUFU.EX2 R45, R64 ;  /* 0x00000040002d7308 */ /* 0x000fe20000000800 */
[----:B------:R-:W-:-:S07]  /*111f0*/  FADD.FTZ R2, R3, R2 ;  /* 0x0000000203027221 */ /* 0x000fce0000010000 */
[----:B------:R-:W-:Y:S08]  /*11200*/  MUFU.EX2 R4, R65 ;  /* 0x0000004100047308 */ /* 0x000ff00000000800 */
[----:B------:R-:W1:Y:S08]  /*11210*/  MUFU.EX2 R15, R68 ;  /* 0x00000044000f7308 */ /* 0x000e700000000800 */
[----:B------:R-:W3:Y:S08]  /*11220*/  MUFU.EX2 R44, R63 ;  /* 0x0000003f002c7308 */ /* 0x000ef00000000800 */
[----:B------:R-:W4:Y:S01]  /*11230*/  MUFU.EX2 R3, R60 ;  /* 0x0000003c00037308 */ /* 0x000f220000000800 */
[----:B-1----:R-:W-:Y:S01]  /*11240*/  FADD.FTZ R2, R15, R2 ;  /* 0x000000020f027221 */ /* 0x002fe20000010000 */
[----:B--2---:R-:W-:Y:S03]  /*11250*/  HMMA.16816.F32 R40, R28, R36, RZ ;  /* 0x000000241c28723c */ /* 0x004fe600000018ff */
[C---:B------:R-:W-:Y:S01]  /*11260*/  FADD.FTZ R2, R11.reuse, R2 ;  /* 0x000000020b027221 */ /* 0x040fe20000010000 */
[----:B------:R-:W-:-:S02]  /*11270*/  F2FP.PACK_AB R11, R11, R15 ;  /* 0x0000000f0b0b723e */ /* 0x000fc400000000ff */
[C---:B---3--:R-:W-:Y:S01]  /*11280*/  F2FP.PACK_AB R73, R44.reuse, R45 ;  /* 0x0000002d2c49723e */ /* 0x048fe200000000ff */
[----:B------:R-:W-:Y:S01]  /*11290*/  FADD.FTZ R2, R45, R2 ;  /* 0x000000022d027221 */ /* 0x000fe20000010000 */
[----:B------:R-:W-:Y:S01]  /*112a0*/  HMMA.16816.F32 R36, R28, R38, RZ ;  /* 0x000000261c24723c */ /* 0x000fe200000018ff */
[----:B------:R-:W1:Y:S02]  /*112b0*/  LDSM.16.MT88.4 R28, [R203+0x4000] ;  /* 0x00400000cb1c783b */ /* 0x000e640000004200 */
[----:B------:R-:W-:Y:S01]  /*112c0*/  FADD.FTZ R2, R44, R2 ;  /* 0x000000022c027221 */ /* 0x000fe20000010000 */
[----:B----4-:R-:W-:-:S03]  /*112d0*/  F2FP.PACK_AB R75, R3, R4 ;  /* 0x00000004034b723e */ /* 0x010fc600000000ff */
[----:B------:R-:W-:-:S04]  /*112e0*/  FADD.FTZ R2, R4, R2 ;  /* 0x0000000204027221 */ /* 0x000fc80000010000 */
[----:B------:R-:W-:-:S05]  /*112f0*/  FADD.FTZ R247, R3, R2 ;  /* 0x0000000203f77221 */ /* 0x000fca0000010000 */
[C---:B-1----:R-:W-:Y:S08]  /*11300*/  HMMA.16816.F32 R84, R32.reuse, R28, R40 ;  /* 0x0000001c2054723c */ /* 0x042ff00000001828 */
[----:B------:R-:W-:Y:S01]  /*11310*/  HMMA.16816.F32 R40, R32, R30, R36 ;  /* 0x0000001e2028723c */ /* 0x000fe20000001824 */
[----:B------:R-:W1:Y:S04]  /*11320*/  LDSM.16.MT88.4 R28, [R201+0x1000] ;  /* 0x00100000c91c783b */ /* 0x000e680000004200 */
[----:B------:R-:W2:Y:S04]  /*11330*/  LDSM.16.MT88.4 R32, [R202+0x1000] ;  /* 0x00100000ca20783b */ /* 0x000ea80000004200 */
[----:B------:R-:W3:Y:S01]  /*11340*/  LDSM.16.MT88.4 R36, [R202+0x4800] ;  /* 0x00480000ca24783b */ /* 0x000ee20000004200 */
[C---:B-1----:R-:W-:Y:S08]  /*11350*/  HMMA.16816.F32 R64, R24.reuse, R28, R136 ;  /* 0x0000001c1840723c */ /* 0x042ff00000001888 */
[C---:B------:R-:W-:Y:S01]  /*11360*/  HMMA.16816.F32 R56, R24.reuse, R30, R156 ;  /* 0x0000001e1838723c */ /* 0x040fe2000000189c */
[----:B------:R-:W1:Y:S07]  /*11370*/  LDSM.16.MT88.4 R28, [R204+0x1000] ;  /* 0x00100000cc1c783b */ /* 0x000e6e0000004200 */
[C---:B--2---:R-:W-:Y:S08]  /*11380*/  HMMA.16816.F32 R48, R24.reuse, R32, R128 ;  /* 0x000000201830723c */ /* 0x044ff00000001880 */
[C---:B------:R-:W-:Y:S01]  /*11390*/  HMMA.16816.F32 R68, R24.reuse, R34, R152 ;  /* 0x000000221844723c */ /* 0x040fe20000001898 */
[----:B------:R-:W2:Y:S07]  /*113a0*/  LDSM.16.MT88.4 R32, [R203+0x1000] ;  /* 0x00100000cb20783b */ /* 0x000eae0000004200 */
[C---:B---3--:R-:W-:Y:S08]  /*113b0*/  HMMA.16816.F32 R108, R24.reuse, R36, R108 ;  /* 0x00000024186c723c */ /* 0x048ff0000000186c */
[C---:B------:R-:W-:Y:S01]  /*113c0*/  HMMA.16816.F32 R120, R24.reuse, R38, R120 ;  /* 0x000000261878723c */ /* 0x040fe20000001878 */
[----:B------:R-:W-:Y:S07]  /*113d0*/  LDSM.16.MT88.4 R36, [R203+0x1800] ;  /* 0x00180000cb24783b */ /* 0x000fee0000004200 */
        /* <DEDUP_REMOVED lines=11> */
[----:B------:R-:W-:Y:S07]  /*11490*/  LDSM.16.MT88.4 R32, [R202+0x5000] ;  /* 0x00500000ca20783b */ /* 0x000fee0000004200 */
[C---:B-1----:R-:W-:Y:S08]  /*114a0*/  HMMA.16816.F32 R124, R24.reuse, R28, R84 ;  /* 0x0000001c187c723c */ /* 0x042ff00000001854 */
[----:B------:R-:W-:Y:S01]  /*114b0*/  HMMA.16816.F32 R128, R24, R30, R40 ;  /* 0x0000001e1880723c */ /* 0x000fe20000001828 */
[----:B------:R-:W1:Y:S04]  /*114c0*/  LDSM.16.MT88.4 R24, [R201+0x1800] ;  /* 0x00180000c918783b */ /* 0x000e680000004200 */
[----:B------:R-:W2:Y:S03]  /*114d0*/  LDSM.16.MT88.4 R28, [R202+0x1800] ;  /* 0x00180000ca1c783b */ /* 0x000ea60000004200 */
[C---:B-1----:R-:W-:Y:S08]  /*114e0*/  HMMA.16816.F32 R116, R20.reuse, R24, R64 ;  /* 0x000000181474723c */ /* 0x042ff00000001840 */
        /* <DEDUP_REMOVED lines=8> */
[C---:B------:R-:W-:Y:S08]  /*11570*/  HMMA.16816.F32 R64, R20.reuse, R32, R108 ;  /* 0x000000201440723c */ /* 0x040ff0000000186c */
[C---:B-1----:R-:W-:Y:S08]  /*11580*/  HMMA.16816.F32 R136, R20.reuse, R24, R60 ;  /* 0x000000181488723c */ /* 0x042ff0000000183c */
[C---:B------:R-:W-:Y:S01]  /*11590*/  HMMA.16816.F32 R88, R20.reuse, R26, R52 ;  /* 0x0000001a1458723c */ /* 0x040fe20000001834 */
[----:B------:R-:W1:Y:S07]  /*115a0*/  LDSM.16.MT88.4 R24, [R201+0x5000] ;  /* 0x00500000c918783b */ /* 0x000e6e0000004200 */
[C---:B------:R-:W-:Y:S01]  /*115b0*/  HMMA.16816.F32 R60, R20.reuse, R34, R120 ;  /* 0x00000022143c723c */ /* 0x040fe20000001878 */
[----:B------:R-:W4:Y:S07]  /*115c0*/  LDSM.16.MT88.4 R32, [R201+0x5800] ;  /* 0x00580000c920783b */ /* 0x000f2e0000004200 */
[----:B--2---:R-:W-:Y:S01]  /*115d0*/  HMMA.16816.F32 R48, R20, R28, R124 ;  /* 0x0000001c1430723c */ /* 0x004fe2000000187c */
[----:B------:R-:W-:Y:S07]  /*115e0*/  LDSM.16.MT88.4 R124, [R202+0x3000] ;  /* 0x00300000ca7c783b */ /* 0x000fee0000004200 */
[C---:B---3--:R-:W-:Y:S08]  /*115f0*/  HMMA.16816.F32 R96, R16.reuse, R36, R96 ;  /* 0x000000241060723c */ /* 0x048ff00000001860 */
[----:B------:R-:W-:Y:S08]  /*11600*/  HMMA.16816.F32 R92, R16, R38, R152 ;  /* 0x00000026105c723c */ /* 0x000ff00000001898 */
[C---:B-1----:R-:W-:Y:S08]  /*11610*/  HMMA.16816.F32 R40, R20.reuse, R24, R100 ;  /* 0x000000181428723c */ /* 0x042ff00000001864 */
[C---:B------:R-:W-:Y:S01]  /*11620*/  HMMA.16816.F32 R84, R20.reuse, R26, R104 ;  /* 0x0000001a1454723c */ /* 0x040fe20000001868 */
[----:B------:R-:W1:Y:S07]  /*11630*/  LDSM.16.MT88.4 R24, [R204+0x5000] ;  /* 0x00500000cc18783b */ /* 0x000e6e0000004200 */
[----:B------:R-:W-:Y:S01]  /*11640*/  HMMA.16816.F32 R100, R20, R30, R128 ;  /* 0x0000001e1464723c */ /* 0x000fe20000001880 */
[----:B------:R-:W-:Y:S11]  /*11650*/  LDSM.16.MT88.4 R28, [R203+0x5800] ;  /* 0x00580000cb1c783b */ /* 0x000ff60000004200 */
[----:B------:R-:W-:Y:S04]  /*11660*/  @!UPT UIADD3 URZ, URZ, URZ, URZ ;  /* 0x0000003f3f3ff290 */ /* 0x000fe8000fffe03f */
[----:B----4-:R-:W-:Y:S08]  /*11670*/  HMMA.16816.F32 R84, R16, R34, R84 ;  /* 0x000000221054723c */ /* 0x010ff00000001854 */
[C---:B-1----:R-:W-:Y:S08]  /*11680*/  HMMA.16816.F32 R52, R20.reuse, R24, R148 ;  /* 0x000000181434723c */ /* 0x042ff00000001894 */
[----:B------:R-:W-:Y:S01]  /*11690*/  HMMA.16816.F32 R68, R20, R26, R132 ;  /* 0x0000001a1444723c */ /* 0x000fe20000001884 */
[----:B------:R-:W1:Y:S04]  /*116a0*/  LDSM.16.MT88.4 R24, [R201+0x2000] ;  /* 0x00200000c918783b */ /* 0x000e680000004200 */
[----:B------:R-:W2:Y:S04]  /*116b0*/  LDSM.16.MT88.4 R20, [R203+0x2000] ;  /* 0x00200000cb14783b */ /* 0x000ea80000004200 */
[----:B------:R-:W-:Y:S01]  /*116c0*/  LDSM.16.MT88.4 R132, [R201+0x3000] ;  /* 0x00300000c984783b */ /* 0x000fe20000004200 */
        /* <DEDUP_REMOVED lines=9> */
[C---:B------:R-:W-:Y:S01]  /*11760*/  HMMA.16816.F32 R120, R16.reuse, R24, R136 ;  /* 0x000000181078723c */ /* 0x040fe20000001888 */
[----:B------:R-:W3:Y:S07]  /*11770*/  LDSM.16.MT88.4 R24, [R202+0x5800] ;  /* 0x00580000ca18783b */ /* 0x000eee0000004200 */
[----:B------:R-:W-:Y:S01]  /*11780*/  HMMA.16816.F32 R44, R16, R30, R100 ;  /* 0x0000001e102c723c */ /* 0x000fe20000001864 */
[----:B------:R-:W-:Y:S11]  /*11790*/  LDSM.16.MT88.4 R100, [R201+0x6800] ;  /* 0x00680000c964783b */ /* 0x000ff60000004200 */
[----:B------:R-:W-:Y:S04]  /*117a0*/  @!UPT UIADD3 URZ, URZ, URZ, URZ ;  /* 0x0000003f3f3ff290 */ /* 0x000fe8000fffe03f */
[C---:B--2---:R-:W-:Y:S08]  /*117b0*/  HMMA.16816.F32 R120, R8.reuse, R32, R120 ;  /* 0x000000200878723c */ /* 0x044ff00000001878 */
[----:B------:R-:W-:Y:S01]  /*117c0*/  HMMA.16816.F32 R32, R8, R34, R108 ;  /* 0x000000220820723c */ /* 0x000fe2000000186c */
[----:B------:R-:W-:Y:S07]  /*117d0*/  LDSM.16.MT88.4 R108, [R203+0x3000] ;  /* 0x00300000cb6c783b */ /* 0x000fee0000004200 */
[C---:B-1----:R-:W-:Y:S08]  /*117e0*/  HMMA.16816.F32 R36, R16.reuse, R20, R52 ;  /* 0x000000141024723c */ /* 0x042ff00000001834 */
[C---:B------:R-:W-:Y:S01]  /*117f0*/  HMMA.16816.F32 R68, R16.reuse, R22, R68 ;  /* 0x000000161044723c */ /* 0x040fe20000001844 */
[----:B------:R-:W1:Y:S07]  /*11800*/  LDSM.16.MT88.4 R20, [R202+0x2800] ;  /* 0x00280000ca14783b */ /* 0x000e6e0000004200 */
[C---:B---3--:R-:W-:Y:S08]  /*11810*/  HMMA.16816.F32 R64, R16.reuse, R24, R64 ;  /* 0x000000181040723c */ /* 0x048ff00000001840 */
[C---:B------:R-:W-:Y:S01]  /*11820*/  HMMA.16816.F32 R60, R16.reuse, R26, R60 ;  /* 0x0000001a103c723c */ /* 0x040fe2000000183c */
[----:B------:R-:W2:Y:S07]  /*11830*/  LDSM.16.MT88.4 R24, [R201+0x2800] ;  /* 0x00280000c918783b */ /* 0x000eae0000004200 */
[----:B------:R-:W-:Y:S01]  /*11840*/  HMMA.16816.F32 R52, R16, R28, R48 ;  /* 0x0000001c1034723c */ /* 0x000fe20000001830 */
[----:B------:R-:W3:Y:S04]  /*11850*/  LDSM.16.MT88.4 R16, [R202+0x6000] ;  /* 0x00600000ca10783b */ /* 0x000ee80000004200 */
[----:B------:R-:W4:Y:S03]  /*11860*/  LDSM.16.MT88.4 R28, [R204+0x6000] ;  /* 0x00600000cc1c783b */ /* 0x000f260000004200 */
[C---:B-1----:R-:W-:Y:S08]  /*11870*/  HMMA.16816.F32 R128, R8.reuse, R20, R96 ;  /* 0x000000140880723c */ /* 0x042ff00000001860 */
[C---:B------:R-:W-:Y:S01]  /*11880*/  HMMA.16816.F32 R48, R8.reuse, R22, R92 ;  /* 0x000000160830723c */ /* 0x040fe2000000185c */
[----:B------:R-:W1:Y:S04]  /*11890*/  LDSM.16.MT88.4 R20, [R201+0x6000] ;  /* 0x00600000c914783b */ /* 0x000e680000004200 */
[----:B------:R-:W-:Y:S03]  /*118a0*/  LDSM.16.MT88.4 R92, [R202+0x6800] ;  /* 0x00680000ca5c783b */ /* 0x000fe60000004200 */
[C---:B--2---:R-:W-:Y:S01]  /*118b0*/  HMMA.16816.F32 R136, R8.reuse, R24, R116 ;  /* 0x000000180888723c */ /* 0x044fe20000001874 */
[----:B------:R-:W-:Y:S07]  /*118c0*/  LDSM.16.MT88.4 R116, [R204+0x3000] ;  /* 0x00300000cc74783b */ /* 0x000fee0000004200 */
[C---:B------:R-:W-:Y:S01]  /*118d0*/  HMMA.16816.F32 R40, R8.reuse, R26, R112 ;  /* 0x0000001a0828723c */ /* 0x040fe20000001870 */
[----:B------:R-:W2:Y:S07]  /*118e0*/  LDSM.16.MT88.4 R24, [R203+0x2800] ;  /* 0x00280000cb18783b */ /* 0x000eae0000004200 */
[C---:B---3--:R-:W-:Y:S08]  /*118f0*/  HMMA.16816.F32 R64, R8.reuse, R16, R64 ;  /* 0x000000100840723c */ /* 0x048ff00000001840 */
[C---:B------:R-:W-:Y:S01]  /*11900*/  HMMA.16816.F32 R60, R8.reuse, R18, R60 ;  /* 0x00000012083c723c */ /* 0x040fe2000000183c */
[----:B------:R-:W3:Y:S07]  /*11910*/  LDSM.16.MT88.4 R16, [R203+0x6000] ;  /* 0x00600000cb10783b */ /* 0x000eee0000004200 */
[C---:B----4-:R-:W-:Y:S08]  /*11920*/  HMMA.16816.F32 R36, R8.reuse, R28, R36 ;  /* 0x0000001c0824723c */ /* 0x050ff00000001824 */
[C---:B-1----:R-:W-:Y:S08]  /*11930*/  HMMA.16816.F32 R56, R8.reuse, R20, R56 ;  /* 0x000000140838723c */ /* 0x042ff00000001838 */
[C---:B------:R-:W-:Y:S01]  /*11940*/  HMMA.16816.F32 R20, R8.reuse, R22, R84 ;  /* 0x000000160814723c */ /* 0x040fe20000001854 */
[----:B------:R-:W1:Y:S07]  /*11950*/  LDSM.16.MT88.4 R84, [R204+0x6800] ;  /* 0x00680000cc54783b */ /* 0x000e6e0000004200 */
[C---:B--2---:R-:W-:Y:S08]  /*11960*/  HMMA.16816.F32 R104, R8.reuse, R24, R104 ;  /* 0x000000180868723c */ /* 0x044ff00000001868 */
[C---:B------:R-:W-:Y:S08]  /*11970*/  HMMA.16816.F32 R88, R8.reuse, R26, R88 ;  /* 0x0000001a0858723c */ /* 0x040ff00000001858 */
[C---:B------:R-:W-:Y:S08]  /*11980*/  HMMA.16816.F32 R68, R8.reuse, R30, R68 ;  /* 0x0000001e0844723c */ /* 0x040ff00000001844 */
[C---:B---3--:R-:W-:Y:S08]  /*11990*/  HMMA.16816.F32 R52, R8.reuse, R16, R52 ;  /* 0x000000100834723c */ /* 0x048ff00000001834 */
[----:B------:R-:W-:Y:S01]  /*119a0*/  HMMA.16816.F32 R44, R8, R18, R44 ;  /* 0x00000012082c723c */ /* 0x000fe2000000182c */
[----:B------:R-:W2:Y:S07]  /*119b0*/  LDSM.16.MT88.4 R8, [R203+0x6800] ;  /* 0x00680000cb08783b */ /* 0x000eae0000004200 */
[C---:B------:R-:W-:Y:S08]  /*119c0*/  HMMA.16816.F32 R112, R72.reuse, R108, R104 ;  /* 0x0000006c4870723c */ /* 0x040ff00000001868 */
        /* <DEDUP_REMOVED lines=13> */
[C---:B--2---:R-:W-:Y:S08]  /*11aa0*/  HMMA.16816.F32 R68, R72.reuse, R8, R52 ;  /* 0x000000084844723c */ /* 0x044ff00000001834 */
[----:B------:R-:W-:Y:S01]  /*11ab0*/  HMMA.16816.F32 R72, R72, R10, R44 ;  /* 0x0000000a4848723c */ /* 0x000fe2000000182c */
[----:B------:R-:W-:Y:S07]  /*11ac0*/  @!UPT UIADD3 URZ, URZ, URZ, URZ ;  /* 0x0000003f3f3ff290 */ /* 0x000fee000fffe03f */
[----:B------:R-:W-:Y:S11]  /*11ad0*/  @!P0 BRA `(.L_x_443) ;  /* 0x00003e5000008947 */ /* 0x000ff60003800000 */
.L_x_458:
[----:B------:R-:W2:Y:S01]  /*11ae0*/  LDL.64 R10, [R1] ;  /* 0x00000000010a7983 */ /* 0x000ea20000100a00 */
[----:B------:R-:W-:Y:S04]  /*11af0*/  DEPBAR.LE SB0, 0x0 ;  /* 0x000080000000791a */ /* 0x000fe80000000000 */
[----:B------:R-:W-:Y:S01]  /*11b00*/  WARPSYNC 0xffffffff ;  /* 0xffffffff00007948 */ /* 0x000fe20003800000 */
[----:B------:R-:W-:Y:S01]  /*11b10*/  BAR.SYNC.DEFER_BLOCKING 0x0 ;  /* 0x0000000000007b1d */ /* 0x000fe20000010000 */
[----:B------:R-:W-:Y:S01]  /*11b20*/  SHF.R.S32.HI R2, RZ, 0x1f, R225 ;  /* 0x0000001fff027819 */ /* 0x000fe200000114e1 */
[----:B------:R-:W-:Y:S01]  /*11b30*/  IMAD.MOV.U32 R15, RZ, RZ, R6 ;  /* 0x000000ffff0f7224 */ /* 0x000fe200078e0006 */
[----:B------:R-:W-:Y:S02]  /*11b40*/  LOP3.LUT P0, RZ, R82, 0x2, RZ, 0xc0, !PT ;  /* 0x0000000252ff7812 */ /* 0x000fe4000780c0ff */
[----:B------:R-:W-:Y:S01]  /*11b50*/  SHF.R.S32.HI R8, RZ, 0x1f, R221 ;  /* 0x0000001fff087819 */ /* 0x000fe200000114dd */
[----:B------:R-:W-:Y:S01]  /*11b60*/  IMAD R4, R2, c[0x0][0x208], RZ ;  /* 0x0000820002047a24 */ /* 0x000fe200078e02ff */
[----:B------:R-:W-:Y:S01]  /*11b70*/  ISETP.GE.AND P3, PT, R212, c[0x0][0x1d4], PT ;  /* 0x00007500d4007a0c */ /* 0x000fe20003f66270 */
[C---:B------:R-:W-:Y:S04]  /*11b80*/  IMAD.WIDE.U32 R2, R225.reuse, c[0x0][0x208], RZ ;  /* 0x00008200e1027a25 */ /* 0x040fe800078e00ff */
[----:B------:R-:W-:Y:S04]  /*11b90*/  IMAD R4, R225, c[0x0][0x20c], R4 ;  /* 0x00008300e1047a24 */ /* 0x000fe800078e0204 */
[----:B------:R-:W-:Y:S02]  /*11ba0*/  IMAD.IADD R3, R3, 0x1, R4 ;  /* 0x0000000103037824 */ /* 0x000fe400078e0204 */
[----:B------:R-:W-:Y:S02]  /*11bb0*/  IMAD R4, R8, c[0x0][0x218], RZ ;  /* 0x0000860008047a24 */ /* 0x000fe400078e02ff */
[C---:B------:R-:W-:Y:S01]  /*11bc0*/  IMAD.WIDE.U32 R8, R221.reuse, c[0x0][0x218], R2 ;  /* 0x00008600dd087a25 */ /* 0x040fe200078e0002 */
[C---:B------:R-:W-:Y:S02]  /*11bd0*/  IADD3 R2, R200.reuse, 0x20, RZ ;  /* 0x00000020c8027810 */ /* 0x040fe40007ffe0ff */
[----:B------:R-:W-:Y:S01]  /*11be0*/  @P0 IADD3 R2, R200, -0x20, RZ ;  /* 0xffffffe0c8020810 */ /* 0x000fe20007ffe0ff */
[----:B------:R1:W3:Y:S01]  /*11bf0*/  LDSM.16.M88.4 R16, [R200] ;  /* 0x00000000c810783b */ /* 0x0002e20000000200 */
[----:B------:R-:W-:Y:S03]  /*11c00*/  IMAD R4, R221, c[0x0][0x21c], R4 ;  /* 0x00008700dd047a24 */ /* 0x000fe600078e0204 */
        /* <DEDUP_REMOVED lines=12> */
[----:B------:R1:W1:Y:S01]  /*11cd0*/  LDSM.16.M88.4 R64, [R200+0x3000] ;  /* 0x00300000c840783b */ /* 0x0002620000000200 */
[----:B--2---:R-:W-:Y:S04]  /*11ce0*/  IADD3 R3, P1, R10, R8, RZ ;  /* 0x000000080a037210 */ /* 0x004fe80007f3e0ff */
[----:B------:R-:W-:Y:S02]  /*11cf0*/  IADD3.X R4, R251, R9, R4, P1, !PT ;  /* 0x00000009fb047210 */ /* 0x000fe40000ffe404 */
[C---:B------:R-:W-:Y:S04]  /*11d00*/  LEA R8, P0, R3.reuse, c[0x0][0x1f8], 0x1 ;  /* 0x00007e0003087a11 */ /* 0x040fe800078008ff */
[----:B------:R-:W-:Y:S01]  /*11d10*/  LEA.HI.X R4, R3, c[0x0][0x1fc], R4, 0x1, P0 ;  /* 0x00007f0003047a11 */ /* 0x000fe200000f0c04 */
[----:B------:R-:W-:-:S06]  /*11d20*/  BRA.DIV ~URZ, `(.L_x_444) ;  /* 0x000084c27f007947 */ /* 0x000fcc000b800000 */
[----:B-1-34-:R1:W2:Y:S02]  /*11d30*/  SHFL.IDX PT, R3, R4, RZ, 0x181f ;  /* 0x00181fff04037589 */ /* 0x01a2a400000e0000 */
.L_x_531:
[----:B------:R-:W3:Y:S01]  /*11d40*/  SHFL.IDX PT, R2, R8, RZ, 0x181f ;  /* 0x00181fff08027589 */ /* 0x000ee200000e0000 */
[----:B------:R-:W-:Y:S01]  /*11d50*/  LOP3.LUT P1, RZ, R234, 0x2, RZ, 0xc0, !PT ;  /* 0x00000002eaff7812 */ /* 0x000fe2000782c0ff */
[----:B------:R-:W-:Y:S01]  /*11d60*/  BSSY B0, `(.L_x_445) ;  /* 0x0000035000007945 */ /* 0x000fe20003800000 */
[----:B------:R-:W-:Y:S01]  /*11d70*/  SEL R211, RZ, 0x10, P3 ;  /* 0x00000010ffd37807 */ /* 0x000fe20001800000 */
[----:B------:R-:W4:Y:S01]  /*11d80*/  SHFL.IDX PT, R9, R8, 0x1, 0x181f ;  /* 0x00381f0008097f89 */ /* 0x000f2200000e0000 */
[----:B------:R-:W-:Y:S03]  /*11d90*/  SEL R210, RZ, 0x10, P1 ;  /* 0x00000010ffd27807 */ /* 0x000fe60000800000 */
[----:B------:R-:W5:Y:S01]  /*11da0*/  S2R R20, SR_TID.X ;  /* 0x0000000000147919 */ /* 0x000f620000002100 */
[----:B------:R-:W-:Y:S02]  /*11db0*/  ISETP.NE.U32.AND P2, PT, R210, RZ, PT ;  /* 0x000000ffd200720c */ /* 0x000fe40003f45070 */
[CC--:B---3--:R-:W-:Y:S05]  /*11dc0*/  IADD3 R10, P0, R2.reuse, R216.reuse, RZ ;  /* 0x000000d8020a7210 */ /* 0x0c8fea0007f1e0ff */
[C-C-:B--2---:R-:W-:Y:S01]  /*11dd0*/  IMAD.X R11, R3.reuse, 0x1, R217.reuse, P0 ;  /* 0x00000001030b7824 */ /* 0x144fe200000e06d9 */
[-C--:B------:R-:W-:Y:S04]  /*11de0*/  IADD3 R2, P0, R2, R219.reuse, RZ ;  /* 0x000000db02027210 */ /* 0x080fe80007f1e0ff */
[----:B------:R-:W-:Y:S01]  /*11df0*/  @!PT LDS RZ, [RZ] ;  /* 0x00000000fffff984 */ /* 0x000fe20000000800 */
[----:B------:R2:W-:Y:S01]  /*11e00*/  LDGSTS.E.BYPASS.LTC128B.128 [R213+0x100], [R10.64], !P1 ;  /* 0x001000000ad57fae */ /* 0x0005e2000c901d48 */
[--C-:B------:R-:W-:Y:S05]  /*11e10*/  IMAD.X R3, R3, 0x1, R218.reuse, P0 ;  /* 0x0000000103037824 */ /* 0x100fea00000e06da */
[----:B------:R4:W-:Y:S04]  /*11e20*/  LDGSTS.E.BYPASS.LTC128B.128 [R213+0x3900], [R2.64], !P3 ;  /* 0x0390000002d57fae */ /* 0x0009e8000d901d48 */
[----:B--2---:R-:W2:Y:S01]  /*11e30*/  SHFL.IDX PT, R10, R4, 0x1, 0x181f ;  /* 0x00381f00040a7f89 */ /* 0x004ea200000e0000 */
[C---:B----4-:R-:W-:Y:S05]  /*11e40*/  IADD3 R2, P0, R9.reuse, R216, RZ ;  /* 0x000000d809027210 */ /* 0x050fea0007f1e0ff */
[C-C-:B--2---:R-:W-:Y:S05]  /*11e50*/  IMAD.X R3, R10.reuse, 0x1, R217.reuse, P0 ;  /* 0x000000010a037824 */ /* 0x144fea00000e06d9 */
        /* <DEDUP_REMOVED lines=8> */
[-C--:B--2---:R-:W-:Y:S04]  /*11ee0*/  IADD3 R2, P1, P0, R2, R9.reuse, R216 ;  /* 0x0000000902027210 */ /* 0x084fe8000783e0d8 */
[-C--:B---3--:R-:W-:Y:S05]  /*11ef0*/  IADD3.X R3, RZ, R10.reuse, R217, P1, P0 ;  /* 0x0000000aff037210 */ /* 0x088fea0000fe04d9 */
[----:B------:R2:W-:Y:S01]  /*11f00*/  LDGSTS.E.BYPASS.LTC128B.128.ZFILL [R213+0x2100], [R2.64], P2 ;  /* 0x0210000002d57fae */ /* 0x0005e20009141d48 */
[C---:B------:R-:W-:Y:S02]  /*11f10*/  ISETP.NE.U32.AND P2, PT, R211.reuse, RZ, PT ;  /* 0x000000ffd300720c */ /* 0x040fe40003f45070 */
[----:B--2---:R-:W-:Y:S04]  /*11f20*/  IADD3 R2, -R211, 0x10, RZ ;  /* 0x00000010d3027810 */ /* 0x004fe80007ffe1ff */
[----:B------:R-:W-:Y:S04]  /*11f30*/  LOP3.LUT R2, R2, 0xf, RZ, 0xc0, !PT ;  /* 0x0000000f02027812 */ /* 0x000fe800078ec0ff */
[----:B------:R-:W-:Y:S04]  /*11f40*/  IADD3 R2, P1, P0, R2, R9, R219 ;  /* 0x0000000902027210 */ /* 0x000fe8000783e0db */
[----:B------:R-:W-:Y:S02]  /*11f50*/  IADD3.X R3, RZ, R10, R218, P1, P0 ;  /* 0x0000000aff037210 */ /* 0x000fe40000fe04da */
[----:B-----5:R-:W-:Y:S03]  /*11f60*/  ISETP.GT.AND P0, PT, R20, 0x7f, PT ;  /* 0x0000007f1400780c */ /* 0x020fe60003f04270 */
[----:B------:R2:W-:Y:S10]  /*11f70*/  LDGSTS.E.BYPASS.LTC128B.128.ZFILL [R213+0x5900], [R2.64], P2 ;  /* 0x0590000002d57fae */ /* 0x0005f40009141d48 */
[----:B------:R-:W-:-:S05]  /*11f80*/  @P0 BRA `(.L_x_446) ;  /* 0x0000012000000947 */ /* 0x000fca0003800000 */
[----:B------:R-:W-:-:S05]  /*11f90*/  BRA.DIV ~URZ, `(.L_x_447) ;  /* 0x000082c27f007947 */ /* 0x000fca000b800000 */
[----:B------:R3:W4:Y:S04]  /*11fa0*/  SHFL.IDX PT, R9, R4, 0x3, 0x181f ;  /* 0x00781f0004097f89 */ /* 0x00072800000e0000 */
[----:B-1----:R3:W1:Y:S02]  /*11fb0*/  SHFL.IDX PT, R4, R8, 0x3, 0x181f ;  /* 0x00781f0008047f89 */ /* 0x00266400000e0000 */
.L_x_532:
[C---:B--2---:R-:W-:Y:S02]  /*11fc0*/  IADD3 R2, -R210.reuse, 0x10, RZ ;  /* 0x00000010d2027810 */ /* 0x044fe40007ffe1ff */
[----:B------:R-:W-:Y:S02]  /*11fd0*/  ISETP.NE.U32.AND P0, PT, R210, RZ, PT ;  /* 0x000000ffd200720c */ /* 0x000fe40003f05070 */
[----:B------:R-:W-:Y:S04]  /*11fe0*/  LOP3.LUT R2, R2, 0xf, RZ, 0xc0, !PT ;  /* 0x0000000f02027812 */ /* 0x000fe800078ec0ff */
[-C--:B-1----:R-:W-:Y:S04]  /*11ff0*/  IADD3 R2, P2, P1, R2, R4.reuse, R216 ;  /* 0x0000000402027210 */ /* 0x082fe8000795e0d8 */
[-C--:B----4-:R-:W-:Y:S05]  /*12000*/  IADD3.X R3, RZ, R9.reuse, R217, P2, P1 ;  /* 0x00000009ff037210 */ /* 0x090fea00017e24d9 */
        /* <DEDUP_REMOVED lines=10> */
.L_x_446:
[----:B------:R-:W-:Y:S05]  /*120b0*/  BSYNC B0 ;  /* 0x0000000000007941 */ /* 0x000fea0003800000 */
.L_x_445:
[----:B------:R-:W0:Y:S01]  /*120c0*/  LDGDEPBAR ;  /* 0x00000000000079af */ /* 0x000e220000000000 */
[----:B------:R-:W-:Y:S01]  /*120d0*/  WARPSYNC 0xffffffff ;  /* 0xffffffff00007948 */ /* 0x000fe20003800000 */
[C---:B---3--:R-:W-:Y:S01]  /*120e0*/  HMMA.16816.F32 R8, R140.reuse, R16, RZ ;  /* 0x000000108c08723c */ /* 0x048fe200000018ff */
[----:B------:R-:W-:Y:S02]  /*120f0*/  BSSY B0, `(.L_x_448) ;  /* 0x0000185000007945 */ /* 0x000fe40003800000 */
[----:B------:R-:W-:Y:S02]  /*12100*/  LOP3.LUT P0, RZ, R82, 0x4, RZ, 0xc0, !PT ;  /* 0x0000000452ff7812 */ /* 0x000fe4000780c0ff */
[C---:B-12---:R-:W-:Y:S03]  /*12110*/  IADD3 R2, R200.reuse, 0x40, RZ ;  /* 0x00000040c8027810 */ /* 0x046fe60007ffe0ff */
        /* <DEDUP_REMOVED lines=40> */
[----:B------:R-:W2:Y:S07]  /*123a0*/  LDSM.16.M88.4 R152, [R83+-0x3800] ;  /* 0xffc800005398783b */ /* 0x000eae0000000200 */
[C---:B---3--:R-:W-:Y:S08]  /*123b0*/  HMMA.16816.F32 R28, R176.reuse, R156, R28 ;  /* 0x0000009cb01c723c */ /* 0x048ff0000000181c */
[C---:B------:R-:W-:Y:S01]  /*123c0*/  HMMA.16816.F32 R32, R176.reuse, R158, R32 ;  /* 0x0000009eb020723c */ /* 0x040fe20000001820 */
[----:B------:R-:W3:Y:S07]  /*123d0*/  LDSM.16.M88.4 R156, [R83+-0x3000] ;  /* 0xffd00000539c783b */ /* 0x000eee0000000200 */
[C---:B----4-:R-:W-:Y:S08]  /*123e0*/  HMMA.16816.F32 R36, R176.reuse, R160, R36 ;  /* 0x000000a0b024723c */ /* 0x050ff00000001824 */
[C---:B------:R-:W-:Y:S01]  /*123f0*/  HMMA.16816.F32 R40, R176.reuse, R162, R40 ;  /* 0x000000a2b028723c */ /* 0x040fe20000001828 */
[----:B------:R-:W4:Y:S07]  /*12400*/  LDSM.16.M88.4 R160, [R83+-0x2800] ;  /* 0xffd8000053a0783b */ /* 0x000f2e0000000200 */
[C---:B-----5:R-:W-:Y:S08]  /*12410*/  HMMA.16816.F32 R44, R176.reuse, R164, R44 ;  /* 0x000000a4b02c723c */ /* 0x060ff0000000182c */
[C---:B------:R-:W-:Y:S01]  /*12420*/  HMMA.16816.F32 R48, R176.reuse, R166, R48 ;  /* 0x000000a6b030723c */ /* 0x040fe20000001830 */
[----:B------:R-:W5:Y:S07]  /*12430*/  LDSM.16.M88.4 R164, [R83+-0x2000] ;  /* 0xffe0000053a4783b */ /* 0x000f6e0000000200 */
[C---:B------:R-:W-:Y:S08]  /*12440*/  HMMA.16816.F32 R52, R176.reuse, R168, R52 ;  /* 0x000000a8b034723c */ /* 0x040ff00000001834 */
[C---:B------:R-:W-:Y:S01]  /*12450*/  HMMA.16816.F32 R56, R176.reuse, R170, R56 ;  /* 0x000000aab038723c */ /* 0x040fe20000001838 */
[----:B------:R-:W4:Y:S07]  /*12460*/  LDSM.16.M88.4 R168, [R83+-0x1800] ;  /* 0xffe8000053a8783b */ /* 0x000f2e0000000200 */
[C---:B-1----:R-:W-:Y:S08]  /*12470*/  HMMA.16816.F32 R60, R176.reuse, R148, R60 ;  /* 0x00000094b03c723c */ /* 0x042ff0000000183c */
[----:B------:R-:W-:Y:S01]  /*12480*/  HMMA.16816.F32 R64, R176, R150, R64 ;  /* 0x00000096b040723c */ /* 0x000fe20000001840 */
[----:B------:R-:W1:Y:S07]  /*12490*/  LDSM.16.M88.4 R148, [R83+-0x1000] ;  /* 0xfff000005394783b */ /* 0x000e6e0000000200 */
[C---:B--2---:R-:W-:Y:S08]  /*124a0*/  HMMA.16816.F32 R8, R180.reuse, R152, R8 ;  /* 0x00000098b408723c */ /* 0x044ff00000001808 */
[C---:B------:R-:W-:Y:S01]  /*124b0*/  HMMA.16816.F32 R16, R180.reuse, R154, R16 ;  /* 0x0000009ab410723c */ /* 0x040fe20000001810 */
[----:B------:R-:W2:Y:S07]  /*124c0*/  LDSM.16.M88.4 R152, [R83+-0x800] ;  /* 0xfff800005398783b */ /* 0x000eae0000000200 */
        /* <DEDUP_REMOVED lines=65> */
[----:B------:R-:W4:Y:S07]  /*128e0*/  LDSM.16.M88.4 R168, [R83] ;  /* 0x0000000053a8783b */ /* 0x000f2e0000000200 */
        /* <DEDUP_REMOVED lines=17> */
[----:B------:R-:W-:Y:S02]  /*12a00*/  FMUL.FTZ R4, R18, c[0x0][0x320] ;  /* 0x0000c80012047a20 */ /* 0x000fe40000410000 */
[----:B------:R-:W-:Y:S04]  /*12a10*/  FMUL.FTZ R3, R19, c[0x0][0x320] ;  /* 0x0000c80013037a20 */ /* 0x000fe80000410000 */
[----:B------:R3:W4:Y:S10]  /*12a20*/  MUFU.TANH R173, R4 ;  /* 0x0000000400ad7308 */ /* 0x0007340000002400 */
[----:B------:R-:W2:Y:S01]  /*12a30*/  MUFU.TANH R171, R3 ;  /* 0x0000000300ab7308 */ /* 0x000ea20000002400 */
        /* <DEDUP_REMOVED lines=11> */
[C---:B-1----:R-:W-:Y:S07]  /*12af0*/  HMMA.16816.F32 R28, R196.reuse, R8, R28 ;  /* 0x00000008c41c723c */ /* 0x042fee000000181c */
[----:B------:R-:W-:Y:S01]  /*12b00*/  FMUL.FTZ R8, R26, c[0x0][0x320] ;  /* 0x0000c8001a087a20 */ /* 0x000fe20000410000 */
[C---:B------:R-:W-:Y:S03]  /*12b10*/  HMMA.16816.F32 R32, R196.reuse, R10, R32 ;  /* 0x0000000ac420723c */ /* 0x040fe60000001820 */
[----:B------:R1:W1:Y:S01]  /*12b20*/  MUFU.TANH R166, R8 ;  /* 0x0000000800a67308 */ /* 0x0002620000002400 */
[----:B-----5:R-:W-:Y:S02]  /*12b30*/  FMUL.FTZ R2, R17, c[0x0][0x320] ;  /* 0x0000c80011027a20 */ /* 0x020fe40000410000 */
[----:B------:R-:W5:Y:S07]  /*12b40*/  LDSM.16.M88.4 R16, [R83+0x1800] ;  /* 0x001800005310783b */ /* 0x000f6e0000000200 */
[----:B------:R2:W2:Y:S03]  /*12b50*/  MUFU.TANH R168, R2 ;  /* 0x0000000200a87308 */ /* 0x0004a60000002400 */
[----:B------:R-:W-:Y:S07]  /*12b60*/  FMUL.FTZ R3, R28, c[0x0][0x320] ;  /* 0x0000c8001c037a20 */ /* 0x000fee0000410000 */
[----:B------:R-:W3:Y:S01]  /*12b70*/  MUFU.TANH R156, R3 ;  /* 0x00000003009c7308 */ /* 0x000ee20000002400 */
[----:B------:R-:W-:Y:S01]  /*12b80*/  FMUL.FTZ R4, R35, c[0x0][0x320] ;  /* 0x0000c80023047a20 */ /* 0x000fe20000410000 */
[----:B-1----:R-:W1:Y:S08]  /*12b90*/  LDSM.16.M88.4 R8, [R83+0x2000] ;  /* 0x002000005308783b */ /* 0x002e700000000200 */
[----:B------:R-:W1:Y:S01]  /*12ba0*/  MUFU.TANH R157, R4 ;  /* 0x00000004009d7308 */ /* 0x000e620000002400 */
[----:B--2---:R-:W-:Y:S09]  /*12bb0*/  FMUL.FTZ R2, R20, c[0x0][0x320] ;  /* 0x0000c80014027a20 */ /* 0x004ff20000410000 */
[----:B------:R2:W1:Y:S01]  /*12bc0*/  MUFU.TANH R164, R2 ;  /* 0x0000000200a47308 */ /* 0x0004620000002400 */
[C---:B-----5:R-:W-:Y:S07]  /*12bd0*/  HMMA.16816.F32 R36, R196.reuse, R16, R36 ;  /* 0x00000010c424723c */ /* 0x060fee0000001824 */
[----:B------:R-:W-:Y:S01]  /*12be0*/  FMUL.FTZ R16, R34, c[0x0][0x320] ;  /* 0x0000c80022107a20 */ /* 0x000fe20000410000 */
[C---:B------:R-:W-:Y:S03]  /*12bf0*/  HMMA.16816.F32 R40, R196.reuse, R18, R40 ;  /* 0x00000012c428723c */ /* 0x040fe60000001828 */
[----:B------:R5:W3:Y:S05]  /*12c00*/  MUFU.TANH R158, R16 ;  /* 0x00000010009e7308 */ /* 0x000aea0000002400 */
[C---:B-1----:R-:W-:Y:S04]  /*12c10*/  HMMA.16816.F32 R44, R196.reuse, R8, R44 ;  /* 0x00000008c42c723c */ /* 0x042fe8000000182c */
[----:B--2---:R-:W-:Y:S04]  /*12c20*/  FMUL.FTZ R2, R21, c[0x0][0x320] ;  /* 0x0000c80015027a20 */ /* 0x004fe80000410000 */
[----:B------:R-:W-:Y:S01]  /*12c30*/  FMUL.FTZ R3, R36, c[0x0][0x320] ;  /* 0x0000c80024037a20 */ /* 0x000fe20000410000 */
[----:B------:R1:W2:Y:S01]  /*12c40*/  MUFU.TANH R163, R2 ;  /* 0x0000000200a37308 */ /* 0x0002a20000002400 */
[C---:B------:R-:W-:Y:S06]  /*12c50*/  HMMA.16816.F32 R48, R196.reuse, R10, R48 ;  /* 0x0000000ac430723c */ /* 0x040fec0000001830 */
[----:B------:R-:W-:Y:S02]  /*12c60*/  FMUL.FTZ R8, R42, c[0x0][0x320] ;  /* 0x0000c8002a087a20 */ /* 0x000fe40000410000 */
[----:B------:R-:W-:Y:S01]  /*12c70*/  FMUL.FTZ R4, R43, c[0x0][0x320] ;  /* 0x0000c8002b047a20 */ /* 0x000fe20000410000 */
[----:B-----5:R-:W5:Y:S01]  /*12c80*/  LDSM.16.M88.4 R16, [R83+0x2800] ;  /* 0x002800005310783b */ /* 0x020f620000000200 */
[----:B------:R2:W2:Y:S10]  /*12c90*/  MUFU.TANH R42, R8 ;  /* 0x00000008002a7308 */ /* 0x0004b40000002400 */
[----:B------:R3:W3:Y:S01]  /*12ca0*/  MUFU.TANH R150, R3 ;  /* 0x0000000300967308 */ /* 0x0006e20000002400 */
[----:B-1----:R-:W-:Y:S09]  /*12cb0*/  FMUL.FTZ R2, R22, c[0x0][0x320] ;  /* 0x0000c80016027a20 */ /* 0x002ff20000410000 */
[----:B------:R1:W1:Y:S01]  /*12cc0*/  MUFU.TANH R169, R2 ;  /* 0x0000000200a97308 */ /* 0x0002620000002400 */
[----:B--2---:R-:W2:Y:S01]  /*12cd0*/  LDSM.16.M88.4 R8, [R83+0x3000] ;  /* 0x003000005308783b */ /* 0x004ea20000000200 */
[----:B------:R-:W-:Y:S07]  /*12ce0*/  DEPBAR.LE SB0, 0x0 ;  /* 0x000080000000791a */ /* 0x000fee0000000000 */
[----:B------:R-:W-:Y:S01]  /*12cf0*/  BAR.SYNC.DEFER_BLOCKING 0x0 ;  /* 0x0000000000007b1d */ /* 0x000fe20000010000 */
[----:B---3--:R-:W-:Y:S05]  /*12d00*/  FMUL.FTZ R3, R44, c[0x0][0x320] ;  /* 0x0000c8002c037a20 */ /* 0x008fea0000410000 */
[----:B------:R3:W2:Y:S01]  /*12d10*/  MUFU.TANH R35, R3 ;  /* 0x0000000300237308 */ /* 0x0006a20000002400 */
[C---:B-----5:R-:W-:Y:S05]  /*12d20*/  HMMA.16816.F32 R52, R196.reuse, R16, R52 ;  /* 0x00000010c434723c */ /* 0x060fea0000001834 */
[----:B-1----:R-:W-:Y:S02]  /*12d30*/  FMUL.FTZ R2, R23, c[0x0][0x320] ;  /* 0x0000c80017027a20 */ /* 0x002fe40000410000 */
[----:B------:R-:W-:Y:S01]  /*12d40*/  FMUL.FTZ R16, R50, c[0x0][0x320] ;  /* 0x0000c80032107a20 */ /* 0x000fe20000410000 */
[C---:B------:R-:W-:Y:S01]  /*12d50*/  HMMA.16816.F32 R56, R196.reuse, R18, R56 ;  /* 0x00000012c438723c */ /* 0x040fe20000001838 */
[----:B------:R1:W1:Y:S11]  /*12d60*/  MUFU.TANH R167, R2 ;  /* 0x0000000200a77308 */ /* 0x0002760000002400 */
[----:B------:R-:W-:Y:S04]  /*12d70*/  @!UPT UIADD3 URZ, URZ, URZ, URZ ;  /* 0x0000003f3f3ff290 */ /* 0x000fe8000fffe03f */
[----:B---3--:R-:W-:Y:S01]  /*12d80*/  FMUL.FTZ R3, R53, c[0x0][0x320] ;  /* 0x0000c80035037a20 */ /* 0x008fe20000410000 */
[C---:B--2---:R-:W-:Y:S03]  /*12d90*/  HMMA.16816.F32 R60, R196.reuse, R8, R60 ;  /* 0x00000008c43c723c */ /* 0x044fe6000000183c */
[----:B------:R-:W2:Y:S01]  /*12da0*/  MUFU.TANH R28, R3 ;  /* 0x00000003001c7308 */ /* 0x000ea20000002400 */
[----:B-1----:R-:W-:Y:S04]  /*12db0*/  FMUL.FTZ R2, R24, c[0x0][0x320] ;  /* 0x0000c80018027a20 */ /* 0x002fe80000410000 */
[----:B------:R-:W-:Y:S05]  /*12dc0*/  HMMA.16816.F32 R64, R196, R10, R64 ;  /* 0x0000000ac440723c */ /* 0x000fea0000001840 */
[----:B------:R1:W3:Y:S02]  /*12dd0*/  MUFU.TANH R162, R2 ;  /* 0x0000000200a27308 */ /* 0x0002e40000002400 */
        /* <DEDUP_REMOVED lines=22> */
[----:B------:R5:W1:Y:S10]  /*12f40*/  MUFU.TANH R41, R4 ;  /* 0x0000000400297308 */ /* 0x000a740000002400 */
[----:B------:R1:W1:Y:S01]  /*12f50*/  MUFU.TANH R38, R2 ;  /* 0x0000000200267308 */ /* 0x0002620000002400 */
[----:B-----5:R-:W-:Y:S09]  /*12f60*/  FMUL.FTZ R4, R51, c[0x0][0x320] ;  /* 0x0000c80033047a20 */ /* 0x020ff20000410000 */
[----:B------:R-:W2:Y:S01]  /*12f70*/  MUFU.TANH R36, R4 ;  /* 0x0000000400247308 */ /* 0x000ea20000002400 */
[----:B-1----:R-:W-:Y:S09]  /*12f80*/  FMUL.FTZ R2, R45, c[0x0][0x320] ;  /* 0x0000c8002d027a20 */ /* 0x002ff20000410000 */
        /* <DEDUP_REMOVED lines=38> */
[----:B------:R1:W1:Y:S01]  /*131f0*/  MUFU.TANH R20, R2 ;  /* 0x0000000200147308 */ /* 0x0002620000002400 */
[----:B------:R-:W-:-:S05]  /*13200*/  @!P0 BRA `(.L_x_449) ;  /* 0x0000073000008947 */ /* 0x000fca0003800000 */
[----:B-1234-:R-:W-:Y:S01]  /*13210*/  IMAD.MOV.U32 R2, RZ, RZ, c[0x0][0x2b8] ;  /* 0x0000ae00ff027624 */ /* 0x01efe200078e00ff */
[----:B------:R-:W2:Y:S01]  /*13220*/  LDL R228, [R1+0x1c] ;  /* 0x00001c0001e47983 */ /* 0x000ea20000100800 */
[----:B------:R-:W-:Y:S01]  /*13230*/  IMAD.MOV.U32 R221, RZ, RZ, RZ ;  /* 0x000000ffffdd7224 */ /* 0x000fe200078e00ff */
[----:B------:R-:W-:Y:S02]  /*13240*/  ISETP.GT.AND P0, PT, R0, 0x6f, PT ;  /* 0x0000006f0000780c */ /* 0x000fe40003f04270 */
[----:B------:R-:W3:Y:S01]  /*13250*/  LDL.64 R226, [R1+0x10] ;  /* 0x0000100001e27983 */ /* 0x000ee20000100a00 */
[----:B------:R-:W-:Y:S05]  /*13260*/  ISETP.NE.AND P1, PT, R2, 0x1, PT ;  /* 0x000000010200780c */ /* 0x000fea0003f25270 */
[----:B------:R-:W4:Y:S04]  /*13270*/  LDL R224, [R1+0x18] ;  /* 0x0000180001e07983 */ /* 0x000f280000100800 */
[----:B------:R-:W5:Y:S01]  /*13280*/  LDL.64 R222, [R1+0x8] ;  /* 0x0000080001de7983 */ /* 0x000f620000100a00 */
[----:B--2---:R-:W-:Y:S05]  /*13290*/  IMAD R3, R231, 0x70, R228 ;  /* 0x00000070e7037824 */ /* 0x004fea00078e02e4 */
[----:B------:R-:W-:Y:S05]  /*132a0*/  IADD3 R3, R3, -0x70, R0 ;  /* 0xffffff9003037810 */ /* 0x000fea0007ffe000 */
[----:B------:R-:W-:Y:S04]  /*132b0*/  @P1 IMAD.HI.U32 R4, R3, c[0x0][0x2bc], RZ ;  /* 0x0000af0003041a27 */ /* 0x000fe800078e00ff */
[--C-:B------:R-:W-:Y:S01]  /*132c0*/  IMAD.MOV.U32 R2, RZ, RZ, R3.reuse ;  /* 0x000000ffff027224 */ /* 0x100fe200078e0003 */
[----:B------:R-:W-:Y:S04]  /*132d0*/  @P1 SHF.R.U32.HI R2, RZ, c[0x0][0x2c0], R4 ;  /* 0x0000b000ff021a19 */ /* 0x000fe80000011604 */
[----:B---3--:R-:W-:Y:S01]  /*132e0*/  @!P0 IADD3 R4, P1, R2, R226, RZ ;  /* 0x000000e202048210 */ /* 0x008fe20007f3e0ff */
[----:B------:R-:W-:Y:S04]  /*132f0*/  IMAD.MOV R8, RZ, RZ, -R2 ;  /* 0x000000ffff087224 */ /* 0x000fe800078e0a02 */
[----:B------:R-:W-:Y:S01]  /*13300*/  IMAD R225, R8, c[0x0][0x2b8], R3 ;  /* 0x0000ae0008e17a24 */ /* 0x000fe200078e0203 */
[----:B----4-:R-:W-:Y:S02]  /*13310*/  @!P0 LEA.HI.X.SX32 R3, R2, R224, 0x1, P1 ;  /* 0x000000e002038211 */ /* 0x010fe400008f0eff */
[C---:B------:R-:W-:Y:S04]  /*13320*/  @!P0 LEA R2, P1, R4.reuse, c[0x0][0x2a0], 0x2 ;  /* 0x0000a80004028a11 */ /* 0x040fe800078210ff */
[----:B------:R-:W-:Y:S05]  /*13330*/  @!P0 LEA.HI.X R3, R4, c[0x0][0x2a4], R3, 0x2, P1 ;  /* 0x0000a90004038a11 */ /* 0x000fea00008f1403 */
[----:B------:R1:W2:Y:S02]  /*13340*/  @!P0 LDG.E R221, [R2.64] ;  /* 0x0000000802dd8981 */ /* 0x0002a4000c1e1900 */
[----:B-1----:R-:W-:Y:S05]  /*13350*/  SHF.R.S32.HI R2, RZ, 0x1f, R225 ;  /* 0x0000001fff027819 */ /* 0x002fea00000114e1 */
[----:B------:R-:W-:Y:S02]  /*13360*/  IMAD R4, R2, c[0x0][0x1e0], RZ ;  /* 0x0000780002047a24 */ /* 0x000fe400078e02ff */
[C---:B------:R-:W-:Y:S04]  /*13370*/  IMAD.WIDE.U32 R2, R225.reuse, c[0x0][0x1e0], RZ ;  /* 0x00007800e1027a25 */ /* 0x040fe800078e00ff */
[----:B------:R-:W-:Y:S04]  /*13380*/  IMAD R4, R225, c[0x0][0x1e4], R4 ;  /* 0x00007900e1047a24 */ /* 0x000fe800078e0204 */
[----:B------:R-:W-:Y:S01]  /*13390*/  IMAD.IADD R3, R3, 0x1, R4 ;  /* 0x0000000103037824 */ /* 0x000fe200078e0204 */
[----:B--2---:R-:W-:Y:S03]  /*133a0*/  SHF.R.S32.HI R4, RZ, 0x1f, R221 ;  /* 0x0000001fff047819 */ /* 0x004fe600000114dd */
[C---:B------:R-:W-:Y:S04]  /*133b0*/  IMAD.WIDE.U32 R2, R221.reuse, c[0x0][0x1f0], R2 ;  /* 0x00007c00dd027a25 */ /* 0x040fe800078e0002 */
[----:B------:R-:W-:Y:S01]  /*133c0*/  IMAD R4, R4, c[0x0][0x1f0], RZ ;  /* 0x00007c0004047a24 */ /* 0x000fe200078e02ff */
[----:B-----5:R-:W-:Y:S03]  /*133d0*/  IADD3 R2, P0, R222, R2, RZ ;  /* 0x00000002de027210 */ /* 0x020fe60007f1e0ff */
[----:B------:R-:W-:Y:S05]  /*133e0*/  IMAD R4, R221, c[0x0][0x1f4], R4 ;  /* 0x00007d00dd047a24 */ /* 0x000fea00078e0204 */
[----:B------:R-:W-:Y:S02]  /*133f0*/  IADD3.X R3, R252, R3, R4, P0, !PT ;  /* 0x00000003fc037210 */ /* 0x000fe400007fe404 */
[C---:B------:R-:W-:Y:S04]  /*13400*/  LEA R8, P0, R2.reuse, c[0x0][0x1c8], 0x1 ;  /* 0x0000720002087a11 */ /* 0x040fe800078008ff */
[----:B------:R-:W-:Y:S01]  /*13410*/  LEA.HI.X R4, R2, c[0x0][0x1cc], R3, 0x1, P0 ;  /* 0x0000730002047a11 */ /* 0x000fe200000f0c03 */
[----:B------:R-:W-:-:S06]  /*13420*/  BRA.DIV ~URZ, `(.L_x_450) ;  /* 0x00006f027f007947 */ /* 0x000fcc000b800000 */
[----:B------:R1:W2:Y:S02]  /*13430*/  SHFL.IDX PT, R10, R4, RZ, 0x181f ;  /* 0x00181fff040a7589 */ /* 0x0002a400000e0000 */
.L_x_533:
[----:B------:R-:W-:-:S05]  /*13440*/  BRA.DIV ~URZ, `(.L_x_451) ;  /* 0x00006f527f007947 */ /* 0x000fca000b800000 */
[----:B------:R3:W4:Y:S02]  /*13450*/  SHFL.IDX PT, R9, R8, RZ, 0x181f ;  /* 0x00181fff08097589 */ /* 0x00072400000e0000 */
.L_x_534:
[----:B------:R-:W-:Y:S11]  /*13460*/  ISETP.GE.AND P0, PT, R220, 0x1, PT ;  /* 0x00000001dc00780c */ /* 0x000ff60003f06270 */
[----:B------:R-:W-:Y:S02]  /*13470*/  @!UPT UIADD3 URZ, URZ, URZ, URZ ;  /* 0x0000003f3f3ff290 */ /* 0x000fe4000fffe03f */
[C---:B------:R-:W-:Y:S02]  /*13480*/  @P0 IADD3 R2, -R210.reuse, 0x10, RZ ;  /* 0x00000010d2020810 */ /* 0x040fe40007ffe1ff */
[----:B------:R-:W-:Y:S02]  /*13490*/  @P0 ISETP.NE.U32.AND P1, PT, R210, RZ, PT ;  /* 0x000000ffd200020c */ /* 0x000fe40003f25070 */
        /* <DEDUP_REMOVED lines=13> */
[----:B------:R-:W-:-:S05]  /*13570*/  BRA.DIV ~URZ, `(.L_x_452) ;  /* 0x00006e927f007947 */ /* 0x000fca000b800000 */
[----:B------:R4:W1:Y:S04]  /*13580*/  SHFL.IDX PT, R10, R4, 0x1, 0x181f ;  /* 0x00381f00040a7f89 */ /* 0x00086800000e0000 */
[----:B------:R4:W2:Y:S02]  /*13590*/  SHFL.IDX PT, R9, R8, 0x1, 0x181f ;  /* 0x00381f0008097f89 */ /* 0x0008a400000e0000 */
.L_x_535:
[----:B------:R-:W-:Y:S11]  /*135a0*/  ISETP.GE.AND P0, PT, R220, 0x21, PT ;  /* 0x00000021dc00780c */ /* 0x000ff60003f06270 */
[----:B------:R-:W-:Y:S02]  /*135b0*/  @!UPT UIADD3 URZ, URZ, URZ, URZ ;  /* 0x0000003f3f3ff290 */ /* 0x000fe4000fffe03f */
[C---:B--2---:R-:W-:Y:S02]  /*135c0*/  @P0 IADD3 R2, -R210.reuse, 0x10, RZ ;  /* 0x00000010d2020810 */ /* 0x044fe40007ffe1ff */
[----:B------:R-:W-:Y:S02]  /*135d0*/  @P0 ISETP.NE.U32.AND P1, PT, R210, RZ, PT ;  /* 0x000000ffd200020c */ /* 0x000fe40003f25070 */
        /* <DEDUP_REMOVED lines=13> */
[----:B------:R-:W-:-:S05]  /*136b0*/  BRA.DIV ~URZ, `(.L_x_453) ;  /* 0x00006e227f007947 */ /* 0x000fca000b800000 */
[----:B------:R2:W1:Y:S02]  /*136c0*/  SHFL.IDX PT, R10, R4, 0x2, 0x181f ;  /* 0x00581f00040a7f89 */ /* 0x00046400000e0000 */
.L_x_536:
[----:B------:R-:W-:-:S05]  /*136d0*/  BRA.DIV ~URZ, `(.L_x_454) ;  /* 0x00006e727f007947 */ /* 0x000fca000b800000 */
[----:B------:R2:W3:Y:S02]  /*136e0*/  SHFL.IDX PT, R9, R8, 0x2, 0x181f ;  /* 0x00581f0008097f89 */ /* 0x0004e400000e0000 */
.L_x_537:
[----:B------:R-:W-:Y:S11]  /*136f0*/  ISETP.GE.AND P0, PT, R220, 0x41, PT ;  /* 0x00000041dc00780c */ /* 0x000ff60003f06270 */
[----:B------:R-:W-:Y:S02]  /*13700*/  @!UPT UIADD3 URZ, URZ, URZ, URZ ;  /* 0x0000003f3f3ff290 */ /* 0x000fe4000fffe03f */
[C---:B-1----:R-:W-:Y:S02]  /*13710*/  @P0 IADD3 R2, -R210.reuse, 0x10, RZ ;  /* 0x00000010d2020810 */ /* 0x042fe40007ffe1ff */
[----:B------:R-:W-:Y:S02]  /*13720*/  @P0 ISETP.NE.U32.AND P1, PT, R210, RZ, PT ;  /* 0x000000ffd200020c */ /* 0x000fe40003f25070 */
        /* <DEDUP_REMOVED lines=14> */
[----:B------:R3:W1:Y:S04]  /*13810*/  SHFL.IDX PT, R9, R4, 0x3, 0x181f ;  /* 0x00781f0004097f89 */ /* 0x00066800000e0000 */
[----:B--2-4-:R3:W2:Y:S02]  /*13820*/  SHFL.IDX PT, R4, R8, 0x3, 0x181f ;  /* 0x00781f0008047f89 */ /* 0x0146a400000e0000 */
.L_x_538:
[----:B------:R-:W-:Y:S11]  /*13830*/  ISETP.GE.AND P0, PT, R220, 0x61, PT ;  /* 0x00000061dc00780c */ /* 0x000ff60003f06270 */
[----:B------:R-:W-:Y:S02]  /*13840*/  @!UPT UIADD3 URZ, URZ, URZ, URZ ;  /* 0x0000003f3f3ff290 */ /* 0x000fe4000fffe03f */
[C---:B-1----:R-:W-:Y:S02]  /*13850*/  @P0 IADD3 R2, -R210.reuse, 0x10, RZ ;  /* 0x00000010d2020810 */ /* 0x042fe40007ffe1ff */
[----:B------:R-:W-:Y:S02]  /*13860*/  @P0 ISETP.NE.U32.AND P1, PT, R210, RZ, PT ;  /* 0x000000ffd200020c */ /* 0x000fe40003f25070 */
        /* <DEDUP_REMOVED lines=13> */
.L_x_449:
[----:B--234-:R-:W-:Y:S05]  /*13940*/  BSYNC B0 ;  /* 0x0000000000007941 */ /* 0x01cfea0003800000 */
.L_x_448:
        /* <DEDUP_REMOVED lines=59> */
.L_x_539:
[----:B-12---:R-:W-:Y:S01]  /*13d00*/  FMNMX.FTZ R4, R4, R2, !PT ;  /* 0x0000000204047209 */ /* 0x006fe20007810000 */
[----:B------:R-:W-:-:S05]  /*13d10*/  BRA.DIV ~URZ, `(.L_x_457) ;  /* 0x000069c27f007947 */ /* 0x000fca000b800000 */
[----:B------:R-:W1:Y:S02]  /*13d20*/  SHFL.BFLY PT, R2, R4, 0x1, 0x1f ;  /* 0x0c201f0004027f89 */ /* 0x000e6400000e0000 */
[----:B-1----:R-:W-:Y:S02]  /*13d30*/  FMNMX.FTZ R6, R4, R2, !PT ;  /* 0x0000000204067209 */ /* 0x002fe40007810000 */
[----:B------:R-:W1:Y:S02]  /*13d40*/  SHFL.BFLY PT, R2, R8, 0x2, 0x1f ;  /* 0x0c401f0008027f89 */ /* 0x000e6400000e0000 */
[----:B-1----:R-:W-:Y:S05]  /*13d50*/  FMNMX.FTZ R4, R8, R2, !PT ;  /* 0x0000000208047209 */ /* 0x002fea0007810000 */
[----:B------:R1:W2:Y:S02]  /*13d60*/  SHFL.BFLY PT, R2, R4, 0x1, 0x1f ;  /* 0x0c201f0004027f89 */ /* 0x0002a400000e0000 */
.L_x_540:
[----:B------:R-:W-:Y:S01]  /*13d70*/  FMUL.FTZ R8, R6, c[0x0][0x2d0] ;  /* 0x0000b40006087a20 */ /* 0x000fe20000410000 */
[----:B-12---:R-:W-:Y:S01]  /*13d80*/  FMNMX.FTZ R4, R2, R4, !PT ;  /* 0x0000000402047209 */ /* 0x006fe20007810000 */
[----:B------:R-:W-:Y:S01]  /*13d90*/  FADD.FTZ R2, -R6, R15 ;  /* 0x0000000f06027221 */ /* 0x000fe20000010100 */
[----:B------:R-:W-:Y:S01]  /*13da0*/  WARPSYNC 0xffffffff ;  /* 0xffffffff00007948 */ /* 0x000fe20003800000 */
[--C-:B------:R-:W-:Y:S01]  /*13db0*/  FFMA.FTZ R10, R175, c[0x0][0x2d0], -R8.reuse ;  /* 0x0000b400af0a7a23 */ /* 0x100fe20000010808 */
[----:B------:R-:W-:Y:S01]  /*13dc0*/  ISETP.GT.AND P0, PT, R231, R250, PT ;  /* 0x000000fae700720c */ /* 0x000fe20003f04270 */
[----:B------:R-:W-:Y:S02]  /*13dd0*/  FMUL.FTZ R2, R2, c[0x0][0x2d0] ;  /* 0x0000b40002027a20 */ /* 0x000fe40000410000 */
[--C-:B------:R-:W-:Y:S02]  /*13de0*/  FFMA.FTZ R222, R148, c[0x0][0x2d0], -R8.reuse ;  /* 0x0000b40094de7a23 */ /* 0x100fe40000010808 */
[--C-:B------:R-:W-:Y:S01]  /*13df0*/  FFMA.FTZ R211, R38, c[0x0][0x2d0], -R8.reuse ;  /* 0x0000b40026d37a23 */ /* 0x100fe20000010808 */
[----:B------:R-:W-:Y:S01]  /*13e00*/  MUFU.EX2 R3, R2 ;  /* 0x0000000200037308 */ /* 0x000fe20000000800 */
        /* <DEDUP_REMOVED lines=26> */
[----:B------:R-:W-:Y:S03]  /*13fb0*/  FFMA.FTZ R162, R159, c[0x0][0x2d0], -R8 ;  /* 0x0000b4009fa27a23 */ /* 0x000fe60000010808 */
[----:B------:R-:W-:Y:S10]  /*13fc0*/  MUFU.EX2 R8, R10 ;  /* 0x0000000a00087308 */ /* 0x000ff40000000800 */
[----:B------:R-:W1:Y:S02]  /*13fd0*/  MUFU.EX2 R11, R15 ;  /* 0x0000000f000b7308 */ /* 0x000e640000000800 */
[----:B-1----:R-:W-:Y:S01]  /*13fe0*/  F2FP.PACK_AB R150, R11, R16 ;  /* 0x000000100b96723e */ /* 0x002fe200000000ff */
[----:B------:R-:W-:Y:S01]  /*13ff0*/  FFMA.FTZ R2, R3, R232, R8 ;  /* 0x000000e803027223 */ /* 0x000fe20000010008 */
[----:B------:R-:W-:Y:S01]  /*14000*/  F2FP.PACK_AB R148, R9, R8 ;  /* 0x000000080994723e */ /* 0x000fe200000000ff */
[----:B------:R-:W-:Y:S02]  /*14010*/  FMUL.FTZ R64, R3, R84 ;  /* 0x0000005403407220 */ /* 0x000fe40000410000 */
[----:B------:R-:W-:Y:S02]  /*14020*/  FADD.FTZ R10, R9, R2 ;  /* 0x00000002090a7221 */ /* 0x000fe40000010000 */
[C---:B------:R-:W-:Y:S02]  /*14030*/  FADD.FTZ R2, -R4.reuse, R5 ;  /* 0x0000000504027221 */ /* 0x040fe40000010100 */
[----:B------:R-:W-:Y:S02]  /*14040*/  FMUL.FTZ R5, R4, c[0x0][0x2d0] ;  /* 0x0000b40004057a20 */ /* 0x000fe40000410000 */
[----:B------:R-:W-:Y:S02]  /*14050*/  FMUL.FTZ R2, R2, c[0x0][0x2d0] ;  /* 0x0000b40002027a20 */ /* 0x000fe40000410000 */
[--C-:B------:R-:W-:Y:S02]  /*14060*/  FFMA.FTZ R8, R172, c[0x0][0x2d0], -R5.reuse ;  /* 0x0000b400ac087a23 */ /* 0x100fe40000010805 */
[----:B------:R-:W-:Y:S02]  /*14070*/  FMUL.FTZ R65, R3, R85 ;  /* 0x0000005503417220 */ /* 0x000fe40000410000 */
[----:B------:R-:W1:Y:S01]  /*14080*/  MUFU.EX2 R2, R2 ;  /* 0x0000000200027308 */ /* 0x000e620000000800 */
[--C-:B------:R-:W-:Y:S02]  /*14090*/  FFMA.FTZ R9, R214, c[0x0][0x2d0], -R5.reuse ;  /* 0x0000b400d6097a23 */ /* 0x100fe40000010805 */
[--C-:B------:R-:W-:Y:S02]  /*140a0*/  FFMA.FTZ R151, R171, c[0x0][0x2d0], -R5.reuse ;  /* 0x0000b400ab977a23 */ /* 0x100fe40000010805 */
[--C-:B------:R-:W-:Y:S02]  /*140b0*/  FFMA.FTZ R15, R173, c[0x0][0x2d0], -R5.reuse ;  /* 0x0000b400ad0f7a23 */ /* 0x100fe40000010805 */
[----:B------:R-:W-:Y:S02]  /*140c0*/  FMUL.FTZ R29, R3, R121 ;  /* 0x00000079031d7220 */ /* 0x000fe40000410000 */
[--C-:B------:R-:W-:Y:S01]  /*140d0*/  FFMA.FTZ R159, R165, c[0x0][0x2d0], -R5.reuse ;  /* 0x0000b400a59f7a23 */ /* 0x100fe20000010805 */
[----:B------:R2:W3:Y:S01]  /*140e0*/  MUFU.EX2 R18, R8 ;  /* 0x0000000800127308 */ /* 0x0004e20000000800 */
[--C-:B------:R-:W-:Y:S02]  /*140f0*/  FFMA.FTZ R165, R153, c[0x0][0x2d0], -R5.reuse ;  /* 0x0000b40099a57a23 */ /* 0x100fe40000010805 */
[--C-:B------:R-:W-:Y:S02]  /*14100*/  FFMA.FTZ R153, R152, c[0x0][0x2d0], -R5.reuse ;  /* 0x0000b40098997a23 */ /* 0x100fe40000010805 */
[--C-:B------:R-:W-:Y:S02]  /*14110*/  FFMA.FTZ R232, R30, c[0x0][0x2d0], -R5.reuse ;  /* 0x0000b4001ee87a23 */ /* 0x100fe40000010805 */
[C---:B------:R-:W-:Y:S02]  /*14120*/  FMUL.FTZ R28, R3.reuse, R120 ;  /* 0x00000078031c7220 */ /* 0x040fe40000410000 */
[----:B------:R-:W-:Y:S01]  /*14130*/  FMUL.FTZ R17, R3, R133 ;  /* 0x0000008503117220 */ /* 0x000fe20000410000 */
[----:B------:R-:W-:Y:S01]  /*14140*/  MUFU.EX2 R121, R15 ;  /* 0x0000000f00797308 */ /* 0x000fe20000000800 */
[--C-:B------:R-:W-:Y:S02]  /*14150*/  FFMA.FTZ R233, R27, c[0x0][0x2d0], -R5.reuse ;  /* 0x0000b4001be97a23 */ /* 0x100fe40000010805 */
[--C-:B------:R-:W-:Y:S02]  /*14160*/  FFMA.FTZ R238, R25, c[0x0][0x2d0], -R5.reuse ;  /* 0x0000b40019ee7a23 */ /* 0x100fe40000010805 */
[C---:B-1----:R-:W-:Y:S02]  /*14170*/  FMUL.FTZ R66, R2.reuse, R86 ;  /* 0x0000005602427220 */ /* 0x042fe40000410000 */
[C---:B------:R-:W-:Y:S02]  /*14180*/  FMUL.FTZ R67, R2.reuse, R87 ;  /* 0x0000005702437220 */ /* 0x040fe40000410000 */
[----:B------:R-:W1:Y:S01]  /*14190*/  LDSM.16.MT88.4 R84, [R201] ;  /* 0x00000000c954783b */ /* 0x000e620000004200 */
[C---:B------:R-:W-:Y:S01]  /*141a0*/  FMUL.FTZ R30, R2.reuse, R122 ;  /* 0x0000007a021e7220 */ /* 0x040fe20000410000 */
[----:B------:R-:W-:Y:S01]  /*141b0*/  MUFU.EX2 R15, R168 ;  /* 0x000000a8000f7308 */ /* 0x000fe20000000800 */
[----:B------:R-:W-:Y:S02]  /*141c0*/  FMUL.FTZ R19, R2, R135 ;  /* 0x0000008702137220 */ /* 0x000fe40000410000 */
[----:B--2---:R-:W-:Y:S02]  /*141d0*/  FADD.FTZ R8, R16, R10 ;  /* 0x0000000a10087221 */ /* 0x004fe40000010000 */
[----:B---3--:R-:W-:Y:S02]  /*141e0*/  FFMA.FTZ R10, R2, R247, R18 ;  /* 0x000000f7020a7223 */ /* 0x008fe40000010012 */
[----:B------:R-:W-:Y:S02]  /*141f0*/  FADD.FTZ R152, R11, R8 ;  /* 0x000000080b987221 */ /* 0x000fe40000010000 */
[C---:B------:R-:W-:Y:S01]  /*14200*/  FMUL.FTZ R8, R3.reuse, R136 ;  /* 0x0000008803087220 */ /* 0x040fe20000410000 */
[----:B------:R-:W2:Y:S01]  /*14210*/  MUFU.EX2 R11, R9 ;  /* 0x00000009000b7308 */ /* 0x000ea20000000800 */
[----:B------:R-:W-:Y:S02]  /*14220*/  FMUL.FTZ R16, R3, R132 ;  /* 0x0000008403107220 */ /* 0x000fe40000410000 */
[--C-:B------:R-:W-:Y:S02]  /*14230*/  FFMA.FTZ R156, R166, c[0x0][0x2d0], -R5.reuse ;  /* 0x0000b400a69c7a23 */ /* 0x100fe40000010805 */
[--C-:B------:R-:W-:Y:S02]  /*14240*/  FFMA.FTZ R166, R42, c[0x0][0x2d0], -R5.reuse ;  /* 0x0000b4002aa67a23 */ /* 0x100fe40000010805 */
[--C-:B------:R-:W-:Y:S02]  /*14250*/  FFMA.FTZ R161, R161, c[0x0][0x2d0], -R5.reuse ;  /* 0x0000b400a1a17a23 */ /* 0x100fe40000010805 */
[--C-:B------:R-:W-:Y:S01]  /*14260*/  FFMA.FTZ R160, R160, c[0x0][0x2d0], -R5.reuse ;  /* 0x0000b400a0a07a23 */ /* 0x100fe20000010805 */
[----:B------:R-:W3:Y:S01]  /*14270*/  MUFU.EX2 R122, R151 ;  /* 0x00000097007a7308 */ /* 0x000ee20000000800 */
[--C-:B------:R-:W-:Y:S02]  /*14280*/  FFMA.FTZ R158, R158, c[0x0][0x2d0], -R5.reuse ;  /* 0x0000b4009e9e7a23 */ /* 0x100fe40000010805 */
[--C-:B------:R-:W-:Y:S02]  /*14290*/  FFMA.FTZ R157, R157, c[0x0][0x2d0], -R5.reuse ;  /* 0x0000b4009d9d7a23 */ /* 0x100fe40000010805 */
[--C-:B------:R-:W-:Y:S02]  /*142a0*/  FFMA.FTZ R171, R39, c[0x0][0x2d0], -R5.reuse ;  /* 0x0000b40027ab7a23 */ /* 0x100fe40000010805 */
[--C-:B------:R-:W-:Y:S02]  /*142b0*/  FFMA.FTZ R172, R37, c[0x0][0x2d0], -R5.reuse ;  /* 0x0000b40025ac7a23 */ /* 0x100fe40000010805 */
[--C-:B------:R-:W-:Y:S01]  /*142c0*/  FFMA.FTZ R173, R36, c[0x0][0x2d0], -R5.reuse ;  /* 0x0000b40024ad7a23 */ /* 0x100fe20000010805 */
[----:B------:R-:W-:Y:S01]  /*142d0*/  MUFU.EX2 R168, R157 ;  /* 0x0000009d00a87308 */ /* 0x000fe20000000800 */
[--C-:B------:R-:W-:Y:S02]  /*142e0*/  FFMA.FTZ R214, R31, c[0x0][0x2d0], -R5.reuse ;  /* 0x0000b4001fd67a23 */ /* 0x100fe40000010805 */
[--C-:B------:R-:W-:Y:S01]  /*142f0*/  FFMA.FTZ R240, R23, c[0x0][0x2d0], -R5.reuse ;  /* 0x0000b40017f07a23 */ /* 0x100fe20000010805 */
[----:B--2---:R-:W-:Y:S01]  /*14300*/  F2FP.PACK_AB R149, R11, R18 ;  /* 0x000000120b95723e */ /* 0x004fe200000000ff */
[----:B------:R-:W-:Y:S02]  /*14310*/  FMUL.FTZ R9, R3, R137 ;  /* 0x0000008903097220 */ /* 0x000fe40000410000 */
[----:B------:R-:W-:Y:S02]  /*14320*/  FADD.FTZ R120, R11, R10 ;  /* 0x0000000a0b787221 */ /* 0x000fe40000010000 */
[C---:B------:R-:W-:Y:S01]  /*14330*/  FMUL.FTZ R10, R2.reuse, R138 ;  /* 0x0000008a020a7220 */ /* 0x040fe20000410000 */
[----:B------:R-:W-:Y:S01]  /*14340*/  MUFU.EX2 R165, R165 ;  /* 0x000000a500a57308 */ /* 0x000fe20000000800 */
[C---:B------:R-:W-:Y:S02]  /*14350*/  FMUL.FTZ R11, R2.reuse, R139 ;  /* 0x0000008b020b7220 */ /* 0x040fe40000410000 */
[----:B------:R-:W-:Y:S01]  /*14360*/  FMUL.FTZ R18, R2, R134 ;  /* 0x0000008602127220 */ /* 0x000fe20000410000 */
[----:B---3--:R-:W-:Y:S01]  /*14370*/  F2FP.PACK_AB R151, R122, R121 ;  /* 0x000000797a97723e */ /* 0x008fe200000000ff */
        /* <DEDUP_REMOVED lines=11> */
[--C-:B------:R-:W-:Y:S01]  /*14430*/  FFMA.FTZ R241, R22, c[0x0][0x2d0], -R5.reuse ;  /* 0x0000b40016f17a23 */ /* 0x100fe20000010805 */
[----:B------:R-:W1:Y:S01]  /*14440*/  LDSM.16.MT88.4 R84, [R202] ;  /* 0x00000000ca54783b */ /* 0x000e620000004200 */
[----:B------:R-:W-:Y:S04]  /*14450*/  FMUL.FTZ R22, R2, R130 ;  /* 0x0000008202167220 */ /* 0x000fe80000410000 */
[--C-:B------:R-:W-:Y:S01]  /*14460*/  FFMA.FTZ R245, R21, c[0x0][0x2d0], -R5.reuse ;  /* 0x0000b40015f57a23 */ /* 0x100fe20000010805 */
[----:B------:R-:W-:Y:S01]  /*14470*/  MUFU.EX2 R247, R159 ;  /* 0x0000009f00f77308 */ /* 0x000fe20000000800 */
[----:B------:R-:W-:Y:S02]  /*14480*/  FMUL.FTZ R21, R3, R129 ;  /* 0x0000008103157220 */ /* 0x000fe40000410000 */
[--C-:B------:R-:W-:Y:S02]  /*14490*/  FFMA.FTZ R155, R169, c[0x0][0x2d0], -R5.reuse ;  /* 0x0000b400a99b7a23 */ /* 0x100fe40000010805 */
[--C-:B------:R-:W-:Y:S02]  /*144a0*/  FFMA.FTZ R169, R40, c[0x0][0x2d0], -R5.reuse ;  /* 0x0000b40028a97a23 */ /* 0x100fe40000010805 */
[--C-:B------:R-:W-:Y:S02]  /*144b0*/  FFMA.FTZ R154, R167, c[0x0][0x2d0], -R5.reuse ;  /* 0x0000b400a79a7a23 */ /* 0x100fe40000010805 */
[--C-:B------:R-:W-:Y:S01]  /*144c0*/  FFMA.FTZ R167, R41, c[0x0][0x2d0], -R5.reuse ;  /* 0x0000b40029a77a23 */ /* 0x100fe20000010805 */
[----:B------:R-:W-:Y:S01]  /*144d0*/  MUFU.EX2 R159, R173 ;  /* 0x000000ad009f7308 */ /* 0x000fe20000000800 */
[----:B------:R-:W-:Y:S02]  /*144e0*/  FFMA.FTZ R5, R20, c[0x0][0x2d0], -R5 ;  /* 0x0000b40014057a23 */ /* 0x000fe40000010805 */
[C---:B------:R-:W-:Y:S02]  /*144f0*/  FMUL.FTZ R20, R3.reuse, R128 ;  /* 0x0000008003147220 */ /* 0x040fe40000410000 */
[C---:B------:R-:W-:Y:S02]  /*14500*/  FMUL.FTZ R32, R3.reuse, R116 ;  /* 0x0000007403207220 */ /* 0x040fe40000410000 */
[C---:B------:R-:W-:Y:S02]  /*14510*/  FMUL.FTZ R33, R3.reuse, R117 ;  /* 0x0000007503217220 */ /* 0x040fe40000410000 */
[C---:B------:R-:W-:Y:S01]  /*14520*/  FMUL.FTZ R34, R2.reuse, R118 ;  /* 0x0000007602227220 */ /* 0x040fe20000410000 */
[----:B------:R-:W-:Y:S01]  /*14530*/  MUFU.EX2 R249, R155 ;  /* 0x0000009b00f97308 */ /* 0x000fe20000000800 */
[C---:B------:R-:W-:Y:S02]  /*14540*/  FMUL.FTZ R35, R2.reuse, R119 ;  /* 0x0000007702237220 */ /* 0x040fe40000410000 */
[----:B------:R-:W-:Y:S01]  /*14550*/  LDSM.16.MT88.4 R116, [R204+0x3000] ;  /* 0x00300000cc74783b */ /* 0x000fe20000004200 */
[C---:B------:R-:W-:Y:S02]  /*14560*/  FMUL.FTZ R42, R2.reuse, R110 ;  /* 0x0000006e022a7220 */ /* 0x040fe40000410000 */
[C---:B------:R-:W-:Y:S02]  /*14570*/  FMUL.FTZ R43, R2.reuse, R111 ;  /* 0x0000006f022b7220 */ /* 0x040fe40000410000 */
[C---:B------:R-:W-:Y:S02]  /*14580*/  FMUL.FTZ R46, R2.reuse, R106 ;  /* 0x0000006a022e7220 */ /* 0x040fe40000410000 */
[C---:B------:R-:W-:Y:S01]  /*14590*/  FMUL.FTZ R47, R2.reuse, R107 ;  /* 0x0000006b022f7220 */ /* 0x040fe20000410000 */
[----:B------:R-:W-:Y:S01]  /*145a0*/  MUFU.EX2 R157, R232 ;  /* 0x000000e8009d7308 */ /* 0x000fe20000000800 */
[C---:B------:R-:W-:Y:S01]  /*145b0*/  FMUL.FTZ R48, R3.reuse, R100 ;  /* 0x0000006403307220 */ /* 0x040fe20000410000 */
[C---:B-1----:R-:W-:Y:S03]  /*145c0*/  HMMA.16816.F32 R20, R148.reuse, R84, R20 ;  /* 0x000000549414723c */ /* 0x042fe60000001814 */
[C---:B------:R-:W-:Y:S02]  /*145d0*/  FMUL.FTZ R49, R3.reuse, R101 ;  /* 0x0000006503317220 */ /* 0x040fe40000410000 */
[C---:B------:R-:W-:Y:S02]  /*145e0*/  FMUL.FTZ R50, R2.reuse, R102 ;  /* 0x0000006602327220 */ /* 0x040fe40000410000 */
[C---:B------:R-:W-:Y:S01]  /*145f0*/  FMUL.FTZ R51, R2.reuse, R103 ;  /* 0x0000006702337220 */ /* 0x040fe20000410000 */
[C---:B------:R-:W-:Y:S01]  /*14600*/  HMMA.16816.F32 R24, R148.reuse, R86, R24 ;  /* 0x000000569418723c */ /* 0x040fe20000001818 */
[----:B------:R-:W1:Y:S01]  /*14610*/  LDSM.16.MT88.4 R84, [R204] ;  /* 0x00000000cc54783b */ /* 0x000e620000004200 */
[----:B------:R-:W-:Y:S02]  /*14620*/  MUFU.EX2 R156, R233 ;  /* 0x000000e9009c7308 */ /* 0x000fe40000000800 */
[C---:B------:R-:W-:Y:S02]  /*14630*/  FMUL.FTZ R31, R2.reuse, R123 ;  /* 0x0000007b021f7220 */ /* 0x040fe40000410000 */
[C---:B------:R-:W-:Y:S02]  /*14640*/  FMUL.FTZ R54, R2.reuse, R98 ;  /* 0x0000006202367220 */ /* 0x040fe40000410000 */
[C---:B------:R-:W-:Y:S01]  /*14650*/  FMUL.FTZ R55, R2.reuse, R99 ;  /* 0x0000006302377220 */ /* 0x040fe20000410000 */
[----:B------:R-:W-:Y:S03]  /*14660*/  LDSM.16.MT88.4 R100, [R202+0x1800] ;  /* 0x00180000ca64783b */ /* 0x000fe60000004200 */
[C---:B------:R-:W-:Y:S01]  /*14670*/  FMUL.FTZ R58, R2.reuse, R94 ;  /* 0x0000005e023a7220 */ /* 0x040fe20000410000 */
[----:B------:R-:W-:Y:S01]  /*14680*/  MUFU.EX2 R155, R238 ;  /* 0x000000ee009b7308 */ /* 0x000fe20000000800 */
[C---:B------:R-:W-:Y:S02]  /*14690*/  FMUL.FTZ R59, R2.reuse, R95 ;  /* 0x0000005f023b7220 */ /* 0x040fe40000410000 */
[C---:B------:R-:W-:Y:S02]  /*146a0*/  FMUL.FTZ R60, R3.reuse, R88 ;  /* 0x00000058033c7220 */ /* 0x040fe40000410000 */
[C---:B------:R-:W-:Y:S02]  /*146b0*/  FMUL.FTZ R61, R3.reuse, R89 ;  /* 0x00000059033d7220 */ /* 0x040fe40000410000 */
[C---:B------:R-:W-:Y:S02]  /*146c0*/  FMUL.FTZ R62, R2.reuse, R90 ;  /* 0x0000005a023e7220 */ /* 0x040fe40000410000 */
[C---:B------:R-:W-:Y:S01]  /*146d0*/  FMUL.FTZ R63, R2.reuse, R91 ;  /* 0x0000005b023f7220 */ /* 0x040fe20000410000 */
[----:B------:R-:W-:Y:S01]  /*146e0*/  MUFU.EX2 R5, R5 ;  /* 0x0000000500057308 */ /* 0x000fe20000000800 */
[----:B------:R-:W-:Y:S01]  /*146f0*/  LDSM.16.MT88.4 R88, [R201+0x800] ;  /* 0x00080000c958783b */ /* 0x000fe20000004200 */
        /* <DEDUP_REMOVED lines=8> */
[C---:B------:R-:W-:Y:S01]  /*14780*/  FMUL.FTZ R45, R3.reuse, R105 ;  /* 0x00000069032d7220 */ /* 0x040fe20000410000 */
[C---:B-1----:R-:W-:Y:S04]  /*14790*/  HMMA.16816.F32 R28, R148.reuse, R84, R28 ;  /* 0x00000054941c723c */ /* 0x042fe8000000181c */
[----:B------:R-:W-:Y:S01]  /*147a0*/  MUFU.EX2 R105, R222 ;  /* 0x000000de00697308 */ /* 0x000fe20000000800 */
[C---:B------:R-:W-:Y:S02]  /*147b0*/  FMUL.FTZ R52, R3.reuse, R96 ;  /* 0x0000006003347220 */ /* 0x040fe40000410000 */
[C---:B------:R-:W-:Y:S01]  /*147c0*/  FMUL.FTZ R53, R3.reuse, R97 ;  /* 0x0000006103357220 */ /* 0x040fe20000410000 */
[C---:B------:R-:W-:Y:S01]  /*147d0*/  HMMA.16816.F32 R32, R148.reuse, R86, R32 ;  /* 0x000000569420723c */ /* 0x040fe20000001820 */
[----:B------:R-:W1:Y:S03]  /*147e0*/  LDSM.16.MT88.4 R84, [R203] ;  /* 0x00000000cb54783b */ /* 0x000e660000004200 */
[C---:B------:R-:W-:Y:S02]  /*147f0*/  FMUL.FTZ R56, R3.reuse, R92 ;  /* 0x0000005c03387220 */ /* 0x040fe40000410000 */
[----:B------:R-:W-:Y:S01]  /*14800*/  MUFU.EX2 R97, R174 ;  /* 0x000000ae00617308 */ /* 0x000fe20000000800 */
[C---:B------:R-:W-:Y:S02]  /*14810*/  FMUL.FTZ R57, R3.reuse, R93 ;  /* 0x0000005d03397220 */ /* 0x040fe40000410000 */
[C---:B------:R-:W-:Y:S03]  /*14820*/  FMUL.FTZ R68, R3.reuse, R68 ;  /* 0x0000004403447220 */ /* 0x040fe60000410000 */
[C---:B------:R-:W-:Y:S02]  /*14830*/  FMUL.FTZ R69, R3.reuse, R69 ;  /* 0x0000004503457220 */ /* 0x040fe40000410000 */
[C---:B------:R-:W-:Y:S02]  /*14840*/  FMUL.FTZ R72, R3.reuse, R72 ;  /* 0x0000004803487220 */ /* 0x040fe40000410000 */
[----:B------:R-:W-:Y:S01]  /*14850*/  MUFU.EX2 R93, R163 ;  /* 0x000000a3005d7308 */ /* 0x000fe20000000800 */
[----:B------:R-:W-:Y:S02]  /*14860*/  FMUL.FTZ R73, R3, R73 ;  /* 0x0000004903497220 */ /* 0x000fe40000410000 */
[C---:B------:R-:W-:Y:S02]  /*14870*/  FMUL.FTZ R70, R2.reuse, R70 ;  /* 0x0000004602467220 */ /* 0x040fe40000410000 */
[C---:B------:R-:W-:Y:S02]  /*14880*/  FMUL.FTZ R71, R2.reuse, R71 ;  /* 0x0000004702477220 */ /* 0x040fe40000410000 */
[C---:B------:R-:W-:Y:S02]  /*14890*/  FMUL.FTZ R74, R2.reuse, R74 ;  /* 0x0000004a024a7220 */ /* 0x040fe40000410000 */
[----:B------:R-:W-:Y:S01]  /*148a0*/  FMUL.FTZ R75, R2, R75 ;  /* 0x0000004b024b7220 */ /* 0x000fe20000410000 */
[----:B------:R-:W-:Y:S01]  /*148b0*/  MUFU.EX2 R92, R162 ;  /* 0x000000a2005c7308 */ /* 0x000fe20000000800 */
[----:B------:R-:W-:Y:S09]  /*148c0*/  FADD.FTZ R2, R15, R152 ;  /* 0x000000980f027221 */ /* 0x000ff20000010000 */
[----:B------:R-:W-:Y:S01]  /*148d0*/  MUFU.EX2 R96, R170 ;  /* 0x000000aa00607308 */ /* 0x000fe20000000800 */
[C---:B-1----:R-:W-:Y:S09]  /*148e0*/  HMMA.16816.F32 R36, R148.reuse, R84, R36 ;  /* 0x000000549424723c */ /* 0x042ff20000001824 */
[----:B------:R-:W-:Y:S01]  /*148f0*/  MUFU.EX2 R104, R211 ;  /* 0x000000d300687308 */ /* 0x000fe20000000800 */
[C---:B------:R-:W-:Y:S01]  /*14900*/  HMMA.16816.F32 R40, R148.reuse, R86, R40 ;  /* 0x000000569428723c */ /* 0x040fe20000001828 */
[----:B------:R-:W1:Y:S08]  /*14910*/  LDSM.16.MT88.4 R84, [R201+0x3800] ;  /* 0x00380000c954783b */ /* 0x000e700000004200 */
[----:B------:R-:W-:Y:S10]  /*14920*/  MUFU.EX2 R174, R160 ;  /* 0x000000a000ae7308 */ /* 0x000ff40000000800 */
[----:B------:R-:W-:Y:S10]  /*14930*/  MUFU.EX2 R170, R158 ;  /* 0x0000009e00aa7308 */ /* 0x000ff40000000800 */
[----:B------:R-:W-:Y:S10]  /*14940*/  MUFU.EX2 R163, R167 ;  /* 0x000000a700a37308 */ /* 0x000ff40000000800 */
[----:B------:R-:W-:Y:S01]  /*14950*/  MUFU.EX2 R109, R227 ;  /* 0x000000e3006d7308 */ /* 0x000fe20000000800 */
[C---:B-1----:R-:W-:Y:S09]  /*14960*/  HMMA.16816.F32 R44, R148.reuse, R84, R44 ;  /* 0x00000054942c723c */ /* 0x042ff2000000182c */
[----:B------:R-:W-:Y:S01]  /*14970*/  MUFU.EX2 R108, R226 ;  /* 0x000000e2006c7308 */ /* 0x000fe20000000800 */
[C---:B------:R-:W-:Y:S01]  /*14980*/  HMMA.16816.F32 R48, R148.reuse, R86, R48 ;  /* 0x000000569430723c */ /* 0x040fe20000001830 */
[----:B------:R-:W1:Y:S08]  /*14990*/  LDSM.16.MT88.4 R84, [R202+0x3800] ;  /* 0x00380000ca54783b */ /* 0x000e700000004200 */
[----:B------:R-:W-:Y:S10]  /*149a0*/  MUFU.EX2 R162, R169 ;  /* 0x000000a900a27308 */ /* 0x000ff40000000800 */
[----:B------:R-:W-:Y:S10]  /*149b0*/  MUFU.EX2 R160, R172 ;  /* 0x000000ac00a07308 */ /* 0x000ff40000000800 */
[----:B------:R-:W2:Y:S10]  /*149c0*/  MUFU.EX2 R3, R164 ;  /* 0x000000a400037308 */ /* 0x000eb40000000800 */
[----:B------:R-:W-:Y:S01]  /*149d0*/  MUFU.EX2 R164, R153 ;  /* 0x0000009900a47308 */ /* 0x000fe20000000800 */
[C---:B-1----:R-:W-:Y:S09]  /*149e0*/  HMMA.16816.F32 R52, R148.reuse, R84, R52 ;  /* 0x000000549434723c */ /* 0x042ff20000001834 */
[----:B------:R-:W-:Y:S01]  /*149f0*/  MUFU.EX2 R158, R214 ;  /* 0x000000d6009e7308 */ /* 0x000fe20000000800 */
[C---:B------:R-:W-:Y:S01]  /*14a00*/  HMMA.16816.F32 R56, R148.reuse, R86, R56 ;  /* 0x000000569438723c */ /* 0x040fe20000001838 */
[----:B------:R-:W1:Y:S02]  /*14a10*/  LDSM.16.MT88.4 R84, [R204+0x3800] ;  /* 0x00380000cc54783b */ /* 0x000e640000004200 */
[----:B--2---:R-:W-:Y:S04]  /*14a20*/  FADD.FTZ R2, R3, R2 ;  /* 0x0000000203027221 */ /* 0x004fe80000010000 */
[----:B------:R-:W-:Y:S02]  /*14a30*/  FADD.FTZ R2, R93, R2 ;  /* 0x000000025d027221 */ /* 0x000fe40000010000 */
[----:B------:R-:W-:Y:S03]  /*14a40*/  MUFU.EX2 R114, R243 ;  /* 0x000000f300727308 */ /* 0x000fe60000000800 */
[C---:B------:R-:W-:Y:S07]  /*14a50*/  FADD.FTZ R2, R92.reuse, R2 ;  /* 0x000000025c027221 */ /* 0x040fee0000010000 */
[----:B------:R-:W2:Y:S10]  /*14a60*/  MUFU.EX2 R113, R242 ;  /* 0x000000f200717308 */ /* 0x000eb40000000800 */
[----:B------:R-:W-:Y:S10]  /*14a70*/  MUFU.EX2 R112, R244 ;  /* 0x000000f400707308 */ /* 0x000ff40000000800 */
[----:B------:R-:W-:Y:S01]  /*14a80*/  MUFU.EX2 R154, R240 ;  /* 0x000000f0009a7308 */ /* 0x000fe20000000800 */
[C---:B-1----:R-:W-:Y:S08]  /*14a90*/  HMMA.16816.F32 R60, R148.reuse, R84, R60 ;  /* 0x00000054943c723c */ /* 0x042ff0000000183c */
[C---:B------:R-:W-:Y:S01]  /*14aa0*/  HMMA.16816.F32 R64, R148.reuse, R86, R64 ;  /* 0x000000569440723c */ /* 0x040fe20000001840 */
[----:B------:R-:W1:Y:S01]  /*14ab0*/  LDSM.16.MT88.4 R84, [R203+0x3800] ;  /* 0x00380000cb54783b */ /* 0x000e620000004200 */
[----:B------:R-:W3:Y:S10]  /*14ac0*/  MUFU.EX2 R153, R241 ;  /* 0x000000f100997308 */ /* 0x000ef40000000800 */
[----:B------:R-:W4:Y:S01]  /*14ad0*/  MUFU.EX2 R152, R245 ;  /* 0x000000f500987308 */ /* 0x000f220000000800 */
[C---:B-1----:R-:W-:Y:S07]  /*14ae0*/  HMMA.16816.F32 R68, R148.reuse, R84, R68 ;  /* 0x000000549444723c */ /* 0x042fee0000001844 */
[----:B------:R-:W-:Y:S01]  /*14af0*/  F2FP.PACK_AB R84, R3, R15 ;  /* 0x0000000f0354723e */ /* 0x000fe200000000ff */
[----:B------:R-:W-:Y:S01]  /*14b00*/  HMMA.16816.F32 R72, R148, R86, R72 ;  /* 0x000000569448723c */ /* 0x000fe20000001848 */
[----:B------:R-:W1:Y:S03]  /*14b10*/  MUFU.EX2 R15, R210 ;  /* 0x000000d2000f7308 */ /* 0x000e660000000800 */
[----:B------:R-:W-:Y:S03]  /*14b20*/  F2FP.PACK_AB R85, R115, R249 ;  /* 0x000000f97355723e */ /* 0x000fe600000000ff */
[----:B------:R-:W-:Y:S02]  /*14b30*/  F2FP.PACK_AB R86, R92, R93 ;  /* 0x0000005d5c56723e */ /* 0x000fe400000000ff */
[----:B------:R-:W5:Y:S02]  /*14b40*/  LDSM.16.MT88.4 R92, [R202+0x800] ;  /* 0x00080000ca5c783b */ /* 0x000f640000004200 */
[----:B------:R-:W1:Y:S01]  /*14b50*/  MUFU.EX2 R3, R175 ;  /* 0x000000af00037308 */ /* 0x000e620000000800 */
[----:B------:R-:W-:Y:S02]  /*14b60*/  F2FP.PACK_AB R87, R247, R248 ;  /* 0x000000f8f757723e */ /* 0x000fe400000000ff */
[----:B--2---:R-:W-:Y:S02]  /*14b70*/  F2FP.PACK_AB R148, R113, R114 ;  /* 0x000000727194723e */ /* 0x004fe400000000ff */
[----:B---3--:R-:W-:Y:S02]  /*14b80*/  F2FP.PACK_AB R149, R153, R154 ;  /* 0x0000009a9995723e */ /* 0x008fe400000000ff */
[----:B----4-:R-:W-:Y:S01]  /*14b90*/  F2FP.PACK_AB R151, R5, R152 ;  /* 0x000000980597723e */ /* 0x010fe200000000ff */
[C---:B------:R-:W-:Y:S02]  /*14ba0*/  HMMA.16816.F32 R8, R84.reuse, R88, R8 ;  /* 0x000000585408723c */ /* 0x040fe40000001808 */
[----:B------:R-:W2:Y:S03]  /*14bb0*/  MUFU.EX2 R175, R161 ;  /* 0x000000a100af7308 */ /* 0x000ea60000000800 */
[----:B-1----:R-:W-:Y:S03]  /*14bc0*/  FADD.FTZ R2, R15, R2 ;  /* 0x000000020f027221 */ /* 0x002fe60000010000 */
[C---:B------:R-:W-:Y:S01]  /*14bd0*/  HMMA.16816.F32 R16, R84.reuse, R90, R16 ;  /* 0x0000005a5410723c */ /* 0x040fe20000001810 */
[----:B------:R-:W1:Y:S03]  /*14be0*/  LDSM.16.MT88.4 R88, [R204+0x800] ;  /* 0x00080000cc58783b */ /* 0x000e660000004200 */
[----:B------:R-:W-:Y:S01]  /*14bf0*/  MUFU.EX2 R161, R171 ;  /* 0x000000ab00a17308 */ /* 0x000fe20000000800 */
[----:B------:R-:W-:Y:S04]  /*14c00*/  FADD.FTZ R2, R3, R2 ;  /* 0x0000000203027221 */ /* 0x000fe80000010000 */
[----:B------:R-:W-:Y:S04]  /*14c10*/  FADD.FTZ R2, R97, R2 ;  /* 0x0000000261027221 */ /* 0x000fe80000010000 */
[C---:B------:R-:W-:Y:S01]  /*14c20*/  FADD.FTZ R2, R96.reuse, R2 ;  /* 0x0000000260027221 */ /* 0x040fe20000010000 */
[C---:B-----5:R-:W-:Y:S08]  /*14c30*/  HMMA.16816.F32 R20, R84.reuse, R92, R20 ;  /* 0x0000005c5414723c */ /* 0x060ff00000001814 */
[C---:B------:R-:W-:Y:S01]  /*14c40*/  HMMA.16816.F32 R24, R84.reuse, R94, R24 ;  /* 0x0000005e5418723c */ /* 0x040fe20000001818 */
[----:B------:R-:W3:Y:S07]  /*14c50*/  LDSM.16.MT88.4 R92, [R203+0x800] ;  /* 0x00080000cb5c783b */ /* 0x000eee0000004200 */
[C---:B-1----:R-:W-:Y:S08]  /*14c60*/  HMMA.16816.F32 R28, R84.reuse, R88, R28 ;  /* 0x00000058541c723c */ /* 0x042ff0000000181c */
[C---:B------:R-:W-:Y:S01]  /*14c70*/  HMMA.16816.F32 R32, R84.reuse, R90, R32 ;  /* 0x0000005a5420723c */ /* 0x040fe20000001820 */
[----:B------:R-:W1:Y:S07]  /*14c80*/  LDSM.16.MT88.4 R88, [R201+0x4000] ;  /* 0x00400000c958783b */ /* 0x000e6e0000004200 */
[C---:B---3--:R-:W-:Y:S08]  /*14c90*/  HMMA.16816.F32 R36, R84.reuse, R92, R36 ;  /* 0x0000005c5424723c */ /* 0x048ff00000001824 */
        /* <DEDUP_REMOVED lines=12> */
[----:B------:R-:W-:Y:S01]  /*14d60*/  HMMA.16816.F32 R72, R84, R94, R72 ;  /* 0x0000005e5448723c */ /* 0x000fe20000001848 */
[----:B------:R-:W3:Y:S06]  /*14d70*/  LDSM.16.MT88.4 R92, [R202+0x1000] ;  /* 0x00100000ca5c783b */ /* 0x000eec0000004200 */
[----:B------:R-:W-:Y:S02]  /*14d80*/  F2FP.PACK_AB R86, R96, R97 ;  /* 0x000000616056723e */ /* 0x000fe400000000ff */
[----:B------:R-:W4:Y:S03]  /*14d90*/  LDSM.16.MT88.4 R96, [R204+0x1000] ;  /* 0x00100000cc60783b */ /* 0x000f260000004200 */
[----:B------:R-:W-:Y:S02]  /*14da0*/  F2FP.PACK_AB R84, R3, R15 ;  /* 0x0000000f0354723e */ /* 0x000fe400000000ff */
[----:B--2---:R-:W-:Y:S01]  /*14db0*/  F2FP.PACK_AB R85, R174, R175 ;  /* 0x000000afae55723e */ /* 0x004fe200000000ff */
[----:B------:R-:W2:Y:S01]  /*14dc0*/  MUFU.EX2 R15, R224 ;  /* 0x000000e0000f7308 */ /* 0x000ea20000000800 */
[----:B------:R-:W-:Y:S07]  /*14dd0*/  F2FP.PACK_AB R87, R168, R170 ;  /* 0x000000aaa857723e */ /* 0x000fee00000000ff */
[C---:B-1----:R-:W-:Y:S02]  /*14de0*/  HMMA.16816.F32 R8, R84.reuse, R88, R8 ;  /* 0x000000585408723c */ /* 0x042fe40000001808 */
[----:B------:R-:W1:Y:S06]  /*14df0*/  MUFU.EX2 R3, R223 ;  /* 0x000000df00037308 */ /* 0x000e6c0000000800 */
[C---:B------:R-:W-:Y:S01]  /*14e00*/  HMMA.16816.F32 R16, R84.reuse, R90, R16 ;  /* 0x0000005a5410723c */ /* 0x040fe20000001810 */
[----:B------:R-:W5:Y:S03]  /*14e10*/  LDSM.16.MT88.4 R88, [R203+0x1000] ;  /* 0x00100000cb58783b */ /* 0x000f660000004200 */
[----:B--2---:R-:W-:Y:S04]  /*14e20*/  FADD.FTZ R2, R15, R2 ;  /* 0x000000020f027221 */ /* 0x004fe80000010000 */
[C---:B---3--:R-:W-:Y:S08]  /*14e30*/  HMMA.16816.F32 R20, R84.reuse, R92, R20 ;  /* 0x0000005c5414723c */ /* 0x048ff00000001814 */
[C---:B------:R-:W-:Y:S01]  /*14e40*/  HMMA.16816.F32 R24, R84.reuse, R94, R24 ;  /* 0x0000005e5418723c */ /* 0x040fe20000001818 */
[----:B------:R-:W2:Y:S03]  /*14e50*/  LDSM.16.MT88.4 R92, [R201+0x4800] ;  /* 0x00480000c95c783b */ /* 0x000ea60000004200 */
[----:B-1----:R-:W-:Y:S04]  /*14e60*/  FADD.FTZ R2, R3, R2 ;  /* 0x0000000203027221 */ /* 0x002fe80000010000 */
[C---:B----4-:R-:W-:Y:S04]  /*14e70*/  HMMA.16816.F32 R28, R84.reuse, R96, R28 ;  /* 0x00000060541c723c */ /* 0x050fe8000000181c */
[----:B------:R-:W-:Y:S04]  /*14e80*/  FADD.FTZ R2, R105, R2 ;  /* 0x0000000269027221 */ /* 0x000fe80000010000 */
[C---:B------:R-:W-:Y:S01]  /*14e90*/  HMMA.16816.F32 R32, R84.reuse, R98, R32 ;  /* 0x000000625420723c */ /* 0x040fe20000001820 */
[----:B------:R-:W1:Y:S03]  /*14ea0*/  LDSM.16.MT88.4 R96, [R202+0x4800] ;  /* 0x00480000ca60783b */ /* 0x000e660000004200 */
[----:B------:R-:W-:Y:S04]  /*14eb0*/  FADD.FTZ R2, R104, R2 ;  /* 0x0000000268027221 */ /* 0x000fe80000010000 */
[C---:B-----5:R-:W-:Y:S08]  /*14ec0*/  HMMA.16816.F32 R36, R84.reuse, R88, R36 ;  /* 0x000000585424723c */ /* 0x060ff00000001824 */
        /* <DEDUP_REMOVED lines=19> */
[----:B------:R-:W4:Y:S07]  /*15000*/  LDSM.16.MT88.4 R84, [R204+0x1800] ;  /* 0x00180000cc54783b */ /* 0x000f2e0000004200 */
        /* <DEDUP_REMOVED lines=10> */
[C---:B------:R-:W-:Y:S04]  /*150b0*/  FADD.FTZ R2, R108.reuse, R2 ;  /* 0x000000026c027221 */ /* 0x040fe80000010000 */
        /* <DEDUP_REMOVED lines=35> */
[----:B------:R-:W1:Y:S03]  /*152f0*/  LDSM.16.MT88.4 R104, [R204+0x5800] ;  /* 0x00580000cc68783b */ /* 0x000e660000004200 */
[----:B------:R-:W-:Y:S04]  /*15300*/  FADD.FTZ R2, R114, R2 ;  /* 0x0000000272027221 */ /* 0x000fe80000010000 */
[C---:B----4-:R-:W-:Y:S04]  /*15310*/  HMMA.16816.F32 R28, R84.reuse, R100, R28 ;  /* 0x00000064541c723c */ /* 0x050fe8000000181c */
[----:B------:R-:W-:Y:S04]  /*15320*/  FADD.FTZ R2, R113, R2 ;  /* 0x0000000271027221 */ /* 0x000fe80000010000 */
[C---:B------:R-:W-:Y:S01]  /*15330*/  HMMA.16816.F32 R32, R84.reuse, R102, R32 ;  /* 0x000000665420723c */ /* 0x040fe20000001820 */
[----:B------:R-:W4:Y:S03]  /*15340*/  LDSM.16.MT88.4 R100, [R203+0x5800] ;  /* 0x00580000cb64783b */ /* 0x000f260000004200 */
[----:B------:R-:W-:Y:S04]  /*15350*/  FADD.FTZ R2, R112, R2 ;  /* 0x0000000270027221 */ /* 0x000fe80000010000 */
[C---:B------:R-:W-:Y:S07]  /*15360*/  HMMA.16816.F32 R36, R84.reuse, R88, R36 ;  /* 0x000000585424723c */ /* 0x040fee0000001824 */
[----:B------:R-:W-:Y:S01]  /*15370*/  F2FP.PACK_AB R88, R108, R109 ;  /* 0x0000006d6c58723e */ /* 0x000fe200000000ff */
[C---:B------:R-:W-:Y:S01]  /*15380*/  HMMA.16816.F32 R40, R84.reuse, R90, R40 ;  /* 0x0000005a5428723c */ /* 0x040fe20000001828 */
[----:B------:R-:W-:Y:S03]  /*15390*/  LDSM.16.MT88.4 R108, [R202+0x6000] ;  /* 0x00600000ca6c783b */ /* 0x000fe60000004200 */
[----:B------:R-:W-:Y:S03]  /*153a0*/  F2FP.PACK_AB R89, R157, R158 ;  /* 0x0000009e9d59723e */ /* 0x000fe600000000ff */
[----:B------:R-:W-:Y:S01]  /*153b0*/  F2FP.PACK_AB R90, R3, R15 ;  /* 0x0000000f035a723e */ /* 0x000fe200000000ff */
[C---:B--2---:R-:W-:Y:S01]  /*153c0*/  HMMA.16816.F32 R44, R84.reuse, R92, R44 ;  /* 0x0000005c542c723c */ /* 0x044fe2000000182c */
[----:B------:R-:W2:Y:S03]  /*153d0*/  MUFU.EX2 R15, R246 ;  /* 0x000000f6000f7308 */ /* 0x000ea60000000800 */
[----:B------:R-:W-:Y:S01]  /*153e0*/  F2FP.PACK_AB R91, R155, R156 ;  /* 0x0000009c9b5b723e */ /* 0x000fe200000000ff */
[----:B------:R-:W-:Y:S03]  /*153f0*/  FADD.FTZ R3, R121, R120 ;  /* 0x0000007879037221 */ /* 0x000fe60000010000 */
[C---:B------:R-:W-:Y:S01]  /*15400*/  HMMA.16816.F32 R48, R84.reuse, R94, R48 ;  /* 0x0000005e5430723c */ /* 0x040fe20000001830 */
[----:B------:R-:W5:Y:S07]  /*15410*/  LDSM.16.MT88.4 R92, [R201+0x2800] ;  /* 0x00280000c95c783b */ /* 0x000f6e0000004200 */
[C---:B---3--:R-:W-:Y:S08]  /*15420*/  HMMA.16816.F32 R52, R84.reuse, R96, R52 ;  /* 0x000000605434723c */ /* 0x048ff00000001834 */
[C---:B------:R-:W-:Y:S01]  /*15430*/  HMMA.16816.F32 R56, R84.reuse, R98, R56 ;  /* 0x000000625438723c */ /* 0x040fe20000001838 */
[----:B------:R-:W3:Y:S03]  /*15440*/  LDSM.16.MT88.4 R96, [R202+0x2800] ;  /* 0x00280000ca60783b */ /* 0x000ee60000004200 */
[C---:B--2---:R-:W-:Y:S01]  /*15450*/  F2FP.PACK_AB R150, R15.reuse, R112 ;  /* 0x000000700f96723e */ /* 0x044fe200000000ff */
[----:B------:R-:W-:Y:S02]  /*15460*/  FADD.FTZ R232, R15, R2 ;  /* 0x000000020fe87221 */ /* 0x000fe40000010000 */
[----:B------:R-:W-:Y:S01]  /*15470*/  FADD.FTZ R2, R122, R3 ;  /* 0x000000037a027221 */ /* 0x000fe20000010000 */
[C---:B-1----:R-:W-:Y:S04]  /*15480*/  HMMA.16816.F32 R60, R84.reuse, R104, R60 ;  /* 0x00000068543c723c */ /* 0x042fe8000000183c */
        /* <DEDUP_REMOVED lines=9> */
[C---:B-----5:R-:W-:Y:S01]  /*15520*/  HMMA.16816.F32 R8, R88.reuse, R92, R8 ;  /* 0x0000005c5808723c */ /* 0x060fe20000001808 */
        /* <DEDUP_REMOVED lines=50> */
[C---:B------:R-:W-:Y:S08]  /*15850*/  HMMA.16816.F32 R120, R148.reuse, R116, R28 ;  /* 0x000000749478723c */ /* 0x040ff0000000181c */
        /* <DEDUP_REMOVED lines=13> */
.L_x_443:
        /* <DEDUP_REMOVED lines=8> */
.L_x_541:
[----:B------:R-:W-:Y:S01]  /*159b0*/  FSETP.NE.FTZ.AND P1, PT, R8, RZ, PT ;  /* 0x000000ff0800720b */ /* 0x000fe20003f35000 */
[----:B------:R-:W-:Y:S01]  /*159c0*/  CS2R R2, SRZ ;  /* 0x0000000000027805 */ /* 0x000fe2000001ff00 */
[----:B--23--:R-:W-:Y:S01]  /*159d0*/  FADD.FTZ R4, R9, R4 ;  /* 0x0000000409047221 */ /* 0x00cfe20000010000 */
[----:B------:R-:W-:Y:S02]  /*159e0*/  MOV R27, 0xff800000 ;  /* 0xff800000001b7802 */ /* 0x000fe40000000f00 */
[----:B------:R-:W-:-:S02]  /*159f0*/  MOV R26, 0xff800000 ;  /* 0xff800000001a7802 */ /* 0x000fc40000000f00 */
[----:B------:R-:W-:-:S06]  /*15a00*/  FSETP.NE.FTZ.AND P0, PT, R4, RZ, PT ;  /* 0x000000ff0400720b */ /* 0x000fcc0003f15000 */
[----:B------:R-:W1:Y:S08]  /*15a10*/  @P1 MUFU.RCP R3, R8 ;  /* 0x0000000800031308 */ /* 0x000e700000001000 */
[----:B------:R2:W3:Y:S01]  /*15a20*/  @P1 MUFU.LG2 R10, R8 ;  /* 0x00000008000a1308 */ /* 0x0004e20000000c00 */
[----:B-1----:R-:W-:-:S07]  /*15a30*/  FMUL.FTZ R50, R3, R92 ;  /* 0x0000005c03327220 */ /* 0x002fce0000410000 */
[----:B------:R-:W1:Y:S01]  /*15a40*/  @P0 MUFU.RCP R2, R4 ;  /* 0x0000000400020308 */ /* 0x000e620000001000 */
[C---:B------:R-:W-:Y:S02]  /*15a50*/  FMUL.FTZ R51, R3.reuse, R93 ;  /* 0x0000005d03337220 */ /* 0x040fe40000410000 */
[C---:B------:R-:W-:Y:S02]  /*15a60*/  FMUL.FTZ R54, R3.reuse, R136 ;  /* 0x0000008803367220 */ /* 0x040fe40000410000 */
[C---:B------:R-:W-:Y:S02]  /*15a70*/  FMUL.FTZ R55, R3.reuse, R137 ;  /* 0x0000008903377220 */ /* 0x040fe40000410000 */
[C---:B------:R-:W-:Y:S01]  /*15a80*/  FMUL.FTZ R30, R3.reuse, R132 ;  /* 0x00000084031e7220 */ /* 0x040fe20000410000 */
[----:B--2---:R-:W-:Y:S01]  /*15a90*/  @P1 MOV R8, 0x3f317218 ;  /* 0x3f31721800081802 */ /* 0x004fe20000000f00 */
        /* <DEDUP_REMOVED lines=28> */
[----:B---3--:R-:W-:Y:S02]  /*15c60*/  @P1 FMUL.FTZ R10, R10, 0.69314718246459960938 ;  /* 0x3f3172180a0a1820 */ /* 0x008fe40000410000 */
[----:B------:R-:W-:Y:S02]  /*15c70*/  @P1 FMUL.FTZ R8, R8, c[0x0][0x2d0] ;  /* 0x0000b40008081a20 */ /* 0x000fe40000410000 */
[----:B-1----:R-:W-:Y:S02]  /*15c80*/  FMUL.FTZ R96, R2, R138 ;  /* 0x0000008a02607220 */ /* 0x002fe40000410000 */
[----:B------:R-:W-:Y:S01]  /*15c90*/  @P1 FFMA.FTZ R27, R8, R6, R10 ;  /* 0x00000006081b1223 */ /* 0x000fe2000001000a */
[----:B------:R-:W-:Y:S01]  /*15ca0*/  MOV R6, 0x1 ;  /* 0x0000000100067802 */ /* 0x000fe20000000f00 */
[----:B------:R-:W-:-:S02]  /*15cb0*/  FMUL.FTZ R97, R2, R139 ;  /* 0x0000008b02617220 */ /* 0x000fc40000410000 */
[C---:B------:R-:W-:Y:S02]  /*15cc0*/  FMUL.FTZ R68, R2.reuse, R134 ;  /* 0x0000008602447220 */ /* 0x040fe40000410000 */
[C---:B------:R-:W-:Y:S02]  /*15cd0*/  FMUL.FTZ R69, R2.reuse, R135 ;  /* 0x0000008702457220 */ /* 0x040fe40000410000 */
[C---:B------:R-:W-:Y:S01]  /*15ce0*/  FMUL.FTZ R56, R2.reuse, R130 ;  /* 0x0000008202387220 */ /* 0x040fe20000410000 */
[----:B--2---:R-:W-:Y:S01]  /*15cf0*/  @P0 MOV R4, 0x3f317218 ;  /* 0x3f31721800040802 */ /* 0x004fe20000000f00 */
        /* <DEDUP_REMOVED lines=28> */
[----:B------:R-:W-:Y:S01]  /*15ec0*/  FMUL.FTZ R67, R2, R75 ;  /* 0x0000004b02437220 */ /* 0x000fe20000410000 */
[----:B------:R-:W-:Y:S01]  /*15ed0*/  PRMT R2, R6, 0x7610, R2 ;  /* 0x0000761006027816 */ /* 0x000fe20000000002 */
[----:B------:R-:W-:Y:S02]  /*15ee0*/  @P0 FFMA.FTZ R26, R4, R5, R3 ;  /* 0x00000005041a0223 */ /* 0x000fe40000010003 */
.L_x_393:
[----:B------:R2:W5:Y:S04]  /*15ef0*/  LDL R6, [R1+0x20] ;  /* 0x0000200001067983 */ /* 0x0005680000100800 */
[----:B------:R-:W3:Y:S01]  /*15f00*/  S2R R3, SR_TID.X ;  /* 0x0000000000037919 */ /* 0x000ee20000002100 */
[----:B------:R-:W-:Y:S01]  /*15f10*/  BSSY B0, `(.L_x_460) ;  /* 0x0000011000007945 */ /* 0x000fe20003800000 */
[----:B---3--:R-:W-:-:S13]  /*15f20*/  LOP3.LUT P0, RZ, R3, 0xff, RZ, 0xc0, !PT ;  /* 0x000000ff03ff7812 */ /* 0x008fda000780c0ff */
[----:B------:R-:W-:Y:S05]  /*15f30*/  @P0 BRA `(.L_x_461) ;  /* 0x000000e000000947 */ /* 0x000fea0003800000 */
[----:B-12---:R-:W1:Y:S01]  /*15f40*/  S2R R5, SR_LANEID ;  /* 0x0000000000057919 */ /* 0x006e620000000000 */
[----:B------:R-:W-:Y:S01]  /*15f50*/  VOTEU.ANY UR5, UPT, PT ;  /* 0x0000000000057886 */ /* 0x000fe200038e0100 */
[----:B------:R-:W-:Y:S01]  /*15f60*/  IMAD.MOV.U32 R8, RZ, RZ, c[0x0][0x560] ;  /* 0x00015800ff087624 */ /* 0x000fe200078e00ff */
[----:B------:R-:W1:Y:S01]  /*15f70*/  FLO.U32 R4, UR5 ;  /* 0x0000000500047d00 */ /* 0x000e6200080e0000 */
[----:B------:R-:W-:-:S07]  /*15f80*/  IMAD.MOV.U32 R9, RZ, RZ, c[0x0][0x564] ;  /* 0x00015900ff097624 */ /* 0x000fce00078e00ff */
[----:B------:R-:W2:Y:S01]  /*15f90*/  POPC R3, UR5 ;  /* 0x0000000500037d09 */ /* 0x000ea20008000000 */
[----:B-1----:R-:W-:-:S13]  /*15fa0*/  ISETP.EQ.U32.AND P0, PT, R4, R5, PT ;  /* 0x000000050400720c */ /* 0x002fda0003f02070 */
[----:B--2---:R-:W2:Y:S04]  /*15fb0*/  @P0 ATOMG.E.ADD.STRONG.GPU PT, R3, [R8.64], R3 ;  /* 0x00000003080309a8 */ /* 0x004ea800081ee1c8 */
[----:B------:R-:W1:Y:S04]  /*15fc0*/  S2R R5, SR_LTMASK ;  /* 0x0000000000057919 */ /* 0x000e680000003900 */
[----:B--2---:R1:W2:Y:S02]  /*15fd0*/  SHFL.IDX PT, R4, R3, R4, 0x1f ;  /* 0x00001f0403047589 */ /* 0x0042a400000e0000 */
[----:B-1----:R-:W-:-:S06]  /*15fe0*/  LOP3.LUT R3, R5, UR5, RZ, 0xc0, !PT ;  /* 0x0000000505037c12 */ /* 0x002fcc000f8ec0ff */
[----:B------:R-:W2:Y:S02]  /*15ff0*/  POPC R3, R3 ;  /* 0x0000000300037309 */ /* 0x000ea40000000000 */
[----:B--2--5:R-:W-:-:S05]  /*16000*/  IADD3 R6, R4, c[0x0][0xc], R3 ;  /* 0x0000030004067a10 */ /* 0x024fca0007ffe003 */
[----:B------:R1:W-:Y:S02]  /*16010*/  STL [R1+0x20], R6 ;  /* 0x0000200601007387 */ /* 0x0003e40000100800 */
.L_x_461:
[----:B--2---:R-:W-:Y:S05]  /*16020*/  BSYNC B0 ;  /* 0x0000000000007941 */ /* 0x004fea0003800000 */
.L_x_460:
[----:B------:R-:W-:Y:S01]  /*16030*/  PRMT R2, R2, 0x9910, RZ ;  /* 0x0000991002027816 */ /* 0x000fe200000000ff */
[----:B------:R-:W-:Y:S01]  /*16040*/  BSSY B1, `(.L_x_462) ;  /* 0x00002bf000017945 */ /* 0x000fe20003800000 */
[----:B-----5:R-:W-:Y:S02]  /*16050*/  IMAD.MOV.U32 R74, RZ, RZ, R6 ;  /* 0x000000ffff4a7224 */ /* 0x020fe400078e0006 */
[----:B------:R-:W-:-:S13]  /*16060*/  ISETP.NE.AND P0, PT, R2, RZ, PT ;  /* 0x000000ff0200720c */ /* 0x000fda0003f05270 */
[----:B------:R-:W-:Y:S05]  /*16070*/  @!P0 BRA `(.L_x_463) ;  /* 0x0000206000008947 */ /* 0x000fea0003800000 */
[----:B-1----:R-:W2:Y:S04]  /*16080*/  LDL R10, [R1+0x88] ;  /* 0x00008800010a7983 */ /* 0x002ea80000100800 */
[----:B------:R-:W3:Y:S04]  /*16090*/  LDL R18, [R1+0x8c] ;  /* 0x00008c0001127983 */ /* 0x000ee80000100800 */
[----:B------:R-:W4:Y:S04]  /*160a0*/  LDL R6, [R1+0x94] ;  /* 0x0000940001067983 */ /* 0x000f280000100800 */
[----:B------:R-:W4:Y:S04]  /*160b0*/  LDL R17, [R1+0x90] ;  /* 0x0000900001117983 */ /* 0x000f280000100800 */
[----:B------:R-:W4:Y:S04]  /*160c0*/  LDL R9, [R1+0xa4] ;  /* 0x0000a40001097983 */ /* 0x000f280000100800 */
[----:B------:R-:W4:Y:S04]  /*160d0*/  LDL R8, [R1+0x9c] ;  /* 0x00009c0001087983 */ /* 0x000f280000100800 */
        /* <DEDUP_REMOVED lines=8> */
[----:B------:R-:W4:Y:S04]  /*16160*/  LDL.LU R15, [R1+0x30] ;  /* 0x00003000010f7983 */ /* 0x000f280000300800 */
[----:B--2---:R1:W-:Y:S04]  /*16170*/  STS [R10+0x80], R2 ;  /* 0x000080020a007388 */ /* 0x0043e80000000800 */
[----:B------:R2:W-:Y:S04]  /*16180*/  STS [R10+0x480], R3 ;  /* 0x000480030a007388 */ /* 0x0005e80000000800 */
[----:B---3--:R3:W-:Y:S01]  /*16190*/  STS [R18], R4 ;  /* 0x0000000412007388 */ /* 0x0087e20000000800 */
[----:B-1----:R-:W-:-:S02]  /*161a0*/  F2FP.PACK_AB R2, R69, R68 ;  /* 0x000000444502723e */ /* 0x002fc400000000ff */
[----:B--2---:R-:W-:-:S03]  /*161b0*/  F2FP.PACK_AB R3, R33, R32 ;  /* 0x000000202103723e */ /* 0x004fc600000000ff */
[----:B------:R1:W-:Y:S01]  /*161c0*/  STS [R18+0x400], R2 ;  /* 0x0004000212007388 */ /* 0x0003e20000000800 */
[----:B---3--:R-:W-:-:S03]  /*161d0*/  F2FP.PACK_AB R4, R57, R56 ;  /* 0x000000383904723e */ /* 0x008fc600000000ff */
[----:B----4-:R2:W-:Y:S04]  /*161e0*/  STS [R6+0x80], R3 ;  /* 0x0000800306007388 */ /* 0x0105e80000000800 */
[----:B------:R3:W-:Y:S01]  /*161f0*/  STS [R6+0x480], R4 ;  /* 0x0004800406007388 */ /* 0x0007e20000000800 */
[----:B-1----:R-:W-:Y:S02]  /*16200*/  F2FP.PACK_AB R2, R35, R34 ;  /* 0x000000222302723e */ /* 0x002fe400000000ff */
[----:B--2---:R-:W-:-:S03]  /*16210*/  F2FP.PACK_AB R3, R105, R104 ;  /* 0x000000686903723e */ /* 0x004fc600000000ff */
[----:B------:R1:W-:Y:S01]  /*16220*/  STS [R17], R2 ;  /* 0x0000000211007388 */ /* 0x0003e20000000800 */
[----:B---3--:R-:W-:-:S03]  /*16230*/  F2FP.PACK_AB R4, R37, R36 ;  /* 0x000000242504723e */ /* 0x008fc600000000ff */
[----:B------:R2:W-:Y:S04]  /*16240*/  STS [R17+0x400], R3 ;  /* 0x0004000311007388 */ /* 0x0005e80000000800 */
[----:B------:R3:W-:Y:S01]  /*16250*/  STS [R9+0x80], R4 ;  /* 0x0000800409007388 */ /* 0x0007e20000000800 */
        /* <DEDUP_REMOVED lines=8> */
[----:B------:R1:W-:Y:S01]  /*162e0*/  STS [R16+0x80], R2 ;  /* 0x0000800210007388 */ /* 0x0003e20000000800 */
        /* <DEDUP_REMOVED lines=10> */
[----:B--2---:R-:W2:Y:S01]  /*16390*/  LDL.LU R10, [R1+0x34] ;  /* 0x00003400010a7983 */ /* 0x004ea20000300800 */
        /* <DEDUP_REMOVED lines=8> */
[----:B------:R-:W-:Y:S04]  /*16420*/  STS [R17+0x4000], R3 ;  /* 0x0040000311007388 */ /* 0x000fe80000000800 */
[----:B------:R1:W-:Y:S01]  /*16430*/  STS [R17+0x4400], R2 ;  /* 0x0044000211007388 */ /* 0x0003e20000000800 */
[----:B----4-:R-:W-:Y:S02]  /*16440*/  F2FP.PACK_AB R5, R91, R90 ;  /* 0x0000005a5b05723e */ /* 0x010fe400000000ff */
[----:B------:R-:W-:Y:S01]  /*16450*/  F2FP.PACK_AB R4, R65, R64 ;  /* 0x000000404104723e */ /* 0x000fe200000000ff */
[----:B------:R-:W3:Y:S01]  /*16460*/  LDL.LU R6, [R1+0x40] ;  /* 0x0000400001067983 */ /* 0x000ee20000300800 */
[----:B------:R-:W-:Y:S02]  /*16470*/  ISETP.NE.U32.AND P0, PT, RZ, c[0x0][0x508], PT ;  /* 0x00014200ff007a0c */ /* 0x000fe40003f05070 */
[----:B-1----:R-:W-:-:S02]  /*16480*/  F2FP.PACK_AB R2, R93, R92 ;  /* 0x0000005c5d02723e */ /* 0x002fc400000000ff */
[----:B------:R-:W-:-:S03]  /*16490*/  F2FP.PACK_AB R3, R87, R86 ;  /* 0x000000565703723e */ /* 0x000fc600000000ff */
[----:B------:R1:W-:Y:S04]  /*164a0*/  STS [R9+0x4080], R2 ;  /* 0x0040800209007388 */ /* 0x0003e80000000800 */
[----:B------:R4:W-:Y:S04]  /*164b0*/  STS [R9+0x4480], R5 ;  /* 0x0044800509007388 */ /* 0x0009e80000000800 */
[----:B------:R-:W-:Y:S04]  /*164c0*/  STS [R8+0x4000], R4 ;  /* 0x0040000408007388 */ /* 0x000fe80000000800 */
[----:B------:R4:W-:Y:S01]  /*164d0*/  STS [R8+0x4400], R3 ;  /* 0x0044000308007388 */ /* 0x0009e20000000800 */
[----:B-1----:R-:W-:-:S05]  /*164e0*/  F2FP.PACK_AB R2, R53, R52 ;  /* 0x000000343502723e */ /* 0x002fca00000000ff */
[----:B------:R1:W-:Y:S01]  /*164f0*/  STS [R16+0x4080], R2 ;  /* 0x0040800210007388 */ /* 0x0003e20000000800 */
[----:B----4-:R-:W-:Y:S02]  /*16500*/  F2FP.PACK_AB R5, R67, R66 ;  /* 0x000000424305723e */ /* 0x010fe400000000ff */
[----:B------:R-:W-:-:S05]  /*16510*/  F2FP.PACK_AB R3, R71, R70 ;  /* 0x000000464703723e */ /* 0x000fca00000000ff */
[----:B------:R4:W-:Y:S01]  /*16520*/  STS [R16+0x4480], R3 ;  /* 0x0044800310007388 */ /* 0x0009e20000000800 */
[----:B------:R-:W-:Y:S02]  /*16530*/  ISETP.NE.AND.EX P2, PT, RZ, c[0x0][0x50c], PT, P0 ;  /* 0x00014300ff007a0c */ /* 0x000fe40003f45300 */
[----:B-1----:R-:W-:-:S05]  /*16540*/  F2FP.PACK_AB R2, R29, R28 ;  /* 0x0000001c1d02723e */ /* 0x002fca00000000ff */
[----:B------:R-:W-:Y:S04]  /*16550*/  STS [R11+0x4000], R2 ;  /* 0x004000020b007388 */ /* 0x000fe80000000800 */
[----:B------:R1:W-:Y:S04]  /*16560*/  STS [R11+0x4400], R5 ;  /* 0x004400050b007388 */ /* 0x0003e80000000800 */
[----:B------:R-:W-:Y:S01]  /*16570*/  BAR.SYNC.DEFER_BLOCKING 0x1, 0x100 ;  /* 0x0044000000007b1d */ /* 0x000fe20000010000 */
[----:B------:R-:W-:-:S04]  /*16580*/  ISETP.NE.U32.AND P3, PT, RZ, c[0x0][0x500], PT ;  /* 0x00014000ff007a0c */ /* 0x000fc80003f65070 */
[----:B------:R-:W-:Y:S02]  /*16590*/  ISETP.NE.AND.EX P3, PT, RZ, c[0x0][0x504], PT, P3 ;  /* 0x00014100ff007a0c */ /* 0x000fe40003f65330 */
[C---:B------:R-:W-:Y:S02]  /*165a0*/  @P2 IADD3 R8, P0, R15.reuse, c[0x0][0x508], RZ ;  /* 0x000142000f082a10 */ /* 0x040fe40007f1e0ff */
[----:B------:R-:W-:Y:S01]  /*165b0*/  IADD3 R4, P1, R15, c[0x0][0x500], RZ ;  /* 0x000140000f047a10 */ /* 0x000fe20007f3e0ff */
[----:B------:R-:W-:Y:S02]  /*165c0*/  IMAD.MOV.U32 R18, RZ, RZ, c[0x0][0x388] ;  /* 0x0000e200ff127624 */ /* 0x000fe400078e00ff */
[----:B----4-:R-:W-:Y:S01]  /*165d0*/  IMAD.MOV.U32 R3, RZ, RZ, RZ ;  /* 0x000000ffff037224 */ /* 0x010fe200078e00ff */
[C---:B--2---:R-:W-:Y:S02]  /*165e0*/  @P2 IADD3.X R9, R10.reuse, c[0x0][0x50c], RZ, P0, !PT ;  /* 0x000143000a092a10 */ /* 0x044fe400007fe4ff */
[----:B-1----:R-:W-:-:S03]  /*165f0*/  IADD3.X R5, R10, c[0x0][0x504], RZ, P1, !PT ;  /* 0x000141000a057a10 */ /* 0x002fc60000ffe4ff */
[----:B------:R1:W5:Y:S04]  /*16600*/  @P2 LDG.E R18, [R8.64] ;  /* 0x0000000808122981 */ /* 0x000368000c1e1900 */
[----:B------:R1:W5:Y:S01]  /*16610*/  @P3 LDG.E R3, [R4.64] ;  /* 0x0000000804033981 */ /* 0x000362000c1e1900 */
[----:B---3--:R-:W-:-:S04]  /*16620*/  ISETP.NE.AND P0, PT, R6, RZ, PT ;  /* 0x000000ff0600720c */ /* 0x008fc80003f05270 */
[----:B------:R-:W-:Y:S01]  /*16630*/  SEL R2, R6, c[0x0][0x3d4], P0 ;  /* 0x0000f50006027a07 */ /* 0x000fe20000000000 */
[----:B------:R-:W-:Y:S05]  /*16640*/  @P2 BRA `(.L_x_464) ;  /* 0x0000004000002947 */ /* 0x000fea0003800000 */
[----:B-1----:R-:W-:Y:S05]  /*16650*/  @!P3 BRA `(.L_x_464) ;  /* 0x000000300000b947 */ /* 0x002fea0003800000 */
[----:B-----5:R1:W2:Y:S04]  /*16660*/  LDG.E R18, [R4.64] ;  /* 0x0000000804127981 */ /* 0x0202a8000c1e1900 */
[----:B-1----:R-:W2:Y:S02]  /*16670*/  LDG.E R4, [R4.64+0x4] ;  /* 0x0000040804047981 */ /* 0x002ea4000c1e1900 */
[----:B--2---:R-:W-:Y:S02]  /*16680*/  IADD3 R18, -R18, R4, RZ ;  /* 0x0000000412127210 */ /* 0x004fe40007ffe1ff */
.L_x_464:
[----:B-1----:R-:W2:Y:S04]  /*16690*/  LDL.LU R8, [R1+0x38] ;  /* 0x0000380001087983 */ /* 0x002ea80000300800 */
[----:B------:R-:W3:Y:S04]  /*166a0*/  LDL R6, [R1+0x100] ;  /* 0x0001000001067983 */ /* 0x000ee80000100800 */
[----:B------:R-:W4:Y:S04]  /*166b0*/  LDL.LU R4, [R1+0x3c] ;  /* 0x00003c0001047983 */ /* 0x000f280000300800 */
[----:B------:R-:W3:Y:S04]  /*166c0*/  LDL.LU R5, [R1+0x28] ;  /* 0x0000280001057983 */ /* 0x000ee80000300800 */
[----:B------:R-:W3:Y:S04]  /*166d0*/  LDL R44, [R1+0x24] ;  /* 0x00002400012c7983 */ /* 0x000ee80000100800 */
[----:B------:R-:W3:Y:S04]  /*166e0*/  LDL R19, [R1+0x44] ;  /* 0x0000440001137983 */ /* 0x000ee80000100800 */
[----:B------:R-:W3:Y:S01]  /*166f0*/  LDL R45, [R1+0xfc] ;  /* 0x0000fc00012d7983 */ /* 0x000ee20000100800 */
[----:B------:R-:W-:Y:S01]  /*16700*/  IMAD.MOV.U32 R15, RZ, RZ, 0x368 ;  /* 0x00000368ff0f7424 */ /* 0x000fe200078e00ff */
[----:B------:R-:W-:-:S04]  /*16710*/  ISETP.GT.AND P2, PT, R2, 0x1, PT ;  /* 0x000000010200780c */ /* 0x000fc80003f44270 */
[----:B------:R-:W-:-:S04]  /*16720*/  SEL R15, R15, 0x328, P2 ;  /* 0x000003280f0f7807 */ /* 0x000fc80001000000 */
[----:B------:R-:W1:Y:S08]  /*16730*/  LDC.64 R10, c[0x0][R15+0x170] ;  /* 0x00005c000f0a7b82 */ /* 0x000e700000000a00 */
[----:B------:R-:W1:Y:S08]  /*16740*/  LDC.64 R20, c[0x0][R15+0x168] ;  /* 0x00005a000f147b82 */ /* 0x000e700000000a00 */
[----:B------:R1:W1:Y:S08]  /*16750*/  LDC.64 R24, c[0x0][R15+0x178] ;  /* 0x00005e000f187b82 */ /* 0x0002700000000a00 */
[----:B------:R1:W1:Y:S01]  /*16760*/  LDC.64 R22, c[0x0][R15+0x160] ;  /* 0x000058000f167b82 */ /* 0x0002620000000a00 */
[----:B------:R-:W-:Y:S01]  /*16770*/  IMAD.MOV.U32 R2, RZ, RZ, c[0x0][0x4e8] ;  /* 0x00013a00ff027624 */ /* 0x000fe200078e00ff */
[----:B------:R-:W-:-:S04]  /*16780*/  ISETP.NE.U32.AND P0, PT, RZ, c[0x0][0x500], PT ;  /* 0x00014000ff007a0c */ /* 0x000fc80003f05070 */
[----:B------:R-:W-:Y:S02]  /*16790*/  ISETP.NE.AND P3, PT, R2, 0x1, PT ;  /* 0x000000010200780c */ /* 0x000fe40003f65270 */
[----:B------:R-:W-:Y:S01]  /*167a0*/  ISETP.NE.AND.EX P0, PT, RZ, c[0x0][0x504], PT, P0 ;  /* 0x00014100ff007a0c */ /* 0x000fe20003f05300 */
[----:B------:R-:W1:Y:S03]  /*167b0*/  S2R R75, SR_TID.X ;  /* 0x00000000004b7919 */ /* 0x000e660000002100 */
[----:B--2---:R-:W-:Y:S02]  /*167c0*/  SEL R2, R8, RZ, !P0 ;  /* 0x000000ff08027207 */ /* 0x004fe40004000000 */
[----:B----4-:R-:W-:-:S03]  /*167d0*/  SEL R8, R4, RZ, !P0 ;  /* 0x000000ff04087207 */ /* 0x010fc60004000000 */
[----:B-1----:R-:W-:Y:S01]  /*167e0*/  IMAD R4, R11, R2, RZ ;  /* 0x000000020b047224 */ /* 0x002fe200078e02ff */
[----:B---3--:R-:W-:Y:S01]  /*167f0*/  LOP3.LUT R5, R5, 0xffff, RZ, 0xc0, !PT ;  /* 0x0000ffff05057812 */ /* 0x008fe200078ec0ff */
[----:B------:R-:W-:Y:S02]  /*16800*/  IMAD R6, R44, 0x80, R6 ;  /* 0x000000802c067824 */ /* 0x000fe400078e0206 */
[----:B------:R-:W-:Y:S02]  /*16810*/  IMAD R17, R10, R8, R4 ;  /* 0x000000080a117224 */ /* 0x000fe400078e0204 */
[----:B------:R-:W-:-:S04]  /*16820*/  @P3 IMAD.HI.U32 R16, R6, c[0x0][0x4ec], RZ ;  /* 0x00013b0006103a27 */ /* 0x000fc800078e00ff */
[----:B------:R-:W-:-:S04]  /*16830*/  IMAD.WIDE.U32 R8, R10, R2, RZ ;  /* 0x000000020a087225 */ /* 0x000fc800078e00ff */
[----:B------:R-:W-:-:S04]  /*16840*/  IMAD.WIDE.U32 R10, R20, R5, RZ ;  /* 0x00000005140a7225 */ /* 0x000fc800078e00ff */
[----:B------:R-:W-:Y:S01]  /*16850*/  IMAD.MOV.U32 R4, RZ, RZ, R6 ;  /* 0x000000ffff047224 */ /* 0x000fe200078e0006 */
[----:B------:R-:W-:Y:S01]  /*16860*/  @P3 SHF.R.U32.HI R4, RZ, c[0x0][0x4f0], R16 ;  /* 0x00013c00ff043a19 */ /* 0x000fe20000011610 */
[----:B------:R-:W-:Y:S01]  /*16870*/  IMAD R15, R21, R5, RZ ;  /* 0x00000005150f7224 */ /* 0x000fe200078e02ff */
[----:B------:R-:W-:Y:S01]  /*16880*/  SEL R16, R19, RZ, P2 ;  /* 0x000000ff13107207 */ /* 0x000fe20001000000 */
[----:B------:R-:W-:Y:S01]  /*16890*/  IMAD.IADD R19, R9, 0x1, R17 ;  /* 0x0000000109137824 */ /* 0x000fe200078e0211 */
[----:B-----5:R-:W-:Y:S01]  /*168a0*/  IADD3 R20, P1, P0, R8, R10, R3 ;  /* 0x0000000a08147210 */ /* 0x020fe2000783e003 */
[----:B------:R-:W-:Y:S01]  /*168b0*/  IMAD.IADD R8, R11, 0x1, R15 ;  /* 0x000000010b087824 */ /* 0x000fe200078e020f */
[----:B------:R-:W-:Y:S01]  /*168c0*/  SHF.R.S32.HI R15, RZ, 0x1f, R3 ;  /* 0x0000001fff0f7819 */ /* 0x000fe20000011403 */
[----:B------:R-:W-:Y:S02]  /*168d0*/  IMAD R17, R25, R16, RZ ;  /* 0x0000001019117224 */ /* 0x000fe400078e02ff */
[----:B------:R-:W-:-:S02]  /*168e0*/  IMAD.MOV R9, RZ, RZ, -R4 ;  /* 0x000000ffff097224 */ /* 0x000fc400078e0a04 */
        /* <DEDUP_REMOVED lines=14> */
[----:B------:R-:W-:Y:S01]  /*169d0*/  SHF.R.S32.HI R21, RZ, 0x1f, R75 ;  /* 0x0000001fff157819 */ /* 0x000fe2000001144b */
[----:B------:R-:W-:Y:S01]  /*169e0*/  IMAD.IADD R4, R9, 0x1, R4 ;  /* 0x0000000109047824 */ /* 0x000fe200078e0204 */
[C---:B------:R-:W-:Y:S02]  /*169f0*/  LEA R10, P0, R8.reuse, R10, 0x2 ;  /* 0x0000000a080a7211 */ /* 0x040fe400078010ff */
[----:B------:R-:W-:Y:S02]  /*16a00*/  SEL R11, R11, c[0x0][0x454], P2 ;  /* 0x000115000b0b7a07 */ /* 0x000fe40001000000 */
[----:B------:R-:W-:Y:S02]  /*16a10*/  LEA.HI R21, R21, R75, RZ, 0x5 ;  /* 0x0000004b15157211 */ /* 0x000fe400078f28ff */
[----:B------:R-:W-:Y:S02]  /*16a20*/  LEA.HI.X R8, R8, R11, R4, 0x2, P0 ;  /* 0x0000000b08087211 */ /* 0x000fe400000f1404 */
[----:B------:R-:W-:Y:S01]  /*16a30*/  LOP3.LUT R21, R21, 0xffffffe0, RZ, 0xc0, !PT ;  /* 0xffffffe015157812 */ /* 0x000fe200078ec0ff */
[----:B------:R-:W-:Y:S04]  /*16a40*/  SHFL.IDX PT, R16, R10, RZ, 0x1c1f ;  /* 0x001c1fff0a107589 */ /* 0x000fe800000e0000 */
[----:B------:R-:W1:Y:S01]  /*16a50*/  SHFL.IDX PT, R17, R8, RZ, 0x1c1f ;  /* 0x001c1fff08117589 */ /* 0x000e6200000e0000 */
[----:B------:R-:W-:-:S03]  /*16a60*/  IMAD.IADD R21, R75, 0x1, -R21 ;  /* 0x000000014b157824 */ /* 0x000fc600078e0a15 */
[----:B------:R-:W-:Y:S01]  /*16a70*/  SHFL.IDX PT, R10, R10, 0x1, 0x1c1f ;  /* 0x003c1f000a0a7f89 */ /* 0x000fe200000e0000 */
[----:B------:R-:W-:-:S03]  /*16a80*/  IMAD R4, R18, c[0x0][0x4e8], RZ ;  /* 0x00013a0012047a24 */ /* 0x000fc600078e02ff */
[----:B------:R2:W3:Y:S01]  /*16a90*/  SHFL.IDX PT, R11, R8, 0x1, 0x1c1f ;  /* 0x003c1f00080b7f89 */ /* 0x0004e200000e0000 */
[----:B------:R-:W-:Y:S01]  /*16aa0*/  LOP3.LUT P0, RZ, R21, 0x3, RZ, 0xc0, !PT ;  /* 0x0000000315ff7812 */ /* 0x000fe2000780c0ff */
[----:B--2---:R-:W-:-:S05]  /*16ab0*/  IMAD R8, R44, 0x80, R45 ;  /* 0x000000802c087824 */ /* 0x004fca00078e022d */
[C---:B------:R-:W-:Y:S02]  /*16ac0*/  IADD3 R9, R8.reuse, 0x8, RZ ;  /* 0x0000000808097810 */ /* 0x040fe40007ffe0ff */
[-C--:B------:R-:W-:Y:S02]  /*16ad0*/  ISETP.GE.OR P1, PT, R8, R4.reuse, P0 ;  /* 0x000000040800720c */ /* 0x080fe40000726670 */
[----:B------:R-:W-:-:S11]  /*16ae0*/  ISETP.GE.OR P0, PT, R9, R4, P0 ;  /* 0x000000040900720c */ /* 0x000fd60000706670 */
[----:B-1----:R1:W-:Y:S01]  /*16af0*/  @!P1 ST.E [R16.64], R27 ;  /* 0x0000001b10009985 */ /* 0x0023e2000c101908 */
[----:B------:R-:W-:-:S03]  /*16b00*/  ISETP.GE.AND P1, PT, R9, R4, PT ;  /* 0x000000040900720c */ /* 0x000fc60003f26270 */
[----:B---3--:R1:W-:Y:S01]  /*16b10*/  @!P0 ST.E [R10.64], R26 ;  /* 0x0000001a0a008985 */ /* 0x0083e2000c101908 */
[----:B------:R-:W-:Y:S02]  /*16b20*/  ISETP.GE.AND P0, PT, R8, R4, PT ;  /* 0x000000040800720c */ /* 0x000fe40003f06270 */
[----:B------:R-:W-:Y:S01]  /*16b30*/  P2R R18, PR, RZ, 0x2 ;  /* 0x00000002ff127803 */ /* 0x000fe20000000000 */
[----:B------:R-:W-:Y:S05]  /*16b40*/  @P2 BRA `(.L_x_465) ;  /* 0x0000067000002947 */ /* 0x000fea0003800000 */
[----:B------:R-:W-:Y:S01]  /*16b50*/  IMAD R15, R15, c[0x0][0x3a0], RZ ;  /* 0x0000e8000f0f7a24 */ /* 0x000fe200078e02ff */
[----:B------:R-:W-:Y:S01]  /*16b60*/  LEA R6, R44, R0, 0x7 ;  /* 0x000000002c067211 */ /* 0x000fe200078e38ff */
[C---:B------:R-:W-:Y:S01]  /*16b70*/  IMAD.WIDE.U32 R8, R3.reuse, c[0x0][0x3a0], RZ ;  /* 0x0000e80003087a25 */ /* 0x040fe200078e00ff */
[----:B-1----:R-:W-:Y:S01]  /*16b80*/  SHF.R.S32.HI R10, RZ, 0x1f, R2 ;  /* 0x0000001fff0a7819 */ /* 0x002fe20000011402 */
[----:B------:R1:W2:Y:S02]  /*16b90*/  LDS.128 R20, [R213+0x80] ;  /* 0x00008000d5147984 */ /* 0x0002a40000000c00 */
[----:B------:R-:W-:-:S02]  /*16ba0*/  IMAD R3, R3, c[0x0][0x3a4], R15 ;  /* 0x0000e90003037a24 */ /* 0x000fc400078e020f */
[----:B------:R-:W-:Y:S01]  /*16bb0*/  @P3 IMAD.HI.U32 R11, R6, c[0x0][0x4ec], RZ ;  /* 0x00013b00060b3a27 */ /* 0x000fe200078e00ff */
[----:B------:R1:W3:Y:S02]  /*16bc0*/  LDS.128 R28, [R213+0x1080] ;  /* 0x00108000d51c7984 */ /* 0x0002e40000000c00 */
[----:B------:R-:W-:Y:S01]  /*16bd0*/  IADD3 R9, R9, R3, RZ ;  /* 0x0000000309097210 */ /* 0x000fe20007ffe0ff */
[----:B------:R-:W-:Y:S01]  /*16be0*/  IMAD R10, R10, c[0x0][0x3f0], RZ ;  /* 0x0000fc000a0a7a24 */ /* 0x000fe200078e02ff */
[----:B------:R1:W4:Y:S01]  /*16bf0*/  LDS.128 R36, [R213+0x2080] ;  /* 0x00208000d5247984 */ /* 0x0003220000000c00 */
[----:B------:R-:W-:Y:S02]  /*16c00*/  MOV R3, R6 ;  /* 0x0000000600037202 */ /* 0x000fe40000000f00 */
[----:B------:R-:W-:Y:S01]  /*16c10*/  IMAD.WIDE.U32 R8, R5, c[0x0][0x3e8], R8 ;  /* 0x0000fa0005087a25 */ /* 0x000fe200078e0008 */
[----:B------:R1:W1:Y:S01]  /*16c20*/  LDS.128 R48, [R213+0x3080] ;  /* 0x00308000d5307984 */ /* 0x0002620000000c00 */
[----:B------:R-:W-:-:S02]  /*16c30*/  @P3 SHF.R.U32.HI R3, RZ, c[0x0][0x4f0], R11 ;  /* 0x00013c00ff033a19 */ /* 0x000fc4000001160b */
[----:B------:R-:W-:Y:S01]  /*16c40*/  IMAD R9, R5, c[0x0][0x3ec], R9 ;  /* 0x0000fb0005097a24 */ /* 0x000fe200078e0209 */
[----:B------:R1:W1:Y:S01]  /*16c50*/  LDS.128 R16, [R213+0x4080] ;  /* 0x00408000d5107984 */ /* 0x0002620000000c00 */
[C---:B------:R-:W-:Y:S01]  /*16c60*/  IMAD R10, R2.reuse, c[0x0][0x3f4], R10 ;  /* 0x0000fd00020a7a24 */ /* 0x040fe200078e020a */
[----:B------:R-:W-:Y:S01]  /*16c70*/  SHF.R.S32.HI R5, RZ, 0x1f, R3 ;  /* 0x0000001fff057819 */ /* 0x000fe20000011403 */
[----:B------:R-:W-:Y:S01]  /*16c80*/  IMAD.WIDE.U32 R8, R2, c[0x0][0x3f0], R8 ;  /* 0x0000fc0002087a25 */ /* 0x000fe200078e0008 */
[----:B------:R1:W1:Y:S01]  /*16c90*/  LDS.128 R24, [R213+0x5080] ;  /* 0x00508000d5187984 */ /* 0x0002620000000c00 */
[----:B------:R-:W-:-:S03]  /*16ca0*/  IADD3 R2, -R3, RZ, RZ ;  /* 0x000000ff03027210 */ /* 0x000fc60007ffe1ff */
[----:B------:R1:W1:Y:S01]  /*16cb0*/  LDS.128 R32, [R213+0x6080] ;  /* 0x00608000d5207984 */ /* 0x0002620000000c00 */
[----:B------:R-:W-:Y:S01]  /*16cc0*/  IADD3 R9, R9, R10, RZ ;  /* 0x0000000a09097210 */ /* 0x000fe20007ffe0ff */
[----:B------:R-:W-:Y:S02]  /*16cd0*/  IMAD R10, R5, c[0x0][0x3e0], RZ ;  /* 0x0000f800050a7a24 */ /* 0x000fe400078e02ff */
[----:B------:R1:W1:Y:S01]  /*16ce0*/  LDS.128 R40, [R213+0x7080] ;  /* 0x00708000d5287984 */ /* 0x0002620000000c00 */
        /* <DEDUP_REMOVED lines=9> */
[----:B------:R-:W-:Y:S02]  /*16d80*/  IADD3 R3, R3, R5, RZ ;  /* 0x0000000503037210 */ /* 0x000fe40007ffe0ff */
[----:B------:R-:W-:Y:S02]  /*16d90*/  LEA R5, R44, R81, 0x7 ;  /* 0x000000512c057211 */ /* 0x000fe400078e38ff */
[----:B------:R-:W-:Y:S01]  /*16da0*/  LEA.HI.X R6, R2, c[0x0][0x384], R3, 0x1, P0 ;  /* 0x0000e10002067a11 */ /* 0x000fe200000f0c03 */
[----:B------:R-:W-:Y:S05]  /*16db0*/  BRA.DIV ~URZ, `(.L_x_466) ;  /* 0x00003b227f007947 */ /* 0x000fea000b800000 */
[----:B--234-:R2:W3:Y:S02]  /*16dc0*/  SHFL.IDX PT, R11, R6, RZ, 0x181f ;  /* 0x00181fff060b7589 */ /* 0x01c4e400000e0000 */
.L_x_542:
[----:B------:R-:W-:Y:S05]  /*16dd0*/  BRA.DIV ~URZ, `(.L_x_467) ;  /* 0x00003b727f007947 */ /* 0x000fea000b800000 */
[----:B------:R4:W2:Y:S02]  /*16de0*/  SHFL.IDX PT, R2, R10, RZ, 0x181f ;  /* 0x00181fff0a027589 */ /* 0x0008a400000e0000 */
.L_x_543:
[----:B------:R-:W-:Y:S01]  /*16df0*/  ISETP.GE.AND P0, PT, R5, R4, PT ;  /* 0x000000040500720c */ /* 0x000fe20003f06270 */
[----:B------:R-:W-:-:S12]  /*16e00*/  BSSY B0, `(.L_x_468) ;  /* 0x000000a000007945 */ /* 0x000fd80003800000 */
[----:B------:R-:W-:Y:S05]  /*16e10*/  @P0 BRA `(.L_x_469) ;  /* 0x0000008000000947 */ /* 0x000fea0003800000 */
[----:B------:R-:W-:Y:S02]  /*16e20*/  ISETP.GE.AND P1, PT, R76, c[0x0][0x3c8], PT ;  /* 0x0000f2004c007a0c */ /* 0x000fe40003f26270 */
[----:B------:R-:W-:-:S11]  /*16e30*/  ISETP.GE.AND P0, PT, R212, c[0x0][0x3c8], PT ;  /* 0x0000f200d4007a0c */ /* 0x000fd60003f06270 */
[-C--:B--2---:R-:W-:Y:S02]  /*16e40*/  @!P1 LEA R8, P3, R76, R2.reuse, 0x1 ;  /* 0x000000024c089211 */ /* 0x084fe400078608ff */
[----:B------:R-:W-:Y:S02]  /*16e50*/  @!P0 LEA R2, P2, R212, R2, 0x1 ;  /* 0x00000002d4028211 */ /* 0x000fe400078408ff */
[-C--:B---3--:R-:W-:Y:S02]  /*16e60*/  @!P1 LEA.HI.X R9, R76, R11.reuse, R77, 0x1, P3 ;  /* 0x0000000b4c099211 */ /* 0x088fe400018f0c4d */
[----:B------:R-:W-:-:S03]  /*16e70*/  @!P0 LEA.HI.X R3, R212, R11, R230, 0x1, P2 ;  /* 0x0000000bd4038211 */ /* 0x000fc600010f0ce6 */
[----:B------:R2:W-:Y:S04]  /*16e80*/  @!P1 ST.E.128 [R8.64], R20 ;  /* 0x0000001408009985 */ /* 0x0005e8000c101d08 */
[----:B-1----:R2:W-:Y:S02]  /*16e90*/  @!P0 ST.E.128 [R2.64], R16 ;  /* 0x0000001002008985 */ /* 0x0025e4000c101d08 */
.L_x_469:
[----:B------:R-:W-:Y:S05]  /*16ea0*/  BSYNC B0 ;  /* 0x0000000000007941 */ /* 0x000fea0003800000 */
.L_x_468:
[----:B------:R-:W-:Y:S05]  /*16eb0*/  BRA.DIV ~URZ, `(.L_x_470) ;  /* 0x00003b027f007947 */ /* 0x000fea000b800000 */
[----:B---3--:R3:W4:Y:S04]  /*16ec0*/  SHFL.IDX PT, R11, R6, 0x1, 0x181f ;  /* 0x00381f00060b7f89 */ /* 0x00872800000e0000 */
[----:B--2---:R3:W2:Y:S02]  /*16ed0*/  SHFL.IDX PT, R2, R10, 0x1, 0x181f ;  /* 0x00381f000a027f89 */ /* 0x0046a400000e0000 */
.L_x_544:
[----:B------:R-:W-:Y:S01]  /*16ee0*/  IADD3 R3, R5, 0x20, RZ ;  /* 0x0000002005037810 */ /* 0x000fe20007ffe0ff */
[----:B------:R-:W-:Y:S03]  /*16ef0*/  BSSY B0, `(.L_x_471) ;  /* 0x000000b000007945 */ /* 0x000fe60003800000 */
[----:B------:R-:W-:-:S13]  /*16f00*/  ISETP.GE.AND P0, PT, R3, R4, PT ;  /* 0x000000040300720c */ /* 0x000fda0003f06270 */
[----:B------:R-:W-:Y:S05]  /*16f10*/  @P0 BRA `(.L_x_472) ;  /* 0x0000008000000947 */ /* 0x000fea0003800000 */
[----:B------:R-:W-:Y:S02]  /*16f20*/  ISETP.GE.AND P1, PT, R76, c[0x0][0x3c8], PT ;  /* 0x0000f2004c007a0c */ /* 0x000fe40003f26270 */
[----:B------:R-:W-:-:S11]  /*16f30*/  ISETP.GE.AND P0, PT, R212, c[0x0][0x3c8], PT ;  /* 0x0000f200d4007a0c */ /* 0x000fd60003f06270 */
[-C--:B--2---:R-:W-:Y:S02]  /*16f40*/  @!P1 LEA R8, P3, R76, R2.reuse, 0x1 ;  /* 0x000000024c089211 */ /* 0x084fe400078608ff */
[----:B------:R-:W-:Y:S02]  /*16f50*/  @!P0 LEA R2, P2, R212, R2, 0x1 ;  /* 0x00000002d4028211 */ /* 0x000fe400078408ff */
[-C--:B----4-:R-:W-:Y:S02]  /*16f60*/  @!P1 LEA.HI.X R9, R76, R11.reuse, R77, 0x1, P3 ;  /* 0x0000000b4c099211 */ /* 0x090fe400018f0c4d */
[----:B------:R-:W-:-:S03]  /*16f70*/  @!P0 LEA.HI.X R3, R212, R11, R230, 0x1, P2 ;  /* 0x0000000bd4038211 */ /* 0x000fc600010f0ce6 */
[----:B------:R2:W-:Y:S04]  /*16f80*/  @!P1 ST.E.128 [R8.64], R28 ;  /* 0x0000001c08009985 */ /* 0x0005e8000c101d08 */
[----:B-1----:R2:W-:Y:S02]  /*16f90*/  @!P0 ST.E.128 [R2.64], R24 ;  /* 0x0000001802008985 */ /* 0x0025e4000c101d08 */
.L_x_472:
[----:B------:R-:W-:Y:S05]  /*16fa0*/  BSYNC B0 ;  /* 0x0000000000007941 */ /* 0x000fea0003800000 */
.L_x_471:
[----:B------:R-:W-:Y:S05]  /*16fb0*/  BRA.DIV ~URZ, `(.L_x_473) ;  /* 0x00003ad27f007947 */ /* 0x000fea000b800000 */
[----:B----4-:R4:W3:Y:S02]  /*16fc0*/  SHFL.IDX PT, R11, R6, 0x2, 0x181f ;  /* 0x00581f00060b7f89 */ /* 0x0108e400000e0000 */
.L_x_545:
[----:B------:R-:W-:Y:S05]  /*16fd0*/  BRA.DIV ~URZ, `(.L_x_474) ;  /* 0x00003b227f007947 */ /* 0x000fea000b800000 */
[----:B--2---:R2:W4:Y:S02]  /*16fe0*/  SHFL.IDX PT, R2, R10, 0x2, 0x181f ;  /* 0x00581f000a027f89 */ /* 0x00452400000e0000 */
.L_x_546:
[----:B------:R-:W-:Y:S01]  /*16ff0*/  IADD3 R3, R5, 0x40, RZ ;  /* 0x0000004005037810 */ /* 0x000fe20007ffe0ff */
[----:B------:R-:W-:Y:S03]  /*17000*/  BSSY B0, `(.L_x_475) ;  /* 0x000000b000007945 */ /* 0x000fe60003800000 */
[----:B------:R-:W-:-:S13]  /*17010*/  ISETP.GE.AND P0, PT, R3, R4, PT ;  /* 0x000000040300720c */ /* 0x000fda0003f06270 */
[----:B------:R-:W-:Y:S05]  /*17020*/  @P0 BRA `(.L_x_476) ;  /* 0x0000008000000947 */ /* 0x000fea0003800000 */
[----:B------:R-:W-:Y:S02]  /*17030*/  ISETP.GE.AND P1, PT, R76, c[0x0][0x3c8], PT ;  /* 0x0000f2004c007a0c */ /* 0x000fe40003f26270 */
[----:B------:R-:W-:-:S11]  /*17040*/  ISETP.GE.AND P0, PT, R212, c[0x0][0x3c8], PT ;  /* 0x0000f200d4007a0c */ /* 0x000fd60003f06270 */
[-C--:B----4-:R-:W-:Y:S02]  /*17050*/  @!P1 LEA R8, P3, R76, R2.reuse, 0x1 ;  /* 0x000000024c089211 */ /* 0x090fe400078608ff */
[----:B------:R-:W-:Y:S02]  /*17060*/  @!P0 LEA R2, P2, R212, R2, 0x1 ;  /* 0x00000002d4028211 */ /* 0x000fe400078408ff */
[-C--:B---3--:R-:W-:Y:S02]  /*17070*/  @!P1 LEA.HI.X R9, R76, R11.reuse, R77, 0x1, P3 ;  /* 0x0000000b4c099211 */ /* 0x088fe400018f0c4d */
[----:B------:R-:W-:-:S03]  /*17080*/  @!P0 LEA.HI.X R3, R212, R11, R230, 0x1, P2 ;  /* 0x0000000bd4038211 */ /* 0x000fc600010f0ce6 */
[----:B------:R3:W-:Y:S04]  /*17090*/  @!P1 ST.E.128 [R8.64], R36 ;  /* 0x0000002408009985 */ /* 0x0007e8000c101d08 */
[----:B-1----:R3:W-:Y:S02]  /*170a0*/  @!P0 ST.E.128 [R2.64], R32 ;  /* 0x0000002002008985 */ /* 0x0027e4000c101d08 */
.L_x_476:
[----:B------:R-:W-:Y:S05]  /*170b0*/  BSYNC B0 ;  /* 0x0000000000007941 */ /* 0x000fea0003800000 */
.L_x_475:
[----:B------:R-:W-:Y:S05]  /*170c0*/  BRA.DIV ~URZ, `(.L_x_477) ;  /* 0x00003aa27f007947 */ /* 0x000fea000b800000 */
[----:B---3--:R3:W2:Y:S04]  /*170d0*/  SHFL.IDX PT, R8, R6, 0x3, 0x181f ;  /* 0x00781f0006087f89 */ /* 0x0086a800000e0000 */
[----:B----4-:R3:W4:Y:S02]  /*170e0*/  SHFL.IDX PT, R6, R10, 0x3, 0x181f ;  /* 0x00781f000a067f89 */ /* 0x01072400000e0000 */
.L_x_547:
[----:B------:R-:W-:-:S04]  /*170f0*/  IADD3 R2, R5, 0x60, RZ ;  /* 0x0000006005027810 */ /* 0x000fc80007ffe0ff */
[----:B------:R-:W-:-:S13]  /*17100*/  ISETP.GE.AND P0, PT, R2, R4, PT ;  /* 0x000000040200720c */ /* 0x000fda0003f06270 */
[----:B------:R-:W-:Y:S05]  /*17110*/  @P0 BRA `(.L_x_478) ;  /* 0x00001b1000000947 */ /* 0x000fea0003800000 */
[----:B------:R-:W-:-:S13]  /*17120*/  ISETP.GE.AND P0, PT, R76, c[0x0][0x3c8], PT ;  /* 0x0000f2004c007a0c */ /* 0x000fda0003f06270 */
[----:B----4-:R-:W-:-:S04]  /*17130*/  @!P0 LEA R2, P1, R76, R6, 0x1 ;  /* 0x000000064c028211 */ /* 0x010fc800078208ff */
[----:B--2---:R-:W-:-:S05]  /*17140*/  @!P0 LEA.HI.X R3, R76, R8, R77, 0x1, P1 ;  /* 0x000000084c038211 */ /* 0x004fca00008f0c4d */
[----:B-1----:R1:W-:Y:S01]  /*17150*/  @!P0 ST.E.128 [R2.64], R48 ;  /* 0x0000003002008985 */ /* 0x0023e2000c101d08 */
[----:B------:R-:W-:-:S13]  /*17160*/  ISETP.GE.AND P0, PT, R212, c[0x0][0x3c8], PT ;  /* 0x0000f200d4007a0c */ /* 0x000fda0003f06270 */
[----:B------:R-:W-:Y:S05]  /*17170*/  @P0 BRA `(.L_x_478) ;  /* 0x00001ab000000947 */ /* 0x000fea0003800000 */
[----:B-1----:R-:W-:-:S04]  /*17180*/  LEA R2, P0, R212, R6, 0x1 ;  /* 0x00000006d4027211 */ /* 0x002fc800078008ff */
[----:B------:R-:W-:-:S05]  /*17190*/  LEA.HI.X R3, R212, R8, R230, 0x1, P0 ;  /* 0x00000008d4037211 */ /* 0x000fca00000f0ce6 */
[----:B------:R1:W-:Y:S01]  /*171a0*/  ST.E.128 [R2.64], R40 ;  /* 0x0000002802007985 */ /* 0x0003e2000c101d08 */
[----:B------:R-:W-:Y:S05]  /*171b0*/  BRA `(.L_x_478) ;  /* 0x00001a7000007947 */ /* 0x000fea0003800000 */
.L_x_465:
[----:B-1----:R-:W2:Y:S01]  /*171c0*/  LDL.LU R10, [R1+0x44] ;  /* 0x00004400010a7983 */ /* 0x002ea20000300800 */
[----:B------:R-:W-:Y:S02]  /*171d0*/  IMAD R15, R15, c[0x0][0x408], RZ ;  /* 0x000102000f0f7a24 */ /* 0x000fe400078e02ff */
[----:B------:R-:W-:-:S04]  /*171e0*/  IMAD.WIDE.U32 R8, R3, c[0x0][0x408], RZ ;  /* 0x0001020003087a25 */ /* 0x000fc800078e00ff */
[----:B------:R-:W-:-:S05]  /*171f0*/  IMAD R3, R3, c[0x0][0x40c], R15 ;  /* 0x0001030003037a24 */ /* 0x000fca00078e020f */
[----:B------:R-:W-:Y:S02]  /*17200*/  IADD3 R9, R9, R3, RZ ;  /* 0x0000000309097210 */ /* 0x000fe40007ffe0ff */
[----:B------:R-:W-:-:S03]  /*17210*/  SHF.R.S32.HI R3, RZ, 0x1f, R2 ;  /* 0x0000001fff037819 */ /* 0x000fc60000011402 */
[----:B------:R-:W-:-:S04]  /*17220*/  IMAD.WIDE.U32 R8, R5, c[0x0][0x438], R8 ;  /* 0x00010e0005087a25 */ /* 0x000fc800078e0008 */
[----:B------:R-:W-:Y:S01]  /*17230*/  IMAD R3, R3, c[0x0][0x440], RZ ;  /* 0x0001100003037a24 */ /* 0x000fe200078e02ff */
[----:B------:R-:W-:Y:S01]  /*17240*/  MOV R4, R8 ;  /* 0x0000000800047202 */ /* 0x000fe20000000f00 */
[----:B------:R-:W-:Y:S02]  /*17250*/  IMAD R5, R5, c[0x0][0x43c], R9 ;  /* 0x00010f0005057a24 */ /* 0x000fe400078e0209 */
[----:B------:R-:W-:-:S04]  /*17260*/  @P3 IMAD.HI.U32 R9, R6, c[0x0][0x4ec], RZ ;  /* 0x00013b0006093a27 */ /* 0x000fc800078e00ff */
[C---:B------:R-:W-:Y:S02]  /*17270*/  IMAD R3, R2.reuse, c[0x0][0x444], R3 ;  /* 0x0001110002037a24 */ /* 0x040fe400078e0203 */
[----:B------:R-:W-:Y:S01]  /*17280*/  IMAD.WIDE.U32 R4, R2, c[0x0][0x440], R4 ;  /* 0x0001100002047a25 */ /* 0x000fe200078e0004 */
[----:B------:R-:W-:Y:S02]  /*17290*/  MOV R2, R6 ;  /* 0x0000000600027202 */ /* 0x000fe40000000f00 */
[----:B------:R-:W-:Y:S02]  /*172a0*/  @P3 SHF.R.U32.HI R2, RZ, c[0x0][0x4f0], R9 ;  /* 0x00013c00ff023a19 */ /* 0x000fe40000011609 */
        /* <DEDUP_REMOVED lines=19> */
.L_x_548:
[----:B------:R-:W-:Y:S05]  /*173e0*/  BRA.DIV ~URZ, `(.L_x_480) ;  /* 0x000038c27f007947 */ /* 0x000fea000b800000 */
[----:B------:R3:W4:Y:S02]  /*173f0*/  SHFL.IDX PT, R2, R5, RZ, 0x1c1f ;  /* 0x001c1fff05027589 */ /* 0x00072400000e0000 */
.L_x_549:
        /* <DEDUP_REMOVED lines=22> */
[----:B------:R-:W-:-:S04]  /*17560*/  @!P1 IMAD.MOV.U32 R3, RZ, RZ, R4 ;  /* 0x000000ffff039224 */ /* 0x000fc800078e0004 */
[----:B------:R-:W-:Y:S01]  /*17570*/  @!P1 IMAD.WIDE R10, R10, 0x4, R2 ;  /* 0x000000040a0a9825 */ /* 0x000fe200078e0202 */
[----:B--2---:R-:W-:Y:S01]  /*17580*/  ISETP.GE.AND P4, PT, R15, c[0x0][0x3c8], PT ;  /* 0x0000f2000f007a0c */ /* 0x004fe20003f86270 */
[----:B------:R-:W2:Y:S04]  /*17590*/  LDL R3, [R1+0x50] ;  /* 0x0000500001037983 */ /* 0x000ea80000100800 */
[----:B------:R3:W-:Y:S01]  /*175a0*/  @!P1 ST.E.64 [R10.64], R54 ;  /* 0x000000360a009985 */ /* 0x0007e2000c101b08 */
[----:B------:R-:W-:-:S04]  /*175b0*/  @!P0 LEA R8, P2, R25, R2, 0x2 ;  /* 0x0000000219088211 */ /* 0x000fc800078410ff */
[----:B------:R-:W-:Y:S02]  /*175c0*/  @!P0 LEA.HI.X R9, R25, R4, R26, 0x2, P2 ;  /* 0x0000000419098211 */ /* 0x000fe400010f141a */
[----:B------:R-:W4:Y:S01]  /*175d0*/  LDL R25, [R1+0x58] ;  /* 0x0000580001197983 */ /* 0x000f220000100800 */
[----:B------:R-:W-:-:S03]  /*175e0*/  ISETP.GE.AND P2, PT, R22, c[0x0][0x3c8], PT ;  /* 0x0000f20016007a0c */ /* 0x000fc60003f46270 */
[----:B------:R5:W-:Y:S01]  /*175f0*/  @!P0 ST.E.64 [R8.64], R30 ;  /* 0x0000001e08008985 */ /* 0x000be2000c101b08 */
[----:B---3--:R-:W-:-:S03]  /*17600*/  @!P3 LEA R10, P5, R17, R2, 0x2 ;  /* 0x00000002110ab211 */ /* 0x008fc600078a10ff */
[----:B------:R-:W3:Y:S01]  /*17610*/  LDL R54, [R1+0xc4] ;  /* 0x0000c40001367983 */ /* 0x000ee20000100800 */
[----:B------:R-:W-:-:S03]  /*17620*/  @!P3 LEA.HI.X R11, R17, R4, R23, 0x2, P5 ;  /* 0x00000004110bb211 */ /* 0x000fc600028f1417 */
[----:B------:R-:W2:Y:S04]  /*17630*/  LDL R26, [R1+0xb8] ;  /* 0x0000b800011a7983 */ /* 0x000ea80000100800 */
[----:B------:R-:W2:Y:S01]  /*17640*/  LDL R17, [R1+0xc8] ;  /* 0x0000c80001117983 */ /* 0x000ea20000100800 */
[----:B-----5:R-:W-:-:S03]  /*17650*/  @!P4 LEA R8, P0, R15, R2, 0x2 ;  /* 0x000000020f08c211 */ /* 0x020fc600078010ff */
[----:B------:R-:W5:Y:S01]  /*17660*/  LDL R31, [R1+0xc0] ;  /* 0x0000c000011f7983 */ /* 0x000f620000100800 */
[----:B------:R-:W-:Y:S02]  /*17670*/  ISETP.GE.AND P1, PT, R19, c[0x0][0x3c8], PT ;  /* 0x0000f20013007a0c */ /* 0x000fe40003f26270 */
[----:B------:R-:W-:Y:S01]  /*17680*/  @!P4 LEA.HI.X R9, R15, R4, R20, 0x2, P0 ;  /* 0x000000040f09c211 */ /* 0x000fe200000f1414 */
[----:B------:R-:W5:Y:S04]  /*17690*/  LDL R23, [R1+0x54] ;  /* 0x0000540001177983 */ /* 0x000f680000100800 */
[----:B------:R-:W5:Y:S04]  /*176a0*/  LDL R30, [R1+0xbc] ;  /* 0x0000bc00011e7983 */ /* 0x000f680000100800 */
[----:B------:R-:W5:Y:S04]  /*176b0*/  LDL R20, [R1+0x4c] ;  /* 0x00004c0001147983 */ /* 0x000f680000100800 */
[----:B------:R-:W5:Y:S04]  /*176c0*/  LDL R15, [R1+0x48] ;  /* 0x00004800010f7983 */ /* 0x000f680000100800 */
[----:B------:R1:W-:Y:S04]  /*176d0*/  @!P3 ST.E.64 [R10.64], R32 ;  /* 0x000000200a00b985 */ /* 0x0003e8000c101b08 */
[----:B------:R1:W-:Y:S02]  /*176e0*/  @!P4 ST.E.64 [R8.64], R34 ;  /* 0x000000220800c985 */ /* 0x0003e4000c101b08 */
[----:B-1----:R-:W-:-:S02]  /*176f0*/  @!P2 LEA R10, P5, R22, R2, 0x2 ;  /* 0x00000002160aa211 */ /* 0x002fc400078a10ff */
[C---:B------:R-:W-:Y:S02]  /*17700*/  @!P1 LEA R8, P0, R19.reuse, R2, 0x2 ;  /* 0x0000000213089211 */ /* 0x040fe400078010ff */
[-C--:B------:R-:W-:Y:S02]  /*17710*/  @!P2 LEA.HI.X R11, R22, R4.reuse, R24, 0x2, P5 ;  /* 0x00000004160ba211 */ /* 0x080fe400028f1418 */
[----:B------:R-:W5:Y:S01]  /*17720*/  LDL R22, [R1+0xb0] ;  /* 0x0000b00001167983 */ /* 0x000f620000100800 */
[----:B------:R-:W-:-:S03]  /*17730*/  @!P1 LEA.HI.X R9, R19, R4, R21, 0x2, P0 ;  /* 0x0000000413099211 */ /* 0x000fc600000f1415 */
[----:B------:R-:W5:Y:S04]  /*17740*/  LDL R24, [R1+0xb4] ;  /* 0x0000b40001187983 */ /* 0x000f680000100800 */
[----:B------:R-:W5:Y:S04]  /*17750*/  LDL R21, [R1+0xac] ;  /* 0x0000ac0001157983 */ /* 0x000f680000100800 */
[----:B------:R-:W5:Y:S01]  /*17760*/  LDL R19, [R1+0xa8] ;  /* 0x0000a80001137983 */ /* 0x000f620000100800 */
[----:B------:R-:W-:Y:S02]  /*17770*/  ISETP.GE.AND P3, PT, R75, c[0x0][0x3c8], PT ;  /* 0x0000f2004b007a0c */ /* 0x000fe40003f66270 */
[----:B------:R-:W-:Y:S01]  /*17780*/  ISETP.GE.AND P4, PT, R16, c[0x0][0x3c8], PT ;  /* 0x0000f20010007a0c */ /* 0x000fe20003f86270 */
[----:B------:R1:W-:Y:S01]  /*17790*/  @!P2 ST.E.64 [R10.64], R36 ;  /* 0x000000240a00a985 */ /* 0x0003e2000c101b08 */
[----:B------:R-:W-:-:S03]  /*177a0*/  ISETP.GE.AND P2, PT, R45, c[0x0][0x3c8], PT ;  /* 0x0000f2002d007a0c */ /* 0x000fc60003f46270 */
[----:B------:R1:W-:Y:S01]  /*177b0*/  @!P1 ST.E.64 [R8.64], R38 ;  /* 0x0000002608009985 */ /* 0x0003e2000c101b08 */
[----:B------:R-:W-:Y:S02]  /*177c0*/  ISETP.GE.AND P1, PT, R44, c[0x0][0x3c8], PT ;  /* 0x0000f2002c007a0c */ /* 0x000fe40003f26270 */
[----:B------:R-:W-:-:S03]  /*177d0*/  ISETP.GE.AND P6, PT, R27, c[0x0][0x3c8], PT ;  /* 0x0000f2001b007a0c */ /* 0x000fc60003fc6270 */
[CC--:B-1----:R-:W-:Y:S02]  /*177e0*/  @!P3 LEA R10, P5, R75.reuse, R2.reuse, 0x2 ;  /* 0x000000024b0ab211 */ /* 0x0c2fe400078a10ff */
[----:B------:R-:W-:Y:S02]  /*177f0*/  @!P4 LEA R8, P0, R16, R2, 0x2 ;  /* 0x000000021008c211 */ /* 0x000fe400078010ff */
[----:B------:R-:W-:-:S05]  /*17800*/  @!P3 LEA.HI.X R11, R75, R4, R83, 0x2, P5 ;  /* 0x000000044b0bb211 */ /* 0x000fca00028f1453 */
[----:B------:R1:W-:Y:S01]  /*17810*/  @!P3 ST.E.64 [R10.64], R40 ;  /* 0x000000280a00b985 */ /* 0x0003e2000c101b08 */
[----:B----4-:R-:W-:Y:S02]  /*17820*/  ISETP.GE.AND P5, PT, R25, c[0x0][0x3c8], PT ;  /* 0x0000f20019007a0c */ /* 0x010fe40003fa6270 */
[----:B--2---:R-:W-:Y:S02]  /*17830*/  @!P4 LEA.HI.X R9, R16, R4, R17, 0x2, P0 ;  /* 0x000000041009c211 */ /* 0x004fe400000f1411 */
[----:B------:R-:W-:-:S03]  /*17840*/  @!P2 LEA R16, P0, R45, R2, 0x2 ;  /* 0x000000022d10a211 */ /* 0x000fc600078010ff */
[----:B------:R2:W-:Y:S01]  /*17850*/  @!P4 ST.E.64 [R8.64], R42 ;  /* 0x0000002a0800c985 */ /* 0x0005e2000c101b08 */
[----:B---3--:R-:W-:Y:S02]  /*17860*/  @!P2 LEA.HI.X R17, R45, R4, R54, 0x2, P0 ;  /* 0x000000042d11a211 */ /* 0x008fe400000f1436 */
[----:B-1----:R-:W-:-:S03]  /*17870*/  @!P6 LEA R10, P0, R27, R2, 0x2 ;  /* 0x000000021b0ae211 */ /* 0x002fc600078010ff */
[----:B------:R1:W-:Y:S01]  /*17880*/  @!P2 ST.E.64 [R16.64], R60 ;  /* 0x0000003c1000a985 */ /* 0x0003e2000c101b08 */
[----:B------:R-:W-:Y:S02]  /*17890*/  ISETP.GE.AND P2, PT, R3, c[0x0][0x3c8], PT ;  /* 0x0000f20003007a0c */ /* 0x000fe40003f46270 */
[----:B-----5:R-:W-:Y:S02]  /*178a0*/  ISETP.GE.AND P4, PT, R23, c[0x0][0x3c8], PT ;  /* 0x0000f20017007a0c */ /* 0x020fe40003f86270 */
[----:B------:R-:W-:Y:S02]  /*178b0*/  @!P6 LEA.HI.X R11, R27, R4, R30, 0x2, P0 ;  /* 0x000000041b0be211 */ /* 0x000fe400000f141e */
[----:B------:R-:W-:Y:S02]  /*178c0*/  ISETP.GE.AND P0, PT, R15, c[0x0][0x3c8], PT ;  /* 0x0000f2000f007a0c */ /* 0x000fe40003f06270 */
[----:B--2---:R-:W-:-:S04]  /*178d0*/  @!P1 LEA R8, P3, R44, R2, 0x2 ;  /* 0x000000022c089211 */ /* 0x004fc800078610ff */
[----:B------:R-:W-:-:S05]  /*178e0*/  @!P1 LEA.HI.X R9, R44, R4, R31, 0x2, P3 ;  /* 0x000000042c099211 */ /* 0x000fca00018f141f */
[----:B------:R2:W-:Y:S01]  /*178f0*/  @!P1 ST.E.64 [R8.64], R46 ;  /* 0x0000002e08009985 */ /* 0x0005e2000c101b08 */
[----:B------:R-:W-:-:S03]  /*17900*/  ISETP.GE.AND P1, PT, R20, c[0x0][0x3c8], PT ;  /* 0x0000f20014007a0c */ /* 0x000fc60003f26270 */
[----:B------:R3:W-:Y:S01]  /*17910*/  @!P6 ST.E.64 [R10.64], R48 ;  /* 0x000000300a00e985 */ /* 0x0007e2000c101b08 */
[-C--:B-1----:R-:W-:Y:S02]  /*17920*/  @!P4 LEA R16, P6, R23, R2.reuse, 0x2 ;  /* 0x000000021710c211 */ /* 0x082fe400078c10ff */
[----:B--2---:R-:W-:-:S04]  /*17930*/  @!P5 LEA R8, P3, R25, R2, 0x2 ;  /* 0x000000021908d211 */ /* 0x004fc800078610ff */
[----:B------:R-:W-:Y:S02]  /*17940*/  @!P5 LEA.HI.X R9, R25, R4, R26, 0x2, P3 ;  /* 0x000000041909d211 */ /* 0x000fe400018f141a */
[----:B---3--:R-:W-:-:S03]  /*17950*/  @!P2 LEA R10, P3, R3, R2, 0x2 ;  /* 0x00000002030aa211 */ /* 0x008fc600078610ff */
[----:B------:R1:W-:Y:S01]  /*17960*/  @!P5 ST.E.64 [R8.64], R50 ;  /* 0x000000320800d985 */ /* 0x0003e2000c101b08 */
[-C--:B------:R-:W-:Y:S02]  /*17970*/  @!P2 LEA.HI.X R11, R3, R4.reuse, R22, 0x2, P3 ;  /* 0x00000004030ba211 */ /* 0x080fe400018f1416 */
[----:B------:R-:W-:-:S05]  /*17980*/  @!P4 LEA.HI.X R17, R23, R4, R24, 0x2, P6 ;  /* 0x000000041711c211 */ /* 0x000fca00030f1418 */
[----:B------:R2:W-:Y:S04]  /*17990*/  @!P4 ST.E.64 [R16.64], R92 ;  /* 0x0000005c1000c985 */ /* 0x0005e8000c101b08 */
[----:B------:R2:W-:Y:S01]  /*179a0*/  @!P2 ST.E.64 [R10.64], R64 ;  /* 0x000000400a00a985 */ /* 0x0005e2000c101b08 */
[CC--:B-1----:R-:W-:Y:S02]  /*179b0*/  @!P1 LEA R8, P5, R20.reuse, R2.reuse, 0x2 ;  /* 0x0000000214089211 */ /* 0x0c2fe400078a10ff */
[C---:B------:R-:W-:Y:S02]  /*179c0*/  @!P0 LEA R2, P3, R15.reuse, R2, 0x2 ;  /* 0x000000020f028211 */ /* 0x040fe400078610ff */
[-C--:B------:R-:W-:Y:S02]  /*179d0*/  @!P1 LEA.HI.X R9, R20, R4.reuse, R21, 0x2, P5 ;  /* 0x0000000414099211 */ /* 0x080fe400028f1415 */
[----:B------:R-:W-:-:S03]  /*179e0*/  @!P0 LEA.HI.X R3, R15, R4, R19, 0x2, P3 ;  /* 0x000000040f038211 */ /* 0x000fc600018f1413 */
[----:B------:R2:W-:Y:S04]  /*179f0*/  @!P1 ST.E.64 [R8.64], R52 ;  /* 0x0000003408009985 */ /* 0x0005e8000c101b08 */
[----:B------:R2:W-:Y:S02]  /*17a00*/  @!P0 ST.E.64 [R2.64], R28 ;  /* 0x0000001c02008985 */ /* 0x0005e4000c101b08 */
.L_x_482:
[----:B------:R-:W-:Y:S05]  /*17a10*/  BSYNC B0 ;  /* 0x0000000000007941 */ /* 0x000fea0003800000 */
.L_x_481:
[----:B------:R-:W-:Y:S05]  /*17a20*/  BRA.DIV ~URZ, `(.L_x_483) ;  /* 0x000032f27f007947 */ /* 0x000fea000b800000 */
[----:B--2---:R2:W1:Y:S04]  /*17a30*/  SHFL.IDX PT, R4, R6, 0x1, 0x1c1f ;  /* 0x003c1f0006047f89 */ /* 0x00446800000e0000 */
[----:B----4-:R2:W4:Y:S02]  /*17a40*/  SHFL.IDX PT, R2, R5, 0x1, 0x1c1f ;  /* 0x003c1f0005027f89 */ /* 0x01052400000e0000 */
.L_x_550:
[----:B------:R-:W-:-:S13]  /*17a50*/  ISETP.NE.AND P0, PT, R18, RZ, PT ;  /* 0x000000ff1200720c */ /* 0x000fda0003f05270 */
[----:B------:R-:W-:Y:S05]  /*17a60*/  @P0 BRA `(.L_x_478) ;  /* 0x000011c000000947 */ /* 0x000fea0003800000 */
[----:B------:R-:W5:Y:S04]  /*17a70*/  LDL R16, [R1+0x84] ;  /* 0x0000840001107983 */ /* 0x000f680000100800 */
[----:B--2---:R-:W2:Y:S04]  /*17a80*/  LDL R24, [R1+0x80] ;  /* 0x0000800001187983 */ /* 0x004ea80000100800 */
[----:B---3--:R-:W3:Y:S04]  /*17a90*/  LDL R20, [R1+0x7c] ;  /* 0x00007c0001147983 */ /* 0x008ee80000100800 */
[----:B----4-:R-:W4:Y:S04]  /*17aa0*/  LDL R19, [R1+0x74] ;  /* 0x0000740001137983 */ /* 0x010f280000100800 */
        /* <DEDUP_REMOVED lines=17> */
[----:B---3--:R-:W-:Y:S02]  /*17bc0*/  ISETP.GE.AND P0, PT, R20, c[0x0][0x3c8], PT ;  /* 0x0000f20014007a0c */ /* 0x008fe40003f06270 */
[----:B----4-:R-:W-:-:S07]  /*17bd0*/  ISETP.GE.AND P4, PT, R19, c[0x0][0x3c8], PT ;  /* 0x0000f20013007a0c */ /* 0x010fce0003f86270 */
[----:B------:R-:W-:Y:S02]  /*17be0*/  @!P2 IMAD.MOV.U32 R3, RZ, RZ, R4 ;  /* 0x000000ffff03a224 */ /* 0x000fe400078e0004 */
[----:B------:R-:W-:Y:S02]  /*17bf0*/  @!P1 LEA R10, P3, R24, R2, 0x2 ;  /* 0x00000002180a9211 */ /* 0x000fe400078610ff */
[----:B------:R-:W-:Y:S02]  /*17c00*/  @!P2 IMAD.WIDE R16, R16, 0x4, R2 ;  /* 0x000000041010a825 */ /* 0x000fe400078e0202 */
[----:B------:R-:W-:Y:S02]  /*17c10*/  @!P1 LEA.HI.X R11, R24, R4, R26, 0x2, P3 ;  /* 0x00000004180b9211 */ /* 0x000fe400018f141a */
[----:B------:R-:W-:Y:S01]  /*17c20*/  @!P0 LEA R8, P6, R20, R2, 0x2 ;  /* 0x0000000214088211 */ /* 0x000fe200078c10ff */
[----:B------:R-:W-:Y:S01]  /*17c30*/  @!P2 ST.E.64 [R16.64], R96 ;  /* 0x000000601000a985 */ /* 0x000fe2000c101b08 */
[----:B------:R-:W-:-:S02]  /*17c40*/  ISETP.GE.AND P5, PT, R6, c[0x0][0x3c8], PT ;  /* 0x0000f20006007a0c */ /* 0x000fc40003fa6270 */
[----:B------:R-:W-:Y:S01]  /*17c50*/  @!P0 LEA.HI.X R9, R20, R4, R22, 0x2, P6 ;  /* 0x0000000414098211 */ /* 0x000fe200030f1416 */
[----:B------:R1:W-:Y:S04]  /*17c60*/  @!P1 ST.E.64 [R10.64], R68 ;  /* 0x000000440a009985 */ /* 0x0003e8000c101b08 */
[----:B------:R-:W2:Y:S04]  /*17c70*/  LDL R26, [R1+0x60] ;  /* 0x00006000011a7983 */ /* 0x000ea80000100800 */
[----:B------:R-:W3:Y:S04]  /*17c80*/  LDL R24, [R1+0x58] ;  /* 0x0000580001187983 */ /* 0x000ee80000100800 */
[----:B------:R4:W-:Y:S01]  /*17c90*/  @!P0 ST.E.64 [R8.64], R56 ;  /* 0x0000003808008985 */ /* 0x0009e2000c101b08 */
[----:B------:R-:W-:-:S03]  /*17ca0*/  ISETP.GE.AND P3, PT, R15, c[0x0][0x3c8], PT ;  /* 0x0000f2000f007a0c */ /* 0x000fc60003f66270 */
[----:B------:R-:W5:Y:S04]  /*17cb0*/  LDL R22, [R1+0x54] ;  /* 0x0000540001167983 */ /* 0x000f680000100800 */
[----:B------:R-:W5:Y:S01]  /*17cc0*/  LDL R20, [R1+0x50] ;  /* 0x0000500001147983 */ /* 0x000f620000100800 */
[-C--:B-1----:R-:W-:Y:S02]  /*17cd0*/  @!P4 LEA R10, P6, R19, R2.reuse, 0x2 ;  /* 0x00000002130ac211 */ /* 0x082fe400078c10ff */
[----:B------:R-:W-:-:S04]  /*17ce0*/  @!P5 LEA R16, P0, R6, R2, 0x2 ;  /* 0x000000020610d211 */ /* 0x000fc800078010ff */
[----:B------:R-:W-:Y:S02]  /*17cf0*/  @!P5 LEA.HI.X R17, R6, R4, R25, 0x2, P0 ;  /* 0x000000040611d211 */ /* 0x000fe400000f1419 */
[----:B------:R-:W5:Y:S01]  /*17d00*/  LDL R6, [R1+0x4c] ;  /* 0x00004c0001067983 */ /* 0x000f620000100800 */
[----:B------:R-:W-:-:S03]  /*17d10*/  ISETP.GE.AND P2, PT, R5, c[0x0][0x3c8], PT ;  /* 0x0000f20005007a0c */ /* 0x000fc60003f46270 */
[----:B------:R-:W5:Y:S01]  /*17d20*/  LDL R25, [R1+0xb8] ;  /* 0x0000b80001197983 */ /* 0x000f620000100800 */
[----:B------:R-:W-:-:S04]  /*17d30*/  P2R R3, PR, RZ, 0x40 ;  /* 0x00000040ff037803 */ /* 0x000fc80000000000 */
[----:B------:R-:W-:-:S04]  /*17d40*/  ISETP.NE.AND P0, PT, R3, RZ, PT ;  /* 0x000000ff0300720c */ /* 0x000fc80003f05270 */
[----:B------:R-:W-:Y:S02]  /*17d50*/  @!P4 LEA.HI.X R11, R19, R4, R23, 0x2, P0 ;  /* 0x00000004130bc211 */ /* 0x000fe400000f1417 */
[----:B------:R-:W5:Y:S01]  /*17d60*/  LDL R19, [R1+0xbc] ;  /* 0x0000bc0001137983 */ /* 0x000f620000100800 */
[----:B----4-:R-:W-:-:S03]  /*17d70*/  @!P3 LEA R8, P6, R15, R2, 0x2 ;  /* 0x000000020f08b211 */ /* 0x010fc600078c10ff */
[----:B------:R-:W4:Y:S01]  /*17d80*/  LDL R23, [R1+0xb4] ;  /* 0x0000b40001177983 */ /* 0x000f220000100800 */
[----:B------:R-:W-:-:S03]  /*17d90*/  @!P3 LEA.HI.X R9, R15, R4, R21, 0x2, P6 ;  /* 0x000000040f09b211 */ /* 0x000fc600030f1415 */
[----:B------:R1:W-:Y:S04]  /*17da0*/  @!P5 ST.E.64 [R16.64], R104 ;  /* 0x000000681000d985 */ /* 0x0003e8000c101b08 */
[----:B------:R-:W4:Y:S04]  /*17db0*/  LDL R21, [R1+0xb0] ;  /* 0x0000b00001157983 */ /* 0x000f280000100800 */
[----:B------:R1:W-:Y:S04]  /*17dc0*/  @!P4 ST.E.64 [R10.64], R72 ;  /* 0x000000480a00c985 */ /* 0x0003e8000c101b08 */
[----:B------:R-:W4:Y:S04]  /*17dd0*/  LDL R15, [R1+0xac] ;  /* 0x0000ac00010f7983 */ /* 0x000f280000100800 */
[----:B------:R1:W-:Y:S02]  /*17de0*/  @!P3 ST.E.64 [R8.64], R58 ;  /* 0x0000003a0800b985 */ /* 0x0003e4000c101b08 */
[----:B-1----:R-:W-:-:S04]  /*17df0*/  @!P2 LEA R16, P3, R5, R2, 0x2 ;  /* 0x000000020510a211 */ /* 0x002fc800078610ff */
[----:B------:R-:W-:Y:S02]  /*17e00*/  @!P2 LEA.HI.X R17, R5, R4, R32, 0x2, P3 ;  /* 0x000000040511a211 */ /* 0x000fe400018f1420 */
[----:B------:R-:W4:Y:S01]  /*17e10*/  LDL R5, [R1+0x48] ;  /* 0x0000480001057983 */ /* 0x000f220000100800 */
[----:B------:R-:W-:Y:S02]  /*17e20*/  ISETP.GE.AND P1, PT, R30, c[0x0][0x3c8], PT ;  /* 0x0000f2001e007a0c */ /* 0x000fe40003f26270 */
[----:B------:R-:W-:-:S11]  /*17e30*/  ISETP.GE.AND P0, PT, R28, c[0x0][0x3c8], PT ;  /* 0x0000f2001c007a0c */ /* 0x000fd60003f06270 */
[-C--:B------:R-:W-:Y:S02]  /*17e40*/  @!P1 LEA R10, P4, R30, R2.reuse, 0x2 ;  /* 0x000000021e0a9211 */ /* 0x080fe400078810ff */
[----:B------:R-:W-:-:S11]  /*17e50*/  @!P0 LEA R8, P6, R28, R2, 0x2 ;  /* 0x000000021c088211 */ /* 0x000fd600078c10ff */
[----:B------:R-:W-:-:S04]  /*17e60*/  P2R R3, PR, RZ, 0x10 ;  /* 0x00000010ff037803 */ /* 0x000fc80000000000 */
[----:B------:R-:W-:Y:S02]  /*17e70*/  ISETP.NE.AND P3, PT, R3, RZ, PT ;  /* 0x000000ff0300720c */ /* 0x000fe40003f65270 */
[----:B------:R-:W-:Y:S02]  /*17e80*/  ISETP.GE.AND P4, PT, R18, c[0x0][0x3c8], PT ;  /* 0x0000f20012007a0c */ /* 0x000fe40003f86270 */
[-C--:B------:R-:W-:Y:S02]  /*17e90*/  @!P1 LEA.HI.X R11, R30, R4.reuse, R31, 0x2, P3 ;  /* 0x000000041e0b9211 */ /* 0x080fe400018f141f */
[----:B------:R-:W-:Y:S01]  /*17ea0*/  @!P0 LEA.HI.X R9, R28, R4, R29, 0x2, P6 ;  /* 0x000000041c098211 */ /* 0x000fe200030f141d */
[----:B------:R-:W-:Y:S04]  /*17eb0*/  @!P2 ST.E.64 [R16.64], R108 ;  /* 0x0000006c1000a985 */ /* 0x000fe8000c101b08 */
[----:B------:R-:W-:Y:S04]  /*17ec0*/  @!P1 ST.E.64 [R10.64], R100 ;  /* 0x000000640a009985 */ /* 0x000fe8000c101b08 */
[----:B------:R1:W-:Y:S02]  /*17ed0*/  @!P0 ST.E.64 [R8.64], R62 ;  /* 0x0000003e08008985 */ /* 0x0003e4000c101b08 */
[----:B-1----:R-:W-:-:S02]  /*17ee0*/  @!P4 LEA R8, P6, R18, R2, 0x2 ;  /* 0x000000021208c211 */ /* 0x002fc400078c10ff */
[----:B--2---:R-:W-:Y:S02]  /*17ef0*/  ISETP.GE.AND P5, PT, R26, c[0x0][0x3c8], PT ;  /* 0x0000f2001a007a0c */ /* 0x004fe40003fa6270 */
[----:B---3--:R-:W-:-:S11]  /*17f00*/  ISETP.GE.AND P3, PT, R24, c[0x0][0x3c8], PT ;  /* 0x0000f20018007a0c */ /* 0x008fd60003f66270 */
[----:B------:R-:W-:-:S04]  /*17f10*/  @!P5 LEA R10, P0, R26, R2, 0x2 ;  /* 0x000000021a0ad211 */ /* 0x000fc800078010ff */
[----:B------:R-:W-:-:S05]  /*17f20*/  @!P5 LEA.HI.X R11, R26, R4, R27, 0x2, P0 ;  /* 0x000000041a0bd211 */ /* 0x000fca00000f141b */
[----:B------:R1:W-:Y:S01]  /*17f30*/  @!P5 ST.E.64 [R10.64], R84 ;  /* 0x000000540a00d985 */ /* 0x0003e2000c101b08 */
[----:B-----5:R-:W-:Y:S02]  /*17f40*/  ISETP.GE.AND P2, PT, R22, c[0x0][0x3c8], PT ;  /* 0x0000f20016007a0c */ /* 0x020fe40003f46270 */
[----:B------:R-:W-:Y:S02]  /*17f50*/  ISETP.GE.AND P1, PT, R20, c[0x0][0x3c8], PT ;  /* 0x0000f20014007a0c */ /* 0x000fe40003f26270 */
[----:B------:R-:W-:Y:S02]  /*17f60*/  ISETP.GE.AND P0, PT, R6, c[0x0][0x3c8], PT ;  /* 0x0000f20006007a0c */ /* 0x000fe40003f06270 */
[----:B------:R-:W-:Y:S02]  /*17f70*/  @!P4 LEA.HI.X R9, R18, R4, R19, 0x2, P6 ;  /* 0x000000041209c211 */ /* 0x000fe400030f1413 */
[----:B------:R-:W-:-:S03]  /*17f80*/  @!P3 LEA R18, P5, R24, R2, 0x2 ;  /* 0x000000021812b211 */ /* 0x000fc600078a10ff */
[----:B------:R2:W-:Y:S02]  /*17f90*/  @!P4 ST.E.64 [R8.64], R88 ;  /* 0x000000580800c985 */ /* 0x0005e4000c101b08 */
[----:B------:R-:W-:-:S08]  /*17fa0*/  @!P2 LEA R16, P6, R22, R2, 0x2 ;  /* 0x000000021610a211 */ /* 0x000fd000078c10ff */
[----:B------:R-:W-:-:S04]  /*17fb0*/  P2R R3, PR, RZ, 0x20 ;  /* 0x00000020ff037803 */ /* 0x000fc80000000000 */
[----:B------:R-:W-:Y:S02]  /*17fc0*/  ISETP.NE.AND P4, PT, R3, RZ, PT ;  /* 0x000000ff0300720c */ /* 0x000fe40003f85270 */
[----:B-1----:R-:W-:Y:S02]  /*17fd0*/  @!P1 LEA R10, P5, R20, R2, 0x2 ;  /* 0x00000002140a9211 */ /* 0x002fe400078a10ff */
[-C--:B------:R-:W-:Y:S02]  /*17fe0*/  @!P3 LEA.HI.X R19, R24, R4.reuse, R25, 0x2, P4 ;  /* 0x000000041813b211 */ /* 0x080fe400020f1419 */
[-C--:B----4-:R-:W-:Y:S02]  /*17ff0*/  @!P2 LEA.HI.X R17, R22, R4.reuse, R23, 0x2, P6 ;  /* 0x000000041611a211 */ /* 0x090fe400030f1417 */
[----:B------:R-:W-:Y:S01]  /*18000*/  @!P1 LEA.HI.X R11, R20, R4, R21, 0x2, P5 ;  /* 0x00000004140b9211 */ /* 0x000fe200028f1415 */
[----:B------:R1:W-:Y:S01]  /*18010*/  @!P3 ST.E.64 [R18.64], R94 ;  /* 0x0000005e1200b985 */ /* 0x0003e2000c101b08 */
[----:B--2---:R-:W-:-:S03]  /*18020*/  @!P0 LEA R8, P4, R6, R2, 0x2 ;  /* 0x0000000206088211 */ /* 0x004fc600078810ff */
[----:B------:R1:W-:Y:S01]  /*18030*/  @!P2 ST.E.64 [R16.64], R90 ;  /* 0x0000005a1000a985 */ /* 0x0003e2000c101b08 */
[----:B------:R-:W-:-:S03]  /*18040*/  @!P0 LEA.HI.X R9, R6, R4, R15, 0x2, P4 ;  /* 0x0000000406098211 */ /* 0x000fc600020f140f */
[----:B------:R1:W-:Y:S04]  /*18050*/  @!P1 ST.E.64 [R10.64], R86 ;  /* 0x000000560a009985 */ /* 0x0003e8000c101b08 */
[----:B------:R1:W-:Y:S01]  /*18060*/  @!P0 ST.E.64 [R8.64], R70 ;  /* 0x0000004608008985 */ /* 0x0003e2000c101b08 */
[----:B------:R-:W-:-:S13]  /*18070*/  ISETP.GE.AND P0, PT, R5, c[0x0][0x3c8], PT ;  /* 0x0000f20005007a0c */ /* 0x000fda0003f06270 */
[----:B------:R-:W-:Y:S05]  /*18080*/  @P0 BRA `(.L_x_478) ;  /* 0x00000ba000000947 */ /* 0x000fea0003800000 */
[----:B------:R-:W2:Y:S01]  /*18090*/  LDL R6, [R1+0xa8] ;  /* 0x0000a80001067983 */ /* 0x000ea20000100800 */
[----:B------:R-:W-:-:S04]  /*180a0*/  LEA R2, P0, R5, R2, 0x2 ;  /* 0x0000000205027211 */ /* 0x000fc800078010ff */
[----:B--2---:R-:W-:-:S05]  /*180b0*/  LEA.HI.X R3, R5, R4, R6, 0x2, P0 ;  /* 0x0000000405037211 */ /* 0x004fca00000f1406 */
[----:B------:R2:W-:Y:S01]  /*180c0*/  ST.E.64 [R2.64], R66 ;  /* 0x0000004202007985 */ /* 0x0005e2000c101b08 */
[----:B------:R-:W-:Y:S05]  /*180d0*/  BRA `(.L_x_478) ;  /* 0x00000b5000007947 */ /* 0x000fea0003800000 */
.L_x_463:
[----:B------:R-:W2:Y:S04]  /*180e0*/  LDL.LU R2, [R1+0x30] ;  /* 0x0000300001027983 */ /* 0x000ea80000300800 */
[----:B-1----:R-:W3:Y:S01]  /*180f0*/  LDL.LU R6, [R1+0x34] ;  /* 0x0000340001067983 */ /* 0x002ee20000300800 */
[----:B------:R-:W-:Y:S02]  /*18100*/  ISETP.NE.U32.AND P0, PT, RZ, c[0x0][0x508], PT ;  /* 0x00014200ff007a0c */ /* 0x000fe40003f05070 */
[----:B------:R-:W-:Y:S01]  /*18110*/  ISETP.NE.U32.AND P3, PT, RZ, c[0x0][0x500], PT ;  /* 0x00014000ff007a0c */ /* 0x000fe20003f65070 */
[----:B------:R-:W4:Y:S01]  /*18120*/  LDL.LU R3, [R1+0x40] ;  /* 0x0000400001037983 */ /* 0x000f220000300800 */
[----:B------:R-:W-:Y:S01]  /*18130*/  ISETP.NE.AND.EX P2, PT, RZ, c[0x0][0x50c], PT, P0 ;  /* 0x00014300ff007a0c */ /* 0x000fe20003f45300 */
[----:B------:R-:W-:Y:S01]  /*18140*/  IMAD.MOV.U32 R23, RZ, RZ, c[0x0][0x388] ;  /* 0x0000e200ff177624 */ /* 0x000fe200078e00ff */
[----:B------:R-:W-:-:S02]  /*18150*/  ISETP.NE.AND.EX P3, PT, RZ, c[0x0][0x504], PT, P3 ;  /* 0x00014100ff007a0c */ /* 0x000fc40003f65330 */
[----:B--2---:R-:W-:-:S09]  /*18160*/  IADD3 R4, P1, R2, c[0x0][0x500], RZ ;  /* 0x0001400002047a10 */ /* 0x004fd20007f3e0ff */
[----:B------:R-:W-:Y:S01]  /*18170*/  @P2 IADD3 R8, P0, R2, c[0x0][0x508], RZ ;  /* 0x0001420002082a10 */ /* 0x000fe20007f1e0ff */
[----:B------:R-:W-:Y:S01]  /*18180*/  IMAD.MOV.U32 R2, RZ, RZ, RZ ;  /* 0x000000ffff027224 */ /* 0x000fe200078e00ff */
[C---:B---3--:R-:W-:Y:S02]  /*18190*/  IADD3.X R5, R6.reuse, c[0x0][0x504], RZ, P1, !PT ;  /* 0x0001410006057a10 */ /* 0x048fe40000ffe4ff */
[----:B------:R-:W-:-:S03]  /*181a0*/  @P2 IADD3.X R9, R6, c[0x0][0x50c], RZ, P0, !PT ;  /* 0x0001430006092a10 */ /* 0x000fc600007fe4ff */
[----:B------:R1:W5:Y:S04]  /*181b0*/  @P3 LDG.E R2, [R4.64] ;  /* 0x0000000804023981 */ /* 0x000368000c1e1900 */
[----:B------:R1:W5:Y:S01]  /*181c0*/  @P2 LDG.E R23, [R8.64] ;  /* 0x0000000808172981 */ /* 0x000362000c1e1900 */
[----:B----4-:R-:W-:-:S04]  /*181d0*/  ISETP.NE.AND P0, PT, R3, RZ, PT ;  /* 0x000000ff0300720c */ /* 0x010fc80003f05270 */
[----:B------:R-:W-:Y:S01]  /*181e0*/  SEL R22, R3, c[0x0][0x3d4], P0 ;  /* 0x0000f50003167a07 */ /* 0x000fe20000000000 */
[----:B------:R-:W-:Y:S05]  /*181f0*/  @P2 BRA `(.L_x_484) ;  /* 0x0000004000002947 */ /* 0x000fea0003800000 */
[----:B------:R-:W-:Y:S05]  /*18200*/  @!P3 BRA `(.L_x_484) ;  /* 0x000000300000b947 */ /* 0x000fea0003800000 */
[----:B------:R2:W3:Y:S04]  /*18210*/  LDG.E R3, [R4.64] ;  /* 0x0000000804037981 */ /* 0x0004e8000c1e1900 */
[----:B-12---:R-:W3:Y:S02]  /*18220*/  LDG.E R4, [R4.64+0x4] ;  /* 0x0000040804047981 */ /* 0x006ee4000c1e1900 */
[----:B---3-5:R-:W-:Y:S02]  /*18230*/  IADD3 R23, -R3, R4, RZ ;  /* 0x0000000403177210 */ /* 0x028fe40007ffe1ff */
.L_x_484:
[----:B------:R-:W2:Y:S04]  /*18240*/  LDL.LU R6, [R1+0x28] ;  /* 0x0000280001067983 */ /* 0x000ea80000300800 */
[----:B-1----:R-:W3:Y:S04]  /*18250*/  LDL.LU R4, [R1+0x38] ;  /* 0x0000380001047983 */ /* 0x002ee80000300800 */
[----:B------:R-:W4:Y:S01]  /*18260*/  LDL.LU R3, [R1+0x3c] ;  /* 0x00003c0001037983 */ /* 0x000f220000300800 */
[----:B------:R-:W-:Y:S01]  /*18270*/  BSSY B0, `(.L_x_485) ;  /* 0x0000039000007945 */ /* 0x000fe20003800000 */
[----:B-----5:R-:W-:-:S02]  /*18280*/  SHF.R.S32.HI R21, RZ, 0x1f, R2 ;  /* 0x0000001fff157819 */ /* 0x020fc40000011402 */
[----:B------:R-:W1:Y:S02]  /*18290*/  S2R R5, SR_TID.X ;  /* 0x0000000000057919 */ /* 0x000e640000002100 */
[----:B-1----:R-:W-:Y:S02]  /*182a0*/  ISETP.GT.AND P0, PT, R5, 0x7f, PT ;  /* 0x0000007f0500780c */ /* 0x002fe40003f04270 */
[----:B--2---:R-:W-:Y:S02]  /*182b0*/  LOP3.LUT R6, R6, 0xffff, RZ, 0xc0, !PT ;  /* 0x0000ffff06067812 */ /* 0x004fe400078ec0ff */
[----:B---3--:R-:W-:Y:S02]  /*182c0*/  SEL R15, R4, RZ, !P3 ;  /* 0x000000ff040f7207 */ /* 0x008fe40005800000 */
[----:B----4-:R-:W-:-:S07]  /*182d0*/  SEL R26, R3, RZ, !P3 ;  /* 0x000000ff031a7207 */ /* 0x010fce0005800000 */
[----:B------:R-:W-:Y:S05]  /*182e0*/  @P0 BRA `(.L_x_486) ;  /* 0x0000031000000947 */ /* 0x000fea0003800000 */
[----:B------:R-:W2:Y:S01]  /*182f0*/  LDL R4, [R1+0x24] ;  /* 0x0000240001047983 */ /* 0x000ea20000100800 */
[----:B------:R-:W-:Y:S01]  /*18300*/  IMAD R3, R23, c[0x0][0x4e8], RZ ;  /* 0x00013a0017037a24 */ /* 0x000fe200078e02ff */
[----:B--2---:R-:W-:-:S04]  /*18310*/  LEA R20, R4, R5, 0x7 ;  /* 0x0000000504147211 */ /* 0x004fc800078e38ff */
        /* <DEDUP_REMOVED lines=12> */
[C---:B------:R-:W-:Y:S01]  /*183e0*/  IMAD.WIDE.U32 R4, R10.reuse, R15, RZ ;  /* 0x0000000f0a047225 */ /* 0x040fe200078e00ff */
        /* <DEDUP_REMOVED lines=33> */
.L_x_486:
[----:B------:R-:W-:Y:S05]  /*18600*/  BSYNC B0 ;  /* 0x0000000000007941 */ /* 0x000fea0003800000 */
.L_x_485:
[----:B------:R-:W-:-:S13]  /*18610*/  ISETP.GT.AND P0, PT, R22, 0x1, PT ;  /* 0x000000011600780c */ /* 0x000fda0003f04270 */
[----:B------:R-:W-:Y:S05]  /*18620*/  @P0 BRA `(.L_x_478) ;  /* 0x0000060000000947 */ /* 0x000fea0003800000 */
[----:B------:R-:W2:Y:S01]  /*18630*/  LDL.LU R11, [R1+0x24] ;  /* 0x00002400010b7983 */ /* 0x000ea20000300800 */
[----:B------:R-:W-:Y:S01]  /*18640*/  MOV R4, c[0x0][0x4e8] ;  /* 0x00013a0000047a02 */ /* 0x000fe20000000f00 */
[----:B-1----:R-:W-:Y:S02]  /*18650*/  IMAD R3, R21, c[0x0][0x3a0], RZ ;  /* 0x0000e80015037a24 */ /* 0x002fe400078e02ff */
[----:B------:R-:W-:Y:S01]  /*18660*/  IMAD R8, R26, c[0x0][0x3f0], RZ ;  /* 0x0000fc001a087a24 */ /* 0x000fe200078e02ff */
[----:B------:R-:W-:Y:S01]  /*18670*/  ISETP.NE.AND P0, PT, R4, 0x1, PT ;  /* 0x000000010400780c */ /* 0x000fe20003f05270 */
[----:B------:R-:W-:-:S04]  /*18680*/  IMAD.WIDE.U32 R4, R2, c[0x0][0x3a0], RZ ;  /* 0x0000e80002047a25 */ /* 0x000fc800078e00ff */
[----:B------:R-:W-:-:S05]  /*18690*/  IMAD R2, R2, c[0x0][0x3a4], R3 ;  /* 0x0000e90002027a24 */ /* 0x000fca00078e0203 */
[----:B------:R-:W-:-:S05]  /*186a0*/  IADD3 R5, R5, R2, RZ ;  /* 0x0000000205057210 */ /* 0x000fca0007ffe0ff */
[----:B------:R-:W-:-:S04]  /*186b0*/  IMAD.WIDE.U32 R4, R6, c[0x0][0x3e8], R4 ;  /* 0x0000fa0006047a25 */ /* 0x000fc800078e0004 */
[----:B------:R-:W-:-:S04]  /*186c0*/  IMAD R5, R6, c[0x0][0x3ec], R5 ;  /* 0x0000fb0006057a24 */ /* 0x000fc800078e0205 */
[----:B------:R-:W-:Y:S01]  /*186d0*/  IMAD.WIDE.U32 R4, R15, c[0x0][0x3f0], R4 ;  /* 0x0000fc000f047a25 */ /* 0x000fe200078e0004 */
[----:B--2---:R-:W-:-:S04]  /*186e0*/  LEA R3, R11, R0, 0x7 ;  /* 0x000000000b037211 */ /* 0x004fc800078e38ff */
[----:B------:R-:W-:Y:S01]  /*186f0*/  MOV R2, R3 ;  /* 0x0000000300027202 */ /* 0x000fe20000000f00 */
[----:B------:R-:W-:-:S05]  /*18700*/  @P0 IMAD.HI.U32 R9, R3, c[0x0][0x4ec], RZ ;  /* 0x00013b0003090a27 */ /* 0x000fca00078e00ff */
[----:B------:R-:W-:Y:S01]  /*18710*/  @P0 SHF.R.U32.HI R2, RZ, c[0x0][0x4f0], R9 ;  /* 0x00013c00ff020a19 */ /* 0x000fe20000011609 */
[----:B------:R-:W-:-:S03]  /*18720*/  IMAD R9, R15, c[0x0][0x3f4], R8 ;  /* 0x0000fd000f097a24 */ /* 0x000fc600078e0208 */
[----:B------:R-:W-:Y:S02]  /*18730*/  IADD3 R6, -R2, RZ, RZ ;  /* 0x000000ff02067210 */ /* 0x000fe40007ffe1ff */
[----:B------:R-:W-:Y:S02]  /*18740*/  SHF.R.S32.HI R8, RZ, 0x1f, R2 ;  /* 0x0000001fff087819 */ /* 0x000fe40000011402 */
[----:B------:R-:W-:Y:S01]  /*18750*/  IADD3 R5, R5, R9, RZ ;  /* 0x0000000905057210 */ /* 0x000fe20007ffe0ff */
[----:B------:R-:W-:Y:S02]  /*18760*/  IMAD R6, R6, c[0x0][0x4e8], R3 ;  /* 0x00013a0006067a24 */ /* 0x000fe400078e0203 */
[----:B------:R-:W-:-:S03]  /*18770*/  IMAD R3, R8, c[0x0][0x3e0], RZ ;  /* 0x0000f80008037a24 */ /* 0x000fc600078e02ff */
[----:B------:R-:W-:Y:S01]  /*18780*/  SHF.R.S32.HI R8, RZ, 0x1f, R6 ;  /* 0x0000001fff087819 */ /* 0x000fe20000011406 */
[C---:B------:R-:W-:Y:S02]  /*18790*/  IMAD R9, R2.reuse, c[0x0][0x3e4], R3 ;  /* 0x0000f90002097a24 */ /* 0x040fe400078e0203 */
[----:B------:R-:W-:-:S04]  /*187a0*/  IMAD.WIDE.U32 R2, R2, c[0x0][0x3e0], R4 ;  /* 0x0000f80002027a25 */ /* 0x000fc800078e0004 */
[----:B------:R-:W-:Y:S01]  /*187b0*/  IMAD R4, R8, c[0x0][0x3d8], RZ ;  /* 0x0000f60008047a24 */ /* 0x000fe200078e02ff */
[----:B------:R-:W-:-:S03]  /*187c0*/  IADD3 R3, R3, R9, RZ ;  /* 0x0000000903037210 */ /* 0x000fc60007ffe0ff */
[C---:B------:R-:W-:Y:S02]  /*187d0*/  IMAD R4, R6.reuse, c[0x0][0x3dc], R4 ;  /* 0x0000f70006047a24 */ /* 0x040fe400078e0204 */
[----:B------:R-:W-:Y:S01]  /*187e0*/  IMAD.WIDE.U32 R2, R6, c[0x0][0x3d8], R2 ;  /* 0x0000f60006027a25 */ /* 0x000fe200078e0002 */
[----:B------:R-:W-:-:S04]  /*187f0*/  LEA R6, R11, R81, 0x7 ;  /* 0x000000510b067211 */ /* 0x000fc800078e38ff */
[----:B------:R-:W-:Y:S02]  /*18800*/  IADD3 R5, R3, R4, RZ ;  /* 0x0000000403057210 */ /* 0x000fe40007ffe0ff */
[----:B------:R-:W-:-:S04]  /*18810*/  LEA R10, P0, R2, c[0x0][0x380], 0x1 ;  /* 0x0000e000020a7a11 */ /* 0x000fc800078008ff */
[----:B------:R-:W-:Y:S01]  /*18820*/  LEA.HI.X R5, R2, c[0x0][0x384], R5, 0x1, P0 ;  /* 0x0000e10002057a11 */ /* 0x000fe200000f0c05 */
[----:B------:R-:W-:Y:S06]  /*18830*/  BRA.DIV ~URZ, `(.L_x_487) ;  /* 0x000025b27f007947 */ /* 0x000fec000b800000 */
[----:B------:R1:W2:Y:S02]  /*18840*/  SHFL.IDX PT, R11, R5, RZ, 0x181f ;  /* 0x00181fff050b7589 */ /* 0x0002a400000e0000 */
.L_x_551:
[----:B------:R-:W-:Y:S05]  /*18850*/  BRA.DIV ~URZ, `(.L_x_488) ;  /* 0x000026027f007947 */ /* 0x000fea000b800000 */
[----:B------:R3:W4:Y:S02]  /*18860*/  SHFL.IDX PT, R2, R10, RZ, 0x181f ;  /* 0x00181fff0a027589 */ /* 0x00072400000e0000 */
.L_x_552:
[----:B------:R-:W-:Y:S01]  /*18870*/  IMAD R4, R23, c[0x0][0x4e8], RZ ;  /* 0x00013a0017047a24 */ /* 0x000fe200078e02ff */
[----:B------:R-:W-:Y:S04]  /*18880*/  BSSY B0, `(.L_x_489) ;  /* 0x000000b000007945 */ /* 0x000fe80003800000 */
[----:B------:R-:W-:-:S13]  /*18890*/  ISETP.GE.AND P0, PT, R6, R4, PT ;  /* 0x000000040600720c */ /* 0x000fda0003f06270 */
[----:B------:R-:W-:Y:S05]  /*188a0*/  @P0 BRA `(.L_x_490) ;  /* 0x0000008000000947 */ /* 0x000fea0003800000 */
[----:B------:R-:W-:Y:S02]  /*188b0*/  ISETP.GE.AND P1, PT, R76, c[0x0][0x3c8], PT ;  /* 0x0000f2004c007a0c */ /* 0x000fe40003f26270 */
[----:B------:R-:W-:-:S11]  /*188c0*/  ISETP.GE.AND P0, PT, R212, c[0x0][0x3c8], PT ;  /* 0x0000f200d4007a0c */ /* 0x000fd60003f06270 */
[-C--:B----4-:R-:W-:Y:S02]  /*188d0*/  @!P1 LEA R8, P3, R76, R2.reuse, 0x1 ;  /* 0x000000024c089211 */ /* 0x090fe400078608ff */
[----:B------:R-:W-:Y:S02]  /*188e0*/  @!P0 LEA R2, P2, R212, R2, 0x1 ;  /* 0x00000002d4028211 */ /* 0x000fe400078408ff */
[-C--:B--2---:R-:W-:Y:S02]  /*188f0*/  @!P1 LEA.HI.X R9, R76, R11.reuse, R77, 0x1, P3 ;  /* 0x0000000b4c099211 */ /* 0x084fe400018f0c4d */
[----:B------:R-:W-:-:S03]  /*18900*/  @!P0 LEA.HI.X R3, R212, R11, R230, 0x1, P2 ;  /* 0x0000000bd4038211 */ /* 0x000fc600010f0ce6 */
[----:B------:R2:W-:Y:S04]  /*18910*/  @!P1 ST.E.128 [R8.64], RZ ;  /* 0x000000ff08009985 */ /* 0x0005e8000c101d08 */
[----:B------:R2:W-:Y:S02]  /*18920*/  @!P0 ST.E.128 [R2.64], RZ ;  /* 0x000000ff02008985 */ /* 0x0005e4000c101d08 */
.L_x_490:
[----:B------:R-:W-:Y:S05]  /*18930*/  BSYNC B0 ;  /* 0x0000000000007941 */ /* 0x000fea0003800000 */
.L_x_489:
[----:B------:R-:W-:Y:S05]  /*18940*/  BRA.DIV ~URZ, `(.L_x_491) ;  /* 0x000025827f007947 */ /* 0x000fea000b800000 */
[----:B--2---:R2:W1:Y:S04]  /*18950*/  SHFL.IDX PT, R11, R5, 0x1, 0x181f ;  /* 0x00381f00050b7f89 */ /* 0x00446800000e0000 */
[----:B----4-:R2:W4:Y:S02]  /*18960*/  SHFL.IDX PT, R2, R10, 0x1, 0x181f ;  /* 0x00381f000a027f89 */ /* 0x01052400000e0000 */
.L_x_553:
        /* <DEDUP_REMOVED lines=8> */
[-C--:B-1----:R-:W-:Y:S02]  /*189f0*/  @!P1 LEA.HI.X R9, R76, R11.reuse, R77, 0x1, P3 ;  /* 0x0000000b4c099211 */ /* 0x082fe400018f0c4d */
[----:B------:R-:W-:-:S03]  /*18a00*/  @!P0 LEA.HI.X R3, R212, R11, R230, 0x1, P2 ;  /* 0x0000000bd4038211 */ /* 0x000fc600010f0ce6 */
[----:B------:R1:W-:Y:S04]  /*18a10*/  @!P1 ST.E.128 [R8.64], RZ ;  /* 0x000000ff08009985 */ /* 0x0003e8000c101d08 */
[----:B------:R1:W-:Y:S02]  /*18a20*/  @!P0 ST.E.128 [R2.64], RZ ;  /* 0x000000ff02008985 */ /* 0x0003e4000c101d08 */
.L_x_493:
[----:B------:R-:W-:Y:S05]  /*18a30*/  BSYNC B0 ;  /* 0x0000000000007941 */ /* 0x000fea0003800000 */
.L_x_492:
[----:B------:R-:W-:Y:S05]  /*18a40*/  BRA.DIV ~URZ, `(.L_x_494) ;  /* 0x000025527f007947 */ /* 0x000fea000b800000 */
[----:B-1----:R1:W2:Y:S02]  /*18a50*/  SHFL.IDX PT, R11, R5, 0x2, 0x181f ;  /* 0x00581f00050b7f89 */ /* 0x0022a400000e0000 */
.L_x_554:
[----:B------:R-:W-:Y:S05]  /*18a60*/  BRA.DIV ~URZ, `(.L_x_495) ;  /* 0x000025a27f007947 */ /* 0x000fea000b800000 */
[----:B----4-:R4:W1:Y:S02]  /*18a70*/  SHFL.IDX PT, R2, R10, 0x2, 0x181f ;  /* 0x00581f000a027f89 */ /* 0x01086400000e0000 */
.L_x_555:
[----:B------:R-:W-:Y:S01]  /*18a80*/  IADD3 R3, R6, 0x40, RZ ;  /* 0x0000004006037810 */ /* 0x000fe20007ffe0ff */
[----:B------:R-:W-:Y:S03]  /*18a90*/  BSSY B0, `(.L_x_496) ;  /* 0x000000b000007945 */ /* 0x000fe60003800000 */
[----:B------:R-:W-:-:S13]  /*18aa0*/  ISETP.GE.AND P0, PT, R3, R4, PT ;  /* 0x000000040300720c */ /* 0x000fda0003f06270 */
[----:B------:R-:W-:Y:S05]  /*18ab0*/  @P0 BRA `(.L_x_497) ;  /* 0x0000008000000947 */ /* 0x000fea0003800000 */
[----:B------:R-:W-:Y:S02]  /*18ac0*/  ISETP.GE.AND P1, PT, R76, c[0x0][0x3c8], PT ;  /* 0x0000f2004c007a0c */ /* 0x000fe40003f26270 */
[----:B------:R-:W-:-:S11]  /*18ad0*/  ISETP.GE.AND P0, PT, R212, c[0x0][0x3c8], PT ;  /* 0x0000f200d4007a0c */ /* 0x000fd60003f06270 */
[-C--:B-1----:R-:W-:Y:S02]  /*18ae0*/  @!P1 LEA R8, P3, R76, R2.reuse, 0x1 ;  /* 0x000000024c089211 */ /* 0x082fe400078608ff */
[----:B------:R-:W-:Y:S02]  /*18af0*/  @!P0 LEA R2, P2, R212, R2, 0x1 ;  /* 0x00000002d4028211 */ /* 0x000fe400078408ff */
[-C--:B--2---:R-:W-:Y:S02]  /*18b00*/  @!P1 LEA.HI.X R9, R76, R11.reuse, R77, 0x1, P3 ;  /* 0x0000000b4c099211 */ /* 0x084fe400018f0c4d */
[----:B------:R-:W-:-:S03]  /*18b10*/  @!P0 LEA.HI.X R3, R212, R11, R230, 0x1, P2 ;  /* 0x0000000bd4038211 */ /* 0x000fc600010f0ce6 */
[----:B------:R1:W-:Y:S04]  /*18b20*/  @!P1 ST.E.128 [R8.64], RZ ;  /* 0x000000ff08009985 */ /* 0x0003e8000c101d08 */
[----:B------:R1:W-:Y:S02]  /*18b30*/  @!P0 ST.E.128 [R2.64], RZ ;  /* 0x000000ff02008985 */ /* 0x0003e4000c101d08 */
.L_x_497:
[----:B------:R-:W-:Y:S05]  /*18b40*/  BSYNC B0 ;  /* 0x0000000000007941 */ /* 0x000fea0003800000 */
.L_x_496:
[----:B------:R-:W-:Y:S05]  /*18b50*/  BRA.DIV ~URZ, `(.L_x_498) ;  /* 0x000025227f007947 */ /* 0x000fea000b800000 */
[----:B-1----:R1:W3:Y:S04]  /*18b60*/  SHFL.IDX PT, R8, R5, 0x3, 0x181f ;  /* 0x00781f0005087f89 */ /* 0x0022e800000e0000 */
[----:B------:R1:W4:Y:S02]  /*18b70*/  SHFL.IDX PT, R2, R10, 0x3, 0x181f ;  /* 0x00781f000a027f89 */ /* 0x00032400000e0000 */
.L_x_556:
[----:B------:R-:W-:-:S04]  /*18b80*/  IADD3 R6, R6, 0x60, RZ ;  /* 0x0000006006067810 */ /* 0x000fc80007ffe0ff */
[----:B------:R-:W-:-:S13]  /*18b90*/  ISETP.GE.AND P0, PT, R6, R4, PT ;  /* 0x000000040600720c */ /* 0x000fda0003f06270 */
[----:B------:R-:W-:Y:S05]  /*18ba0*/  @P0 BRA `(.L_x_478) ;  /* 0x0000008000000947 */ /* 0x000fea0003800000 */
[----:B------:R-:W-:Y:S02]  /*18bb0*/  ISETP.GE.AND P1, PT, R76, c[0x0][0x3c8], PT ;  /* 0x0000f2004c007a0c */ /* 0x000fe40003f26270 */
[----:B------:R-:W-:-:S11]  /*18bc0*/  ISETP.GE.AND P0, PT, R212, c[0x0][0x3c8], PT ;  /* 0x0000f200d4007a0c */ /* 0x000fd60003f06270 */
[-C--:B----4-:R-:W-:Y:S02]  /*18bd0*/  @!P1 LEA R4, P3, R76, R2.reuse, 0x1 ;  /* 0x000000024c049211 */ /* 0x090fe400078608ff */
[----:B------:R-:W-:Y:S02]  /*18be0*/  @!P0 LEA R2, P2, R212, R2, 0x1 ;  /* 0x00000002d4028211 */ /* 0x000fe400078408ff */
[-C--:B-123--:R-:W-:Y:S02]  /*18bf0*/  @!P1 LEA.HI.X R5, R76, R8.reuse, R77, 0x1, P3 ;  /* 0x000000084c059211 */ /* 0x08efe400018f0c4d */
[----:B------:R-:W-:-:S03]  /*18c00*/  @!P0 LEA.HI.X R3, R212, R8, R230, 0x1, P2 ;  /* 0x00000008d4038211 */ /* 0x000fc600010f0ce6 */
[----:B------:R1:W-:Y:S04]  /*18c10*/  @!P1 ST.E.128 [R4.64], RZ ;  /* 0x000000ff04009985 */ /* 0x0003e8000c101d08 */
[----:B------:R1:W-:Y:S02]  /*18c20*/  @!P0 ST.E.128 [R2.64], RZ ;  /* 0x000000ff02008985 */ /* 0x0003e4000c101d08 */
.L_x_478:
[----:B------:R-:W-:Y:S05]  /*18c30*/  BSYNC B1 ;  /* 0x0000000000017941 */ /* 0x000fea0003800000 */
.L_x_462:
[----:B------:R-:W-:-:S13]  /*18c40*/  ISETP.NE.AND P0, PT, RZ, UR7, PT ;  /* 0x00000007ff007c0c */ /* 0x000fda000bf05270 */
[----:B------:R-:W-:Y:S01]  /*18c50*/  @P0 WARPSYNC 0xffffffff ;  /* 0xffffffff00000948 */ /* 0x000fe20003800000 */
[----:B------:R-:W-:Y:S06]  /*18c60*/  @P0 BAR.SYNC.DEFER_BLOCKING 0x5, 0x100 ;  /* 0x0144000000000b1d */ /* 0x000fec0000010000 */
[----:B-1234-:R-:W1:Y:S04]  /*18c70*/  @P0 LDS.128 R8, [0xf100] ;  /* 0x00f10000ff080984 */ /* 0x01ee680000000c00 */
[----:B-1----:R1:W-:Y:S04]  /*18c80*/  @P0 STL.64 [R1+0x20], R8 ;  /* 0x0000200801000387 */ /* 0x0023e80000100a00 */
[----:B------:R1:W-:Y:S04]  /*18c90*/  @P0 STL.64 [R1+0x28], R10 ;  /* 0x0000280a01000387 */ /* 0x0003e80000100a00 */
[----:B------:R-:W-:Y:S06]  /*18ca0*/  @P0 BAR.ARV 0x4, 0x100 ;  /* 0x0104000000000b1d */ /* 0x000fec0000002000 */
[----:B------:R-:W-:Y:S05]  /*18cb0*/  @P0 BRA `(.L_x_499) ;  /* 0x00000ba000000947 */ /* 0x000fea0003800000 */
[----:B------:R-:W2:Y:S01]  /*18cc0*/  S2R R2, SR_TID.X ;  /* 0x0000000000027919 */ /* 0x000ea20000002100 */
[----:B-1----:R-:W-:Y:S01]  /*18cd0*/  IMAD.MOV.U32 R8, RZ, RZ, RZ ;  /* 0x000000ffff087224 */ /* 0x002fe200078e00ff */
[----:B--2---:R-:W-:-:S04]  /*18ce0*/  LOP3.LUT R18, R2, 0x1f, RZ, 0xc0, !PT ;  /* 0x0000001f02127812 */ /* 0x004fc800078ec0ff */
[----:B------:R-:W-:Y:S01]  /*18cf0*/  ISETP.NE.AND P6, PT, R18, 0x1f, PT ;  /* 0x0000001f1200780c */ /* 0x000fe20003fc5270 */
[----:B------:R-:W-:Y:S10]  /*18d00*/  BRA.DIV ~URZ, `(.L_x_500) ;  /* 0x000024427f007947 */ /* 0x000ff4000b800000 */
[----:B------:R1:W2:Y:S02]  /*18d10*/  SHFL.IDX PT, R10, R74, RZ, 0x1f ;  /* 0x00001fff4a0a7589 */ /* 0x0002a400000e0000 */
.L_x_557:
[----:B------:R-:W-:Y:S05]  /*18d20*/  BRA.DIV ~URZ, `(.L_x_501) ;  /* 0x000024927f007947 */ /* 0x000fea000b800000 */
[----:B------:R3:W4:Y:S02]  /*18d30*/  SHFL.IDX PT, R9, R74, 0x1, 0x1f ;  /* 0x00201f004a097f89 */ /* 0x00072400000e0000 */
.L_x_558:
[----:B------:R-:W5:Y:S01]  /*18d40*/  LDL R2, [R1+0x2c] ;  /* 0x00002c0001027983 */ /* 0x000f620000100800 */
[----:B------:R-:W-:Y:S02]  /*18d50*/  IMAD.MOV.U32 R6, RZ, RZ, RZ ;  /* 0x000000ffff067224 */ /* 0x000fe400078e00ff */
[----:B-----5:R-:W-:-:S05]  /*18d60*/  IMAD.IADD R2, R2, 0x1, R18 ;  /* 0x0000000102027824 */ /* 0x020fca00078e0212 */
        /* <DEDUP_REMOVED lines=16> */
.L_x_559:
        /* <DEDUP_REMOVED lines=16> */
.L_x_560:
[----:B---3--:R-:W-:Y:S01]  /*18f70*/  IMAD R2, R2, c[0x0][0x538], RZ ;  /* 0x00014e0002027a24 */ /* 0x008fe200078e02ff */
[----:B------:R-:W-:Y:S04]  /*18f80*/  BSSY B1, `(.L_x_504) ;  /* 0x0000084000017945 */ /* 0x000fe80003800000 */
[----:B----4-:R-:W-:-:S04]  /*18f90*/  IADD3 R9, R2, R9, RZ ;  /* 0x0000000902097210 */ /* 0x010fc80007ffe0ff */
[----:B--2---:R-:W-:-:S13]  /*18fa0*/  ISETP.GT.AND P0, PT, R9, R10, PT ;  /* 0x0000000a0900720c */ /* 0x004fda0003f04270 */
[----:B------:R-:W-:Y:S05]  /*18fb0*/  @P0 BRA `(.L_x_505) ;  /* 0x0000026000000947 */ /* 0x000fea0003800000 */
.L_x_509:
[----:B------:R-:W2:Y:S02]  /*18fc0*/  LDL.LU R2, [R1+0x2c] ;  /* 0x00002c0001027983 */ /* 0x000ea40000300800 */
[----:B--2---:R-:W-:-:S04]  /*18fd0*/  IADD3 R2, R2, 0x1f, RZ ;  /* 0x0000001f02027810 */ /* 0x004fc80007ffe0ff */
[----:B------:R-:W-:-:S13]  /*18fe0*/  ISETP.GE.AND P0, PT, R2, c[0x0][0x53c], PT ;  /* 0x00014f0002007a0c */ /* 0x000fda0003f06270 */
[----:B------:R-:W-:Y:S05]  /*18ff0*/  @P0 BRA `(.L_x_506) ;  /* 0x0000077000000947 */ /* 0x000fea0003800000 */
[----:B------:R2:W-:Y:S01]  /*19000*/  STL [R1+0x2c], R2 ;  /* 0x00002c0201007387 */ /* 0x0005e20000100800 */
[----:B------:R-:W-:Y:S02]  /*19010*/  MOV R6, RZ ;  /* 0x000000ff00067202 */ /* 0x000fe40000000f00 */
[----:B------:R-:W-:Y:S02]  /*19020*/  MOV R8, RZ ;  /* 0x000000ff00087202 */ /* 0x000fe40000000f00 */
[----:B--2---:R-:W-:-:S04]  /*19030*/  IADD3 R2, R2, R18, RZ ;  /* 0x0000001202027210 */ /* 0x004fc80007ffe0ff */
[----:B------:R-:W-:-:S13]  /*19040*/  ISETP.GE.OR P0, PT, R2, c[0x0][0x53c], !P6 ;  /* 0x00014f0002007a0c */ /* 0x000fda0007706670 */
[----:B-1----:R-:W-:Y:S02]  /*19050*/  @!P0 MOV R4, 0x4 ;  /* 0x0000000400048802 */ /* 0x002fe40000000f00 */
[----:B------:R-:W-:-:S03]  /*19060*/  @!P0 MOV R3, 0x4 ;  /* 0x0000000400038802 */ /* 0x000fc60000000f00 */
[----:B------:R-:W-:-:S04]  /*19070*/  @!P0 IMAD.WIDE R4, R2, R4, c[0x0][0x580] ;  /* 0x0001600002048625 */ /* 0x000fc800078e0204 */
[----:B------:R-:W-:Y:S01]  /*19080*/  @!P0 IMAD.WIDE R2, R2, R3, c[0x0][0x578] ;  /* 0x00015e0002028625 */ /* 0x000fe200078e0203 */
[----:B------:R-:W2:Y:S04]  /*19090*/  @!P0 LDG.E R6, [R4.64] ;  /* 0x0000000804068981 */ /* 0x000ea8000c1e1900 */
[----:B------:R-:W2:Y:S02]  /*190a0*/  @!P0 LDG.E R8, [R2.64] ;  /* 0x0000000802088981 */ /* 0x000ea4000c1e1900 */
[----:B--2---:R-:W-:Y:S01]  /*190b0*/  IMAD R2, R8, R6, RZ ;  /* 0x0000000608027224 */ /* 0x004fe200078e02ff */
[----:B------:R-:W-:Y:S05]  /*190c0*/  BRA.DIV ~URZ, `(.L_x_507) ;  /* 0x000023527f007947 */ /* 0x000fea000b800000 */
[----:B------:R1:W2:Y:S02]  /*190d0*/  SHFL.UP PT, R3, R2, 0x1, RZ ;  /* 0x0420000002037989 */ /* 0x0002a400000e00ff */
.L_x_561:
        /* <DEDUP_REMOVED lines=16> */
.L_x_562:
[----:B--2---:R-:W-:-:S05]  /*191e0*/  IMAD R2, R2, c[0x0][0x538], RZ ;  /* 0x00014e0002027a24 */ /* 0x004fca00078e02ff */
[----:B------:R-:W-:-:S04]  /*191f0*/  IADD3 R9, R2, R9, RZ ;  /* 0x0000000902097210 */ /* 0x000fc80007ffe0ff */
[----:B------:R-:W-:-:S13]  /*19200*/  ISETP.GT.AND P0, PT, R9, R10, PT ;  /* 0x0000000a0900720c */ /* 0x000fda0003f04270 */
[----:B-1----:R-:W-:Y:S05]  /*19210*/  @!P0 BRA `(.L_x_509) ;  /* 0xfffffda000008947 */ /* 0x002fea000383ffff */
.L_x_505:
[----:B------:R-:W-:-:S05]  /*19220*/  IADD3 R15, -R2, R9, RZ ;  /* 0x00000009020f7210 */ /* 0x000fca0007ffe1ff */
[----:B------:R-:W-:-:S05]  /*19230*/  IMAD R2, R4, c[0x0][0x538], R15 ;  /* 0x00014e0004027a24 */ /* 0x000fca00078e020f */
[----:B------:R-:W-:Y:S01]  /*19240*/  ISETP.GT.AND P0, PT, R2, R10, PT ;  /* 0x0000000a0200720c */ /* 0x000fe20003f04270 */
[----:B------:R-:W-:-:S12]  /*19250*/  BRA.DIV ~URZ, `(.L_x_510) ;  /* 0x000023b27f007947 */ /* 0x000fd8000b800000 */
[----:B------:R-:W-:-:S04]  /*19260*/  VOTE.ANY R9, PT, !P0 ;  /* 0x0000000000097806 */ /* 0x000fc800040e0100 */
.L_x_563:
[----:B------:R2:W3:Y:S01]  /*19270*/  POPC R11, R9 ;  /* 0x00000009000b7309 */ /* 0x0004e20000000000 */
[----:B------:R-:W-:Y:S05]  /*19280*/  BRA.DIV ~URZ, `(.L_x_511) ;  /* 0x000023d27f007947 */ /* 0x000fea000b800000 */
[----:B---3--:R3:W4:Y:S04]  /*19290*/  SHFL.IDX PT, R6, R6, R11, 0x1f ;  /* 0x00001f0b06067589 */ /* 0x00872800000e0000 */
[----:B------:R3:W1:Y:S02]  /*192a0*/  SHFL.IDX PT, R5, R8, R11, 0x1f ;  /* 0x00001f0b08057589 */ /* 0x00066400000e0000 */
.L_x_564:
[----:B------:R-:W-:Y:S01]  /*192b0*/  ISETP.NE.AND P0, PT, R9, RZ, PT ;  /* 0x000000ff0900720c */ /* 0x000fe20003f05270 */
[----:B------:R-:W-:-:S12]  /*192c0*/  BSSY B0, `(.L_x_512) ;  /* 0x0000005000007945 */ /* 0x000fd80003800000 */
[----:B------:R-:W-:Y:S05]  /*192d0*/  @!P0 BRA `(.L_x_513) ;  /* 0x0000003000008947 */ /* 0x000fea0003800000 */
[----:B------:R-:W-:Y:S01]  /*192e0*/  IADD3 R2, R11, -0x1, RZ ;  /* 0xffffffff0b027810 */ /* 0x000fe20007ffe0ff */
[----:B------:R-:W-:Y:S05]  /*192f0*/  BRA.DIV ~URZ, `(.L_x_514) ;  /* 0x000024327f007947 */ /* 0x000fea000b800000 */
[----:B------:R2:W3:Y:S02]  /*19300*/  SHFL.IDX PT, R16, R4, R2, 0x1f ;  /* 0x00001f0204107589 */ /* 0x0004e400000e0000 */
.L_x_513:
[----:B------:R-:W-:Y:S05]  /*19310*/  BSYNC B0 ;  /* 0x0000000000007941 */ /* 0x000fea0003800000 */
.L_x_512:
[----:B---3--:R-:W-:Y:S01]  /*19320*/  IMAD R15, R16, c[0x0][0x538], R15 ;  /* 0x00014e00100f7a24 */ /* 0x008fe200078e020f */
[----:B----4-:R-:W-:Y:S02]  /*19330*/  IABS R3, R6 ;  /* 0x0000000600037213 */ /* 0x010fe40000000000 */
[----:B-12---:R-:W-:Y:S02]  /*19340*/  IABS R2, R5 ;  /* 0x0000000500027213 */ /* 0x006fe40000000000 */
[----:B------:R1:W-:Y:S01]  /*19350*/  STL [R1+0x20], R15 ;  /* 0x0000200f01007387 */ /* 0x0003e20000100800 */
[----:B------:R-:W2:Y:S03]  /*19360*/  I2F.RP R8, R3 ;  /* 0x0000000300087306 */ /* 0x000ea60000209400 */
[----:B------:R-:W3:Y:S05]  /*19370*/  LDL.LU R19, [R1+0x2c] ;  /* 0x00002c0001137983 */ /* 0x000eea0000300800 */
[----:B--2---:R-:W2:Y:S01]  /*19380*/  MUFU.RCP R8, R8 ;  /* 0x0000000800087308 */ /* 0x004ea20000001000 */
[----:B-1----:R-:W-:Y:S01]  /*19390*/  IMAD.IADD R15, R10, 0x1, -R15 ;  /* 0x000000010a0f7824 */ /* 0x002fe200078e0a0f */
[----:B--2---:R-:W-:-:S06]  /*193a0*/  IADD3 R8, R8, 0xffffffe, RZ ;  /* 0x0ffffffe08087810 */ /* 0x004fcc0007ffe0ff */
[----:B------:R-:W1:Y:S01]  /*193b0*/  F2I.FTZ.U32.TRUNC.NTZ R9, R8 ;  /* 0x0000000800097305 */ /* 0x000e62000021f000 */
[----:B------:R-:W-:Y:S01]  /*193c0*/  IMAD.MOV.U32 R10, RZ, RZ, R2 ;  /* 0x000000ffff0a7224 */ /* 0x000fe200078e0002 */
[----:B------:R-:W-:Y:S02]  /*193d0*/  IABS R2, R6 ;  /* 0x0000000600027213 */ /* 0x000fe40000000000 */
[----:B------:R-:W-:-:S04]  /*193e0*/  IABS R16, R15 ;  /* 0x0000000f00107213 */ /* 0x000fc80000000000 */
[----:B------:R-:W2:Y:S01]  /*193f0*/  I2F.RP R17, R10 ;  /* 0x0000000a00117306 */ /* 0x000ea20000209400 */
[----:B-1----:R-:W-:Y:S01]  /*19400*/  IMAD.MOV R4, RZ, RZ, -R9 ;  /* 0x000000ffff047224 */ /* 0x002fe200078e0a09 */
[----:B------:R-:W-:-:S03]  /*19410*/  MOV R8, RZ ;  /* 0x000000ff00087202 */ /* 0x000fc60000000f00 */
[----:B------:R-:W-:Y:S02]  /*19420*/  IMAD R4, R4, R3, RZ ;  /* 0x0000000304047224 */ /* 0x000fe400078e02ff */
[----:B------:R-:W-:Y:S02]  /*19430*/  IMAD.MOV R2, RZ, RZ, -R2 ;  /* 0x000000ffff027224 */ /* 0x000fe400078e0a02 */
[----:B------:R-:W-:-:S04]  /*19440*/  IMAD.HI.U32 R9, R9, R4, R8 ;  /* 0x0000000409097227 */ /* 0x000fc800078e0008 */
[----:B------:R-:W-:Y:S02]  /*19450*/  IMAD.MOV.U32 R4, RZ, RZ, R16 ;  /* 0x000000ffff047224 */ /* 0x000fe400078e0010 */
[----:B------:R-:W-:Y:S02]  /*19460*/  IMAD.MOV.U32 R8, RZ, RZ, R2 ;  /* 0x000000ffff087224 */ /* 0x000fe400078e0002 */
[----:B------:R-:W-:-:S04]  /*19470*/  IMAD.HI.U32 R2, R9, R4, RZ ;  /* 0x0000000409027227 */ /* 0x000fc800078e00ff */
[----:B------:R-:W-:Y:S02]  /*19480*/  IMAD R4, R2, R8, R4 ;  /* 0x0000000802047224 */ /* 0x000fe400078e0204 */
[----:B--2---:R-:W1:Y:S03]  /*19490*/  MUFU.RCP R8, R17 ;  /* 0x0000001100087308 */ /* 0x004e660000001000 */
[----:B------:R-:W-:Y:S02]  /*194a0*/  ISETP.GT.U32.AND P0, PT, R3, R4, PT ;  /* 0x000000040300720c */ /* 0x000fe40003f04070 */
[----:B-1----:R-:W-:-:S11]  /*194b0*/  IADD3 R8, R8, 0xffffffe, RZ ;  /* 0x0ffffffe08087810 */ /* 0x002fd60007ffe0ff */
[-C--:B------:R-:W-:Y:S01]  /*194c0*/  @!P0 IADD3 R4, R4, -R3.reuse, RZ ;  /* 0x8000000304048210 */ /* 0x080fe20007ffe0ff */
[----:B------:R-:W1:Y:S03]  /*194d0*/  F2I.FTZ.U32.TRUNC.NTZ R9, R8 ;  /* 0x0000000800097305 */ /* 0x000e66000021f000 */
[----:B------:R-:W-:Y:S02]  /*194e0*/  ISETP.GE.U32.AND P2, PT, R4, R3, PT ;  /* 0x000000030400720c */ /* 0x000fe40003f46070 */
[----:B------:R-:W-:Y:S02]  /*194f0*/  LOP3.LUT R3, R15, R6, RZ, 0x3c, !PT ;  /* 0x000000060f037212 */ /* 0x000fe400078e3cff */
[----:B------:R-:W-:Y:S02]  /*19500*/  @!P0 IADD3 R2, R2, 0x1, RZ ;  /* 0x0000000102028810 */ /* 0x000fe40007ffe0ff */
[----:B------:R-:W-:-:S02]  /*19510*/  ISETP.GE.AND P1, PT, R3, RZ, PT ;  /* 0x000000ff0300720c */ /* 0x000fc40003f26270 */
[----:B------:R-:W-:-:S05]  /*19520*/  ISETP.NE.AND P0, PT, R6, RZ, PT ;  /* 0x000000ff0600720c */ /* 0x000fca0003f05270 */
[----:B------:R-:W-:Y:S01]  /*19530*/  @P2 IADD3 R2, R2, 0x1, RZ ;  /* 0x0000000102022810 */ /* 0x000fe20007ffe0ff */
[----:B-1----:R-:W-:-:S04]  /*19540*/  IMAD.MOV R3, RZ, RZ, -R9 ;  /* 0x000000ffff037224 */ /* 0x002fc800078e0a09 */
[----:B------:R-:W-:Y:S02]  /*19550*/  IMAD.MOV.U32 R4, RZ, RZ, R3 ;  /* 0x000000ffff047224 */ /* 0x000fe400078e0003 */
[----:B------:R-:W-:Y:S01]  /*19560*/  @!P1 IMAD.MOV R2, RZ, RZ, -R2 ;  /* 0x000000ffff029224 */ /* 0x000fe200078e0a02 */
[----:B------:R-:W-:Y:S01]  /*19570*/  @!P0 LOP3.LUT R2, RZ, R6, RZ, 0x33, !PT ;  /* 0x00000006ff028212 */ /* 0x000fe200078e33ff */
[----:B------:R-:W-:Y:S01]  /*19580*/  IMAD R4, R4, R10, RZ ;  /* 0x0000000a04047224 */ /* 0x000fe200078e02ff */
[----:B------:R-:W-:Y:S01]  /*19590*/  IABS R3, R5 ;  /* 0x0000000500037213 */ /* 0x000fe20000000000 */
[----:B------:R-:W-:Y:S01]  /*195a0*/  IMAD.MOV.U32 R8, RZ, RZ, RZ ;  /* 0x000000ffff087224 */ /* 0x000fe200078e00ff */
[----:B------:R-:W-:Y:S02]  /*195b0*/  IABS R17, R2 ;  /* 0x0000000200117213 */ /* 0x000fe40000000000 */
[----:B------:R-:W-:Y:S01]  /*195c0*/  IADD3 R16, RZ, -R3, RZ ;  /* 0x80000003ff107210 */ /* 0x000fe20007ffe0ff */
[----:B------:R-:W-:-:S04]  /*195d0*/  IMAD.HI.U32 R3, R9, R4, R8 ;  /* 0x0000000409037227 */ /* 0x000fc800078e0008 */
[----:B------:R-:W-:Y:S01]  /*195e0*/  IMAD.MOV.U32 R4, RZ, RZ, R17 ;  /* 0x000000ffff047224 */ /* 0x000fe200078e0011 */
[----:B------:R-:W-:-:S03]  /*195f0*/  MOV R8, R16 ;  /* 0x0000001000087202 */ /* 0x000fc60000000f00 */
[----:B------:R-:W-:-:S04]  /*19600*/  IMAD.HI.U32 R3, R3, R4, RZ ;  /* 0x0000000403037227 */ /* 0x000fc800078e00ff */
[----:B------:R-:W-:-:S05]  /*19610*/  IMAD R4, R3, R8, R4 ;  /* 0x0000000803047224 */ /* 0x000fca00078e0204 */
[----:B------:R-:W-:-:S13]  /*19620*/  ISETP.GT.U32.AND P0, PT, R10, R4, PT ;  /* 0x000000040a00720c */ /* 0x000fda0003f04070 */
[----:B------:R-:W-:-:S05]  /*19630*/  @!P0 IMAD.IADD R4, R4, 0x1, -R10 ;  /* 0x0000000104048824 */ /* 0x000fca00078e0a0a */
[----:B------:R-:W-:Y:S02]  /*19640*/  ISETP.GE.U32.AND P2, PT, R4, R10, PT ;  /* 0x0000000a0400720c */ /* 0x000fe40003f46070 */
[----:B------:R-:W-:Y:S02]  /*19650*/  LOP3.LUT R4, R2, R5, RZ, 0x3c, !PT ;  /* 0x0000000502047212 */ /* 0x000fe400078e3cff */
[----:B------:R-:W-:Y:S02]  /*19660*/  @!P0 IADD3 R3, R3, 0x1, RZ ;  /* 0x0000000103038810 */ /* 0x000fe40007ffe0ff */
[----:B------:R-:W-:Y:S02]  /*19670*/  ISETP.GE.AND P1, PT, R4, RZ, PT ;  /* 0x000000ff0400720c */ /* 0x000fe40003f26270 */
[----:B------:R-:W-:-:S05]  /*19680*/  ISETP.NE.AND P0, PT, R5, RZ, PT ;  /* 0x000000ff0500720c */ /* 0x000fca0003f05270 */
[----:B------:R-:W-:-:S06]  /*19690*/  @P2 IADD3 R3, R3, 0x1, RZ ;  /* 0x0000000103032810 */ /* 0x000fcc0007ffe0ff */
[----:B------:R-:W-:Y:S02]  /*196a0*/  @!P1 IMAD.MOV R3, RZ, RZ, -R3 ;  /* 0x000000ffff039224 */ /* 0x000fe400078e0a03 */
[----:B------:R-:W-:-:S04]  /*196b0*/  @!P0 LOP3.LUT R3, RZ, R5, RZ, 0x33, !PT ;  /* 0x00000005ff038212 */ /* 0x000fc800078e33ff */
[----:B------:R-:W-:Y:S01]  /*196c0*/  IADD3 R4, -R3, RZ, RZ ;  /* 0x000000ff03047210 */ /* 0x000fe20007ffe1ff */
[----:B------:R-:W-:Y:S02]  /*196d0*/  IMAD R6, R2, R6, RZ ;  /* 0x0000000602067224 */ /* 0x000fe400078e02ff */
[C---:B------:R-:W-:Y:S02]  /*196e0*/  IMAD R3, R5.reuse, 0x1000000, R3 ;  /* 0x0100000005037824 */ /* 0x040fe400078e0203 */
[----:B------:R-:W-:Y:S01]  /*196f0*/  IMAD R2, R5, R4, R2 ;  /* 0x0000000405027224 */ /* 0x000fe200078e0202 */
[----:B------:R-:W-:-:S03]  /*19700*/  IADD3 R4, R15, -R6, RZ ;  /* 0x800000060f047210 */ /* 0x000fc60007ffe0ff */
[----:B------:R-:W-:-:S05]  /*19710*/  IMAD R2, R2, 0x10000, R3 ;  /* 0x0001000002027824 */ /* 0x000fca00078e0203 */
[----:B------:R1:W-:Y:S01]  /*19720*/  STL [R1+0x28], R2 ;  /* 0x0000280201007387 */ /* 0x0003e20000100800 */
[----:B---3--:R-:W-:-:S05]  /*19730*/  IMAD.IADD R19, R11, 0x1, R19 ;  /* 0x000000010b137824 */ /* 0x008fca00078e0213 */
[----:B------:R1:W-:Y:S04]  /*19740*/  STL [R1+0x2c], R19 ;  /* 0x00002c1301007387 */ /* 0x0003e80000100800 */
[----:B------:R1:W-:Y:S01]  /*19750*/  STL [R1+0x24], R4 ;  /* 0x0000240401007387 */ /* 0x0003e20000100800 */
[----:B------:R-:W-:Y:S05]  /*19760*/  BRA `(.L_x_515) ;  /* 0x0000005000007947 */ /* 0x000fea0003800000 */
.L_x_506:
[----:B------:R-:W-:Y:S01]  /*19770*/  MOV R2, c[0x0][0x53c] ;  /* 0x00014f0000027a02 */ /* 0x000fe20000000f00 */
[----:B------:R2:W-:Y:S04]  /*19780*/  STL [R1+0x20], R10 ;  /* 0x0000200a01007387 */ /* 0x0005e80000100800 */
[----:B------:R2:W-:Y:S04]  /*19790*/  STL [R1+0x24], RZ ;  /* 0x000024ff01007387 */ /* 0x0005e80000100800 */
[----:B------:R2:W-:Y:S04]  /*197a0*/  STL [R1+0x28], RZ ;  /* 0x000028ff01007387 */ /* 0x0005e80000100800 */
[----:B------:R2:W-:Y:S02]  /*197b0*/  STL [R1+0x2c], R2 ;  /* 0x00002c0201007387 */ /* 0x0005e40000100800 */
.L_x_515:
[----:B------:R-:W-:Y:S05]  /*197c0*/  BSYNC B1 ;  /* 0x0000000000017941 */ /* 0x000fea0003800000 */
.L_x_504:
[----:B------:R-:W3:Y:S04]  /*197d0*/  LDL R8, [R1+0x20] ;  /* 0x0000200001087983 */ /* 0x000ee80000100800 */
[----:B------:R-:W3:Y:S04]  /*197e0*/  LDL R9, [R1+0x24] ;  /* 0x0000240001097983 */ /* 0x000ee80000100800 */
[----:B--2---:R-:W3:Y:S04]  /*197f0*/  LDL R10, [R1+0x28] ;  /* 0x00002800010a7983 */ /* 0x004ee80000100800 */
[----:B------:R-:W3:Y:S01]  /*19800*/  LDL R11, [R1+0x2c] ;  /* 0x00002c00010b7983 */ /* 0x000ee20000100800 */
[----:B------:R-:W-:Y:S03]  /*19810*/  WARPSYNC 0xffffffff ;  /* 0xffffffff00007948 */ /* 0x000fe60003800000 */
[----:B------:R-:W-:Y:S01]  /*19820*/  BAR.SYNC.DEFER_BLOCKING 0x4, 0x100 ;  /* 0x0104000000007b1d */ /* 0x000fe20000010000 */
[----:B------:R-:W-:-:S13]  /*19830*/  ISETP.NE.AND P0, PT, R18, RZ, PT ;  /* 0x000000ff1200720c */ /* 0x000fda0003f05270 */
[----:B---3--:R2:W-:Y:S04]  /*19840*/  @!P0 STS.128 [0xf100], R8 ;  /* 0x00f10008ff008388 */ /* 0x0085e80000000c00 */
[----:B------:R-:W-:Y:S06]  /*19850*/  BAR.ARV 0x5, 0x100 ;  /* 0x0144000000007b1d */ /* 0x000fec0000002000 */
.L_x_499:
[----:B-1----:R-:W3:Y:S02]  /*19860*/  LDL R2, [R1+0x2c] ;  /* 0x00002c0001027983 */ /* 0x002ee40000100800 */
[----:B---3--:R-:W-:-:S13]  /*19870*/  ISETP.GE.AND P0, PT, R2, c[0x0][0x53c], PT ;  /* 0x00014f0002007a0c */ /* 0x008fda0003f06270 */
[----:B--2---:R-:W-:Y:S01]  /*19880*/  @P0 CALL.REL.NOINC `(.L_x_516) ;  /* 0x0000001000000944 */ /* 0x004fe20003c00000 */
[----:B------:R-:W-:Y:S05]  /*19890*/  BRA `(.L_x_517) ;  /* 0xfffe81e000007947 */ /* 0x000fea000383ffff */
.L_x_516:
[----:B------:R-:W-:Y:S05]  /*198a0*/  EXIT ;  /* 0x000000000000794d */ /* 0x000fea0003800000 */
.L_x_327:
[----:B------:R-:W-:Y:S02]  /*198b0*/  MOV R3, 0x1 ;  /* 0x0000000100037802 */ /* 0x000fe40000000f00 */
[----:B------:R-:W-:Y:S02]  /*198c0*/  MOV R4, 0x198e0 ;  /* 0x000198e000047802 */ /* 0x000fe40000000f00 */
[----:B------:R-:W-:Y:S05]  /*198d0*/  CALL.REL.NOINC `($__internal_8_$__cuda_sm70_shflsync_up_p) ;  /* 0x00001f7000007944 */ /* 0x000fea0003c00000 */
[----:B------:R-:W-:Y:S01]  /*198e0*/  MOV R0, R3 ;  /* 0x0000000300007202 */ /* 0x000fe20000000f00 */
[----:B------:R-:W-:Y:S05]  /*198f0*/  BRA `(.L_x_518) ;  /* 0xfffe6b7000007947 */ /* 0x000fea000383ffff */
.L_x_328:
[----:B------:R-:W-:Y:S02]  /*19900*/  MOV R3, 0x2 ;  /* 0x0000000200037802 */ /* 0x000fe40000000f00 */
[----:B------:R-:W-:Y:S02]  /*19910*/  MOV R4, 0x19930 ;  /* 0x0001993000047802 */ /* 0x000fe40000000f00 */
[----:B------:R-:W-:Y:S05]  /*19920*/  CALL.REL.NOINC `($__internal_8_$__cuda_sm70_shflsync_up_p) ;  /* 0x00001f2000007944 */ /* 0x000fea0003c00000 */
[----:B------:R-:W-:Y:S02]  /*19930*/  SEL R0, R3, RZ, P4 ;  /* 0x000000ff03007207 */ /* 0x000fe40002000000 */
[----:B------:R-:W-:Y:S02]  /*19940*/  MOV R3, 0x4 ;  /* 0x0000000400037802 */ /* 0x000fe40000000f00 */
[----:B------:R-:W-:Y:S01]  /*19950*/  MOV R4, 0x19990 ;  /* 0x0001999000047802 */ /* 0x000fe20000000f00 */
[----:B------:R-:W-:-:S04]  /*19960*/  IMAD.IADD R0, R2, 0x1, R0 ;  /* 0x0000000102007824 */ /* 0x000fc800078e0200 */
[----:B------:R-:W-:Y:S02]  /*19970*/  IMAD.MOV.U32 R2, RZ, RZ, R0 ;  /* 0x000000ffff027224 */ /* 0x000fe400078e0000 */
[----:B------:R-:W-:Y:S05]  /*19980*/  CALL.REL.NOINC `($__internal_8_$__cuda_sm70_shflsync_up_p) ;  /* 0x00001ec000007944 */ /* 0x000fea0003c00000 */
[----:B------:R-:W-:Y:S02]  /*19990*/  SEL R3, R3, RZ, P3 ;  /* 0x000000ff03037207 */ /* 0x000fe40001800000 */
[----:B------:R-:W-:-:S03]  /*199a0*/  MOV R4, 0x199f0 ;  /* 0x000199f000047802 */ /* 0x000fc60000000f00 */
[----:B------:R-:W-:Y:S01]  /*199b0*/  IMAD.IADD R0, R0, 0x1, R3 ;  /* 0x0000000100007824 */ /* 0x000fe200078e0203 */
[----:B------:R-:W-:-:S03]  /*199c0*/  MOV R3, 0x8 ;  /* 0x0000000800037802 */ /* 0x000fc60000000f00 */
        /* <DEDUP_REMOVED lines=8> */
[----:B------:R-:W-:Y:S01]  /*19a50*/  SEL R3, R3, RZ, P1 ;  /* 0x000000ff03037207 */ /* 0x000fe20000800000 */
[----:B------:R-:W-:Y:S01]  /*19a60*/  IMAD.MOV.U32 R44, RZ, RZ, 0x1f ;  /* 0x0000001fff2c7424 */ /* 0x000fe200078e00ff */
[----:B------:R-:W-:-:S03]  /*19a70*/  MOV R2, 0x19ac0 ;  /* 0x00019ac000027802 */ /* 0x000fc60000000f00 */
[----:B------:R-:W-:Y:S01]  /*19a80*/  IMAD.IADD R4, R0, 0x1, R3 ;  /* 0x0000000100047824 */ /* 0x000fe200078e0203 */
[----:B------:R-:W-:-:S03]  /*19a90*/  MOV R3, 0x1f ;  /* 0x0000001f00037802 */ /* 0x000fc60000000f00 */
[----:B------:R-:W-:Y:S02]  /*19aa0*/  IMAD.MOV.U32 R45, RZ, RZ, R4 ;  /* 0x000000ffff2d7224 */ /* 0x000fe400078e0004 */
[----:B------:R-:W-:Y:S05]  /*19ab0*/  CALL.REL.NOINC `($__internal_7_$__cuda_sm70_shflsync_idx_p) ;  /* 0x00001d4000007944 */ /* 0x000fea0003c00000 */
[----:B------:R-:W-:Y:S01]  /*19ac0*/  MOV R0, R44 ;  /* 0x0000002c00007202 */ /* 0x000fe20000000f00 */
[----:B------:R-:W-:Y:S05]  /*19ad0*/  BRA `(.L_x_519) ;  /* 0xfffe6a9000007947 */ /* 0x000fea000383ffff */
.L_x_330:
[----:B------:R-:W-:Y:S02]  /*19ae0*/  SEL R2, RZ, 0x1, P0 ;  /* 0x00000001ff027807 */ /* 0x000fe40000000000 */
[----:B------:R-:W-:Y:S02]  /*19af0*/  MOV R3, 0x19b10 ;  /* 0x00019b1000037802 */ /* 0x000fe40000000f00 */
[----:B------:R-:W-:Y:S05]  /*19b00*/  CALL.REL.NOINC `($__internal_9_$__cuda_sm70_votesync_ballot) ;  /* 0x00001da000007944 */ /* 0x000fea0003c00000 */
[----:B------:R-:W-:Y:S05]  /*19b10*/  BRA `(.L_x_520) ;  /* 0xfffe6ae000007947 */ /* 0x000fea000383ffff */
.L_x_331:
[----:B------:R-:W-:Y:S01]  /*19b20*/  IMAD.MOV.U32 R45, RZ, RZ, R8 ;  /* 0x000000ffff2d7224 */ /* 0x000fe200078e0008 */
[----:B--2---:R-:W-:Y:S01]  /*19b30*/  MOV R44, R13 ;  /* 0x0000000d002c7202 */ /* 0x004fe20000000f00 */
[----:B------:R-:W-:Y:S01]  /*19b40*/  IMAD.MOV.U32 R3, RZ, RZ, 0x1f ;  /* 0x0000001fff037424 */ /* 0x000fe200078e00ff */
[----:B------:R-:W-:Y:S02]  /*19b50*/  MOV R2, 0x19b70 ;  /* 0x00019b7000027802 */ /* 0x000fe40000000f00 */
[----:B-1----:R-:W-:Y:S05]  /*19b60*/  CALL.REL.NOINC `($__internal_7_$__cuda_sm70_shflsync_idx_p) ;  /* 0x00001c9000007944 */ /* 0x002fea0003c00000 */
[----:B------:R-:W-:Y:S01]  /*19b70*/  IMAD.MOV.U32 R11, RZ, RZ, R44 ;  /* 0x000000ffff0b7224 */ /* 0x000fe200078e002c */
[----:B------:R-:W-:Y:S01]  /*19b80*/  MOV R45, R7 ;  /* 0x00000007002d7202 */ /* 0x000fe20000000f00 */
[----:B------:R-:W-:Y:S01]  /*19b90*/  IMAD.MOV.U32 R6, RZ, RZ, RZ ;  /* 0x000000ffff067224 */ /* 0x000fe200078e00ff */
[----:B------:R-:W-:Y:S01]  /*19ba0*/  MOV R44, R13 ;  /* 0x0000000d002c7202 */ /* 0x000fe20000000f00 */
[----:B------:R-:W-:Y:S01]  /*19bb0*/  IMAD.MOV.U32 R3, RZ, RZ, 0x1f ;  /* 0x0000001fff037424 */ /* 0x000fe200078e00ff */
[----:B------:R-:W-:-:S02]  /*19bc0*/  MOV R2, 0x19be0 ;  /* 0x00019be000027802 */ /* 0x000fc40000000f00 */
[----:B------:R-:W-:Y:S05]  /*19bd0*/  CALL.REL.NOINC `($__internal_7_$__cuda_sm70_shflsync_idx_p) ;  /* 0x00001c2000007944 */ /* 0x000fea0003c00000 */
[----:B------:R-:W-:Y:S01]  /*19be0*/  MOV R10, R44 ;  /* 0x0000002c000a7202 */ /* 0x000fe20000000f00 */
[----:B------:R-:W-:Y:S05]  /*19bf0*/  BRA `(.L_x_521) ;  /* 0xfffe6a5000007947 */ /* 0x000fea000383ffff */
.L_x_334:
[----:B------:R-:W-:Y:S01]  /*19c00*/  IMAD.MOV.U32 R45, RZ, RZ, R4 ;  /* 0x000000ffff2d7224 */ /* 0x000fe200078e0004 */
[----:B------:R-:W-:-:S02]  /*19c10*/  MOV R3, 0x1f ;  /* 0x0000001f00037802 */ /* 0x000fc40000000f00 */
[----:B------:R-:W-:Y:S02]  /*19c20*/  MOV R2, 0x19c40 ;  /* 0x00019c4000027802 */ /* 0x000fe40000000f00 */
[----:B-1234-:R-:W-:Y:S05]  /*19c30*/  CALL.REL.NOINC `($__internal_7_$__cuda_sm70_shflsync_idx_p) ;  /* 0x00001bc000007944 */ /* 0x01efea0003c00000 */
[----:B------:R-:W-:Y:S01]  /*19c40*/  MOV R6, R44 ;  /* 0x0000002c00067202 */ /* 0x000fe20000000f00 */
[----:B------:R-:W-:Y:S05]  /*19c50*/  BRA `(.L_x_333) ;  /* 0xfffe6a5000007947 */ /* 0x000fea000383ffff */
.L_x_426:
[----:B------:R-:W-:Y:S01]  /*19c60*/  IMAD.MOV.U32 R45, RZ, RZ, R3 ;  /* 0x000000ffff2d7224 */ /* 0x000fe200078e0003 */
[----:B------:R-:W-:Y:S01]  /*19c70*/  MOV R44, 0x3 ;  /* 0x00000003002c7802 */ /* 0x000fe20000000f00 */
[----:B------:R-:W-:Y:S01]  /*19c80*/  IMAD.MOV.U32 R3, RZ, RZ, 0x181f ;  /* 0x0000181fff037424 */ /* 0x000fe200078e00ff */
[----:B------:R-:W-:Y:S02]  /*19c90*/  MOV R2, 0x19cb0 ;  /* 0x00019cb000027802 */ /* 0x000fe40000000f00 */
[----:B---3-5:R-:W-:Y:S05]  /*19ca0*/  CALL.REL.NOINC `($__internal_7_$__cuda_sm70_shflsync_idx_p) ;  /* 0x00001b5000007944 */ /* 0x028fea0003c00000 */
[----:B------:R-:W-:Y:S01]  /*19cb0*/  IMAD.MOV.U32 R6, RZ, RZ, R44 ;  /* 0x000000ffff067224 */ /* 0x000fe200078e002c */
[----:B------:R-:W-:Y:S01]  /*19cc0*/  MOV R44, 0x3 ;  /* 0x00000003002c7802 */ /* 0x000fe20000000f00 */
[----:B------:R-:W-:Y:S01]  /*19cd0*/  IMAD.MOV.U32 R45, RZ, RZ, R5 ;  /* 0x000000ffff2d7224 */ /* 0x000fe200078e0005 */
[----:B------:R-:W-:Y:S02]  /*19ce0*/  MOV R3, 0x181f ;  /* 0x0000181f00037802 */ /* 0x000fe40000000f00 */
[----:B------:R-:W-:Y:S02]  /*19cf0*/  MOV R2, 0x19d10 ;  /* 0x00019d1000027802 */ /* 0x000fe40000000f00 */
[----:B------:R-:W-:Y:S05]  /*19d00*/  CALL.REL.NOINC `($__internal_7_$__cuda_sm70_shflsync_idx_p) ;  /* 0x00001af000007944 */ /* 0x000fea0003c00000 */
[----:B------:R-:W-:Y:S01]  /*19d10*/  MOV R2, R44 ;  /* 0x0000002c00027202 */ /* 0x000fe20000000f00 */
[----:B------:R-:W-:Y:S05]  /*19d20*/  BRA `(.L_x_522) ;  /* 0xffff43c000007947 */ /* 0x000fea000383ffff */
.L_x_429:
[----:B------:R-:W-:Y:S01]  /*19d30*/  IMAD.MOV.U32 R45, RZ, RZ, R4 ;  /* 0x000000ffff2d7224 */ /* 0x000fe200078e0004 */
[----:B------:R-:W-:Y:S01]  /*19d40*/  MOV R44, RZ ;  /* 0x000000ff002c7202 */ /* 0x000fe20000000f00 */
[----:B------:R-:W-:Y:S01]  /*19d50*/  IMAD.MOV.U32 R3, RZ, RZ, 0x181f ;  /* 0x0000181fff037424 */ /* 0x000fe200078e00ff */
[----:B------:R-:W-:-:S02]  /*19d60*/  MOV R2, 0x19d80 ;  /* 0x00019d8000027802 */ /* 0x000fc40000000f00 */
[----:B------:R-:W-:Y:S05]  /*19d70*/  CALL.REL.NOINC `($__internal_7_$__cuda_sm70_shflsync_idx_p) ;  /* 0x00001a8000007944 */ /* 0x000fea0003c00000 */
[----:B------:R-:W-:Y:S01]  /*19d80*/  MOV R6, R44 ;  /* 0x0000002c00067202 */ /* 0x000fe20000000f00 */
[----:B------:R-:W-:Y:S05]  /*19d90*/  BRA `(.L_x_523) ;  /* 0xffff57e000007947 */ /* 0x000fea000383ffff */
.L_x_430:
[----:B------:R-:W-:Y:S01]  /*19da0*/  IMAD.MOV.U32 R45, RZ, RZ, R5 ;  /* 0x000000ffff2d7224 */ /* 0x000fe200078e0005 */
[----:B------:R-:W-:Y:S01]  /*19db0*/  MOV R44, RZ ;  /* 0x000000ff002c7202 */ /* 0x000fe20000000f00 */
[----:B------:R-:W-:Y:S01]  /*19dc0*/  IMAD.MOV.U32 R3, RZ, RZ, 0x181f ;  /* 0x0000181fff037424 */ /* 0x000fe200078e00ff */
[----:B------:R-:W-:-:S02]  /*19dd0*/  MOV R2, 0x19df0 ;  /* 0x00019df000027802 */ /* 0x000fc40000000f00 */
[----:B-12---:R-:W-:Y:S05]  /*19de0*/  CALL.REL.NOINC `($__internal_7_$__cuda_sm70_shflsync_idx_p) ;  /* 0x00001a1000007944 */ /* 0x006fea0003c00000 */
[----:B------:R-:W-:Y:S01]  /*19df0*/  MOV R2, R44 ;  /* 0x0000002c00027202 */ /* 0x000fe20000000f00 */
[----:B------:R-:W-:Y:S05]  /*19e00*/  BRA `(.L_x_524) ;  /* 0xffff579000007947 */ /* 0x000fea000383ffff */
.L_x_433:
[----:B------:R-:W-:Y:S01]  /*19e10*/  IMAD.MOV.U32 R45, RZ, RZ, R4 ;  /* 0x000000ffff2d7224 */ /* 0x000fe200078e0004 */
[----:B------:R-:W-:Y:S01]  /*19e20*/  MOV R44, 0x1 ;  /* 0x00000001002c7802 */ /* 0x000fe20000000f00 */
[----:B--2---:R-:W-:Y:S01]  /*19e30*/  IMAD.MOV.U32 R3, RZ, RZ, 0x181f ;  /* 0x0000181fff037424 */ /* 0x004fe200078e00ff */
[----:B----4-:R-:W-:-:S02]  /*19e40*/  MOV R2, 0x19e60 ;  /* 0x00019e6000027802 */ /* 0x010fc40000000f00 */
[----:B-1-3--:R-:W-:Y:S05]  /*19e50*/  CALL.REL.NOINC `($__internal_7_$__cuda_sm70_shflsync_idx_p) ;  /* 0x000019a000007944 */ /* 0x00afea0003c00000 */
[----:B------:R-:W-:Y:S01]  /*19e60*/  IMAD.MOV.U32 R6, RZ, RZ, R44 ;  /* 0x000000ffff067224 */ /* 0x000fe200078e002c */
[----:B------:R-:W-:Y:S01]  /*19e70*/  MOV R44, 0x1 ;  /* 0x00000001002c7802 */ /* 0x000fe20000000f00 */
[----:B------:R-:W-:Y:S01]  /*19e80*/  IMAD.MOV.U32 R45, RZ, RZ, R5 ;  /* 0x000000ffff2d7224 */ /* 0x000fe200078e0005 */
[----:B------:R-:W-:-:S02]  /*19e90*/  MOV R3, 0x181f ;  /* 0x0000181f00037802 */ /* 0x000fc40000000f00 */
[----:B------:R-:W-:Y:S02]  /*19ea0*/  MOV R2, 0x19ec0 ;  /* 0x00019ec000027802 */ /* 0x000fe40000000f00 */
[----:B------:R-:W-:Y:S05]  /*19eb0*/  CALL.REL.NOINC `($__internal_7_$__cuda_sm70_shflsync_idx_p) ;  /* 0x0000194000007944 */ /* 0x000fea0003c00000 */
[----:B------:R-:W-:Y:S01]  /*19ec0*/  MOV R2, R44 ;  /* 0x0000002c00027202 */ /* 0x000fe20000000f00 */
[----:B------:R-:W-:Y:S05]  /*19ed0*/  BRA `(.L_x_525) ;  /* 0xffff57d000007947 */ /* 0x000fea000383ffff */
.L_x_436:
[----:B------:R-:W-:Y:S01]  /*19ee0*/  IMAD.MOV.U32 R45, RZ, RZ, R4 ;  /* 0x000000ffff2d7224 */ /* 0x000fe200078e0004 */
[----:B------:R-:W-:Y:S01]  /*19ef0*/  MOV R44, 0x2 ;  /* 0x00000002002c7802 */ /* 0x000fe20000000f00 */
[----:B-1----:R-:W-:Y:S01]  /*19f00*/  IMAD.MOV.U32 R3, RZ, RZ, 0x181f ;  /* 0x0000181fff037424 */ /* 0x002fe200078e00ff */
[----:B----4-:R-:W-:Y:S02]  /*19f10*/  MOV R2, 0x19f30 ;  /* 0x00019f3000027802 */ /* 0x010fe40000000f00 */
[----:B--23--:R-:W-:Y:S05]  /*19f20*/  CALL.REL.NOINC `($__internal_7_$__cuda_sm70_shflsync_idx_p) ;  /* 0x000018d000007944 */ /* 0x00cfea0003c00000 */
[----:B------:R-:W-:Y:S01]  /*19f30*/  MOV R6, R44 ;  /* 0x0000002c00067202 */ /* 0x000fe20000000f00 */
[----:B------:R-:W-:Y:S05]  /*19f40*/  BRA `(.L_x_526) ;  /* 0xffff586000007947 */ /* 0x000fea000383ffff */
.L_x_437:
[----:B------:R-:W-:Y:S01]  /*19f50*/  IMAD.MOV.U32 R45, RZ, RZ, R5 ;  /* 0x000000ffff2d7224 */ /* 0x000fe200078e0005 */
[----:B------:R-:W-:Y:S01]  /*19f60*/  MOV R44, 0x2 ;  /* 0x00000002002c7802 */ /* 0x000fe20000000f00 */
[----:B------:R-:W-:Y:S01]  /*19f70*/  IMAD.MOV.U32 R3, RZ, RZ, 0x181f ;  /* 0x0000181fff037424 */ /* 0x000fe200078e00ff */
[----:B----4-:R-:W-:Y:S02]  /*19f80*/  MOV R2, 0x19fa0 ;  /* 0x00019fa000027802 */ /* 0x010fe40000000f00 */
[----:B-123--:R-:W-:Y:S05]  /*19f90*/  CALL.REL.NOINC `($__internal_7_$__cuda_sm70_shflsync_idx_p) ;  /* 0x0000186000007944 */ /* 0x00efea0003c00000 */
[----:B------:R-:W-:Y:S01]  /*19fa0*/  MOV R2, R44 ;  /* 0x0000002c00027202 */ /* 0x000fe20000000f00 */
[----:B------:R-:W-:Y:S05]  /*19fb0*/  BRA `(.L_x_527) ;  /* 0xffff581000007947 */ /* 0x000fea000383ffff */
.L_x_440:
[----:B------:R-:W-:Y:S01]  /*19fc0*/  IMAD.MOV.U32 R45, RZ, RZ, R4 ;  /* 0x000000ffff2d7224 */ /* 0x000fe200078e0004 */
[----:B------:R-:W-:Y:S01]  /*19fd0*/  MOV R44, 0x3 ;  /* 0x00000003002c7802 */ /* 0x000fe20000000f00 */
[----:B-1----:R-:W-:Y:S01]  /*19fe0*/  IMAD.MOV.U32 R3, RZ, RZ, 0x181f ;  /* 0x0000181fff037424 */ /* 0x002fe200078e00ff */
[----:B------:R-:W-:-:S02]  /*19ff0*/  MOV R2, 0x1a010 ;  /* 0x0001a01000027802 */ /* 0x000fc40000000f00 */
[----:B--234-:R-:W-:Y:S05]  /*1a000*/  CALL.REL.NOINC `($__internal_7_$__cuda_sm70_shflsync_idx_p) ;  /* 0x000017f000007944 */ /* 0x01cfea0003c00000 */
        /* <DEDUP_REMOVED lines=8> */
.L_x_441:
[----:B------:R-:W-:Y:S01]  /*1a090*/  IMAD.MOV.U32 R4, RZ, RZ, R6 ;  /* 0x000000ffff047224 */ /* 0x000fe200078e0006 */
[----:B------:R-:W-:Y:S02]  /*1a0a0*/  MOV R3, 0x2 ;  /* 0x0000000200037802 */ /* 0x000fe40000000f00 */
[----:B------:R-:W-:Y:S02]  /*1a0b0*/  MOV R2, 0x1a0d0 ;  /* 0x0001a0d000027802 */ /* 0x000fe40000000f00 */
[----:B-----5:R-:W-:Y:S05]  /*1a0c0*/  CALL.REL.NOINC `($__internal_6_$__cuda_sm70_shflsync_bfly_p) ;  /* 0x000016d000007944 */ /* 0x020fea0003c00000 */
[----:B------:R-:W-:Y:S01]  /*1a0d0*/  MOV R2, R9 ;  /* 0x0000000900027202 */ /* 0x000fe20000000f00 */
[----:B------:R-:W-:Y:S05]  /*1a0e0*/  BRA `(.L_x_529) ;  /* 0xffff61b000007947 */ /* 0x000fea000383ffff */
.L_x_442:
[----:B------:R-:W-:Y:S01]  /*1a0f0*/  IMAD.MOV.U32 R4, RZ, RZ, R6 ;  /* 0x000000ffff047224 */ /* 0x000fe200078e0006 */
[----:B------:R-:W-:Y:S02]  /*1a100*/  MOV R3, 0x1 ;  /* 0x0000000100037802 */ /* 0x000fe40000000f00 */
[----:B------:R-:W-:Y:S02]  /*1a110*/  MOV R2, 0x1a130 ;  /* 0x0001a13000027802 */ /* 0x000fe40000000f00 */
[----:B-----5:R-:W-:Y:S05]  /*1a120*/  CALL.REL.NOINC `($__internal_6_$__cuda_sm70_shflsync_bfly_p) ;  /* 0x0000167000007944 */ /* 0x020fea0003c00000 */
[----:B------:R-:W-:Y:S01]  /*1a130*/  FMNMX.FTZ R6, R6, R9, !PT ;  /* 0x0000000906067209 */ /* 0x000fe20007810000 */
[----:B------:R-:W-:Y:S01]  /*1a140*/  IMAD.MOV.U32 R4, RZ, RZ, R5 ;  /* 0x000000ffff047224 */ /* 0x000fe200078e0005 */
[----:B------:R-:W-:Y:S01]  /*1a150*/  MOV R2, 0x1a180 ;  /* 0x0001a18000027802 */ /* 0x000fe20000000f00 */
[----:B------:R-:W-:-:S02]  /*1a160*/  IMAD.MOV.U32 R3, RZ, RZ, 0x2 ;  /* 0x00000002ff037424 */ /* 0x000fc400078e00ff */
[----:B------:R-:W-:Y:S05]  /*1a170*/  CALL.REL.NOINC `($__internal_6_$__cuda_sm70_shflsync_bfly_p) ;  /* 0x0000162000007944 */ /* 0x000fea0003c00000 */
[----:B------:R-:W-:Y:S01]  /*1a180*/  FMNMX.FTZ R5, R5, R9, !PT ;  /* 0x0000000905057209 */ /* 0x000fe20007810000 */
[----:B------:R-:W-:Y:S01]  /*1a190*/  IMAD.MOV.U32 R3, RZ, RZ, 0x1 ;  /* 0x00000001ff037424 */ /* 0x000fe200078e00ff */
[----:B------:R-:W-:-:S03]  /*1a1a0*/  MOV R2, 0x1a1d0 ;  /* 0x0001a1d000027802 */ /* 0x000fc60000000f00 */
[----:B------:R-:W-:Y:S02]  /*1a1b0*/  IMAD.MOV.U32 R4, RZ, RZ, R5 ;  /* 0x000000ffff047224 */ /* 0x000fe400078e0005 */
[----:B------:R-:W-:Y:S05]  /*1a1c0*/  CALL.REL.NOINC `($__internal_6_$__cuda_sm70_shflsync_bfly_p) ;  /* 0x000015d000007944 */ /* 0x000fea0003c00000 */
[----:B------:R-:W-:Y:S01]  /*1a1d0*/  MOV R4, R9 ;  /* 0x0000000900047202 */ /* 0x000fe20000000f00 */
[----:B------:R-:W-:Y:S05]  /*1a1e0*/  BRA `(.L_x_530) ;  /* 0xffff612000007947 */ /* 0x000fea000383ffff */
.L_x_444:
[----:B-1-34-:R-:W-:Y:S01]  /*1a1f0*/  MOV R44, RZ ;  /* 0x000000ff002c7202 */ /* 0x01afe20000000f00 */
[----:B------:R-:W-:Y:S01]  /*1a200*/  IMAD.MOV.U32 R45, RZ, RZ, R4 ;  /* 0x000000ffff2d7224 */ /* 0x000fe200078e0004 */
[----:B------:R-:W-:Y:S01]  /*1a210*/  MOV R2, 0x1a240 ;  /* 0x0001a24000027802 */ /* 0x000fe20000000f00 */
[----:B------:R-:W-:Y:S02]  /*1a220*/  IMAD.MOV.U32 R3, RZ, RZ, 0x181f ;  /* 0x0000181fff037424 */ /* 0x000fe400078e00ff */
[----:B------:R-:W-:Y:S05]  /*1a230*/  CALL.REL.NOINC `($__internal_7_$__cuda_sm70_shflsync_idx_p) ;  /* 0x000015c000007944 */ /* 0x000fea0003c00000 */
[----:B------:R-:W-:Y:S01]  /*1a240*/  MOV R3, R44 ;  /* 0x0000002c00037202 */ /* 0x000fe20000000f00 */
[----:B------:R-:W-:-:S05]  /*1a250*/  BRA `(.L_x_531) ;  /* 0xffff7ae000007947 */ /* 0x000fca000383ffff */
.L_x_447:
[----:B------:R-:W-:Y:S01]  /*1a260*/  MOV R44, 0x3 ;  /* 0x00000003002c7802 */ /* 0x000fe20000000f00 */
[----:B------:R-:W-:Y:S01]  /*1a270*/  IMAD.MOV.U32 R45, RZ, RZ, R4 ;  /* 0x000000ffff2d7224 */ /* 0x000fe200078e0004 */
[----:B--2---:R-:W-:Y:S01]  /*1a280*/  MOV R2, 0x1a2b0 ;  /* 0x0001a2b000027802 */ /* 0x004fe20000000f00 */
[----:B------:R-:W-:Y:S02]  /*1a290*/  IMAD.MOV.U32 R3, RZ, RZ, 0x181f ;  /* 0x0000181fff037424 */ /* 0x000fe400078e00ff */
[----:B-1----:R-:W-:Y:S05]  /*1a2a0*/  CALL.REL.NOINC `($__internal_7_$__cuda_sm70_shflsync_idx_p) ;  /* 0x0000155000007944 */ /* 0x002fea0003c00000 */
[----:B------:R-:W-:Y:S01]  /*1a2b0*/  MOV R3, 0x181f ;  /* 0x0000181f00037802 */ /* 0x000fe20000000f00 */
[----:B------:R-:W-:Y:S01]  /*1a2c0*/  IMAD.MOV.U32 R9, RZ, RZ, R44 ;  /* 0x000000ffff097224 */ /* 0x000fe200078e002c */
[----:B------:R-:W-:Y:S01]  /*1a2d0*/  MOV R44, 0x3 ;  /* 0x00000003002c7802 */ /* 0x000fe20000000f00 */
[----:B------:R-:W-:Y:S01]  /*1a2e0*/  IMAD.MOV.U32 R45, RZ, RZ, R8 ;  /* 0x000000ffff2d7224 */ /* 0x000fe200078e0008 */
[----:B------:R-:W-:Y:S02]  /*1a2f0*/  MOV R2, 0x1a310 ;  /* 0x0001a31000027802 */ /* 0x000fe40000000f00 */
[----:B------:R-:W-:Y:S05]  /*1a300*/  CALL.REL.NOINC `($__internal_7_$__cuda_sm70_shflsync_idx_p) ;  /* 0x000014f000007944 */ /* 0x000fea0003c00000 */
[----:B------:R-:W-:Y:S01]  /*1a310*/  MOV R4, R44 ;  /* 0x0000002c00047202 */ /* 0x000fe20000000f00 */
[----:B------:R-:W-:-:S05]  /*1a320*/  BRA `(.L_x_532) ;  /* 0xffff7c9000007947 */ /* 0x000fca000383ffff */
.L_x_450:
[----:B------:R-:W-:Y:S01]  /*1a330*/  MOV R44, RZ ;  /* 0x000000ff002c7202 */ /* 0x000fe20000000f00 */
[----:B------:R-:W-:Y:S01]  /*1a340*/  IMAD.MOV.U32 R45, RZ, RZ, R4 ;  /* 0x000000ffff2d7224 */ /* 0x000fe200078e0004 */
[----:B------:R-:W-:Y:S01]  /*1a350*/  MOV R2, 0x1a380 ;  /* 0x0001a38000027802 */ /* 0x000fe20000000f00 */
[----:B------:R-:W-:Y:S02]  /*1a360*/  IMAD.MOV.U32 R3, RZ, RZ, 0x181f ;  /* 0x0000181fff037424 */ /* 0x000fe400078e00ff */
[----:B------:R-:W-:Y:S05]  /*1a370*/  CALL.REL.NOINC `($__internal_7_$__cuda_sm70_shflsync_idx_p) ;  /* 0x0000148000007944 */ /* 0x000fea0003c00000 */
[----:B------:R-:W-:Y:S01]  /*1a380*/  MOV R10, R44 ;  /* 0x0000002c000a7202 */ /* 0x000fe20000000f00 */
[----:B------:R-:W-:-:S05]  /*1a390*/  BRA `(.L_x_533) ;  /* 0xffff90a000007947 */ /* 0x000fca000383ffff */
.L_x_451:
[----:B------:R-:W-:Y:S01]  /*1a3a0*/  MOV R44, RZ ;  /* 0x000000ff002c7202 */ /* 0x000fe20000000f00 */
[----:B------:R-:W-:Y:S01]  /*1a3b0*/  IMAD.MOV.U32 R45, RZ, RZ, R8 ;  /* 0x000000ffff2d7224 */ /* 0x000fe200078e0008 */
[----:B------:R-:W-:Y:S01]  /*1a3c0*/  MOV R2, 0x1a3f0 ;  /* 0x0001a3f000027802 */ /* 0x000fe20000000f00 */
[----:B------:R-:W-:Y:S02]  /*1a3d0*/  IMAD.MOV.U32 R3, RZ, RZ, 0x181f ;  /* 0x0000181fff037424 */ /* 0x000fe400078e00ff */
[----:B-12---:R-:W-:Y:S05]  /*1a3e0*/  CALL.REL.NOINC `($__internal_7_$__cuda_sm70_shflsync_idx_p) ;  /* 0x0000141000007944 */ /* 0x006fea0003c00000 */
[----:B------:R-:W-:Y:S01]  /*1a3f0*/  MOV R9, R44 ;  /* 0x0000002c00097202 */ /* 0x000fe20000000f00 */
[----:B------:R-:W-:-:S05]  /*1a400*/  BRA `(.L_x_534) ;  /* 0xffff905000007947 */ /* 0x000fca000383ffff */
.L_x_452:
[----:B------:R-:W-:Y:S01]  /*1a410*/  MOV R44, 0x1 ;  /* 0x00000001002c7802 */ /* 0x000fe20000000f00 */
[----:B------:R-:W-:Y:S01]  /*1a420*/  IMAD.MOV.U32 R45, RZ, RZ, R4 ;  /* 0x000000ffff2d7224 */ /* 0x000fe200078e0004 */
[----:B--2---:R-:W-:Y:S01]  /*1a430*/  MOV R2, 0x1a460 ;  /* 0x0001a46000027802 */ /* 0x004fe20000000f00 */
[----:B------:R-:W-:Y:S02]  /*1a440*/  IMAD.MOV.U32 R3, RZ, RZ, 0x181f ;  /* 0x0000181fff037424 */ /* 0x000fe400078e00ff */
[----:B-1-3--:R-:W-:Y:S05]  /*1a450*/  CALL.REL.NOINC `($__internal_7_$__cuda_sm70_shflsync_idx_p) ;  /* 0x000013a000007944 */ /* 0x00afea0003c00000 */
        /* <DEDUP_REMOVED lines=8> */
.L_x_453:
[----:B------:R-:W-:Y:S01]  /*1a4e0*/  MOV R44, 0x2 ;  /* 0x00000002002c7802 */ /* 0x000fe20000000f00 */
[----:B------:R-:W-:Y:S01]  /*1a4f0*/  IMAD.MOV.U32 R45, RZ, RZ, R4 ;  /* 0x000000ffff2d7224 */ /* 0x000fe200078e0004 */
[----:B-1----:R-:W-:Y:S01]  /*1a500*/  MOV R2, 0x1a530 ;  /* 0x0001a53000027802 */ /* 0x002fe20000000f00 */
[----:B------:R-:W-:Y:S02]  /*1a510*/  IMAD.MOV.U32 R3, RZ, RZ, 0x181f ;  /* 0x0000181fff037424 */ /* 0x000fe400078e00ff */
[----:B---34-:R-:W-:Y:S05]  /*1a520*/  CALL.REL.NOINC `($__internal_7_$__cuda_sm70_shflsync_idx_p) ;  /* 0x000012d000007944 */ /* 0x018fea0003c00000 */
[----:B------:R-:W-:Y:S01]  /*1a530*/  MOV R10, R44 ;  /* 0x0000002c000a7202 */ /* 0x000fe20000000f00 */
[----:B------:R-:W-:-:S05]  /*1a540*/  BRA `(.L_x_536) ;  /* 0xffff918000007947 */ /* 0x000fca000383ffff */
.L_x_454:
[----:B------:R-:W-:Y:S01]  /*1a550*/  MOV R44, 0x2 ;  /* 0x00000002002c7802 */ /* 0x000fe20000000f00 */
[----:B------:R-:W-:Y:S01]  /*1a560*/  IMAD.MOV.U32 R45, RZ, RZ, R8 ;  /* 0x000000ffff2d7224 */ /* 0x000fe200078e0008 */
[----:B-1----:R-:W-:Y:S01]  /*1a570*/  MOV R2, 0x1a5a0 ;  /* 0x0001a5a000027802 */ /* 0x002fe20000000f00 */
[----:B------:R-:W-:Y:S02]  /*1a580*/  IMAD.MOV.U32 R3, RZ, RZ, 0x181f ;  /* 0x0000181fff037424 */ /* 0x000fe400078e00ff */
[----:B--234-:R-:W-:Y:S05]  /*1a590*/  CALL.REL.NOINC `($__internal_7_$__cuda_sm70_shflsync_idx_p) ;  /* 0x0000126000007944 */ /* 0x01cfea0003c00000 */
[----:B------:R-:W-:Y:S01]  /*1a5a0*/  MOV R9, R44 ;  /* 0x0000002c00097202 */ /* 0x000fe20000000f00 */
[----:B------:R-:W-:-:S05]  /*1a5b0*/  BRA `(.L_x_537) ;  /* 0xffff913000007947 */ /* 0x000fca000383ffff */
.L_x_455:
[----:B------:R-:W-:Y:S01]  /*1a5c0*/  MOV R44, 0x3 ;  /* 0x00000003002c7802 */ /* 0x000fe20000000f00 */
[----:B------:R-:W-:Y:S01]  /*1a5d0*/  IMAD.MOV.U32 R45, RZ, RZ, R4 ;  /* 0x000000ffff2d7224 */ /* 0x000fe200078e0004 */
[----:B-1----:R-:W-:Y:S01]  /*1a5e0*/  MOV R2, 0x1a610 ;  /* 0x0001a61000027802 */ /* 0x002fe20000000f00 */
[----:B------:R-:W-:Y:S02]  /*1a5f0*/  IMAD.MOV.U32 R3, RZ, RZ, 0x181f ;  /* 0x0000181fff037424 */ /* 0x000fe400078e00ff */
[----:B--2-4-:R-:W-:Y:S05]  /*1a600*/  CALL.REL.NOINC `($__internal_7_$__cuda_sm70_shflsync_idx_p) ;  /* 0x000011f000007944 */ /* 0x014fea0003c00000 */
        /* <DEDUP_REMOVED lines=8> */
.L_x_456:
[----:B------:R-:W-:Y:S02]  /*1a690*/  MOV R3, 0x2 ;  /* 0x0000000200037802 */ /* 0x000fe40000000f00 */
[----:B------:R-:W-:Y:S02]  /*1a6a0*/  MOV R2, 0x1a6c0 ;  /* 0x0001a6c000027802 */ /* 0x000fe40000000f00 */
[----:B------:R-:W-:Y:S05]  /*1a6b0*/  CALL.REL.NOINC `($__internal_6_$__cuda_sm70_shflsync_bfly_p) ;  /* 0x000010e000007944 */ /* 0x000fea0003c00000 */
[----:B------:R-:W-:Y:S01]  /*1a6c0*/  MOV R2, R9 ;  /* 0x0000000900027202 */ /* 0x000fe20000000f00 */
[----:B------:R-:W-:-:S05]  /*1a6d0*/  BRA `(.L_x_539) ;  /* 0xffff962000007947 */ /* 0x000fca000383ffff */
.L_x_457:
[----:B------:R-:W-:Y:S02]  /*1a6e0*/  MOV R3, 0x1 ;  /* 0x0000000100037802 */ /* 0x000fe40000000f00 */
[----:B------:R-:W-:Y:S02]  /*1a6f0*/  MOV R2, 0x1a710 ;  /* 0x0001a71000027802 */ /* 0x000fe40000000f00 */
[----:B------:R-:W-:Y:S05]  /*1a700*/  CALL.REL.NOINC `($__internal_6_$__cuda_sm70_shflsync_bfly_p) ;  /* 0x0000109000007944 */ /* 0x000fea0003c00000 */
[----:B------:R-:W-:Y:S01]  /*1a710*/  IMAD.MOV.U32 R3, RZ, RZ, 0x2 ;  /* 0x00000002ff037424 */ /* 0x000fe200078e00ff */
[----:B------:R-:W-:Y:S01]  /*1a720*/  FMNMX.FTZ R6, R4, R9, !PT ;  /* 0x0000000904067209 */ /* 0x000fe20007810000 */
[----:B------:R-:W-:Y:S01]  /*1a730*/  IMAD.MOV.U32 R4, RZ, RZ, R8 ;  /* 0x000000ffff047224 */ /* 0x000fe200078e0008 */
[----:B------:R-:W-:Y:S02]  /*1a740*/  MOV R2, 0x1a760 ;  /* 0x0001a76000027802 */ /* 0x000fe40000000f00 */
[----:B------:R-:W-:Y:S05]  /*1a750*/  CALL.REL.NOINC `($__internal_6_$__cuda_sm70_shflsync_bfly_p) ;  /* 0x0000104000007944 */ /* 0x000fea0003c00000 */
[----:B------:R-:W-:Y:S01]  /*1a760*/  FMNMX.FTZ R4, R8, R9, !PT ;  /* 0x0000000908047209 */ /* 0x000fe20007810000 */
[----:B------:R-:W-:Y:S01]  /*1a770*/  IMAD.MOV.U32 R3, RZ, RZ, 0x1 ;  /* 0x00000001ff037424 */ /* 0x000fe200078e00ff */
[----:B------:R-:W-:Y:S02]  /*1a780*/  MOV R2, 0x1a7a0 ;  /* 0x0001a7a000027802 */ /* 0x000fe40000000f00 */
[----:B------:R-:W-:Y:S05]  /*1a790*/  CALL.REL.NOINC `($__internal_6_$__cuda_sm70_shflsync_bfly_p) ;  /* 0x0000100000007944 */ /* 0x000fea0003c00000 */
[----:B------:R-:W-:Y:S01]  /*1a7a0*/  MOV R2, R9 ;  /* 0x0000000900027202 */ /* 0x000fe20000000f00 */
[----:B------:R-:W-:-:S05]  /*1a7b0*/  BRA `(.L_x_540) ;  /* 0xffff95b000007947 */ /* 0x000fca000383ffff */
.L_x_459:
[----:B------:R-:W-:Y:S01]  /*1a7c0*/  IMAD.MOV.U32 R4, RZ, RZ, R232 ;  /* 0x000000ffff047224 */ /* 0x000fe200078e00e8 */
[----:B------:R-:W-:-:S02]  /*1a7d0*/  MOV R3, 0x2 ;  /* 0x0000000200037802 */ /* 0x000fc40000000f00 */
[----:B------:R-:W-:Y:S02]  /*1a7e0*/  MOV R2, 0x1a800 ;  /* 0x0001a80000027802 */ /* 0x000fe40000000f00 */
[----:B------:R-:W-:Y:S05]  /*1a7f0*/  CALL.REL.NOINC `($__internal_6_$__cuda_sm70_shflsync_bfly_p) ;  /* 0x00000fa000007944 */ /* 0x000fea0003c00000 */
[----:B------:R-:W-:Y:S01]  /*1a800*/  FADD.FTZ R4, R232, R9 ;  /* 0x00000009e8047221 */ /* 0x000fe20000010000 */
[----:B------:R-:W-:Y:S02]  /*1a810*/  MOV R3, 0x1 ;  /* 0x0000000100037802 */ /* 0x000fe40000000f00 */
[----:B------:R-:W-:Y:S02]  /*1a820*/  MOV R2, 0x1a840 ;  /* 0x0001a84000027802 */ /* 0x000fe40000000f00 */
[----:B------:R-:W-:Y:S05]  /*1a830*/  CALL.REL.NOINC `($__internal_6_$__cuda_sm70_shflsync_bfly_p) ;  /* 0x00000f6000007944 */ /* 0x000fea0003c00000 */
[----:B------:R-:W-:Y:S01]  /*1a840*/  FADD.FTZ R8, R4, R9 ;  /* 0x0000000904087221 */ /* 0x000fe20000010000 */
[----:B------:R-:W-:Y:S02]  /*1a850*/  MOV R4, R247 ;  /* 0x000000f700047202 */ /* 0x000fe40000000f00 */
[----:B------:R-:W-:Y:S02]  /*1a860*/  MOV R3, 0x2 ;  /* 0x0000000200037802 */ /* 0x000fe40000000f00 */
[----:B------:R-:W-:Y:S02]  /*1a870*/  MOV R2, 0x1a890 ;  /* 0x0001a89000027802 */ /* 0x000fe40000000f00 */
[----:B------:R-:W-:Y:S05]  /*1a880*/  CALL.REL.NOINC `($__internal_6_$__cuda_sm70_shflsync_bfly_p) ;  /* 0x00000f1000007944 */ /* 0x000fea0003c00000 */
[----:B------:R-:W-:Y:S01]  /*1a890*/  FADD.FTZ R4, R247, R9 ;  /* 0x00000009f7047221 */ /* 0x000fe20000010000 */
[----:B------:R-:W-:Y:S02]  /*1a8a0*/  MOV R3, 0x1 ;  /* 0x0000000100037802 */ /* 0x000fe40000000f00 */
[----:B------:R-:W-:-:S02]  /*1a8b0*/  MOV R2, 0x1a8d0 ;  /* 0x0001a8d000027802 */ /* 0x000fc40000000f00 */
[----:B------:R-:W-:Y:S05]  /*1a8c0*/  CALL.REL.NOINC `($__internal_6_$__cuda_sm70_shflsync_bfly_p) ;  /* 0x00000ed000007944 */ /* 0x000fea0003c00000 */
[----:B------:R-:W-:Y:S05]  /*1a8d0*/  BRA `(.L_x_541) ;  /* 0xffffb0d000007947 */ /* 0x000fea000383ffff */
.L_x_466:
[----:B--234-:R-:W-:Y:S01]  /*1a8e0*/  IMAD.MOV.U32 R45, RZ, RZ, R6 ;  /* 0x000000ffff2d7224 */ /* 0x01cfe200078e0006 */
[----:B------:R-:W-:Y:S01]  /*1a8f0*/  MOV R44, RZ ;  /* 0x000000ff002c7202 */ /* 0x000fe20000000f00 */
[----:B------:R-:W-:Y:S01]  /*1a900*/  IMAD.MOV.U32 R3, RZ, RZ, 0x181f ;  /* 0x0000181fff037424 */ /* 0x000fe200078e00ff */
[----:B------:R-:W-:-:S02]  /*1a910*/  MOV R2, 0x1a930 ;  /* 0x0001a93000027802 */ /* 0x000fc40000000f00 */
[----:B-1----:R-:W-:Y:S05]  /*1a920*/  CALL.REL.NOINC `($__internal_7_$__cuda_sm70_shflsync_idx_p) ;  /* 0x00000ed000007944 */ /* 0x002fea0003c00000 */
[----:B------:R-:W-:Y:S01]  /*1a930*/  MOV R11, R44 ;  /* 0x0000002c000b7202 */ /* 0x000fe20000000f00 */
[----:B------:R-:W-:Y:S05]  /*1a940*/  BRA `(.L_x_542) ;  /* 0xffffc48000007947 */ /* 0x000fea000383ffff */
.L_x_467:
[----:B------:R-:W-:Y:S01]  /*1a950*/  IMAD.MOV.U32 R45, RZ, RZ, R10 ;  /* 0x000000ffff2d7224 */ /* 0x000fe200078e000a */
[----:B------:R-:W-:Y:S01]  /*1a960*/  MOV R44, RZ ;  /* 0x000000ff002c7202 */ /* 0x000fe20000000f00 */
[----:B------:R-:W-:Y:S01]  /*1a970*/  IMAD.MOV.U32 R3, RZ, RZ, 0x181f ;  /* 0x0000181fff037424 */ /* 0x000fe200078e00ff */
[----:B------:R-:W-:-:S02]  /*1a980*/  MOV R2, 0x1a9a0 ;  /* 0x0001a9a000027802 */ /* 0x000fc40000000f00 */
[----:B-123--:R-:W-:Y:S05]  /*1a990*/  CALL.REL.NOINC `($__internal_7_$__cuda_sm70_shflsync_idx_p) ;  /* 0x00000e6000007944 */ /* 0x00efea0003c00000 */
[----:B------:R-:W-:Y:S01]  /*1a9a0*/  MOV R2, R44 ;  /* 0x0000002c00027202 */ /* 0x000fe20000000f00 */
[----:B------:R-:W-:Y:S05]  /*1a9b0*/  BRA `(.L_x_543) ;  /* 0xffffc43000007947 */ /* 0x000fea000383ffff */
.L_x_470:
[----:B------:R-:W-:Y:S01]  /*1a9c0*/  IMAD.MOV.U32 R45, RZ, RZ, R6 ;  /* 0x000000ffff2d7224 */ /* 0x000fe200078e0006 */
[----:B------:R-:W-:Y:S01]  /*1a9d0*/  MOV R44, 0x1 ;  /* 0x00000001002c7802 */ /* 0x000fe20000000f00 */
[----:B--2---:R-:W-:Y:S01]  /*1a9e0*/  IMAD.MOV.U32 R3, RZ, RZ, 0x181f ;  /* 0x0000181fff037424 */ /* 0x004fe200078e00ff */
[----:B------:R-:W-:-:S02]  /*1a9f0*/  MOV R2, 0x1aa10 ;  /* 0x0001aa1000027802 */ /* 0x000fc40000000f00 */
[----:B-1-34-:R-:W-:Y:S05]  /*1aa00*/  CALL.REL.NOINC `($__internal_7_$__cuda_sm70_shflsync_idx_p) ;  /* 0x00000df000007944 */ /* 0x01afea0003c00000 */
        /* <DEDUP_REMOVED lines=8> */
.L_x_473:
[----:B------:R-:W-:Y:S01]  /*1aa90*/  IMAD.MOV.U32 R45, RZ, RZ, R6 ;  /* 0x000000ffff2d7224 */ /* 0x000fe200078e0006 */
[----:B------:R-:W-:Y:S01]  /*1aaa0*/  MOV R44, 0x2 ;  /* 0x00000002002c7802 */ /* 0x000fe20000000f00 */
[----:B--2---:R-:W-:Y:S01]  /*1aab0*/  IMAD.MOV.U32 R3, RZ, RZ, 0x181f ;  /* 0x0000181fff037424 */ /* 0x004fe200078e00ff */
[----:B------:R-:W-:Y:S02]  /*1aac0*/  MOV R2, 0x1aae0 ;  /* 0x0001aae000027802 */ /* 0x000fe40000000f00 */
[----:B-1-34-:R-:W-:Y:S05]  /*1aad0*/  CALL.REL.NOINC `($__internal_7_$__cuda_sm70_shflsync_idx_p) ;  /* 0x00000d2000007944 */ /* 0x01afea0003c00000 */
[----:B------:R-:W-:Y:S01]  /*1aae0*/  MOV R11, R44 ;  /* 0x0000002c000b7202 */ /* 0x000fe20000000f00 */
[----:B------:R-:W-:Y:S05]  /*1aaf0*/  BRA `(.L_x_545) ;  /* 0xffffc4d000007947 */ /* 0x000fea000383ffff */
.L_x_474:
[----:B------:R-:W-:Y:S01]  /*1ab00*/  IMAD.MOV.U32 R45, RZ, RZ, R10 ;  /* 0x000000ffff2d7224 */ /* 0x000fe200078e000a */
[----:B------:R-:W-:Y:S01]  /*1ab10*/  MOV R44, 0x2 ;  /* 0x00000002002c7802 */ /* 0x000fe20000000f00 */
[----:B--2---:R-:W-:Y:S01]  /*1ab20*/  IMAD.MOV.U32 R3, RZ, RZ, 0x181f ;  /* 0x0000181fff037424 */ /* 0x004fe200078e00ff */
[----:B------:R-:W-:Y:S02]  /*1ab30*/  MOV R2, 0x1ab50 ;  /* 0x0001ab5000027802 */ /* 0x000fe40000000f00 */
[----:B-1-34-:R-:W-:Y:S05]  /*1ab40*/  CALL.REL.NOINC `($__internal_7_$__cuda_sm70_shflsync_idx_p) ;  /* 0x00000cb000007944 */ /* 0x01afea0003c00000 */
[----:B------:R-:W-:Y:S01]  /*1ab50*/  MOV R2, R44 ;  /* 0x0000002c00027202 */ /* 0x000fe20000000f00 */
[----:B------:R-:W-:Y:S05]  /*1ab60*/  BRA `(.L_x_546) ;  /* 0xffffc48000007947 */ /* 0x000fea000383ffff */
.L_x_477:
[----:B------:R-:W-:Y:S01]  /*1ab70*/  IMAD.MOV.U32 R45, RZ, RZ, R6 ;  /* 0x000000ffff2d7224 */ /* 0x000fe200078e0006 */
[----:B------:R-:W-:Y:S01]  /*1ab80*/  MOV R44, 0x3 ;  /* 0x00000003002c7802 */ /* 0x000fe20000000f00 */
[----:B---3--:R-:W-:Y:S01]  /*1ab90*/  IMAD.MOV.U32 R3, RZ, RZ, 0x181f ;  /* 0x0000181fff037424 */ /* 0x008fe200078e00ff */
[----:B----4-:R-:W-:-:S02]  /*1aba0*/  MOV R2, 0x1abc0 ;  /* 0x0001abc000027802 */ /* 0x010fc40000000f00 */
[----:B-12---:R-:W-:Y:S05]  /*1abb0*/  CALL.REL.NOINC `($__internal_7_$__cuda_sm70_shflsync_idx_p) ;  /* 0x00000c4000007944 */ /* 0x006fea0003c00000 */
        /* <DEDUP_REMOVED lines=8> */
.L_x_479:
[----:B------:R-:W-:Y:S01]  /*1ac40*/  IMAD.MOV.U32 R45, RZ, RZ, R6 ;  /* 0x000000ffff2d7224 */ /* 0x000fe200078e0006 */
[----:B------:R-:W-:Y:S01]  /*1ac50*/  MOV R44, RZ ;  /* 0x000000ff002c7202 */ /* 0x000fe20000000f00 */
[----:B------:R-:W-:Y:S01]  /*1ac60*/  IMAD.MOV.U32 R3, RZ, RZ, 0x1c1f ;  /* 0x00001c1fff037424 */ /* 0x000fe200078e00ff */
[----:B------:R-:W-:Y:S02]  /*1ac70*/  MOV R2, 0x1ac90 ;  /* 0x0001ac9000027802 */ /* 0x000fe40000000f00 */
[----:B------:R-:W-:Y:S05]  /*1ac80*/  CALL.REL.NOINC `($__internal_7_$__cuda_sm70_shflsync_idx_p) ;  /* 0x00000b7000007944 */ /* 0x000fea0003c00000 */
[----:B------:R-:W-:Y:S01]  /*1ac90*/  MOV R4, R44 ;  /* 0x0000002c00047202 */ /* 0x000fe20000000f00 */
[----:B------:R-:W-:Y:S05]  /*1aca0*/  BRA `(.L_x_548) ;  /* 0xffffc73000007947 */ /* 0x000fea000383ffff */
.L_x_480:
[----:B------:R-:W-:Y:S01]  /*1acb0*/  IMAD.MOV.U32 R45, RZ, RZ, R5 ;  /* 0x000000ffff2d7224 */ /* 0x000fe200078e0005 */
[----:B------:R-:W-:Y:S01]  /*1acc0*/  MOV R44, RZ ;  /* 0x000000ff002c7202 */ /* 0x000fe20000000f00 */
[----:B------:R-:W-:Y:S01]  /*1acd0*/  IMAD.MOV.U32 R3, RZ, RZ, 0x1c1f ;  /* 0x00001c1fff037424 */ /* 0x000fe200078e00ff */
[----:B------:R-:W-:Y:S02]  /*1ace0*/  MOV R2, 0x1ad00 ;  /* 0x0001ad0000027802 */ /* 0x000fe40000000f00 */
[----:B-12---:R-:W-:Y:S05]  /*1acf0*/  CALL.REL.NOINC `($__internal_7_$__cuda_sm70_shflsync_idx_p) ;  /* 0x00000b0000007944 */ /* 0x006fea0003c00000 */
[----:B------:R-:W-:Y:S01]  /*1ad00*/  MOV R2, R44 ;  /* 0x0000002c00027202 */ /* 0x000fe20000000f00 */
[----:B------:R-:W-:Y:S05]  /*1ad10*/  BRA `(.L_x_549) ;  /* 0xffffc6e000007947 */ /* 0x000fea000383ffff */
.L_x_483:
        /* <DEDUP_REMOVED lines=13> */
.L_x_487:
[----:B------:R-:W-:Y:S01]  /*1adf0*/  IMAD.MOV.U32 R45, RZ, RZ, R5 ;  /* 0x000000ffff2d7224 */ /* 0x000fe200078e0005 */
[----:B------:R-:W-:Y:S01]  /*1ae00*/  MOV R44, RZ ;  /* 0x000000ff002c7202 */ /* 0x000fe20000000f00 */
[----:B------:R-:W-:Y:S01]  /*1ae10*/  IMAD.MOV.U32 R3, RZ, RZ, 0x181f ;  /* 0x0000181fff037424 */ /* 0x000fe200078e00ff */
[----:B------:R-:W-:Y:S02]  /*1ae20*/  MOV R2, 0x1ae40 ;  /* 0x0001ae4000027802 */ /* 0x000fe40000000f00 */
[----:B------:R-:W-:Y:S05]  /*1ae30*/  CALL.REL.NOINC `($__internal_7_$__cuda_sm70_shflsync_idx_p) ;  /* 0x000009c000007944 */ /* 0x000fea0003c00000 */
[----:B------:R-:W-:Y:S01]  /*1ae40*/  MOV R11, R44 ;  /* 0x0000002c000b7202 */ /* 0x000fe20000000f00 */
[----:B------:R-:W-:Y:S05]  /*1ae50*/  BRA `(.L_x_551) ;  /* 0xffffd9f000007947 */ /* 0x000fea000383ffff */
.L_x_488:
[----:B------:R-:W-:Y:S01]  /*1ae60*/  IMAD.MOV.U32 R45, RZ, RZ, R10 ;  /* 0x000000ffff2d7224 */ /* 0x000fe200078e000a */
[----:B------:R-:W-:Y:S01]  /*1ae70*/  MOV R44, RZ ;  /* 0x000000ff002c7202 */ /* 0x000fe20000000f00 */
[----:B------:R-:W-:Y:S01]  /*1ae80*/  IMAD.MOV.U32 R3, RZ, RZ, 0x181f ;  /* 0x0000181fff037424 */ /* 0x000fe200078e00ff */
[----:B------:R-:W-:Y:S02]  /*1ae90*/  MOV R2, 0x1aeb0 ;  /* 0x0001aeb000027802 */ /* 0x000fe40000000f00 */
[----:B-12---:R-:W-:Y:S05]  /*1aea0*/  CALL.REL.NOINC `($__internal_7_$__cuda_sm70_shflsync_idx_p) ;  /* 0x0000095000007944 */ /* 0x006fea0003c00000 */
[----:B------:R-:W-:Y:S01]  /*1aeb0*/  MOV R2, R44 ;  /* 0x0000002c00027202 */ /* 0x000fe20000000f00 */
[----:B------:R-:W-:Y:S05]  /*1aec0*/  BRA `(.L_x_552) ;  /* 0xffffd9a000007947 */ /* 0x000fea000383ffff */
.L_x_491:
        /* <DEDUP_REMOVED lines=13> */
.L_x_494:
[----:B------:R-:W-:Y:S01]  /*1afa0*/  IMAD.MOV.U32 R45, RZ, RZ, R5 ;  /* 0x000000ffff2d7224 */ /* 0x000fe200078e0005 */
[----:B------:R-:W-:Y:S01]  /*1afb0*/  MOV R44, 0x2 ;  /* 0x00000002002c7802 */ /* 0x000fe20000000f00 */
[----:B-1----:R-:W-:Y:S01]  /*1afc0*/  IMAD.MOV.U32 R3, RZ, RZ, 0x181f ;  /* 0x0000181fff037424 */ /* 0x002fe200078e00ff */
[----:B----4-:R-:W-:Y:S02]  /*1afd0*/  MOV R2, 0x1aff0 ;  /* 0x0001aff000027802 */ /* 0x010fe40000000f00 */
[----:B--23--:R-:W-:Y:S05]  /*1afe0*/  CALL.REL.NOINC `($__internal_7_$__cuda_sm70_shflsync_idx_p) ;  /* 0x0000081000007944 */ /* 0x00cfea0003c00000 */
[----:B------:R-:W-:Y:S01]  /*1aff0*/  MOV R11, R44 ;  /* 0x0000002c000b7202 */ /* 0x000fe20000000f00 */
[----:B------:R-:W-:Y:S05]  /*1b000*/  BRA `(.L_x_554) ;  /* 0xffffda5000007947 */ /* 0x000fea000383ffff */
.L_x_495:
[----:B------:R-:W-:Y:S01]  /*1b010*/  IMAD.MOV.U32 R45, RZ, RZ, R10 ;  /* 0x000000ffff2d7224 */ /* 0x000fe200078e000a */
[----:B------:R-:W-:Y:S01]  /*1b020*/  MOV R44, 0x2 ;  /* 0x00000002002c7802 */ /* 0x000fe20000000f00 */
[----:B------:R-:W-:Y:S01]  /*1b030*/  IMAD.MOV.U32 R3, RZ, RZ, 0x181f ;  /* 0x0000181fff037424 */ /* 0x000fe200078e00ff */
[----:B----4-:R-:W-:Y:S02]  /*1b040*/  MOV R2, 0x1b060 ;  /* 0x0001b06000027802 */ /* 0x010fe40000000f00 */
[----:B-123--:R-:W-:Y:S05]  /*1b050*/  CALL.REL.NOINC `($__internal_7_$__cuda_sm70_shflsync_idx_p) ;  /* 0x000007a000007944 */ /* 0x00efea0003c00000 */
[----:B------:R-:W-:Y:S01]  /*1b060*/  MOV R2, R44 ;  /* 0x0000002c00027202 */ /* 0x000fe20000000f00 */
[----:B------:R-:W-:Y:S05]  /*1b070*/  BRA `(.L_x_555) ;  /* 0xffffda0000007947 */ /* 0x000fea000383ffff */
.L_x_498:
        /* <DEDUP_REMOVED lines=13> */
.L_x_500:
[----:B------:R-:W-:Y:S01]  /*1b150*/  IMAD.MOV.U32 R45, RZ, RZ, R74 ;  /* 0x000000ffff2d7224 */ /* 0x000fe200078e004a */
[----:B------:R-:W-:Y:S01]  /*1b160*/  MOV R44, RZ ;  /* 0x000000ff002c7202 */ /* 0x000fe20000000f00 */
[----:B------:R-:W-:Y:S01]  /*1b170*/  IMAD.MOV.U32 R3, RZ, RZ, 0x1f ;  /* 0x0000001fff037424 */ /* 0x000fe200078e00ff */
[----:B------:R-:W-:Y:S02]  /*1b180*/  MOV R2, 0x1b1a0 ;  /* 0x0001b1a000027802 */ /* 0x000fe40000000f00 */
[----:B------:R-:W-:Y:S05]  /*1b190*/  CALL.REL.NOINC `($__internal_7_$__cuda_sm70_shflsync_idx_p) ;  /* 0x0000066000007944 */ /* 0x000fea0003c00000 */
[----:B------:R-:W-:Y:S01]  /*1b1a0*/  MOV R10, R44 ;  /* 0x0000002c000a7202 */ /* 0x000fe20000000f00 */
[----:B------:R-:W-:Y:S05]  /*1b1b0*/  BRA `(.L_x_557) ;  /* 0xffffdb6000007947 */ /* 0x000fea000383ffff */
.L_x_501:
[----:B------:R-:W-:Y:S01]  /*1b1c0*/  IMAD.MOV.U32 R45, RZ, RZ, R74 ;  /* 0x000000ffff2d7224 */ /* 0x000fe200078e004a */
[----:B------:R-:W-:Y:S01]  /*1b1d0*/  MOV R44, 0x1 ;  /* 0x00000001002c7802 */ /* 0x000fe20000000f00 */
[----:B------:R-:W-:Y:S01]  /*1b1e0*/  IMAD.MOV.U32 R3, RZ, RZ, 0x1f ;  /* 0x0000001fff037424 */ /* 0x000fe200078e00ff */
[----:B------:R-:W-:Y:S02]  /*1b1f0*/  MOV R2, 0x1b210 ;  /* 0x0001b21000027802 */ /* 0x000fe40000000f00 */
[----:B-12---:R-:W-:Y:S05]  /*1b200*/  CALL.REL.NOINC `($__internal_7_$__cuda_sm70_shflsync_idx_p) ;  /* 0x000005f000007944 */ /* 0x006fea0003c00000 */
[----:B------:R-:W-:Y:S01]  /*1b210*/  MOV R9, R44 ;  /* 0x0000002c00097202 */ /* 0x000fe20000000f00 */
[----:B------:R-:W-:Y:S05]  /*1b220*/  BRA `(.L_x_558) ;  /* 0xffffdb1000007947 */ /* 0x000fea000383ffff */
.L_x_502:
[----:B------:R-:W-:Y:S02]  /*1b230*/  MOV R3, 0x1 ;  /* 0x0000000100037802 */ /* 0x000fe40000000f00 */
[----:B------:R-:W-:-:S02]  /*1b240*/  MOV R4, 0x1b260 ;  /* 0x0001b26000047802 */ /* 0x000fc40000000f00 */
[----:B-1234-:R-:W-:Y:S05]  /*1b250*/  CALL.REL.NOINC `($__internal_8_$__cuda_sm70_shflsync_up_p) ;  /* 0x000005f000007944 */ /* 0x01efea0003c00000 */
[----:B------:R-:W-:Y:S05]  /*1b260*/  BRA `(.L_x_559) ;  /* 0xffffdc0000007947 */ /* 0x000fea000383ffff */
.L_x_503:
[----:B------:R-:W-:Y:S02]  /*1b270*/  MOV R3, 0x2 ;  /* 0x0000000200037802 */ /* 0x000fe40000000f00 */
[----:B------:R-:W-:-:S02]  /*1b280*/  MOV R4, 0x1b2a0 ;  /* 0x0001b2a000047802 */ /* 0x000fc40000000f00 */
[----:B--2-4-:R-:W-:Y:S05]  /*1b290*/  CALL.REL.NOINC `($__internal_8_$__cuda_sm70_shflsync_up_p) ;  /* 0x000005b000007944 */ /* 0x014fea0003c00000 */
[----:B------:R-:W-:Y:S02]  /*1b2a0*/  SEL R3, R3, RZ, P1 ;  /* 0x000000ff03037207 */ /* 0x000fe40000800000 */
[----:B------:R-:W-:-:S03]  /*1b2b0*/  MOV R4, 0x1b2f0 ;  /* 0x0001b2f000047802 */ /* 0x000fc60000000f00 */
[----:B------:R-:W-:Y:S02]  /*1b2c0*/  IMAD.IADD R2, R2, 0x1, R3 ;  /* 0x0000000102027824 */ /* 0x000fe400078e0203 */
[----:B------:R-:W-:Y:S02]  /*1b2d0*/  IMAD.MOV.U32 R3, RZ, RZ, 0x4 ;  /* 0x00000004ff037424 */ /* 0x000fe400078e00ff */
[----:B------:R-:W-:Y:S05]  /*1b2e0*/  CALL.REL.NOINC `($__internal_8_$__cuda_sm70_shflsync_up_p) ;  /* 0x0000056000007944 */ /* 0x000fea0003c00000 */
        /* <DEDUP_REMOVED lines=10> */
[----:B------:R-:W-:Y:S01]  /*1b390*/  SEL R3, R3, RZ, P4 ;  /* 0x000000ff03037207 */ /* 0x000fe20002000000 */
[----:B------:R-:W-:-:S04]  /*1b3a0*/  IMAD.MOV.U32 R44, RZ, RZ, 0x1f ;  /* 0x0000001fff2c7424 */ /* 0x000fc800078e00ff */
[----:B------:R-:W-:Y:S01]  /*1b3b0*/  IMAD.IADD R4, R3, 0x1, R2 ;  /* 0x0000000103047824 */ /* 0x000fe200078e0202 */
[----:B------:R-:W-:Y:S02]  /*1b3c0*/  MOV R3, 0x1f ;  /* 0x0000001f00037802 */ /* 0x000fe40000000f00 */
[----:B------:R-:W-:Y:S01]  /*1b3d0*/  MOV R2, 0x1b400 ;  /* 0x0001b40000027802 */ /* 0x000fe20000000f00 */
[----:B------:R-:W-:Y:S02]  /*1b3e0*/  IMAD.MOV.U32 R45, RZ, RZ, R4 ;  /* 0x000000ffff2d7224 */ /* 0x000fe400078e0004 */
[----:B------:R-:W-:Y:S05]  /*1b3f0*/  CALL.REL.NOINC `($__internal_7_$__cuda_sm70_shflsync_idx_p) ;  /* 0x0000040000007944 */ /* 0x000fea0003c00000 */
[----:B------:R-:W-:Y:S01]  /*1b400*/  MOV R2, R44 ;  /* 0x0000002c00027202 */ /* 0x000fe20000000f00 */
[----:B------:R-:W-:Y:S05]  /*1b410*/  BRA `(.L_x_560) ;  /* 0xffffdb5000007947 */ /* 0x000fea000383ffff */
.L_x_507:
[----:B------:R-:W-:Y:S02]  /*1b420*/  MOV R3, 0x1 ;  /* 0x0000000100037802 */ /* 0x000fe40000000f00 */
[----:B------:R-:W-:Y:S02]  /*1b430*/  MOV R4, 0x1b450 ;  /* 0x0001b45000047802 */ /* 0x000fe40000000f00 */
[----:B------:R-:W-:Y:S05]  /*1b440*/  CALL.REL.NOINC `($__internal_8_$__cuda_sm70_shflsync_up_p) ;  /* 0x0000040000007944 */ /* 0x000fea0003c00000 */
[----:B------:R-:W-:Y:S05]  /*1b450*/  BRA `(.L_x_561) ;  /* 0xffffdc8000007947 */ /* 0x000fea000383ffff */
.L_x_508:
[----:B------:R-:W-:Y:S02]  /*1b460*/  MOV R3, 0x2 ;  /* 0x0000000200037802 */ /* 0x000fe40000000f00 */
[----:B------:R-:W-:Y:S02]  /*1b470*/  MOV R4, 0x1b490 ;  /* 0x0001b49000047802 */ /* 0x000fe40000000f00 */
        /* <DEDUP_REMOVED lines=25> */
.L_x_510:
[----:B------:R-:W-:Y:S02]  /*1b610*/  SEL R2, RZ, 0x1, P0 ;  /* 0x00000001ff027807 */ /* 0x000fe40000000000 */
[----:B------:R-:W-:Y:S02]  /*1b620*/  MOV R3, 0x1b640 ;  /* 0x0001b64000037802 */ /* 0x000fe40000000f00 */
[----:B-1----:R-:W-:Y:S05]  /*1b630*/  CALL.REL.NOINC `($__internal_9_$__cuda_sm70_votesync_ballot) ;  /* 0x0000027000007944 */ /* 0x002fea0003c00000 */
[----:B------:R-:W-:Y:S01]  /*1b640*/  MOV R9, R5 ;  /* 0x0000000500097202 */ /* 0x000fe20000000f00 */
[----:B------:R-:W-:Y:S05]  /*1b650*/  BRA `(.L_x_563) ;  /* 0xffffdc1000007947 */ /* 0x000fea000383ffff */
.L_x_511:
[----:B------:R-:W-:Y:S01]  /*1b660*/  IMAD.MOV.U32 R45, RZ, RZ, R6 ;  /* 0x000000ffff2d7224 */ /* 0x000fe200078e0006 */
[----:B---3--:R-:W-:Y:S01]  /*1b670*/  MOV R44, R11 ;  /* 0x0000000b002c7202 */ /* 0x008fe20000000f00 */
[----:B------:R-:W-:Y:S01]  /*1b680*/  IMAD.MOV.U32 R3, RZ, RZ, 0x1f ;  /* 0x0000001fff037424 */ /* 0x000fe200078e00ff */
[----:B------:R-:W-:-:S02]  /*1b690*/  MOV R2, 0x1b6b0 ;  /* 0x0001b6b000027802 */ /* 0x000fc40000000f00 */
[----:B-12---:R-:W-:Y:S05]  /*1b6a0*/  CALL.REL.NOINC `($__internal_7_$__cuda_sm70_shflsync_idx_p) ;  /* 0x0000015000007944 */ /* 0x006fea0003c00000 */
[----:B------:R-:W-:Y:S01]  /*1b6b0*/  IMAD.MOV.U32 R6, RZ, RZ, R44 ;  /* 0x000000ffff067224 */ /* 0x000fe200078e002c */
[----:B------:R-:W-:Y:S01]  /*1b6c0*/  MOV R44, R11 ;  /* 0x0000000b002c7202 */ /* 0x000fe20000000f00 */
[----:B------:R-:W-:Y:S01]  /*1b6d0*/  IMAD.MOV.U32 R45, RZ, RZ, R8 ;  /* 0x000000ffff2d7224 */ /* 0x000fe200078e0008 */
[----:B------:R-:W-:-:S02]  /*1b6e0*/  MOV R3, 0x1f ;  /* 0x0000001f00037802 */ /* 0x000fc40000000f00 */
[----:B------:R-:W-:Y:S02]  /*1b6f0*/  MOV R2, 0x1b710 ;  /* 0x0001b71000027802 */ /* 0x000fe40000000f00 */
[----:B------:R-:W-:Y:S05]  /*1b700*/  CALL.REL.NOINC `($__internal_7_$__cuda_sm70_shflsync_idx_p) ;  /* 0x000000f000007944 */ /* 0x000fea0003c00000 */
[----:B------:R-:W-:Y:S01]  /*1b710*/  MOV R5, R44 ;  /* 0x0000002c00057202 */ /* 0x000fe20000000f00 */
[----:B------:R-:W-:Y:S05]  /*1b720*/  BRA `(.L_x_564) ;  /* 0xffffdb8000007947 */ /* 0x000fea000383ffff */
.L_x_514:
[----:B------:R-:W-:Y:S01]  /*1b730*/  MOV R44, R2 ;  /* 0x00000002002c7202 */ /* 0x000fe20000000f00 */
[----:B------:R-:W-:Y:S01]  /*1b740*/  IMAD.MOV.U32 R45, RZ, RZ, R4 ;  /* 0x000000ffff2d7224 */ /* 0x000fe200078e0004 */
[----:B------:R-:W-:Y:S01]  /*1b750*/  MOV R2, 0x1b780 ;  /* 0x0001b78000027802 */ /* 0x000fe20000000f00 */
[----:B------:R-:W-:Y:S02]  /*1b760*/  IMAD.MOV.U32 R3, RZ, RZ, 0x1f ;  /* 0x0000001fff037424 */ /* 0x000fe400078e00ff */
[----:B-1234-:R-:W-:Y:S05]  /*1b770*/  CALL.REL.NOINC `($__internal_7_$__cuda_sm70_shflsync_idx_p) ;  /* 0x0000008000007944 */ /* 0x01efea0003c00000 */
[----:B------:R-:W-:Y:S01]  /*1b780*/  MOV R16, R44 ;  /* 0x0000002c00107202 */ /* 0x000fe20000000f00 */
[----:B------:R-:W-:Y:S05]  /*1b790*/  BRA `(.L_x_513) ;  /* 0xffffdb7000007947 */ /* 0x000fea000383ffff */
        .weak           $__internal_6_$__cuda_sm70_shflsync_bfly_p
        .type           $__internal_6_$__cuda_sm70_shflsync_bfly_p,@function
        .size           $__internal_6_$__cuda_sm70_shflsync_bfly_p,($__internal_7_$__cuda_sm70_shflsync_idx_p - $__internal_6_$__cuda_sm70_shflsync_bfly_p)
$__internal_6_$__cuda_sm70_shflsync_bfly_p:
[----:B------:R-:W-:Y:S02]  /*1b7a0*/  MOV R9, 0x1f ;  /* 0x0000001f00097802 */ /* 0x000fe40000000f00 */
[----:B------:R-:W-:-:S04]  /*1b7b0*/  MOV R43, 0xffffffff ;  /* 0xffffffff002b7802 */ /* 0x000fc80000000f00 */
[----:B------:R-:W-:Y:S04]  /*1b7c0*/  WARPSYNC R43 ;  /* 0x0000002b00007348 */ /* 0x000fe80003800000 */
[----:B------:R1:W2:Y:S02]  /*1b7d0*/  SHFL.BFLY PT, R9, R4, R3, R9 ;  /* 0x0c00000304097389 */ /* 0x0002a400000e0009 */
[----:B-1----:R-:W-:-:S04]  /*1b7e0*/  MOV R3, 0x0 ;  /* 0x0000000000037802 */ /* 0x002fc80000000f00 */
[----:B--2---:R-:W-:Y:S05]  /*1b7f0*/  RET.REL.NODEC R2 `(_ZN7cutlass13device_kernelIN5flash19enable_sm80_to_sm89INS1_16FlashAttnFwdSm80INS1_25CollectiveMainloopFwdSm80ILi8ELi1ELb1EN4cute5tupleIJNS5_1CILi128EEENS7_ILi112EEES8_EEELi128ENS_6half_tEfNS_4arch4Sm80ELb0ELb0ELb1ELb1ELb1ELb1ELb1ELb1EEENS1_21CollectiveEpilogueFwdINS6_IJS8_S8_S9_EEENS6_IJNS7_ILi1EEESH_SH_EEESB_SD_Li256ELb1ELb1ELb1ELb0EEENS1_36VarlenDynamicPersistentTileSchedulerILi128ELi112ELi256ELi256ELb1ELb1ELb0ELb0ELb1ELb1EEEEEEEEEvNT_6ParamsE) ;  /* 0xfffe480002007950 */ /* 0x004fea0003c3ffff */
        .weak           $__internal_7_$__cuda_sm70_shflsync_idx_p
        .type           $__internal_7_$__cuda_sm70_shflsync_idx_p,@function
        .size           $__internal_7_$__cuda_sm70_shflsync_idx_p,($__internal_8_$__cuda_sm70_shflsync_up_p - $__internal_7_$__cuda_sm70_shflsync_idx_p)
$__internal_7_$__cuda_sm70_shflsync_idx_p:
[----:B------:R-:W-:-:S04]  /*1b800*/  MOV R222, 0xffffffff ;  /* 0xffffffff00de7802 */ /* 0x000fc80000000f00 */
[----:B------:R-:W-:Y:S04]  /*1b810*/  WARPSYNC R222 ;  /* 0x000000de00007348 */ /* 0x000fe80003800000 */
[----:B------:R1:W2:Y:S02]  /*1b820*/  SHFL.IDX PT, R44, R45, R44, R3 ;  /* 0x0000002c2d2c7389 */ /* 0x0002a400000e0003 */
[----:B-1----:R-:W-:-:S04]  /*1b830*/  MOV R3, 0x0 ;  /* 0x0000000000037802 */ /* 0x002fc80000000f00 */
[----:B--2---:R-:W-:Y:S05]  /*1b840*/  RET.REL.NODEC R2 `(_ZN7cutlass13device_kernelIN5flash19enable_sm80_to_sm89INS1_16FlashAttnFwdSm80INS1_25CollectiveMainloopFwdSm80ILi8ELi1ELb1EN4cute5tupleIJNS5_1CILi128EEENS7_ILi112EEES8_EEELi128ENS_6half_tEfNS_4arch4Sm80ELb0ELb0ELb1ELb1ELb1ELb1ELb1ELb1EEENS1_21CollectiveEpilogueFwdINS6_IJS8_S8_S9_EEENS6_IJNS7_ILi1EEESH_SH_EEESB_SD_Li256ELb1ELb1ELb1ELb0EEENS1_36VarlenDynamicPersistentTileSchedulerILi128ELi112ELi256ELi256ELb1ELb1ELb0ELb0ELb1ELb1EEEEEEEEEvNT_6ParamsE) ;  /* 0xfffe47b002007950 */ /* 0x004fea0003c3ffff */
        .weak           $__internal_8_$__cuda_sm70_shflsync_up_p
        .type           $__internal_8_$__cuda_sm70_shflsync_up_p,@function
        .size           $__internal_8_$__cuda_sm70_shflsync_up_p,($__internal_9_$__cuda_sm70_votesync_ballot - $__internal_8_$__cuda_sm70_shflsync_up_p)
$__internal_8_$__cuda_sm70_shflsync_up_p:
[----:B------:R-:W-:Y:S02]  /*1b850*/  MOV R11, 0xffffffff ;  /* 0xffffffff000b7802 */ /* 0x000fe40000000f00 */
[----:B------:R-:W-:Y:S02]  /*1b860*/  MOV R5, RZ ;  /* 0x000000ff00057202 */ /* 0x000fe40000000f00 */
[----:B------:R-:W-:Y:S04]  /*1b870*/  WARPSYNC R11 ;  /* 0x0000000b00007348 */ /* 0x000fe80003800000 */
[----:B------:R1:W2:Y:S02]  /*1b880*/  SHFL.UP PT, R3, R2, R3, R5 ;  /* 0x0400000302037389 */ /* 0x0002a400000e0005 */
[----:B-1----:R-:W-:-:S04]  /*1b890*/  MOV R5, 0x0 ;  /* 0x0000000000057802 */ /* 0x002fc80000000f00 */
[----:B--2---:R-:W-:Y:S05]  /*1b8a0*/  RET.REL.NODEC R4 `(_ZN7cutlass13device_kernelIN5flash19enable_sm80_to_sm89INS1_16FlashAttnFwdSm80INS1_25CollectiveMainloopFwdSm80ILi8ELi1ELb1EN4cute5tupleIJNS5_1CILi128EEENS7_ILi112EEES8_EEELi128ENS_6half_tEfNS_4arch4Sm80ELb0ELb0ELb1ELb1ELb1ELb1ELb1ELb1EEENS1_21CollectiveEpilogueFwdINS6_IJS8_S8_S9_EEENS6_IJNS7_ILi1EEESH_SH_EEESB_SD_Li256ELb1ELb1ELb1ELb0EEENS1_36VarlenDynamicPersistentTileSchedulerILi128ELi112ELi256ELi256ELb1ELb1ELb0ELb0ELb1ELb1EEEEEEEEEvNT_6ParamsE) ;  /* 0xfffe475004007950 */ /* 0x004fea0003c3ffff */
        .weak           $__internal_9_$__cuda_sm70_votesync_ballot
        .type           $__internal_9_$__cuda_sm70_votesync_ballot,@function
        .size           $__internal_9_$__cuda_sm70_votesync_ballot,(.L_x_3579 - $__internal_9_$__cuda_sm70_votesync_ballot)
$__internal_9_$__cuda_sm70_votesync_ballot:
[----:B------:R-:W-:Y:S01]  /*1b8b0*/  ISETP.NE.U32.AND P0, PT, R2, 0x1, PT ;  /* 0x000000010200780c */ /* 0x000fe20003f05070 */
[----:B------:R-:W-:-:S04]  /*1b8c0*/  IMAD.MOV.U32 R5, RZ, RZ, -0x1 ;  /* 0xffffffffff057424 */ /* 0x000fc800078e00ff */
[----:B------:R-:W-:Y:S08]  /*1b8d0*/  WARPSYNC R5 ;  /* 0x0000000500007348 */ /* 0x000ff00003800000 */
[----:B------:R-:W-:-:S04]  /*1b8e0*/  VOTE.ANY R2, PT, !P0 ;  /* 0x0000000000027806 */ /* 0x000fc800040e0100 */
[----:B------:R-:W-:Y:S01]  /*1b8f0*/  LOP3.LUT R5, R2, R5, RZ, 0xc0, !PT ;  /* 0x0000000502057212 */ /* 0x000fe200078ec0ff */
[----:B------:R-:W-:Y:S02]  /*1b900*/  IMAD.MOV.U32 R2, RZ, RZ, R3 ;  /* 0x000000ffff027224 */ /* 0x000fe400078e0003 */
[----:B------:R-:W-:-:S04]  /*1b910*/  IMAD.MOV.U32 R3, RZ, RZ, 0x0 ;  /* 0x00000000ff037424 */ /* 0x000fc800078e00ff */
[----:B------:R-:W-:Y:S05]  /*1b920*/  RET.REL.NODEC R2 `(_ZN7cutlass13device_kernelIN5flash19enable_sm80_to_sm89INS1_16FlashAttnFwdSm80INS1_25CollectiveMainloopFwdSm80ILi8ELi1ELb1EN4cute5tupleIJNS5_1CILi128EEENS7_ILi112EEES8_EEELi128ENS_6half_tEfNS_4arch4Sm80ELb0ELb0ELb1ELb1ELb1ELb1ELb1ELb1EEENS1_21CollectiveEpilogueFwdINS6_IJS8_S8_S9_EEENS6_IJNS7_ILi1EEESH_SH_EEESB_SD_Li256ELb1ELb1ELb1ELb0EEENS1_36VarlenDynamicPersistentTileSchedulerILi128ELi112ELi256ELi256ELb1ELb1ELb0ELb0ELb1ELb1EEEEEEEEEvNT_6ParamsE) ;  /* 0xfffe46d002007950 */ /* 0x000fea0003c3ffff */
.L_x_565:
        /* <DEDUP_REMOVED lines=13> */
.L_x_3579:


//--------------------- .text._ZN7cutlass13device_kernelIN5flash19enable_sm80_to_sm89INS1_16FlashAttnFwdSm80INS1_25CollectiveMainloopFwdSm80ILi4ELi1ELb0EN4cute5tupleIJNS5_1CILi128EEENS7_ILi48EEES8_EEELi128ENS_6half_tEfNS_4arch4Sm80ELb0ELb1ELb1ELb0ELb1ELb0ELb1ELb1EEENS1_21CollectiveEpilogueFwdINS6_IJS8_S8_S9_EEENS6_IJNS7_ILi1EEESH_SH_EEESB_SD_Li128ELb0ELb1ELb1ELb0EEENS1_19SingleTileSchedulerILb0ELb1ELb1ELi128EEEEEEEEEvNT_6ParamsE --------------------------
	.section	.text._ZN7cutlass13device_kernelIN5flash19enable_sm80_to_sm89INS1_16FlashAttnFwdSm80INS1_25CollectiveMainloopFwdSm80ILi4ELi1ELb0EN4cute5tupleIJNS5_1CILi128EEENS7_ILi48EEES8_EEELi128ENS_6half_tEfNS_4arch4Sm80ELb0ELb1ELb1ELb0ELb1ELb0ELb1ELb1EEENS1_21CollectiveEpilogueFwdINS6_IJS8_S8_S9_EEENS6_IJNS7_ILi1EEESH_SH_EEESB_SD_Li128ELb0ELb1ELb1ELb0EEENS1_19SingleTileSchedulerILb0ELb1ELb1ELi128EEEEEEEEEvNT_6ParamsE,"ax",@progbits
	.sectioninfo	@"SHI_REGISTERS=255"
	.align	128
.text._ZN7cutlass13device_kernelIN5flash19enable_sm80_to_sm89INS1_16FlashAttnFwdSm80INS1_25CollectiveMainloopFwdSm80ILi4ELi1ELb0EN4cute5tupleIJNS5_1CILi128EEENS7_ILi48EEES8_EEELi128ENS_6half_tEfNS_4arch4Sm80ELb0ELb1ELb1ELb0ELb1ELb0ELb1ELb1EEENS1_21CollectiveEpilogueFwdINS6_IJS8_S8_S9_EEENS6_IJNS7_ILi1EEESH_SH_EEESB_SD_Li128ELb0ELb1ELb1ELb0EEENS1_19SingleTileSchedulerILb0ELb1ELb1ELi128EEEEEEEEEvNT_6ParamsE:
        .type           _ZN7cutlass13device_kernelIN5flash19enable_sm80_to_sm89INS1_16FlashAttnFwdSm80INS1_25CollectiveMainloopFwdSm80ILi4ELi1ELb0EN4cute5tupleIJNS5_1CILi128EEENS7_ILi48EEES8_EEELi128ENS_6half_tEfNS_4arch4Sm80ELb0ELb1ELb1ELb0ELb1ELb0ELb1ELb1EEENS1_21CollectiveEpilogueFwdINS6_IJS8_S8_S9_EEENS6_IJNS7_ILi1EEESH_SH_EEESB_SD_Li128ELb0ELb1ELb1ELb0EEENS1_19SingleTileSchedulerILb0ELb1ELb1ELi128EEEEEEEEEvNT_6ParamsE,@function
        .size           _ZN7cutlass13device_kernelIN5flash19enable_sm80_to_sm89INS1_16FlashAttnFwdSm80INS1_25CollectiveMainloopFwdSm80ILi4ELi1ELb0EN4cute5tupleIJNS5_1CILi128EEENS7_ILi48EEES8_EEELi128ENS_6half_tEfNS_4arch4Sm80ELb0ELb1ELb1ELb0ELb1ELb0ELb1ELb1EEENS1_21CollectiveEpilogueFwdINS6_IJS8_S8_S9_EEENS6_IJNS7_ILi1EEESH_SH_EEESB_SD_Li128ELb0ELb1ELb1ELb0EEENS1_19SingleTileSchedulerILb0ELb1ELb1ELi128EEEEEEEEEvNT_6ParamsE,(.L_x_3584 - _ZN7cutlass13device_kernelIN5flash19enable_sm80_to_sm89INS1_16FlashAttnFwdSm80INS1_25CollectiveMainloopFwdSm80ILi4ELi1ELb0EN4cute5tupleIJNS5_1CILi128EEENS7_ILi48EEES8_EEELi128ENS_6half_tEfNS_4arch4Sm80ELb0ELb1ELb1ELb0ELb1ELb0ELb1ELb1EEENS1_21CollectiveEpilogueFwdINS6_IJS8_S8_S9_EEENS6_IJNS7_ILi1EEESH_SH_EEESB_SD_Li128ELb0ELb1ELb1ELb0EEENS1_19SingleTileSchedulerILb0ELb1ELb1ELi128EEEEEEEEEvNT_6ParamsE)
        .other          _ZN7cutlass13device_kernelIN5flash19enable_sm80_to_sm89INS1_16FlashAttnFwdSm80INS1_25CollectiveMainloopFwdSm80ILi4ELi1ELb0EN4cute5tupleIJNS5_1CILi128EEENS7_ILi48EEES8_EEELi128ENS_6half_tEfNS_4arch4Sm80ELb0ELb1ELb1ELb0ELb1ELb0ELb1ELb1EEENS1_21CollectiveEpilogueFwdINS6_IJS8_S8_S9_EEENS6_IJNS7_ILi1EEESH_SH_EEESB_SD_Li128ELb0ELb1ELb1ELb0EEENS1_19SingleTileSchedulerILb0ELb1ELb1ELi128EEEEEEEEEvNT_6ParamsE,@"STO_CUDA_ENTRY STV_DEFAULT"
_ZN7cutlass13device_kernelIN5flash19enable_sm80_to_sm89INS1_16FlashAttnFwdSm80INS1_25CollectiveMainloopFwdSm80ILi4ELi1ELb0EN4cute5tupleIJNS5_1CILi128EEENS7_ILi48EEES8_EEELi128ENS_6half_tEfNS_4arch4Sm80ELb0ELb1ELb1ELb0ELb1ELb0ELb1ELb1EEENS1_21CollectiveEpilogueFwdINS6_IJS8_S8_S9_EEENS6_IJNS7_ILi1EEESH_SH_EEESB_SD_Li128ELb0ELb1ELb1ELb0EEENS1_19SingleTileSchedulerILb0ELb1ELb1ELi128EEEEEEEEEvNT_6ParamsE:
        /* <DEDUP_REMOVED lines=18> */
.L_x_566:
[----:B------:R-:W-:Y:S02]  /*0120*/  ULDC.64 UR4, c[0x0][0x550] ;  /* 0x0001540000047ab9 */ /* 0x000fe40000000a00 */
[----:B------:R-:W-:Y:S02]  /*0130*/  UISETP.NE.AND UP0, UPT, UR4, 0x1, UPT ;  /* 0x000000010400788c */ /* 0x000fe4000bf05270 */
[----:B------:R-:W-:-:S02]  /*0140*/  UIMAD.WIDE.U32 UR8, UR7, UR5, URZ ;  /* 0x00000005070872a5 */ /* 0x000fc4000f8e003f */
[----:B------:R-:W-:Y:S02]  /*0150*/  ULDC UR4, c[0x0][0x558] ;  /* 0x0001560000047ab9 */ /* 0x000fe40000000800 */
[----:B------:R-:W-:-:S05]  /*0160*/  UMOV UR11, UR7 ;  /* 0x00000007000b7c82 */ /* 0x000fca0008000000 */
[----:B------:R-:W-:-:S03]  /*0170*/  @UP0 USHF.R.U32.HI UR11, URZ, UR4, UR9 ;  /* 0x000000043f0b0299 */ /* 0x000fc60008011609 */
.L_x_567:
        /* <DEDUP_REMOVED lines=16> */
[----:B------:R-:W1:Y:S01]  /*0280*/  S2UR UR26, SR_CTAID.X ;  /* 0x00000000001a79c3 */ /* 0x000e620000002500 */
[----:B------:R-:W-:Y:S02]  /*0290*/  ULDC UR4, c[0x0][0x2c4] ;  /* 0x0000b10000047ab9 */ /* 0x000fe40000000800 */
[----:B------:R-:W-:Y:S02]  /*02a0*/  UISETP.NE.AND UP1, UPT, UR4, 0x1, UPT ;  /* 0x000000010400788c */ /* 0x000fe4000bf25270 */
[----:B------:R-:W-:Y:S02]  /*02b0*/  UMOV UR10, URZ ;  /* 0x0000003f000a7c82 */ /* 0x000fe40008000000 */
[----:B------:R-:W-:Y:S02]  /*02c0*/  ULDC.64 UR4, c[0x0][0x2c8] ;  /* 0x0000b20000047ab9 */ /* 0x000fe40000000a00 */
[----:B------:R-:W-:-:S02]  /*02d0*/  ULDC UR12, c[0x0][0x168] ;  /* 0x00005a00000c7ab9 */ /* 0x000fc40000000800 */
[----:B------:R-:W-:Y:S02]  /*02e0*/  UP2UR UR13, UPR, URZ, 0x2 ;  /* 0x000000023f0d7883 */ /* 0x000fe40008000000 */
[----:B-1----:R-:W-:-:S04]  /*02f0*/  USHF.L.U32 UR26, UR26, 0x7, URZ ;  /* 0x000000071a1a7899 */ /* 0x002fc8000800063f */
[----:B------:R-:W-:Y:S02]  /*0300*/  @UP1 UIADD3 UR14, UR26, 0x7f, URZ ;  /* 0x0000007f1a0e1890 */ /* 0x000fe4000fffe03f */
[----:B------:R-:W-:Y:S02]  /*0310*/  UIADD3 UR8, UR26, 0x7f, URZ ;  /* 0x0000007f1a087890 */ /* 0x000fe4000fffe03f */
[----:B------:R-:W-:-:S03]  /*0320*/  UIMAD.WIDE.U32 UR14, UR14, UR4, URZ ;  /* 0x000000040e0e72a5 */ /* 0x000fc6000f8e003f */
[----:B------:R-:W-:-:S04]  /*0330*/  ULDC UR4, c[0x0][0x2ac] ;  /* 0x0000ab0000047ab9 */ /* 0x000fc80000000800 */
[----:B------:R-:W-:Y:S02]  /*0340*/  @UP1 UMOV UR9, UR15 ;  /* 0x0000000f00091c82 */ /* 0x000fe40008000000 */
[----:B------:R-:W-:Y:S02]  /*0350*/  @UP1 USHF.R.U32.HI UR8, URZ, UR5, UR9 ;  /* 0x000000053f081299 */ /* 0x000fe40008011609 */
[----:B------:R-:W-:Y:S02]  /*0360*/  UMOV UR14, 0x1 ;  /* 0x00000001000e7882 */ /* 0x000fe40000000000 */
[----:B------:R-:W-:Y:S02]  /*0370*/  ULDC UR9, c[0x0][0x1d0] ;  /* 0x0000740000097ab9 */ /* 0x000fe40000000800 */
[----:B------:R-:W-:-:S03]  /*0380*/  UIMAD UR9, UR4, UR9, URZ ;  /* 0x00000009040972a4 */ /* 0x000fc6000f8e023f */
[----:B------:R-:W-:Y:S02]  /*0390*/  ULDC.64 UR4, c[0x0][0x328] ;  /* 0x0000ca0000047ab9 */ /* 0x000fe40000000a00 */
[----:B------:R-:W-:Y:S02]  /*03a0*/  UISETP.LE.AND UP0, UPT, UR14, UR5, UPT ;  /* 0x000000050e00728c */ /* 0x000fe4000bf03270 */
[----:B------:R-:W-:-:S04]  /*03b0*/  UIADD3 UR12, UR9, -UR12, UR14 ;  /* 0x8000000c090c7290 */ /* 0x000fc8000fffe00e */
[----:B------:R-:W-:Y:S02]  /*03c0*/  UIADD3 UR5, UR12, UR8, URZ ;  /* 0x000000080c057290 */ /* 0x000fe4000fffe03f */
[----:B------:R-:W-:Y:S02]  /*03d0*/  UP2UR UR12, UPR, URZ, 0x1 ;  /* 0x000000013f0c7883 */ /* 0x000fe40008000000 */
[----:B------:R-:W-:Y:S01]  /*03e0*/  UIADD3 UR8, UR5, UR4, URZ ;  /* 0x0000000405087290 */ /* 0x000fe2000fffe03f */
[----:B--2---:R1:W2:Y:S01]  /*03f0*/  @P0 R2UR UR10, R2 ;  /* 0x00000000020a03c2 */ /* 0x0042a200000e0000 */
[----:B------:R-:W-:-:S13]  /*0400*/  PLOP3.LUT P0, PT, PT, PT, UP0, 0x40, 0x0 ;  /* 0x000000000000781c */ /* 0x000fda0003f0e808 */
[----:B------:R-:W-:Y:S05]  /*0410*/  @P0 BRA `(.L_x_568) ;  /* 0x0000014000000947 */ /* 0x000fea0003800000 */
[----:B------:R-:W-:Y:S01]  /*0420*/  ISETP.LT.AND P0, PT, RZ, UR5, PT ;  /* 0x00000005ff007c0c */ /* 0x000fe2000bf01270 */
        /* <DEDUP_REMOVED lines=10> */
.L_x_569:
[----:B------:R-:W-:Y:S02]  /*04d0*/  ULDC UR4, c[0x0][0x32c] ;  /* 0x0000cb0000047ab9 */ /* 0x000fe40000000800 */
[----:B------:R-:W-:-:S03]  /*04e0*/  UISETP.NE.AND UP0, UPT, UR14, UR4, UPT ;  /* 0x000000040e00728c */ /* 0x000fc6000bf05270 */
[----:B------:R-:W-:Y:S02]  /*04f0*/  ULDC.64 UR4, c[0x0][0x330] ;  /* 0x0000cc0000047ab9 */ /* 0x000fe40000000a00 */
[----:B------:R-:W-:-:S06]  /*0500*/  UIMAD.WIDE.U32 UR16, UR15, UR4, URZ ;  /* 0x000000040f1072a5 */ /* 0x000fcc000f8e003f */
[----:B------:R-:W-:Y:S02]  /*0510*/  @UP0 USHF.R.U32.HI UR15, URZ, UR5, UR17 ;  /* 0x000000053f0f0299 */ /* 0x000fe40008011611 */
.L_x_570:
[----:B------:R-:W-:Y:S02]  /*0520*/  ULDC UR4, c[0x0][0x32c] ;  /* 0x0000cb0000047ab9 */ /* 0x000fe40000000800 */
[----:B------:R-:W-:-:S04]  /*0530*/  UIMAD UR4, UR15, UR4, UR4 ;  /* 0x000000040f0472a4 */ /* 0x000fc8000f8e0204 */
[----:B------:R-:W-:-:S04]  /*0540*/  UISETP.LT.AND UP0, UPT, UR8, UR4, UPT ;  /* 0x000000040800728c */ /* 0x000fc8000bf01270 */
[----:B------:R-:W-:Y:S02]  /*0550*/  USEL UR8, UR8, UR4, UP0 ;  /* 0x0000000408087287 */ /* 0x000fe40008000000 */
.L_x_568:
[----:B------:R-:W-:Y:S02]  /*0560*/  UISETP.NE.AND UP0, UPT, UR13, URZ, UPT ;  /* 0x0000003f0d00728c */ /* 0x000fe4000bf05270 */
[----:B------:R-:W-:Y:S02]  /*0570*/  UIADD3 UR14, UR9, 0x2f, URZ ;  /* 0x0000002f090e7890 */ /* 0x000fe4000fffe03f */
[----:B------:R-:W-:Y:S02]  /*0580*/  UIADD3 UR18, UR8, 0x2f, URZ ;  /* 0x0000002f08127890 */ /* 0x000fe4000fffe03f */
[----:B------:R-:W-:Y:S02]  /*0590*/  ULDC.64 UR4, c[0x0][0x2c8] ;  /* 0x0000b20000047ab9 */ /* 0x000fe40000000a00 */
[----:B------:R-:W-:Y:S02]  /*05a0*/  UIMAD.WIDE.U32 UR16, UR26, UR4, URZ ;  /* 0x000000041a1072a5 */ /* 0x000fe4000f8e003f */
[----:B------:R-:W-:-:S02]  /*05b0*/  UIMAD.WIDE UR14, UR14, 0x2aaaaaab, URZ ;  /* 0x2aaaaaab0e0e78a5 */ /* 0x000fc4000f8e023f */
[----:B------:R-:W-:Y:S02]  /*05c0*/  UIMAD.WIDE UR18, UR18, 0x2aaaaaab, URZ ;  /* 0x2aaaaaab121278a5 */ /* 0x000fe4000f8e023f */
[----:B------:R-:W-:Y:S02]  /*05d0*/  UISETP.NE.AND UP1, UPT, UR12, URZ, UPT ;  /* 0x0000003f0c00728c */ /* 0x000fe4000bf25270 */
[----:B------:R-:W-:Y:S02]  /*05e0*/  UMOV UR4, UR26 ;  /* 0x0000001a00047c82 */ /* 0x000fe40008000000 */
[----:B------:R-:W-:Y:S02]  /*05f0*/  @UP0 USHF.R.U32.HI UR4, URZ, UR5, UR17 ;  /* 0x000000053f040299 */ /* 0x000fe40008011611 */
[----:B------:R-:W-:Y:S01]  /*0600*/  PLOP3.LUT P0, PT, PT, PT, UP1, 0x40, 0x0 ;  /* 0x000000000000781c */ /* 0x000fe20003f0e818 */
[----:B------:R-:W-:Y:S02]  /*0610*/  UMOV UR17, UR15 ;  /* 0x0000000f00117c82 */ /* 0x000fe40008000000 */
[----:B------:R-:W-:-:S02]  /*0620*/  UMOV UR15, UR19 ;  /* 0x00000013000f7c82 */ /* 0x000fc40008000000 */
[----:B------:R-:W-:Y:S02]  /*0630*/  USHF.R.U32.HI UR14, URZ, 0x1f, UR17 ;  /* 0x0000001f3f0e7899 */ /* 0x000fe40008011611 */
[----:B------:R-:W-:Y:S02]  /*0640*/  USHF.R.U32.HI UR8, URZ, 0x1f, UR15 ;  /* 0x0000001f3f087899 */ /* 0x000fe4000801160f */
[----:B------:R-:W-:Y:S02]  /*0650*/  ULDC UR25, c[0x0][0x168] ;  /* 0x00005a0000197ab9 */ /* 0x000fe40000000800 */
[----:B------:R-:W-:Y:S02]  /*0660*/  UIADD3 UR25, UR9, -UR25, URZ ;  /* 0x8000001909197290 */ /* 0x000fe4000fffe03f */
[----:B------:R-:W-:Y:S02]  /*0670*/  ULEA.HI.SX32 UR14, UR17, UR14, 0x1d ;  /* 0x0000000e110e7291 */ /* 0x000fe4000f8fea3f */
[----:B------:R-:W-:-:S02]  /*0680*/  ULEA.HI.SX32 UR15, UR15, UR8, 0x1d ;  /* 0x000000080f0f7291 */ /* 0x000fc4000f8fea3f */
[----:B------:R-:W-:Y:S02]  /*0690*/  UIADD3 UR4, UR25, UR4, URZ ;  /* 0x0000000419047290 */ /* 0x000fe4000fffe03f */
[----:B------:R-:W-:Y:S02]  /*06a0*/  UISETP.LT.AND UP0, UPT, UR14, UR15, UPT ;  /* 0x0000000f0e00728c */ /* 0x000fe4000bf01270 */
[----:B------:R-:W-:Y:S02]  /*06b0*/  ULDC UR5, c[0x0][0x324] ;  /* 0x0000c90000057ab9 */ /* 0x000fe40000000800 */
[----:B------:R-:W-:Y:S02]  /*06c0*/  UIADD3 UR8, UR4, -UR5, URZ ;  /* 0x8000000504087290 */ /* 0x000fe4000fffe03f */
[----:B------:R-:W-:Y:S01]  /*06d0*/  USEL UR24, UR14, UR15, UP0 ;  /* 0x0000000f0e187287 */ /* 0x000fe20008000000 */
[----:B------:R-:W-:Y:S05]  /*06e0*/  @P0 BRA `(.L_x_571) ;  /* 0x0000017000000947 */ /* 0x000fea0003800000 */
[----:B------:R-:W-:Y:S02]  /*06f0*/  UMOV UR14, UR4 ;  /* 0x00000004000e7c82 */ /* 0x000fe40008000000 */
[----:B------:R-:W-:-:S06]  /*0700*/  UISETP.GT.AND UP0, UPT, UR14, -0x1, UPT ;  /* 0xffffffff0e00788c */ /* 0x000fcc000bf04270 */
[----:B------:R-:W-:-:S13]  /*0710*/  PLOP3.LUT P0, PT, PT, PT, UP0, 0x80, 0x0 ;  /* 0x000000000000781c */ /* 0x000fda0003f0f008 */
[----:B------:R-:W-:Y:S05]  /*0720*/  @P0 BRA `(.L_x_572) ;  /* 0x0000009000000947 */ /* 0x000fea0003800000 */
[----:B------:R-:W-:Y:S02]  /*0730*/  ULDC UR4, c[0x0][0x32c] ;  /* 0x0000cb0000047ab9 */ /* 0x000fe40000000800 */
[----:B------:R-:W-:Y:S02]  /*0740*/  UISETP.NE.AND UP0, UPT, UR4, 0x1, UPT ;  /* 0x000000010400788c */ /* 0x000fe4000bf05270 */
[----:B------:R-:W-:Y:S02]  /*0750*/  ULOP3.LUT UR14, URZ, UR14, URZ, 0x33, !UPT ;  /* 0x0000000e3f0e7292 */ /* 0x000fe4000f8e333f */
[----:B------:R-:W-:Y:S02]  /*0760*/  ULDC.64 UR4, c[0x0][0x330] ;  /* 0x0000cc0000047ab9 */ /* 0x000fe40000000a00 */
[----:B------:R-:W-:-:S07]  /*0770*/  UIMAD.WIDE.U32 UR16, UR14, UR4, URZ ;  /* 0x000000040e1072a5 */ /* 0x000fce000f8e003f */
[----:B------:R-:W-:Y:S02]  /*0780*/  @UP0 UMOV UR15, UR17 ;  /* 0x00000011000f0c82 */ /* 0x000fe40008000000 */
[----:B------:R-:W-:-:S04]  /*0790*/  @UP0 USHF.R.U32.HI UR14, URZ, UR5, UR15 ;  /* 0x000000053f0e0299 */ /* 0x000fc8000801160f */
[----:B------:R-:W-:Y:S01]  /*07a0*/  ULOP3.LUT UR14, URZ, UR14, URZ, 0x33, !UPT ;  /* 0x0000000e3f0e7292 */ /* 0x000fe2000f8e333f */
[----:B------:R-:W-:Y:S05]  /*07b0*/  BRA `(.L_x_573) ;  /* 0x0000006000007947 */ /* 0x000fea0003800000 */
.L_x_572:
[----:B------:R-:W-:Y:S02]  /*07c0*/  ULDC UR4, c[0x0][0x32c] ;  /* 0x0000cb0000047ab9 */ /* 0x000fe40000000800 */
[----:B------:R-:W-:-:S03]  /*07d0*/  UISETP.NE.AND UP0, UPT, UR4, 0x1, UPT ;  /* 0x000000010400788c */ /* 0x000fc6000bf05270 */
[----:B------:R-:W-:Y:S02]  /*07e0*/  ULDC.64 UR4, c[0x0][0x330] ;  /* 0x0000cc0000047ab9 */ /* 0x000fe40000000a00 */
[----:B------:R-:W-:-:S07]  /*07f0*/  UIMAD.WIDE.U32 UR16, UR14, UR4, URZ ;  /* 0x000000040e1072a5 */ /* 0x000fce000f8e003f */
[----:B------:R-:W-:Y:S02]  /*0800*/  @UP0 UMOV UR15, UR17 ;  /* 0x00000011000f0c82 */ /* 0x000fe40008000000 */
[----:B------:R-:W-:Y:S02]  /*0810*/  @UP0 USHF.R.U32.HI UR14, URZ, UR5, UR15 ;  /* 0x000000053f0e0299 */ /* 0x000fe4000801160f */
.L_x_573:
[----:B------:R-:W-:Y:S02]  /*0820*/  ULDC UR4, c[0x0][0x32c] ;  /* 0x0000cb0000047ab9 */ /* 0x000fe40000000800 */
[----:B------:R-:W-:-:S04]  /*0830*/  UIMAD UR4, UR14, UR4, URZ ;  /* 0x000000040e0472a4 */ /* 0x000fc8000f8e023f */
[----:B------:R-:W-:-:S04]  /*0840*/  UISETP.LT.AND UP0, UPT, UR8, UR4, UPT ;  /* 0x000000040800728c */ /* 0x000fc8000bf01270 */
[----:B------:R-:W-:-:S04]  /*0850*/  USEL UR8, UR8, UR4, !UP0 ;  /* 0x0000000408087287 */ /* 0x000fc8000c000000 */
.L_x_571:
[----:B------:R-:W-:-:S04]  /*0860*/  UIMAD.WIDE UR4, UR8, 0x2aaaaaab, URZ ;  /* 0x2aaaaaab080478a5 */ /* 0x000fc8000f8e023f */
[----:B------:R-:W-:-:S04]  /*0870*/  USHF.R.U32.HI UR4, URZ, 0x1f, UR5 ;  /* 0x0000001f3f047899 */ /* 0x000fc80008011605 */
[----:B------:R-:W-:-:S03]  /*0880*/  ULEA.HI.SX32 UR4, UR5, UR4, 0x1d ;  /* 0x0000000405047291 */ /* 0x000fc6000f8fea3f */
[----:B------:R-:W-:Y:S02]  /*0890*/  ULDC UR5, c[0x0][0x338] ;  /* 0x0000ce0000057ab9 */ /* 0x000fe40000000800 */
[----:B------:R-:W-:-:S04]  /*08a0*/  UISETP.LT.AND UP0, UPT, URZ, UR4, UPT ;  /* 0x000000043f00728c */ /* 0x000fc8000bf01270 */
[----:B------:R-:W-:Y:S02]  /*08b0*/  USEL UR8, URZ, UR4, !UP0 ;  /* 0x000000043f087287 */ /* 0x000fe4000c000000 */
[----:B------:R-:W-:Y:S02]  /*08c0*/  USHF.R.U32.HI UR4, URZ, 0x10, UR7 ;  /* 0x000000103f047899 */ /* 0x000fe40008011607 */
[----:B------:R-:W-:Y:S02]  /*08d0*/  UISETP.GT.AND UP0, UPT, UR24, UR8, UPT ;  /* 0x000000081800728c */ /* 0x000fe4000bf04270 */
[----:B------:R-:W-:-:S04]  /*08e0*/  UISETP.NE.AND UP1, UPT, UR4, URZ, UPT ;  /* 0x0000003f0400728c */ /* 0x000fc8000bf25270 */
[----:B------:R-:W-:Y:S01]  /*08f0*/  PLOP3.LUT P0, PT, PT, PT, UP0, 0x80, 0x0 ;  /* 0x000000000000781c */ /* 0x000fe20003f0f008 */
[----:B------:R-:W-:-:S03]  /*0900*/  USEL UR5, UR4, UR5, UP1 ;  /* 0x0000000504057287 */ /* 0x000fc60008800000 */
[----:B------:R-:W-:-:S09]  /*0910*/  UMOV UR4, URZ ;  /* 0x0000003f00047c82 */ /* 0x000fd20008000000 */
[----:B------:R-:W-:Y:S05]  /*0920*/  @!P0 BRA `(.L_x_574) ;  /* 0x0000021000008947 */ /* 0x000fea0003800000 */
[----:B------:R-:W-:Y:S01]  /*0930*/  IMAD.U32 R3, RZ, RZ, UR5 ;  /* 0x00000005ff037e24 */ /* 0x000fe2000f8e00ff */
[----:B------:R-:W-:Y:S02]  /*0940*/  UIADD3 UR17, UR5, -0x1, UR24 ;  /* 0xffffffff05117890 */ /* 0x000fe4000fffe018 */
[----:B------:R-:W-:Y:S02]  /*0950*/  UMOV UR18, URZ ;  /* 0x0000003f00127c82 */ /* 0x000fe40008000000 */
[----:B------:R-:W-:Y:S01]  /*0960*/  IABS R0, R3 ;  /* 0x0000000300007213 */ /* 0x000fe20000000000 */
[----:B------:R-:W-:-:S03]  /*0970*/  UIADD3 UR17, -UR8, UR17, URZ ;  /* 0x0000001108117290 */ /* 0x000fc6000fffe13f */
        /* <DEDUP_REMOVED lines=24> */
[----:B------:R-:W-:-:S05]  /*0b00*/  UISETP.NE.AND UP1, UPT, UR5, URZ, UPT ;  /* 0x0000003f0500728c */ /* 0x000fca000bf25270 */
[----:B------:R-:W-:Y:S02]  /*0b10*/  UMOV UR4, UR19 ;  /* 0x0000001300047c82 */ /* 0x000fe40008000000 */
[----:B------:R-:W-:-:S04]  /*0b20*/  @!UP0 UIADD3 UR4, -UR4, URZ, URZ ;  /* 0x0000003f04048290 */ /* 0x000fc8000fffe13f */
[----:B------:R-:W-:Y:S02]  /*0b30*/  @!UP1 ULOP3.LUT UR4, URZ, UR5, URZ, 0x33, !UPT ;  /* 0x000000053f049292 */ /* 0x000fe4000f8e333f */
.L_x_574:
[----:B------:R-:W-:Y:S01]  /*0b40*/  ULOP3.LUT UR7, UR7, 0xffff, URZ, 0xc0, !UPT ;  /* 0x0000ffff07077892 */ /* 0x000fe2000f8ec03f */
[----:B------:R-:W-:Y:S01]  /*0b50*/  PLOP3.LUT P4, PT, PT, PT, PT, 0x80, 0x0 ;  /* 0x000000000000781c */ /* 0x000fe20003f8f070 */
[----:B------:R-:W-:Y:S01]  /*0b60*/  CS2R R20, SRZ ;  /* 0x0000000000147805 */ /* 0x000fe2000001ff00 */
[----:B------:R-:W-:Y:S01]  /*0b70*/  CS2R R18, SRZ ;  /* 0x0000000000127805 */ /* 0x000fe2000001ff00 */
[----:B------:R-:W-:Y:S01]  /*0b80*/  UIMAD UR8, UR7, UR4, UR8 ;  /* 0x00000004070872a4 */ /* 0x000fe2000f8e0208 */
        /* <DEDUP_REMOVED lines=73> */
[----:B------:R-:W-:Y:S02]  /*1020*/  UISETP.NE.AND.EX UP0, UPT, URZ, UR5, UPT, UP0 ;  /* 0x000000053f00728c */ /* 0x000fe4000bf05300 */
[----:B------:R-:W-:-:S04]  /*1030*/  UISETP.NE.AND UP1, UPT, UR13, URZ, UPT ;  /* 0x0000003f0d00728c */ /* 0x000fc8000bf25270 */
[----:B------:R-:W-:-:S05]  /*1040*/  PLOP3.LUT P2, PT, PT, PT, UP0, 0x80, 0x0 ;  /* 0x000000000000781c */ /* 0x000fca0003f4f008 */
[----:B------:R-:W-:Y:S02]  /*1050*/  @UP0 UMOV UR4, 0x4 ;  /* 0x0000000400040882 */ /* 0x000fe40000000000 */
[----:B------:R-:W-:-:S06]  /*1060*/  @UP0 UIMAD.WIDE UR4, UR6, UR4, UR14 ;  /* 0x00000004060402a5 */ /* 0x000fcc000f8e020e */
[----:B-1----:R-:W-:Y:S02]  /*1070*/  IMAD.U32 R2, RZ, RZ, UR4 ;  /* 0x00000004ff027e24 */ /* 0x002fe4000f8e00ff */
[----:B------:R-:W-:Y:S01]  /*1080*/  IMAD.U32 R3, RZ, RZ, UR5 ;  /* 0x00000005ff037e24 */ /* 0x000fe2000f8e00ff */
[----:B------:R-:W-:Y:S01]  /*1090*/  SHF.R.S32.HI R124, RZ, 0x1f, R132 ;  /* 0x0000001fff7c7819 */ /* 0x000fe20000011484 */
[----:B------:R-:W-:Y:S01]  /*10a0*/  USHF.R.S32.HI UR7, URZ, 0x1f, UR11 ;  /* 0x0000001f3f077899 */ /* 0x000fe2000801140b */
[----:B------:R-:W-:Y:S01]  /*10b0*/  PLOP3.LUT P1, PT, PT, PT, UP1, 0x80, 0x0 ;  /* 0x000000000000781c */ /* 0x000fe20003f2f018 */
[----:B------:R-:W-:Y:S01]  /*10c0*/  ULDC.64 UR4, c[0x0][0x1b8] ;  /* 0x00006e0000047ab9 */ /* 0x000fe20000000a00 */
[----:B------:R1:W3:Y:S01]  /*10d0*/  @P2 LDG.E R7, [R2.64] ;  /* 0x0000001402072981 */ /* 0x0002e2000c1e1900 */
[----:B------:R-:W-:Y:S01]  /*10e0*/  PLOP3.LUT P0, PT, PT, PT, UP1, 0x80, 0x0 ;  /* 0x000000000000781c */ /* 0x000fe20003f0f018 */
[----:B------:R-:W-:Y:S01]  /*10f0*/  UIMAD UR7, UR7, UR4, URZ ;  /* 0x00000004070772a4 */ /* 0x000fe2000f8e023f */
[----:B------:R-:W-:Y:S01]  /*1100*/  LEA.HI R13, R124, R132, RZ, 0x4 ;  /* 0x000000847c0d7211 */ /* 0x000fe200078f20ff */
[----:B------:R-:W-:Y:S01]  /*1110*/  UIMAD.WIDE.U32 UR16, UR11, UR4, URZ ;  /* 0x000000040b1072a5 */ /* 0x000fe2000f8e003f */
[----:B------:R-:W-:Y:S01]  /*1120*/  BSSY B0, `(.L_x_576) ;  /* 0x000004f000007945 */ /* 0x000fe20003800000 */
[----:B------:R-:W-:-:S02]  /*1130*/  UIMAD UR7, UR11, UR5, UR7 ;  /* 0x000000050b0772a4 */ /* 0x000fc4000f8e0207 */
[----:B------:R-:W-:Y:S02]  /*1140*/  USHF.R.S32.HI UR14, URZ, 0x1f, UR6 ;  /* 0x0000001f3f0e7899 */ /* 0x000fe40008011406 */
[----:B------:R-:W-:Y:S02]  /*1150*/  ULDC.64 UR4, c[0x0][0x1c0] ;  /* 0x0000700000047ab9 */ /* 0x000fe40000000a00 */
[----:B------:R-:W-:Y:S02]  /*1160*/  UIADD3 UR17, UR17, UR7, URZ ;  /* 0x0000000711117290 */ /* 0x000fe4000fffe03f */
[----:B------:R-:W-:Y:S02]  /*1170*/  UIMAD UR14, UR14, UR4, URZ ;  /* 0x000000040e0e72a4 */ /* 0x000fe4000f8e023f */
[----:B------:R-:W-:Y:S02]  /*1180*/  UIMAD.WIDE.U32 UR16, UR6, UR4, UR16 ;  /* 0x00000004061072a5 */ /* 0x000fe4000f8e0010 */
[----:B------:R-:W-:-:S02]  /*1190*/  UIMAD UR5, UR6, UR5, UR14 ;  /* 0x00000005060572a4 */ /* 0x000fc4000f8e020e */
[----:B------:R-:W-:Y:S02]  /*11a0*/  ULDC UR4, c[0x0][0x2c4] ;  /* 0x0000b10000047ab9 */ /* 0x000fe40000000800 */
[----:B------:R-:W-:Y:S02]  /*11b0*/  UIADD3 UR5, UR17, UR5, URZ ;  /* 0x0000000511057290 */ /* 0x000fe4000fffe03f */
[----:B------:R-:W-:Y:S01]  /*11c0*/  ULDC UR7, c[0x0][0x168] ;  /* 0x00005a0000077ab9 */ /* 0x000fe20000000800 */
[----:B-1----:R-:W-:Y:S01]  /*11d0*/  LEA.HI R2, R124, R132, RZ, 0x3 ;  /* 0x000000847c027211 */ /* 0x002fe200078f18ff */
[----:B------:R-:W-:Y:S01]  /*11e0*/  IMAD.U32 R3, RZ, RZ, UR17 ;  /* 0x00000011ff037e24 */ /* 0x000fe2000f8e00ff */
[----:B------:R-:W-:Y:S01]  /*11f0*/  UIMAD UR7, UR4, UR7, URZ ;  /* 0x00000007040772a4 */ /* 0x000fe2000f8e023f */
[----:B------:R-:W-:Y:S01]  /*1200*/  IMAD.U32 R3, RZ, RZ, UR5 ;  /* 0x00000005ff037e24 */ /* 0x000fe2000f8e00ff */
[----:B------:R-:W-:Y:S02]  /*1210*/  LOP3.LUT R0, R2, 0xfffffff8, RZ, 0xc0, !PT ;  /* 0xfffffff802007812 */ /* 0x000fe400078ec0ff */
[----:B------:R-:W-:Y:S01]  /*1220*/  SHF.R.S32.HI R15, RZ, 0x3, R2 ;  /* 0x00000003ff0f7819 */ /* 0x000fe20000011402 */
[----:B------:R-:W-:-:S02]  /*1230*/  IMAD.U32 R2, RZ, RZ, UR16 ;  /* 0x00000010ff027e24 */ /* 0x000fc4000f8e00ff */
[----:B------:R-:W-:Y:S01]  /*1240*/  IMAD.IADD R36, R132, 0x1, -R0 ;  /* 0x0000000184247824 */ /* 0x000fe200078e0a00 */
[----:B------:R-:W-:-:S03]  /*1250*/  IADD3 R9, R15, UR26, RZ ;  /* 0x0000001a0f097c10 */ /* 0x000fc6000fffe0ff */
[C---:B------:R-:W-:Y:S01]  /*1260*/  IMAD R129, R36.reuse, 0x10, R15 ;  /* 0x0000001024817824 */ /* 0x040fe200078e020f */
[----:B------:R-:W-:Y:S01]  /*1270*/  ISETP.GE.AND P4, PT, R9, UR7, PT ;  /* 0x0000000709007c0c */ /* 0x000fe2000bf86270 */
[----:B------:R-:W-:-:S03]  /*1280*/  IMAD.SHL.U32 R127, R36, 0x8, RZ ;  /* 0x00000008247f7824 */ /* 0x000fc600078e00ff */
[----:B------:R-:W-:Y:S01]  /*1290*/  IADD3 R5, R129, UR26, RZ ;  /* 0x0000001a81057c10 */ /* 0x000fe2000fffe0ff */
[----:B------:R1:W-:Y:S01]  /*12a0*/  STL [R1+0x14], R129 ;  /* 0x0000148101007387 */ /* 0x0003e20000100800 */
[C---:B------:R-:W-:Y:S02]  /*12b0*/  IADD3 R23, R127.reuse, 0x40, RZ ;  /* 0x000000407f177810 */ /* 0x040fe40007ffe0ff */
[----:B------:R-:W-:Y:S01]  /*12c0*/  ISETP.GE.AND P3, PT, R127, c[0x0][0x198], PT ;  /* 0x000066007f007a0c */ /* 0x000fe20003f66270 */
[----:B------:R-:W-:Y:S01]  /*12d0*/  @P1 IMAD.HI.U32 R0, R5, c[0x0][0x2c8], RZ ;  /* 0x0000b20005001a27 */ /* 0x000fe200078e00ff */
[----:B------:R1:W-:Y:S03]  /*12e0*/  STL [R1+0xc], R127 ;  /* 0x00000c7f01007387 */ /* 0x0003e60000100800 */
[----:B------:R-:W-:Y:S01]  /*12f0*/  IMAD.MOV.U32 R4, RZ, RZ, R5 ;  /* 0x000000ffff047224 */ /* 0x000fe200078e0005 */
[----:B------:R-:W-:-:S04]  /*1300*/  @P0 SHF.R.U32.HI R4, RZ, c[0x0][0x2cc], R0 ;  /* 0x0000b300ff040a19 */ /* 0x000fc80000011600 */
[--C-:B------:R-:W-:Y:S01]  /*1310*/  SHF.R.S32.HI R6, RZ, 0x1f, R4.reuse ;  /* 0x0000001fff067819 */ /* 0x100fe20000011404 */
[----:B------:R-:W-:Y:S02]  /*1320*/  IMAD.MOV R0, RZ, RZ, -R4 ;  /* 0x000000ffff007224 */ /* 0x000fe400078e0a04 */
        /* <DEDUP_REMOVED lines=16> */
[----:B------:R-:W-:Y:S01]  /*1430*/  ISETP.GE.AND P0, PT, R23, c[0x0][0x198], PT ;  /* 0x0000660017007a0c */ /* 0x000fe20003f06270 */
[----:B------:R1:W4:Y:S01]  /*1440*/  SHFL.IDX PT, R4, R12, RZ, 0x181f ;  /* 0x00181fff0c047589 */ /* 0x00032200000e0000 */
        /* <DEDUP_REMOVED lines=13> */
[----:B---3--:R1:W3:Y:S01]  /*1520*/  @P2 R2UR UR14, R7 ;  /* 0x00000000070e23c2 */ /* 0x0082e200000e0000 */
[----:B------:R-:W-:Y:S01]  /*1530*/  R2P PR, R18, 0x6 ;  /* 0x0000000612007804 */ /* 0x000fe20000000000 */
[----:B---3--:R-:W-:-:S04]  /*1540*/  @!UP0 UMOV UR14, UR6 ;  /* 0x00000006000e8c82 */ /* 0x008fc80008000000 */
[----:B------:R-:W-:Y:S02]  /*1550*/  SEL R3, R2, 0xfffffff0, !P1 ;  /* 0xfffffff002037807 */ /* 0x000fe40004800000 */
[----:B------:R-:W-:Y:S01]  /*1560*/  SEL R2, R6, 0xffffffe0, !P2 ;  /* 0xffffffe006027807 */ /* 0x000fe20005000000 */
[----:B------:R-:W-:Y:S05]  /*1570*/  @P4 BRA `(.L_x_577) ;  /* 0x0000009000004947 */ /* 0x000fea0003800000 */
[----:B--2-4-:R-:W-:Y:S01]  /*1580*/  SHF.R.S32.HI R0, RZ, 0x1f, R23 ;  /* 0x0000001fff007819 */ /* 0x014fe20000011417 */
        /* <DEDUP_REMOVED lines=8> */
.L_x_577:
[----:B--2-4-:R-:W-:Y:S05]  /*1610*/  BSYNC B0 ;  /* 0x0000000000007941 */ /* 0x014fea0003800000 */
.L_x_576:
        /* <DEDUP_REMOVED lines=15> */
.L_x_579:
[----:B------:R-:W-:Y:S05]  /*1710*/  BSYNC B0 ;  /* 0x0000000000007941 */ /* 0x000fea0003800000 */
.L_x_578:
        /* <DEDUP_REMOVED lines=15> */
.L_x_581:
[----:B------:R-:W-:Y:S05]  /*1810*/  BSYNC B0 ;  /* 0x0000000000007941 */ /* 0x000fea0003800000 */
.L_x_580:
        /* <DEDUP_REMOVED lines=15> */
.L_x_583:
[----:B------:R-:W-:Y:S05]  /*1910*/  BSYNC B0 ;  /* 0x0000000000007941 */ /* 0x000fea0003800000 */
.L_x_582:
        /* <DEDUP_REMOVED lines=15> */
.L_x_585:
[----:B------:R-:W-:Y:S05]  /*1a10*/  BSYNC B0 ;  /* 0x0000000000007941 */ /* 0x000fea0003800000 */
.L_x_584:
        /* <DEDUP_REMOVED lines=15> */
.L_x_587:
[----:B------:R-:W-:Y:S05]  /*1b10*/  BSYNC B0 ;  /* 0x0000000000007941 */ /* 0x000fea0003800000 */
.L_x_586:
        /* <DEDUP_REMOVED lines=15> */
.L_x_589:
[----:B------:R-:W-:Y:S05]  /*1c10*/  BSYNC B0 ;  /* 0x0000000000007941 */ /* 0x000fea0003800000 */
.L_x_588:
[----:B--2---:R-:W-:Y:S01]  /*1c20*/  IMAD.MOV.U32 R0, RZ, RZ, c[0x0][0x2b8] ;  /* 0x0000ae00ff007624 */ /* 0x004fe200078e00ff */
[----:B------:R-:W-:Y:S01]  /*1c30*/  UMOV UR30, 0x30 ;  /* 0x00000030001e7882 */ /* 0x000fe20000000000 */
[----:B------:R-:W-:Y:S01]  /*1c40*/  SHFL.IDX PT, R4, R12, 0x7, 0x181f ;  /* 0x00f81f000c047f89 */ /* 0x000fe200000e0000 */
[----:B------:R-:W-:Y:S01]  /*1c50*/  UIMAD UR17, UR24, UR30, -0x30 ;  /* 0xffffffd0181174a4 */ /* 0x000fe2000f8e021e */
[----:B------:R-:W-:Y:S01]  /*1c60*/  IADD3 R6, R9, 0x70, RZ ;  /* 0x0000007009067810 */ /* 0x000fe20007ffe0ff */
[----:B------:R-:W-:Y:S01]  /*1c70*/  IMAD.SHL.U32 R252, R10, 0x2, RZ ;  /* 0x000000020afc7824 */ /* 0x000fe200078e00ff */
[----:B------:R-:W-:Y:S01]  /*1c80*/  ISETP.NE.AND P4, PT, R0, 0x1, PT ;  /* 0x000000010000780c */ /* 0x000fe20003f85270 */
[----:B----4-:R-:W2:Y:S01]  /*1c90*/  SHFL.IDX PT, R5, R11, 0x7, 0x181f ;  /* 0x00f81f000b057f89 */ /* 0x010ea200000e0000 */
[----:B------:R-:W-:Y:S01]  /*1ca0*/  ISETP.GE.AND P2, PT, R6, UR7, PT ;  /* 0x0000000706007c0c */ /* 0x000fe2000bf46270 */
[----:B------:R-:W-:Y:S01]  /*1cb0*/  USHF.R.S32.HI UR6, URZ, 0x1f, UR14 ;  /* 0x0000001f3f067899 */ /* 0x000fe2000801140e */
[----:B------:R-:W-:Y:S01]  /*1cc0*/  IADD3 R0, R129, UR17, RZ ;  /* 0x0000001181007c10 */ /* 0x000fe2000fffe0ff */
[----:B------:R-:W-:Y:S01]  /*1cd0*/  ULDC.64 UR4, c[0x0][0x2b0] ;  /* 0x0000ac0000047ab9 */ /* 0x000fe20000000a00 */
[----:B------:R-:W-:Y:S01]  /*1ce0*/  SHF.R.S32.HI R7, RZ, 0x1f, R23 ;  /* 0x0000001fff077819 */ /* 0x000fe20000011417 */
[----:B------:R-:W-:Y:S01]  /*1cf0*/  UIMAD UR6, UR6, UR4, URZ ;  /* 0x00000004060672a4 */ /* 0x000fe2000f8e023f */
[C---:B------:R-:W-:Y:S01]  /*1d00*/  IADD3 R8, R0.reuse, UR10, RZ ;  /* 0x0000000a00087c10 */ /* 0x040fe2000fffe0ff */
[----:B------:R-:W-:Y:S01]  /*1d10*/  UIMAD.WIDE.U32 UR18, UR14, UR4, URZ ;  /* 0x000000040e1272a5 */ /* 0x000fe2000f8e003f */
[----:B------:R-:W-:Y:S01]  /*1d20*/  ISETP.GE.AND P5, PT, R0, UR9, PT ;  /* 0x0000000900007c0c */ /* 0x000fe2000bfa6270 */
[----:B------:R-:W-:Y:S01]  /*1d30*/  UIMAD UR5, UR14, UR5, UR6 ;  /* 0x000000050e0572a4 */ /* 0x000fe2000f8e0206 */
[----:B------:R-:W-:-:S02]  /*1d40*/  IMAD.MOV.U32 R242, RZ, RZ, RZ ;  /* 0x000000fffff27224 */ /* 0x000fc400078e00ff */
[----:B------:R-:W-:Y:S01]  /*1d50*/  @P4 IMAD.HI.U32 R6, R8, c[0x0][0x2bc], RZ ;  /* 0x0000af0008064a27 */ /* 0x000fe200078e00ff */
[----:B------:R-:W-:Y:S01]  /*1d60*/  ISETP.GT.OR P5, PT, R129, 0x2f, P5 ;  /* 0x0000002f8100780c */ /* 0x000fe20002fa4670 */
[----:B------:R-:W-:Y:S02]  /*1d70*/  UIADD3 UR7, UR19, UR5, URZ ;  /* 0x0000000513077290 */ /* 0x000fe4000fffe03f */
[----:B------:R-:W-:Y:S01]  /*1d80*/  IMAD.MOV.U32 R0, RZ, RZ, R8 ;  /* 0x000000ffff007224 */ /* 0x000fe200078e0008 */
[----:B------:R-:W-:Y:S01]  /*1d90*/  @P4 SHF.R.U32.HI R0, RZ, c[0x0][0x2c0], R6 ;  /* 0x0000b000ff004a19 */ /* 0x000fe20000011606 */
[----:B------:R-:W-:Y:S01]  /*1da0*/  USHF.R.S32.HI UR16, URZ, 0x1f, UR11 ;  /* 0x0000001f3f107899 */ /* 0x000fe2000801140b */
[----:B------:R-:W-:Y:S01]  /*1db0*/  LEA.HI R6, R7, R23, RZ, 0x3 ;  /* 0x0000001707067211 */ /* 0x000fe200078f18ff */
[----:B------:R-:W-:-:S03]  /*1dc0*/  ULDC.64 UR4, c[0x0][0x1e8] ;  /* 0x00007a0000047ab9 */ /* 0x000fc60000000a00 */
[----:B------:R-:W-:Y:S01]  /*1dd0*/  LOP3.LUT R126, R6, 0xfffffff8, RZ, 0xc0, !PT ;  /* 0xfffffff8067e7812 */ /* 0x000fe200078ec0ff */
[--C-:B-123--:R-:W-:Y:S02]  /*1de0*/  @!P2 IMAD.WIDE R10, R127, 0x2, R4.reuse ;  /* 0x000000027f0aa825 */ /* 0x10efe400078e0204 */
[----:B------:R-:W-:Y:S02]  /*1df0*/  @!P5 IADD3 R7, P1, R0, UR18, RZ ;  /* 0x000000120007dc10 */ /* 0x000fe4000ff3e0ff */
[----:B------:R-:W-:Y:S01]  /*1e00*/  @!P2 IMAD.WIDE R4, R126, 0x2, R4 ;  /* 0x000000027e04a825 */ /* 0x000fe200078e0204 */
[----:B------:R-:W-:Y:S01]  /*1e10*/  @!PT LDS RZ, [RZ] ;  /* 0x00000000fffff984 */ /* 0x000fe20000000800 */
[----:B------:R1:W-:Y:S01]  /*1e20*/  @!P2 LDGSTS.E.BYPASS.LTC128B.128 [R252+0x9900], [R10.64], !P3 ;  /* 0x099000000afcafae */ /* 0x0003e2000d901d54 */
[----:B------:R-:W-:Y:S02]  /*1e30*/  @!P5 LEA.HI.X.SX32 R9, R0, UR7, 0x1, P1 ;  /* 0x000000070009dc11 */ /* 0x000fe400088f0eff */
[C---:B------:R-:W-:Y:S01]  /*1e40*/  @!P5 LEA R6, P1, R7.reuse, c[0x0][0x2a0], 0x2 ;  /* 0x0000a8000706da11 */ /* 0x040fe200078210ff */
[----:B------:R2:W-:Y:S03]  /*1e50*/  @!P2 LDGSTS.E.BYPASS.LTC128B.128 [R252+0xd900], [R4.64], !P0 ;  /* 0x0d90000004fcafae */ /* 0x0005e6000c101d54 */
[----:B------:R-:W-:Y:S01]  /*1e60*/  @!P5 LEA.HI.X R7, R7, c[0x0][0x2a4], R9, 0x2, P1 ;  /* 0x0000a9000707da11 */ /* 0x000fe200008f1409 */
[----:B------:R-:W0:Y:S04]  /*1e70*/  LDGDEPBAR ;  /* 0x00000000000079af */ /* 0x000e280000000000 */
[----:B------:R-:W-:Y:S01]  /*1e80*/  BAR.SYNC.DEFER_BLOCKING 0x0 ;  /* 0x0000000000007b1d */ /* 0x000fe20000010000 */
[----:B------:R-:W-:-:S04]  /*1e90*/  UIMAD UR6, UR16, UR4, URZ ;  /* 0x00000004100672a4 */ /* 0x000fc8000f8e023f */
[----:B------:R-:W-:Y:S01]  /*1ea0*/  UIMAD UR6, UR11, UR5, UR6 ;  /* 0x000000050b0672a4 */ /* 0x000fe2000f8e0206 */
[----:B------:R-:W-:Y:S01]  /*1eb0*/  ISETP.GE.AND P6, PT, R127, c[0x0][0x1d4], PT ;  /* 0x000075007f007a0c */ /* 0x000fe20003fc6270 */
[----:B------:R-:W-:Y:S01]  /*1ec0*/  UIMAD.WIDE.U32 UR14, UR11, UR4, URZ ;  /* 0x000000040b0e72a5 */ /* 0x000fe2000f8e003f */
[----:B------:R-:W-:Y:S01]  /*1ed0*/  SHF.R.S32.HI R12, RZ, 0x4, R13 ;  /* 0x00000004ff0c7819 */ /* 0x000fe2000001140d */
[----:B------:R-:W-:Y:S01]  /*1ee0*/  UIMAD UR30, UR24, -0x30, UR30 ;  /* 0xffffffd0181e78a4 */ /* 0x000fe2000f8e021e */
[----:B------:R-:W-:Y:S01]  /*1ef0*/  LEA.HI R123, R124, R132, RZ, 0x5 ;  /* 0x000000847c7b7211 */ /* 0x000fe200078f28ff */
[----:B------:R-:W-:Y:S01]  /*1f00*/  UIADD3 UR6, UR15, UR6, URZ ;  /* 0x000000060f067290 */ /* 0x000fe2000fffe03f */
[----:B------:R-:W-:Y:S01]  /*1f10*/  SHF.R.S32.HI R128, RZ, 0x1f, R127 ;  /* 0x0000001fff807819 */ /* 0x000fe2000001147f */
[----:B------:R-:W-:Y:S01]  /*1f20*/  UIADD3 UR27, UR30, UR9, URZ ;  /* 0x000000091e1b7290 */ /* 0x000fe2000fffe03f */
[----:B------:R-:W-:Y:S01]  /*1f30*/  STL [R1+0x34], R126 ;  /* 0x0000347e01007387 */ /* 0x000fe20000100800 */
[----:B------:R-:W-:-:S04]  /*1f40*/  ULDC.64 UR4, c[0x0][0x210] ;  /* 0x0000840000047ab9 */ /* 0x000fc80000000a00 */
[----:B------:R-:W-:-:S04]  /*1f50*/  IADD3 R37, -R15, UR27, RZ ;  /* 0x0000001b0f257c10 */ /* 0x000fc8000fffe1ff */
[C---:B------:R-:W-:Y:S01]  /*1f60*/  ISETP.GE.AND P2, PT, R37.reuse, 0x1, PT ;  /* 0x000000012500780c */ /* 0x040fe20003f46270 */
[----:B------:R3:W4:Y:S01]  /*1f70*/  @!P5 LDG.E R242, [R6.64] ;  /* 0x0000001406f2d981 */ /* 0x000722000c1e1900 */
[----:B------:R-:W-:Y:S01]  /*1f80*/  IMAD.MOV R0, RZ, RZ, -R0 ;  /* 0x000000ffff007224 */ /* 0x000fe200078e0a00 */
[----:B------:R-:W-:Y:S01]  /*1f90*/  ISETP.GE.AND P1, PT, R37, 0x11, PT ;  /* 0x000000112500780c */ /* 0x000fe20003f26270 */
[----:B------:R-:W-:Y:S01]  /*1fa0*/  UIMAD UR16, UR16, UR4, URZ ;  /* 0x00000004101072a4 */ /* 0x000fe2000f8e023f */
[----:B------:R-:W-:Y:S01]  /*1fb0*/  ISETP.GE.AND P5, PT, R23, c[0x0][0x1d4], PT ;  /* 0x0000750017007a0c */ /* 0x000fe20003fa6270 */
[----:B------:R-:W-:Y:S01]  /*1fc0*/  IMAD R243, R0, c[0x0][0x2b8], R8 ;  /* 0x0000ae0000f37a24 */ /* 0x000fe200078e0208 */
[----:B------:R-:W-:Y:S01]  /*1fd0*/  SHF.R.S32.HI R122, RZ, 0x5, R123 ;  /* 0x00000005ff7a7819 */ /* 0x000fe2000001147b */
[----:B------:R-:W-:Y:S01]  /*1fe0*/  UIMAD.WIDE.U32 UR22, UR11, UR4, URZ ;  /* 0x000000040b1672a5 */ /* 0x000fe2000f8e003f */
[----:B------:R-:W-:Y:S01]  /*1ff0*/  STL [R1+0x40], R128 ;  /* 0x0000408001007387 */ /* 0x000fe20000100800 */
[----:B--2---:R-:W-:Y:S01]  /*2000*/  IMAD.WIDE.U32 R4, R243, c[0x0][0x1e0], RZ ;  /* 0x00007800f3047a25 */ /* 0x004fe200078e00ff */
[----:B------:R-:W-:Y:S01]  /*2010*/  SHF.R.S32.HI R16, RZ, 0x1f, R243 ;  /* 0x0000001fff107819 */ /* 0x000fe200000114f3 */
[----:B------:R-:W-:Y:S01]  /*2020*/  UIMAD UR16, UR11, UR5, UR16 ;  /* 0x000000050b1072a4 */ /* 0x000fe2000f8e0210 */
[----:B------:R-:W-:Y:S01]  /*2030*/  SEL R125, RZ, 0x10, P5 ;  /* 0x00000010ff7d7807 */ /* 0x000fe20002800000 */
[----:B------:R-:W-:-:S02]  /*2040*/  UIADD3 UR4, UR24, -0x1, URZ ;  /* 0xffffffff18047890 */ /* 0x000fc4000fffe03f */
[----:B------:R-:W-:Y:S01]  /*2050*/  IMAD R0, R16, c[0x0][0x1e0], RZ ;  /* 0x0000780010007a24 */ /* 0x000fe200078e02ff */
[----:B------:R-:W-:Y:S02]  /*2060*/  UIADD3 UR16, UR23, UR16, URZ ;  /* 0x0000001017107290 */ /* 0x000fe4000fffe03f */
[----:B------:R-:W-:Y:S01]  /*2070*/  UISETP.GT.AND UP0, UPT, UR4, UR8, UPT ;  /* 0x000000080400728c */ /* 0x000fe2000bf04270 */
[----:B------:R-:W-:-:S04]  /*2080*/  IMAD R0, R243, c[0x0][0x1e4], R0 ;  /* 0x00007900f3007a24 */ /* 0x000fc800078e0200 */
[----:B------:R-:W-:Y:S02]  /*2090*/  IMAD.IADD R5, R5, 0x1, R0 ;  /* 0x0000000105057824 */ /* 0x000fe400078e0200 */
[----:B---3--:R-:W-:Y:S01]  /*20a0*/  IMAD R7, R243, c[0x0][0x1e0], RZ ;  /* 0x00007800f3077a24 */ /* 0x008fe200078e02ff */
[----:B----4-:R-:W-:Y:S01]  /*20b0*/  SHF.R.S32.HI R17, RZ, 0x1f, R242 ;  /* 0x0000001fff117819 */ /* 0x010fe200000114f2 */
[----:B------:R-:W-:-:S04]  /*20c0*/  IMAD.WIDE.U32 R4, R242, c[0x0][0x1f0], R4 ;  /* 0x00007c00f2047a25 */ /* 0x000fc800078e0004 */
[----:B------:R-:W-:Y:S01]  /*20d0*/  IMAD R6, R17, c[0x0][0x1f0], RZ ;  /* 0x00007c0011067a24 */ /* 0x000fe200078e02ff */
[----:B------:R-:W-:-:S03]  /*20e0*/  IADD3 R0, P0, R4, UR14, RZ ;  /* 0x0000000e04007c10 */ /* 0x000fc6000ff1e0ff */
[----:B------:R-:W-:-:S05]  /*20f0*/  IMAD R6, R242, c[0x0][0x1f4], R6 ;  /* 0x00007d00f2067a24 */ /* 0x000fca00078e0206 */
[----:B------:R-:W-:Y:S01]  /*2100*/  IADD3.X R4, R5, UR6, R6, P0, !PT ;  /* 0x0000000605047c10 */ /* 0x000fe200087fe406 */
[----:B------:R-:W-:Y:S01]  /*2110*/  IMAD.U32 R5, RZ, RZ, UR11 ;  /* 0x0000000bff057e24 */ /* 0x000fe2000f8e00ff */
[----:B------:R-:W-:Y:S01]  /*2120*/  LEA R8, P0, R0, c[0x0][0x1c8], 0x1 ;  /* 0x0000720000087a11 */ /* 0x000fe200078008ff */
[----:B------:R-:W-:-:S03]  /*2130*/  IMAD R6, R242, c[0x0][0x1f0], R7 ;  /* 0x00007c00f2067a24 */ /* 0x000fc600078e0207 */
[----:B------:R-:W-:Y:S01]  /*2140*/  LEA.HI.X R0, R0, c[0x0][0x1cc], R4, 0x1, P0 ;  /* 0x0000730000007a11 */ /* 0x000fe200000f0c04 */
[----:B------:R-:W-:Y:S01]  /*2150*/  IMAD R6, R5, c[0x0][0x1e8], R6 ;  /* 0x00007a0005067a24 */ /* 0x000fe200078e0206 */
[----:B------:R-:W-:Y:S01]  /*2160*/  SHFL.IDX PT, R4, R8, RZ, 0x181f ;  /* 0x00181fff08047589 */ /* 0x000fe200000e0000 */
[----:B------:R-:W-:-:S03]  /*2170*/  ISETP.GT.AND P0, PT, R37, 0x20, PT ;  /* 0x000000202500780c */ /* 0x000fc60003f04270 */
[----:B------:R-:W1:Y:S01]  /*2180*/  SHFL.IDX PT, R5, R0, RZ, 0x181f ;  /* 0x00181fff00057589 */ /* 0x000e6200000e0000 */
[----:B------:R-:W-:-:S03]  /*2190*/  LEA R6, R6, c[0x0][0x1c8], 0x1 ;  /* 0x0000720006067a11 */ /* 0x000fc600078e08ff */
[----:B------:R-:W-:Y:S04]  /*21a0*/  SHFL.IDX PT, R8, R8, 0x1, 0x181f ;  /* 0x00381f0008087f89 */ /* 0x000fe800000e0000 */
[----:B------:R-:W2:Y:S04]  /*21b0*/  SHFL.IDX PT, R9, R0, 0x1, 0x181f ;  /* 0x00381f0000097f89 */ /* 0x000ea800000e0000 */
[----:B------:R-:W-:Y:S04]  /*21c0*/  SHFL.IDX PT, R6, R6, 0x2, 0x181f ;  /* 0x00581f0006067f89 */ /* 0x000fe800000e0000 */
[----:B------:R3:W4:Y:S01]  /*21d0*/  SHFL.IDX PT, R7, R0, 0x2, 0x181f ;  /* 0x00581f0000077f89 */ /* 0x00072200000e0000 */
[----:B-1----:R-:W-:-:S05]  /*21e0*/  @P2 IMAD.WIDE R10, R127, 0x2, R4 ;  /* 0x000000027f0a2825 */ /* 0x002fca00078e0204 */
[----:B------:R1:W-:Y:S01]  /*21f0*/  @P2 LDGSTS.E.BYPASS.LTC128B.128 [R252+0x3100], [R10.64], !P6 ;  /* 0x031000000afc2fae */ /* 0x0003e2000f101d54 */
[----:B---3--:R-:W-:-:S04]  /*2200*/  LEA.HI R0, R13, R12, RZ, 0x1 ;  /* 0x0000000c0d007211 */ /* 0x008fc800078f08ff */
[----:B------:R-:W-:-:S05]  /*2210*/  LOP3.LUT R0, R0, 0xfffffffe, RZ, 0xc0, !PT ;  /* 0xfffffffe00007812 */ /* 0x000fca00078ec0ff */
[----:B------:R-:W-:Y:S02]  /*2220*/  IMAD.IADD R14, R12, 0x1, -R0 ;  /* 0x000000010c0e7824 */ /* 0x000fe400078e0a00 */
[----:B--2---:R-:W-:-:S04]  /*2230*/  @P1 IMAD.WIDE R12, R127, 0x2, R8 ;  /* 0x000000027f0c1825 */ /* 0x004fc800078e0208 */
[----:B------:R-:W-:-:S04]  /*2240*/  @P1 IMAD.WIDE R8, R126, 0x2, R8 ;  /* 0x000000027e081825 */ /* 0x000fc800078e0208 */
[----:B-1----:R-:W-:-:S04]  /*2250*/  @P2 IMAD.WIDE R10, R126, 0x2, R4 ;  /* 0x000000027e0a2825 */ /* 0x002fc800078e0204 */
[--C-:B----4-:R-:W-:Y:S01]  /*2260*/  @P0 IMAD.WIDE R4, R127, 0x2, R6.reuse ;  /* 0x000000027f040825 */ /* 0x110fe200078e0206 */
[----:B------:R1:W-:Y:S01]  /*2270*/  @P2 LDGSTS.E.BYPASS.LTC128B.128 [R252+0x4900], [R10.64], !P5 ;  /* 0x049000000afc2fae */ /* 0x0003e2000e901d54 */
[----:B------:R-:W-:Y:S02]  /*2280*/  ISETP.GE.AND P2, PT, R23, c[0x0][0x1d4], PT ;  /* 0x0000750017007a0c */ /* 0x000fe40003f46270 */
[----:B------:R-:W-:Y:S01]  /*2290*/  @P0 IMAD.WIDE R6, R126, 0x2, R6 ;  /* 0x000000027e060825 */ /* 0x000fe200078e0206 */
[----:B------:R2:W-:Y:S03]  /*22a0*/  @P1 LDGSTS.E.BYPASS.LTC128B.128 [R252+0x3900], [R12.64], !P6 ;  /* 0x039000000cfc1fae */ /* 0x0005e6000f101d54 */
[C---:B------:R-:W-:Y:S01]  /*22b0*/  IMAD.SHL.U32 R0, R36.reuse, 0x40, RZ ;  /* 0x0000004024007824 */ /* 0x040fe200078e00ff */
[----:B------:R1:W-:Y:S01]  /*22c0*/  @P1 LDGSTS.E.BYPASS.LTC128B.128 [R252+0x5100], [R8.64], !P5 ;  /* 0x0510000008fc1fae */ /* 0x0003e2000e901d54 */
[----:B------:R-:W-:-:S03]  /*22d0*/  LOP3.LUT P1, RZ, R36, 0x2, RZ, 0xc0, !PT ;  /* 0x0000000224ff7812 */ /* 0x000fc6000782c0ff */
[----:B------:R3:W-:Y:S01]  /*22e0*/  @P0 LDGSTS.E.BYPASS.LTC128B.128 [R252+0x4100], [R4.64], !P6 ;  /* 0x0410000004fc0fae */ /* 0x0007e2000f101d54 */
[----:B------:R-:W-:-:S03]  /*22f0*/  LOP3.LUT R0, R0, 0x1c0, RZ, 0xc0, !PT ;  /* 0x000001c000007812 */ /* 0x000fc600078ec0ff */
[----:B------:R4:W-:Y:S04]  /*2300*/  @P0 LDGSTS.E.BYPASS.LTC128B.128 [R252+0x5900], [R6.64], !P5 ;  /* 0x0590000006fc0fae */ /* 0x0009e8000e901d54 */
[----:B------:R-:W0:Y:S01]  /*2310*/  LDGDEPBAR ;  /* 0x00000000000079af */ /* 0x000e220000000000 */
[----:B---3--:R-:W-:Y:S02]  /*2320*/  IMAD.SHL.U32 R4, R18, 0x40, RZ ;  /* 0x0000004012047824 */ /* 0x008fe400078e00ff */
[----:B------:R-:W-:Y:S02]  /*2330*/  IMAD.SHL.U32 R5, R19, 0x40, RZ ;  /* 0x0000004013057824 */ /* 0x000fe400078e00ff */
[----:B----4-:R-:W-:Y:S01]  /*2340*/  IMAD.SHL.U32 R7, R15, 0x8, RZ ;  /* 0x000000080f077824 */ /* 0x010fe200078e00ff */
[----:B------:R-:W-:-:S04]  /*2350*/  DEPBAR.LE SB0, 0x1 ;  /* 0x000080400000791a */ /* 0x000fc80000000000 */
[----:B------:R-:W-:-:S04]  /*2360*/  DEPBAR.LE SB0, 0x0 ;  /* 0x000080000000791a */ /* 0x000fc80000000000 */
[----:B------:R-:W-:Y:S01]  /*2370*/  IMAD.SHL.U32 R6, R14, 0x8, RZ ;  /* 0x000000080e067824 */ /* 0x000fe200078e00ff */
[----:B------:R-:W-:Y:S02]  /*2380*/  LOP3.LUT R4, R4, 0x1c0, RZ, 0xc0, !PT ;  /* 0x000001c004047812 */ /* 0x000fe400078ec0ff */
[----:B------:R-:W-:Y:S02]  /*2390*/  LOP3.LUT R121, R5, 0xfffffe00, RZ, 0xc0, !PT ;  /* 0xfffffe0005797812 */ /* 0x000fe400078ec0ff */
[----:B------:R-:W-:Y:S02]  /*23a0*/  LOP3.LUT R7, R0, 0x8, R7, 0xf8, !PT ;  /* 0x0000000800077812 */ /* 0x000fe400078ef807 */
[----:B------:R-:W-:Y:S02]  /*23b0*/  LOP3.LUT R5, R4, 0x8, R6, 0xf8, !PT ;  /* 0x0000000804057812 */ /* 0x000fe400078ef806 */
[----:B------:R-:W-:Y:S02]  /*23c0*/  SHF.R.U32.HI R0, RZ, 0x3, R0 ;  /* 0x00000003ff007819 */ /* 0x000fe40000011600 */
[----:B------:R-:W-:-:S02]  /*23d0*/  SHF.R.U32.HI R4, RZ, 0x3, R4 ;  /* 0x00000003ff047819 */ /* 0x000fc40000011604 */
[----:B------:R-:W-:Y:S02]  /*23e0*/  LOP3.LUT R0, R7, R0, RZ, 0x3c, !PT ;  /* 0x0000000007007212 */ /* 0x000fe400078e3cff */
[----:B------:R-:W-:Y:S01]  /*23f0*/  LOP3.LUT R120, R5, R4, RZ, 0x3c, !PT ;  /* 0x0000000405787212 */ /* 0x000fe200078e3cff */
[----:B------:R-:W-:Y:S02]  /*2400*/  IMAD R4, R122, 0x400, R121 ;  /* 0x000004007a047824 */ /* 0x000fe400078e0279 */
[----:B------:R-:W-:Y:S02]  /*2410*/  IMAD R0, R14, 0x200, R0 ;  /* 0x000002000e007824 */ /* 0x000fe400078e0200 */
[----:B------:R-:W-:Y:S02]  /*2420*/  IMAD.IADD R4, R120, 0x1, R4 ;  /* 0x0000000178047824 */ /* 0x000fe400078e0204 */
[----:B------:R-:W-:Y:S01]  /*2430*/  IMAD.SHL.U32 R224, R0, 0x2, RZ ;  /* 0x0000000200e07824 */ /* 0x000fe200078e00ff */
[----:B------:R-:W-:Y:S01]  /*2440*/  BAR.SYNC.DEFER_BLOCKING 0x0 ;  /* 0x0000000000007b1d */ /* 0x000fe20000010000 */
[----:B------:R-:W-:-:S02]  /*2450*/  IMAD.SHL.U32 R231, R4, 0x2, RZ ;  /* 0x0000000204e77824 */ /* 0x000fc400078e00ff */
[----:B------:R-:W-:Y:S01]  /*2460*/  IMAD R0, R16, c[0x0][0x208], RZ ;  /* 0x0000820010007a24 */ /* 0x000fe200078e02ff */
[----:B------:R-:W-:Y:S01]  /*2470*/  IADD3 R235, R224, 0x3120, RZ ;  /* 0x00003120e0eb7810 */ /* 0x000fe20007ffe0ff */
[--C-:B------:R-:W-:Y:S02]  /*2480*/  IMAD R233, R3, 0x2, R231.reuse ;  /* 0x0000000203e97824 */ /* 0x100fe400078e02e7 */
[----:B------:R-:W-:Y:S02]  /*2490*/  IMAD R0, R243, c[0x0][0x20c], R0 ;  /* 0x00008300f3007a24 */ /* 0x000fe400078e0200 */
[C---:B------:R-:W-:Y:S02]  /*24a0*/  IMAD R232, R2.reuse, 0x2, R231 ;  /* 0x0000000202e87824 */ /* 0x040fe400078e02e7 */
[----:B------:R-:W-:Y:S02]  /*24b0*/  IMAD R234, R2, 0x2, R233 ;  /* 0x0000000202ea7824 */ /* 0x000fe400078e02e9 */
[----:B------:R-:W-:Y:S01]  /*24c0*/  IMAD R236, R3, 0x2, R232 ;  /* 0x0000000203ec7824 */ /* 0x000fe200078e02e8 */
[----:B------:R-:W-:Y:S04]  /*24d0*/  LDSM.16.M88.4 R4, [R224+0x3100] ;  /* 0x00310000e004783b */ /* 0x000fe80000000200 */
[----:B--2---:R-:W2:Y:S04]  /*24e0*/  LDSM.16.M88.4 R12, [R231+0x6100] ;  /* 0x00610000e70c783b */ /* 0x004ea80000000200 */
[----:B-1----:R-:W1:Y:S04]  /*24f0*/  LDSM.16.M88.4 R8, [R231+0x8100] ;  /* 0x00810000e708783b */ /* 0x002e680000000200 */
[----:B------:R-:W3:Y:S04]  /*2500*/  LDSM.16.M88.4 R24, [R224+0x3900] ;  /* 0x00390000e018783b */ /* 0x000ee80000000200 */
[----:B------:R-:W4:Y:S01]  /*2510*/  LDSM.16.M88.4 R32, [R224+0x4100] ;  /* 0x00410000e020783b */ /* 0x000f220000000200 */
[-C--:B--2---:R-:W-:Y:S08]  /*2520*/  HMMA.16816.F32 R112, R12, R4.reuse, RZ ;  /* 0x000000040c70723c */ /* 0x084ff000000018ff */
[C---:B-1----:R-:W-:Y:S07]  /*2530*/  HMMA.16816.F32 R68, R8.reuse, R4, RZ ;  /* 0x000000040844723c */ /* 0x042fee00000018ff */
[----:B------:R-:W-:Y:S01]  /*2540*/  IMAD.WIDE.U32 R4, R243, c[0x0][0x208], RZ ;  /* 0x00008200f3047a25 */ /* 0x000fe200078e00ff */
[----:B------:R-:W-:Y:S03]  /*2550*/  HMMA.16816.F32 R72, R8, R6, RZ ;  /* 0x000000060848723c */ /* 0x000fe600000018ff */
[----:B------:R-:W-:-:S02]  /*2560*/  IMAD.IADD R5, R5, 0x1, R0 ;  /* 0x0000000105057824 */ /* 0x000fc400078e0200 */
[----:B------:R-:W-:Y:S02]  /*2570*/  IMAD R0, R17, c[0x0][0x218], RZ ;  /* 0x0000860011007a24 */ /* 0x000fe400078e02ff */
[C---:B------:R-:W-:Y:S01]  /*2580*/  IMAD.WIDE.U32 R4, R242.reuse, c[0x0][0x218], R4 ;  /* 0x00008600f2047a25 */ /* 0x040fe200078e0004 */
[C---:B------:R-:W-:Y:S01]  /*2590*/  HMMA.16816.F32 R116, R12.reuse, R6, RZ ;  /* 0x000000060c74723c */ /* 0x040fe200000018ff */
[----:B------:R-:W-:Y:S06]  /*25a0*/  LDSM.16.M88.4 R16, [R233+0x8100] ;  /* 0x00810000e910783b */ /* 0x000fec0000000200 */
[----:B------:R-:W-:Y:S01]  /*25b0*/  IMAD R6, R242, c[0x0][0x21c], R0 ;  /* 0x00008700f2067a24 */ /* 0x000fe200078e0200 */
[----:B------:R-:W-:Y:S01]  /*25c0*/  IADD3 R0, P0, R4, UR22, RZ ;  /* 0x0000001604007c10 */ /* 0x000fe2000ff1e0ff */
[----:B---3--:R-:W-:Y:S01]  /*25d0*/  HMMA.16816.F32 R92, R12, R24, RZ ;  /* 0x000000180c5c723c */ /* 0x008fe200000018ff */
[----:B------:R-:W-:-:S02]  /*25e0*/  IADD3 R7, R224, 0x3100, RZ ;  /* 0x00003100e0077810 */ /* 0x000fc40007ffe0ff */
[----:B------:R-:W-:Y:S02]  /*25f0*/  IADD3.X R5, R5, UR16, R6, P0, !PT ;  /* 0x0000001005057c10 */ /* 0x000fe400087fe406 */
[C---:B------:R-:W-:Y:S02]  /*2600*/  LEA R4, P0, R0.reuse, c[0x0][0x1f8], 0x1 ;  /* 0x00007e0000047a11 */ /* 0x040fe400078008ff */
[----:B------:R-:W-:Y:S01]  /*2610*/  @P1 IADD3 R235, R7, -0x20, RZ ;  /* 0xffffffe007eb1810 */ /* 0x000fe20007ffe0ff */
[C---:B------:R-:W-:Y:S01]  /*2620*/  HMMA.16816.F32 R60, R8.reuse, R24, RZ ;  /* 0x00000018083c723c */ /* 0x040fe200000018ff */
[----:B------:R-:W-:Y:S01]  /*2630*/  LEA.HI.X R0, R0, c[0x0][0x1fc], R5, 0x1, P0 ;  /* 0x00007f0000007a11 */ /* 0x000fe200000f0c05 */
[----:B------:R-:W1:Y:S01]  /*2640*/  SHFL.IDX PT, R20, R4, 0x2, 0x181f ;  /* 0x00581f0004147f89 */ /* 0x000e6200000e0000 */
[C---:B------:R-:W-:Y:S02]  /*2650*/  IADD3 R241, R235.reuse, 0x800, RZ ;  /* 0x00000800ebf17810 */ /* 0x040fe40007ffe0ff */
[----:B------:R-:W-:Y:S01]  /*2660*/  IADD3 R240, R235, 0x1000, RZ ;  /* 0x00001000ebf07810 */ /* 0x000fe20007ffe0ff */
[----:B------:R-:W2:Y:S01]  /*2670*/  SHFL.IDX PT, R7, R4, 0x1, 0x181f ;  /* 0x00381f0004077f89 */ /* 0x000ea200000e0000 */
[----:B------:R-:W-:Y:S01]  /*2680*/  IMAD.WIDE R24, R127, 0x2, RZ ;  /* 0x000000027f187825 */ /* 0x000fe200078e02ff */
[----:B------:R-:W-:Y:S01]  /*2690*/  HMMA.16816.F32 R56, R8, R26, RZ ;  /* 0x0000001a0838723c */ /* 0x000fe200000018ff */
[C---:B------:R-:W-:Y:S01]  /*26a0*/  IADD3 R239, R235.reuse, 0x1800, RZ ;  /* 0x00001800ebef7810 */ /* 0x040fe20007ffe0ff */
[----:B------:R3:W5:Y:S01]  /*26b0*/  SHFL.IDX PT, R6, R4, RZ, 0x181f ;  /* 0x00181fff04067589 */ /* 0x00076200000e0000 */
[----:B------:R-:W-:-:S02]  /*26c0*/  IADD3 R238, R235, 0x2000, RZ ;  /* 0x00002000ebee7810 */ /* 0x000fc40007ffe0ff */
[----:B------:R-:W-:Y:S01]  /*26d0*/  IADD3 R237, R235, 0x2800, RZ ;  /* 0x00002800ebed7810 */ /* 0x000fe20007ffe0ff */
[----:B------:R-:W5:Y:S02]  /*26e0*/  SHFL.IDX PT, R21, R0, RZ, 0x181f ;  /* 0x00181fff00157589 */ /* 0x000f6400000e0000 */
[----:B------:R-:W-:Y:S02]  /*26f0*/  HMMA.16816.F32 R104, R12, R26, RZ ;  /* 0x0000001a0c68723c */ /* 0x000fe400000018ff */
[----:B------:R-:W5:Y:S04]  /*2700*/  SHFL.IDX PT, R22, R0, 0x1, 0x181f ;  /* 0x00381f0000167f89 */ /* 0x000f6800000e0000 */
[----:B------:R-:W5:Y:S02]  /*2710*/  SHFL.IDX PT, R0, R0, 0x2, 0x181f ;  /* 0x00581f0000007f89 */ /* 0x000f6400000e0000 */
[----:B----4-:R-:W-:Y:S01]  /*2720*/  HMMA.16816.F32 R48, R8, R32, RZ ;  /* 0x000000200830723c */ /* 0x010fe200000018ff */
[C---:B-1----:R-:W-:Y:S01]  /*2730*/  IADD3 R30, P0, R24.reuse, R20, RZ ;  /* 0x00000014181e7210 */ /* 0x042fe20007f1e0ff */
[----:B------:R-:W1:Y:S01]  /*2740*/  LDSM.16.M88.4 R44, [R235] ;  /* 0x00000000eb2c783b */ /* 0x000e620000000200 */
[----:B--2---:R-:W-:-:S03]  /*2750*/  IADD3 R26, P1, R24, R7, RZ ;  /* 0x00000007181a7210 */ /* 0x004fc60007f3e0ff */
[----:B------:R-:W2:Y:S02]  /*2760*/  LDSM.16.M88.4 R40, [R235+0x800] ;  /* 0x00080000eb28783b */ /* 0x000ea40000000200 */
[----:B------:R-:W-:Y:S01]  /*2770*/  HMMA.16816.F32 R64, R8, R34, RZ ;  /* 0x000000220840723c */ /* 0x000fe200000018ff */
[----:B---3--:R-:W-:Y:S01]  /*2780*/  IMAD.WIDE R4, R126, 0x2, RZ ;  /* 0x000000027e047825 */ /* 0x008fe200078e02ff */
[----:B-----5:R-:W-:Y:S01]  /*2790*/  IADD3 R28, P3, R6, R24, RZ ;  /* 0x00000018061c7210 */ /* 0x020fe20007f7e0ff */
[----:B------:R-:W3:Y:S04]  /*27a0*/  LDSM.16.M88.4 R52, [R235+0x1000] ;  /* 0x00100000eb34783b */ /* 0x000ee80000000200 */
[----:B------:R-:W-:Y:S01]  /*27b0*/  IMAD.X R29, R21, 0x1, R25, P3 ;  /* 0x00000001151d7824 */ /* 0x000fe200018e0619 */
[----:B------:R-:W-:Y:S01]  /*27c0*/  ISETP.GE.AND P3, PT, R127, c[0x0][0x1d4], PT ;  /* 0x000075007f007a0c */ /* 0x000fe20003f66270 */
[----:B------:R-:W-:Y:S01]  /*27d0*/  HMMA.16816.F32 R84, R12, R32, RZ ;  /* 0x000000200c54723c */ /* 0x000fe200000018ff */
[----:B------:R-:W-:-:S02]  /*27e0*/  IMAD.X R27, R25, 0x1, R22, P1 ;  /* 0x00000001191b7824 */ /* 0x000fc400008e0616 */
[----:B------:R-:W-:Y:S01]  /*27f0*/  IMAD.X R31, R25, 0x1, R0, P0 ;  /* 0x00000001191f7824 */ /* 0x000fe200000e0600 */
[----:B------:R-:W-:Y:S02]  /*2800*/  IADD3 R24, P0, R6, R4, RZ ;  /* 0x0000000406187210 */ /* 0x000fe40007f1e0ff */
[C---:B------:R-:W-:Y:S02]  /*2810*/  IADD3 R6, P1, R4.reuse, R7, RZ ;  /* 0x0000000704067210 */ /* 0x040fe40007f3e0ff */
[----:B------:R-:W-:Y:S01]  /*2820*/  HMMA.16816.F32 R100, R12, R34, RZ ;  /* 0x000000220c64723c */ /* 0x000fe200000018ff */
[----:B------:R-:W-:Y:S01]  /*2830*/  IMAD.X R25, R21, 0x1, R5, P0 ;  /* 0x0000000115197824 */ /* 0x000fe200000e0605 */
[----:B------:R-:W-:Y:S01]  /*2840*/  IADD3 R4, P0, R4, R20, RZ ;  /* 0x0000001404047210 */ /* 0x000fe20007f1e0ff */
[----:B------:R-:W-:Y:S01]  /*2850*/  IMAD.X R7, R5, 0x1, R22, P1 ;  /* 0x0000000105077824 */ /* 0x000fe200008e0616 */
[----:B------:R-:W-:Y:S01]  /*2860*/  ISETP.LT.OR P1, PT, R37, 0x1, P3 ;  /* 0x000000012500780c */ /* 0x000fe20001f21670 */
[----:B------:R-:W4:Y:S02]  /*2870*/  LDSM.16.M88.4 R20, [R233+0x6100] ;  /* 0x00610000e914783b */ /* 0x000f240000000200 */
[----:B------:R-:W-:Y:S01]  /*2880*/  IMAD.X R5, R5, 0x1, R0, P0 ;  /* 0x0000000105057824 */ /* 0x000fe200000e0600 */
[C---:B------:R-:W-:Y:S01]  /*2890*/  ISETP.LT.OR P0, PT, R37.reuse, 0x1, P2 ;  /* 0x000000012500780c */ /* 0x040fe20001701670 */
[----:B------:R-:W-:Y:S01]  /*28a0*/  IMAD.MOV.U32 R0, RZ, RZ, 0x40 ;  /* 0x00000040ff007424 */ /* 0x000fe200078e00ff */
[----:B-1----:R-:W-:Y:S07]  /*28b0*/  HMMA.16816.F32 R80, R16, R46, R72 ;  /* 0x0000002e1050723c */ /* 0x002fee0000001848 */
[----:B------:R-:W-:Y:S01]  /*28c0*/  @!PT LDS RZ, [RZ] ;  /* 0x00000000fffff984 */ /* 0x000fe20000000800 */
[----:B------:R-:W-:Y:S01]  /*28d0*/  @!PT LDS RZ, [RZ] ;  /* 0x00000000fffff984 */ /* 0x000fe20000000800 */
[----:B------:R-:W-:Y:S01]  /*28e0*/  @!PT LDS RZ, [RZ] ;  /* 0x00000000fffff984 */ /* 0x000fe20000000800 */
[----:B------:R1:W-:Y:S01]  /*28f0*/  LDGSTS.E.BYPASS.LTC128B.128 [R252+0x100], [R28.64], !P1 ;  /* 0x001000001cfc7fae */ /* 0x0003e2000c901d54 */
[----:B------:R-:W-:-:S02]  /*2900*/  ISETP.LT.OR P1, PT, R37, 0x11, P3 ;  /* 0x000000112500780c */ /* 0x000fc40001f21670 */
[C---:B------:R-:W-:Y:S01]  /*2910*/  ISETP.LT.OR P3, PT, R37.reuse, 0x21, P3 ;  /* 0x000000212500780c */ /* 0x040fe20001f61670 */
[----:B------:R5:W-:Y:S01]  /*2920*/  LDGSTS.E.BYPASS.LTC128B.128 [R252+0x1900], [R24.64], !P0 ;  /* 0x0190000018fc7fae */ /* 0x000be2000c101d54 */
[C---:B------:R-:W-:Y:S02]  /*2930*/  ISETP.LT.OR P0, PT, R37.reuse, 0x11, P2 ;  /* 0x000000112500780c */ /* 0x040fe40001701670 */
[----:B------:R-:W-:Y:S01]  /*2940*/  ISETP.LT.OR P2, PT, R37, 0x21, P2 ;  /* 0x000000212500780c */ /* 0x000fe20001741670 */
[C---:B--2---:R-:W-:Y:S06]  /*2950*/  HMMA.16816.F32 R76, R16.reuse, R42, R56 ;  /* 0x0000002a104c723c */ /* 0x044fec0000001838 */
[----:B------:R5:W-:Y:S01]  /*2960*/  LDGSTS.E.BYPASS.LTC128B.128 [R252+0x900], [R26.64], !P1 ;  /* 0x009000001afc7fae */ /* 0x000be2000c901d54 */
[----:B------:R-:W-:Y:S01]  /*2970*/  LOP3.LUT P1, RZ, R36, 0x4, RZ, 0xc0, !PT ;  /* 0x0000000424ff7812 */ /* 0x000fe2000782c0ff */
[----:B------:R-:W-:Y:S02]  /*2980*/  HMMA.16816.F32 R108, R16, R44, R68 ;  /* 0x0000002c106c723c */ /* 0x000fe40000001844 */
[----:B------:R2:W-:Y:S01]  /*2990*/  LDGSTS.E.BYPASS.LTC128B.128 [R252+0x2100], [R6.64], !P0 ;  /* 0x0210000006fc7fae */ /* 0x0005e2000c101d54 */
[----:B------:R-:W-:-:S02]  /*29a0*/  SEL R0, R0, 0xffffffc0, !P1 ;  /* 0xffffffc000007807 */ /* 0x000fc40004800000 */
[----:B------:R-:W-:Y:S01]  /*29b0*/  PLOP3.LUT P0, PT, PT, PT, UP0, 0x80, 0x0 ;  /* 0x000000000000781c */ /* 0x000fe20003f0f008 */
[----:B------:R1:W-:Y:S01]  /*29c0*/  LDGSTS.E.BYPASS.LTC128B.128 [R252+0x1100], [R30.64], !P3 ;  /* 0x011000001efc7fae */ /* 0x0003e2000d901d54 */
[----:B------:R-:W-:Y:S01]  /*29d0*/  ISETP.GT.AND P3, PT, R129, 0x2f, PT ;  /* 0x0000002f8100780c */ /* 0x000fe20003f64270 */
[----:B------:R-:W-:Y:S01]  /*29e0*/  IMAD.IADD R230, R224, 0x1, R0 ;  /* 0x00000001e0e67824 */ /* 0x000fe200078e0200 */
[C---:B------:R-:W-:Y:S01]  /*29f0*/  HMMA.16816.F32 R96, R16.reuse, R40, R60 ;  /* 0x000000281060723c */ /* 0x040fe2000000183c */
[----:B------:R2:W-:Y:S01]  /*2a00*/  LDGSTS.E.BYPASS.LTC128B.128 [R252+0x2900], [R4.64], !P2 ;  /* 0x0290000004fc7fae */ /* 0x0005e2000d101d54 */
[----:B------:R-:W-:Y:S01]  /*2a10*/  IMAD.IADD R229, R0, 0x1, R235 ;  /* 0x0000000100e57824 */ /* 0x000fe200078e02eb */
[----:B------:R-:W-:Y:S02]  /*2a20*/  LOP3.LUT R0, R120, R121, RZ, 0xfc, !PT ;  /* 0x0000007978007212 */ /* 0x000fe400078efcff */
[----:B------:R-:W-:Y:S03]  /*2a30*/  LDSM.16.M88.4 R8, [R232+0x8100] ;  /* 0x00810000e808783b */ /* 0x000fe60000000200 */
[C---:B---3--:R-:W-:Y:S01]  /*2a40*/  HMMA.16816.F32 R88, R16.reuse, R52, R48 ;  /* 0x000000341058723c */ /* 0x048fe20000001830 */
[----:B------:R-:W-:Y:S04]  /*2a50*/  LDSM.16.M88.4 R32, [R230+0x4100] ;  /* 0x00410000e620783b */ /* 0x000fe80000000200 */
[----:B------:R-:W-:Y:S03]  /*2a60*/  LDSM.16.M88.4 R12, [R232+0x6100] ;  /* 0x00610000e80c783b */ /* 0x000fe60000000200 */
[----:B------:R-:W-:Y:S01]  /*2a70*/  HMMA.16816.F32 R72, R16, R54, R64 ;  /* 0x000000361048723c */ /* 0x000fe20000001840 */
[----:B-----5:R-:W3:Y:S04]  /*2a80*/  LDSM.16.M88.4 R24, [R230+0x3900] ;  /* 0x00390000e618783b */ /* 0x020ee80000000200 */
[----:B------:R-:W-:Y:S03]  /*2a90*/  LDSM.16.M88.4 R36, [R229] ;  /* 0x00000000e524783b */ /* 0x000fe60000000200 */
[C---:B----4-:R-:W-:Y:S01]  /*2aa0*/  HMMA.16816.F32 R68, R20.reuse, R44, R112 ;  /* 0x0000002c1444723c */ /* 0x050fe20000001870 */
[----:B-1----:R-:W1:Y:S04]  /*2ab0*/  LDSM.16.M88.4 R28, [R230+0x3100] ;  /* 0x00310000e61c783b */ /* 0x002e680000000200 */
[----:B--2---:R-:W2:Y:S03]  /*2ac0*/  LDSM.16.M88.4 R4, [R234+0x8100] ;  /* 0x00810000ea04783b */ /* 0x004ea60000000200 */
[C---:B------:R-:W-:Y:S01]  /*2ad0*/  HMMA.16816.F32 R48, R20.reuse, R52, R84 ;  /* 0x000000341430723c */ /* 0x040fe20000001854 */
[----:B------:R-:W4:Y:S04]  /*2ae0*/  LDSM.16.M88.4 R60, [R229+0x800] ;  /* 0x00080000e53c783b */ /* 0x000f280000000200 */
[----:B------:R-:W-:Y:S03]  /*2af0*/  LDSM.16.M88.4 R64, [R229+0x1000] ;  /* 0x00100000e540783b */ /* 0x000fe60000000200 */
[C---:B------:R-:W-:Y:S01]  /*2b00*/  HMMA.16816.F32 R44, R20.reuse, R46, R116 ;  /* 0x0000002e142c723c */ /* 0x040fe20000001874 */
[----:B------:R-:W0:Y:S07]  /*2b10*/  LDGDEPBAR ;  /* 0x00000000000079af */ /* 0x000e2e0000000000 */
[C---:B------:R-:W-:Y:S08]  /*2b20*/  HMMA.16816.F32 R16, R20.reuse, R42, R104 ;  /* 0x0000002a1410723c */ /* 0x040ff00000001868 */
[C---:B------:R-:W-:Y:S08]  /*2b30*/  HMMA.16816.F32 R56, R20.reuse, R40, R92 ;  /* 0x000000281438723c */ /* 0x040ff0000000185c */
[----:B------:R-:W-:Y:S01]  /*2b40*/  HMMA.16816.F32 R52, R20, R54, R100 ;  /* 0x000000361434723c */ /* 0x000fe20000001864 */
[----:B------:R-:W5:Y:S07]  /*2b50*/  LDSM.16.M88.4 R20, [R234+0x6100] ;  /* 0x00610000ea14783b */ /* 0x000f6e0000000200 */
[C---:B---3--:R-:W-:Y:S08]  /*2b60*/  HMMA.16816.F32 R84, R8.reuse, R26, R76 ;  /* 0x0000001a0854723c */ /* 0x048ff0000000184c */
[C---:B-1----:R-:W-:Y:S08]  /*2b70*/  HMMA.16816.F32 R40, R8.reuse, R28, R108 ;  /* 0x0000001c0828723c */ /* 0x042ff0000000186c */
[C---:B------:R-:W-:Y:S08]  /*2b80*/  HMMA.16816.F32 R92, R8.reuse, R24, R96 ;  /* 0x00000018085c723c */ /* 0x040ff00000001860 */
[C---:B------:R-:W-:Y:S08]  /*2b90*/  HMMA.16816.F32 R88, R8.reuse, R32, R88 ;  /* 0x000000200858723c */ /* 0x040ff00000001858 */
[C---:B------:R-:W-:Y:S08]  /*2ba0*/  HMMA.16816.F32 R80, R8.reuse, R30, R80 ;  /* 0x0000001e0850723c */ /* 0x040ff00000001850 */
[----:B------:R-:W-:Y:S08]  /*2bb0*/  HMMA.16816.F32 R76, R8, R34, R72 ;  /* 0x00000022084c723c */ /* 0x000ff00000001848 */
[C---:B------:R-:W-:Y:S08]  /*2bc0*/  HMMA.16816.F32 R8, R12.reuse, R28, R68 ;  /* 0x0000001c0c08723c */ /* 0x040ff00000001844 */
[C---:B------:R-:W-:Y:S01]  /*2bd0*/  HMMA.16816.F32 R44, R12.reuse, R30, R44 ;  /* 0x0000001e0c2c723c */ /* 0x040fe2000000182c */
[----:B------:R-:W-:Y:S07]  /*2be0*/  LDSM.16.M88.4 R28, [R224+0x4900] ;  /* 0x00490000e01c783b */ /* 0x000fee0000000200 */
[C---:B------:R-:W-:Y:S01]  /*2bf0*/  HMMA.16816.F32 R104, R12.reuse, R26, R16 ;  /* 0x0000001a0c68723c */ /* 0x040fe20000001810 */
[----:B------:R-:W1:Y:S07]  /*2c00*/  LDSM.16.M88.4 R16, [R231+0xc100] ;  /* 0x00c10000e710783b */ /* 0x000e6e0000000200 */
[C---:B------:R-:W-:Y:S01]  /*2c10*/  HMMA.16816.F32 R56, R12.reuse, R24, R56 ;  /* 0x000000180c38723c */ /* 0x040fe20000001838 */
[----:B------:R-:W3:Y:S07]  /*2c20*/  LDSM.16.M88.4 R24, [R224+0x5100] ;  /* 0x00510000e018783b */ /* 0x000eee0000000200 */
[C---:B------:R-:W-:Y:S01]  /*2c30*/  HMMA.16816.F32 R108, R12.reuse, R32, R48 ;  /* 0x000000200c6c723c */ /* 0x040fe20000001830 */
[----:B------:R-:W-:Y:S07]  /*2c40*/  LDSM.16.M88.4 R48, [R235+0x1800] ;  /* 0x00180000eb30783b */ /* 0x000fee0000000200 */
[----:B------:R-:W-:Y:S01]  /*2c50*/  HMMA.16816.F32 R52, R12, R34, R52 ;  /* 0x000000220c34723c */ /* 0x000fe20000001834 */
[----:B------:R-:W1:Y:S07]  /*2c60*/  LDSM.16.M88.4 R12, [R224+0x5900] ;  /* 0x00590000e00c783b */ /* 0x000e6e0000000200 */
[C---:B--2---:R-:W-:Y:S08]  /*2c70*/  HMMA.16816.F32 R40, R4.reuse, R36, R40 ;  /* 0x000000240428723c */ /* 0x044ff00000001828 */
[C---:B----4-:R-:W-:Y:S08]  /*2c80*/  HMMA.16816.F32 R68, R4.reuse, R60, R92 ;  /* 0x0000003c0444723c */ /* 0x050ff0000000185c */
[----:B------:R-:W-:Y:S08]  /*2c90*/  HMMA.16816.F32 R32, R4, R38, R80 ;  /* 0x000000260420723c */ /* 0x000ff00000001850 */
[----:B-----5:R-:W-:Y:S01]  /*2ca0*/  HMMA.16816.F32 R92, R20, R36, R8 ;  /* 0x00000024145c723c */ /* 0x020fe20000001808 */
[----:B------:R-:W2:Y:S07]  /*2cb0*/  LDSM.16.M88.4 R8, [R231+0xa100] ;  /* 0x00a10000e708783b */ /* 0x000eae0000000200 */
[C---:B------:R-:W-:Y:S08]  /*2cc0*/  HMMA.16816.F32 R72, R4.reuse, R62, R84 ;  /* 0x0000003e0448723c */ /* 0x040ff00000001854 */
[C---:B------:R-:W-:Y:S08]  /*2cd0*/  HMMA.16816.F32 R100, R4.reuse, R64, R88 ;  /* 0x000000400464723c */ /* 0x040ff00000001858 */
[----:B------:R-:W-:Y:S01]  /*2ce0*/  HMMA.16816.F32 R96, R4, R66, R76 ;  /* 0x000000420460723c */ /* 0x000fe2000000184c */
[----:B------:R-:W-:Y:S07]  /*2cf0*/  LDSM.16.M88.4 R4, [R233+0xc100] ;  /* 0x00c10000e904783b */ /* 0x000fee0000000200 */
[C---:B------:R-:W-:Y:S01]  /*2d00*/  HMMA.16816.F32 R84, R20.reuse, R38, R44 ;  /* 0x000000261454723c */ /* 0x040fe2000000182c */
[----:B------:R-:W4:Y:S07]  /*2d10*/  LDSM.16.M88.4 R44, [R235+0x2000] ;  /* 0x00200000eb2c783b */ /* 0x000f2e0000000200 */
[C---:B------:R-:W-:Y:S01]  /*2d20*/  HMMA.16816.F32 R88, R20.reuse, R60, R56 ;  /* 0x0000003c1458723c */ /* 0x040fe20000001838 */
[----:B------:R-:W5:Y:S07]  /*2d30*/  LDSM.16.M88.4 R56, [R235+0x2800] ;  /* 0x00280000eb38783b */ /* 0x000f6e0000000200 */
[C---:B------:R-:W-:Y:S08]  /*2d40*/  HMMA.16816.F32 R104, R20.reuse, R62, R104 ;  /* 0x0000003e1468723c */ /* 0x040ff00000001868 */
[C---:B------:R-:W-:Y:S08]  /*2d50*/  HMMA.16816.F32 R108, R20.reuse, R64, R108 ;  /* 0x00000040146c723c */ /* 0x040ff0000000186c */
[----:B------:R-:W-:Y:S01]  /*2d60*/  HMMA.16816.F32 R80, R20, R66, R52 ;  /* 0x000000421450723c */ /* 0x000fe20000001834 */
[----:B------:R-:W2:Y:S07]  /*2d70*/  LDSM.16.M88.4 R20, [R233+0xa100] ;  /* 0x00a10000e914783b */ /* 0x000eae0000000200 */
[C---:B-1----:R-:W-:Y:S08]  /*2d80*/  HMMA.16816.F32 R76, R16.reuse, R28, R40 ;  /* 0x0000001c104c723c */ /* 0x042ff00000001828 */
[C---:B------:R-:W-:Y:S08]  /*2d90*/  HMMA.16816.F32 R52, R16.reuse, R30, R32 ;  /* 0x0000001e1034723c */ /* 0x040ff00000001820 */
[C---:B---3--:R-:W-:Y:S08]  /*2da0*/  HMMA.16816.F32 R40, R16.reuse, R24, R68 ;  /* 0x000000181028723c */ /* 0x048ff00000001844 */
[C---:B------:R-:W-:Y:S08]  /*2db0*/  HMMA.16816.F32 R36, R16.reuse, R26, R72 ;  /* 0x0000001a1024723c */ /* 0x040ff00000001848 */
[----:B------:R-:W-:Y:S08]  /*2dc0*/  HMMA.16816.F32 R32, R16, R12, R100 ;  /* 0x0000000c1020723c */ /* 0x000ff00000001864 */
[C---:B--2---:R-:W-:Y:S08]  /*2dd0*/  HMMA.16816.F32 R72, R8.reuse, R28, R92 ;  /* 0x0000001c0848723c */ /* 0x044ff0000000185c */
[----:B------:R-:W-:Y:S08]  /*2de0*/  HMMA.16816.F32 R68, R8, R30, R84 ;  /* 0x0000001e0844723c */ /* 0x000ff00000001854 */
[----:B------:R-:W-:Y:S01]  /*2df0*/  HMMA.16816.F32 R64, R16, R14, R96 ;  /* 0x0000000e1040723c */ /* 0x000fe20000001860 */
[----:B------:R-:W-:Y:S07]  /*2e00*/  LDSM.16.M88.4 R16, [R232+0xc100] ;  /* 0x00c10000e810783b */ /* 0x000fee0000000200 */
[C---:B------:R-:W-:Y:S08]  /*2e10*/  HMMA.16816.F32 R60, R8.reuse, R24, R88 ;  /* 0x00000018083c723c */ /* 0x040ff00000001858 */
[C---:B------:R-:W-:Y:S08]  /*2e20*/  HMMA.16816.F32 R28, R8.reuse, R26, R104 ;  /* 0x0000001a081c723c */ /* 0x040ff00000001868 */
[C---:B------:R-:W-:Y:S08]  /*2e30*/  HMMA.16816.F32 R24, R8.reuse, R12, R108 ;  /* 0x0000000c0818723c */ /* 0x040ff0000000186c */
[----:B------:R-:W-:Y:S01]  /*2e40*/  HMMA.16816.F32 R80, R8, R14, R80 ;  /* 0x0000000e0850723c */ /* 0x000fe20000001850 */
[----:B------:R-:W-:Y:S04]  /*2e50*/  LDSM.16.M88.4 R12, [R232+0xa100] ;  /* 0x00a10000e80c783b */ /* 0x000fe80000000200 */
[----:B------:R-:W-:Y:S03]  /*2e60*/  LDSM.16.M88.4 R8, [R234+0xa100] ;  /* 0x00a10000ea08783b */ /* 0x000fe60000000200 */
[C---:B----4-:R-:W-:Y:S01]  /*2e70*/  HMMA.16816.F32 R108, R4.reuse, R44, R40 ;  /* 0x0000002c046c723c */ /* 0x050fe20000001828 */
[----:B------:R-:W1:Y:S07]  /*2e80*/  LDSM.16.M88.4 R40, [R230+0x4900] ;  /* 0x00490000e628783b */ /* 0x000e6e0000000200 */
[C---:B------:R-:W-:Y:S01]  /*2e90*/  HMMA.16816.F32 R104, R4.reuse, R46, R36 ;  /* 0x0000002e0468723c */ /* 0x040fe20000001824 */
[----:B------:R-:W2:Y:S07]  /*2ea0*/  LDSM.16.M88.4 R36, [R230+0x5100] ;  /* 0x00510000e624783b */ /* 0x000eae0000000200 */
[C---:B-----5:R-:W-:Y:S01]  /*2eb0*/  HMMA.16816.F32 R100, R4.reuse, R56, R32 ;  /* 0x000000380464723c */ /* 0x060fe20000001820 */
[----:B------:R-:W3:Y:S07]  /*2ec0*/  LDSM.16.M88.4 R32, [R230+0x5900] ;  /* 0x00590000e620783b */ /* 0x000eee0000000200 */
[C---:B------:R-:W-:Y:S08]  /*2ed0*/  HMMA.16816.F32 R112, R4.reuse, R48, R76 ;  /* 0x000000300470723c */ /* 0x040ff0000000184c */
[----:B------:R-:W-:Y:S08]  /*2ee0*/  HMMA.16816.F32 R76, R4, R50, R52 ;  /* 0x00000032044c723c */ /* 0x000ff00000001834 */
[C---:B------:R-:W-:Y:S08]  /*2ef0*/  HMMA.16816.F32 R96, R20.reuse, R48, R72 ;  /* 0x000000301460723c */ /* 0x040ff00000001848 */
[----:B------:R-:W-:Y:S08]  /*2f00*/  HMMA.16816.F32 R92, R20, R50, R68 ;  /* 0x00000032145c723c */ /* 0x000ff00000001844 */
[----:B------:R-:W-:Y:S01]  /*2f10*/  HMMA.16816.F32 R52, R4, R58, R64 ;  /* 0x0000003a0434723c */ /* 0x000fe20000001840 */
[----:B------:R-:W-:Y:S07]  /*2f20*/  LDSM.16.M88.4 R4, [R236+0xc100] ;  /* 0x00c10000ec04783b */ /* 0x000fee0000000200 */
[C---:B------:R-:W-:Y:S08]  /*2f30*/  HMMA.16816.F32 R88, R20.reuse, R44, R60 ;  /* 0x0000002c1458723c */ /* 0x040ff0000000183c */
[C---:B------:R-:W-:Y:S01]  /*2f40*/  HMMA.16816.F32 R84, R20.reuse, R46, R28 ;  /* 0x0000002e1454723c */ /* 0x040fe2000000181c */
[----:B------:R-:W4:Y:S07]  /*2f50*/  LDSM.16.M88.4 R28, [R229+0x1800] ;  /* 0x00180000e51c783b */ /* 0x000f2e0000000200 */
[C---:B------:R-:W-:Y:S01]  /*2f60*/  HMMA.16816.F32 R60, R20.reuse, R56, R24 ;  /* 0x00000038143c723c */ /* 0x040fe20000001818 */
[----:B------:R-:W5:Y:S07]  /*2f70*/  LDSM.16.M88.4 R24, [R229+0x2000] ;  /* 0x00200000e518783b */ /* 0x000f6e0000000200 */
[----:B------:R-:W-:Y:S01]  /*2f80*/  HMMA.16816.F32 R56, R20, R58, R80 ;  /* 0x0000003a1438723c */ /* 0x000fe20000001850 */
[----:B------:R-:W3:Y:S01]  /*2f90*/  LDSM.16.M88.4 R20, [R229+0x2800] ;  /* 0x00280000e514783b */ /* 0x000ee20000000200 */
[----:B------:R-:W-:-:S06]  /*2fa0*/  DEPBAR.LE SB0, 0x0 ;  /* 0x000080000000791a */ /* 0x000fcc0000000000 */
[C---:B-1----:R-:W-:Y:S08]  /*2fb0*/  HMMA.16816.F32 R80, R16.reuse, R40, R112 ;  /* 0x000000281050723c */ /* 0x042ff00000001870 */
[----:B------:R-:W-:Y:S08]  /*2fc0*/  HMMA.16816.F32 R76, R16, R42, R76 ;  /* 0x0000002a104c723c */ /* 0x000ff0000000184c */
[C---:B------:R-:W-:Y:S08]  /*2fd0*/  HMMA.16816.F32 R48, R12.reuse, R40, R96 ;  /* 0x000000280c30723c */ /* 0x040ff00000001860 */
[----:B------:R-:W-:Y:S08]  /*2fe0*/  HMMA.16816.F32 R44, R12, R42, R92 ;  /* 0x0000002a0c2c723c */ /* 0x000ff0000000185c */
[C---:B--2---:R-:W-:Y:S08]  /*2ff0*/  HMMA.16816.F32 R72, R16.reuse, R36, R108 ;  /* 0x000000241048723c */ /* 0x044ff0000000186c */
[C---:B------:R-:W-:Y:S08]  /*3000*/  HMMA.16816.F32 R68, R16.reuse, R38, R104 ;  /* 0x000000261044723c */ /* 0x040ff00000001868 */
[C---:B---3--:R-:W-:Y:S08]  /*3010*/  HMMA.16816.F32 R64, R16.reuse, R32, R100 ;  /* 0x000000201040723c */ /* 0x048ff00000001864 */
[----:B------:R-:W-:Y:S08]  /*3020*/  HMMA.16816.F32 R52, R16, R34, R52 ;  /* 0x000000221034723c */ /* 0x000ff00000001834 */
[C---:B------:R-:W-:Y:S08]  /*3030*/  HMMA.16816.F32 R40, R12.reuse, R36, R88 ;  /* 0x000000240c28723c */ /* 0x040ff00000001858 */
[C---:B------:R-:W-:Y:S08]  /*3040*/  HMMA.16816.F32 R36, R12.reuse, R38, R84 ;  /* 0x000000260c24723c */ /* 0x040ff00000001854 */
[C---:B------:R-:W-:Y:S08]  /*3050*/  HMMA.16816.F32 R16, R12.reuse, R32, R60 ;  /* 0x000000200c10723c */ /* 0x040ff0000000183c */
[----:B------:R-:W-:Y:S08]  /*3060*/  HMMA.16816.F32 R12, R12, R34, R56 ;  /* 0x000000220c0c723c */ /* 0x000ff00000001838 */
[C---:B----4-:R-:W-:Y:S08]  /*3070*/  HMMA.16816.F32 R56, R8.reuse, R28, R48 ;  /* 0x0000001c0838723c */ /* 0x050ff00000001830 */
[C---:B------:R-:W-:Y:S08]  /*3080*/  HMMA.16816.F32 R48, R8.reuse, R30, R44 ;  /* 0x0000001e0830723c */ /* 0x040ff0000000182c */
[C---:B-----5:R-:W-:Y:S08]  /*3090*/  HMMA.16816.F32 R44, R8.reuse, R24, R40 ;  /* 0x00000018082c723c */ /* 0x060ff00000001828 */
[----:B------:R-:W-:Y:S07]  /*30a0*/  HMMA.16816.F32 R40, R8, R22, R12 ;  /* 0x000000160828723c */ /* 0x000fee000000180c */
[----:B------:R-:W-:Y:S01]  /*30b0*/  SHF.R.S32.HI R12, RZ, 0x1f, R126 ;  /* 0x0000001fff0c7819 */ /* 0x000fe2000001147e */
[C---:B------:R-:W-:Y:S04]  /*30c0*/  HMMA.16816.F32 R84, R4.reuse, R24, R72 ;  /* 0x000000180454723c */ /* 0x040fe80000001848 */
[----:B------:R1:W-:Y:S04]  /*30d0*/  STL [R1+0x3c], R12 ;  /* 0x00003c0c01007387 */ /* 0x0003e80000100800 */
[C---:B------:R-:W-:Y:S08]  /*30e0*/  HMMA.16816.F32 R92, R4.reuse, R28, R80 ;  /* 0x0000001c045c723c */ /* 0x040ff00000001850 */
[C---:B------:R-:W-:Y:S08]  /*30f0*/  HMMA.16816.F32 R88, R4.reuse, R30, R76 ;  /* 0x0000001e0458723c */ /* 0x040ff0000000184c */
[C---:B------:R-:W-:Y:S08]  /*3100*/  HMMA.16816.F32 R72, R4.reuse, R22, R52 ;  /* 0x000000160448723c */ /* 0x040ff00000001834 */
[C---:B------:R-:W-:Y:S08]  /*3110*/  HMMA.16816.F32 R76, R4.reuse, R26, R68 ;  /* 0x0000001a044c723c */ /* 0x040ff00000001844 */
[----:B------:R-:W-:Y:S07]  /*3120*/  HMMA.16816.F32 R80, R4, R20, R64 ;  /* 0x000000140450723c */ /* 0x000fee0000001840 */
[----:B------:R-:W-:Y:S01]  /*3130*/  IADD3 R4, R252, 0x100, RZ ;  /* 0x00000100fc047810 */ /* 0x000fe20007ffe0ff */
[C---:B------:R-:W-:Y:S08]  /*3140*/  HMMA.16816.F32 R52, R8.reuse, R26, R36 ;  /* 0x0000001a0834723c */ /* 0x040ff00000001824 */
[----:B------:R-:W-:Y:S01]  /*3150*/  HMMA.16816.F32 R32, R8, R20, R16 ;  /* 0x000000140820723c */ /* 0x000fe20000001810 */
[----:B------:R-:W-:Y:S06]  /*3160*/  BAR.SYNC.DEFER_BLOCKING 0x0 ;  /* 0x0000000000007b1d */ /* 0x000fec0000010000 */
[----:B------:R-:W-:Y:S05]  /*3170*/  @!P0 BRA `(.L_x_590) ;  /* 0x000003e000008947 */ /* 0x000fea0003800000 */
[----:B-1----:R-:W-:Y:S02]  /*3180*/  IMAD.U32 R4, RZ, RZ, UR17 ;  /* 0x00000011ff047e24 */ /* 0x002fe4000f8e00ff */
[----:B------:R-:W-:-:S03]  /*3190*/  IMAD.MOV.U32 R242, RZ, RZ, RZ ;  /* 0x000000fffff27224 */ /* 0x000fc600078e00ff */
[----:B------:R-:W-:-:S04]  /*31a0*/  IADD3 R4, R129, UR10, R4 ;  /* 0x0000000a81047c10 */ /* 0x000fc8000fffe004 */
[----:B------:R-:W-:-:S05]  /*31b0*/  IADD3 R5, R4, -0x30, RZ ;  /* 0xffffffd004057810 */ /* 0x000fca0007ffe0ff */
[----:B------:R-:W-:-:S04]  /*31c0*/  @P4 IMAD.HI.U32 R6, R5, c[0x0][0x2bc], RZ ;  /* 0x0000af0005064a27 */ /* 0x000fc800078e00ff */
[----:B------:R-:W-:Y:S01]  /*31d0*/  IMAD.MOV.U32 R4, RZ, RZ, R5 ;  /* 0x000000ffff047224 */ /* 0x000fe200078e0005 */
        /* <DEDUP_REMOVED lines=9> */
[----:B------:R-:W-:Y:S01]  /*3270*/  IADD3 R8, -R125, 0x10, RZ ;  /* 0x000000107d087810 */ /* 0x000fe20007ffe1ff */
        /* <DEDUP_REMOVED lines=9> */
[----:B------:R-:W-:-:S03]  /*3310*/  IADD3 R4, P0, R4, UR14, RZ ;  /* 0x0000000e04047c10 */ /* 0x000fc6000ff1e0ff */
[----:B------:R-:W-:-:S05]  /*3320*/  IMAD R6, R242, c[0x0][0x1f4], R6 ;  /* 0x00007d00f2067a24 */ /* 0x000fca00078e0206 */
[----:B------:R-:W-:Y:S02]  /*3330*/  IADD3.X R6, R5, UR6, R6, P0, !PT ;  /* 0x0000000605067c10 */ /* 0x000fe400087fe406 */
[----:B------:R-:W-:-:S04]  /*3340*/  LEA R5, P0, R4, c[0x0][0x1c8], 0x1 ;  /* 0x0000720004057a11 */ /* 0x000fc800078008ff */
[----:B------:R-:W-:Y:S01]  /*3350*/  LEA.HI.X R4, R4, c[0x0][0x1cc], R6, 0x1, P0 ;  /* 0x0000730004047a11 */ /* 0x000fe200000f0c06 */
[----:B------:R-:W-:Y:S01]  /*3360*/  SHFL.IDX PT, R7, R5, 0x2, 0x181f ;  /* 0x00581f0005077f89 */ /* 0x000fe200000e0000 */
[----:B------:R-:W-:-:S03]  /*3370*/  SHF.L.U64.HI R6, R127, 0x1, R128 ;  /* 0x000000017f067819 */ /* 0x000fc60000010280 */
[----:B------:R-:W-:Y:S04]  /*3380*/  SHFL.IDX PT, R9, R4, 0x2, 0x181f ;  /* 0x00581f0004097f89 */ /* 0x000fe800000e0000 */
[----:B------:R-:W1:Y:S04]  /*3390*/  SHFL.IDX PT, R10, R5, RZ, 0x181f ;  /* 0x00181fff050a7589 */ /* 0x000e6800000e0000 */
[----:B------:R2:W3:Y:S04]  /*33a0*/  SHFL.IDX PT, R11, R5, 0x1, 0x181f ;  /* 0x00381f00050b7f89 */ /* 0x0004e800000e0000 */
[----:B------:R-:W4:Y:S04]  /*33b0*/  SHFL.IDX PT, R13, R4, RZ, 0x181f ;  /* 0x00181fff040d7589 */ /* 0x000f2800000e0000 */
[----:B------:R5:W3:Y:S01]  /*33c0*/  SHFL.IDX PT, R18, R4, 0x1, 0x181f ;  /* 0x00381f0004127f89 */ /* 0x000ae200000e0000 */
[----:B-1----:R-:W-:-:S02]  /*33d0*/  IADD3 R14, P2, R10, R15, RZ ;  /* 0x0000000f0a0e7210 */ /* 0x002fc40007f5e0ff */
[----:B--2---:R-:W-:-:S04]  /*33e0*/  IADD3 R5, -R19, 0x10, RZ ;  /* 0x0000001013057810 */ /* 0x004fc80007ffe1ff */
[----:B------:R-:W-:Y:S01]  /*33f0*/  LOP3.LUT R5, R5, 0xf, RZ, 0xc0, !PT ;  /* 0x0000000f05057812 */ /* 0x000fe200078ec0ff */
[----:B-----5:R-:W-:-:S03]  /*3400*/  IMAD.SHL.U32 R4, R126, 0x2, RZ ;  /* 0x000000027e047824 */ /* 0x020fc600078e00ff */
[----:B------:R-:W-:Y:S02]  /*3410*/  IADD3 R16, P1, P0, R5, R7, R15 ;  /* 0x0000000705107210 */ /* 0x000fe4000783e00f */
[----:B------:R-:W-:Y:S02]  /*3420*/  LOP3.LUT R5, R8, 0xf, RZ, 0xc0, !PT ;  /* 0x0000000f08057812 */ /* 0x000fe400078ec0ff */
[----:B------:R-:W-:Y:S02]  /*3430*/  IADD3.X R17, RZ, R9, R6, P1, P0 ;  /* 0x00000009ff117210 */ /* 0x000fe40000fe0406 */
[----:B------:R-:W-:Y:S02]  /*3440*/  IADD3 R8, P1, P0, R5, R7, R4 ;  /* 0x0000000705087210 */ /* 0x000fe4000783e004 */
[----:B------:R-:W-:-:S04]  /*3450*/  SHF.L.U64.HI R5, R126, 0x1, R12 ;  /* 0x000000017e057819 */ /* 0x000fc8000001020c */
[--C-:B------:R-:W-:Y:S02]  /*3460*/  IADD3.X R9, RZ, R9, R5.reuse, P1, P0 ;  /* 0x00000009ff097210 */ /* 0x100fe40000fe0405 */
[-C--:B------:R-:W-:Y:S02]  /*3470*/  IADD3 R12, P1, R10, R4.reuse, RZ ;  /* 0x000000040a0c7210 */ /* 0x080fe40007f3e0ff */
[----:B---3--:R-:W-:Y:S01]  /*3480*/  IADD3 R10, P0, R11, R15, RZ ;  /* 0x0000000f0b0a7210 */ /* 0x008fe20007f1e0ff */
[--C-:B----4-:R-:W-:Y:S01]  /*3490*/  IMAD.X R15, R13, 0x1, R6.reuse, P2 ;  /* 0x000000010d0f7824 */ /* 0x110fe200010e0606 */
        /* <DEDUP_REMOVED lines=10> */
[----:B------:R1:W-:Y:S04]  /*3540*/  LDGSTS.E.BYPASS.LTC128B.128.ZFILL [R252+0x4100], [R16.64], P1 ;  /* 0x0410000010fc7fae */ /* 0x0003e80008941d54 */
[----:B------:R1:W-:Y:S02]  /*3550*/  LDGSTS.E.BYPASS.LTC128B.128.ZFILL [R252+0x5900], [R8.64], P0 ;  /* 0x0590000008fc7fae */ /* 0x0003e40008141d54 */
.L_x_590:
[----:B-1----:R-:W-:Y:S01]  /*3560*/  FMUL.FTZ R4, R48, c[0x0][0x320] ;  /* 0x0000c80030047a20 */ /* 0x002fe20000410000 */
[----:B------:R-:W-:Y:S01]  /*3570*/  SHF.R.S32.HI R7, RZ, 0x1f, R122 ;  /* 0x0000001fff077819 */ /* 0x000fe2000001147a */
[----:B------:R-:W-:Y:S01]  /*3580*/  FMUL.FTZ R5, R45, c[0x0][0x320] ;  /* 0x0000c8002d057a20 */ /* 0x000fe20000410000 */
[----:B------:R-:W-:Y:S01]  /*3590*/  LEA.HI R6, R124, R132, RZ, 0x2 ;  /* 0x000000847c067211 */ /* 0x000fe200078f10ff */
[----:B------:R1:W2:Y:S01]  /*35a0*/  MUFU.TANH R20, R4 ;  /* 0x0000000400147308 */ /* 0x0002a20000002400 */
[----:B------:R-:W-:Y:S01]  /*35b0*/  FMUL.FTZ R8, R52, c[0x0][0x320] ;  /* 0x0000c80034087a20 */ /* 0x000fe20000410000 */
[----:B------:R-:W-:Y:S01]  /*35c0*/  UISETP.NE.AND UP1, UPT, UR13, URZ, UPT ;  /* 0x0000003f0d00728c */ /* 0x000fe2000bf25270 */
[----:B------:R-:W-:Y:S01]  /*35d0*/  LOP3.LUT R6, R6, 0xfffffffc, RZ, 0xc0, !PT ;  /* 0xfffffffc06067812 */ /* 0x000fe200078ec0ff */
[----:B------:R-:W-:Y:S01]  /*35e0*/  UISETP.NE.AND UP0, UPT, UR12, URZ, UPT ;  /* 0x0000003f0c00728c */ /* 0x000fe2000bf05270 */
[----:B------:R-:W-:Y:S01]  /*35f0*/  FMUL.FTZ R10, R53, c[0x0][0x320] ;  /* 0x0000c800350a7a20 */ /* 0x000fe20000410000 */
[----:B------:R-:W-:Y:S01]  /*3600*/  ULDC UR17, c[0x0][0x324] ;  /* 0x0000c90000117ab9 */ /* 0x000fe20000000800 */
[----:B------:R-:W0:Y:S01]  /*3610*/  LDGDEPBAR ;  /* 0x00000000000079af */ /* 0x000e220000000000 */
[----:B------:R3:W4:Y:S01]  /*3620*/  MUFU.TANH R29, R5 ;  /* 0x00000005001d7308 */ /* 0x0007220000002400 */
[----:B------:R-:W-:Y:S01]  /*3630*/  IMAD.IADD R6, R132, 0x1, -R6 ;  /* 0x0000000184067824 */ /* 0x000fe200078e0a06 */
[----:B------:R-:W-:Y:S01]  /*3640*/  PLOP3.LUT P1, PT, PT, PT, UP1, 0x80, 0x0 ;  /* 0x000000000000781c */ /* 0x000fe20003f2f018 */
[----:B------:R-:W-:Y:S01]  /*3650*/  ULDC UR5, c[0x0][0x2ac] ;  /* 0x0000ab0000057ab9 */ /* 0x000fe20000000800 */
[----:B------:R-:W-:Y:S01]  /*3660*/  PLOP3.LUT P0, PT, PT, PT, UP1, 0x80, 0x0 ;  /* 0x000000000000781c */ /* 0x000fe20003f0f018 */
[----:B------:R-:W-:-:S02]  /*3670*/  ULDC UR4, c[0x0][0x1d0] ;  /* 0x0000740000047ab9 */ /* 0x000fc40000000800 */
[----:B------:R-:W-:Y:S01]  /*3680*/  ULOP3.LUT UR17, URZ, UR17, URZ, 0x33, !UPT ;  /* 0x000000113f117292 */ /* 0x000fe2000f8e333f */
[----:B-1----:R-:W-:Y:S01]  /*3690*/  FMUL.FTZ R4, R49, c[0x0][0x320] ;  /* 0x0000c80031047a20 */ /* 0x002fe20000410000 */
[----:B------:R-:W1:Y:S01]  /*36a0*/  MUFU.TANH R28, R8 ;  /* 0x00000008001c7308 */ /* 0x000e620000002400 */
[----:B------:R-:W-:Y:S01]  /*36b0*/  UIMAD UR4, UR5, UR4, UR30 ;  /* 0x00000004050472a4 */ /* 0x000fe2000f8e021e */
[----:B---3--:R-:W-:-:S06]  /*36c0*/  LEA.HI R5, R7, R122, RZ, 0x2 ;  /* 0x0000007a07057211 */ /* 0x008fcc00078f10ff */
[----:B------:R3:W1:Y:S01]  /*36d0*/  MUFU.TANH R36, R4 ;  /* 0x0000000400247308 */ /* 0x0006620000002400 */
[----:B------:R-:W-:-:S05]  /*36e0*/  LOP3.LUT R5, R5, 0xffffffc, RZ, 0xc0, !PT ;  /* 0x0ffffffc05057812 */ /* 0x000fca00078ec0ff */
[----:B------:R-:W-:Y:S01]  /*36f0*/  IMAD.IADD R9, R122, 0x1, -R5 ;  /* 0x000000017a097824 */ /* 0x000fe200078e0a05 */
[----:B------:R-:W-:Y:S01]  /*3700*/  LEA.HI R5, R6, R6, RZ, 0x1 ;  /* 0x0000000606057211 */ /* 0x000fe200078f08ff */
[----:B------:R5:W1:Y:S01]  /*3710*/  MUFU.TANH R27, R10 ;  /* 0x0000000a001b7308 */ /* 0x000a620000002400 */
[----:B---3--:R-:W-:-:S07]  /*3720*/  FMUL.FTZ R4, R44, c[0x0][0x320] ;  /* 0x0000c8002c047a20 */ /* 0x008fce0000410000 */
[----:B------:R3:W1:Y:S01]  /*3730*/  MUFU.TANH R30, R4 ;  /* 0x00000004001e7308 */ /* 0x0006620000002400 */
[----:B-----5:R-:W-:-:S07]  /*3740*/  FMUL.FTZ R10, R32, c[0x0][0x320] ;  /* 0x0000c800200a7a20 */ /* 0x020fce0000410000 */
[----:B------:R-:W1:Y:S01]  /*3750*/  MUFU.TANH R22, R10 ;  /* 0x0000000a00167308 */ /* 0x000e620000002400 */
[----:B---3--:R-:W-:-:S05]  /*3760*/  LOP3.LUT R4, R123, 0xffffffe0, RZ, 0xc0, !PT ;  /* 0xffffffe07b047812 */ /* 0x008fca00078ec0ff */
[----:B------:R-:W-:-:S05]  /*3770*/  IMAD.IADD R4, R132, 0x1, -R4 ;  /* 0x0000000184047824 */ /* 0x000fca00078e0a04 */
[----:B------:R-:W-:-:S04]  /*3780*/  SHF.R.S32.HI R7, RZ, 0x1f, R4 ;  /* 0x0000001fff077819 */ /* 0x000fc80000011404 */
[----:B------:R-:W-:-:S04]  /*3790*/  LEA.HI R7, R7, R4, RZ, 0x2 ;  /* 0x0000000407077211 */ /* 0x000fc800078f10ff */
[C---:B------:R-:W-:Y:S02]  /*37a0*/  LEA.HI.SX32 R8, R7.reuse, UR26, 0x1e ;  /* 0x0000001a07087c11 */ /* 0x040fe4000f8ff2ff */
[----:B------:R-:W-:-:S03]  /*37b0*/  LOP3.LUT R7, R7, 0x7ffffffc, RZ, 0xc0, !PT ;  /* 0x7ffffffc07077812 */ /* 0x000fc600078ec0ff */
[----:B------:R-:W-:Y:S01]  /*37c0*/  IMAD R11, R9, 0x10, R8 ;  /* 0x00000010090b7824 */ /* 0x000fe200078e0208 */
[C---:B------:R-:W-:Y:S01]  /*37d0*/  LOP3.LUT R9, R5.reuse, 0x1ffffffe, RZ, 0xc0, !PT ;  /* 0x1ffffffe05097812 */ /* 0x040fe200078ec0ff */
[----:B------:R-:W-:Y:S02]  /*37e0*/  IMAD.SHL.U32 R8, R5, 0x20, RZ ;  /* 0x0000002005087824 */ /* 0x000fe400078e00ff */
[----:B------:R-:W-:Y:S02]  /*37f0*/  IMAD.IADD R7, R4, 0x1, -R7 ;  /* 0x0000000104077824 */ /* 0x000fe400078e0a07 */
[----:B------:R-:W-:Y:S01]  /*3800*/  IMAD.IADD R6, R6, 0x1, -R9 ;  /* 0x0000000106067824 */ /* 0x000fe200078e0a09 */
[----:B------:R-:W-:Y:S01]  /*3810*/  LOP3.LUT R5, R8, 0xffffffc0, RZ, 0xc0, !PT ;  /* 0xffffffc008057812 */ /* 0x000fe200078ec0ff */
[----:B------:R-:W-:Y:S01]  /*3820*/  IMAD.U32 R4, RZ, RZ, UR27 ;  /* 0x0000001bff047e24 */ /* 0x000fe2000f8e00ff */
[----:B------:R-:W-:Y:S02]  /*3830*/  SHF.L.U32 R8, R7, 0x1, RZ ;  /* 0x0000000107087819 */ /* 0x000fe400000006ff */
[----:B------:R-:W-:-:S02]  /*3840*/  IADD3 R5, R5, R11, RZ ;  /* 0x0000000b05057210 */ /* 0x000fc40007ffe0ff */
[C---:B------:R-:W-:Y:S02]  /*3850*/  IADD3 R4, -R8.reuse, 0x1, R4 ;  /* 0x0000000108047810 */ /* 0x040fe40007ffe104 */
[----:B------:R-:W-:Y:S01]  /*3860*/  IADD3 R14, -R8, UR4, RZ ;  /* 0x00000004080e7c10 */ /* 0x000fe2000fffe1ff */
[----:B------:R-:W-:Y:S01]  /*3870*/  IMAD R12, R6, 0x8, R5 ;  /* 0x00000008060c7824 */ /* 0x000fe200078e0205 */
[----:B------:R-:W-:Y:S01]  /*3880*/  IADD3 R4, R4, -c[0x0][0x168], RZ ;  /* 0x80005a0004047a10 */ /* 0x000fe20007ffe0ff */
[----:B------:R-:W-:Y:S01]  /*3890*/  FMUL.FTZ R5, R40, c[0x0][0x320] ;  /* 0x0000c80028057a20 */ /* 0x000fe20000410000 */
[----:B------:R-:W-:Y:S01]  /*38a0*/  IADD3 R16, -R8, UR30, RZ ;  /* 0x0000001e08107c10 */ /* 0x000fe2000fffe1ff */
[----:B------:R-:W-:Y:S01]  /*38b0*/  @P1 IMAD.HI.U32 R6, R12, c[0x0][0x2c8], RZ ;  /* 0x0000b2000c061a27 */ /* 0x000fe200078e00ff */
[----:B------:R3:W-:Y:S01]  /*38c0*/  STL [R1+0x30], R12 ;  /* 0x0000300c01007387 */ /* 0x0007e20000100800 */
[----:B------:R5:W1:Y:S01]  /*38d0*/  MUFU.TANH R26, R5 ;  /* 0x00000005001a7308 */ /* 0x000a620000002400 */
[----:B------:R-:W-:-:S02]  /*38e0*/  IADD3 R13, R4, c[0x0][0x328], RZ ;  /* 0x0000ca00040d7a10 */ /* 0x000fc40007ffe0ff */
[----:B------:R-:W-:Y:S01]  /*38f0*/  STL [R1+0x1c], R8 ;  /* 0x00001c0801007387 */ /* 0x000fe20000100800 */
[----:B------:R-:W-:Y:S01]  /*3900*/  IADD3 R15, R4, UR17, RZ ;  /* 0x00000011040f7c10 */ /* 0x000fe2000fffe0ff */
[----:B-----5:R-:W-:-:S04]  /*3910*/  FMUL.FTZ R5, R41, c[0x0][0x320] ;  /* 0x0000c80029057a20 */ /* 0x020fc80000410000 */
[----:B------:R5:W1:Y:S01]  /*3920*/  MUFU.TANH R25, R5 ;  /* 0x0000000500197308 */ /* 0x000a620000002400 */
[----:B---3--:R-:W-:Y:S02]  /*3930*/  @P0 SHF.R.U32.HI R12, RZ, c[0x0][0x2cc], R6 ;  /* 0x0000b300ff0c0a19 */ /* 0x008fe40000011606 */
[----:B------:R-:W-:-:S03]  /*3940*/  PLOP3.LUT P0, PT, PT, PT, UP0, 0x40, 0x0 ;  /* 0x000000000000781c */ /* 0x000fc60003f0e808 */
[----:B------:R-:W3:Y:S01]  /*3950*/  SHFL.IDX PT, R6, R12, RZ, 0x1c1f ;  /* 0x001c1fff0c067589 */ /* 0x000ee200000e0000 */
[----:B-----5:R-:W-:-:S04]  /*3960*/  FMUL.FTZ R5, R56, c[0x0][0x320] ;  /* 0x0000c80038057a20 */ /* 0x020fc80000410000 */
[----:B------:R5:W1:Y:S01]  /*3970*/  MUFU.TANH R18, R5 ;  /* 0x0000000500127308 */ /* 0x000a620000002400 */
[----:B---3--:R-:W-:Y:S02]  /*3980*/  IMAD.IADD R4, R15, 0x1, R6 ;  /* 0x000000010f047824 */ /* 0x008fe400078e0206 */
[----:B-----5:R-:W-:-:S05]  /*3990*/  FMUL.FTZ R5, R57, c[0x0][0x320] ;  /* 0x0000c80039057a20 */ /* 0x020fca0000410000 */
[----:B------:R3:W1:Y:S02]  /*39a0*/  MUFU.TANH R17, R5 ;  /* 0x0000000500117308 */ /* 0x0006640000002400 */
[----:B---3--:R-:W-:-:S06]  /*39b0*/  FMUL.FTZ R5, R33, c[0x0][0x320] ;  /* 0x0000c80021057a20 */ /* 0x008fcc0000410000 */
[----:B------:R3:W1:Y:S02]  /*39c0*/  MUFU.TANH R19, R5 ;  /* 0x0000000500137308 */ /* 0x0006640000002400 */
[----:B---3--:R-:W-:-:S05]  /*39d0*/  IMAD.IADD R5, R13, 0x1, R6 ;  /* 0x000000010d057824 */ /* 0x008fca00078e0206 */
[----:B------:R-:W-:Y:S01]  /*39e0*/  IMNMX R5, R5, R14, PT ;  /* 0x0000000e05057217 */ /* 0x000fe20003800200 */
[----:B------:R-:W-:Y:S05]  /*39f0*/  @P0 BRA `(.L_x_591) ;  /* 0x0000015000000947 */ /* 0x000fea0003800000 */
[----:B-12-4-:R-:W-:Y:S01]  /*3a00*/  IMAD.U32 R7, RZ, RZ, UR9 ;  /* 0x00000009ff077e24 */ /* 0x016fe2000f8e00ff */
        /* <DEDUP_REMOVED lines=11> */
.L_x_593:
[----:B------:R-:W-:-:S04]  /*3ac0*/  MOV R7, c[0x0][0x32c] ;  /* 0x0000cb0000077a02 */ /* 0x000fc80000000f00 */
[----:B------:R-:W-:-:S13]  /*3ad0*/  ISETP.NE.AND P0, PT, R7, 0x1, PT ;  /* 0x000000010700780c */ /* 0x000fda0003f05270 */
[----:B------:R-:W-:-:S05]  /*3ae0*/  @P0 IMAD.HI.U32 R7, R6, c[0x0][0x330], RZ ;  /* 0x0000cc0006070a27 */ /* 0x000fca00078e00ff */
[----:B------:R-:W-:Y:S02]  /*3af0*/  @P0 SHF.R.U32.HI R6, RZ, c[0x0][0x334], R7 ;  /* 0x0000cd00ff060a19 */ /* 0x000fe40000011607 */
.L_x_594:
[----:B------:R-:W-:Y:S05]  /*3b00*/  BSYNC B0 ;  /* 0x0000000000007941 */ /* 0x000fea0003800000 */
.L_x_592:
[----:B------:R-:W-:-:S05]  /*3b10*/  IMAD R6, R6, c[0x0][0x32c], R16 ;  /* 0x0000cb0006067a24 */ /* 0x000fca00078e0210 */
[----:B------:R-:W-:Y:S02]  /*3b20*/  IADD3 R7, R6, c[0x0][0x32c], RZ ;  /* 0x0000cb0006077a10 */ /* 0x000fe40007ffe0ff */
[----:B------:R-:W-:Y:S02]  /*3b30*/  IMNMX R4, R4, R6, !PT ;  /* 0x0000000604047217 */ /* 0x000fe40007800200 */
[----:B------:R-:W-:Y:S02]  /*3b40*/  IMNMX R5, R5, R7, PT ;  /* 0x0000000705057217 */ /* 0x000fe40003800200 */
.L_x_591:
[----:B-12-4-:R-:W-:Y:S01]  /*3b50*/  UISETP.GE.AND UP0, UPT, UR30, 0x1, UPT ;  /* 0x000000011e00788c */ /* 0x016fe2000bf06270 */
[----:B------:R-:W-:Y:S01]  /*3b60*/  FMUL.FTZ R6, R34, c[0x0][0x320] ;  /* 0x0000c80022067a20 */ /* 0x000fe20000410000 */
[----:B------:R-:W-:Y:S01]  /*3b70*/  UISETP.GE.AND UP1, UPT, UR30, 0xa, UPT ;  /* 0x0000000a1e00788c */ /* 0x000fe2000bf26270 */
[----:B------:R-:W-:Y:S01]  /*3b80*/  FMUL.FTZ R10, R51, c[0x0][0x320] ;  /* 0x0000c800330a7a20 */ /* 0x000fe20000410000 */
[----:B------:R-:W-:Y:S01]  /*3b90*/  UISETP.GE.AND UP3, UPT, UR30, 0x2, UPT ;  /* 0x000000021e00788c */ /* 0x000fe2000bf66270 */
[----:B------:R1:W2:Y:S01]  /*3ba0*/  MUFU.TANH R32, R6 ;  /* 0x0000000600207308 */ /* 0x0002a20000002400 */
[----:B------:R-:W-:Y:S01]  /*3bb0*/  PLOP3.LUT P0, PT, PT, PT, UP0, 0x40, 0x0 ;  /* 0x000000000000781c */ /* 0x000fe20003f0e808 */
[----:B------:R-:W-:Y:S01]  /*3bc0*/  UISETP.GE.AND UP2, UPT, UR30, 0x9, UPT ;  /* 0x000000091e00788c */ /* 0x000fe2000bf46270 */
[----:B------:R-:W-:Y:S01]  /*3bd0*/  FMUL.FTZ R8, R58, c[0x0][0x320] ;  /* 0x0000c8003a087a20 */ /* 0x000fe20000410000 */
[----:B------:R-:W-:Y:S01]  /*3be0*/  UP2UR UR29, UPR, URZ, 0x1 ;  /* 0x000000013f1d7883 */ /* 0x000fe20008000000 */
[----:B------:R-:W-:Y:S01]  /*3bf0*/  ISETP.GT.AND P0, PT, R4, RZ, P0 ;  /* 0x000000ff0400720c */ /* 0x000fe20000704270 */
[----:B------:R-:W-:Y:S01]  /*3c00*/  UISETP.GE.AND UP5, UPT, UR30, 0x19, UPT ;  /* 0x000000191e00788c */ /* 0x000fe2000bfa6270 */
[----:B------:R-:W-:Y:S01]  /*3c10*/  PLOP3.LUT P2, PT, PT, PT, UP3, 0x40, 0x0 ;  /* 0x000000000000781c */ /* 0x000fe20003f4e838 */
[----:B------:R-:W-:Y:S01]  /*3c20*/  UISETP.GE.AND UP0, UPT, UR30, 0x11, UPT ;  /* 0x000000111e00788c */ /* 0x000fe2000bf06270 */
[----:B------:R-:W-:Y:S01]  /*3c30*/  ISETP.LT.OR P0, PT, R5, 0x1, P0 ;  /* 0x000000010500780c */ /* 0x000fe20000701670 */
[----:B------:R-:W-:Y:S01]  /*3c40*/  UISETP.GE.AND UP6, UPT, UR30, 0x12, UPT ;  /* 0x000000121e00788c */ /* 0x000fe2000bfc6270 */
[----:B------:R-:W-:Y:S01]  /*3c50*/  PLOP3.LUT P1, PT, PT, PT, UP2, 0x40, 0x0 ;  /* 0x000000000000781c */ /* 0x000fe20003f2e828 */
[----:B------:R-:W-:Y:S01]  /*3c60*/  UP2UR UR27, UPR, URZ, 0x4 ;  /* 0x000000043f1b7883 */ /* 0x000fe20008000000 */
[----:B------:R-:W-:Y:S01]  /*3c70*/  FSEL R38, R18, -INF , !P0 ;  /* 0xff80000012267808 */ /* 0x000fe20004000000 */
[----:B------:R-:W-:Y:S01]  /*3c80*/  UP2UR UR28, UPR, URZ, 0x8 ;  /* 0x000000083f1c7883 */ /* 0x000fe20008000000 */
[----:B------:R-:W-:Y:S01]  /*3c90*/  PLOP3.LUT P0, PT, PT, PT, UP1, 0x40, 0x0 ;  /* 0x000000000000781c */ /* 0x000fe20003f0e818 */
[----:B-1----:R-:W-:Y:S01]  /*3ca0*/  FMUL.FTZ R6, R35, c[0x0][0x320] ;  /* 0x0000c80023067a20 */ /* 0x002fe20000410000 */
[C---:B------:R-:W-:Y:S01]  /*3cb0*/  ISETP.GT.AND P2, PT, R4.reuse, 0x1, P2 ;  /* 0x000000010400780c */ /* 0x040fe20001744270 */
[----:B------:R-:W-:Y:S01]  /*3cc0*/  UISETP.GE.AND UP2, UPT, UR30, 0x22, UPT ;  /* 0x000000221e00788c */ /* 0x000fe2000bf46270 */
[C---:B------:R-:W-:Y:S01]  /*3cd0*/  ISETP.GT.AND P0, PT, R4.reuse, 0x9, P0 ;  /* 0x000000090400780c */ /* 0x040fe20000704270 */
[----:B------:R1:W3:Y:S01]  /*3ce0*/  MUFU.TANH R35, R6 ;  /* 0x0000000600237308 */ /* 0x0002e20000002400 */
[----:B------:R-:W-:Y:S01]  /*3cf0*/  ISETP.GT.AND P1, PT, R4, 0x8, P1 ;  /* 0x000000080400780c */ /* 0x000fe20000f24270 */
[----:B------:R-:W-:Y:S01]  /*3d00*/  UISETP.GE.AND UP4, UPT, UR30, 0x1a, UPT ;  /* 0x0000001a1e00788c */ /* 0x000fe2000bf86270 */
[C---:B------:R-:W-:Y:S01]  /*3d10*/  ISETP.LT.OR P0, PT, R5.reuse, 0xa, P0 ;  /* 0x0000000a0500780c */ /* 0x040fe20000701670 */
[----:B------:R-:W-:Y:S01]  /*3d20*/  UISETP.GE.AND UP3, UPT, UR30, 0x21, UPT ;  /* 0x000000211e00788c */ /* 0x000fe2000bf66270 */
[C---:B------:R-:W-:Y:S01]  /*3d30*/  ISETP.LT.OR P2, PT, R5.reuse, 0x2, P2 ;  /* 0x000000020500780c */ /* 0x040fe20001741670 */
[----:B------:R-:W-:Y:S01]  /*3d40*/  UP2UR UR31, UPR, URZ, 0x40 ;  /* 0x000000403f1f7883 */ /* 0x000fe20008000000 */
[----:B------:R-:W-:Y:S01]  /*3d50*/  ISETP.LT.OR P1, PT, R5, 0x9, P1 ;  /* 0x000000090500780c */ /* 0x000fe20000f21670 */
[----:B------:R-:W-:Y:S01]  /*3d60*/  UP2UR UR5, UPR, URZ, 0x2 ;  /* 0x000000023f057883 */ /* 0x000fe20008000000 */
[----:B------:R-:W-:Y:S01]  /*3d70*/  FSEL R40, R17, -INF , !P2 ;  /* 0xff80000011287808 */ /* 0x000fe20005000000 */
[----:B------:R-:W-:Y:S01]  /*3d80*/  UP2UR UR4, UPR, URZ, 0x1 ;  /* 0x000000013f047883 */ /* 0x000fe20008000000 */
[----:B------:R-:W-:Y:S01]  /*3d90*/  FSEL R41, R20, -INF , !P1 ;  /* 0xff80000014297808 */ /* 0x000fe20004800000 */
[----:B------:R-:W-:Y:S01]  /*3da0*/  UISETP.GE.AND UP1, UPT, UR30, 0x29, UPT ;  /* 0x000000291e00788c */ /* 0x000fe2000bf26270 */
[----:B------:R-:W-:Y:S01]  /*3db0*/  PLOP3.LUT P2, PT, PT, PT, UP0, 0x40, 0x0 ;  /* 0x000000000000781c */ /* 0x000fe20003f4e808 */
[----:B------:R-:W-:Y:S01]  /*3dc0*/  UISETP.GE.AND UP0, UPT, UR30, 0x2a, UPT ;  /* 0x0000002a1e00788c */ /* 0x000fe2000bf06270 */
[----:B------:R-:W-:Y:S01]  /*3dd0*/  PLOP3.LUT P1, PT, PT, PT, UP6, 0x40, 0x0 ;  /* 0x000000000000781c */ /* 0x000fe20003f2e868 */
[----:B-1----:R-:W-:Y:S01]  /*3de0*/  FMUL.FTZ R6, R47, c[0x0][0x320] ;  /* 0x0000c8002f067a20 */ /* 0x002fe20000410000 */
[C---:B------:R-:W-:Y:S01]  /*3df0*/  ISETP.GT.AND P2, PT, R4.reuse, 0x10, P2 ;  /* 0x000000100400780c */ /* 0x040fe20001744270 */
[----:B------:R-:W-:Y:S01]  /*3e00*/  UISETP.NE.AND UP6, UPT, UR12, URZ, UPT ;  /* 0x0000003f0c00728c */ /* 0x000fe2000bfc5270 */
[----:B------:R-:W-:Y:S01]  /*3e10*/  ISETP.GT.AND P1, PT, R4, 0x11, P1 ;  /* 0x000000110400780c */ /* 0x000fe20000f24270 */
[----:B------:R1:W4:Y:S01]  /*3e20*/  MUFU.TANH R31, R6 ;  /* 0x00000006001f7308 */ /* 0x0003220000002400 */
[----:B------:R-:W-:Y:S01]  /*3e30*/  ISETP.LT.OR P2, PT, R5, 0x11, P2 ;  /* 0x000000110500780c */ /* 0x000fe20001741670 */
[----:B------:R-:W-:Y:S01]  /*3e40*/  FMUL.FTZ R7, R59, c[0x0][0x320] ;  /* 0x0000c8003b077a20 */ /* 0x000fe20000410000 */
[----:B------:R-:W-:Y:S01]  /*3e50*/  ISETP.LT.OR P1, PT, R5, 0x12, P1 ;  /* 0x000000120500780c */ /* 0x000fe20000f21670 */
[----:B------:R-:W-:Y:S01]  /*3e60*/  FMUL.FTZ R9, R54, c[0x0][0x320] ;  /* 0x0000c80036097a20 */ /* 0x000fe20000410000 */
[----:B------:R-:W-:Y:S01]  /*3e70*/  FSEL R64, R30, -INF , !P2 ;  /* 0xff8000001e407808 */ /* 0x000fe20005000000 */
[----:B------:R-:W-:Y:S01]  /*3e80*/  FMUL.FTZ R11, R46, c[0x0][0x320] ;  /* 0x0000c8002e0b7a20 */ /* 0x000fe20000410000 */
[----:B------:R-:W-:Y:S01]  /*3e90*/  FSEL R70, R29, -INF , !P1 ;  /* 0xff8000001d467808 */ /* 0x000fe20004800000 */
[----:B------:R-:W2:Y:S01]  /*3ea0*/  MUFU.TANH R21, R10 ;  /* 0x0000000a00157308 */ /* 0x000ea20000002400 */
[----:B------:R-:W-:-:S02]  /*3eb0*/  PLOP3.LUT P2, PT, PT, PT, UP4, 0x40, 0x0 ;  /* 0x000000000000781c */ /* 0x000fc40003f4e848 */
[----:B------:R-:W-:Y:S02]  /*3ec0*/  PLOP3.LUT P1, PT, PT, PT, UP3, 0x40, 0x0 ;  /* 0x000000000000781c */ /* 0x000fe40003f2e838 */
[C---:B------:R-:W-:Y:S02]  /*3ed0*/  ISETP.GT.AND P2, PT, R4.reuse, 0x19, P2 ;  /* 0x000000190400780c */ /* 0x040fe40001744270 */
[----:B------:R-:W-:Y:S01]  /*3ee0*/  ISETP.GT.AND P1, PT, R4, 0x20, P1 ;  /* 0x000000200400780c */ /* 0x000fe20000f24270 */
[----:B-1----:R-:W-:Y:S01]  /*3ef0*/  FMUL.FTZ R6, R50, c[0x0][0x320] ;  /* 0x0000c80032067a20 */ /* 0x002fe20000410000 */
[C---:B------:R-:W-:Y:S01]  /*3f00*/  ISETP.LT.OR P2, PT, R5.reuse, 0x1a, P2 ;  /* 0x0000001a0500780c */ /* 0x040fe20001741670 */
[----:B------:R-:W1:Y:S01]  /*3f10*/  MUFU.TANH R23, R9 ;  /* 0x0000000900177308 */ /* 0x000e620000002400 */
[----:B------:R-:W-:Y:S02]  /*3f20*/  ISETP.LT.OR P1, PT, R5, 0x21, P1 ;  /* 0x000000210500780c */ /* 0x000fe40000f21670 */
[----:B------:R-:W-:-:S02]  /*3f30*/  FSEL R71, R27, -INF , !P2 ;  /* 0xff8000001b477808 */ /* 0x000fc40005000000 */
[----:B------:R-:W-:Y:S02]  /*3f40*/  FSEL R193, R22, -INF , !P1 ;  /* 0xff80000016c17808 */ /* 0x000fe40004800000 */
[----:B------:R-:W-:Y:S01]  /*3f50*/  PLOP3.LUT P2, PT, PT, PT, UP1, 0x40, 0x0 ;  /* 0x000000000000781c */ /* 0x000fe20003f4e818 */
[----:B------:R5:W1:Y:S01]  /*3f60*/  MUFU.TANH R24, R6 ;  /* 0x0000000600187308 */ /* 0x000a620000002400 */
[----:B------:R-:W-:Y:S02]  /*3f70*/  PLOP3.LUT P1, PT, PT, PT, UP0, 0x40, 0x0 ;  /* 0x000000000000781c */ /* 0x000fe40003f2e808 */
[C---:B------:R-:W-:Y:S02]  /*3f80*/  ISETP.GT.AND P2, PT, R4.reuse, 0x28, P2 ;  /* 0x000000280400780c */ /* 0x040fe40001744270 */
[----:B------:R-:W-:Y:S02]  /*3f90*/  ISETP.GT.AND P1, PT, R4, 0x29, P1 ;  /* 0x000000290400780c */ /* 0x000fe40000f24270 */
[C---:B------:R-:W-:Y:S01]  /*3fa0*/  ISETP.LT.OR P2, PT, R5.reuse, 0x29, P2 ;  /* 0x000000290500780c */ /* 0x040fe20001741670 */
[----:B------:R-:W1:Y:S01]  /*3fb0*/  MUFU.TANH R20, R8 ;  /* 0x0000000800147308 */ /* 0x000e620000002400 */
[----:B------:R-:W-:-:S02]  /*3fc0*/  ISETP.LT.OR P1, PT, R5, 0x2a, P1 ;  /* 0x0000002a0500780c */ /* 0x000fc40000f21670 */
[----:B------:R-:W-:Y:S02]  /*3fd0*/  FSEL R207, R26, -INF , !P2 ;  /* 0xff8000001acf7808 */ /* 0x000fe40005000000 */
[----:B------:R-:W-:Y:S01]  /*3fe0*/  FSEL R191, R25, -INF , !P1 ;  /* 0xff80000019bf7808 */ /* 0x000fe20004800000 */
[----:B-----5:R-:W-:Y:S01]  /*3ff0*/  FMUL.FTZ R6, R42, c[0x0][0x320] ;  /* 0x0000c8002a067a20 */ /* 0x020fe20000410000 */
[----:B------:R-:W-:Y:S01]  /*4000*/  FSEL R42, R36, -INF , !P0 ;  /* 0xff800000242a7808 */ /* 0x000fe20004000000 */
[----:B------:R-:W1:Y:S01]  /*4010*/  MUFU.TANH R17, R7 ;  /* 0x0000000700117308 */ /* 0x000e620000002400 */
[----:B------:R-:W-:-:S04]  /*4020*/  PLOP3.LUT P0, PT, PT, PT, UP5, 0x40, 0x0 ;  /* 0x000000000000781c */ /* 0x000fc80003f0e858 */
[----:B------:R-:W-:-:S03]  /*4030*/  ISETP.GT.AND P0, PT, R4, 0x18, P0 ;  /* 0x000000180400780c */ /* 0x000fc60000704270 */
[----:B------:R5:W1:Y:S01]  /*4040*/  MUFU.TANH R34, R6 ;  /* 0x0000000600227308 */ /* 0x000a620000002400 */
[----:B------:R-:W-:-:S04]  /*4050*/  ISETP.LT.OR P0, PT, R5, 0x19, P0 ;  /* 0x000000190500780c */ /* 0x000fc80000701670 */
[----:B------:R-:W-:Y:S02]  /*4060*/  FSEL R69, R28, -INF , !P0 ;  /* 0xff8000001c457808 */ /* 0x000fe40004000000 */
[----:B------:R-:W-:Y:S01]  /*4070*/  PLOP3.LUT P0, PT, PT, PT, UP2, 0x40, 0x0 ;  /* 0x000000000000781c */ /* 0x000fe20003f0e828 */
[----:B------:R-:W1:Y:S03]  /*4080*/  MUFU.TANH R18, R11 ;  /* 0x0000000b00127308 */ /* 0x000e660000002400 */
[----:B------:R-:W-:Y:S01]  /*4090*/  ISETP.GT.AND P0, PT, R4, 0x21, P0 ;  /* 0x000000210400780c */ /* 0x000fe20000704270 */
[----:B------:R-:W-:-:S03]  /*40a0*/  FMUL.FTZ R4, R55, c[0x0][0x320] ;  /* 0x0000c80037047a20 */ /* 0x000fc60000410000 */
[----:B------:R-:W-:Y:S01]  /*40b0*/  ISETP.LT.OR P0, PT, R5, 0x22, P0 ;  /* 0x000000220500780c */ /* 0x000fe20000701670 */
[----:B-----5:R-:W-:Y:S01]  /*40c0*/  FMUL.FTZ R6, R43, c[0x0][0x320] ;  /* 0x0000c8002b067a20 */ /* 0x020fe20000410000 */
[----:B------:R-:W1:Y:S02]  /*40d0*/  MUFU.TANH R11, R4 ;  /* 0x00000004000b7308 */ /* 0x000e640000002400 */
[----:B------:R-:W-:Y:S02]  /*40e0*/  FSEL R216, R19, -INF , !P0 ;  /* 0xff80000013d87808 */ /* 0x000fe40004000000 */
[----:B------:R-:W-:Y:S01]  /*40f0*/  PLOP3.LUT P0, PT, PT, PT, UP6, 0x40, 0x0 ;  /* 0x000000000000781c */ /* 0x000fe20003f0e868 */
[----:B------:R-:W-:-:S03]  /*4100*/  UISETP.NE.AND UP6, UPT, UR31, URZ, UPT ;  /* 0x0000003f1f00728c */ /* 0x000fc6000bfc5270 */
[----:B------:R5:W1:Y:S02]  /*4110*/  MUFU.TANH R33, R6 ;  /* 0x0000000600217308 */ /* 0x000a640000002400 */
[----:B-----5:R-:W5:Y:S02]  /*4120*/  SHFL.IDX PT, R6, R12, 0x1, 0x1c1f ;  /* 0x003c1f000c067f89 */ /* 0x020f6400000e0000 */
[--C-:B-----5:R-:W-:Y:S02]  /*4130*/  IMAD.IADD R5, R13, 0x1, R6.reuse ;  /* 0x000000010d057824 */ /* 0x120fe400078e0206 */
[----:B------:R-:W-:-:S03]  /*4140*/  IMAD.IADD R4, R15, 0x1, R6 ;  /* 0x000000010f047824 */ /* 0x000fc600078e0206 */
[----:B------:R-:W-:Y:S01]  /*4150*/  IMNMX R5, R5, R14, PT ;  /* 0x0000000e05057217 */ /* 0x000fe20003800200 */
        /* <DEDUP_REMOVED lines=13> */
.L_x_597:
[----:B------:R-:W-:-:S04]  /*4230*/  MOV R7, c[0x0][0x32c] ;  /* 0x0000cb0000077a02 */ /* 0x000fc80000000f00 */
[----:B------:R-:W-:-:S13]  /*4240*/  ISETP.NE.AND P0, PT, R7, 0x1, PT ;  /* 0x000000010700780c */ /* 0x000fda0003f05270 */
[----:B------:R-:W-:-:S05]  /*4250*/  @P0 IMAD.HI.U32 R7, R6, c[0x0][0x330], RZ ;  /* 0x0000cc0006070a27 */ /* 0x000fca00078e00ff */
[----:B------:R-:W-:Y:S02]  /*4260*/  @P0 SHF.R.U32.HI R6, RZ, c[0x0][0x334], R7 ;  /* 0x0000cd00ff060a19 */ /* 0x000fe40000011607 */
.L_x_598:
[----:B------:R-:W-:Y:S05]  /*4270*/  BSYNC B0 ;  /* 0x0000000000007941 */ /* 0x000fea0003800000 */
.L_x_596:
[----:B------:R-:W-:-:S05]  /*4280*/  IMAD R6, R6, c[0x0][0x32c], R16 ;  /* 0x0000cb0006067a24 */ /* 0x000fca00078e0210 */
[----:B------:R-:W-:Y:S02]  /*4290*/  IADD3 R7, R6, c[0x0][0x32c], RZ ;  /* 0x0000cb0006077a10 */ /* 0x000fe40007ffe0ff */
[----:B------:R-:W-:Y:S02]  /*42a0*/  IMNMX R4, R4, R6, !PT ;  /* 0x0000000604047217 */ /* 0x000fe40007800200 */
[----:B------:R-:W-:Y:S02]  /*42b0*/  IMNMX R5, R5, R7, PT ;  /* 0x0000000705057217 */ /* 0x000fe40003800200 */
.L_x_595:
[----:B-1234-:R-:W-:Y:S01]  /*42c0*/  UP2UR UR30, UPR, URZ, 0x1 ;  /* 0x000000013f1e7883 */ /* 0x01efe20008000000 */
[----:B------:R-:W-:Y:S01]  /*42d0*/  FMUL.FTZ R6, R77, c[0x0][0x320] ;  /* 0x0000c8004d067a20 */ /* 0x000fe20000410000 */
[----:B------:R-:W-:Y:S01]  /*42e0*/  UISETP.NE.AND UP0, UPT, UR29, URZ, UPT ;  /* 0x0000003f1d00728c */ /* 0x000fe2000bf05270 */
[----:B------:R-:W-:Y:S01]  /*42f0*/  FMUL.FTZ R8, R84, c[0x0][0x320] ;  /* 0x0000c80054087a20 */ /* 0x000fe20000410000 */
[----:B------:R-:W-:Y:S01]  /*4300*/  UP2UR UR31, UPR, URZ, 0x2 ;  /* 0x000000023f1f7883 */ /* 0x000fe20008000000 */
[----:B------:R1:W2:Y:S01]  /*4310*/  MUFU.TANH R30, R6 ;  /* 0x00000006001e7308 */ /* 0x0002a20000002400 */
[----:B------:R-:W-:Y:S01]  /*4320*/  UP2UR UR33, UPR, URZ, 0x8 ;  /* 0x000000083f217883 */ /* 0x000fe20008000000 */
[----:B------:R-:W-:Y:S01]  /*4330*/  FMUL.FTZ R10, R72, c[0x0][0x320] ;  /* 0x0000c800480a7a20 */ /* 0x000fe20000410000 */
[----:B------:R-:W-:Y:S01]  /*4340*/  PLOP3.LUT P0, PT, PT, PT, UP0, 0x40, 0x0 ;  /* 0x000000000000781c */ /* 0x000fe20003f0e808 */
[----:B------:R-:W-:Y:S01]  /*4350*/  UP2UR UR32, UPR, URZ, 0x4 ;  /* 0x000000043f207883 */ /* 0x000fe20008000000 */
[----:B------:R-:W-:Y:S01]  /*4360*/  FMUL.FTZ R7, R73, c[0x0][0x320] ;  /* 0x0000c80049077a20 */ /* 0x000fe20000410000 */
[----:B------:R-:W-:Y:S01]  /*4370*/  UISETP.NE.AND UP1, UPT, UR5, URZ, UPT ;  /* 0x0000003f0500728c */ /* 0x000fe2000bf25270 */
[----:B------:R-:W-:Y:S01]  /*4380*/  ISETP.GT.AND P0, PT, R4, RZ, P0 ;  /* 0x000000ff0400720c */ /* 0x000fe20000704270 */
[----:B------:R-:W-:Y:S01]  /*4390*/  UISETP.NE.AND UP3, UPT, UR28, URZ, UPT ;  /* 0x0000003f1c00728c */ /* 0x000fe2000bf65270 */
[----:B------:R3:W4:Y:S01]  /*43a0*/  MUFU.TANH R22, R8 ;  /* 0x0000000800167308 */ /* 0x0007220000002400 */
[----:B------:R-:W-:Y:S01]  /*43b0*/  UISETP.NE.AND UP2, UPT, UR27, URZ, UPT ;  /* 0x0000003f1b00728c */ /* 0x000fe2000bf45270 */
[----:B------:R-:W-:Y:S01]  /*43c0*/  ISETP.LT.OR P0, PT, R5, 0x1, P0 ;  /* 0x000000010500780c */ /* 0x000fe20000701670 */
[----:B------:R-:W-:Y:S01]  /*43d0*/  UISETP.NE.AND UP0, UPT, UR4, URZ, UPT ;  /* 0x0000003f0400728c */ /* 0x000fe2000bf05270 */
[----:B------:R-:W-:Y:S01]  /*43e0*/  FMUL.FTZ R9, R89, c[0x0][0x320] ;  /* 0x0000c80059097a20 */ /* 0x000fe20000410000 */
[----:B------:R-:W-:Y:S01]  /*43f0*/  PLOP3.LUT P2, PT, PT, PT, UP3, 0x40, 0x0 ;  /* 0x000000000000781c */ /* 0x000fe20003f4e838 */
[----:B------:R-:W-:Y:S01]  /*4400*/  UISETP.NE.AND UP3, UPT, UR33, URZ, UPT ;  /* 0x0000003f2100728c */ /* 0x000fe2000bf65270 */
[----:B-1----:R-:W-:Y:S01]  /*4410*/  FMUL.FTZ R6, R92, c[0x0][0x320] ;  /* 0x0000c8005c067a20 */ /* 0x002fe20000410000 */
[----:B------:R-:W-:Y:S01]  /*4420*/  FSEL R36, R20, -INF , !P0 ;  /* 0xff80000014247808 */ /* 0x000fe20004000000 */
[----:B------:R-:W1:Y:S01]  /*4430*/  MUFU.TANH R27, R10 ;  /* 0x0000000a001b7308 */ /* 0x000e620000002400 */
[----:B------:R-:W-:Y:S01]  /*4440*/  PLOP3.LUT P0, PT, PT, PT, UP1, 0x40, 0x0 ;  /* 0x000000000000781c */ /* 0x000fe20003f0e818 */
[----:B------:R-:W-:Y:S01]  /*4450*/  UISETP.NE.AND UP1, UPT, UR31, URZ, UPT ;  /* 0x0000003f1f00728c */ /* 0x000fe2000bf25270 */
[----:B------:R-:W-:Y:S01]  /*4460*/  PLOP3.LUT P1, PT, PT, PT, UP2, 0x40, 0x0 ;  /* 0x000000000000781c */ /* 0x000fe20003f2e828 */
[----:B------:R-:W-:Y:S01]  /*4470*/  UISETP.NE.AND UP2, UPT, UR32, URZ, UPT ;  /* 0x0000003f2000728c */ /* 0x000fe2000bf45270 */
[----:B------:R-:W-:-:S02]  /*4480*/  ISETP.GT.AND P0, PT, R4, 0x9, P0 ;  /* 0x000000090400780c */ /* 0x000fc40000704270 */
[C---:B------:R-:W-:Y:S01]  /*4490*/  ISETP.GT.AND P2, PT, R4.reuse, 0x1, P2 ;  /* 0x000000010400780c */ /* 0x040fe20001744270 */
[----:B------:R5:W1:Y:S01]  /*44a0*/  MUFU.TANH R28, R6 ;  /* 0x00000006001c7308 */ /* 0x000a620000002400 */
[----:B------:R-:W-:Y:S01]  /*44b0*/  ISETP.GT.AND P1, PT, R4, 0x8, P1 ;  /* 0x000000080400780c */ /* 0x000fe20000f24270 */
[----:B---3--:R-:W-:Y:S01]  /*44c0*/  FMUL.FTZ R8, R76, c[0x0][0x320] ;  /* 0x0000c8004c087a20 */ /* 0x008fe20000410000 */
[C---:B------:R-:W-:Y:S02]  /*44d0*/  ISETP.LT.OR P0, PT, R5.reuse, 0xa, P0 ;  /* 0x0000000a0500780c */ /* 0x040fe40000701670 */
[C---:B------:R-:W-:Y:S02]  /*44e0*/  ISETP.LT.OR P2, PT, R5.reuse, 0x2, P2 ;  /* 0x000000020500780c */ /* 0x040fe40001741670 */
[----:B------:R-:W-:Y:S01]  /*44f0*/  ISETP.LT.OR P1, PT, R5, 0x9, P1 ;  /* 0x000000090500780c */ /* 0x000fe20000f21670 */
[----:B------:R-:W3:Y:S01]  /*4500*/  MUFU.TANH R19, R9 ;  /* 0x0000000900137308 */ /* 0x000ee20000002400 */
[----:B------:R-:W-:-:S02]  /*4510*/  FSEL R21, R21, -INF , !P0 ;  /* 0xff80000015157808 */ /* 0x000fc40004000000 */
[----:B------:R-:W-:Y:S02]  /*4520*/  FSEL R37, R17, -INF , !P2 ;  /* 0xff80000011257808 */ /* 0x000fe40005000000 */
[----:B------:R-:W-:Y:S02]  /*4530*/  FSEL R39, R24, -INF , !P1 ;  /* 0xff80000018277808 */ /* 0x000fe40004800000 */
[----:B------:R-:W-:Y:S01]  /*4540*/  PLOP3.LUT P0, PT, PT, PT, UP5, 0x40, 0x0 ;  /* 0x000000000000781c */ /* 0x000fe20003f0e858 */
[----:B-----5:R-:W-:Y:S01]  /*4550*/  FMUL.FTZ R6, R93, c[0x0][0x320] ;  /* 0x0000c8005d067a20 */ /* 0x020fe20000410000 */
[----:B------:R-:W-:Y:S01]  /*4560*/  PLOP3.LUT P2, PT, PT, PT, UP0, 0x40, 0x0 ;  /* 0x000000000000781c */ /* 0x000fe20003f4e808 */
[----:B------:R-:W-:Y:S01]  /*4570*/  UISETP.NE.AND UP0, UPT, UR30, URZ, UPT ;  /* 0x0000003f1e00728c */ /* 0x000fe2000bf05270 */
[----:B------:R-:W-:Y:S01]  /*4580*/  PLOP3.LUT P1, PT, PT, PT, UP6, 0x40, 0x0 ;  /* 0x000000000000781c */ /* 0x000fe20003f2e868 */
[----:B------:R5:W1:Y:S01]  /*4590*/  MUFU.TANH R26, R6 ;  /* 0x00000006001a7308 */ /* 0x000a620000002400 */
[C---:B------:R-:W-:Y:S01]  /*45a0*/  ISETP.GT.AND P0, PT, R4.reuse, 0x18, P0 ;  /* 0x000000180400780c */ /* 0x040fe20000704270 */
[----:B------:R-:W-:Y:S01]  /*45b0*/  UP2UR UR30, UPR, URZ, 0x40 ;  /* 0x000000403f1e7883 */ /* 0x000fe20008000000 */
[C---:B------:R-:W-:Y:S01]  /*45c0*/  ISETP.GT.AND P2, PT, R4.reuse, 0x10, P2 ;  /* 0x000000100400780c */ /* 0x040fe20001744270 */
[----:B------:R-:W-:Y:S01]  /*45d0*/  UISETP.NE.AND UP6, UPT, UR12, URZ, UPT ;  /* 0x0000003f0c00728c */ /* 0x000fe2000bfc5270 */
[----:B------:R-:W-:-:S02]  /*45e0*/  ISETP.GT.AND P1, PT, R4, 0x11, P1 ;  /* 0x000000110400780c */ /* 0x000fc40000f24270 */
[C---:B------:R-:W-:Y:S01]  /*45f0*/  ISETP.LT.OR P0, PT, R5.reuse, 0x19, P0 ;  /* 0x000000190500780c */ /* 0x040fe20000701670 */
[----:B------:R-:W1:Y:S01]  /*4600*/  MUFU.TANH R24, R7 ;  /* 0x0000000700187308 */ /* 0x000e620000002400 */
[C---:B------:R-:W-:Y:S02]  /*4610*/  ISETP.LT.OR P2, PT, R5.reuse, 0x11, P2 ;  /* 0x000000110500780c */ /* 0x040fe40001741670 */
[----:B------:R-:W-:Y:S02]  /*4620*/  ISETP.LT.OR P1, PT, R5, 0x12, P1 ;  /* 0x000000120500780c */ /* 0x000fe40000f21670 */
[----:B------:R-:W-:Y:S02]  /*4630*/  FSEL R62, R23, -INF , !P0 ;  /* 0xff800000173e7808 */ /* 0x000fe40004000000 */
[----:B------:R-:W-:Y:S01]  /*4640*/  FSEL R61, R18, -INF , !P2 ;  /* 0xff800000123d7808 */ /* 0x000fe20005000000 */
[----:B-----5:R-:W-:Y:S01]  /*4650*/  FMUL.FTZ R6, R80, c[0x0][0x320] ;  /* 0x0000c80050067a20 */ /* 0x020fe20000410000 */
[----:B------:R-:W-:Y:S01]  /*4660*/  FSEL R63, R31, -INF , !P1 ;  /* 0xff8000001f3f7808 */ /* 0x000fe20004800000 */
[----:B------:R-:W1:Y:S01]  /*4670*/  MUFU.TANH R18, R8 ;  /* 0x0000000800127308 */ /* 0x000e620000002400 */
[----:B------:R-:W-:-:S02]  /*4680*/  PLOP3.LUT P0, PT, PT, PT, UP2, 0x40, 0x0 ;  /* 0x000000000000781c */ /* 0x000fc40003f0e828 */
[----:B------:R-:W-:Y:S02]  /*4690*/  PLOP3.LUT P2, PT, PT, PT, UP4, 0x40, 0x0 ;  /* 0x000000000000781c */ /* 0x000fe40003f4e848 */
[----:B------:R-:W-:Y:S02]  /*46a0*/  PLOP3.LUT P1, PT, PT, PT, UP3, 0x40, 0x0 ;  /* 0x000000000000781c */ /* 0x000fe40003f2e838 */
[C---:B------:R-:W-:Y:S01]  /*46b0*/  ISETP.GT.AND P0, PT, R4.reuse, 0x21, P0 ;  /* 0x000000210400780c */ /* 0x040fe20000704270 */
[----:B------:R5:W1:Y:S01]  /*46c0*/  MUFU.TANH R25, R6 ;  /* 0x0000000600197308 */ /* 0x000a620000002400 */
[C---:B------:R-:W-:Y:S02]  /*46d0*/  ISETP.GT.AND P2, PT, R4.reuse, 0x19, P2 ;  /* 0x000000190400780c */ /* 0x040fe40001744270 */
[----:B------:R-:W-:Y:S02]  /*46e0*/  ISETP.GT.AND P1, PT, R4, 0x20, P1 ;  /* 0x000000200400780c */ /* 0x000fe40000f24270 */
[----:B------:R-:W-:-:S02]  /*46f0*/  ISETP.LT.OR P0, PT, R5, 0x22, P0 ;  /* 0x000000220500780c */ /* 0x000fc40000701670 */
[C---:B------:R-:W-:Y:S02]  /*4700*/  ISETP.LT.OR P2, PT, R5.reuse, 0x1a, P2 ;  /* 0x0000001a0500780c */ /* 0x040fe40001741670 */
[----:B------:R-:W-:Y:S02]  /*4710*/  ISETP.LT.OR P1, PT, R5, 0x21, P1 ;  /* 0x000000210500780c */ /* 0x000fe40000f21670 */
[----:B------:R-:W-:Y:S02]  /*4720*/  FSEL R189, R35, -INF , !P0 ;  /* 0xff80000023bd7808 */ /* 0x000fe40004000000 */
[----:B------:R-:W-:Y:S02]  /*4730*/  FSEL R68, R11, -INF , !P2 ;  /* 0xff8000000b447808 */ /* 0x000fe40005000000 */
[----:B------:R-:W-:Y:S01]  /*4740*/  FSEL R190, R32, -INF , !P1 ;  /* 0xff80000020be7808 */ /* 0x000fe20004800000 */
[----:B-----5:R-:W-:Y:S01]  /*4750*/  FMUL.FTZ R6, R81, c[0x0][0x320] ;  /* 0x0000c80051067a20 */ /* 0x020fe20000410000 */
[----:B------:R-:W-:Y:S01]  /*4760*/  PLOP3.LUT P0, PT, PT, PT, UP6, 0x40, 0x0 ;  /* 0x000000000000781c */ /* 0x000fe20003f0e868 */
[----:B------:R-:W-:Y:S01]  /*4770*/  UISETP.NE.AND UP6, UPT, UR30, URZ, UPT ;  /* 0x0000003f1e00728c */ /* 0x000fe2000bfc5270 */
[----:B------:R-:W-:Y:S01]  /*4780*/  PLOP3.LUT P2, PT, PT, PT, UP1, 0x40, 0x0 ;  /* 0x000000000000781c */ /* 0x000fe20003f4e818 */
[----:B------:R5:W1:Y:S01]  /*4790*/  MUFU.TANH R29, R6 ;  /* 0x00000006001d7308 */ /* 0x000a620000002400 */
[----:B------:R-:W-:-:S02]  /*47a0*/  PLOP3.LUT P1, PT, PT, PT, UP0, 0x40, 0x0 ;  /* 0x000000000000781c */ /* 0x000fc40003f2e808 */
[C---:B------:R-:W-:Y:S02]  /*47b0*/  ISETP.GT.AND P2, PT, R4.reuse, 0x28, P2 ;  /* 0x000000280400780c */ /* 0x040fe40001744270 */
[----:B------:R-:W-:Y:S01]  /*47c0*/  ISETP.GT.AND P1, PT, R4, 0x29, P1 ;  /* 0x000000290400780c */ /* 0x000fe20000f24270 */
[----:B------:R-:W-:Y:S01]  /*47d0*/  FMUL.FTZ R4, R85, c[0x0][0x320] ;  /* 0x0000c80055047a20 */ /* 0x000fe20000410000 */
[C---:B------:R-:W-:Y:S02]  /*47e0*/  ISETP.LT.OR P2, PT, R5.reuse, 0x29, P2 ;  /* 0x000000290500780c */ /* 0x040fe40001741670 */
[----:B------:R-:W-:Y:S01]  /*47f0*/  ISETP.LT.OR P1, PT, R5, 0x2a, P1 ;  /* 0x0000002a0500780c */ /* 0x000fe20000f21670 */
[----:B------:R-:W1:Y:S01]  /*4800*/  MUFU.TANH R17, R4 ;  /* 0x0000000400117308 */ /* 0x000e620000002400 */
[----:B------:R-:W-:Y:S02]  /*4810*/  FSEL R188, R34, -INF , !P2 ;  /* 0xff80000022bc7808 */ /* 0x000fe40005000000 */
[----:B------:R-:W-:Y:S01]  /*4820*/  FSEL R139, R33, -INF , !P1 ;  /* 0xff800000218b7808 */ /* 0x000fe20004800000 */
[----:B-----5:R-:W-:-:S04]  /*4830*/  FMUL.FTZ R6, R88, c[0x0][0x320] ;  /* 0x0000c80058067a20 */ /* 0x020fc80000410000 */
        /* <DEDUP_REMOVED lines=18> */
.L_x_601:
[----:B------:R-:W-:-:S04]  /*4960*/  MOV R7, c[0x0][0x32c] ;  /* 0x0000cb0000077a02 */ /* 0x000fc80000000f00 */
[----:B------:R-:W-:-:S13]  /*4970*/  ISETP.NE.AND P0, PT, R7, 0x1, PT ;  /* 0x000000010700780c */ /* 0x000fda0003f05270 */
[----:B------:R-:W-:-:S05]  /*4980*/  @P0 IMAD.HI.U32 R7, R6, c[0x0][0x330], RZ ;  /* 0x0000cc0006070a27 */ /* 0x000fca00078e00ff */
[----:B------:R-:W-:Y:S02]  /*4990*/  @P0 SHF.R.U32.HI R6, RZ, c[0x0][0x334], R7 ;  /* 0x0000cd00ff060a19 */ /* 0x000fe40000011607 */
.L_x_602:
[----:B------:R-:W-:Y:S05]  /*49a0*/  BSYNC B0 ;  /* 0x0000000000007941 */ /* 0x000fea0003800000 */
.L_x_600:
[----:B------:R-:W-:-:S05]  /*49b0*/  IMAD R6, R6, c[0x0][0x32c], R16 ;  /* 0x0000cb0006067a24 */ /* 0x000fca00078e0210 */
[----:B------:R-:W-:Y:S02]  /*49c0*/  IADD3 R7, R6, c[0x0][0x32c], RZ ;  /* 0x0000cb0006077a10 */ /* 0x000fe40007ffe0ff */
[----:B------:R-:W-:Y:S02]  /*49d0*/  IMNMX R4, R4, R6, !PT ;  /* 0x0000000604047217 */ /* 0x000fe40007800200 */
[----:B------:R-:W-:Y:S02]  /*49e0*/  IMNMX R5, R5, R7, PT ;  /* 0x0000000705057217 */ /* 0x000fe40003800200 */
.L_x_599:
        /* <DEDUP_REMOVED lines=14> */
[----:B------:R-:W-:Y:S01]  /*4ad0*/  FMUL.FTZ R8, R82, c[0x0][0x320] ;  /* 0x0000c80052087a20 */ /* 0x000fe20000410000 */
[----:B------:R-:W-:Y:S01]  /*4ae0*/  UISETP.NE.AND UP2, UPT, UR27, URZ, UPT ;  /* 0x0000003f1b00728c */ /* 0x000fe2000bf45270 */
[----:B------:R-:W-:Y:S01]  /*4af0*/  ISETP.LT.OR P0, PT, R5, 0x1, P0 ;  /* 0x000000010500780c */ /* 0x000fe20000701670 */
[----:B------:R-:W-:Y:S01]  /*4b00*/  UISETP.NE.AND UP0, UPT, UR4, URZ, UPT ;  /* 0x0000003f0400728c */ /* 0x000fe2000bf05270 */
[----:B------:R-:W3:Y:S01]  /*4b10*/  MUFU.TANH R48, R10 ;  /* 0x0000000a00307308 */ /* 0x000ee20000002400 */
[----:B------:R-:W-:Y:S01]  /*4b20*/  PLOP3.LUT P2, PT, PT, PT, UP3, 0x40, 0x0 ;  /* 0x000000000000781c */ /* 0x000fe20003f4e838 */
[----:B------:R-:W-:Y:S01]  /*4b30*/  UISETP.NE.AND UP3, UPT, UR33, URZ, UPT ;  /* 0x0000003f2100728c */ /* 0x000fe2000bf65270 */
[----:B------:R-:W-:Y:S01]  /*4b40*/  FSEL R55, R28, -INF , !P0 ;  /* 0xff8000001c377808 */ /* 0x000fe20004000000 */
[----:B-1----:R-:W-:Y:S01]  /*4b50*/  FMUL.FTZ R6, R86, c[0x0][0x320] ;  /* 0x0000c80056067a20 */ /* 0x002fe20000410000 */
[----:B------:R-:W-:Y:S01]  /*4b60*/  PLOP3.LUT P0, PT, PT, PT, UP1, 0x40, 0x0 ;  /* 0x000000000000781c */ /* 0x000fe20003f0e818 */
[----:B------:R-:W-:Y:S01]  /*4b70*/  UISETP.NE.AND UP1, UPT, UR31, URZ, UPT ;  /* 0x0000003f1f00728c */ /* 0x000fe2000bf25270 */
[----:B------:R-:W-:Y:S01]  /*4b80*/  PLOP3.LUT P1, PT, PT, PT, UP2, 0x40, 0x0 ;  /* 0x000000000000781c */ /* 0x000fe20003f2e828 */
[----:B------:R1:W4:Y:S01]  /*4b90*/  MUFU.TANH R52, R6 ;  /* 0x0000000600347308 */ /* 0x0003220000002400 */
[C---:B------:R-:W-:Y:S01]  /*4ba0*/  ISETP.GT.AND P0, PT, R4.reuse, 0x9, P0 ;  /* 0x000000090400780c */ /* 0x040fe20000704270 */
[----:B------:R-:W-:Y:S01]  /*4bb0*/  UISETP.NE.AND UP2, UPT, UR32, URZ, UPT ;  /* 0x0000003f2000728c */ /* 0x000fe2000bf45270 */
[C---:B------:R-:W-:Y:S01]  /*4bc0*/  ISETP.GT.AND P2, PT, R4.reuse, 0x1, P2 ;  /* 0x000000010400780c */ /* 0x040fe20001744270 */
[----:B------:R-:W-:Y:S01]  /*4bd0*/  FMUL.FTZ R9, R75, c[0x0][0x320] ;  /* 0x0000c8004b097a20 */ /* 0x000fe20000410000 */
[----:B------:R-:W-:-:S02]  /*4be0*/  ISETP.GT.AND P1, PT, R4, 0x8, P1 ;  /* 0x000000080400780c */ /* 0x000fc40000f24270 */
[C---:B------:R-:W-:Y:S01]  /*4bf0*/  ISETP.LT.OR P0, PT, R5.reuse, 0xa, P0 ;  /* 0x0000000a0500780c */ /* 0x040fe20000701670 */
[----:B------:R-:W2:Y:S01]  /*4c00*/  MUFU.TANH R11, R11 ;  /* 0x0000000b000b7308 */ /* 0x000ea20000002400 */
[C---:B------:R-:W-:Y:S02]  /*4c10*/  ISETP.LT.OR P2, PT, R5.reuse, 0x2, P2 ;  /* 0x000000020500780c */ /* 0x040fe40001741670 */
[----:B------:R-:W-:Y:S02]  /*4c20*/  ISETP.LT.OR P1, PT, R5, 0x9, P1 ;  /* 0x000000090500780c */ /* 0x000fe40000f21670 */
[----:B------:R-:W-:Y:S02]  /*4c30*/  FSEL R56, R19, -INF , !P0 ;  /* 0xff80000013387808 */ /* 0x000fe40004000000 */
[----:B------:R-:W-:Y:S01]  /*4c40*/  FSEL R54, R26, -INF , !P2 ;  /* 0xff8000001a367808 */ /* 0x000fe20005000000 */
[----:B-1----:R-:W-:Y:S01]  /*4c50*/  FMUL.FTZ R6, R79, c[0x0][0x320] ;  /* 0x0000c8004f067a20 */ /* 0x002fe20000410000 */
[----:B------:R-:W-:Y:S01]  /*4c60*/  FSEL R57, R20, -INF , !P1 ;  /* 0xff80000014397808 */ /* 0x000fe20004800000 */
[----:B------:R1:W1:Y:S01]  /*4c70*/  MUFU.TANH R19, R7 ;  /* 0x0000000700137308 */ /* 0x0002620000002400 */
[----:B------:R-:W-:-:S02]  /*4c80*/  PLOP3.LUT P0, PT, PT, PT, UP5, 0x40, 0x0 ;  /* 0x000000000000781c */ /* 0x000fc40003f0e858 */
[----:B------:R-:W-:Y:S01]  /*4c90*/  PLOP3.LUT P2, PT, PT, PT, UP0, 0x40, 0x0 ;  /* 0x000000000000781c */ /* 0x000fe20003f4e808 */
[----:B------:R-:W-:Y:S01]  /*4ca0*/  UISETP.NE.AND UP0, UPT, UR30, URZ, UPT ;  /* 0x0000003f1e00728c */ /* 0x000fe2000bf05270 */
[----:B------:R-:W-:Y:S01]  /*4cb0*/  PLOP3.LUT P1, PT, PT, PT, UP6, 0x40, 0x0 ;  /* 0x000000000000781c */ /* 0x000fe20003f2e868 */
[----:B------:R-:W-:Y:S01]  /*4cc0*/  UP2UR UR30, UPR, URZ, 0x40 ;  /* 0x000000403f1e7883 */ /* 0x000fe20008000000 */
[C---:B------:R-:W-:Y:S01]  /*4cd0*/  ISETP.GT.AND P0, PT, R4.reuse, 0x18, P0 ;  /* 0x000000180400780c */ /* 0x040fe20000704270 */
[----:B------:R5:W2:Y:S01]  /*4ce0*/  MUFU.TANH R53, R6 ;  /* 0x0000000600357308 */ /* 0x000aa20000002400 */
[C---:B------:R-:W-:Y:S01]  /*4cf0*/  ISETP.GT.AND P2, PT, R4.reuse, 0x10, P2 ;  /* 0x000000100400780c */ /* 0x040fe20001744270 */
[----:B------:R-:W-:Y:S01]  /*4d00*/  UISETP.NE.AND UP6, UPT, UR12, URZ, UPT ;  /* 0x0000003f0c00728c */ /* 0x000fe2000bfc5270 */
[----:B------:R-:W-:Y:S02]  /*4d10*/  ISETP.GT.AND P1, PT, R4, 0x11, P1 ;  /* 0x000000110400780c */ /* 0x000fe40000f24270 */
[----:B------:R-:W-:-:S02]  /*4d20*/  ISETP.LT.OR P0, PT, R5, 0x19, P0 ;  /* 0x000000190500780c */ /* 0x000fc40000701670 */
[----:B------:R-:W-:Y:S01]  /*4d30*/  ISETP.LT.OR P2, PT, R5, 0x11, P2 ;  /* 0x000000110500780c */ /* 0x000fe20001741670 */
[----:B-1----:R-:W-:Y:S01]  /*4d40*/  FMUL.FTZ R7, R95, c[0x0][0x320] ;  /* 0x0000c8005f077a20 */ /* 0x002fe20000410000 */
[----:B------:R-:W-:Y:S01]  /*4d50*/  ISETP.LT.OR P1, PT, R5, 0x12, P1 ;  /* 0x000000120500780c */ /* 0x000fe20000f21670 */
[----:B------:R-:W1:Y:S01]  /*4d60*/  MUFU.TANH R20, R8 ;  /* 0x0000000800147308 */ /* 0x000e620000002400 */
[----:B------:R-:W-:Y:S02]  /*4d70*/  FSEL R59, R18, -INF , !P0 ;  /* 0xff800000123b7808 */ /* 0x000fe40004000000 */
[----:B------:R-:W-:Y:S02]  /*4d80*/  FSEL R58, R22, -INF , !P2 ;  /* 0xff800000163a7808 */ /* 0x000fe40005000000 */
[----:B------:R-:W-:Y:S01]  /*4d90*/  FSEL R60, R17, -INF , !P1 ;  /* 0xff800000113c7808 */ /* 0x000fe20004800000 */
[----:B-----5:R-:W-:Y:S01]  /*4da0*/  FMUL.FTZ R6, R91, c[0x0][0x320] ;  /* 0x0000c8005b067a20 */ /* 0x020fe20000410000 */
[----:B------:R-:W-:Y:S01]  /*4db0*/  PLOP3.LUT P0, PT, PT, PT, UP2, 0x40, 0x0 ;  /* 0x000000000000781c */ /* 0x000fe20003f0e828 */
[----:B------:R-:W1:Y:S01]  /*4dc0*/  MUFU.TANH R10, R7 ;  /* 0x00000007000a7308 */ /* 0x000e620000002400 */
[----:B------:R-:W-:-:S02]  /*4dd0*/  PLOP3.LUT P2, PT, PT, PT, UP4, 0x40, 0x0 ;  /* 0x000000000000781c */ /* 0x000fc40003f4e848 */
[----:B------:R-:W-:Y:S02]  /*4de0*/  PLOP3.LUT P1, PT, PT, PT, UP3, 0x40, 0x0 ;  /* 0x000000000000781c */ /* 0x000fe40003f2e838 */
[C---:B------:R-:W-:Y:S02]  /*4df0*/  ISETP.GT.AND P0, PT, R4.reuse, 0x21, P0 ;  /* 0x000000210400780c */ /* 0x040fe40000704270 */
[C---:B------:R-:W-:Y:S01]  /*4e00*/  ISETP.GT.AND P2, PT, R4.reuse, 0x19, P2 ;  /* 0x000000190400780c */ /* 0x040fe20001744270 */
[----:B------:R5:W1:Y:S01]  /*4e10*/  MUFU.TANH R49, R6 ;  /* 0x0000000600317308 */ /* 0x000a620000002400 */
[----:B------:R-:W-:Y:S02]  /*4e20*/  ISETP.GT.AND P1, PT, R4, 0x20, P1 ;  /* 0x000000200400780c */ /* 0x000fe40000f24270 */
[C---:B------:R-:W-:Y:S02]  /*4e30*/  ISETP.LT.OR P0, PT, R5.reuse, 0x22, P0 ;  /* 0x000000220500780c */ /* 0x040fe40000701670 */
[----:B------:R-:W-:-:S02]  /*4e40*/  ISETP.LT.OR P2, PT, R5, 0x1a, P2 ;  /* 0x0000001a0500780c */ /* 0x000fc40001741670 */
[----:B------:R-:W-:Y:S01]  /*4e50*/  ISETP.LT.OR P1, PT, R5, 0x21, P1 ;  /* 0x000000210500780c */ /* 0x000fe20000f21670 */
[----:B------:R-:W1:Y:S01]  /*4e60*/  MUFU.TANH R31, R9 ;  /* 0x00000009001f7308 */ /* 0x000e620000002400 */
[----:B------:R-:W-:Y:S02]  /*4e70*/  FSEL R132, R29, -INF , !P0 ;  /* 0xff8000001d847808 */ /* 0x000fe40004000000 */
        /* <DEDUP_REMOVED lines=8> */
[----:B------:R-:W-:-:S02]  /*4f00*/  ISETP.GT.AND P2, PT, R4, 0x28, P2 ;  /* 0x000000280400780c */ /* 0x000fc40001744270 */
[----:B------:R-:W-:Y:S01]  /*4f10*/  ISETP.GT.AND P1, PT, R4, 0x29, P1 ;  /* 0x000000290400780c */ /* 0x000fe20000f24270 */
[----:B------:R-:W-:Y:S01]  /*4f20*/  FMUL.FTZ R4, R94, c[0x0][0x320] ;  /* 0x0000c8005e047a20 */ /* 0x000fe20000410000 */
[C---:B------:R-:W-:Y:S02]  /*4f30*/  ISETP.LT.OR P2, PT, R5.reuse, 0x29, P2 ;  /* 0x000000290500780c */ /* 0x040fe40001741670 */
[----:B------:R-:W-:Y:S01]  /*4f40*/  ISETP.LT.OR P1, PT, R5, 0x2a, P1 ;  /* 0x0000002a0500780c */ /* 0x000fe20000f21670 */
[----:B------:R1:W1:Y:S01]  /*4f50*/  MUFU.TANH R9, R4 ;  /* 0x0000000400097308 */ /* 0x0002620000002400 */
[----:B------:R-:W-:Y:S02]  /*4f60*/  FSEL R133, R27, -INF , !P2 ;  /* 0xff8000001b857808 */ /* 0x000fe40005000000 */
[----:B------:R-:W-:Y:S01]  /*4f70*/  FSEL R138, R24, -INF , !P1 ;  /* 0xff800000188a7808 */ /* 0x000fe20004800000 */
[----:B-----5:R-:W5:Y:S02]  /*4f80*/  SHFL.IDX PT, R6, R12, 0x3, 0x1c1f ;  /* 0x007c1f000c067f89 */ /* 0x020f6400000e0000 */
[----:B-----5:R-:W-:-:S02]  /*4f90*/  IMAD.IADD R5, R13, 0x1, R6 ;  /* 0x000000010d057824 */ /* 0x020fc400078e0206 */
[----:B-1----:R-:W-:-:S03]  /*4fa0*/  IMAD.IADD R4, R15, 0x1, R6 ;  /* 0x000000010f047824 */ /* 0x002fc600078e0206 */
[----:B------:R-:W-:Y:S01]  /*4fb0*/  IMNMX R5, R5, R14, PT ;  /* 0x0000000e05057217 */ /* 0x000fe20003800200 */
[----:B------:R-:W-:Y:S05]  /*4fc0*/  @P0 BRA `(.L_x_603) ;  /* 0x0000015000000947 */ /* 0x000fea0003800000 */
[----:B--234-:R-:W-:Y:S01]  /*4fd0*/  IMAD.U32 R7, RZ, RZ, UR9 ;  /* 0x00000009ff077e24 */ /* 0x01cfe2000f8e00ff */
        /* <DEDUP_REMOVED lines=11> */
.L_x_605:
[----:B------:R-:W-:-:S04]  /*5090*/  MOV R7, c[0x0][0x32c] ;  /* 0x0000cb0000077a02 */ /* 0x000fc80000000f00 */
[----:B------:R-:W-:-:S13]  /*50a0*/  ISETP.NE.AND P0, PT, R7, 0x1, PT ;  /* 0x000000010700780c */ /* 0x000fda0003f05270 */
[----:B------:R-:W-:-:S05]  /*50b0*/  @P0 IMAD.HI.U32 R7, R6, c[0x0][0x330], RZ ;  /* 0x0000cc0006070a27 */ /* 0x000fca00078e00ff */
[----:B------:R-:W-:Y:S02]  /*50c0*/  @P0 SHF.R.U32.HI R6, RZ, c[0x0][0x334], R7 ;  /* 0x0000cd00ff060a19 */ /* 0x000fe40000011607 */
.L_x_606:
[----:B------:R-:W-:Y:S05]  /*50d0*/  BSYNC B0 ;  /* 0x0000000000007941 */ /* 0x000fea0003800000 */
.L_x_604:
[----:B------:R-:W-:-:S05]  /*50e0*/  IMAD R6, R6, c[0x0][0x32c], R16 ;  /* 0x0000cb0006067a24 */ /* 0x000fca00078e0210 */
[----:B------:R-:W-:Y:S02]  /*50f0*/  IADD3 R7, R6, c[0x0][0x32c], RZ ;  /* 0x0000cb0006077a10 */ /* 0x000fe40007ffe0ff */
[----:B------:R-:W-:Y:S02]  /*5100*/  IMNMX R4, R4, R6, !PT ;  /* 0x0000000604047217 */ /* 0x000fe40007800200 */
[----:B------:R-:W-:Y:S02]  /*5110*/  IMNMX R5, R5, R7, PT ;  /* 0x0000000705057217 */ /* 0x000fe40003800200 */
.L_x_603:
[----:B--234-:R-:W-:Y:S01]  /*5120*/  FMNMX.FTZ R7, R38, R40, !PT ;  /* 0x0000002826077209 */ /* 0x01cfe20007810000 */
[----:B------:R-:W-:Y:S01]  /*5130*/  UP2UR UR30, UPR, URZ, 0x4 ;  /* 0x000000043f1e7883 */ /* 0x000fe20008000000 */
[----:B------:R-:W-:Y:S01]  /*5140*/  FMNMX.FTZ R6, R36, R37, !PT ;  /* 0x0000002524067209 */ /* 0x000fe20007810000 */
[----:B------:R-:W-:Y:S01]  /*5150*/  UISETP.NE.AND UP2, UPT, UR28, URZ, UPT ;  /* 0x0000003f1c00728c */ /* 0x000fe2000bf45270 */
[----:B------:R-:W-:Y:S01]  /*5160*/  FMNMX.FTZ R7, R41, R7, !PT ;  /* 0x0000000729077209 */ /* 0x000fe20007810000 */
        /* <DEDUP_REMOVED lines=8> */
[----:B------:R-:W-:Y:S01]  /*51f0*/  IMAD.SHL.U32 R225, R0, 0x2, RZ ;  /* 0x0000000200e17824 */ /* 0x000fe200078e00ff */
[----:B------:R-:W-:Y:S01]  /*5200*/  FMNMX.FTZ R6, R61, R6, !PT ;  /* 0x000000063d067209 */ /* 0x000fe20007810000 */
[----:B------:R-:W-:Y:S01]  /*5210*/  STL [R1+0x70], R239 ;  /* 0x000070ef01007387 */ /* 0x000fe20000100800 */
[----:B------:R-:W-:Y:S01]  /*5220*/  FMNMX.FTZ R137, R70, R137, !PT ;  /* 0x0000008946897209 */ /* 0x000fe20007810000 */
[----:B------:R-:W-:Y:S01]  /*5230*/  IMAD R226, R3, 0x2, R225 ;  /* 0x0000000203e27824 */ /* 0x000fe200078e02e1 */
[----:B------:R-:W-:Y:S01]  /*5240*/  FMNMX.FTZ R6, R63, R6, !PT ;  /* 0x000000063f067209 */ /* 0x000fe20007810000 */
[----:B------:R-:W-:Y:S01]  /*5250*/  LDSM.16.MT88.4 R32, [R225+0x100] ;  /* 0x00010000e120783b */ /* 0x000fe20000004200 */
[----:B------:R-:W-:Y:S01]  /*5260*/  FMNMX.FTZ R137, R69, R137, !PT ;  /* 0x0000008945897209 */ /* 0x000fe20007810000 */
[----:B------:R-:W-:Y:S01]  /*5270*/  IMAD R227, R2, 0x2, R226 ;  /* 0x0000000202e37824 */ /* 0x000fe200078e02e2 */
[----:B------:R-:W-:Y:S01]  /*5280*/  FMNMX.FTZ R6, R62, R6, !PT ;  /* 0x000000063e067209 */ /* 0x000fe20007810000 */
[----:B------:R-:W-:Y:S01]  /*5290*/  STL [R1+0x6c], R238 ;  /* 0x00006cee01007387 */ /* 0x000fe20000100800 */
[----:B------:R-:W-:-:S02]  /*52a0*/  FMNMX.FTZ R137, R71, R137, !PT ;  /* 0x0000008947897209 */ /* 0x000fc40007810000 */
[----:B------:R-:W-:Y:S01]  /*52b0*/  FMNMX.FTZ R6, R68, R6, !PT ;  /* 0x0000000644067209 */ /* 0x000fe20007810000 */
[----:B------:R-:W-:Y:S01]  /*52c0*/  LDSM.16.MT88.4 R44, [R227+0x1900] ;  /* 0x00190000e32c783b */ /* 0x000fe20000004200 */
[----:B------:R-:W-:Y:S02]  /*52d0*/  FMNMX.FTZ R137, R193, R137, !PT ;  /* 0x00000089c1897209 */ /* 0x000fe40007810000 */
[----:B------:R-:W-:Y:S01]  /*52e0*/  FMNMX.FTZ R6, R190, R6, !PT ;  /* 0x00000006be067209 */ /* 0x000fe20007810000 */
[----:B------:R-:W-:Y:S01]  /*52f0*/  STL [R1+0x68], R237 ;  /* 0x000068ed01007387 */ /* 0x000fe20000100800 */
[----:B------:R-:W-:Y:S02]  /*5300*/  FMNMX.FTZ R137, R216, R137, !PT ;  /* 0x00000089d8897209 */ /* 0x000fe40007810000 */
[----:B------:R-:W-:Y:S01]  /*5310*/  FMNMX.FTZ R6, R189, R6, !PT ;  /* 0x00000006bd067209 */ /* 0x000fe20007810000 */
[----:B------:R-:W-:Y:S01]  /*5320*/  STL [R1+0x64], R236 ;  /* 0x000064ec01007387 */ /* 0x000fe20000100800 */
[----:B------:R-:W-:-:S02]  /*5330*/  FMNMX.FTZ R137, R207, R137, !PT ;  /* 0x00000089cf897209 */ /* 0x000fc40007810000 */
[----:B------:R-:W-:Y:S01]  /*5340*/  FMNMX.FTZ R6, R188, R6, !PT ;  /* 0x00000006bc067209 */ /* 0x000fe20007810000 */
[----:B------:R-:W-:Y:S01]  /*5350*/  STL [R1+0x60], R235 ;  /* 0x000060eb01007387 */ /* 0x000fe20000100800 */
[----:B------:R-:W-:Y:S02]  /*5360*/  FMNMX.FTZ R137, R191, R137, !PT ;  /* 0x00000089bf897209 */ /* 0x000fe40007810000 */
[----:B------:R-:W-:Y:S01]  /*5370*/  FMNMX.FTZ R6, R139, R6, !PT ;  /* 0x000000068b067209 */ /* 0x000fe20007810000 */
[----:B------:R-:W-:Y:S01]  /*5380*/  STL [R1+0x5c], R234 ;  /* 0x00005cea01007387 */ /* 0x000fe20000100800 */
[----:B------:R-:W-:Y:S01]  /*5390*/  PLOP3.LUT P1, PT, PT, PT, UP2, 0x40, 0x0 ;  /* 0x000000000000781c */ /* 0x000fe20003f2e828 */
[----:B------:R-:W-:Y:S01]  /*53a0*/  UISETP.NE.AND UP2, UPT, UR27, URZ, UPT ;  /* 0x0000003f1b00728c */ /* 0x000fe2000bf45270 */
[----:B------:R-:W-:Y:S01]  /*53b0*/  PLOP3.LUT P2, PT, PT, PT, UP1, 0x40, 0x0 ;  /* 0x000000000000781c */ /* 0x000fe20003f4e818 */
[----:B------:R-:W1:Y:S01]  /*53c0*/  SHFL.BFLY PT, R7, R137, 0x2, 0x1f ;  /* 0x0c401f0089077f89 */ /* 0x000e6200000e0000 */
[C---:B------:R-:W-:Y:S01]  /*53d0*/  ISETP.GT.AND P1, PT, R4.reuse, 0x1, P1 ;  /* 0x000000010400780c */ /* 0x040fe20000f24270 */
[----:B------:R-:W-:Y:S01]  /*53e0*/  UISETP.NE.AND UP1, UPT, UR5, URZ, UPT ;  /* 0x0000003f0500728c */ /* 0x000fe2000bf25270 */
[----:B------:R-:W-:Y:S01]  /*53f0*/  ISETP.GT.AND P2, PT, R4, RZ, P2 ;  /* 0x000000ff0400720c */ /* 0x000fe20001744270 */
[----:B------:R-:W2:Y:S01]  /*5400*/  SHFL.BFLY PT, R8, R6, 0x2, 0x1f ;  /* 0x0c401f0006087f89 */ /* 0x000ea200000e0000 */
[C---:B------:R-:W-:Y:S01]  /*5410*/  ISETP.LT.OR P1, PT, R5.reuse, 0x2, P1 ;  /* 0x000000020500780c */ /* 0x040fe20000f21670 */
[----:B------:R-:W-:Y:S01]  /*5420*/  ULDC.64 UR4, c[0x0][0x2c8] ;  /* 0x0000b20000047ab9 */ /* 0x000fe20000000a00 */
[----:B------:R-:W-:Y:S01]  /*5430*/  ISETP.LT.OR P2, PT, R5, 0x1, P2 ;  /* 0x000000010500780c */ /* 0x000fe20001741670 */
[----:B------:R-:W-:Y:S01]  /*5440*/  STL [R1+0x58], R233 ;  /* 0x000058e901007387 */ /* 0x000fe20000100800 */
[----:B------:R-:W-:-:S02]  /*5450*/  FSEL R15, R10, -INF , !P1 ;  /* 0xff8000000a0f7808 */ /* 0x000fc40004800000 */
[----:B------:R-:W-:Y:S01]  /*5460*/  FSEL R14, R9, -INF , !P2 ;  /* 0xff800000090e7808 */ /* 0x000fe20005000000 */
[----:B------:R-:W-:Y:S01]  /*5470*/  STL [R1+0x54], R232 ;  /* 0x000054e801007387 */ /* 0x000fe20000100800 */
[----:B------:R-:W-:Y:S01]  /*5480*/  PLOP3.LUT P2, PT, PT, PT, UP1, 0x40, 0x0 ;  /* 0x000000000000781c */ /* 0x000fe20003f4e818 */
[----:B------:R-:W-:Y:S01]  /*5490*/  UISETP.NE.AND UP1, UPT, UR28, URZ, UPT ;  /* 0x0000003f1c00728c */ /* 0x000fe2000bf25270 */
[----:B------:R-:W-:Y:S01]  /*54a0*/  PLOP3.LUT P1, PT, PT, PT, UP0, 0x40, 0x0 ;  /* 0x000000000000781c */ /* 0x000fe20003f2e808 */
[----:B------:R-:W-:Y:S01]  /*54b0*/  UISETP.NE.AND UP0, UPT, UR29, URZ, UPT ;  /* 0x0000003f1d00728c */ /* 0x000fe2000bf05270 */
[C---:B------:R-:W-:Y:S01]  /*54c0*/  ISETP.GT.AND P2, PT, R4.reuse, 0x9, P2 ;  /* 0x000000090400780c */ /* 0x040fe20001744270 */
[----:B------:R-:W-:Y:S01]  /*54d0*/  STL [R1+0x50], R231 ;  /* 0x000050e701007387 */ /* 0x000fe20000100800 */
[----:B------:R-:W-:Y:S02]  /*54e0*/  ISETP.GT.AND P1, PT, R4, 0x10, P1 ;  /* 0x000000100400780c */ /* 0x000fe40000f24270 */
[C---:B------:R-:W-:Y:S01]  /*54f0*/  ISETP.LT.OR P2, PT, R5.reuse, 0xa, P2 ;  /* 0x0000000a0500780c */ /* 0x040fe20001741670 */
[----:B------:R-:W-:Y:S01]  /*5500*/  STL [R1+0x4c], R230 ;  /* 0x00004ce601007387 */ /* 0x000fe20000100800 */
[----:B------:R-:W-:-:S02]  /*5510*/  ISETP.LT.OR P1, PT, R5, 0x11, P1 ;  /* 0x000000110500780c */ /* 0x000fc40000f21670 */
[----:B-1----:R-:W-:Y:S01]  /*5520*/  FMNMX.FTZ R137, R137, R7, !PT ;  /* 0x0000000789897209 */ /* 0x002fe20007810000 */
[----:B------:R-:W-:Y:S01]  /*5530*/  STL [R1+0x48], R229 ;  /* 0x000048e501007387 */ /* 0x000fe20000100800 */
[----:B------:R-:W-:Y:S02]  /*5540*/  FSEL R49, R49, -INF , !P2 ;  /* 0xff80000031317808 */ /* 0x000fe40005000000 */
[----:B--2---:R-:W-:Y:S01]  /*5550*/  FMNMX.FTZ R6, R6, R8, !PT ;  /* 0x0000000806067209 */ /* 0x004fe20007810000 */
[----:B------:R-:W1:Y:S01]  /*5560*/  SHFL.BFLY PT, R7, R137, 0x1, 0x1f ;  /* 0x0c201f0089077f89 */ /* 0x000e6200000e0000 */
[----:B------:R-:W-:Y:S02]  /*5570*/  FMNMX.FTZ R8, R14, R15, !PT ;  /* 0x0000000f0e087209 */ /* 0x000fe40007810000 */
[----:B------:R-:W-:Y:S01]  /*5580*/  FSEL R52, R52, -INF , !P1 ;  /* 0xff80000034347808 */ /* 0x000fe20004800000 */
[----:B------:R-:W2:Y:S01]  /*5590*/  SHFL.BFLY PT, R136, R6, 0x1, 0x1f ;  /* 0x0c201f0006887f89 */ /* 0x000ea200000e0000 */
[----:B------:R-:W-:Y:S01]  /*55a0*/  PLOP3.LUT P2, PT, PT, PT, UP5, 0x40, 0x0 ;  /* 0x000000000000781c */ /* 0x000fe20003f4e858 */
[----:B------:R-:W-:Y:S01]  /*55b0*/  UISETP.NE.AND UP5, UPT, UR13, URZ, UPT ;  /* 0x0000003f0d00728c */ /* 0x000fe2000bfa5270 */
[----:B------:R-:W-:Y:S01]  /*55c0*/  PLOP3.LUT P1, PT, PT, PT, UP4, 0x40, 0x0 ;  /* 0x000000000000781c */ /* 0x000fe20003f2e848 */
[----:B------:R-:W-:Y:S01]  /*55d0*/  STL [R1+0x44], R224 ;  /* 0x000044e001007387 */ /* 0x000fe20000100800 */
[----:B------:R-:W-:-:S02]  /*55e0*/  ISETP.GT.AND P2, PT, R4, 0x18, P2 ;  /* 0x000000180400780c */ /* 0x000fc40001744270 */
[----:B------:R-:W-:Y:S02]  /*55f0*/  ISETP.GT.AND P1, PT, R4, 0x19, P1 ;  /* 0x000000190400780c */ /* 0x000fe40000f24270 */
[C---:B------:R-:W-:Y:S02]  /*5600*/  ISETP.LT.OR P2, PT, R5.reuse, 0x19, P2 ;  /* 0x000000190500780c */ /* 0x040fe40001741670 */
[----:B------:R-:W-:Y:S02]  /*5610*/  ISETP.LT.OR P1, PT, R5, 0x1a, P1 ;  /* 0x0000001a0500780c */ /* 0x000fe40000f21670 */
[----:B------:R-:W-:Y:S02]  /*5620*/  FSEL R50, R50, -INF , !P2 ;  /* 0xff80000032327808 */ /* 0x000fe40005000000 */
[----:B------:R-:W-:Y:S02]  /*5630*/  FSEL R53, R53, -INF , !P1 ;  /* 0xff80000035357808 */ /* 0x000fe40004800000 */
[----:B------:R-:W-:-:S02]  /*5640*/  PLOP3.LUT P1, PT, PT, PT, UP1, 0x40, 0x0 ;  /* 0x000000000000781c */ /* 0x000fc40003f2e818 */
[----:B------:R-:W-:Y:S02]  /*5650*/  LEA R228, R2, R225, 0x1 ;  /* 0x000000e102e47211 */ /* 0x000fe400078e08ff */
[----:B-1----:R-:W-:Y:S02]  /*5660*/  FMNMX.FTZ R137, R137, R7, !PT ;  /* 0x0000000789897209 */ /* 0x002fe40007810000 */
[----:B------:R-:W-:Y:S01]  /*5670*/  ISETP.GT.AND P1, PT, R4, 0x28, P1 ;  /* 0x000000280400780c */ /* 0x000fe20000f24270 */
[----:B------:R-:W-:Y:S01]  /*5680*/  LDSM.16.MT88.4 R24, [R228+0x100] ;  /* 0x00010000e418783b */ /* 0x000fe20000004200 */
[----:B--2---:R-:W-:Y:S01]  /*5690*/  FMNMX.FTZ R136, R6, R136, !PT ;  /* 0x0000008806887209 */ /* 0x004fe20007810000 */
[C---:B------:R-:W-:Y:S01]  /*56a0*/  FMUL.FTZ R13, R137.reuse, c[0x0][0x2d0] ;  /* 0x0000b400890d7a20 */ /* 0x040fe20000410000 */
[----:B------:R-:W-:Y:S02]  /*56b0*/  FSETP.NEU.FTZ.AND P0, PT, R137, -INF , PT ;  /* 0xff8000008900780b */ /* 0x000fe40003f1d000 */
[----:B------:R-:W-:Y:S01]  /*56c0*/  FMNMX.FTZ R6, R55, R54, !PT ;  /* 0x0000003637067209 */ /* 0x000fe20007810000 */
[----:B------:R-:W-:Y:S01]  /*56d0*/  FMUL.FTZ R12, R136, c[0x0][0x2d0] ;  /* 0x0000b400880c7a20 */ /* 0x000fe20000410000 */
[----:B------:R-:W-:-:S02]  /*56e0*/  FSEL R13, R13, RZ, P0 ;  /* 0x000000ff0d0d7208 */ /* 0x000fc40000000000 */
[----:B------:R-:W-:Y:S02]  /*56f0*/  FSETP.NEU.FTZ.AND P0, PT, R136, -INF , PT ;  /* 0xff8000008800780b */ /* 0x000fe40003f1d000 */
[----:B------:R-:W-:Y:S01]  /*5700*/  FMNMX.FTZ R6, R57, R6, !PT ;  /* 0x0000000639067209 */ /* 0x000fe20007810000 */
[----:B------:R-:W-:Y:S01]  /*5710*/  FFMA.FTZ R7, R38, c[0x0][0x2d0], -R13 ;  /* 0x0000b40026077a23 */ /* 0x000fe2000001080d */
[----:B------:R-:W-:Y:S02]  /*5720*/  FSEL R12, R12, RZ, P0 ;  /* 0x000000ff0c0c7208 */ /* 0x000fe40000000000 */
[----:B------:R-:W-:Y:S01]  /*5730*/  PLOP3.LUT P0, PT, PT, PT, UP2, 0x40, 0x0 ;  /* 0x000000000000781c */ /* 0x000fe20003f0e828 */
[----:B------:R-:W-:Y:S01]  /*5740*/  UISETP.NE.AND UP2, UPT, UR30, URZ, UPT ;  /* 0x0000003f1e00728c */ /* 0x000fe2000bf45270 */
[----:B------:R-:W-:Y:S01]  /*5750*/  FMNMX.FTZ R6, R56, R6, !PT ;  /* 0x0000000638067209 */ /* 0x000fe20007810000 */
[----:B------:R1:W-:Y:S01]  /*5760*/  MUFU.EX2 R211, R7 ;  /* 0x0000000700d37308 */ /* 0x0003e20000000800 */
[----:B------:R-:W-:Y:S01]  /*5770*/  ISETP.GT.AND P0, PT, R4, 0x8, P0 ;  /* 0x000000080400780c */ /* 0x000fe20000704270 */
[----:B------:R-:W-:Y:S01]  /*5780*/  FFMA.FTZ R2, R21, c[0x0][0x2d0], -R12 ;  /* 0x0000b40015027a23 */ /* 0x000fe2000001080c */
[----:B------:R-:W-:-:S02]  /*5790*/  FMNMX.FTZ R6, R58, R6, !PT ;  /* 0x000000063a067209 */ /* 0x000fc40007810000 */
[----:B------:R-:W-:Y:S02]  /*57a0*/  ISETP.LT.OR P0, PT, R5, 0x9, P0 ;  /* 0x000000090500780c */ /* 0x000fe40000701670 */
[----:B------:R-:W-:Y:S01]  /*57b0*/  FMNMX.FTZ R6, R60, R6, !PT ;  /* 0x000000063c067209 */ /* 0x000fe20007810000 */
[----:B------:R-:W-:Y:S01]  /*57c0*/  MUFU.EX2 R196, R2 ;  /* 0x0000000200c47308 */ /* 0x000fe20000000800 */
[----:B------:R-:W-:Y:S02]  /*57d0*/  FSEL R48, R48, -INF , !P0 ;  /* 0xff80000030307808 */ /* 0x000fe40004000000 */
[----:B------:R-:W-:Y:S01]  /*57e0*/  PLOP3.LUT P0, PT, PT, PT, UP6, 0x40, 0x0 ;  /* 0x000000000000781c */ /* 0x000fe20003f0e868 */
[----:B------:R-:W-:Y:S01]  /*57f0*/  UISETP.NE.AND UP6, UPT, UR12, URZ, UPT ;  /* 0x0000003f0c00728c */ /* 0x000fe2000bfc5270 */
[----:B------:R-:W-:Y:S02]  /*5800*/  FMNMX.FTZ R6, R59, R6, !PT ;  /* 0x000000063b067209 */ /* 0x000fe40007810000 */
[----:B------:R-:W-:Y:S01]  /*5810*/  ISETP.GT.AND P0, PT, R4, 0x11, P0 ;  /* 0x000000110400780c */ /* 0x000fe20000704270 */
[----:B-1----:R-:W-:Y:S01]  /*5820*/  FFMA.FTZ R7, R40, c[0x0][0x2d0], -R13 ;  /* 0x0000b40028077a23 */ /* 0x002fe2000001080d */
[----:B------:R-:W-:-:S02]  /*5830*/  FMNMX.FTZ R6, R72, R6, !PT ;  /* 0x0000000648067209 */ /* 0x000fc40007810000 */
[----:B------:R-:W-:Y:S01]  /*5840*/  ISETP.LT.OR P0, PT, R5, 0x12, P0 ;  /* 0x000000120500780c */ /* 0x000fe20000701670 */
[----:B------:R1:W2:Y:S01]  /*5850*/  MUFU.EX2 R210, R7 ;  /* 0x0000000700d27308 */ /* 0x0002a20000000800 */
[----:B------:R-:W-:Y:S02]  /*5860*/  FMNMX.FTZ R8, R48, R8, !PT ;  /* 0x0000000830087209 */ /* 0x000fe40007810000 */
[----:B------:R-:W-:Y:S02]  /*5870*/  FSEL R51, R11, -INF , !P0 ;  /* 0xff8000000b337808 */ /* 0x000fe40004000000 */
[----:B------:R-:W-:Y:S02]  /*5880*/  PLOP3.LUT P0, PT, PT, PT, UP3, 0x40, 0x0 ;  /* 0x000000000000781c */ /* 0x000fe40003f0e838 */
[----:B------:R-:W-:Y:S02]  /*5890*/  FMNMX.FTZ R6, R134, R6, !PT ;  /* 0x0000000686067209 */ /* 0x000fe40007810000 */
[----:B------:R-:W-:-:S02]  /*58a0*/  ISETP.GT.AND P0, PT, R4, 0x20, P0 ;  /* 0x000000200400780c */ /* 0x000fc40000704270 */
[----:B------:R-:W-:Y:S02]  /*58b0*/  FMNMX.FTZ R8, R49, R8, !PT ;  /* 0x0000000831087209 */ /* 0x000fe40007810000 */
[----:B------:R-:W-:Y:S02]  /*58c0*/  FMNMX.FTZ R6, R132, R6, !PT ;  /* 0x0000000684067209 */ /* 0x000fe40007810000 */
[----:B------:R-:W-:Y:S01]  /*58d0*/  ISETP.LT.OR P0, PT, R5, 0x21, P0 ;  /* 0x000000210500780c */ /* 0x000fe20000701670 */
[----:B-1----:R-:W-:Y:S01]  /*58e0*/  FFMA.FTZ R7, R41, c[0x0][0x2d0], -R13 ;  /* 0x0000b40029077a23 */ /* 0x002fe2000001080d */
[----:B------:R-:W-:Y:S02]  /*58f0*/  FMNMX.FTZ R8, R52, R8, !PT ;  /* 0x0000000834087209 */ /* 0x000fe40007810000 */
[----:B------:R-:W-:Y:S01]  /*5900*/  FMNMX.FTZ R6, R133, R6, !PT ;  /* 0x0000000685067209 */ /* 0x000fe20007810000 */
[----:B------:R1:W-:Y:S01]  /*5910*/  MUFU.EX2 R195, R7 ;  /* 0x0000000700c37308 */ /* 0x0003e20000000800 */
[----:B------:R-:W-:-:S02]  /*5920*/  FSEL R87, R20, -INF , !P0 ;  /* 0xff80000014577808 */ /* 0x000fc40004000000 */
[----:B------:R-:W-:Y:S02]  /*5930*/  PLOP3.LUT P2, PT, PT, PT, UP2, 0x40, 0x0 ;  /* 0x000000000000781c */ /* 0x000fe40003f4e828 */
[----:B------:R-:W-:Y:S02]  /*5940*/  PLOP3.LUT P0, PT, PT, PT, UP0, 0x40, 0x0 ;  /* 0x000000000000781c */ /* 0x000fe40003f0e808 */
[----:B------:R-:W-:Y:S02]  /*5950*/  FMNMX.FTZ R8, R51, R8, !PT ;  /* 0x0000000833087209 */ /* 0x000fe40007810000 */
[----:B------:R-:W-:Y:S02]  /*5960*/  FMNMX.FTZ R6, R138, R6, !PT ;  /* 0x000000068a067209 */ /* 0x000fe40007810000 */
[C---:B------:R-:W-:Y:S02]  /*5970*/  ISETP.GT.AND P2, PT, R4.reuse, 0x21, P2 ;  /* 0x000000210400780c */ /* 0x040fe40001744270 */
[----:B------:R-:W-:-:S02]  /*5980*/  ISETP.GT.AND P0, PT, R4, 0x29, P0 ;  /* 0x000000290400780c */ /* 0x000fc40000704270 */
[----:B------:R-:W-:Y:S01]  /*5990*/  FMNMX.FTZ R4, R50, R8, !PT ;  /* 0x0000000832047209 */ /* 0x000fe20007810000 */
[----:B-1----:R-:W-:Y:S01]  /*59a0*/  FFMA.FTZ R7, R42, c[0x0][0x2d0], -R13 ;  /* 0x0000b4002a077a23 */ /* 0x002fe2000001080d */
[----:B------:R-:W1:Y:S01]  /*59b0*/  SHFL.BFLY PT, R8, R6, 0x2, 0x1f ;  /* 0x0c401f0006087f89 */ /* 0x000e6200000e0000 */
[----:B------:R-:W-:Y:S02]  /*59c0*/  ISETP.LT.OR P2, PT, R5, 0x22, P2 ;  /* 0x000000220500780c */ /* 0x000fe40001741670 */
[----:B------:R-:W-:Y:S01]  /*59d0*/  FMNMX.FTZ R4, R53, R4, !PT ;  /* 0x0000000435047209 */ /* 0x000fe20007810000 */
[----:B------:R-:W-:Y:S01]  /*59e0*/  LDSM.16.MT88.4 R40, [R228+0x1900] ;  /* 0x00190000e428783b */ /* 0x000fe20000004200 */
[----:B------:R-:W-:Y:S01]  /*59f0*/  ISETP.LT.OR P1, PT, R5, 0x29, P1 ;  /* 0x000000290500780c */ /* 0x000fe20000f21670 */
[----:B------:R-:W3:Y:S01]  /*5a00*/  MUFU.EX2 R192, R7 ;  /* 0x0000000700c07308 */ /* 0x000ee20000000800 */
[----:B------:R-:W-:Y:S02]  /*5a10*/  FSEL R86, R19, -INF , !P2 ;  /* 0xff80000013567808 */ /* 0x000fe40005000000 */
[----:B------:R-:W-:Y:S01]  /*5a20*/  FMNMX.FTZ R4, R87, R4, !PT ;  /* 0x0000000457047209 */ /* 0x000fe20007810000 */
[----:B------:R-:W-:Y:S01]  /*5a30*/  LDSM.16.MT88.4 R16, [R225+0x1900] ;  /* 0x00190000e110783b */ /* 0x000fe20000004200 */
[----:B------:R-:W-:Y:S01]  /*5a40*/  ISETP.LT.OR P0, PT, R5, 0x2a, P0 ;  /* 0x0000002a0500780c */ /* 0x000fe20000701670 */
[----:B------:R-:W-:Y:S01]  /*5a50*/  FFMA.FTZ R5, R36, c[0x0][0x2d0], -R12 ;  /* 0x0000b40024057a23 */ /* 0x000fe2000001080c */
[----:B------:R-:W-:-:S02]  /*5a60*/  FSEL R85, R23, -INF , !P1 ;  /* 0xff80000017557808 */ /* 0x000fc40004800000 */
[----:B------:R-:W-:Y:S01]  /*5a70*/  FMNMX.FTZ R4, R86, R4, !PT ;  /* 0x0000000456047209 */ /* 0x000fe20007810000 */
[----:B------:R4:W-:Y:S01]  /*5a80*/  MUFU.EX2 R222, R5 ;  /* 0x0000000500de7308 */ /* 0x0009e20000000800 */
[----:B------:R-:W-:Y:S01]  /*5a90*/  FSEL R84, R31, -INF , !P0 ;  /* 0xff8000001f547808 */ /* 0x000fe20004000000 */
[----:B------:R-:W-:Y:S01]  /*5aa0*/  LDSM.16.MT88.4 R20, [R227+0x100] ;  /* 0x00010000e314783b */ /* 0x000fe20000004200 */
[----:B------:R-:W-:Y:S01]  /*5ab0*/  FMNMX.FTZ R0, R85, R4, !PT ;  /* 0x0000000455007209 */ /* 0x000fe20007810000 */
[----:B------:R-:W-:Y:S02]  /*5ac0*/  FFMA.FTZ R4, R37, c[0x0][0x2d0], -R12 ;  /* 0x0000b40025047a23 */ /* 0x000fe4000001080c */
[----:B------:R-:W-:Y:S01]  /*5ad0*/  LDSM.16.MT88.4 R28, [R226+0x100] ;  /* 0x00010000e21c783b */ /* 0x000fe20000004200 */
[----:B------:R-:W-:Y:S01]  /*5ae0*/  FMNMX.FTZ R0, R84, R0, !PT ;  /* 0x0000000054007209 */ /* 0x000fe20007810000 */
[----:B------:R4:W4:Y:S01]  /*5af0*/  MUFU.EX2 R209, R4 ;  /* 0x0000000400d17308 */ /* 0x0009220000000800 */
[----:B-1----:R-:W-:-:S02]  /*5b00*/  FMNMX.FTZ R3, R6, R8, !PT ;  /* 0x0000000806037209 */ /* 0x002fc40007810000 */
[----:B--2---:R-:W-:Y:S02]  /*5b10*/  F2FP.PACK_AB R8, R210, R211 ;  /* 0x000000d3d208723e */ /* 0x004fe400000000ff */
[----:B---3--:R-:W-:Y:S01]  /*5b20*/  F2FP.PACK_AB R10, R192, R195 ;  /* 0x000000c3c00a723e */ /* 0x008fe200000000ff */
[----:B------:R-:W1:Y:S04]  /*5b30*/  SHFL.BFLY PT, R135, R3, 0x1, 0x1f ;  /* 0x0c201f0003877f89 */ /* 0x000e6800000e0000 */
[----:B----4-:R-:W2:Y:S01]  /*5b40*/  SHFL.BFLY PT, R5, R0, 0x2, 0x1f ;  /* 0x0c401f0000057f89 */ /* 0x010ea200000e0000 */
[----:B------:R-:W-:Y:S01]  /*5b50*/  FFMA.FTZ R4, R39, c[0x0][0x2d0], -R12 ;  /* 0x0000b40027047a23 */ /* 0x000fe2000001080c */
[----:B------:R-:W-:Y:S02]  /*5b60*/  F2FP.PACK_AB R9, R209, R222 ;  /* 0x000000ded109723e */ /* 0x000fe400000000ff */
[----:B------:R-:W-:Y:S01]  /*5b70*/  LDSM.16.MT88.4 R36, [R226+0x1900] ;  /* 0x00190000e224783b */ /* 0x000fe20000004200 */
[----:B------:R-:W3:Y:S01]  /*5b80*/  MUFU.EX2 R65, R4 ;  /* 0x0000000400417308 */ /* 0x000ee20000000800 */
[----:B-1----:R-:W-:-:S02]  /*5b90*/  FMNMX.FTZ R135, R3, R135, !PT ;  /* 0x0000008703877209 */ /* 0x002fc40007810000 */
[----:B--2---:R-:W-:-:S03]  /*5ba0*/  FMNMX.FTZ R0, R0, R5, !PT ;  /* 0x0000000500007209 */ /* 0x004fc60007810000 */
[C---:B------:R-:W-:Y:S01]  /*5bb0*/  FMUL.FTZ R2, R135.reuse, c[0x0][0x2d0] ;  /* 0x0000b40087027a20 */ /* 0x040fe20000410000 */
[----:B------:R-:W-:Y:S02]  /*5bc0*/  FSETP.NEU.FTZ.AND P0, PT, R135, -INF , PT ;  /* 0xff8000008700780b */ /* 0x000fe40003f1d000 */
[----:B---3--:R-:W-:Y:S01]  /*5bd0*/  F2FP.PACK_AB R11, R196, R65 ;  /* 0x00000041c40b723e */ /* 0x008fe200000000ff */
[----:B------:R-:W1:Y:S01]  /*5be0*/  SHFL.BFLY PT, R4, R0, 0x1, 0x1f ;  /* 0x0c201f0000047f89 */ /* 0x000e6200000e0000 */
[----:B------:R-:W-:-:S05]  /*5bf0*/  FSEL R2, R2, RZ, P0 ;  /* 0x000000ff02027208 */ /* 0x000fca0000000000 */
[--C-:B------:R-:W-:Y:S01]  /*5c00*/  FFMA.FTZ R3, R55, c[0x0][0x2d0], -R2.reuse ;  /* 0x0000b40037037a23 */ /* 0x100fe20000010802 */
[C---:B------:R-:W-:Y:S03]  /*5c10*/  HMMA.16816.F32 R144, R8.reuse, R32, RZ ;  /* 0x000000200890723c */ /* 0x040fe600000018ff */
[----:B------:R2:W-:Y:S05]  /*5c20*/  MUFU.EX2 R221, R3 ;  /* 0x0000000300dd7308 */ /* 0x0005ea0000000800 */
[C---:B------:R-:W-:Y:S08]  /*5c30*/  HMMA.16816.F32 R184, R8.reuse, R28, RZ ;  /* 0x0000001c08b8723c */ /* 0x040ff000000018ff */
[----:B------:R-:W-:Y:S01]  /*5c40*/  HMMA.16816.F32 R180, R8, R24, RZ ;  /* 0x0000001808b4723c */ /* 0x000fe200000018ff */
[----:B--2---:R-:W-:-:S04]  /*5c50*/  FFMA.FTZ R3, R54, c[0x0][0x2d0], -R2 ;  /* 0x0000b40036037a23 */ /* 0x004fc80000010802 */
[----:B------:R1:W-:Y:S03]  /*5c60*/  MUFU.EX2 R208, R3 ;  /* 0x0000000300d07308 */ /* 0x0003e60000000800 */
[C---:B------:R-:W-:Y:S08]  /*5c70*/  HMMA.16816.F32 R176, R8.reuse, R20, RZ ;  /* 0x0000001408b0723c */ /* 0x040ff000000018ff */
[----:B------:R-:W-:Y:S01]  /*5c80*/  HMMA.16816.F32 R172, R8, R16, RZ ;  /* 0x0000001008ac723c */ /* 0x000fe200000018ff */
[----:B-1----:R-:W-:Y:S01]  /*5c90*/  FMNMX.FTZ R3, R4, R0, !PT ;  /* 0x0000000004037209 */ /* 0x002fe20007810000 */
[----:B------:R-:W-:-:S06]  /*5ca0*/  FFMA.FTZ R0, R57, c[0x0][0x2d0], -R2 ;  /* 0x0000b40039007a23 */ /* 0x000fcc0000010802 */
[C---:B------:R-:W-:Y:S01]  /*5cb0*/  HMMA.16816.F32 R168, R8.reuse, R36, RZ ;  /* 0x0000002408a8723c */ /* 0x040fe200000018ff */
[----:B------:R-:W-:Y:S01]  /*5cc0*/  FFMA.FTZ R4, R56, c[0x0][0x2d0], -R2 ;  /* 0x0000b40038047a23 */ /* 0x000fe20000010802 */
[C---:B------:R-:W-:Y:S01]  /*5cd0*/  FSETP.NEU.FTZ.AND P0, PT, R3.reuse, -INF , PT ;  /* 0xff8000000300780b */ /* 0x040fe20003f1d000 */
[----:B------:R1:W-:Y:S05]  /*5ce0*/  MUFU.EX2 R194, R0 ;  /* 0x0000000000c27308 */ /* 0x0003ea0000000800 */
[C---:B------:R-:W-:Y:S03]  /*5cf0*/  HMMA.16816.F32 R164, R8.reuse, R40, RZ ;  /* 0x0000002808a4723c */ /* 0x040fe600000018ff */
[----:B------:R-:W2:Y:S05]  /*5d00*/  MUFU.EX2 R197, R4 ;  /* 0x0000000400c57308 */ /* 0x000eaa0000000800 */
[----:B------:R-:W-:Y:S01]  /*5d10*/  HMMA.16816.F32 R160, R8, R44, RZ ;  /* 0x0000002c08a0723c */ /* 0x000fe200000018ff */
[----:B-1----:R-:W-:-:S07]  /*5d20*/  FMUL.FTZ R0, R3, c[0x0][0x2d0] ;  /* 0x0000b40003007a20 */ /* 0x002fce0000410000 */
[----:B------:R-:W-:Y:S01]  /*5d30*/  HMMA.16816.F32 R156, R8, R34, RZ ;  /* 0x00000022089c723c */ /* 0x000fe200000018ff */
[----:B------:R-:W-:Y:S02]  /*5d40*/  FSEL R0, R0, RZ, P0 ;  /* 0x000000ff00007208 */ /* 0x000fe40000000000 */
[----:B--2---:R-:W-:-:S03]  /*5d50*/  F2FP.PACK_AB R6, R197, R194 ;  /* 0x000000c2c506723e */ /* 0x004fc600000000ff */
[--C-:B------:R-:W-:Y:S02]  /*5d60*/  FFMA.FTZ R4, R14, c[0x0][0x2d0], -R0.reuse ;  /* 0x0000b4000e047a23 */ /* 0x100fe40000010800 */
[C---:B------:R-:W-:Y:S01]  /*5d70*/  HMMA.16816.F32 R152, R8.reuse, R30, RZ ;  /* 0x0000001e0898723c */ /* 0x040fe200000018ff */
[----:B------:R-:W-:Y:S01]  /*5d80*/  IMAD.MOV.U32 R14, RZ, RZ, R65 ;  /* 0x000000ffff0e7224 */ /* 0x000fe200078e0041 */
[----:B------:R1:W-:Y:S06]  /*5d90*/  MUFU.EX2 R220, R4 ;  /* 0x0000000400dc7308 */ /* 0x0003ec0000000800 */
[C---:B------:R-:W-:Y:S08]  /*5da0*/  HMMA.16816.F32 R148, R8.reuse, R26, RZ ;  /* 0x0000001a0894723c */ /* 0x040ff000000018ff */
[----:B------:R-:W-:Y:S01]  /*5db0*/  HMMA.16816.F32 R140, R8, R22, RZ ;  /* 0x00000016088c723c */ /* 0x000fe200000018ff */
[----:B-1----:R-:W-:-:S04]  /*5dc0*/  FFMA.FTZ R4, R15, c[0x0][0x2d0], -R0 ;  /* 0x0000b4000f047a23 */ /* 0x002fc80000010800 */
[----:B------:R1:W2:Y:S03]  /*5dd0*/  MUFU.EX2 R237, R4 ;  /* 0x0000000400ed7308 */ /* 0x0002a60000000800 */
[C---:B------:R-:W-:Y:S08]  /*5de0*/  HMMA.16816.F32 R128, R8.reuse, R18, RZ ;  /* 0x000000120880723c */ /* 0x040ff000000018ff */
[----:B------:R-:W-:Y:S01]  /*5df0*/  HMMA.16816.F32 R124, R8, R38, RZ ;  /* 0x00000026087c723c */ /* 0x000fe200000018ff */
[----:B-1----:R-:W-:Y:S01]  /*5e00*/  FFMA.FTZ R4, R48, c[0x0][0x2d0], -R0 ;  /* 0x0000b40030047a23 */ /* 0x002fe20000010800 */
[----:B--2---:R-:W-:-:S06]  /*5e10*/  F2FP.PACK_AB R5, R237, R220 ;  /* 0x000000dced05723e */ /* 0x004fcc00000000ff */
[C---:B------:R-:W-:Y:S01]  /*5e20*/  HMMA.16816.F32 R120, R8.reuse, R42, RZ ;  /* 0x0000002a0878723c */ /* 0x040fe200000018ff */
[----:B------:R1:W-:Y:S07]  /*5e30*/  MUFU.EX2 R234, R4 ;  /* 0x0000000400ea7308 */ /* 0x0003ee0000000800 */
[----:B------:R-:W-:Y:S07]  /*5e40*/  HMMA.16816.F32 R112, R8, R46, RZ ;  /* 0x0000002e0870723c */ /* 0x000fee00000018ff */
[----:B------:R-:W-:-:S02]  /*5e50*/  FFMA.FTZ R8, R64, c[0x0][0x2d0], -R13 ;  /* 0x0000b40040087a23 */ /* 0x000fc4000001080d */
[----:B-1----:R-:W-:Y:S02]  /*5e60*/  FFMA.FTZ R4, R49, c[0x0][0x2d0], -R0 ;  /* 0x0000b40031047a23 */ /* 0x002fe40000010800 */
[----:B------:R1:W-:Y:S08]  /*5e70*/  MUFU.EX2 R198, R8 ;  /* 0x0000000800c67308 */ /* 0x0003f00000000800 */
[----:B------:R2:W3:Y:S01]  /*5e80*/  MUFU.EX2 R230, R4 ;  /* 0x0000000400e67308 */ /* 0x0004e20000000800 */
[----:B-1----:R-:W-:-:S07]  /*5e90*/  FFMA.FTZ R8, R70, c[0x0][0x2d0], -R13 ;  /* 0x0000b40046087a23 */ /* 0x002fce000001080d */
[----:B------:R1:W-:Y:S01]  /*5ea0*/  MUFU.EX2 R238, R8 ;  /* 0x0000000800ee7308 */ /* 0x0003e20000000800 */
[----:B--2---:R-:W-:Y:S02]  /*5eb0*/  F2FP.PACK_AB R4, R208, R221 ;  /* 0x000000ddd004723e */ /* 0x004fe400000000ff */
[----:B---3--:R-:W-:-:S07]  /*5ec0*/  F2FP.PACK_AB R7, R230, R234 ;  /* 0x000000eae607723e */ /* 0x008fce00000000ff */
[----:B------:R-:W-:Y:S01]  /*5ed0*/  HMMA.16816.F32 R92, R4, R24, RZ ;  /* 0x00000018045c723c */ /* 0x000fe200000018ff */
[----:B-1----:R-:W-:-:S04]  /*5ee0*/  FFMA.FTZ R8, R69, c[0x0][0x2d0], -R13 ;  /* 0x0000b40045087a23 */ /* 0x002fc8000001080d */
[----:B------:R1:W-:Y:S03]  /*5ef0*/  MUFU.EX2 R235, R8 ;  /* 0x0000000800eb7308 */ /* 0x0003e60000000800 */
[C---:B------:R-:W-:Y:S01]  /*5f00*/  HMMA.16816.F32 R100, R4.reuse, R26, RZ ;  /* 0x0000001a0464723c */ /* 0x040fe200000018ff */
[----:B------:R-:W2:Y:S07]  /*5f10*/  LDSM.16.MT88.4 R24, [R226+0x900] ;  /* 0x00090000e218783b */ /* 0x000eae0000004200 */
[----:B------:R-:W-:Y:S01]  /*5f20*/  HMMA.16816.F32 R88, R4, R18, RZ ;  /* 0x000000120458723c */ /* 0x000fe200000018ff */
[----:B-1----:R-:W-:-:S07]  /*5f30*/  FFMA.FTZ R8, R71, c[0x0][0x2d0], -R13 ;  /* 0x0000b40047087a23 */ /* 0x002fce000001080d */
[C---:B------:R-:W-:Y:S01]  /*5f40*/  HMMA.16816.F32 R76, R4.reuse, R38, RZ ;  /* 0x00000026044c723c */ /* 0x040fe200000018ff */
[----:B------:R1:W3:Y:S07]  /*5f50*/  MUFU.EX2 R229, R8 ;  /* 0x0000000800e57308 */ /* 0x0002ee0000000800 */
[C---:B------:R-:W-:Y:S08]  /*5f60*/  HMMA.16816.F32 R80, R4.reuse, R20, RZ ;  /* 0x000000140450723c */ /* 0x040ff000000018ff */
[----:B------:R-:W-:Y:S01]  /*5f70*/  HMMA.16816.F32 R96, R4, R22, RZ ;  /* 0x000000160460723c */ /* 0x000fe200000018ff */
[----:B------:R-:W-:Y:S01]  /*5f80*/  LDSM.16.MT88.4 R20, [R228+0x900] ;  /* 0x00090000e414783b */ /* 0x000fe20000004200 */
[----:B-1----:R-:W-:Y:S01]  /*5f90*/  FFMA.FTZ R8, R61, c[0x0][0x2d0], -R12 ;  /* 0x0000b4003d087a23 */ /* 0x002fe2000001080c */
[----:B---3--:R-:W-:-:S03]  /*5fa0*/  F2FP.PACK_AB R10, R229, R235 ;  /* 0x000000ebe50a723e */ /* 0x008fc600000000ff */
[----:B------:R1:W-:Y:S02]  /*5fb0*/  MUFU.EX2 R199, R8 ;  /* 0x0000000800c77308 */ /* 0x0003e40000000800 */
[C---:B------:R-:W-:Y:S08]  /*5fc0*/  HMMA.16816.F32 R64, R4.reuse, R32, RZ ;  /* 0x000000200440723c */ /* 0x040ff000000018ff */
[----:B------:R-:W-:Y:S01]  /*5fd0*/  HMMA.16816.F32 R116, R4, R34, RZ ;  /* 0x000000220474723c */ /* 0x000fe200000018ff */
[----:B------:R-:W-:Y:S01]  /*5fe0*/  LDSM.16.MT88.4 R32, [R225+0x900] ;  /* 0x00090000e120783b */ /* 0x000fe20000004200 */
[----:B-1----:R-:W-:-:S06]  /*5ff0*/  FFMA.FTZ R8, R63, c[0x0][0x2d0], -R12 ;  /* 0x0000b4003f087a23 */ /* 0x002fcc000001080c */
[C---:B------:R-:W-:Y:S01]  /*6000*/  HMMA.16816.F32 R104, R4.reuse, R28, RZ ;  /* 0x0000001c0468723c */ /* 0x040fe200000018ff */
[----:B------:R1:W3:Y:S07]  /*6010*/  MUFU.EX2 R236, R8 ;  /* 0x0000000800ec7308 */ /* 0x0002ee0000000800 */
[----:B------:R-:W-:Y:S01]  /*6020*/  HMMA.16816.F32 R108, R4, R30, RZ ;  /* 0x0000001e046c723c */ /* 0x000fe200000018ff */
[----:B------:R-:W-:Y:S01]  /*6030*/  LDSM.16.MT88.4 R28, [R225+0x2100] ;  /* 0x00210000e11c783b */ /* 0x000fe20000004200 */
[----:B-1----:R-:W-:Y:S01]  /*6040*/  FFMA.FTZ R8, R62, c[0x0][0x2d0], -R12 ;  /* 0x0000b4003e087a23 */ /* 0x002fe2000001080c */
[----:B---3--:R-:W-:-:S03]  /*6050*/  F2FP.PACK_AB R9, R236, R199 ;  /* 0x000000c7ec09723e */ /* 0x008fc600000000ff */
[----:B------:R1:W-:Y:S02]  /*6060*/  MUFU.EX2 R232, R8 ;  /* 0x0000000800e87308 */ /* 0x0003e40000000800 */
[----:B-1----:R-:W-:Y:S02]  /*6070*/  FFMA.FTZ R8, R68, c[0x0][0x2d0], -R12 ;  /* 0x0000b40044087a23 */ /* 0x002fe4000001080c */
[----:B------:R-:W-:Y:S01]  /*6080*/  HMMA.16816.F32 R68, R4, R16, RZ ;  /* 0x000000100444723c */ /* 0x000fe200000018ff */
[----:B------:R-:W1:Y:S03]  /*6090*/  LDSM.16.MT88.4 R16, [R227+0x900] ;  /* 0x00090000e310783b */ /* 0x000e660000004200 */
[----:B------:R3:W4:Y:S02]  /*60a0*/  MUFU.EX2 R224, R8 ;  /* 0x0000000800e07308 */ /* 0x0007240000000800 */
[----:B---3--:R-:W-:Y:S01]  /*60b0*/  FFMA.FTZ R8, R58, c[0x0][0x2d0], -R2 ;  /* 0x0000b4003a087a23 */ /* 0x008fe20000010802 */
[----:B----4-:R-:W-:-:S05]  /*60c0*/  F2FP.PACK_AB R11, R224, R232 ;  /* 0x000000e8e00b723e */ /* 0x010fca00000000ff */
[----:B------:R3:W-:Y:S02]  /*60d0*/  MUFU.EX2 R239, R8 ;  /* 0x0000000800ef7308 */ /* 0x0007e40000000800 */
[--C-:B---3--:R-:W-:Y:S02]  /*60e0*/  FFMA.FTZ R8, R60, c[0x0][0x2d0], -R2.reuse ;  /* 0x0000b4003c087a23 */ /* 0x108fe40000010802 */
[----:B------:R-:W-:Y:S01]  /*60f0*/  HMMA.16816.F32 R60, R4, R36, RZ ;  /* 0x00000024043c723c */ /* 0x000fe200000018ff */
[----:B------:R-:W3:Y:S03]  /*6100*/  LDSM.16.MT88.4 R36, [R226+0x2100] ;  /* 0x00210000e224783b */ /* 0x000ee60000004200 */
[----:B------:R4:W1:Y:S02]  /*6110*/  MUFU.EX2 R223, R8 ;  /* 0x0000000800df7308 */ /* 0x0008640000000800 */
[----:B----4-:R-:W-:-:S02]  /*6120*/  FFMA.FTZ R8, R59, c[0x0][0x2d0], -R2 ;  /* 0x0000b4003b087a23 */ /* 0x010fc40000010802 */
[C---:B------:R-:W-:Y:S04]  /*6130*/  HMMA.16816.F32 R56, R4.reuse, R40, RZ ;  /* 0x000000280438723c */ /* 0x040fe800000018ff */
[----:B------:R4:W-:Y:S02]  /*6140*/  MUFU.EX2 R231, R8 ;  /* 0x0000000800e77308 */ /* 0x0009e40000000800 */
[----:B----4-:R-:W-:Y:S02]  /*6150*/  FFMA.FTZ R8, R72, c[0x0][0x2d0], -R2 ;  /* 0x0000b40048087a23 */ /* 0x010fe40000010802 */
[----:B------:R-:W-:Y:S01]  /*6160*/  HMMA.16816.F32 R72, R4, R42, RZ ;  /* 0x0000002a0448723c */ /* 0x000fe200000018ff */
[----:B------:R-:W4:Y:S03]  /*6170*/  LDSM.16.MT88.4 R40, [R228+0x2100] ;  /* 0x00210000e428783b */ /* 0x000f260000004200 */
[----:B------:R1:W1:Y:S02]  /*6180*/  MUFU.EX2 R233, R8 ;  /* 0x0000000800e97308 */ /* 0x0002640000000800 */
[----:B-1----:R-:W-:-:S06]  /*6190*/  FFMA.FTZ R8, R52, c[0x0][0x2d0], -R0 ;  /* 0x0000b40034087a23 */ /* 0x002fcc0000010800 */
[----:B------:R1:W-:Y:S02]  /*61a0*/  MUFU.EX2 R15, R8 ;  /* 0x00000008000f7308 */ /* 0x0003e40000000800 */
[----:B-1----:R-:W-:-:S06]  /*61b0*/  FFMA.FTZ R8, R51, c[0x0][0x2d0], -R0 ;  /* 0x0000b40033087a23 */ /* 0x002fcc0000010800 */
[----:B------:R1:W1:Y:S02]  /*61c0*/  MUFU.EX2 R206, R8 ;  /* 0x0000000800ce7308 */ /* 0x0002640000000800 */
[--C-:B-1----:R-:W-:Y:S02]  /*61d0*/  FFMA.FTZ R8, R50, c[0x0][0x2d0], -R0.reuse ;  /* 0x0000b40032087a23 */ /* 0x102fe40000010800 */
[----:B------:R-:W-:Y:S04]  /*61e0*/  HMMA.16816.F32 R48, R4, R44, RZ ;  /* 0x0000002c0430723c */ /* 0x000fe800000018ff */
[----:B------:R1:W-:Y:S02]  /*61f0*/  MUFU.EX2 R205, R8 ;  /* 0x0000000800cd7308 */ /* 0x0003e40000000800 */
[----:B-1----:R-:W-:-:S02]  /*6200*/  FFMA.FTZ R8, R53, c[0x0][0x2d0], -R0 ;  /* 0x0000b40035087a23 */ /* 0x002fc40000010800 */
[----:B------:R-:W-:Y:S01]  /*6210*/  HMMA.16816.F32 R52, R4, R46, RZ ;  /* 0x0000002e0434723c */ /* 0x000fe200000018ff */
[----:B------:R-:W1:Y:S03]  /*6220*/  LDSM.16.MT88.4 R44, [R227+0x2100] ;  /* 0x00210000e32c783b */ /* 0x000e660000004200 */
[----:B------:R2:W2:Y:S03]  /*6230*/  MUFU.EX2 R204, R8 ;  /* 0x0000000800cc7308 */ /* 0x0004a60000000800 */
[----:B------:R-:W-:Y:S02]  /*6240*/  F2FP.PACK_AB R4, R223, R239 ;  /* 0x000000efdf04723e */ /* 0x000fe400000000ff */
[----:B------:R-:W-:Y:S02]  /*6250*/  F2FP.PACK_AB R6, R233, R231 ;  /* 0x000000e7e906723e */ /* 0x000fe400000000ff */
[----:B------:R-:W-:-:S02]  /*6260*/  F2FP.PACK_AB R5, R206, R15 ;  /* 0x0000000fce05723e */ /* 0x000fc400000000ff */
[----:B--2---:R-:W-:Y:S02]  /*6270*/  F2FP.PACK_AB R8, R238, R198 ;  /* 0x000000c6ee08723e */ /* 0x004fe400000000ff */
[----:B------:R-:W-:-:S05]  /*6280*/  F2FP.PACK_AB R7, R204, R205 ;  /* 0x000000cdcc07723e */ /* 0x000fca00000000ff */
[----:B------:R-:W-:Y:S08]  /*6290*/  HMMA.16816.F32 R200, R8, R24, R184 ;  /* 0x0000001808c8723c */ /* 0x000ff000000018b8 */
[C---:B------:R-:W-:Y:S08]  /*62a0*/  HMMA.16816.F32 R80, R4.reuse, R16, R80 ;  /* 0x000000100450723c */ /* 0x040ff00000001850 */
[----:B---3--:R-:W-:Y:S08]  /*62b0*/  HMMA.16816.F32 R60, R4, R36, R60 ;  /* 0x00000024043c723c */ /* 0x008ff0000000183c */
[----:B------:R-:W-:Y:S01]  /*62c0*/  HMMA.16816.F32 R244, R8, R20, R180 ;  /* 0x0000001408f4723c */ /* 0x000fe200000018b4 */
[----:B------:R-:W-:Y:S01]  /*62d0*/  IMAD.MOV.U32 R187, RZ, RZ, R200 ;  /* 0x000000ffffbb7224 */ /* 0x000fe200078e00c8 */
[----:B------:R-:W-:Y:S01]  /*62e0*/  MOV R186, R201 ;  /* 0x000000c900ba7202 */ /* 0x000fe20000000f00 */
[----:B------:R-:W-:-:S02]  /*62f0*/  IMAD.MOV.U32 R185, RZ, RZ, R202 ;  /* 0x000000ffffb97224 */ /* 0x000fc400078e00ca */
[----:B------:R-:W-:Y:S02]  /*6300*/  IMAD.MOV.U32 R184, RZ, RZ, R203 ;  /* 0x000000ffffb87224 */ /* 0x000fe400078e00cb */
[----:B------:R-:W-:Y:S01]  /*6310*/  MOV R182, R193 ;  /* 0x000000c100b67202 */ /* 0x000fe20000000f00 */
[----:B------:R-:W-:Y:S01]  /*6320*/  HMMA.16816.F32 R248, R8, R26, R152 ;  /* 0x0000001a08f8723c */ /* 0x000fe20000001898 */
[----:B------:R-:W-:-:S06]  /*6330*/  IMAD.MOV.U32 R183, RZ, RZ, R192 ;  /* 0x000000ffffb77224 */ /* 0x000fcc00078e00c0 */
[----:B------:R-:W-:Y:S01]  /*6340*/  IMAD.MOV.U32 R152, RZ, RZ, R216 ;  /* 0x000000ffff987224 */ /* 0x000fe200078e00d8 */
[----:B------:R-:W-:Y:S01]  /*6350*/  HMMA.16816.F32 R144, R8, R32, R144 ;  /* 0x000000200890723c */ /* 0x000fe20000001890 */
[----:B------:R-:W-:Y:S01]  /*6360*/  IMAD.MOV.U32 R155, RZ, RZ, R183 ;  /* 0x000000ffff9b7224 */ /* 0x000fe200078e00b7 */
[----:B------:R-:W-:Y:S01]  /*6370*/  MOV R153, R197 ;  /* 0x000000c500997202 */ /* 0x000fe20000000f00 */
[----:B------:R-:W-:-:S05]  /*6380*/  IMAD.MOV.U32 R154, RZ, RZ, R196 ;  /* 0x000000ffff9a7224 */ /* 0x000fca00078e00c4 */
[----:B------:R-:W-:Y:S07]  /*6390*/  HMMA.16816.F32 R64, R4, R32, R64 ;  /* 0x000000200440723c */ /* 0x000fee0000001840 */
[----:B------:R-:W-:Y:S01]  /*63a0*/  MOV R32, R195 ;  /* 0x000000c300207202 */ /* 0x000fe20000000f00 */
[----:B------:R-:W-:Y:S01]  /*63b0*/  HMMA.16816.F32 R200, R8, R28, R172 ;  /* 0x0000001c08c8723c */ /* 0x000fe200000018ac */
[----:B------:R-:W-:-:S07]  /*63c0*/  IMAD.MOV.U32 R33, RZ, RZ, R194 ;  /* 0x000000ffff217224 */ /* 0x000fce00078e00c2 */
[C---:B----4-:R-:W-:Y:S08]  /*63d0*/  HMMA.16816.F32 R172, R8.reuse, R40, R164 ;  /* 0x0000002808ac723c */ /* 0x050ff000000018a4 */
[C---:B------:R-:W-:Y:S07]  /*63e0*/  HMMA.16816.F32 R216, R8.reuse, R22, R148 ;  /* 0x0000001608d8723c */ /* 0x040fee0000001894 */
[----:B------:R-:W-:Y:S01]  /*63f0*/  MOV R151, R182 ;  /* 0x000000b600977202 */ /* 0x000fe20000000f00 */
[----:B------:R-:W-:Y:S01]  /*6400*/  HMMA.16816.F32 R192, R8, R36, R168 ;  /* 0x0000002408c0723c */ /* 0x000fe200000018a8 */
[----:B------:R-:W-:Y:S01]  /*6410*/  MOV R148, R32 ;  /* 0x0000002000947202 */ /* 0x000fe20000000f00 */
[----:B------:R-:W-:-:S02]  /*6420*/  IMAD.MOV.U32 R150, RZ, RZ, R154 ;  /* 0x000000ffff967224 */ /* 0x000fc400078e009a */
[----:B------:R-:W-:-:S03]  /*6430*/  IMAD.MOV.U32 R149, RZ, RZ, R155 ;  /* 0x000000ffff957224 */ /* 0x000fc600078e009b */
[----:B------:R-:W-:Y:S01]  /*6440*/  IMAD.MOV.U32 R168, RZ, RZ, R210 ;  /* 0x000000ffffa87224 */ /* 0x000fe200078e00d2 */
[----:B-1----:R-:W-:Y:S01]  /*6450*/  HMMA.16816.F32 R164, R8, R44, R160 ;  /* 0x0000002c08a4723c */ /* 0x002fe200000018a0 */
[----:B------:R-:W-:Y:S01]  /*6460*/  IMAD.MOV.U32 R169, RZ, RZ, R209 ;  /* 0x000000ffffa97224 */ /* 0x000fe200078e00d1 */
[----:B------:R-:W-:Y:S01]  /*6470*/  MOV R170, R208 ;  /* 0x000000d000aa7202 */ /* 0x000fe20000000f00 */
[----:B------:R-:W-:-:S04]  /*6480*/  IMAD.MOV.U32 R171, RZ, RZ, R220 ;  /* 0x000000ffffab7224 */ /* 0x000fc800078e00dc */
[----:B------:R-:W-:Y:S01]  /*6490*/  MOV R163, R211 ;  /* 0x000000d300a37202 */ /* 0x000fe20000000f00 */
[----:B------:R-:W-:Y:S01]  /*64a0*/  IMAD.MOV.U32 R161, RZ, RZ, R199 ;  /* 0x000000ffffa17224 */ /* 0x000fe200078e00c7 */
[----:B------:R-:W-:Y:S01]  /*64b0*/  HMMA.16816.F32 R208, R8, R18, R140 ;  /* 0x0000001208d0723c */ /* 0x000fe2000000188c */
[----:B------:R-:W-:Y:S02]  /*64c0*/  IMAD.MOV.U32 R160, RZ, RZ, R198 ;  /* 0x000000ffffa07224 */ /* 0x000fe400078e00c6 */
[----:B------:R-:W-:-:S05]  /*64d0*/  IMAD.MOV.U32 R162, RZ, RZ, R223 ;  /* 0x000000ffffa27224 */ /* 0x000fca00078e00df */
[C---:B------:R-:W-:Y:S08]  /*64e0*/  HMMA.16816.F32 R140, R8.reuse, R42, R120 ;  /* 0x0000002a088c723c */ /* 0x040ff00000001878 */
[C---:B------:R-:W-:Y:S07]  /*64f0*/  HMMA.16816.F32 R212, R8.reuse, R16, R176 ;  /* 0x0000001008d4723c */ /* 0x040fee00000018b0 */
[----:B------:R-:W-:Y:S01]  /*6500*/  MOV R178, R222 ;  /* 0x000000de00b27202 */ /* 0x000fe20000000f00 */
[----:B------:R-:W-:Y:S01]  /*6510*/  HMMA.16816.F32 R156, R8, R34, R156 ;  /* 0x00000022089c723c */ /* 0x000fe2000000189c */
[----:B------:R-:W-:-:S07]  /*6520*/  IMAD.MOV.U32 R179, RZ, RZ, R221 ;  /* 0x000000ffffb37224 */ /* 0x000fce00078e00dd */
[C---:B------:R-:W-:Y:S07]  /*6530*/  HMMA.16816.F32 R196, R8.reuse, R30, R128 ;  /* 0x0000001e08c4723c */ /* 0x040fee0000001880 */
[----:B------:R-:W-:Y:S01]  /*6540*/  IMAD.MOV.U32 R130, RZ, RZ, R14 ;  /* 0x000000ffff827224 */ /* 0x000fe200078e000e */
[----:B------:R-:W-:Y:S01]  /*6550*/  HMMA.16816.F32 R180, R8, R38, R124 ;  /* 0x0000002608b4723c */ /* 0x000fe2000000187c */
[----:B------:R-:W-:-:S07]  /*6560*/  IMAD.MOV.U32 R131, RZ, RZ, R33 ;  /* 0x000000ffff837224 */ /* 0x000fce00078e0021 */
[----:B------:R-:W-:Y:S07]  /*6570*/  HMMA.16816.F32 R120, R8, R46, R112 ;  /* 0x0000002e0878723c */ /* 0x000fee0000001870 */
[----:B------:R-:W-:Y:S01]  /*6580*/  FFMA.FTZ R8, R151, c[0x0][0x2d0], -R13 ;  /* 0x0000b40097087a23 */ /* 0x000fe2000001080d */
[----:B------:R-:W-:Y:S01]  /*6590*/  HMMA.16816.F32 R220, R4, R20, R92 ;  /* 0x0000001404dc723c */ /* 0x000fe2000000185c */
[----:B------:R-:W-:Y:S01]  /*65a0*/  IMAD.MOV.U32 R9, RZ, RZ, R80 ;  /* 0x000000ffff097224 */ /* 0x000fe200078e0050 */
[----:B------:R-:W-:Y:S01]  /*65b0*/  MOV R151, R153 ;  /* 0x0000009900977202 */ /* 0x000fe20000000f00 */
[----:B------:R-:W-:Y:S01]  /*65c0*/  IMAD.MOV.U32 R112, RZ, RZ, R63 ;  /* 0x000000ffff707224 */ /* 0x000fe200078e003f */
[----:B------:R-:W-:Y:S01]  /*65d0*/  MOV R114, R148 ;  /* 0x0000009400727202 */ /* 0x000fe20000000f00 */
[----:B------:R-:W-:-:S02]  /*65e0*/  IMAD.MOV.U32 R80, RZ, RZ, R62 ;  /* 0x000000ffff507224 */ /* 0x000fc400078e003e */
[----:B------:R-:W-:Y:S01]  /*65f0*/  IMAD.MOV.U32 R92, RZ, RZ, R83 ;  /* 0x000000ffff5c7224 */ /* 0x000fe200078e0053 */
[----:B------:R-:W-:Y:S01]  /*6600*/  MOV R93, R82 ;  /* 0x00000052005d7202 */ /* 0x000fe20000000f00 */
[----:B------:R1:W-:Y:S01]  /*6610*/  MUFU.EX2 R83, R8 ;  /* 0x0000000800537308 */ /* 0x0003e20000000800 */
[----:B------:R-:W-:Y:S01]  /*6620*/  IMAD.MOV.U32 R82, RZ, RZ, R60 ;  /* 0x000000ffff527224 */ /* 0x000fe200078e003c */
[----:B------:R-:W-:Y:S01]  /*6630*/  HMMA.16816.F32 R56, R4, R40, R56 ;  /* 0x000000280438723c */ /* 0x000fe20000001838 */
[----:B------:R-:W-:Y:S01]  /*6640*/  IMAD.MOV.U32 R94, RZ, RZ, R81 ;  /* 0x000000ffff5e7224 */ /* 0x000fe200078e0051 */
[----:B------:R-:W-:Y:S01]  /*6650*/  MOV R81, R61 ;  /* 0x0000003d00517202 */ /* 0x000fe20000000f00 */
[----:B------:R-:W-:-:S05]  /*6660*/  IMAD.MOV.U32 R115, RZ, RZ, R130 ;  /* 0x000000ffff737224 */ /* 0x000fca00078e0082 */
[----:B------:R-:W-:Y:S01]  /*6670*/  HMMA.16816.F32 R88, R4, R30, R88 ;  /* 0x0000001e0458723c */ /* 0x000fe20000001858 */
[----:B-1----:R-:W-:-:S07]  /*6680*/  FFMA.FTZ R8, R152, c[0x0][0x2d0], -R13 ;  /* 0x0000b40098087a23 */ /* 0x002fce000001080d */
[C---:B------:R-:W-:Y:S01]  /*6690*/  HMMA.16816.F32 R32, R4.reuse, R34, R116 ;  /* 0x000000220420723c */ /* 0x040fe20000001874 */
[----:B------:R-:W-:Y:S01]  /*66a0*/  LDSM.16.MT88.4 R152, [R225+0x1100] ;  /* 0x00110000e198783b */ /* 0x000fe20000004200 */
[----:B------:R1:W2:Y:S06]  /*66b0*/  MUFU.EX2 R10, R8 ;  /* 0x00000008000a7308 */ /* 0x0002ac0000000800 */
[----:B------:R-:W-:Y:S01]  /*66c0*/  MOV R37, R58 ;  /* 0x0000003a00257202 */ /* 0x000fe20000000f00 */
[----:B------:R-:W-:Y:S01]  /*66d0*/  IMAD.MOV.U32 R36, RZ, RZ, R59 ;  /* 0x000000ffff247224 */ /* 0x000fe200078e003b */
[----:B------:R-:W-:Y:S01]  /*66e0*/  HMMA.16816.F32 R20, R4, R22, R100 ;  /* 0x000000160414723c */ /* 0x000fe20000001864 */
[----:B------:R-:W-:Y:S01]  /*66f0*/  IMAD.MOV.U32 R40, RZ, RZ, R57 ;  /* 0x000000ffff287224 */ /* 0x000fe200078e0039 */
[----:B------:R-:W-:Y:S01]  /*6700*/  MOV R117, R37 ;  /* 0x0000002500757202 */ /* 0x000fe20000000f00 */
[----:B------:R-:W-:Y:S01]  /*6710*/  IMAD.MOV.U32 R118, RZ, RZ, R36 ;  /* 0x000000ffff767224 */ /* 0x000fe200078e0024 */
[----:B------:R-:W-:Y:S01]  /*6720*/  MOV R59, R92 ;  /* 0x0000005c003b7202 */ /* 0x000fe20000000f00 */
[----:B------:R-:W-:-:S02]  /*6730*/  IMAD.MOV.U32 R57, RZ, RZ, R94 ;  /* 0x000000ffff397224 */ /* 0x000fc400078e005e */
[----:B------:R-:W-:Y:S01]  /*6740*/  IMAD.MOV.U32 R100, RZ, RZ, R160 ;  /* 0x000000ffff647224 */ /* 0x000fe200078e00a0 */
[C---:B------:R-:W-:Y:S01]  /*6750*/  HMMA.16816.F32 R36, R4.reuse, R38, R76 ;  /* 0x000000260424723c */ /* 0x040fe2000000184c */
[----:B-1----:R-:W-:Y:S01]  /*6760*/  FFMA.FTZ R8, R207, c[0x0][0x2d0], -R13 ;  /* 0x0000b400cf087a23 */ /* 0x002fe2000001080d */
[----:B------:R-:W-:Y:S01]  /*6770*/  LDSM.16.MT88.4 R76, [R225+0x2900] ;  /* 0x00290000e14c783b */ /* 0x000fe20000004200 */
[----:B------:R-:W-:Y:S01]  /*6780*/  IMAD.MOV.U32 R160, RZ, RZ, R187 ;  /* 0x000000ffffa07224 */ /* 0x000fe200078e00bb */
[----:B--2---:R-:W-:Y:S01]  /*6790*/  F2FP.PACK_AB R128, R10, R83 ;  /* 0x000000530a80723e */ /* 0x004fe200000000ff */
[----:B------:R1:W2:Y:S01]  /*67a0*/  MUFU.EX2 R60, R8 ;  /* 0x00000008003c7308 */ /* 0x0002a20000000800 */
[----:B------:R-:W-:Y:S02]  /*67b0*/  IMAD.MOV.U32 R58, RZ, RZ, R93 ;  /* 0x000000ffff3a7224 */ /* 0x000fe400078e005d */
[----:B------:R-:W-:Y:S01]  /*67c0*/  HMMA.16816.F32 R104, R4, R24, R104 ;  /* 0x000000180468723c */ /* 0x000fe20000001868 */
[----:B------:R-:W-:Y:S01]  /*67d0*/  LDSM.16.MT88.4 R92, [R226+0x2900] ;  /* 0x00290000e25c783b */ /* 0x000fe20000004200 */
[----:B------:R-:W-:-:S02]  /*67e0*/  IMAD.MOV.U32 R116, RZ, RZ, R40 ;  /* 0x000000ffff747224 */ /* 0x000fc400078e0028 */
[----:B------:R-:W-:Y:S02]  /*67f0*/  IMAD.MOV.U32 R103, RZ, RZ, R118 ;  /* 0x000000ffff677224 */ /* 0x000fe400078e0076 */
[----:B------:R-:W-:Y:S01]  /*6800*/  IMAD.MOV.U32 R102, RZ, RZ, R117 ;  /* 0x000000ffff667224 */ /* 0x000fe200078e0075 */
[----:B------:R-:W-:Y:S01]  /*6810*/  MOV R101, R116 ;  /* 0x0000007400657202 */ /* 0x000fe20000000f00 */
[C---:B------:R-:W-:Y:S01]  /*6820*/  HMMA.16816.F32 R24, R4.reuse, R26, R108 ;  /* 0x0000001a0418723c */ /* 0x040fe2000000186c */
[----:B------:R-:W-:Y:S01]  /*6830*/  LDSM.16.MT88.4 R108, [R228+0x2900] ;  /* 0x00290000e46c783b */ /* 0x000fe20000004200 */
[----:B-1----:R-:W-:Y:S01]  /*6840*/  FFMA.FTZ R8, R191, c[0x0][0x2d0], -R13 ;  /* 0x0000b400bf087a23 */ /* 0x002fe2000001080d */
[----:B--2---:R-:W-:Y:S01]  /*6850*/  MOV R31, R60 ;  /* 0x0000003c001f7202 */ /* 0x004fe20000000f00 */
[----:B------:R-:W-:Y:S01]  /*6860*/  IMAD.MOV.U32 R13, RZ, RZ, R56 ;  /* 0x000000ffff0d7224 */ /* 0x000fe200078e0038 */
[----:B------:R-:W-:Y:S01]  /*6870*/  MOV R191, R162 ;  /* 0x000000a200bf7202 */ /* 0x000fe20000000f00 */
[----:B------:R1:W-:Y:S01]  /*6880*/  MUFU.EX2 R16, R8 ;  /* 0x0000000800107308 */ /* 0x0003e20000000800 */
[----:B------:R-:W2:Y:S01]  /*6890*/  LDSM.16.MT88.4 R60, [R227+0x1100] ;  /* 0x00110000e33c783b */ /* 0x000ea20000004200 */
[----:B------:R-:W-:Y:S01]  /*68a0*/  MOV R162, R185 ;  /* 0x000000b900a27202 */ /* 0x000fe20000000f00 */
[----:B------:R-:W-:Y:S01]  /*68b0*/  IMAD.MOV.U32 R56, RZ, RZ, R9 ;  /* 0x000000ffff387224 */ /* 0x000fe200078e0009 */
[----:B------:R-:W-:Y:S01]  /*68c0*/  MOV R9, R171 ;  /* 0x000000ab00097202 */ /* 0x000fe20000000f00 */
[----:B------:R-:W-:Y:S01]  /*68d0*/  HMMA.16816.F32 R68, R4, R28, R68 ;  /* 0x0000001c0444723c */ /* 0x000fe20000001844 */
[----:B------:R-:W-:-:S07]  /*68e0*/  IMAD.MOV.U32 R119, RZ, RZ, R13 ;  /* 0x000000ffff777224 */ /* 0x000fce00078e000d */
[C---:B------:R-:W-:Y:S01]  /*68f0*/  HMMA.16816.F32 R48, R4.reuse, R44, R48 ;  /* 0x0000002c0430723c */ /* 0x040fe20000001830 */
[----:B-1----:R-:W-:Y:S02]  /*6900*/  FFMA.FTZ R8, R190, c[0x0][0x2d0], -R12 ;  /* 0x0000b400be087a23 */ /* 0x002fe4000001080c */
[----:B------:R-:W-:Y:S02]  /*6910*/  IMAD.MOV.U32 R190, RZ, RZ, R163 ;  /* 0x000000ffffbe7224 */ /* 0x000fe400078e00a3 */
[----:B------:R1:W-:Y:S01]  /*6920*/  MUFU.EX2 R207, R8 ;  /* 0x0000000800cf7308 */ /* 0x0003e20000000800 */
[----:B------:R-:W-:Y:S02]  /*6930*/  IMAD.MOV.U32 R163, RZ, RZ, R184 ;  /* 0x000000ffffa37224 */ /* 0x000fe400078e00b8 */
[----:B------:R-:W-:Y:S08]  /*6940*/  HMMA.16816.F32 R44, R4, R46, R52 ;  /* 0x0000002e042c723c */ /* 0x000ff00000001834 */
[----:B------:R-:W-:Y:S01]  /*6950*/  MOV R11, R71 ;  /* 0x00000047000b7202 */ /* 0x000fe20000000f00 */
[----:B------:R-:W-:Y:S01]  /*6960*/  IMAD.MOV.U32 R71, RZ, RZ, R131 ;  /* 0x000000ffff477224 */ /* 0x000fe200078e0083 */
[----:B------:R-:W-:Y:S01]  /*6970*/  MOV R177, R68 ;  /* 0x0000004400b17202 */ /* 0x000fe20000000f00 */
[----:B------:R-:W-:Y:S01]  /*6980*/  IMAD.MOV.U32 R176, RZ, RZ, R69 ;  /* 0x000000ffffb07224 */ /* 0x000fe200078e0045 */
[----:B------:R-:W-:Y:S01]  /*6990*/  MOV R68, R151 ;  /* 0x0000009700447202 */ /* 0x000fe20000000f00 */
[----:B------:R-:W-:-:S02]  /*69a0*/  IMAD.MOV.U32 R113, RZ, RZ, R70 ;  /* 0x000000ffff717224 */ /* 0x000fc400078e0046 */
[----:B-1----:R-:W-:Y:S01]  /*69b0*/  FFMA.FTZ R8, R189, c[0x0][0x2d0], -R12 ;  /* 0x0000b400bd087a23 */ /* 0x002fe2000001080c */
[----:B------:R-:W-:Y:S01]  /*69c0*/  MOV R189, R168 ;  /* 0x000000a800bd7202 */ /* 0x000fe20000000f00 */
[----:B------:R-:W-:Y:S02]  /*69d0*/  IMAD.MOV.U32 R69, RZ, RZ, R150 ;  /* 0x000000ffff457224 */ /* 0x000fe400078e0096 */
[----:B------:R1:W3:Y:S01]  /*69e0*/  MUFU.EX2 R41, R8 ;  /* 0x0000000800297308 */ /* 0x0002e20000000800 */
[----:B------:R-:W-:Y:S01]  /*69f0*/  IMAD.MOV.U32 R70, RZ, RZ, R149 ;  /* 0x000000ffff467224 */ /* 0x000fe200078e0095 */
[----:B------:R-:W-:Y:S01]  /*6a00*/  MOV R118, R189 ;  /* 0x000000bd00767202 */ /* 0x000fe20000000f00 */
[----:B------:R-:W-:Y:S02]  /*6a10*/  IMAD.MOV.U32 R189, RZ, RZ, R176 ;  /* 0x000000ffffbd7224 */ /* 0x000fe400078e00b0 */
[----:B-1----:R-:W-:Y:S02]  /*6a20*/  FFMA.FTZ R8, R188, c[0x0][0x2d0], -R12 ;  /* 0x0000b400bc087a23 */ /* 0x002fe4000001080c */
[----:B------:R-:W-:-:S02]  /*6a30*/  IMAD.MOV.U32 R188, RZ, RZ, R169 ;  /* 0x000000ffffbc7224 */ /* 0x000fc400078e00a9 */
[----:B------:R1:W4:Y:S01]  /*6a40*/  MUFU.EX2 R14, R8 ;  /* 0x00000008000e7308 */ /* 0x0003220000000800 */
[----:B---3--:R-:W-:Y:S02]  /*6a50*/  IMAD.MOV.U32 R30, RZ, RZ, R41 ;  /* 0x000000ffff1e7224 */ /* 0x008fe400078e0029 */
[----:B------:R-:W-:Y:S01]  /*6a60*/  HMMA.16816.F32 R40, R4, R42, R72 ;  /* 0x0000002a0428723c */ /* 0x000fe20000001848 */
[----:B------:R-:W-:Y:S01]  /*6a70*/  IMAD.MOV.U32 R117, RZ, RZ, R188 ;  /* 0x000000ffff757224 */ /* 0x000fe200078e00bc */
[----:B------:R-:W-:Y:S02]  /*6a80*/  MOV R188, R177 ;  /* 0x000000b100bc7202 */ /* 0x000fe40000000f00 */
[----:B------:R-:W-:-:S03]  /*6a90*/  F2FP.PACK_AB R129, R30, R207 ;  /* 0x000000cf1e81723e */ /* 0x000fc600000000ff */
[----:B------:R-:W-:Y:S01]  /*6aa0*/  MOV R72, R188 ;  /* 0x000000bc00487202 */ /* 0x000fe20000000f00 */
[----:B------:R-:W-:Y:S02]  /*6ab0*/  IMAD.MOV.U32 R73, RZ, RZ, R189 ;  /* 0x000000ffff497224 */ /* 0x000fe400078e00bd */
[----:B-1----:R-:W-:Y:S02]  /*6ac0*/  FFMA.FTZ R8, R139, c[0x0][0x2d0], -R12 ;  /* 0x0000b4008b087a23 */ /* 0x002fe4000001080c */
[----:B------:R-:W-:Y:S02]  /*6ad0*/  IMAD.MOV.U32 R12, RZ, RZ, R170 ;  /* 0x000000ffff0c7224 */ /* 0x000fe400078e00aa */
[----:B------:R1:W-:Y:S01]  /*6ae0*/  MUFU.EX2 R139, R8 ;  /* 0x00000008008b7308 */ /* 0x0003e20000000800 */
[----:B------:R-:W3:Y:S01]  /*6af0*/  LDSM.16.MT88.4 R168, [R226+0x1100] ;  /* 0x00110000e2a8783b */ /* 0x000ee20000004200 */
[----:B------:R-:W-:Y:S02]  /*6b00*/  IMAD.MOV.U32 R116, RZ, RZ, R12 ;  /* 0x000000ffff747224 */ /* 0x000fe400078e000c */
[----:B------:R-:W-:Y:S01]  /*6b10*/  IMAD.MOV.U32 R12, RZ, RZ, R191 ;  /* 0x000000ffff0c7224 */ /* 0x000fe200078e00bf */
[----:B------:R-:W-:Y:S01]  /*6b20*/  MOV R191, R11 ;  /* 0x0000000b00bf7202 */ /* 0x000fe20000000f00 */
[----:B------:R-:W-:-:S04]  /*6b30*/  IMAD.MOV.U32 R11, RZ, RZ, R179 ;  /* 0x000000ffff0b7224 */ /* 0x000fc800078e00b3 */
[----:B------:R-:W-:Y:S02]  /*6b40*/  IMAD.MOV.U32 R75, RZ, RZ, R191 ;  /* 0x000000ffff4b7224 */ /* 0x000fe400078e00bf */
[----:B-1----:R-:W-:-:S04]  /*6b50*/  FFMA.FTZ R8, R134, c[0x0][0x2d0], -R2 ;  /* 0x0000b40086087a23 */ /* 0x002fc80000010802 */
[----:B------:R1:W-:Y:S02]  /*6b60*/  MUFU.EX2 R134, R8 ;  /* 0x0000000800867308 */ /* 0x0003e40000000800 */
[----:B-1----:R-:W-:-:S06]  /*6b70*/  FFMA.FTZ R8, R132, c[0x0][0x2d0], -R2 ;  /* 0x0000b40084087a23 */ /* 0x002fcc0000010802 */
[----:B------:R1:W1:Y:S02]  /*6b80*/  MUFU.EX2 R132, R8 ;  /* 0x0000000800847308 */ /* 0x0002640000000800 */
[--C-:B-1----:R-:W-:Y:S01]  /*6b90*/  FFMA.FTZ R8, R133, c[0x0][0x2d0], -R2.reuse ;  /* 0x0000b40085087a23 */ /* 0x102fe20000010802 */
[----:B------:R-:W-:Y:S01]  /*6ba0*/  MOV R133, R16 ;  /* 0x0000001000857202 */ /* 0x000fe20000000f00 */
[----:B------:R-:W-:Y:S01]  /*6bb0*/  FFMA.FTZ R2, R138, c[0x0][0x2d0], -R2 ;  /* 0x0000b4008a027a23 */ /* 0x000fe20000010802 */
[----:B------:R-:W-:Y:S01]  /*6bc0*/  HMMA.16816.F32 R16, R4, R18, R96 ;  /* 0x000000120410723c */ /* 0x000fe20000001860 */
[----:B----4-:R-:W-:Y:S02]  /*6bd0*/  IMAD.MOV.U32 R138, RZ, RZ, R14 ;  /* 0x000000ffff8a7224 */ /* 0x010fe400078e000e */
[----:B------:R1:W-:Y:S01]  /*6be0*/  MUFU.EX2 R29, R8 ;  /* 0x00000008001d7308 */ /* 0x0003e20000000800 */
[----:B------:R-:W-:Y:S01]  /*6bf0*/  F2FP.PACK_AB R130, R133, R31 ;  /* 0x0000001f8582723e */ /* 0x000fe200000000ff */
[----:B------:R-:W-:Y:S01]  /*6c00*/  LDSM.16.MT88.4 R4, [R227+0x2900] ;  /* 0x00290000e304783b */ /* 0x000fe20000004200 */
[----:B------:R-:W-:Y:S01]  /*6c10*/  F2FP.PACK_AB R124, R132, R134 ;  /* 0x00000086847c723e */ /* 0x000fe200000000ff */
[----:B------:R-:W-:Y:S01]  /*6c20*/  IMAD.MOV.U32 R99, RZ, RZ, R161 ;  /* 0x000000ffff637224 */ /* 0x000fe200078e00a1 */
[----:B------:R-:W-:Y:S01]  /*6c30*/  F2FP.PACK_AB R131, R139, R138 ;  /* 0x0000008a8b83723e */ /* 0x000fe200000000ff */
[----:B------:R-:W-:-:S02]  /*6c40*/  IMAD.MOV.U32 R161, RZ, RZ, R186 ;  /* 0x000000ffffa17224 */ /* 0x000fc400078e00ba */
[----:B------:R-:W4:Y:S01]  /*6c50*/  MUFU.EX2 R28, R2 ;  /* 0x00000002001c7308 */ /* 0x000f220000000800 */
[----:B------:R-:W3:Y:S03]  /*6c60*/  LDSM.16.MT88.4 R184, [R228+0x1100] ;  /* 0x00110000e4b8783b */ /* 0x000ee60000004200 */
[----:B--2---:R-:W-:Y:S01]  /*6c70*/  HMMA.16816.F32 R52, R128, R60, R212 ;  /* 0x0000003c8034723c */ /* 0x004fe200000018d4 */
[----:B-1----:R-:W-:Y:S01]  /*6c80*/  MOV R8, R119 ;  /* 0x0000007700087202 */ /* 0x002fe20000000f00 */
[----:B------:R-:W-:Y:S02]  /*6c90*/  IMAD.MOV.U32 R119, RZ, RZ, R190 ;  /* 0x000000ffff777224 */ /* 0x000fe400078e00be */
[----:B------:R-:W-:-:S03]  /*6ca0*/  IMAD.MOV.U32 R190, RZ, RZ, R113 ;  /* 0x000000ffffbe7224 */ /* 0x000fc600078e0071 */
[----:B------:R-:W-:Y:S01]  /*6cb0*/  MOV R214, R69 ;  /* 0x0000004500d67202 */ /* 0x000fe20000000f00 */
[----:B------:R-:W-:Y:S01]  /*6cc0*/  IMAD.MOV.U32 R113, RZ, RZ, R178 ;  /* 0x000000ffff717224 */ /* 0x000fe200078e00b2 */
[C---:B------:R-:W-:Y:S01]  /*6cd0*/  HMMA.16816.F32 R144, R128.reuse, R152, R144 ;  /* 0x000000988090723c */ /* 0x040fe20000001890 */
[----:B------:R-:W-:Y:S01]  /*6ce0*/  IMAD.MOV.U32 R215, RZ, RZ, R68 ;  /* 0x000000ffffd77224 */ /* 0x000fe200078e0044 */
[----:B----4-:R-:W-:Y:S01]  /*6cf0*/  F2FP.PACK_AB R126, R28, R29 ;  /* 0x0000001d1c7e723e */ /* 0x010fe200000000ff */
[----:B------:R-:W-:Y:S01]  /*6d00*/  FFMA.FTZ R2, R87, c[0x0][0x2d0], -R0 ;  /* 0x0000b40057027a23 */ /* 0x000fe20000010800 */
[----:B------:R-:W-:Y:S01]  /*6d10*/  MOV R74, R190 ;  /* 0x000000be004a7202 */ /* 0x000fe20000000f00 */
[----:B------:R-:W-:Y:S02]  /*6d20*/  IMAD.MOV.U32 R213, RZ, RZ, R70 ;  /* 0x000000ffffd57224 */ /* 0x000fe400078e0046 */
[----:B------:R1:W-:Y:S01]  /*6d30*/  MUFU.EX2 R14, R2 ;  /* 0x00000002000e7308 */ /* 0x0003e20000000800 */
[----:B------:R-:W-:Y:S01]  /*6d40*/  IMAD.MOV.U32 R212, RZ, RZ, R71 ;  /* 0x000000ffffd47224 */ /* 0x000fe200078e0047 */
[C---:B---3--:R-:W-:Y:S08]  /*6d50*/  HMMA.16816.F32 R160, R128.reuse, R168, R160 ;  /* 0x000000a880a0723c */ /* 0x048ff000000018a0 */
[----:B------:R-:W-:Y:S01]  /*6d60*/  HMMA.16816.F32 R68, R128, R76, R200 ;  /* 0x0000004c8044723c */ /* 0x000fe200000018c8 */
[----:B-1----:R-:W-:-:S06]  /*6d70*/  FFMA.FTZ R2, R86, c[0x0][0x2d0], -R0 ;  /* 0x0000b40056027a23 */ /* 0x002fcc0000010800 */
[----:B------:R-:W-:Y:S01]  /*6d80*/  MOV R201, R101 ;  /* 0x0000006500c97202 */ /* 0x000fe20000000f00 */
[----:B------:R-:W-:Y:S01]  /*6d90*/  IMAD.MOV.U32 R202, RZ, RZ, R102 ;  /* 0x000000ffffca7224 */ /* 0x000fe200078e0066 */
[----:B------:R-:W-:Y:S01]  /*6da0*/  MOV R203, R103 ;  /* 0x0000006700cb7202 */ /* 0x000fe20000000f00 */
[----:B------:R1:W2:Y:S01]  /*6db0*/  MUFU.EX2 R13, R2 ;  /* 0x00000002000d7308 */ /* 0x0002a20000000800 */
[----:B------:R-:W-:Y:S01]  /*6dc0*/  HMMA.16816.F32 R176, R128, R184, R244 ;  /* 0x000000b880b0723c */ /* 0x000fe200000018f4 */
[----:B------:R-:W-:Y:S02]  /*6dd0*/  IMAD.MOV.U32 R200, RZ, RZ, R8 ;  /* 0x000000ffffc87224 */ /* 0x000fe400078e0008 */
[----:B------:R-:W-:-:S04]  /*6de0*/  IMAD.MOV.U32 R8, RZ, RZ, R119 ;  /* 0x000000ffff087224 */ /* 0x000fc800078e0077 */
[----:B------:R-:W-:Y:S01]  /*6df0*/  IMAD.MOV.U32 R244, RZ, RZ, R100 ;  /* 0x000000fffff47224 */ /* 0x000fe200078e0064 */
[----:B------:R-:W-:Y:S01]  /*6e00*/  HMMA.16816.F32 R188, R128, R186, R216 ;  /* 0x000000ba80bc723c */ /* 0x000fe200000018d8 */
[----:B------:R-:W-:Y:S01]  /*6e10*/  IMAD.MOV.U32 R246, RZ, RZ, R83 ;  /* 0x000000fffff67224 */ /* 0x000fe200078e0053 */
[----:B------:R-:W-:Y:S01]  /*6e20*/  MOV R247, R10 ;  /* 0x0000000a00f77202 */ /* 0x000fe20000000f00 */
[----:B------:R-:W-:Y:S01]  /*6e30*/  IMAD.MOV.U32 R10, RZ, RZ, R113 ;  /* 0x000000ffff0a7224 */ /* 0x000fe200078e0071 */
[----:B------:R-:W-:Y:S01]  /*6e40*/  MOV R245, R99 ;  /* 0x0000006300f57202 */ /* 0x000fe20000000f00 */
[----:B-1----:R-:W-:-:S03]  /*6e50*/  FFMA.FTZ R2, R85, c[0x0][0x2d0], -R0 ;  /* 0x0000b40055027a23 */ /* 0x002fc60000010800 */
[C---:B------:R-:W-:Y:S01]  /*6e60*/  HMMA.16816.F32 R100, R128.reuse, R108, R172 ;  /* 0x0000006c8064723c */ /* 0x040fe200000018ac */
[----:B------:R-:W-:Y:S01]  /*6e70*/  FFMA.FTZ R0, R84, c[0x0][0x2d0], -R0 ;  /* 0x0000b40054007a23 */ /* 0x000fe20000010800 */
[----:B--2---:R-:W-:Y:S02]  /*6e80*/  F2FP.PACK_AB R125, R13, R14 ;  /* 0x0000000e0d7d723e */ /* 0x004fe400000000ff */
[----:B------:R-:W-:Y:S01]  /*6e90*/  MOV R219, R115 ;  /* 0x0000007300db7202 */ /* 0x000fe20000000f00 */
[----:B------:R-:W-:Y:S03]  /*6ea0*/  MUFU.EX2 R2, R2 ;  /* 0x0000000200027308 */ /* 0x000fe60000000800 */
[C---:B------:R-:W-:Y:S05]  /*6eb0*/  HMMA.16816.F32 R84, R128.reuse, R92, R192 ;  /* 0x0000005c8054723c */ /* 0x040fea00000018c0 */
[----:B------:R-:W1:Y:S02]  /*6ec0*/  MUFU.EX2 R0, R0 ;  /* 0x0000000000007308 */ /* 0x000e640000000800 */
[----:B------:R-:W-:Y:S01]  /*6ed0*/  MOV R193, R118 ;  /* 0x0000007600c17202 */ /* 0x000fe20000000f00 */
[----:B------:R-:W-:Y:S01]  /*6ee0*/  HMMA.16816.F32 R172, R128, R170, R248 ;  /* 0x000000aa80ac723c */ /* 0x000fe200000018f8 */
[----:B------:R-:W-:Y:S01]  /*6ef0*/  IMAD.MOV.U32 R194, RZ, RZ, R117 ;  /* 0x000000ffffc27224 */ /* 0x000fe200078e0075 */
[----:B------:R-:W-:-:S02]  /*6f00*/  MOV R195, R116 ;  /* 0x0000007400c37202 */ /* 0x000fc40000000f00 */
[----:B------:R-:W-:-:S03]  /*6f10*/  MOV R192, R112 ;  /* 0x0000007000c07202 */ /* 0x000fc60000000f00 */
[----:B------:R-:W-:Y:S01]  /*6f20*/  IMAD.MOV.U32 R249, RZ, RZ, R82 ;  /* 0x000000fffff97224 */ /* 0x000fe200078e0052 */
[----:B------:R-:W-:Y:S01]  /*6f30*/  MOV R250, R81 ;  /* 0x0000005100fa7202 */ /* 0x000fe20000000f00 */
[----:B------:R-:W-:Y:S01]  /*6f40*/  IMAD.MOV.U32 R251, RZ, RZ, R80 ;  /* 0x000000fffffb7224 */ /* 0x000fe200078e0050 */
[----:B------:R-:W-:Y:S01]  /*6f50*/  MOV R248, R114 ;  /* 0x0000007200f87202 */ /* 0x000fe20000000f00 */
[----:B------:R-:W-:Y:S01]  /*6f60*/  IMAD.MOV.U32 R217, RZ, RZ, R249 ;  /* 0x000000ffffd97224 */ /* 0x000fe200078e00f9 */
[----:B------:R-:W-:Y:S01]  /*6f70*/  MOV R218, R250 ;  /* 0x000000fa00da7202 */ /* 0x000fe20000000f00 */
[----:B------:R-:W-:Y:S01]  /*6f80*/  IMAD.MOV.U32 R249, RZ, RZ, R193 ;  /* 0x000000fffff97224 */ /* 0x000fe200078e00c1 */
[----:B-1----:R-:W-:Y:S01]  /*6f90*/  F2FP.PACK_AB R127, R0, R2 ;  /* 0x00000002007f723e */ /* 0x002fe200000000ff */
[----:B------:R-:W-:Y:S01]  /*6fa0*/  HMMA.16816.F32 R80, R128, R78, R196 ;  /* 0x0000004e8050723c */ /* 0x000fe200000018c4 */
[----:B------:R-:W-:Y:S01]  /*6fb0*/  MOV R216, R248 ;  /* 0x000000f800d87202 */ /* 0x000fe20000000f00 */
[----:B------:R-:W-:Y:S01]  /*6fc0*/  IMAD.MOV.U32 R193, RZ, RZ, R201 ;  /* 0x000000ffffc17224 */ /* 0x000fe200078e00c9 */
[----:B------:R-:W-:Y:S01]  /*6fd0*/  MOV R250, R194 ;  /* 0x000000c200fa7202 */ /* 0x000fe20000000f00 */
[----:B------:R-:W-:Y:S01]  /*6fe0*/  IMAD.MOV.U32 R201, RZ, RZ, R213 ;  /* 0x000000ffffc97224 */ /* 0x000fe200078e00d5 */
[----:B------:R-:W-:Y:S01]  /*6ff0*/  MOV R248, R192 ;  /* 0x000000c000f87202 */ /* 0x000fe20000000f00 */
[----:B------:R-:W-:Y:S01]  /*7000*/  IMAD.MOV.U32 R213, RZ, RZ, R245 ;  /* 0x000000ffffd57224 */ /* 0x000fe200078e00f5 */
[----:B------:R-:W-:Y:S01]  /*7010*/  MOV R192, R200 ;  /* 0x000000c800c07202 */ /* 0x000fe20000000f00 */
[----:B------:R-:W-:Y:S01]  /*7020*/  HMMA.16816.F32 R148, R124, R152, R64 ;  /* 0x000000987c94723c */ /* 0x000fe20000001840 */
[----:B------:R-:W-:Y:S01]  /*7030*/  IMAD.MOV.U32 R199, RZ, RZ, R249 ;  /* 0x000000ffffc77224 */ /* 0x000fe200078e00f9 */
[----:B------:R-:W-:-:S02]  /*7040*/  MOV R194, R202 ;  /* 0x000000ca00c27202 */ /* 0x000fc40000000f00 */
[----:B------:R-:W-:-:S04]  /*7050*/  MOV R200, R212 ;  /* 0x000000d400c87202 */ /* 0x000fc80000000f00 */
[----:B------:R-:W-:Y:S01]  /*7060*/  HMMA.16816.F32 R64, R128, R62, R208 ;  /* 0x0000003e8040723c */ /* 0x000fe200000018d0 */
[----:B------:R-:W-:Y:S01]  /*7070*/  FADD.FTZ R8, R8, R199 ;  /* 0x000000c708087221 */ /* 0x000fe20000010000 */
[----:B------:R-:W-:Y:S01]  /*7080*/  MOV R202, R214 ;  /* 0x000000d600ca7202 */ /* 0x000fe20000000f00 */
[----:B------:R-:W-:Y:S01]  /*7090*/  IMAD.MOV.U32 R249, RZ, RZ, R201 ;  /* 0x000000fffff97224 */ /* 0x000fe200078e00c9 */
[----:B------:R-:W-:-:S03]  /*70a0*/  MOV R212, R244 ;  /* 0x000000f400d47202 */ /* 0x000fc60000000f00 */
[----:B------:R-:W-:Y:S01]  /*70b0*/  IMAD.MOV.U32 R211, RZ, RZ, R219 ;  /* 0x000000ffffd37224 */ /* 0x000fe200078e00db */
[----:B------:R-:W-:Y:S01]  /*70c0*/  MOV R210, R216 ;  /* 0x000000d800d27202 */ /* 0x000fe20000000f00 */
[----:B------:R-:W-:Y:S01]  /*70d0*/  IMAD.MOV.U32 R219, RZ, RZ, R251 ;  /* 0x000000ffffdb7224 */ /* 0x000fe200078e00fb */
[----:B------:R-:W-:Y:S01]  /*70e0*/  MOV R208, R250 ;  /* 0x000000fa00d07202 */ /* 0x000fe20000000f00 */
[----:B------:R-:W-:Y:S01]  /*70f0*/  IMAD.MOV.U32 R251, RZ, RZ, R195 ;  /* 0x000000fffffb7224 */ /* 0x000fe200078e00c3 */
[----:B------:R-:W-:Y:S01]  /*7100*/  HMMA.16816.F32 R112, R128, R110, R140 ;  /* 0x0000006e8070723c */ /* 0x000fe2000000188c */
[----:B------:R-:W-:Y:S01]  /*7110*/  FADD.FTZ R8, R210, R8 ;  /* 0x00000008d2087221 */ /* 0x000fe20000010000 */
[----:B------:R-:W-:Y:S01]  /*7120*/  MOV R214, R239 ;  /* 0x000000ef00d67202 */ /* 0x000fe20000000f00 */
[----:B------:R-:W-:Y:S01]  /*7130*/  IMAD.MOV.U32 R209, RZ, RZ, R251 ;  /* 0x000000ffffd17224 */ /* 0x000fe200078e00fb */
[----:B------:R-:W-:Y:S01]  /*7140*/  MOV R216, R192 ;  /* 0x000000c000d87202 */ /* 0x000fe20000000f00 */
[----:B------:R-:W-:-:S02]  /*7150*/  FADD.FTZ R10, R10, R208 ;  /* 0x000000d00a0a7221 */ /* 0x000fc40000010000 */
[----:B------:R-:W-:Y:S01]  /*7160*/  MOV R143, R248 ;  /* 0x000000f8008f7202 */ /* 0x000fe20000000f00 */
[----:B------:R-:W-:Y:S01]  /*7170*/  IMAD.MOV.U32 R195, RZ, RZ, R203 ;  /* 0x000000ffffc37224 */ /* 0x000fe200078e00cb */
[----:B------:R-:W-:Y:S01]  /*7180*/  MOV R248, R200 ;  /* 0x000000c800f87202 */ /* 0x000fe20000000f00 */
[----:B------:R-:W-:Y:S01]  /*7190*/  IMAD.MOV.U32 R203, RZ, RZ, R215 ;  /* 0x000000ffffcb7224 */ /* 0x000fe200078e00d7 */
[----:B------:R-:W-:Y:S01]  /*71a0*/  MOV R250, R202 ;  /* 0x000000ca00fa7202 */ /* 0x000fe20000000f00 */
[----:B------:R-:W-:Y:S01]  /*71b0*/  FADD.FTZ R11, R11, R209 ;  /* 0x000000d10b0b7221 */ /* 0x000fe20000010000 */
[----:B------:R-:W-:Y:S01]  /*71c0*/  MOV R192, R212 ;  /* 0x000000d400c07202 */ /* 0x000fe20000000f00 */
[----:B------:R-:W-:Y:S01]  /*71d0*/  IMAD.MOV.U32 R215, RZ, RZ, R238 ;  /* 0x000000ffffd77224 */ /* 0x000fe200078e00ee */
[----:B------:R-:W-:Y:S01]  /*71e0*/  MOV R244, R237 ;  /* 0x000000ed00f47202 */ /* 0x000fe20000000f00 */
[----:B------:R-:W-:Y:S01]  /*71f0*/  FADD.FTZ R10, R211, R10 ;  /* 0x0000000ad30a7221 */ /* 0x000fe20000010000 */
[----:B------:R-:W-:Y:S01]  /*7200*/  HMMA.16816.F32 R116, R128, R4, R164 ;  /* 0x000000048074723c */ /* 0x000fe200000018a4 */
[----:B------:R-:W-:-:S02]  /*7210*/  FADD.FTZ R8, R249, R8 ;  /* 0x00000008f9087221 */ /* 0x000fc40000010000 */
[----:B------:R-:W-:Y:S02]  /*7220*/  IMAD.MOV.U32 R140, RZ, RZ, R217 ;  /* 0x000000ffff8c7224 */ /* 0x000fe400078e00d9 */
        /* <DEDUP_REMOVED lines=8> */
[----:B------:R-:W-:Y:S01]  /*72b0*/  FADD.FTZ R11, R248, R11 ;  /* 0x0000000bf80b7221 */ /* 0x000fe20000010000 */
[----:B------:R-:W-:Y:S01]  /*72c0*/  MOV R218, R194 ;  /* 0x000000c200da7202 */ /* 0x000fe20000000f00 */
[----:B------:R-:W-:-:S02]  /*72d0*/  IMAD.MOV.U32 R245, RZ, RZ, R236 ;  /* 0x000000fffff57224 */ /* 0x000fc400078e00ec */
[----:B------:R-:W-:Y:S01]  /*72e0*/  IMAD.MOV.U32 R193, RZ, RZ, R213 ;  /* 0x000000ffffc17224 */ /* 0x000fe200078e00d5 */
[----:B------:R-:W-:Y:S01]  /*72f0*/  MOV R202, R12 ;  /* 0x0000000c00ca7202 */ /* 0x000fe20000000f00 */
[----:B------:R-:W-:Y:S01]  /*7300*/  IMAD.MOV.U32 R195, RZ, RZ, R215 ;  /* 0x000000ffffc37224 */ /* 0x000fe200078e00d7 */
[----:B------:R-:W-:Y:S01]  /*7310*/  MOV R212, R232 ;  /* 0x000000e800d47202 */ /* 0x000fe20000000f00 */
[----:B------:R-:W-:Y:S01]  /*7320*/  FADD.FTZ R10, R250, R10 ;  /* 0x0000000afa0a7221 */ /* 0x000fe20000010000 */
[C---:B------:R-:W-:Y:S01]  /*7330*/  HMMA.16816.F32 R96, R128.reuse, R94, R180 ;  /* 0x0000005e8060723c */ /* 0x040fe200000018b4 */
[----:B------:R-:W-:Y:S01]  /*7340*/  FADD.FTZ R8, R192, R8 ;  /* 0x00000008c0087221 */ /* 0x000fe20000010000 */
[----:B------:R-:W-:Y:S01]  /*7350*/  MOV R194, R214 ;  /* 0x000000d600c27202 */ /* 0x000fe20000000f00 */
[----:B------:R-:W-:Y:S01]  /*7360*/  FADD.FTZ R11, R251, R11 ;  /* 0x0000000bfb0b7221 */ /* 0x000fe20000010000 */
[----:B------:R-:W-:Y:S01]  /*7370*/  MOV R203, R234 ;  /* 0x000000ea00cb7202 */ /* 0x000fe20000000f00 */
[----:B------:R-:W-:Y:S01]  /*7380*/  IMAD.MOV.U32 R201, RZ, RZ, R245 ;  /* 0x000000ffffc97224 */ /* 0x000fe200078e00f5 */
[----:B------:R-:W-:Y:S01]  /*7390*/  MOV R244, R224 ;  /* 0x000000e000f47202 */ /* 0x000fe20000000f00 */
[----:B------:R-:W-:Y:S01]  /*73a0*/  IMAD.MOV.U32 R12, RZ, RZ, R235 ;  /* 0x000000ffff0c7224 */ /* 0x000fe200078e00eb */
[----:B------:R-:W-:Y:S01]  /*73b0*/  HMMA.16816.F32 R128, R128, R6, R120 ;  /* 0x000000068080723c */ /* 0x000fe20000001878 */
[----:B------:R-:W-:Y:S01]  /*73c0*/  FADD.FTZ R10, R193, R10 ;  /* 0x0000000ac10a7221 */ /* 0x000fe20000010000 */
[----:B------:R1:W5:Y:S01]  /*73d0*/  LDL.LU R238, [R1+0x6c] ;  /* 0x00006c0001ee7983 */ /* 0x0003620000300800 */
[----:B------:R-:W-:-:S02]  /*73e0*/  FADD.FTZ R8, R195, R8 ;  /* 0x00000008c3087221 */ /* 0x000fc40000010000 */
[----:B------:R-:W-:Y:S01]  /*73f0*/  FADD.FTZ R9, R9, R200 ;  /* 0x000000c809097221 */ /* 0x000fe20000010000 */
[----:B------:R-:W-:Y:S01]  /*7400*/  MOV R214, R230 ;  /* 0x000000e600d67202 */ /* 0x000fe20000000f00 */
[----:B------:R-:W-:Y:S01]  /*7410*/  FADD.FTZ R11, R194, R11 ;  /* 0x0000000bc20b7221 */ /* 0x000fe20000010000 */
[C---:B------:R-:W-:Y:S01]  /*7420*/  HMMA.16816.F32 R120, R124.reuse, R4, R48 ;  /* 0x000000047c78723c */ /* 0x040fe20000001830 */
[----:B------:R-:W-:Y:S01]  /*7430*/  FADD.FTZ R10, R201, R10 ;  /* 0x0000000ac90a7221 */ /* 0x000fe20000010000 */
[----:B------:R1:W5:Y:S01]  /*7440*/  LDL.LU R237, [R1+0x68] ;  /* 0x0000680001ed7983 */ /* 0x0003620000300800 */
[----:B------:R-:W-:Y:S02]  /*7450*/  FADD.FTZ R12, R12, R8 ;  /* 0x000000080c0c7221 */ /* 0x000fe40000010000 */
[----:B------:R-:W-:Y:S01]  /*7460*/  FADD.FTZ R8, R203, R9 ;  /* 0x00000009cb087221 */ /* 0x000fe20000010000 */
[----:B------:R1:W5:Y:S01]  /*7470*/  LDL.LU R236, [R1+0x64] ;  /* 0x0000640001ec7983 */ /* 0x0003620000300800 */
[----:B------:R-:W-:Y:S01]  /*7480*/  IMAD.MOV.U32 R213, RZ, RZ, R231 ;  /* 0x000000ffffd57224 */ /* 0x000fe200078e00e7 */
[----:B------:R-:W-:Y:S01]  /*7490*/  HMMA.16816.F32 R72, R124, R76, R72 ;  /* 0x0000004c7c48723c */ /* 0x000fe20000001848 */
[----:B------:R-:W-:Y:S01]  /*74a0*/  FADD.FTZ R11, R202, R11 ;  /* 0x0000000bca0b7221 */ /* 0x000fe20000010000 */
[----:B------:R1:W5:Y:S01]  /*74b0*/  LDL.LU R235, [R1+0x60] ;  /* 0x0000600001eb7983 */ /* 0x0003620000300800 */
[----:B------:R-:W-:-:S02]  /*74c0*/  IMAD.MOV.U32 R215, RZ, RZ, R229 ;  /* 0x000000ffffd77224 */ /* 0x000fc400078e00e5 */
[----:B------:R-:W-:Y:S01]  /*74d0*/  FADD.FTZ R5, R212, R10 ;  /* 0x0000000ad4057221 */ /* 0x000fe20000010000 */
[----:B------:R1:W5:Y:S01]  /*74e0*/  LDL.LU R234, [R1+0x5c] ;  /* 0x00005c0001ea7983 */ /* 0x0003620000300800 */
[----:B------:R-:W-:Y:S01]  /*74f0*/  FADD.FTZ R8, R214, R8 ;  /* 0x00000008d6087221 */ /* 0x000fe20000010000 */
[C---:B------:R-:W-:Y:S01]  /*7500*/  HMMA.16816.F32 R164, R124.reuse, R168, R104 ;  /* 0x000000a87ca4723c */ /* 0x040fe20000001868 */
[----:B------:R-:W-:Y:S02]  /*7510*/  IMAD.MOV.U32 R245, RZ, RZ, R233 ;  /* 0x000000fffff57224 */ /* 0x000fe400078e00e9 */
[----:B------:R-:W-:Y:S01]  /*7520*/  FADD.FTZ R4, R213, R11 ;  /* 0x0000000bd5047221 */ /* 0x000fe20000010000 */
[----:B------:R1:W5:Y:S01]  /*7530*/  LDL.LU R233, [R1+0x58] ;  /* 0x0000580001e97983 */ /* 0x0003620000300800 */
[----:B------:R-:W-:Y:S02]  /*7540*/  FADD.FTZ R10, R215, R12 ;  /* 0x0000000cd70a7221 */ /* 0x000fe40000010000 */
[----:B------:R-:W-:Y:S01]  /*7550*/  FADD.FTZ R9, R244, R5 ;  /* 0x00000005f4097221 */ /* 0x000fe20000010000 */
[----:B------:R-:W-:Y:S01]  /*7560*/  HMMA.16816.F32 R76, R124, R78, R88 ;  /* 0x0000004e7c4c723c */ /* 0x000fe20000001858 */
[----:B------:R-:W-:Y:S01]  /*7570*/  FADD.FTZ R5, R15, R8 ;  /* 0x000000080f057221 */ /* 0x000fe20000010000 */
[----:B------:R1:W5:Y:S01]  /*7580*/  LDL.LU R232, [R1+0x54] ;  /* 0x0000540001e87983 */ /* 0x0003620000300800 */
[----:B------:R-:W-:-:S02]  /*7590*/  FADD.FTZ R11, R245, R4 ;  /* 0x00000004f50b7221 */ /* 0x000fc40000010000 */
[----:B------:R-:W-:Y:S01]  /*75a0*/  FADD.FTZ R4, R246, R10 ;  /* 0x0000000af6047221 */ /* 0x000fe20000010000 */
[----:B------:R1:W5:Y:S01]  /*75b0*/  LDL.LU R231, [R1+0x50] ;  /* 0x0000500001e77983 */ /* 0x0003620000300800 */
[----:B------:R-:W-:Y:S01]  /*75c0*/  FADD.FTZ R5, R206, R5 ;  /* 0x00000005ce057221 */ /* 0x000fe20000010000 */
[C---:B------:R-:W-:Y:S08]  /*75d0*/  HMMA.16816.F32 R180, R124.reuse, R184, R220 ;  /* 0x000000b87cb4723c */ /* 0x040ff000000018dc */
[C---:B------:R-:W-:Y:S08]  /*75e0*/  HMMA.16816.F32 R56, R124.reuse, R60, R56 ;  /* 0x0000003c7c38723c */ /* 0x040ff00000001838 */
[C---:B------:R-:W-:Y:S08]  /*75f0*/  HMMA.16816.F32 R88, R124.reuse, R92, R140 ;  /* 0x0000005c7c58723c */ /* 0x040ff0000000188c */
[C---:B------:R-:W-:Y:S08]  /*7600*/  HMMA.16816.F32 R104, R124.reuse, R108, R216 ;  /* 0x0000006c7c68723c */ /* 0x040ff000000018d8 */
[C---:B------:R-:W-:Y:S08]  /*7610*/  HMMA.16816.F32 R152, R124.reuse, R154, R32 ;  /* 0x0000009a7c98723c */ /* 0x040ff00000001820 */
[C---:B------:R-:W-:Y:S01]  /*7620*/  HMMA.16816.F32 R168, R124.reuse, R170, R24 ;  /* 0x000000aa7ca8723c */ /* 0x040fe20000001818 */
[----:B------:R-:W-:Y:S01]  /*7630*/  FADD.FTZ R8, R134, R11 ;  /* 0x0000000b86087221 */ /* 0x000fe20000010000 */
[----:B------:R1:W5:Y:S04]  /*7640*/  LDL.LU R230, [R1+0x4c] ;  /* 0x00004c0001e67983 */ /* 0x0003680000300800 */
[----:B------:R1:W5:Y:S02]  /*7650*/  LDL.LU R229, [R1+0x48] ;  /* 0x0000480001e57983 */ /* 0x0003640000300800 */
[C---:B------:R-:W-:Y:S02]  /*7660*/  HMMA.16816.F32 R184, R124.reuse, R186, R20 ;  /* 0x000000ba7cb8723c */ /* 0x040fe40000001814 */
[----:B------:R1:W5:Y:S06]  /*7670*/  LDL.LU R224, [R1+0x44] ;  /* 0x0000440001e07983 */ /* 0x00036c0000300800 */
[C---:B------:R-:W-:Y:S08]  /*7680*/  HMMA.16816.F32 R60, R124.reuse, R62, R16 ;  /* 0x0000003e7c3c723c */ /* 0x040ff00000001810 */
[C---:B------:R-:W-:Y:S08]  /*7690*/  HMMA.16816.F32 R92, R124.reuse, R94, R36 ;  /* 0x0000005e7c5c723c */ /* 0x040ff00000001824 */
[C---:B------:R-:W-:Y:S08]  /*76a0*/  HMMA.16816.F32 R108, R124.reuse, R110, R40 ;  /* 0x0000006e7c6c723c */ /* 0x040ff00000001828 */
[----:B------:R-:W-:Y:S07]  /*76b0*/  HMMA.16816.F32 R124, R124, R6, R44 ;  /* 0x000000067c7c723c */ /* 0x000fee000000182c */
[----:B------:R-:W-:-:S02]  /*76c0*/  FADD.FTZ R7, R247, R4 ;  /* 0x00000004f7077221 */ /* 0x000fc40000010000 */
[----:B------:R-:W-:-:S04]  /*76d0*/  FADD.FTZ R4, R205, R5 ;  /* 0x00000005cd047221 */ /* 0x000fc80000010000 */
        /* <DEDUP_REMOVED lines=13> */
[----:B------:R-:W-:Y:S01]  /*77b0*/  FADD.FTZ R2, R28, R6 ;  /* 0x000000061c027221 */ /* 0x000fe20000010000 */
[----:B------:R1:W-:Y:S01]  /*77c0*/  STL [R1+0x20], R7 ;  /* 0x0000200701007387 */ /* 0x0003e20000100800 */
[----:B------:R-:W-:-:S03]  /*77d0*/  UIMAD.WIDE.U32 UR28, UR26, UR4, URZ ;  /* 0x000000041a1c72a5 */ /* 0x000fc6000f8e003f */
[----:B------:R1:W-:Y:S04]  /*77e0*/  STL [R1+0x24], R5 ;  /* 0x0000240501007387 */ /* 0x0003e80000100800 */
[----:B------:R1:W-:Y:S04]  /*77f0*/  STL [R1+0x2c], R0 ;  /* 0x00002c0001007387 */ /* 0x0003e80000100800 */
[----:B------:R1:W-:Y:S01]  /*7800*/  STL [R1+0x28], R2 ;  /* 0x0000280201007387 */ /* 0x0003e20000100800 */
[----:B------:R-:W-:Y:S01]  /*7810*/  PLOP3.LUT P0, PT, PT, PT, UP6, 0x40, 0x0 ;  /* 0x000000000000781c */ /* 0x000fe20003f0e868 */
[----:B------:R-:W-:-:S02]  /*7820*/  @UP5 UMOV UR27, UR29 ;  /* 0x0000001d001b5c82 */ /* 0x000fc40008000000 */
[----:B------:R-:W-:-:S04]  /*7830*/  @UP5 USHF.R.U32.HI UR26, URZ, UR5, UR27 ;  /* 0x000000053f1a5299 */ /* 0x000fc8000801161b */
[----:B------:R-:W-:-:S03]  /*7840*/  UIADD3 UR4, UR25, UR26, URZ ;  /* 0x0000001a19047290 */ /* 0x000fc6000fffe03f */
[----:B------:R-:W-:Y:S02]  /*7850*/  ULDC UR25, c[0x0][0x328] ;  /* 0x0000ca0000197ab9 */ /* 0x000fe40000000800 */
[----:B------:R-:W-:Y:S02]  /*7860*/  UIADD3 UR24, UR24, -0x2, URZ ;  /* 0xfffffffe18187890 */ /* 0x000fe4000fffe03f */
[----:B------:R-:W-:Y:S01]  /*7870*/  UIADD3 UR25, UR4, UR25, URZ ;  /* 0x0000001904197290 */ /* 0x000fe2000fffe03f */
[----:B------:R-:W-:Y:S05]  /*7880*/  @P0 BRA `(.L_x_607) ;  /* 0x0000018000000947 */ /* 0x000fea0003800000 */
        /* <DEDUP_REMOVED lines=8> */
[----:B------:R-:W-:-:S07]  /*7910*/  UIMAD.WIDE.U32 UR28, UR26, UR4, URZ ;  /* 0x000000041a1c72a5 */ /* 0x000fce000f8e003f */
[----:B------:R-:W-:Y:S02]  /*7920*/  @UP0 UMOV UR27, UR29 ;  /* 0x0000001d001b0c82 */ /* 0x000fe40008000000 */
[----:B------:R-:W-:-:S04]  /*7930*/  @UP0 USHF.R.U32.HI UR26, URZ, UR5, UR27 ;  /* 0x000000053f1a0299 */ /* 0x000fc8000801161b */
[----:B------:R-:W-:Y:S01]  /*7940*/  ULOP3.LUT UR26, URZ, UR26, URZ, 0x33, !UPT ;  /* 0x0000001a3f1a7292 */ /* 0x000fe2000f8e333f */
[----:B------:R-:W-:Y:S05]  /*7950*/  BRA `(.L_x_609) ;  /* 0x0000007000007947 */ /* 0x000fea0003800000 */
.L_x_608:
[----:B------:R-:W-:Y:S02]  /*7960*/  UMOV UR5, 0x1 ;  /* 0x0000000100057882 */ /* 0x000fe40000000000 */
[----:B------:R-:W-:Y:S02]  /*7970*/  ULDC UR4, c[0x0][0x32c] ;  /* 0x0000cb0000047ab9 */ /* 0x000fe40000000800 */
[----:B------:R-:W-:-:S03]  /*7980*/  UISETP.NE.AND UP0, UPT, UR5, UR4, UPT ;  /* 0x000000040500728c */ /* 0x000fc6000bf05270 */
[----:B------:R-:W-:Y:S02]  /*7990*/  ULDC.64 UR4, c[0x0][0x330] ;  /* 0x0000cc0000047ab9 */ /* 0x000fe40000000a00 */
[----:B------:R-:W-:-:S07]  /*79a0*/  UIMAD.WIDE.U32 UR28, UR26, UR4, URZ ;  /* 0x000000041a1c72a5 */ /* 0x000fce000f8e003f */
[----:B------:R-:W-:Y:S02]  /*79b0*/  @UP0 UMOV UR27, UR29 ;  /* 0x0000001d001b0c82 */ /* 0x000fe40008000000 */
[----:B------:R-:W-:Y:S02]  /*79c0*/  @UP0 USHF.R.U32.HI UR26, URZ, UR5, UR27 ;  /* 0x000000053f1a0299 */ /* 0x000fe4000801161b */
.L_x_609:
[----:B------:R-:W-:Y:S02]  /*79d0*/  ULDC UR4, c[0x0][0x32c] ;  /* 0x0000cb0000047ab9 */ /* 0x000fe40000000800 */
[----:B------:R-:W-:-:S04]  /*79e0*/  UIMAD UR4, UR26, UR4, UR4 ;  /* 0x000000041a0472a4 */ /* 0x000fc8000f8e0204 */
[----:B------:R-:W-:-:S04]  /*79f0*/  UISETP.LT.AND UP0, UPT, UR25, UR4, UPT ;  /* 0x000000041900728c */ /* 0x000fc8000bf01270 */
[----:B------:R-:W-:-:S04]  /*7a00*/  USEL UR25, UR25, UR4, UP0 ;  /* 0x0000000419197287 */ /* 0x000fc80008000000 */
.L_x_607:
[----:B------:R-:W-:-:S04]  /*7a10*/  UIMAD.WIDE UR4, UR25, 0x2aaaaaab, URZ ;  /* 0x2aaaaaab190478a5 */ /* 0x000fc8000f8e023f */
[----:B------:R-:W-:-:S04]  /*7a20*/  USHF.R.U32.HI UR4, URZ, 0x1f, UR5 ;  /* 0x0000001f3f047899 */ /* 0x000fc80008011605 */
[----:B------:R-:W-:-:S04]  /*7a30*/  ULEA.HI.SX32 UR4, UR5, UR4, 0x1d ;  /* 0x0000000405047291 */ /* 0x000fc8000f8fea3f */
[----:B------:R-:W-:-:S04]  /*7a40*/  UISETP.LT.AND UP0, UPT, UR8, UR4, UPT ;  /* 0x000000040800728c */ /* 0x000fc8000bf01270 */
[----:B------:R-:W-:-:S04]  /*7a50*/  USEL UR5, UR8, UR4, !UP0 ;  /* 0x0000000408057287 */ /* 0x000fc8000c000000 */
[----:B------:R-:W-:-:S06]  /*7a60*/  UISETP.GE.AND UP0, UPT, UR24, UR5, UPT ;  /* 0x000000051800728c */ /* 0x000fcc000bf06270 */
[----:B------:R-:W-:-:S13]  /*7a70*/  PLOP3.LUT P0, PT, PT, PT, UP0, 0x80, 0x0 ;  /* 0x000000000000781c */ /* 0x000fda0003f0f008 */
[----:B------:R-:W-:Y:S05]  /*7a80*/  @!P0 BRA `(.L_x_610) ;  /* 0x0000538000008947 */ /* 0x000fea0003800000 */
[----:B------:R-:W2:Y:S04]  /*7a90*/  LDL R4, [R1+0xc] ;  /* 0x00000c0001047983 */ /* 0x000ea80000100800 */
[----:B-1----:R-:W3:Y:S04]  /*7aa0*/  LDL R2, [R1+0x3c] ;  /* 0x00003c0001027983 */ /* 0x002ee80000100800 */
[----:B------:R-:W3:Y:S04]  /*7ab0*/  LDL R0, [R1+0x34] ;  /* 0x0000340001007983 */ /* 0x000ee80000100800 */
[----:B------:R-:W4:Y:S01]  /*7ac0*/  LDL.LU R5, [R1+0x40] ;  /* 0x0000400001057983 */ /* 0x000f220000300800 */
[----:B------:R-:W-:Y:S01]  /*7ad0*/  MOV R139, R3 ;  /* 0x00000003008b7202 */ /* 0x000fe20000000f00 */
[----:B------:R-:W-:-:S02]  /*7ae0*/  IMAD.MOV.U32 R134, RZ, RZ, R136 ;  /* 0x000000ffff867224 */ /* 0x000fc400078e0088 */
[----:B------:R-:W-:Y:S02]  /*7af0*/  IMAD.MOV.U32 R132, RZ, RZ, R137 ;  /* 0x000000ffff847224 */ /* 0x000fe400078e0089 */
[----:B------:R-:W-:Y:S01]  /*7b00*/  IMAD.MOV.U32 R138, RZ, RZ, R135 ;  /* 0x000000ffff8a7224 */ /* 0x000fe200078e0087 */
[----:B--2---:R-:W-:Y:S02]  /*7b10*/  SHF.L.U32 R3, R4, 0x1, RZ ;  /* 0x0000000104037819 */ /* 0x004fe400000006ff */
[C---:B---3--:R-:W-:Y:S01]  /*7b20*/  SHF.L.U64.HI R2, R0.reuse, 0x1, R2 ;  /* 0x0000000100027819 */ /* 0x048fe20000010202 */
[----:B------:R-:W-:Y:S01]  /*7b30*/  IMAD.SHL.U32 R0, R0, 0x2, RZ ;  /* 0x0000000200007824 */ /* 0x000fe200078e00ff */
[----:B----4-:R-:W-:-:S05]  /*7b40*/  SHF.L.U64.HI R5, R4, 0x1, R5 ;  /* 0x0000000104057819 */ /* 0x010fca0000010205 */
[----:B------:R1:W-:Y:S04]  /*7b50*/  STL [R1+0x8], R5 ;  /* 0x0000080501007387 */ /* 0x0003e80000100800 */
[----:B------:R1:W-:Y:S04]  /*7b60*/  STL [R1+0x18], R3 ;  /* 0x0000180301007387 */ /* 0x0003e80000100800 */
[----:B------:R1:W-:Y:S04]  /*7b70*/  STL [R1+0x4], R2 ;  /* 0x0000040201007387 */ /* 0x0003e80000100800 */
[----:B------:R1:W-:Y:S02]  /*7b80*/  STL [R1], R0 ;  /* 0x0000000001007387 */ /* 0x0003e40000100800 */
.L_x_629:
[----:B-----5:R2:W5:Y:S01]  /*7b90*/  LDL R247, [R1+0x18] ;  /* 0x0000180001f77983 */ /* 0x0205620000100800 */
[----:B------:R-:W-:Y:S04]  /*7ba0*/  DEPBAR.LE SB0, 0x0 ;  /* 0x000080000000791a */ /* 0x000fe80000000000 */
[----:B------:R-:W-:Y:S01]  /*7bb0*/  BAR.SYNC.DEFER_BLOCKING 0x0 ;  /* 0x0000000000007b1d */ /* 0x000fe20000010000 */
[----:B------:R-:W-:Y:S01]  /*7bc0*/  UISETP.GT.AND UP0, UPT, UR8, UR24, UPT ;  /* 0x000000180800728c */ /* 0x000fe2000bf04270 */
[----:B------:R-:W-:Y:S04]  /*7bd0*/  SEL R244, RZ, 0x10, P5 ;  /* 0x00000010fff47807 */ /* 0x000fe80002800000 */
[----:B------:R2:W5:Y:S01]  /*7be0*/  LDL R246, [R1] ;  /* 0x0000000001f67983 */ /* 0x0005620000100800 */
[----:B------:R-:W-:Y:S03]  /*7bf0*/  PLOP3.LUT P0, PT, PT, PT, UP0, 0x80, 0x0 ;  /* 0x000000000000781c */ /* 0x000fe60003f0f008 */
[----:B------:R2:W5:Y:S04]  /*7c00*/  LDL R245, [R1+0x8] ;  /* 0x0000080001f57983 */ /* 0x0005680000100800 */
[----:B------:R2:W5:Y:S04]  /*7c10*/  LDL R223, [R1+0x4] ;  /* 0x0000040001df7983 */ /* 0x0005680000100800 */
[----:B------:R2:W3:Y:S04]  /*7c20*/  LDSM.16.M88.4 R48, [R231+0x6100] ;  /* 0x00610000e730783b */ /* 0x0004e80000000200 */
[----:B------:R2:W4:Y:S04]  /*7c30*/  LDSM.16.M88.4 R44, [R231+0x8100] ;  /* 0x00810000e72c783b */ /* 0x0005280000000200 */
[----:B-1----:R2:W1:Y:S04]  /*7c40*/  LDSM.16.M88.4 R16, [R224+0x3100] ;  /* 0x00310000e010783b */ /* 0x0024680000000200 */
[----:B------:R2:W1:Y:S04]  /*7c50*/  LDSM.16.M88.4 R32, [R224+0x3900] ;  /* 0x00390000e020783b */ /* 0x0004680000000200 */
[----:B------:R2:W1:Y:S04]  /*7c60*/  LDSM.16.M88.4 R140, [R224+0x4100] ;  /* 0x00410000e08c783b */ /* 0x0004680000000200 */
[----:B------:R2:W1:Y:S04]  /*7c70*/  LDSM.16.M88.4 R192, [R233+0x6100] ;  /* 0x00610000e9c0783b */ /* 0x0004680000000200 */
[----:B------:R2:W1:Y:S04]  /*7c80*/  LDSM.16.M88.4 R200, [R233+0x8100] ;  /* 0x00810000e9c8783b */ /* 0x0004680000000200 */
[----:B------:R2:W1:Y:S04]  /*7c90*/  LDSM.16.M88.4 R196, [R235] ;  /* 0x00000000ebc4783b */ /* 0x0004680000000200 */
[----:B------:R2:W1:Y:S04]  /*7ca0*/  LDSM.16.M88.4 R204, [R241] ;  /* 0x00000000f1cc783b */ /* 0x0004680000000200 */
[----:B------:R2:W1:Y:S01]  /*7cb0*/  LDSM.16.M88.4 R208, [R240] ;  /* 0x00000000f0d0783b */ /* 0x0004620000000200 */
[----:B------:R-:W-:-:S05]  /*7cc0*/  @P0 BRA `(.L_x_611) ;  /* 0x0000029000000947 */ /* 0x000fca0003800000 */
[----:B-1----:R-:W-:Y:S01]  /*7cd0*/  SHF.R.S32.HI R0, RZ, 0x1f, R243 ;  /* 0x0000001fff007819 */ /* 0x002fe200000114f3 */
[C---:B------:R-:W-:Y:S01]  /*7ce0*/  IMAD.WIDE.U32 R2, R243.reuse, c[0x0][0x208], RZ ;  /* 0x00008200f3027a25 */ /* 0x040fe200078e00ff */
[----:B------:R-:W-:Y:S02]  /*7cf0*/  SHF.R.S32.HI R4, RZ, 0x1f, R242 ;  /* 0x0000001fff047819 */ /* 0x000fe400000114f2 */
[----:B------:R-:W-:Y:S01]  /*7d00*/  IADD3 R15, R252, 0x100, RZ ;  /* 0x00000100fc0f7810 */ /* 0x000fe20007ffe0ff */
[----:B------:R-:W-:Y:S01]  /*7d10*/  IMAD R0, R0, c[0x0][0x208], RZ ;  /* 0x0000820000007a24 */ /* 0x000fe200078e02ff */
[----:B------:R-:W-:Y:S01]  /*7d20*/  IADD3 R14, -R244, 0x10, RZ ;  /* 0x00000010f40e7810 */ /* 0x000fe20007ffe1ff */
[----:B------:R-:W-:Y:S02]  /*7d30*/  IMAD R4, R4, c[0x0][0x218], RZ ;  /* 0x0000860004047a24 */ /* 0x000fe400078e02ff */
[----:B------:R-:W-:Y:S01]  /*7d40*/  IMAD R0, R243, c[0x0][0x20c], R0 ;  /* 0x00008300f3007a24 */ /* 0x000fe200078e0200 */
[----:B------:R-:W-:Y:S01]  /*7d50*/  LOP3.LUT R14, R14, 0xf, RZ, 0xc0, !PT ;  /* 0x0000000f0e0e7812 */ /* 0x000fe200078ec0ff */
[C---:B------:R-:W-:Y:S02]  /*7d60*/  IMAD R4, R242.reuse, c[0x0][0x21c], R4 ;  /* 0x00008700f2047a24 */ /* 0x040fe400078e0204 */
[----:B------:R-:W-:Y:S04]  /*7d70*/  IMAD.IADD R3, R3, 0x1, R0 ;  /* 0x0000000103037824 */ /* 0x000fe800078e0200 */
[----:B------:R-:W-:Y:S05]  /*7d80*/  IMAD.WIDE.U32 R2, R242, c[0x0][0x218], R2 ;  /* 0x00008600f2027a25 */ /* 0x000fea00078e0002 */
[----:B------:R-:W-:Y:S04]  /*7d90*/  IADD3 R0, P0, R2, UR22, RZ ;  /* 0x0000001602007c10 */ /* 0x000fe8000ff1e0ff */
[----:B------:R-:W-:Y:S02]  /*7da0*/  IADD3.X R3, R3, UR16, R4, P0, !PT ;  /* 0x0000001003037c10 */ /* 0x000fe400087fe404 */
[C---:B------:R-:W-:Y:S04]  /*7db0*/  LEA R2, P0, R0.reuse, c[0x0][0x1f8], 0x1 ;  /* 0x00007e0000027a11 */ /* 0x040fe800078008ff */
[----:B------:R-:W-:Y:S01]  /*7dc0*/  LEA.HI.X R0, R0, c[0x0][0x1fc], R3, 0x1, P0 ;  /* 0x00007f0000007a11 */ /* 0x000fe200000f0c03 */
[----:B------:R-:W1:Y:S04]  /*7dd0*/  SHFL.IDX PT, R6, R2, 0x1, 0x181f ;  /* 0x00381f0002067f89 */ /* 0x000e6800000e0000 */
[----:B------:R-:W2:Y:S04]  /*7de0*/  SHFL.IDX PT, R3, R2, RZ, 0x181f ;  /* 0x00181fff02037589 */ /* 0x000ea800000e0000 */
[----:B------:R-:W4:Y:S04]  /*7df0*/  SHFL.IDX PT, R4, R0, RZ, 0x181f ;  /* 0x00181fff00047589 */ /* 0x000f2800000e0000 */
[----:B------:R-:W3:Y:S04]  /*7e00*/  SHFL.IDX PT, R2, R2, 0x2, 0x181f ;  /* 0x00581f0002027f89 */ /* 0x000ee800000e0000 */
[----:B------:R-:W3:Y:S04]  /*7e10*/  SHFL.IDX PT, R5, R0, 0x1, 0x181f ;  /* 0x00381f0000057f89 */ /* 0x000ee800000e0000 */
[----:B------:R-:W3:Y:S01]  /*7e20*/  SHFL.IDX PT, R0, R0, 0x2, 0x181f ;  /* 0x00581f0000007f89 */ /* 0x000ee200000e0000 */
[-C--:B-1---5:R-:W-:Y:S02]  /*7e30*/  IADD3 R8, P1, R6, R247.reuse, RZ ;  /* 0x000000f706087210 */ /* 0x0a2fe40007f3e0ff */
[CC--:B--2---:R-:W-:Y:S02]  /*7e40*/  IADD3 R12, P0, R3.reuse, R247.reuse, RZ ;  /* 0x000000f7030c7210 */ /* 0x0c4fe40007f1e0ff */
[-C--:B------:R-:W-:Y:S03]  /*7e50*/  IADD3 R10, P2, R3, R246.reuse, RZ ;  /* 0x000000f6030a7210 */ /* 0x080fe60007f5e0ff */
[----:B----4-:R-:W-:Y:S01]  /*7e60*/  IMAD.X R13, R4, 0x1, R245, P0 ;  /* 0x00000001040d7824 */ /* 0x010fe200000e06f5 */
[----:B------:R-:W-:Y:S01]  /*7e70*/  IADD3 R6, P0, R6, R246, RZ ;  /* 0x000000f606067210 */ /* 0x000fe20007f1e0ff */
[----:B------:R-:W-:Y:S01]  /*7e80*/  IMAD.X R11, R4, 0x1, R223, P2 ;  /* 0x00000001040b7824 */ /* 0x000fe200010e06df */
[----:B---3--:R-:W-:Y:S02]  /*7e90*/  IADD3 R4, P2, R2, R247, RZ ;  /* 0x000000f702047210 */ /* 0x008fe40007f5e0ff */
[----:B------:R1:W-:Y:S01]  /*7ea0*/  LDGSTS.E.BYPASS.LTC128B.128 [R15], [R12.64], !P6 ;  /* 0x000000000c0f7fae */ /* 0x0003e2000f101d54 */
[C---:B------:R-:W-:Y:S03]  /*7eb0*/  IMAD.X R9, R5.reuse, 0x1, R245, P1 ;  /* 0x0000000105097824 */ /* 0x040fe600008e06f5 */
[----:B------:R1:W-:Y:S01]  /*7ec0*/  LDGSTS.E.BYPASS.LTC128B.128 [R15+0x1800], [R10.64], !P5 ;  /* 0x018000000a0f7fae */ /* 0x0003e2000e901d54 */
[----:B------:R-:W-:Y:S01]  /*7ed0*/  IMAD.X R7, R5, 0x1, R223, P0 ;  /* 0x0000000105077824 */ /* 0x000fe200000e06df */
[----:B------:R-:W-:Y:S01]  /*7ee0*/  IADD3 R2, P1, P0, R14, R2, R246 ;  /* 0x000000020e027210 */ /* 0x000fe2000783e0f6 */
[----:B------:R-:W-:Y:S01]  /*7ef0*/  IMAD.X R5, R0, 0x1, R245, P2 ;  /* 0x0000000100057824 */ /* 0x000fe200010e06f5 */
[----:B------:R1:W-:Y:S01]  /*7f00*/  LDGSTS.E.BYPASS.LTC128B.128 [R15+0x800], [R8.64], !P6 ;  /* 0x00800000080f7fae */ /* 0x0003e2000f101d54 */
[----:B------:R-:W-:Y:S02]  /*7f10*/  ISETP.NE.U32.AND P2, PT, R244, RZ, PT ;  /* 0x000000fff400720c */ /* 0x000fe40003f45070 */
[----:B------:R-:W-:Y:S01]  /*7f20*/  IADD3.X R3, RZ, R0, R223, P1, P0 ;  /* 0x00000000ff037210 */ /* 0x000fe20000fe04df */
[----:B------:R1:W-:Y:S04]  /*7f30*/  LDGSTS.E.BYPASS.LTC128B.128 [R15+0x2000], [R6.64], !P5 ;  /* 0x02000000060f7fae */ /* 0x0003e8000e901d54 */
[----:B------:R1:W-:Y:S06]  /*7f40*/  LDGSTS.E.BYPASS.LTC128B.128 [R15+0x1000], [R4.64], !P6 ;  /* 0x01000000040f7fae */ /* 0x0003ec000f101d54 */
[----:B------:R1:W-:Y:S02]  /*7f50*/  LDGSTS.E.BYPASS.LTC128B.128.ZFILL [R15+0x2800], [R2.64], P2 ;  /* 0x02800000020f7fae */ /* 0x0003e40009141d54 */
.L_x_611:
[-C--:B-1-3--:R-:W-:Y:S01]  /*7f60*/  HMMA.16816.F32 R4, R48, R16.reuse, RZ ;  /* 0x000000103004723c */ /* 0x08afe200000018ff */
[----:B------:R-:W-:Y:S01]  /*7f70*/  LDSM.16.M88.4 R212, [R230+0x3100] ;  /* 0x00310000e6d4783b */ /* 0x000fe20000000200 */
[----:B------:R-:W-:Y:S06]  /*7f80*/  UISETP.GT.AND UP0, UPT, UR24, UR8, UPT ;  /* 0x000000081800728c */ /* 0x000fec000bf04270 */
[C---:B----4-:R-:W-:Y:S01]  /*7f90*/  HMMA.16816.F32 R8, R44.reuse, R16, RZ ;  /* 0x000000102c08723c */ /* 0x050fe200000018ff */
[----:B------:R-:W0:Y:S01]  /*7fa0*/  LDGDEPBAR ;  /* 0x00000000000079af */ /* 0x000e220000000000 */
[----:B------:R-:W-:Y:S06]  /*7fb0*/  PLOP3.LUT P0, PT, PT, PT, UP0, 0x80, 0x0 ;  /* 0x000000000000781c */ /* 0x000fec0003f0f008 */
[-C--:B------:R-:W-:Y:S01]  /*7fc0*/  HMMA.16816.F32 R12, R44, R18.reuse, RZ ;  /* 0x000000122c0c723c */ /* 0x080fe200000018ff */
[----:B------:R-:W-:Y:S07]  /*7fd0*/  LDSM.16.M88.4 R216, [R232+0x8100] ;  /* 0x00810000e8d8783b */ /* 0x000fee0000000200 */
[C---:B------:R-:W-:Y:S08]  /*7fe0*/  HMMA.16816.F32 R16, R48.reuse, R18, RZ ;  /* 0x000000123010723c */ /* 0x040ff000000018ff */
[-C--:B------:R-:W-:Y:S08]  /*7ff0*/  HMMA.16816.F32 R20, R48, R32.reuse, RZ ;  /* 0x000000203014723c */ /* 0x080ff000000018ff */
[C---:B------:R-:W-:Y:S08]  /*8000*/  HMMA.16816.F32 R24, R44.reuse, R32, RZ ;  /* 0x000000202c18723c */ /* 0x040ff000000018ff */
[-C--:B------:R-:W-:Y:S08]  /*8010*/  HMMA.16816.F32 R28, R44, R34.reuse, RZ ;  /* 0x000000222c1c723c */ /* 0x080ff000000018ff */
[C---:B------:R-:W-:Y:S08]  /*8020*/  HMMA.16816.F32 R32, R48.reuse, R34, RZ ;  /* 0x000000223020723c */ /* 0x040ff000000018ff */
[-C--:B------:R-:W-:Y:S08]  /*8030*/  HMMA.16816.F32 R36, R48, R140.reuse, RZ ;  /* 0x0000008c3024723c */ /* 0x080ff000000018ff */
[C---:B------:R-:W-:Y:S08]  /*8040*/  HMMA.16816.F32 R40, R44.reuse, R140, RZ ;  /* 0x0000008c2c28723c */ /* 0x040ff000000018ff */
[-C--:B------:R-:W-:Y:S08]  /*8050*/  HMMA.16816.F32 R44, R44, R142.reuse, RZ ;  /* 0x0000008e2c2c723c */ /* 0x080ff000000018ff */
[----:B------:R-:W-:Y:S01]  /*8060*/  HMMA.16816.F32 R48, R48, R142, RZ ;  /* 0x0000008e3030723c */ /* 0x000fe200000018ff */
[----:B------:R-:W1:Y:S07]  /*8070*/  LDSM.16.M88.4 R140, [R232+0x6100] ;  /* 0x00610000e88c783b */ /* 0x000e6e0000000200 */
[-C--:B------:R-:W-:Y:S08]  /*8080*/  HMMA.16816.F32 R4, R192, R196.reuse, R4 ;  /* 0x000000c4c004723c */ /* 0x080ff00000001804 */
[C---:B------:R-:W-:Y:S08]  /*8090*/  HMMA.16816.F32 R8, R200.reuse, R196, R8 ;  /* 0x000000c4c808723c */ /* 0x040ff00000001808 */
[-C--:B------:R-:W-:Y:S08]  /*80a0*/  HMMA.16816.F32 R12, R200, R198.reuse, R12 ;  /* 0x000000c6c80c723c */ /* 0x080ff0000000180c */
[C---:B------:R-:W-:Y:S01]  /*80b0*/  HMMA.16816.F32 R16, R192.reuse, R198, R16 ;  /* 0x000000c6c010723c */ /* 0x040fe20000001810 */
[----:B------:R-:W3:Y:S07]  /*80c0*/  LDSM.16.M88.4 R196, [R230+0x3900] ;  /* 0x00390000e6c4783b */ /* 0x000eee0000000200 */
[-C--:B------:R-:W-:Y:S08]  /*80d0*/  HMMA.16816.F32 R20, R192, R204.reuse, R20 ;  /* 0x000000ccc014723c */ /* 0x080ff00000001814 */
[C---:B------:R-:W-:Y:S08]  /*80e0*/  HMMA.16816.F32 R24, R200.reuse, R204, R24 ;  /* 0x000000ccc818723c */ /* 0x040ff00000001818 */
[-C--:B------:R-:W-:Y:S08]  /*80f0*/  HMMA.16816.F32 R28, R200, R206.reuse, R28 ;  /* 0x000000cec81c723c */ /* 0x080ff0000000181c */
[C---:B------:R-:W-:Y:S01]  /*8100*/  HMMA.16816.F32 R32, R192.reuse, R206, R32 ;  /* 0x000000cec020723c */ /* 0x040fe20000001820 */
[----:B------:R-:W4:Y:S07]  /*8110*/  LDSM.16.M88.4 R204, [R230+0x4100] ;  /* 0x00410000e6cc783b */ /* 0x000f2e0000000200 */
[-C--:B------:R-:W-:Y:S08]  /*8120*/  HMMA.16816.F32 R36, R192, R208.reuse, R36 ;  /* 0x000000d0c024723c */ /* 0x080ff00000001824 */
[C---:B------:R-:W-:Y:S08]  /*8130*/  HMMA.16816.F32 R40, R200.reuse, R208, R40 ;  /* 0x000000d0c828723c */ /* 0x040ff00000001828 */
[-C--:B------:R-:W-:Y:S01]  /*8140*/  HMMA.16816.F32 R44, R200, R210.reuse, R44 ;  /* 0x000000d2c82c723c */ /* 0x080fe2000000182c */
[----:B------:R-:W-:Y:S07]  /*8150*/  LDSM.16.M88.4 R200, [R229] ;  /* 0x00000000e5c8783b */ /* 0x000fee0000000200 */
[----:B------:R-:W-:Y:S01]  /*8160*/  HMMA.16816.F32 R48, R192, R210, R48 ;  /* 0x000000d2c030723c */ /* 0x000fe20000001830 */
[----:B------:R-:W2:Y:S07]  /*8170*/  LDSM.16.M88.4 R192, [R234+0x6100] ;  /* 0x00610000eac0783b */ /* 0x000eae0000000200 */
[-C--:B-1----:R-:W-:Y:S01]  /*8180*/  HMMA.16816.F32 R4, R140, R212.reuse, R4 ;  /* 0x000000d48c04723c */ /* 0x082fe20000001804 */
[----:B------:R-:W1:Y:S07]  /*8190*/  LDSM.16.M88.4 R208, [R234+0x8100] ;  /* 0x00810000ead0783b */ /* 0x000e6e0000000200 */
[C---:B------:R-:W-:Y:S08]  /*81a0*/  HMMA.16816.F32 R8, R216.reuse, R212, R8 ;  /* 0x000000d4d808723c */ /* 0x040ff00000001808 */
[-C--:B------:R-:W-:Y:S08]  /*81b0*/  HMMA.16816.F32 R12, R216, R214.reuse, R12 ;  /* 0x000000d6d80c723c */ /* 0x080ff0000000180c */
[C---:B------:R-:W-:Y:S01]  /*81c0*/  HMMA.16816.F32 R16, R140.reuse, R214, R16 ;  /* 0x000000d68c10723c */ /* 0x040fe20000001810 */
[----:B------:R-:W-:Y:S07]  /*81d0*/  LDSM.16.M88.4 R212, [R229+0x1000] ;  /* 0x00100000e5d4783b */ /* 0x000fee0000000200 */
[-C--:B---3--:R-:W-:Y:S08]  /*81e0*/  HMMA.16816.F32 R20, R140, R196.reuse, R20 ;  /* 0x000000c48c14723c */ /* 0x088ff00000001814 */
[C---:B------:R-:W-:Y:S08]  /*81f0*/  HMMA.16816.F32 R24, R216.reuse, R196, R24 ;  /* 0x000000c4d818723c */ /* 0x040ff00000001818 */
[-C--:B------:R-:W-:Y:S08]  /*8200*/  HMMA.16816.F32 R28, R216, R198.reuse, R28 ;  /* 0x000000c6d81c723c */ /* 0x080ff0000000181c */
[C---:B------:R-:W-:Y:S01]  /*8210*/  HMMA.16816.F32 R32, R140.reuse, R198, R32 ;  /* 0x000000c68c20723c */ /* 0x040fe20000001820 */
[----:B------:R-:W3:Y:S07]  /*8220*/  LDSM.16.M88.4 R196, [R229+0x800] ;  /* 0x00080000e5c4783b */ /* 0x000eee0000000200 */
[-C--:B----4-:R-:W-:Y:S08]  /*8230*/  HMMA.16816.F32 R36, R140, R204.reuse, R36 ;  /* 0x000000cc8c24723c */ /* 0x090ff00000001824 */
[C---:B------:R-:W-:Y:S08]  /*8240*/  HMMA.16816.F32 R40, R216.reuse, R204, R40 ;  /* 0x000000ccd828723c */ /* 0x040ff00000001828 */
[-C--:B------:R-:W-:Y:S01]  /*8250*/  HMMA.16816.F32 R44, R216, R206.reuse, R44 ;  /* 0x000000ced82c723c */ /* 0x080fe2000000182c */
[----:B------:R-:W-:Y:S07]  /*8260*/  LDSM.16.M88.4 R216, [R231+0xc100] ;  /* 0x00c10000e7d8783b */ /* 0x000fee0000000200 */
[----:B------:R-:W-:Y:S01]  /*8270*/  HMMA.16816.F32 R48, R140, R206, R48 ;  /* 0x000000ce8c30723c */ /* 0x000fe20000001830 */
[----:B------:R-:W-:Y:S07]  /*8280*/  LDSM.16.M88.4 R140, [R231+0xa100] ;  /* 0x00a10000e78c783b */ /* 0x000fee0000000200 */
[-C--:B--2---:R-:W-:Y:S01]  /*8290*/  HMMA.16816.F32 R4, R192, R200.reuse, R4 ;  /* 0x000000c8c004723c */ /* 0x084fe20000001804 */
[----:B------:R-:W2:Y:S07]  /*82a0*/  LDSM.16.M88.4 R204, [R224+0x4900] ;  /* 0x00490000e0cc783b */ /* 0x000eae0000000200 */
[C---:B-1----:R-:W-:Y:S08]  /*82b0*/  HMMA.16816.F32 R8, R208.reuse, R200, R8 ;  /* 0x000000c8d008723c */ /* 0x042ff00000001808 */
[-C--:B------:R-:W-:Y:S08]  /*82c0*/  HMMA.16816.F32 R12, R208, R202.reuse, R12 ;  /* 0x000000cad00c723c */ /* 0x080ff0000000180c */
[C---:B------:R-:W-:Y:S01]  /*82d0*/  HMMA.16816.F32 R16, R192.reuse, R202, R16 ;  /* 0x000000cac010723c */ /* 0x040fe20000001810 */
[----:B------:R-:W1:Y:S07]  /*82e0*/  LDSM.16.M88.4 R200, [R224+0x5100] ;  /* 0x00510000e0c8783b */ /* 0x000e6e0000000200 */
[-C--:B---3--:R-:W-:Y:S08]  /*82f0*/  HMMA.16816.F32 R20, R192, R196.reuse, R20 ;  /* 0x000000c4c014723c */ /* 0x088ff00000001814 */
        /* <DEDUP_REMOVED lines=10> */
[-C--:B--2---:R-:W-:Y:S01]  /*83a0*/  HMMA.16816.F32 R4, R140, R204.reuse, R4 ;  /* 0x000000cc8c04723c */ /* 0x084fe20000001804 */
[----:B------:R-:W-:Y:S07]  /*83b0*/  LDSM.16.M88.4 R212, [R238] ;  /* 0x00000000eed4783b */ /* 0x000fee0000000200 */
[C---:B------:R-:W-:Y:S08]  /*83c0*/  HMMA.16816.F32 R8, R216.reuse, R204, R8 ;  /* 0x000000ccd808723c */ /* 0x040ff00000001808 */
[-C--:B------:R-:W-:Y:S08]  /*83d0*/  HMMA.16816.F32 R12, R216, R206.reuse, R12 ;  /* 0x000000ced80c723c */ /* 0x080ff0000000180c */
[C---:B------:R-:W-:Y:S01]  /*83e0*/  HMMA.16816.F32 R16, R140.reuse, R206, R16 ;  /* 0x000000ce8c10723c */ /* 0x040fe20000001810 */
[----:B------:R-:W2:Y:S07]  /*83f0*/  LDSM.16.M88.4 R204, [R239] ;  /* 0x00000000efcc783b */ /* 0x000eae0000000200 */
[-C--:B-1----:R-:W-:Y:S08]  /*8400*/  HMMA.16816.F32 R20, R140, R200.reuse, R20 ;  /* 0x000000c88c14723c */ /* 0x082ff00000001814 */
[C---:B------:R-:W-:Y:S08]  /*8410*/  HMMA.16816.F32 R24, R216.reuse, R200, R24 ;  /* 0x000000c8d818723c */ /* 0x040ff00000001818 */
[-C--:B------:R-:W-:Y:S08]  /*8420*/  HMMA.16816.F32 R28, R216, R202.reuse, R28 ;  /* 0x000000cad81c723c */ /* 0x080ff0000000181c */
[C---:B------:R-:W-:Y:S01]  /*8430*/  HMMA.16816.F32 R32, R140.reuse, R202, R32 ;  /* 0x000000ca8c20723c */ /* 0x040fe20000001820 */
[----:B------:R-:W1:Y:S07]  /*8440*/  LDSM.16.M88.4 R200, [R237] ;  /* 0x00000000edc8783b */ /* 0x000e6e0000000200 */
[-C--:B---3--:R-:W-:Y:S08]  /*8450*/  HMMA.16816.F32 R36, R140, R192.reuse, R36 ;  /* 0x000000c08c24723c */ /* 0x088ff00000001824 */
[C---:B------:R-:W-:Y:S08]  /*8460*/  HMMA.16816.F32 R40, R216.reuse, R192, R40 ;  /* 0x000000c0d828723c */ /* 0x040ff00000001828 */
[-C--:B------:R-:W-:Y:S01]  /*8470*/  HMMA.16816.F32 R44, R216, R194.reuse, R44 ;  /* 0x000000c2d82c723c */ /* 0x080fe2000000182c */
[----:B------:R-:W-:Y:S07]  /*8480*/  LDSM.16.M88.4 R216, [R236+0xc100] ;  /* 0x00c10000ecd8783b */ /* 0x000fee0000000200 */
[----:B------:R-:W-:Y:S01]  /*8490*/  HMMA.16816.F32 R48, R140, R194, R48 ;  /* 0x000000c28c30723c */ /* 0x000fe20000001830 */
[----:B------:R-:W-:Y:S07]  /*84a0*/  LDSM.16.M88.4 R140, [R232+0xa100] ;  /* 0x00a10000e88c783b */ /* 0x000fee0000000200 */
[-C--:B--2---:R-:W-:Y:S01]  /*84b0*/  HMMA.16816.F32 R4, R196, R204.reuse, R4 ;  /* 0x000000ccc404723c */ /* 0x084fe20000001804 */
[----:B------:R-:W2:Y:S07]  /*84c0*/  LDSM.16.M88.4 R192, [R230+0x4900] ;  /* 0x00490000e6c0783b */ /* 0x000eae0000000200 */
        /* <DEDUP_REMOVED lines=8> */
[----:B------:R-:W-:Y:S07]  /*8550*/  LDSM.16.M88.4 R212, [R230+0x5900] ;  /* 0x00590000e6d4783b */ /* 0x000fee0000000200 */
[-C--:B-1----:R-:W-:Y:S08]  /*8560*/  HMMA.16816.F32 R36, R196, R200.reuse, R36 ;  /* 0x000000c8c424723c */ /* 0x082ff00000001824 */
[C---:B------:R-:W-:Y:S08]  /*8570*/  HMMA.16816.F32 R40, R208.reuse, R200, R40 ;  /* 0x000000c8d028723c */ /* 0x040ff00000001828 */
[-C--:B------:R-:W-:Y:S01]  /*8580*/  HMMA.16816.F32 R44, R208, R202.reuse, R44 ;  /* 0x000000cad02c723c */ /* 0x080fe2000000182c */
[----:B------:R-:W1:Y:S07]  /*8590*/  LDSM.16.M88.4 R208, [R230+0x5100] ;  /* 0x00510000e6d0783b */ /* 0x000e6e0000000200 */
[----:B------:R-:W-:Y:S01]  /*85a0*/  HMMA.16816.F32 R48, R196, R202, R48 ;  /* 0x000000cac430723c */ /* 0x000fe20000001830 */
[----:B------:R-:W-:Y:S07]  /*85b0*/  LDSM.16.M88.4 R196, [R234+0xa100] ;  /* 0x00a10000eac4783b */ /* 0x000fee0000000200 */
[-C--:B--2---:R-:W-:Y:S01]  /*85c0*/  HMMA.16816.F32 R4, R140, R192.reuse, R4 ;  /* 0x000000c08c04723c */ /* 0x084fe20000001804 */
[----:B------:R-:W2:Y:S07]  /*85d0*/  LDSM.16.M88.4 R200, [R229+0x1800] ;  /* 0x00180000e5c8783b */ /* 0x000eae0000000200 */
[C---:B---3--:R-:W-:Y:S08]  /*85e0*/  HMMA.16816.F32 R8, R204.reuse, R192, R8 ;  /* 0x000000c0cc08723c */ /* 0x048ff00000001808 */
[-C--:B------:R-:W-:Y:S08]  /*85f0*/  HMMA.16816.F32 R12, R204, R194.reuse, R12 ;  /* 0x000000c2cc0c723c */ /* 0x080ff0000000180c */
[C---:B------:R-:W-:Y:S08]  /*8600*/  HMMA.16816.F32 R16, R140.reuse, R194, R16 ;  /* 0x000000c28c10723c */ /* 0x040ff00000001810 */
[-C--:B-1----:R-:W-:Y:S08]  /*8610*/  HMMA.16816.F32 R20, R140, R208.reuse, R20 ;  /* 0x000000d08c14723c */ /* 0x082ff00000001814 */
[C---:B------:R-:W-:Y:S08]  /*8620*/  HMMA.16816.F32 R24, R204.reuse, R208, R24 ;  /* 0x000000d0cc18723c */ /* 0x040ff00000001818 */
[-C--:B------:R-:W-:Y:S08]  /*8630*/  HMMA.16816.F32 R28, R204, R210.reuse, R28 ;  /* 0x000000d2cc1c723c */ /* 0x080ff0000000181c */
[C---:B------:R-:W-:Y:S08]  /*8640*/  HMMA.16816.F32 R32, R140.reuse, R210, R32 ;  /* 0x000000d28c20723c */ /* 0x040ff00000001820 */
[-C--:B------:R-:W-:Y:S08]  /*8650*/  HMMA.16816.F32 R36, R140, R212.reuse, R36 ;  /* 0x000000d48c24723c */ /* 0x080ff00000001824 */
[C---:B------:R-:W-:Y:S08]  /*8660*/  HMMA.16816.F32 R40, R204.reuse, R212, R40 ;  /* 0x000000d4cc28723c */ /* 0x040ff00000001828 */
[-C--:B------:R-:W-:Y:S08]  /*8670*/  HMMA.16816.F32 R44, R204, R214.reuse, R44 ;  /* 0x000000d6cc2c723c */ /* 0x080ff0000000182c */
[----:B------:R-:W-:Y:S08]  /*8680*/  HMMA.16816.F32 R48, R140, R214, R48 ;  /* 0x000000d68c30723c */ /* 0x000ff00000001830 */
[-C--:B--2---:R-:W-:Y:S08]  /*8690*/  HMMA.16816.F32 R4, R196, R200.reuse, R4 ;  /* 0x000000c8c404723c */ /* 0x084ff00000001804 */
[C---:B------:R-:W-:Y:S08]  /*86a0*/  HMMA.16816.F32 R8, R216.reuse, R200, R8 ;  /* 0x000000c8d808723c */ /* 0x040ff00000001808 */
[-C--:B------:R-:W-:Y:S08]  /*86b0*/  HMMA.16816.F32 R12, R216, R202.reuse, R12 ;  /* 0x000000cad80c723c */ /* 0x080ff0000000180c */
        /* <DEDUP_REMOVED lines=26> */
[----:B------:R-:W2:Y:S10]  /*8860*/  MUFU.TANH R143, R18 ;  /* 0x00000012008f7308 */ /* 0x000eb40000002400 */
[----:B------:R2:W2:Y:S01]  /*8870*/  MUFU.TANH R142, R19 ;  /* 0x00000013008e7308 */ /* 0x0004a20000002400 */
[----:B-1----:R-:W1:Y:S01]  /*8880*/  LDSM.16.M88.4 R8, [R229+0x2800] ;  /* 0x00280000e508783b */ /* 0x002e620000000200 */
[----:B------:R-:W-:Y:S04]  /*8890*/  DEPBAR.LE SB0, 0x0 ;  /* 0x000080000000791a */ /* 0x000fe80000000000 */
[-C--:B----4-:R-:W-:Y:S04]  /*88a0*/  HMMA.16816.F32 R20, R196, R4.reuse, R20 ;  /* 0x00000004c414723c */ /* 0x090fe80000001814 */
[----:B------:R-:W4:Y:S01]  /*88b0*/  MUFU.TANH R195, R12 ;  /* 0x0000000c00c37308 */ /* 0x000f220000002400 */
[----:B------:R-:W-:Y:S03]  /*88c0*/  BAR.SYNC.DEFER_BLOCKING 0x0 ;  /* 0x0000000000007b1d */ /* 0x000fe60000010000 */
[C---:B------:R-:W-:Y:S06]  /*88d0*/  HMMA.16816.F32 R24, R216.reuse, R4, R24 ;  /* 0x00000004d818723c */ /* 0x040fec0000001818 */
[----:B------:R-:W1:Y:S02]  /*88e0*/  MUFU.TANH R194, R13 ;  /* 0x0000000d00c27308 */ /* 0x000e640000002400 */
[-C--:B------:R-:W-:Y:S08]  /*88f0*/  HMMA.16816.F32 R28, R216, R6.reuse, R28 ;  /* 0x00000006d81c723c */ /* 0x080ff0000000181c */
[----:B------:R-:W2:Y:S01]  /*8900*/  MUFU.TANH R214, R14 ;  /* 0x0000000e00d67308 */ /* 0x000ea20000002400 */
[C---:B------:R-:W-:Y:S04]  /*8910*/  HMMA.16816.F32 R32, R196.reuse, R6, R32 ;  /* 0x00000006c420723c */ /* 0x040fe80000001820 */
[----:B------:R-:W-:Y:S02]  /*8920*/  FMUL.FTZ R20, R20, c[0x0][0x320] ;  /* 0x0000c80014147a20 */ /* 0x000fe40000410000 */
[----:B------:R-:W-:Y:S03]  /*8930*/  FMUL.FTZ R21, R21, c[0x0][0x320] ;  /* 0x0000c80015157a20 */ /* 0x000fe60000410000 */
[----:B------:R-:W2:Y:S03]  /*8940*/  MUFU.TANH R213, R15 ;  /* 0x0000000f00d57308 */ /* 0x000ea60000002400 */
[----:B------:R-:W-:Y:S01]  /*8950*/  FMUL.FTZ R22, R22, c[0x0][0x320] ;  /* 0x0000c80016167a20 */ /* 0x000fe20000410000 */
[-C--:B-1----:R-:W-:Y:S03]  /*8960*/  HMMA.16816.F32 R36, R196, R8.reuse, R36 ;  /* 0x00000008c424723c */ /* 0x082fe60000001824 */
[----:B------:R-:W-:Y:S02]  /*8970*/  FMUL.FTZ R23, R23, c[0x0][0x320] ;  /* 0x0000c80017177a20 */ /* 0x000fe40000410000 */
[----:B------:R-:W-:Y:S01]  /*8980*/  FMUL.FTZ R24, R24, c[0x0][0x320] ;  /* 0x0000c80018187a20 */ /* 0x000fe20000410000 */
[----:B------:R-:W1:Y:S01]  /*8990*/  MUFU.TANH R135, R20 ;  /* 0x0000001400877308 */ /* 0x000e620000002400 */
[----:B------:R-:W-:Y:S01]  /*89a0*/  FMUL.FTZ R25, R25, c[0x0][0x320] ;  /* 0x0000c80019197a20 */ /* 0x000fe20000410000 */
[C---:B------:R-:W-:Y:S04]  /*89b0*/  HMMA.16816.F32 R40, R216.reuse, R8, R40 ;  /* 0x00000008d828723c */ /* 0x040fe80000001828 */
[----:B------:R-:W-:Y:S02]  /*89c0*/  FMUL.FTZ R26, R26, c[0x0][0x320] ;  /* 0x0000c8001a1a7a20 */ /* 0x000fe40000410000 */
[----:B------:R-:W-:Y:S02]  /*89d0*/  FMUL.FTZ R27, R27, c[0x0][0x320] ;  /* 0x0000c8001b1b7a20 */ /* 0x000fe40000410000 */
[----:B------:R-:W1:Y:S01]  /*89e0*/  MUFU.TANH R133, R21 ;  /* 0x0000001500857308 */ /* 0x000e620000002400 */
[-C--:B------:R-:W-:Y:S03]  /*89f0*/  HMMA.16816.F32 R44, R216, R10.reuse, R44 ;  /* 0x0000000ad82c723c */ /* 0x080fe6000000182c */
[----:B------:R-:W-:Y:S02]  /*8a00*/  FMUL.FTZ R28, R28, c[0x0][0x320] ;  /* 0x0000c8001c1c7a20 */ /* 0x000fe40000410000 */
[----:B------:R-:W-:Y:S02]  /*8a10*/  FMUL.FTZ R29, R29, c[0x0][0x320] ;  /* 0x0000c8001d1d7a20 */ /* 0x000fe40000410000 */
[----:B------:R-:W-:Y:S01]  /*8a20*/  FMUL.FTZ R30, R30, c[0x0][0x320] ;  /* 0x0000c8001e1e7a20 */ /* 0x000fe20000410000 */
[----:B------:R-:W-:Y:S01]  /*8a30*/  HMMA.16816.F32 R48, R196, R10, R48 ;  /* 0x0000000ac430723c */ /* 0x000fe20000001830 */
[----:B------:R1:W1:Y:S03]  /*8a40*/  MUFU.TANH R140, R22 ;  /* 0x00000016008c7308 */ /* 0x0002660000002400 */
[----:B------:R-:W-:Y:S03]  /*8a50*/  FMUL.FTZ R31, R31, c[0x0][0x320] ;  /* 0x0000c8001f1f7a20 */ /* 0x000fe60000410000 */
[----:B------:R-:W-:Y:S02]  /*8a60*/  FMUL.FTZ R42, R42, c[0x0][0x320] ;  /* 0x0000c8002a2a7a20 */ /* 0x000fe40000410000 */
[----:B------:R-:W-:Y:S02]  /*8a70*/  FMUL.FTZ R43, R43, c[0x0][0x320] ;  /* 0x0000c8002b2b7a20 */ /* 0x000fe40000410000 */
[----:B------:R3:W3:Y:S05]  /*8a80*/  MUFU.TANH R137, R23 ;  /* 0x0000001700897308 */ /* 0x0006ea0000002400 */
[----:B------:R-:W-:Y:S02]  /*8a90*/  FMUL.FTZ R46, R46, c[0x0][0x320] ;  /* 0x0000c8002e2e7a20 */ /* 0x000fe40000410000 */
[----:B------:R-:W-:Y:S03]  /*8aa0*/  FMUL.FTZ R47, R47, c[0x0][0x320] ;  /* 0x0000c8002f2f7a20 */ /* 0x000fe60000410000 */
[----:B------:R4:W4:Y:S03]  /*8ab0*/  MUFU.TANH R205, R24 ;  /* 0x0000001800cd7308 */ /* 0x0009260000002400 */
[----:B--2---:R-:W-:Y:S02]  /*8ac0*/  FMUL.FTZ R19, R48, c[0x0][0x320] ;  /* 0x0000c80030137a20 */ /* 0x004fe40000410000 */
[----:B-1----:R-:W-:Y:S02]  /*8ad0*/  FMUL.FTZ R22, R37, c[0x0][0x320] ;  /* 0x0000c80025167a20 */ /* 0x002fe40000410000 */
[----:B------:R-:W-:Y:S02]  /*8ae0*/  FMUL.FTZ R18, R49, c[0x0][0x320] ;  /* 0x0000c80031127a20 */ /* 0x000fe40000410000 */
[----:B------:R-:W-:Y:S01]  /*8af0*/  FMUL.FTZ R21, R50, c[0x0][0x320] ;  /* 0x0000c80032157a20 */ /* 0x000fe20000410000 */
[----:B------:R1:W2:Y:S01]  /*8b00*/  MUFU.TANH R208, R25 ;  /* 0x0000001900d07308 */ /* 0x0002a20000002400 */
[----:B------:R-:W-:Y:S02]  /*8b10*/  FMUL.FTZ R20, R51, c[0x0][0x320] ;  /* 0x0000c80033147a20 */ /* 0x000fe40000410000 */
[----:B---3--:R-:W-:Y:S07]  /*8b20*/  FMUL.FTZ R23, R45, c[0x0][0x320] ;  /* 0x0000c8002d177a20 */ /* 0x008fee0000410000 */
[----:B------:R3:W2:Y:S01]  /*8b30*/  MUFU.TANH R220, R26 ;  /* 0x0000001a00dc7308 */ /* 0x0006a20000002400 */
[----:B----4-:R-:W-:Y:S09]  /*8b40*/  FMUL.FTZ R24, R36, c[0x0][0x320] ;  /* 0x0000c80024187a20 */ /* 0x010ff20000410000 */
[----:B------:R4:W2:Y:S01]  /*8b50*/  MUFU.TANH R215, R27 ;  /* 0x0000001b00d77308 */ /* 0x0008a20000002400 */
[----:B-1----:R-:W-:Y:S02]  /*8b60*/  FMUL.FTZ R25, R33, c[0x0][0x320] ;  /* 0x0000c80021197a20 */ /* 0x002fe40000410000 */
[----:B------:R-:W-:Y:S07]  /*8b70*/  FMUL.FTZ R33, R34, c[0x0][0x320] ;  /* 0x0000c80022217a20 */ /* 0x000fee0000410000 */
[----:B------:R1:W1:Y:S01]  /*8b80*/  MUFU.TANH R141, R28 ;  /* 0x0000001c008d7308 */ /* 0x0002620000002400 */
[----:B---3--:R-:W-:Y:S02]  /*8b90*/  FMUL.FTZ R26, R32, c[0x0][0x320] ;  /* 0x0000c800201a7a20 */ /* 0x008fe40000410000 */
[----:B------:R-:W-:Y:S07]  /*8ba0*/  FMUL.FTZ R32, R35, c[0x0][0x320] ;  /* 0x0000c80023207a20 */ /* 0x000fee0000410000 */
[----:B------:R3:W2:Y:S01]  /*8bb0*/  MUFU.TANH R136, R29 ;  /* 0x0000001d00887308 */ /* 0x0006a20000002400 */
[----:B----4-:R-:W-:Y:S09]  /*8bc0*/  FMUL.FTZ R27, R39, c[0x0][0x320] ;  /* 0x0000c800271b7a20 */ /* 0x010ff20000410000 */
[----:B------:R4:W2:Y:S01]  /*8bd0*/  MUFU.TANH R212, R30 ;  /* 0x0000001e00d47308 */ /* 0x0008a20000002400 */
[----:B-1----:R-:W-:Y:S09]  /*8be0*/  FMUL.FTZ R28, R38, c[0x0][0x320] ;  /* 0x0000c800261c7a20 */ /* 0x002ff20000410000 */
[----:B------:R1:W1:Y:S01]  /*8bf0*/  MUFU.TANH R209, R31 ;  /* 0x0000001f00d17308 */ /* 0x0002620000002400 */
[----:B---3--:R-:W-:Y:S09]  /*8c00*/  FMUL.FTZ R29, R44, c[0x0][0x320] ;  /* 0x0000c8002c1d7a20 */ /* 0x008ff20000410000 */
[----:B------:R-:W3:Y:S01]  /*8c10*/  MUFU.TANH R16, R16 ;  /* 0x0000001000107308 */ /* 0x000ee20000002400 */
[----:B----4-:R-:W-:Y:S09]  /*8c20*/  FMUL.FTZ R30, R41, c[0x0][0x320] ;  /* 0x0000c800291e7a20 */ /* 0x010ff20000410000 */
[----:B------:R-:W4:Y:S01]  /*8c30*/  MUFU.TANH R17, R17 ;  /* 0x0000001100117308 */ /* 0x000f220000002400 */
[----:B-1----:R-:W-:Y:S09]  /*8c40*/  FMUL.FTZ R31, R40, c[0x0][0x320] ;  /* 0x0000c800281f7a20 */ /* 0x002ff20000410000 */
        /* <DEDUP_REMOVED lines=21> */
[----:B--234-:R-:W2:Y:S01]  /*8da0*/  LDL R0, [R1+0x14] ;  /* 0x0000140001007983 */ /* 0x01cea20000100800 */
[----:B------:R-:W-:Y:S01]  /*8db0*/  UIMAD UR4, UR24, 0x30, UR10 ;  /* 0x00000030180478a4 */ /* 0x000fe2000f8e020a */
[----:B------:R-:W-:Y:S01]  /*8dc0*/  IMAD.MOV.U32 R242, RZ, RZ, RZ ;  /* 0x000000fffff27224 */ /* 0x000fe200078e00ff */
[----:B------:R-:W-:Y:S04]  /*8dd0*/  IADD3 R14, -R244, 0x10, RZ ;  /* 0x00000010f40e7810 */ /* 0x000fe80007ffe1ff */
[----:B------:R-:W-:Y:S01]  /*8de0*/  IMAD.U32 R2, RZ, RZ, UR4 ;  /* 0x00000004ff027e24 */ /* 0x000fe2000f8e00ff */
[----:B------:R-:W-:Y:S04]  /*8df0*/  LOP3.LUT R14, R14, 0xf, RZ, 0xc0, !PT ;  /* 0x0000000f0e0e7812 */ /* 0x000fe800078ec0ff */
        /* <DEDUP_REMOVED lines=24> */
[----:B------:R-:W2:Y:S04]  /*8f80*/  SHFL.IDX PT, R6, R2, 0x1, 0x181f ;  /* 0x00381f0002067f89 */ /* 0x000ea800000e0000 */
[----:B------:R-:W3:Y:S04]  /*8f90*/  SHFL.IDX PT, R3, R2, RZ, 0x181f ;  /* 0x00181fff02037589 */ /* 0x000ee800000e0000 */
[----:B------:R-:W4:Y:S04]  /*8fa0*/  SHFL.IDX PT, R4, R0, RZ, 0x181f ;  /* 0x00181fff00047589 */ /* 0x000f2800000e0000 */
[----:B------:R-:W1:Y:S04]  /*8fb0*/  SHFL.IDX PT, R2, R2, 0x2, 0x181f ;  /* 0x00581f0002027f89 */ /* 0x000e6800000e0000 */
[----:B------:R-:W1:Y:S04]  /*8fc0*/  SHFL.IDX PT, R5, R0, 0x1, 0x181f ;  /* 0x00381f0000057f89 */ /* 0x000e6800000e0000 */
[----:B------:R-:W1:Y:S01]  /*8fd0*/  SHFL.IDX PT, R0, R0, 0x2, 0x181f ;  /* 0x00581f0000007f89 */ /* 0x000e6200000e0000 */
[-C--:B--2--5:R-:W-:Y:S02]  /*8fe0*/  IADD3 R8, P1, R6, R247.reuse, RZ ;  /* 0x000000f706087210 */ /* 0x0a4fe40007f3e0ff */
[CC--:B---3--:R-:W-:Y:S02]  /*8ff0*/  IADD3 R12, P0, R3.reuse, R247.reuse, RZ ;  /* 0x000000f7030c7210 */ /* 0x0c8fe40007f1e0ff */
[-C--:B------:R-:W-:Y:S03]  /*9000*/  IADD3 R10, P2, R3, R246.reuse, RZ ;  /* 0x000000f6030a7210 */ /* 0x080fe60007f5e0ff */
[----:B----4-:R-:W-:Y:S01]  /*9010*/  IMAD.X R13, R4, 0x1, R245, P0 ;  /* 0x00000001040d7824 */ /* 0x010fe200000e06f5 */
[----:B------:R-:W-:Y:S01]  /*9020*/  IADD3 R6, P0, R6, R246, RZ ;  /* 0x000000f606067210 */ /* 0x000fe20007f1e0ff */
[----:B------:R-:W-:Y:S01]  /*9030*/  IMAD.X R11, R4, 0x1, R223, P2 ;  /* 0x00000001040b7824 */ /* 0x000fe200010e06df */
[----:B-1----:R-:W-:Y:S02]  /*9040*/  IADD3 R4, P2, R2, R247, RZ ;  /* 0x000000f702047210 */ /* 0x002fe40007f5e0ff */
[----:B------:R1:W-:Y:S01]  /*9050*/  LDGSTS.E.BYPASS.LTC128B.128 [R252+0x3100], [R12.64], !P6 ;  /* 0x031000000cfc7fae */ /* 0x0003e2000f101d54 */
        /* <DEDUP_REMOVED lines=11> */
.L_x_612:
[----:B-1234-:R-:W2:Y:S01]  /*9110*/  LDL R2, [R1+0x30] ;  /* 0x0000300001027983 */ /* 0x01eea20000100800 */
[----:B------:R-:W-:Y:S02]  /*9120*/  UISETP.NE.AND UP1, UPT, UR13, URZ, UPT ;  /* 0x0000003f0d00728c */ /* 0x000fe4000bf25270 */
[----:B------:R-:W-:Y:S01]  /*9130*/  UIMAD UR4, UR24, -0x30, URZ ;  /* 0xffffffd0180478a4 */ /* 0x000fe2000f8e023f */
[----:B------:R-:W3:Y:S01]  /*9140*/  LDL R35, [R1+0x1c] ;  /* 0x00001c0001237983 */ /* 0x000ee20000100800 */
[----:B------:R-:W-:Y:S02]  /*9150*/  UISETP.NE.AND UP0, UPT, UR12, URZ, UPT ;  /* 0x0000003f0c00728c */ /* 0x000fe4000bf05270 */
[----:B------:R-:W-:Y:S01]  /*9160*/  PLOP3.LUT P1, PT, PT, PT, UP1, 0x80, 0x0 ;  /* 0x000000000000781c */ /* 0x000fe20003f2f018 */
[----:B------:R-:W0:Y:S01]  /*9170*/  LDGDEPBAR ;  /* 0x00000000000079af */ /* 0x000e220000000000 */
[----:B------:R-:W-:Y:S11]  /*9180*/  PLOP3.LUT P0, PT, PT, PT, UP1, 0x80, 0x0 ;  /* 0x000000000000781c */ /* 0x000ff60003f0f018 */
[----:B--2---:R-:W-:Y:S04]  /*9190*/  @P1 IMAD.HI.U32 R0, R2, c[0x0][0x2c8], RZ ;  /* 0x0000b20002001a27 */ /* 0x004fe800078e00ff */
[----:B------:R-:W-:Y:S01]  /*91a0*/  IMAD.MOV.U32 R4, RZ, RZ, R2 ;  /* 0x000000ffff047224 */ /* 0x000fe200078e0002 */
[----:B------:R-:W-:Y:S01]  /*91b0*/  @P0 SHF.R.U32.HI R4, RZ, c[0x0][0x2cc], R0 ;  /* 0x0000b300ff040a19 */ /* 0x000fe20000011600 */
[----:B------:R-:W-:Y:S01]  /*91c0*/  IMAD.U32 R0, RZ, RZ, UR4 ;  /* 0x00000004ff007e24 */ /* 0x000fe2000f8e00ff */
[----:B------:R-:W-:Y:S01]  /*91d0*/  PLOP3.LUT P0, PT, PT, PT, UP0, 0x40, 0x0 ;  /* 0x000000000000781c */ /* 0x000fe20003f0e808 */
[----:B------:R-:W-:Y:S02]  /*91e0*/  IMAD.MOV.U32 R2, RZ, RZ, c[0x0][0x2ac] ;  /* 0x0000ab00ff027624 */ /* 0x000fe400078e00ff */
[----:B------:R-:W1:Y:S01]  /*91f0*/  SHFL.IDX PT, R3, R4, RZ, 0x1c1f ;  /* 0x001c1fff04037589 */ /* 0x000e6200000e0000 */
[----:B---3--:R-:W-:Y:S05]  /*9200*/  IADD3 R6, -R35, 0x1, R0 ;  /* 0x0000000123067810 */ /* 0x008fea0007ffe100 */
[----:B------:R-:W-:Y:S05]  /*9210*/  IMAD R6, R2, c[0x0][0x1d0], R6 ;  /* 0x0000740002067a24 */ /* 0x000fea00078e0206 */
[----:B------:R-:W-:Y:S04]  /*9220*/  IADD3 R6, R6, -c[0x0][0x168], RZ ;  /* 0x80005a0006067a10 */ /* 0x000fe80007ffe0ff */
[C---:B------:R-:W-:Y:S02]  /*9230*/  IADD3 R5, R6.reuse, c[0x0][0x328], RZ ;  /* 0x0000ca0006057a10 */ /* 0x040fe40007ffe0ff */
[----:B------:R-:W-:Y:S03]  /*9240*/  IADD3 R6, R6, UR17, RZ ;  /* 0x0000001106067c10 */ /* 0x000fe6000fffe0ff */
[--C-:B-1----:R-:W-:Y:S02]  /*9250*/  IMAD.IADD R2, R5, 0x1, R3.reuse ;  /* 0x0000000105027824 */ /* 0x102fe400078e0203 */
        /* <DEDUP_REMOVED lines=17> */
.L_x_615:
[----:B------:R-:W-:Y:S04]  /*9370*/  MOV R7, c[0x0][0x32c] ;  /* 0x0000cb0000077a02 */ /* 0x000fe80000000f00 */
[----:B------:R-:W-:Y:S11]  /*9380*/  ISETP.NE.AND P0, PT, R7, 0x1, PT ;  /* 0x000000010700780c */ /* 0x000ff60003f05270 */
[----:B------:R-:W-:Y:S02]  /*9390*/  @!UPT UIADD3 URZ, URZ, URZ, URZ ;  /* 0x0000003f3f3ff290 */ /* 0x000fe4000fffe03f */
[----:B------:R-:W-:Y:S05]  /*93a0*/  @P0 IMAD.HI.U32 R7, R3, c[0x0][0x330], RZ ;  /* 0x0000cc0003070a27 */ /* 0x000fea00078e00ff */
[----:B------:R-:W-:Y:S02]  /*93b0*/  @P0 SHF.R.U32.HI R3, RZ, c[0x0][0x334], R7 ;  /* 0x0000cd00ff030a19 */ /* 0x000fe40000011607 */
.L_x_616:
[----:B------:R-:W-:Y:S05]  /*93c0*/  BSYNC B0 ;  /* 0x0000000000007941 */ /* 0x000fea0003800000 */
.L_x_614:
[----:B------:R-:W-:Y:S05]  /*93d0*/  IADD3 R7, -R35, UR4, RZ ;  /* 0x0000000423077c10 */ /* 0x000fea000fffe1ff */
[----:B------:R-:W-:Y:S05]  /*93e0*/  IMAD R3, R3, c[0x0][0x32c], R7 ;  /* 0x0000cb0003037a24 */ /* 0x000fea00078e0207 */
[----:B------:R-:W-:Y:S02]  /*93f0*/  IADD3 R7, R3, c[0x0][0x32c], RZ ;  /* 0x0000cb0003077a10 */ /* 0x000fe40007ffe0ff */
[----:B------:R-:W-:Y:S02]  /*9400*/  IMNMX R0, R0, R3, !PT ;  /* 0x0000000300007217 */ /* 0x000fe40007800200 */
[----:B------:R-:W-:Y:S02]  /*9410*/  IMNMX R2, R2, R7, PT ;  /* 0x0000000702027217 */ /* 0x000fe40003800200 */
.L_x_613:
[----:B------:R-:W-:Y:S01]  /*9420*/  UISETP.GE.AND UP2, UPT, UR4, 0x1, UPT ;  /* 0x000000010400788c */ /* 0x000fe2000bf46270 */
[----:B------:R-:W1:Y:S01]  /*9430*/  SHFL.IDX PT, R3, R4, 0x1, 0x1c1f ;  /* 0x003c1f0004037f89 */ /* 0x000e6200000e0000 */
[----:B------:R-:W-:Y:S02]  /*9440*/  UISETP.GE.AND UP1, UPT, UR4, 0x2, UPT ;  /* 0x000000020400788c */ /* 0x000fe4000bf26270 */
[----:B------:R-:W-:Y:S02]  /*9450*/  UISETP.GE.AND UP0, UPT, UR4, 0x9, UPT ;  /* 0x000000090400788c */ /* 0x000fe4000bf06270 */
[----:B------:R-:W-:Y:S01]  /*9460*/  PLOP3.LUT P0, PT, PT, PT, UP2, 0x40, 0x0 ;  /* 0x000000000000781c */ /* 0x000fe20003f0e828 */
[----:B------:R-:W-:Y:S01]  /*9470*/  UP2UR UR28, UPR, URZ, 0x2 ;  /* 0x000000023f1c7883 */ /* 0x000fe20008000000 */
[----:B------:R-:W-:Y:S01]  /*9480*/  PLOP3.LUT P2, PT, PT, PT, UP1, 0x40, 0x0 ;  /* 0x000000000000781c */ /* 0x000fe20003f4e818 */
[----:B------:R-:W-:Y:S01]  /*9490*/  UISETP.GE.AND UP1, UPT, UR4, 0xa, UPT ;  /* 0x0000000a0400788c */ /* 0x000fe2000bf26270 */
[----:B------:R-:W-:Y:S01]  /*94a0*/  ISETP.GT.AND P0, PT, R0, RZ, P0 ;  /* 0x000000ff0000720c */ /* 0x000fe20000704270 */
[----:B------:R-:W-:Y:S01]  /*94b0*/  UISETP.GE.AND UP5, UPT, UR4, 0x19, UPT ;  /* 0x000000190400788c */ /* 0x000fe2000bfa6270 */
[----:B------:R-:W-:Y:S01]  /*94c0*/  PLOP3.LUT P1, PT, PT, PT, UP0, 0x40, 0x0 ;  /* 0x000000000000781c */ /* 0x000fe20003f2e808 */
[----:B------:R-:W-:Y:S01]  /*94d0*/  UP2UR UR27, UPR, URZ, 0x1 ;  /* 0x000000013f1b7883 */ /* 0x000fe20008000000 */
[----:B------:R-:W-:Y:S01]  /*94e0*/  ISETP.LT.OR P0, PT, R2, 0x1, P0 ;  /* 0x000000010200780c */ /* 0x000fe20000701670 */
[----:B------:R-:W-:Y:S01]  /*94f0*/  UISETP.GE.AND UP0, UPT, UR4, 0x11, UPT ;  /* 0x000000110400788c */ /* 0x000fe2000bf06270 */
[C---:B------:R-:W-:Y:S01]  /*9500*/  ISETP.GT.AND P2, PT, R0.reuse, 0x1, P2 ;  /* 0x000000010000780c */ /* 0x040fe20001744270 */
[----:B------:R-:W-:Y:S01]  /*9510*/  UISETP.GE.AND UP6, UPT, UR4, 0x12, UPT ;  /* 0x000000120400788c */ /* 0x000fe2000bfc6270 */
[----:B------:R-:W-:Y:S01]  /*9520*/  FSEL R9, R193, -INF , !P0 ;  /* 0xff800000c1097808 */ /* 0x000fe20004000000 */
[----:B------:R-:W-:Y:S01]  /*9530*/  UP2UR UR29, UPR, URZ, 0x4 ;  /* 0x000000043f1d7883 */ /* 0x000fe20008000000 */
[----:B------:R-:W-:Y:S01]  /*9540*/  PLOP3.LUT P0, PT, PT, PT, UP1, 0x40, 0x0 ;  /* 0x000000000000781c */ /* 0x000fe20003f0e818 */
[----:B------:R-:W-:Y:S01]  /*9550*/  UISETP.GE.AND UP2, UPT, UR4, 0x22, UPT ;  /* 0x000000220400788c */ /* 0x000fe2000bf46270 */
[C---:B------:R-:W-:Y:S01]  /*9560*/  ISETP.GT.AND P1, PT, R0.reuse, 0x8, P1 ;  /* 0x000000080000780c */ /* 0x040fe20000f24270 */
[----:B------:R-:W-:Y:S01]  /*9570*/  UISETP.GE.AND UP4, UPT, UR4, 0x1a, UPT ;  /* 0x0000001a0400788c */ /* 0x000fe2000bf86270 */
[----:B------:R-:W-:Y:S01]  /*9580*/  ISETP.GT.AND P0, PT, R0, 0x9, P0 ;  /* 0x000000090000780c */ /* 0x000fe20000704270 */
[----:B------:R-:W-:Y:S01]  /*9590*/  UISETP.GE.AND UP3, UPT, UR4, 0x21, UPT ;  /* 0x000000210400788c */ /* 0x000fe2000bf66270 */
[C---:B------:R-:W-:Y:S01]  /*95a0*/  ISETP.LT.OR P2, PT, R2.reuse, 0x2, P2 ;  /* 0x000000020200780c */ /* 0x040fe20001741670 */
[----:B------:R-:W-:Y:S01]  /*95b0*/  UP2UR UR30, UPR, URZ, 0x40 ;  /* 0x000000403f1e7883 */ /* 0x000fe20008000000 */
[C---:B------:R-:W-:Y:S01]  /*95c0*/  ISETP.LT.OR P0, PT, R2.reuse, 0xa, P0 ;  /* 0x0000000a0200780c */ /* 0x040fe20000701670 */
[----:B------:R-:W-:Y:S01]  /*95d0*/  UP2UR UR26, UPR, URZ, 0x2 ;  /* 0x000000023f1a7883 */ /* 0x000fe20008000000 */
[----:B------:R-:W-:Y:S01]  /*95e0*/  ISETP.LT.OR P1, PT, R2, 0x9, P1 ;  /* 0x000000090200780c */ /* 0x000fe20000f21670 */
[----:B------:R-:W-:Y:S01]  /*95f0*/  UP2UR UR25, UPR, URZ, 0x1 ;  /* 0x000000013f197883 */ /* 0x000fe20008000000 */
[----:B------:R-:W-:Y:S01]  /*9600*/  FSEL R17, R17, -INF , !P0 ;  /* 0xff80000011117808 */ /* 0x000fe20004000000 */
[----:B------:R-:W-:Y:S01]  /*9610*/  UISETP.GE.AND UP1, UPT, UR4, 0x29, UPT ;  /* 0x000000290400788c */ /* 0x000fe2000bf26270 */
[----:B------:R-:W-:Y:S02]  /*9620*/  PLOP3.LUT P0, PT, PT, PT, UP5, 0x40, 0x0 ;  /* 0x000000000000781c */ /* 0x000fe40003f0e858 */
[----:B------:R-:W-:Y:S02]  /*9630*/  FSEL R15, R192, -INF , !P2 ;  /* 0xff800000c00f7808 */ /* 0x000fe40005000000 */
[----:B------:R-:W-:Y:S01]  /*9640*/  PLOP3.LUT P2, PT, PT, PT, UP0, 0x40, 0x0 ;  /* 0x000000000000781c */ /* 0x000fe20003f4e808 */
[----:B------:R-:W-:Y:S01]  /*9650*/  UISETP.GE.AND UP0, UPT, UR4, 0x2a, UPT ;  /* 0x0000002a0400788c */ /* 0x000fe2000bf06270 */
[----:B------:R-:W-:Y:S02]  /*9660*/  FSEL R16, R16, -INF , !P1 ;  /* 0xff80000010107808 */ /* 0x000fe40004800000 */
[----:B------:R-:W-:Y:S01]  /*9670*/  PLOP3.LUT P1, PT, PT, PT, UP6, 0x40, 0x0 ;  /* 0x000000000000781c */ /* 0x000fe20003f2e868 */
[----:B------:R-:W-:Y:S01]  /*9680*/  UISETP.NE.AND UP6, UPT, UR12, URZ, UPT ;  /* 0x0000003f0c00728c */ /* 0x000fe2000bfc5270 */
[C---:B------:R-:W-:Y:S02]  /*9690*/  ISETP.GT.AND P0, PT, R0.reuse, 0x18, P0 ;  /* 0x000000180000780c */ /* 0x040fe40000704270 */
[C---:B------:R-:W-:Y:S02]  /*96a0*/  ISETP.GT.AND P2, PT, R0.reuse, 0x10, P2 ;  /* 0x000000100000780c */ /* 0x040fe40001744270 */
[----:B------:R-:W-:Y:S02]  /*96b0*/  ISETP.GT.AND P1, PT, R0, 0x11, P1 ;  /* 0x000000110000780c */ /* 0x000fe40000f24270 */
[C---:B------:R-:W-:Y:S02]  /*96c0*/  ISETP.LT.OR P0, PT, R2.reuse, 0x19, P0 ;  /* 0x000000190200780c */ /* 0x040fe40000701670 */
[C---:B------:R-:W-:Y:S02]  /*96d0*/  ISETP.LT.OR P2, PT, R2.reuse, 0x11, P2 ;  /* 0x000000110200780c */ /* 0x040fe40001741670 */
[----:B------:R-:W-:Y:S02]  /*96e0*/  ISETP.LT.OR P1, PT, R2, 0x12, P1 ;  /* 0x000000120200780c */ /* 0x000fe40000f21670 */
[----:B------:R-:W-:Y:S02]  /*96f0*/  FSEL R202, R26, -INF , !P0 ;  /* 0xff8000001aca7808 */ /* 0x000fe40004000000 */
[----:B------:R-:W-:Y:S02]  /*9700*/  PLOP3.LUT P0, PT, PT, PT, UP2, 0x40, 0x0 ;  /* 0x000000000000781c */ /* 0x000fe40003f0e828 */
[----:B------:R-:W-:Y:S02]  /*9710*/  FSEL R196, R135, -INF , !P2 ;  /* 0xff80000087c47808 */ /* 0x000fe40005000000 */
[----:B------:R-:W-:Y:S02]  /*9720*/  PLOP3.LUT P2, PT, PT, PT, UP4, 0x40, 0x0 ;  /* 0x000000000000781c */ /* 0x000fe40003f4e848 */
[----:B------:R-:W-:Y:S02]  /*9730*/  FSEL R198, R133, -INF , !P1 ;  /* 0xff80000085c67808 */ /* 0x000fe40004800000 */
[----:B------:R-:W-:Y:S02]  /*9740*/  PLOP3.LUT P1, PT, PT, PT, UP3, 0x40, 0x0 ;  /* 0x000000000000781c */ /* 0x000fe40003f2e838 */
[C---:B------:R-:W-:Y:S02]  /*9750*/  ISETP.GT.AND P0, PT, R0.reuse, 0x21, P0 ;  /* 0x000000210000780c */ /* 0x040fe40000704270 */
[C---:B------:R-:W-:Y:S02]  /*9760*/  ISETP.GT.AND P2, PT, R0.reuse, 0x19, P2 ;  /* 0x000000190000780c */ /* 0x040fe40001744270 */
[----:B------:R-:W-:Y:S02]  /*9770*/  ISETP.GT.AND P1, PT, R0, 0x20, P1 ;  /* 0x000000200000780c */ /* 0x000fe40000f24270 */
[C---:B------:R-:W-:Y:S02]  /*9780*/  ISETP.LT.OR P0, PT, R2.reuse, 0x22, P0 ;  /* 0x000000220200780c */ /* 0x040fe40000701670 */
[C---:B------:R-:W-:Y:S02]  /*9790*/  ISETP.LT.OR P2, PT, R2.reuse, 0x1a, P2 ;  /* 0x0000001a0200780c */ /* 0x040fe40001741670 */
[----:B------:R-:W-:Y:S02]  /*97a0*/  ISETP.LT.OR P1, PT, R2, 0x21, P1 ;  /* 0x000000210200780c */ /* 0x000fe40000f21670 */
[----:B-----5:R-:W-:Y:S02]  /*97b0*/  FSEL R246, R22, -INF , !P0 ;  /* 0xff80000016f67808 */ /* 0x020fe40004000000 */
[----:B------:R-:W-:Y:S01]  /*97c0*/  PLOP3.LUT P0, PT, PT, PT, UP6, 0x40, 0x0 ;  /* 0x000000000000781c */ /* 0x000fe20003f0e868 */
[----:B------:R-:W-:Y:S01]  /*97d0*/  UISETP.NE.AND UP6, UPT, UR30, URZ, UPT ;  /* 0x0000003f1e00728c */ /* 0x000fe2000bfc5270 */
[----:B------:R-:W-:Y:S02]  /*97e0*/  FSEL R204, R25, -INF , !P2 ;  /* 0xff80000019cc7808 */ /* 0x000fe40005000000 */
[----:B------:R-:W-:Y:S02]  /*97f0*/  PLOP3.LUT P2, PT, PT, PT, UP1, 0x40, 0x0 ;  /* 0x000000000000781c */ /* 0x000fe40003f4e818 */
[----:B------:R-:W-:Y:S02]  /*9800*/  FSEL R244, R24, -INF , !P1 ;  /* 0xff80000018f47808 */ /* 0x000fe40004800000 */
[----:B------:R-:W-:Y:S02]  /*9810*/  PLOP3.LUT P1, PT, PT, PT, UP0, 0x40, 0x0 ;  /* 0x000000000000781c */ /* 0x000fe40003f2e808 */
[C---:B------:R-:W-:Y:S02]  /*9820*/  ISETP.GT.AND P2, PT, R0.reuse, 0x28, P2 ;  /* 0x000000280000780c */ /* 0x040fe40001744270 */
[----:B------:R-:W-:Y:S01]  /*9830*/  ISETP.GT.AND P1, PT, R0, 0x29, P1 ;  /* 0x000000290000780c */ /* 0x000fe20000f24270 */
[--C-:B-1----:R-:W-:Y:S01]  /*9840*/  IMAD.IADD R0, R6, 0x1, R3.reuse ;  /* 0x0000000106007824 */ /* 0x102fe200078e0203 */
[C---:B------:R-:W-:Y:S02]  /*9850*/  ISETP.LT.OR P2, PT, R2.reuse, 0x29, P2 ;  /* 0x000000290200780c */ /* 0x040fe40001741670 */
[----:B------:R-:W-:Y:S01]  /*9860*/  ISETP.LT.OR P1, PT, R2, 0x2a, P1 ;  /* 0x0000002a0200780c */ /* 0x000fe20000f21670 */
[----:B------:R-:W-:Y:S01]  /*9870*/  IMAD.IADD R2, R5, 0x1, R3 ;  /* 0x0000000105027824 */ /* 0x000fe200078e0203 */
[----:B------:R-:W-:Y:S02]  /*9880*/  FSEL R51, R19, -INF , !P2 ;  /* 0xff80000013337808 */ /* 0x000fe40005000000 */
[----:B------:R-:W-:Y:S01]  /*9890*/  FSEL R34, R18, -INF , !P1 ;  /* 0xff80000012227808 */ /* 0x000fe20004800000 */
        /* <DEDUP_REMOVED lines=16> */
.L_x_619:
[----:B------:R-:W-:Y:S04]  /*99a0*/  MOV R7, 0x1 ;  /* 0x0000000100077802 */ /* 0x000fe80000000f00 */
[----:B------:R-:W-:Y:S11]  /*99b0*/  ISETP.NE.AND P0, PT, R7, c[0x0][0x32c], PT ;  /* 0x0000cb0007007a0c */ /* 0x000ff60003f05270 */
[----:B------:R-:W-:Y:S02]  /*99c0*/  @!UPT UIADD3 URZ, URZ, URZ, URZ ;  /* 0x0000003f3f3ff290 */ /* 0x000fe4000fffe03f */
[----:B------:R-:W-:Y:S05]  /*99d0*/  @P0 IMAD.HI.U32 R7, R3, c[0x0][0x330], RZ ;  /* 0x0000cc0003070a27 */ /* 0x000fea00078e00ff */
[----:B------:R-:W-:Y:S02]  /*99e0*/  @P0 SHF.R.U32.HI R3, RZ, c[0x0][0x334], R7 ;  /* 0x0000cd00ff030a19 */ /* 0x000fe40000011607 */
.L_x_620:
[----:B------:R-:W-:Y:S05]  /*99f0*/  BSYNC B0 ;  /* 0x0000000000007941 */ /* 0x000fea0003800000 */
.L_x_618:
[----:B------:R-:W-:Y:S05]  /*9a00*/  IADD3 R7, -R35, UR4, RZ ;  /* 0x0000000423077c10 */ /* 0x000fea000fffe1ff */
[----:B------:R-:W-:Y:S05]  /*9a10*/  IMAD R3, R3, c[0x0][0x32c], R7 ;  /* 0x0000cb0003037a24 */ /* 0x000fea00078e0207 */
[----:B------:R-:W-:Y:S02]  /*9a20*/  IADD3 R7, R3, c[0x0][0x32c], RZ ;  /* 0x0000cb0003077a10 */ /* 0x000fe40007ffe0ff */
[----:B------:R-:W-:Y:S02]  /*9a30*/  IMNMX R0, R0, R3, !PT ;  /* 0x0000000300007217 */ /* 0x000fe40007800200 */
[----:B------:R-:W-:Y:S02]  /*9a40*/  IMNMX R2, R2, R7, PT ;  /* 0x0000000702027217 */ /* 0x000fe40003800200 */
.L_x_617:
[----:B------:R-:W-:Y:S01]  /*9a50*/  UP2UR UR34, UPR, URZ, 0x10 ;  /* 0x000000103f227883 */ /* 0x000fe20008000000 */
[----:B------:R-:W1:Y:S01]  /*9a60*/  SHFL.IDX PT, R3, R4, 0x2, 0x1c1f ;  /* 0x005c1f0004037f89 */ /* 0x000e6200000e0000 */
[----:B------:R-:W-:Y:S02]  /*9a70*/  UISETP.NE.AND UP4, UPT, UR29, URZ, UPT ;  /* 0x0000003f1d00728c */ /* 0x000fe4000bf85270 */
[----:B------:R-:W-:Y:S02]  /*9a80*/  UP2UR UR31, UPR, URZ, 0x2 ;  /* 0x000000023f1f7883 */ /* 0x000fe40008000000 */
[----:B------:R-:W-:Y:S02]  /*9a90*/  UISETP.NE.AND UP1, UPT, UR26, URZ, UPT ;  /* 0x0000003f1a00728c */ /* 0x000fe4000bf25270 */
[----:B------:R-:W-:Y:S01]  /*9aa0*/  PLOP3.LUT P0, PT, PT, PT, UP4, 0x40, 0x0 ;  /* 0x000000000000781c */ /* 0x000fe20003f0e848 */
[----:B------:R-:W-:Y:S02]  /*9ab0*/  UP2UR UR33, UPR, URZ, 0x8 ;  /* 0x000000083f217883 */ /* 0x000fe40008000000 */
[----:B------:R-:W-:Y:S01]  /*9ac0*/  UISETP.NE.AND UP3, UPT, UR28, URZ, UPT ;  /* 0x0000003f1c00728c */ /* 0x000fe2000bf65270 */
[----:B------:R-:W-:Y:S01]  /*9ad0*/  ISETP.GT.AND P0, PT, R0, RZ, P0 ;  /* 0x000000ff0000720c */ /* 0x000fe20000704270 */
[----:B------:R-:W-:Y:S02]  /*9ae0*/  UP2UR UR32, UPR, URZ, 0x4 ;  /* 0x000000043f207883 */ /* 0x000fe40008000000 */
[----:B------:R-:W-:Y:S01]  /*9af0*/  UISETP.NE.AND UP2, UPT, UR27, URZ, UPT ;  /* 0x0000003f1b00728c */ /* 0x000fe2000bf45270 */
[----:B------:R-:W-:Y:S01]  /*9b00*/  ISETP.LT.OR P0, PT, R2, 0x1, P0 ;  /* 0x000000010200780c */ /* 0x000fe20000701670 */
[----:B------:R-:W-:Y:S01]  /*9b10*/  UP2UR UR30, UPR, URZ, 0x1 ;  /* 0x000000013f1e7883 */ /* 0x000fe20008000000 */
[----:B------:R-:W-:Y:S01]  /*9b20*/  PLOP3.LUT P2, PT, PT, PT, UP3, 0x40, 0x0 ;  /* 0x000000000000781c */ /* 0x000fe20003f4e838 */
[----:B------:R-:W-:Y:S01]  /*9b30*/  UISETP.NE.AND UP0, UPT, UR25, URZ, UPT ;  /* 0x0000003f1900728c */ /* 0x000fe2000bf05270 */
[----:B------:R-:W-:Y:S01]  /*9b40*/  FSEL R8, R201, -INF , !P0 ;  /* 0xff800000c9087808 */ /* 0x000fe20004000000 */
[----:B------:R-:W-:Y:S01]  /*9b50*/  UISETP.NE.AND UP4, UPT, UR34, URZ, UPT ;  /* 0x0000003f2200728c */ /* 0x000fe2000bf85270 */
[----:B------:R-:W-:Y:S01]  /*9b60*/  PLOP3.LUT P0, PT, PT, PT, UP1, 0x40, 0x0 ;  /* 0x000000000000781c */ /* 0x000fe20003f0e818 */
[----:B------:R-:W-:Y:S01]  /*9b70*/  UISETP.NE.AND UP3, UPT, UR33, URZ, UPT ;  /* 0x0000003f2100728c */ /* 0x000fe2000bf65270 */
[----:B------:R-:W-:Y:S01]  /*9b80*/  PLOP3.LUT P1, PT, PT, PT, UP2, 0x40, 0x0 ;  /* 0x000000000000781c */ /* 0x000fe20003f2e828 */
[----:B------:R-:W-:Y:S01]  /*9b90*/  UISETP.NE.AND UP2, UPT, UR32, URZ, UPT ;  /* 0x0000003f2000728c */ /* 0x000fe2000bf45270 */
[C---:B------:R-:W-:Y:S01]  /*9ba0*/  ISETP.GT.AND P0, PT, R0.reuse, 0x9, P0 ;  /* 0x000000090000780c */ /* 0x040fe20000704270 */
[----:B------:R-:W-:Y:S01]  /*9bb0*/  UISETP.NE.AND UP1, UPT, UR31, URZ, UPT ;  /* 0x0000003f1f00728c */ /* 0x000fe2000bf25270 */
        /* <DEDUP_REMOVED lines=8> */
[----:B------:R-:W-:Y:S01]  /*9c40*/  PLOP3.LUT P2, PT, PT, PT, UP0, 0x40, 0x0 ;  /* 0x000000000000781c */ /* 0x000fe20003f4e808 */
[----:B------:R-:W-:Y:S01]  /*9c50*/  UISETP.NE.AND UP0, UPT, UR30, URZ, UPT ;  /* 0x0000003f1e00728c */ /* 0x000fe2000bf05270 */
[----:B------:R-:W-:Y:S01]  /*9c60*/  FSEL R14, R143, -INF , !P1 ;  /* 0xff8000008f0e7808 */ /* 0x000fe20004800000 */
[----:B------:R-:W-:Y:S01]  /*9c70*/  UP2UR UR30, UPR, URZ, 0x40 ;  /* 0x000000403f1e7883 */ /* 0x000fe20008000000 */
        /* <DEDUP_REMOVED lines=20> */
[----:B------:R-:W-:Y:S02]  /*9dc0*/  FSEL R223, R27, -INF , !P0 ;  /* 0xff8000001bdf7808 */ /* 0x000fe40004000000 */
        /* <DEDUP_REMOVED lines=30> */
.L_x_623:
[----:B------:R-:W-:Y:S04]  /*9fb0*/  MOV R7, c[0x0][0x32c] ;  /* 0x0000cb0000077a02 */ /* 0x000fe80000000f00 */
[----:B------:R-:W-:Y:S11]  /*9fc0*/  ISETP.NE.AND P0, PT, R7, 0x1, PT ;  /* 0x000000010700780c */ /* 0x000ff60003f05270 */
[----:B------:R-:W-:Y:S02]  /*9fd0*/  @!UPT UIADD3 URZ, URZ, URZ, URZ ;  /* 0x0000003f3f3ff290 */ /* 0x000fe4000fffe03f */
[----:B------:R-:W-:Y:S05]  /*9fe0*/  @P0 IMAD.HI.U32 R7, R3, c[0x0][0x330], RZ ;  /* 0x0000cc0003070a27 */ /* 0x000fea00078e00ff */
[----:B------:R-:W-:Y:S02]  /*9ff0*/  @P0 SHF.R.U32.HI R3, RZ, c[0x0][0x334], R7 ;  /* 0x0000cd00ff030a19 */ /* 0x000fe40000011607 */
.L_x_624:
[----:B------:R-:W-:Y:S05]  /*a000*/  BSYNC B0 ;  /* 0x0000000000007941 */ /* 0x000fea0003800000 */
.L_x_622:
[----:B------:R-:W-:Y:S05]  /*a010*/  IADD3 R7, -R35, UR4, RZ ;  /* 0x0000000423077c10 */ /* 0x000fea000fffe1ff */
[----:B------:R-:W-:Y:S05]  /*a020*/  IMAD R3, R3, c[0x0][0x32c], R7 ;  /* 0x0000cb0003037a24 */ /* 0x000fea00078e0207 */
[----:B------:R-:W-:Y:S02]  /*a030*/  IADD3 R7, R3, c[0x0][0x32c], RZ ;  /* 0x0000cb0003077a10 */ /* 0x000fe40007ffe0ff */
[----:B------:R-:W-:Y:S02]  /*a040*/  IMNMX R0, R0, R3, !PT ;  /* 0x0000000300007217 */ /* 0x000fe40007800200 */
[----:B------:R-:W-:Y:S02]  /*a050*/  IMNMX R2, R2, R7, PT ;  /* 0x0000000702027217 */ /* 0x000fe40003800200 */
.L_x_621:
        /* <DEDUP_REMOVED lines=86> */
.L_x_627:
[----:B------:R-:W-:Y:S04]  /*a5c0*/  MOV R4, c[0x0][0x32c] ;  /* 0x0000cb0000047a02 */ /* 0x000fe80000000f00 */
[----:B------:R-:W-:Y:S11]  /*a5d0*/  ISETP.NE.AND P0, PT, R4, 0x1, PT ;  /* 0x000000010400780c */ /* 0x000ff60003f05270 */
[----:B------:R-:W-:Y:S02]  /*a5e0*/  @!UPT UIADD3 URZ, URZ, URZ, URZ ;  /* 0x0000003f3f3ff290 */ /* 0x000fe4000fffe03f */
[----:B------:R-:W-:Y:S05]  /*a5f0*/  @P0 IMAD.HI.U32 R4, R3, c[0x0][0x330], RZ ;  /* 0x0000cc0003040a27 */ /* 0x000fea00078e00ff */
[----:B------:R-:W-:Y:S02]  /*a600*/  @P0 SHF.R.U32.HI R3, RZ, c[0x0][0x334], R4 ;  /* 0x0000cd00ff030a19 */ /* 0x000fe40000011604 */
.L_x_628:
[----:B------:R-:W-:Y:S05]  /*a610*/  BSYNC B0 ;  /* 0x0000000000007941 */ /* 0x000fea0003800000 */
.L_x_626:
[----:B------:R-:W-:Y:S05]  /*a620*/  IADD3 R4, -R35, UR4, RZ ;  /* 0x0000000423047c10 */ /* 0x000fea000fffe1ff */
[----:B------:R-:W-:Y:S05]  /*a630*/  IMAD R3, R3, c[0x0][0x32c], R4 ;  /* 0x0000cb0003037a24 */ /* 0x000fea00078e0204 */
[----:B------:R-:W-:Y:S02]  /*a640*/  IADD3 R4, R3, c[0x0][0x32c], RZ ;  /* 0x0000cb0003047a10 */ /* 0x000fe40007ffe0ff */
[----:B------:R-:W-:Y:S02]  /*a650*/  IMNMX R0, R0, R3, !PT ;  /* 0x0000000300007217 */ /* 0x000fe40007800200 */
[----:B------:R-:W-:Y:S02]  /*a660*/  IMNMX R2, R2, R4, PT ;  /* 0x0000000402027217 */ /* 0x000fe40003800200 */
.L_x_625:
        /* <DEDUP_REMOVED lines=21> */
[----:B------:R-:W-:Y:S01]  /*a7c0*/  LDSM.16.MT88.4 R36, [R226+0x100] ;  /* 0x00010000e224783b */ /* 0x000fe20000004200 */
        /* <DEDUP_REMOVED lines=13> */
[----:B------:R-:W-:Y:S01]  /*a8a0*/  PLOP3.LUT P0, PT, PT, PT, UP4, 0x40, 0x0 ;  /* 0x000000000000781c */ /* 0x000fe20003f0e848 */
[----:B------:R-:W1:Y:S01]  /*a8b0*/  SHFL.BFLY PT, R6, R137, 0x2, 0x1f ;  /* 0x0c401f0089067f89 */ /* 0x000e6200000e0000 */
[----:B------:R-:W-:Y:S01]  /*a8c0*/  PLOP3.LUT P1, PT, PT, PT, UP2, 0x40, 0x0 ;  /* 0x000000000000781c */ /* 0x000fe20003f2e828 */
[----:B------:R-:W-:Y:S01]  /*a8d0*/  UISETP.NE.AND UP4, UPT, UR4, URZ, UPT ;  /* 0x0000003f0400728c */ /* 0x000fe2000bf85270 */
[C---:B------:R-:W-:Y:S01]  /*a8e0*/  ISETP.GT.AND P0, PT, R0.reuse, RZ, P0 ;  /* 0x000000ff0000720c */ /* 0x040fe20000704270 */
[----:B------:R-:W-:Y:S01]  /*a8f0*/  UISETP.NE.AND UP2, UPT, UR28, URZ, UPT ;  /* 0x0000003f1c00728c */ /* 0x000fe2000bf45270 */
[----:B------:R-:W-:Y:S02]  /*a900*/  ISETP.GT.AND P1, PT, R0, 0x8, P1 ;  /* 0x000000080000780c */ /* 0x000fe40000f24270 */
[----:B------:R-:W-:Y:S01]  /*a910*/  ISETP.LT.OR P0, PT, R2, 0x1, P0 ;  /* 0x000000010200780c */ /* 0x000fe20000701670 */
[----:B------:R-:W2:Y:S01]  /*a920*/  SHFL.BFLY PT, R20, R3, 0x2, 0x1f ;  /* 0x0c401f0003147f89 */ /* 0x000ea200000e0000 */
[----:B------:R-:W-:Y:S01]  /*a930*/  PLOP3.LUT P2, PT, PT, PT, UP3, 0x40, 0x0 ;  /* 0x000000000000781c */ /* 0x000fe20003f4e838 */
[----:B------:R-:W-:Y:S01]  /*a940*/  UISETP.NE.AND UP3, UPT, UR29, URZ, UPT ;  /* 0x0000003f1d00728c */ /* 0x000fe2000bf65270 */
[----:B------:R-:W-:Y:S02]  /*a950*/  FSEL R5, R222, -INF , !P0 ;  /* 0xff800000de057808 */ /* 0x000fe40004000000 */
[----:B------:R-:W-:Y:S01]  /*a960*/  PLOP3.LUT P0, PT, PT, PT, UP1, 0x40, 0x0 ;  /* 0x000000000000781c */ /* 0x000fe20003f0e818 */
[----:B------:R-:W-:Y:S01]  /*a970*/  UISETP.NE.AND UP1, UPT, UR27, URZ, UPT ;  /* 0x0000003f1b00728c */ /* 0x000fe2000bf25270 */
[----:B------:R-:W-:Y:S02]  /*a980*/  ISETP.LT.OR P1, PT, R2, 0x9, P1 ;  /* 0x000000090200780c */ /* 0x000fe40000f21670 */
[C---:B------:R-:W-:Y:S02]  /*a990*/  ISETP.GT.AND P0, PT, R0.reuse, 0x9, P0 ;  /* 0x000000090000780c */ /* 0x040fe40000704270 */
[----:B------:R-:W-:Y:S02]  /*a9a0*/  ISETP.GT.AND P2, PT, R0, 0x1, P2 ;  /* 0x000000010000780c */ /* 0x000fe40001744270 */
[----:B------:R-:W-:Y:S02]  /*a9b0*/  ISETP.LT.OR P0, PT, R2, 0xa, P0 ;  /* 0x0000000a0200780c */ /* 0x000fe40000701670 */
[----:B------:R-:W-:Y:S02]  /*a9c0*/  FSEL R24, R214, -INF , !P1 ;  /* 0xff800000d6187808 */ /* 0x000fe40004800000 */
[----:B------:R-:W-:Y:S02]  /*a9d0*/  FSEL R25, R213, -INF , !P0 ;  /* 0xff800000d5197808 */ /* 0x000fe40004000000 */
[----:B------:R-:W-:Y:S02]  /*a9e0*/  PLOP3.LUT P0, PT, PT, PT, UP5, 0x40, 0x0 ;  /* 0x000000000000781c */ /* 0x000fe40003f0e858 */
[----:B------:R-:W-:Y:S02]  /*a9f0*/  ISETP.LT.OR P2, PT, R2, 0x2, P2 ;  /* 0x000000020200780c */ /* 0x000fe40001741670 */
[C---:B------:R-:W-:Y:S02]  /*aa00*/  ISETP.GT.AND P0, PT, R0.reuse, 0x18, P0 ;  /* 0x000000180000780c */ /* 0x040fe40000704270 */
[----:B-1----:R-:W-:Y:S02]  /*aa10*/  FMNMX.FTZ R137, R137, R6, !PT ;  /* 0x0000000689897209 */ /* 0x002fe40007810000 */
[----:B--2---:R-:W-:Y:S02]  /*aa20*/  FMNMX.FTZ R3, R3, R20, !PT ;  /* 0x0000001403037209 */ /* 0x004fe40007810000 */
[----:B------:R-:W-:Y:S01]  /*aa30*/  PLOP3.LUT P1, PT, PT, PT, UP6, 0x40, 0x0 ;  /* 0x000000000000781c */ /* 0x000fe20003f2e868 */
[----:B------:R-:W1:Y:S01]  /*aa40*/  SHFL.BFLY PT, R6, R137, 0x1, 0x1f ;  /* 0x0c201f0089067f89 */ /* 0x000e6200000e0000 */
[----:B------:R-:W-:Y:S02]  /*aa50*/  FMNMX.FTZ R4, R7, R138, !PT ;  /* 0x0000008a07047209 */ /* 0x000fe40007810000 */
[----:B------:R-:W-:Y:S02]  /*aa60*/  FSEL R19, R221, -INF , !P2 ;  /* 0xff800000dd137808 */ /* 0x000fe40005000000 */
[----:B------:R-:W-:Y:S02]  /*aa70*/  ISETP.GT.AND P1, PT, R0, 0x11, P1 ;  /* 0x000000110000780c */ /* 0x000fe40000f24270 */
[C---:B------:R-:W-:Y:S01]  /*aa80*/  ISETP.LT.OR P0, PT, R2.reuse, 0x19, P0 ;  /* 0x000000190200780c */ /* 0x040fe20000701670 */
[----:B------:R-:W2:Y:S01]  /*aa90*/  SHFL.BFLY PT, R136, R3, 0x1, 0x1f ;  /* 0x0c201f0003887f89 */ /* 0x000ea200000e0000 */
[----:B------:R-:W-:Y:S01]  /*aaa0*/  PLOP3.LUT P2, PT, PT, PT, UP0, 0x40, 0x0 ;  /* 0x000000000000781c */ /* 0x000fe20003f4e808 */
[----:B------:R-:W-:Y:S01]  /*aab0*/  UISETP.NE.AND UP0, UPT, UR26, URZ, UPT ;  /* 0x0000003f1a00728c */ /* 0x000fe2000bf05270 */
[----:B------:R-:W-:Y:S02]  /*aac0*/  FMNMX.FTZ R4, R11, R4, !PT ;  /* 0x000000040b047209 */ /* 0x000fe40007810000 */
[----:B------:R-:W-:Y:S02]  /*aad0*/  ISETP.LT.OR P1, PT, R2, 0x12, P1 ;  /* 0x000000120200780c */ /* 0x000fe40000f21670 */
[----:B------:R-:W-:Y:S02]  /*aae0*/  FSEL R206, R212, -INF , !P0 ;  /* 0xff800000d4ce7808 */ /* 0x000fe40004000000 */
[----:B------:R-:W-:Y:S02]  /*aaf0*/  ISETP.GT.AND P2, PT, R0, 0x10, P2 ;  /* 0x000000100000780c */ /* 0x000fe40001744270 */
[----:B------:R-:W-:Y:S02]  /*ab00*/  PLOP3.LUT P0, PT, PT, PT, UP3, 0x40, 0x0 ;  /* 0x000000000000781c */ /* 0x000fe40003f0e838 */
[----:B------:R-:W-:Y:S02]  /*ab10*/  FMNMX.FTZ R4, R10, R4, !PT ;  /* 0x000000040a047209 */ /* 0x000fe40007810000 */
[----:B------:R-:W-:Y:S02]  /*ab20*/  FSEL R201, R215, -INF , !P1 ;  /* 0xff800000d7c97808 */ /* 0x000fe40004800000 */
[----:B-1----:R-:W-:Y:S02]  /*ab30*/  FMNMX.FTZ R137, R137, R6, !PT ;  /* 0x0000000689897209 */ /* 0x002fe40007810000 */
[----:B------:R-:W-:Y:S02]  /*ab40*/  FMNMX.FTZ R6, R5, R139, !PT ;  /* 0x0000008b05067209 */ /* 0x000fe40007810000 */
[----:B------:R-:W-:Y:S01]  /*ab50*/  ISETP.LT.OR P2, PT, R2, 0x11, P2 ;  /* 0x000000110200780c */ /* 0x000fe20001741670 */
[----:B------:R-:W-:Y:S01]  /*ab60*/  FMUL.FTZ R141, R137, c[0x0][0x2d0] ;  /* 0x0000b400898d7a20 */ /* 0x000fe20000410000 */
[----:B------:R-:W-:Y:S02]  /*ab70*/  FMNMX.FTZ R6, R19, R6, !PT ;  /* 0x0000000613067209 */ /* 0x000fe40007810000 */
[----:B--2---:R-:W-:Y:S02]  /*ab80*/  FMNMX.FTZ R136, R3, R136, !PT ;  /* 0x0000008803887209 */ /* 0x004fe40007810000 */
[----:B------:R-:W-:Y:S02]  /*ab90*/  FMNMX.FTZ R3, R24, R6, !PT ;  /* 0x0000000618037209 */ /* 0x000fe40007810000 */
[----:B------:R-:W-:Y:S01]  /*aba0*/  ISETP.GT.AND P0, PT, R0, 0x20, P0 ;  /* 0x000000200000780c */ /* 0x000fe20000704270 */
[----:B------:R-:W-:Y:S01]  /*abb0*/  FMUL.FTZ R142, R136, c[0x0][0x2d0] ;  /* 0x0000b400888e7a20 */ /* 0x000fe20000410000 */
[----:B------:R-:W-:Y:S02]  /*abc0*/  PLOP3.LUT P1, PT, PT, PT, UP4, 0x40, 0x0 ;  /* 0x000000000000781c */ /* 0x000fe40003f2e848 */
[----:B------:R-:W-:Y:S02]  /*abd0*/  FMNMX.FTZ R3, R25, R3, !PT ;  /* 0x0000000319037209 */ /* 0x000fe40007810000 */
[----:B------:R-:W-:Y:S02]  /*abe0*/  FMNMX.FTZ R4, R13, R4, !PT ;  /* 0x000000040d047209 */ /* 0x000fe40007810000 */
[----:B------:R-:W-:Y:S02]  /*abf0*/  FSEL R200, R220, -INF , !P2 ;  /* 0xff800000dcc87808 */ /* 0x000fe40005000000 */
[----:B------:R-:W-:Y:S02]  /*ac00*/  ISETP.LT.OR P0, PT, R2, 0x21, P0 ;  /* 0x000000210200780c */ /* 0x000fe40000701670 */
[----:B------:R-:W-:Y:S02]  /*ac10*/  ISETP.GT.AND P1, PT, R0, 0x19, P1 ;  /* 0x000000190000780c */ /* 0x000fe40000f24270 */
[----:B------:R-:W-:Y:S02]  /*ac20*/  FMNMX.FTZ R4, R205, R4, !PT ;  /* 0x00000004cd047209 */ /* 0x000fe40007810000 */
[----:B------:R-:W-:Y:S02]  /*ac30*/  FSEL R212, R42, -INF , !P0 ;  /* 0xff8000002ad47808 */ /* 0x000fe40004000000 */
[----:B------:R-:W-:Y:S02]  /*ac40*/  ISETP.LT.OR P1, PT, R2, 0x1a, P1 ;  /* 0x0000001a0200780c */ /* 0x000fe40000f21670 */
[----:B------:R-:W-:Y:S02]  /*ac50*/  FMNMX.FTZ R3, R200, R3, !PT ;  /* 0x00000003c8037209 */ /* 0x000fe40007810000 */
[----:B------:R-:W-:Y:S02]  /*ac60*/  PLOP3.LUT P0, PT, PT, PT, UP1, 0x40, 0x0 ;  /* 0x000000000000781c */ /* 0x000fe40003f0e818 */
[----:B------:R-:W-:Y:S02]  /*ac70*/  FSEL R209, R209, -INF , !P1 ;  /* 0xff800000d1d17808 */ /* 0x000fe40004800000 */
[----:B------:R-:W-:Y:S02]  /*ac80*/  FMNMX.FTZ R3, R201, R3, !PT ;  /* 0x00000003c9037209 */ /* 0x000fe40007810000 */
[----:B------:R-:W-:Y:S02]  /*ac90*/  FMNMX.FTZ R4, R208, R4, !PT ;  /* 0x00000004d0047209 */ /* 0x000fe40007810000 */
[----:B------:R-:W-:Y:S02]  /*aca0*/  ISETP.GT.AND P0, PT, R0, 0x28, P0 ;  /* 0x000000280000780c */ /* 0x000fe40000704270 */
[----:B------:R-:W-:Y:S02]  /*acb0*/  PLOP3.LUT P1, PT, PT, PT, UP2, 0x40, 0x0 ;  /* 0x000000000000781c */ /* 0x000fe40003f2e828 */
[----:B------:R-:W-:Y:S02]  /*acc0*/  FMNMX.FTZ R4, R210, R4, !PT ;  /* 0x00000004d2047209 */ /* 0x000fe40007810000 */
[----:B------:R-:W-:Y:S02]  /*acd0*/  ISETP.LT.OR P0, PT, R2, 0x29, P0 ;  /* 0x000000290200780c */ /* 0x000fe40000701670 */
[----:B------:R-:W-:Y:S02]  /*ace0*/  FMNMX.FTZ R3, R206, R3, !PT ;  /* 0x00000003ce037209 */ /* 0x000fe40007810000 */
[----:B------:R-:W-:Y:S02]  /*acf0*/  ISETP.GT.AND P1, PT, R0, 0x21, P1 ;  /* 0x000000210000780c */ /* 0x000fe40000f24270 */
[----:B------:R-:W-:Y:S02]  /*ad00*/  FSEL R213, R46, -INF , !P0 ;  /* 0xff8000002ed57808 */ /* 0x000fe40004000000 */
[----:B------:R-:W-:Y:S02]  /*ad10*/  FMNMX.FTZ R3, R209, R3, !PT ;  /* 0x00000003d1037209 */ /* 0x000fe40007810000 */
[----:B------:R-:W-:Y:S02]  /*ad20*/  FMNMX.FTZ R4, R211, R4, !PT ;  /* 0x00000004d3047209 */ /* 0x000fe40007810000 */
[----:B------:R-:W-:Y:S02]  /*ad30*/  ISETP.LT.OR P1, PT, R2, 0x22, P1 ;  /* 0x000000220200780c */ /* 0x000fe40000f21670 */
[----:B------:R-:W-:Y:S01]  /*ad40*/  PLOP3.LUT P0, PT, PT, PT, UP0, 0x40, 0x0 ;  /* 0x000000000000781c */ /* 0x000fe20003f0e808 */
[----:B------:R-:W-:Y:S01]  /*ad50*/  UISETP.GT.AND UP0, UPT, UR24, UR5, UPT ;  /* 0x000000051800728c */ /* 0x000fe2000bf04270 */
[----:B------:R-:W-:Y:S01]  /*ad60*/  FSEL R214, R43, -INF , !P1 ;  /* 0xff8000002bd67808 */ /* 0x000fe20004800000 */
[----:B------:R-:W-:Y:S01]  /*ad70*/  UIADD3 UR24, UR24, -0x1, URZ ;  /* 0xffffffff18187890 */ /* 0x000fe2000fffe03f */
[----:B------:R-:W-:Y:S02]  /*ad80*/  FMNMX.FTZ R4, R245, R4, !PT ;  /* 0x00000004f5047209 */ /* 0x000fe40007810000 */
[----:B------:R-:W-:Y:S02]  /*ad90*/  ISETP.GT.AND P0, PT, R0, 0x29, P0 ;  /* 0x000000290000780c */ /* 0x000fe40000704270 */
[----:B------:R-:W-:Y:S02]  /*ada0*/  FMNMX.FTZ R0, R212, R3, !PT ;  /* 0x00000003d4007209 */ /* 0x000fe40007810000 */
[----:B------:R-:W-:Y:S02]  /*adb0*/  FMNMX.FTZ R4, R247, R4, !PT ;  /* 0x00000004f7047209 */ /* 0x000fe40007810000 */
[----:B------:R-:W-:Y:S02]  /*adc0*/  FMNMX.FTZ R0, R214, R0, !PT ;  /* 0x00000000d6007209 */ /* 0x000fe40007810000 */
[----:B------:R-:W-:Y:S02]  /*add0*/  FSETP.NEU.FTZ.AND P1, PT, R136, -INF , PT ;  /* 0xff8000008800780b */ /* 0x000fe40003f3d000 */
[----:B------:R-:W-:Y:S02]  /*ade0*/  ISETP.LT.OR P0, PT, R2, 0x2a, P0 ;  /* 0x0000002a0200780c */ /* 0x000fe40000701670 */
[----:B------:R-:W-:Y:S02]  /*adf0*/  FMNMX.FTZ R4, R248, R4, !PT ;  /* 0x00000004f8047209 */ /* 0x000fe40007810000 */
[----:B------:R-:W-:Y:S02]  /*ae00*/  FSEL R142, R142, RZ, P1 ;  /* 0x000000ff8e8e7208 */ /* 0x000fe40000800000 */
[----:B------:R-:W-:Y:S02]  /*ae10*/  FSEL R140, R47, -INF , !P0 ;  /* 0xff8000002f8c7808 */ /* 0x000fe40004000000 */
[----:B------:R-:W-:Y:S01]  /*ae20*/  FMNMX.FTZ R0, R213, R0, !PT ;  /* 0x00000000d5007209 */ /* 0x000fe20007810000 */
[--C-:B------:R-:W-:Y:S01]  /*ae30*/  FFMA.FTZ R3, R18, c[0x0][0x2d0], -R142.reuse ;  /* 0x0000b40012037a23 */ /* 0x100fe2000001088e */
[----:B------:R-:W-:Y:S01]  /*ae40*/  FMNMX.FTZ R4, R250, R4, !PT ;  /* 0x00000004fa047209 */ /* 0x000fe20007810000 */
[--C-:B------:R-:W-:Y:S01]  /*ae50*/  FFMA.FTZ R8, R8, c[0x0][0x2d0], -R142.reuse ;  /* 0x0000b40008087a23 */ /* 0x100fe2000001088e */
[----:B------:R-:W-:Y:S01]  /*ae60*/  FMNMX.FTZ R0, R140, R0, !PT ;  /* 0x000000008c007209 */ /* 0x000fe20007810000 */
[----:B------:R1:W-:Y:S01]  /*ae70*/  MUFU.EX2 R41, R3 ;  /* 0x0000000300297308 */ /* 0x0003e20000000800 */
[----:B------:R-:W-:Y:S01]  /*ae80*/  FSETP.NEU.FTZ.AND P2, PT, R137, -INF , PT ;  /* 0xff8000008900780b */ /* 0x000fe20003f5d000 */
[----:B------:R-:W2:Y:S01]  /*ae90*/  SHFL.BFLY PT, R20, R4, 0x2, 0x1f ;  /* 0x0c401f0004147f89 */ /* 0x000ea200000e0000 */
[--C-:B------:R-:W-:Y:S02]  /*aea0*/  FFMA.FTZ R12, R12, c[0x0][0x2d0], -R142.reuse ;  /* 0x0000b4000c0c7a23 */ /* 0x100fe4000001088e */
[----:B------:R-:W-:Y:S01]  /*aeb0*/  FSEL R141, R141, RZ, P2 ;  /* 0x000000ff8d8d7208 */ /* 0x000fe20001000000 */
[----:B------:R-:W-:Y:S04]  /*aec0*/  FFMA.FTZ R14, R14, c[0x0][0x2d0], -R142 ;  /* 0x0000b4000e0e7a23 */ /* 0x000fe8000001088e */
[----:B------:R-:W1:Y:S01]  /*aed0*/  SHFL.BFLY PT, R2, R0, 0x2, 0x1f ;  /* 0x0c401f0000027f89 */ /* 0x000e6200000e0000 */
[--C-:B------:R-:W-:Y:S01]  /*aee0*/  FFMA.FTZ R9, R9, c[0x0][0x2d0], -R141.reuse ;  /* 0x0000b40009097a23 */ /* 0x100fe2000001088d */
[----:B------:R-:W-:Y:S01]  /*aef0*/  MUFU.EX2 R30, R8 ;  /* 0x00000008001e7308 */ /* 0x000fe20000000800 */
[--C-:B------:R-:W-:Y:S02]  /*af00*/  FFMA.FTZ R15, R15, c[0x0][0x2d0], -R141.reuse ;  /* 0x0000b4000f0f7a23 */ /* 0x100fe4000001088d */
[--C-:B------:R-:W-:Y:S02]  /*af10*/  FFMA.FTZ R16, R16, c[0x0][0x2d0], -R141.reuse ;  /* 0x0000b40010107a23 */ /* 0x100fe4000001088d */
[----:B------:R-:W-:Y:S05]  /*af20*/  FFMA.FTZ R17, R17, c[0x0][0x2d0], -R141 ;  /* 0x0000b40011117a23 */ /* 0x000fea000001088d */
[----:B------:R-:W-:Y:S01]  /*af30*/  MUFU.EX2 R220, R9 ;  /* 0x0000000900dc7308 */ /* 0x000fe20000000800 */
[----:B--2---:R-:W-:Y:S05]  /*af40*/  FMNMX.FTZ R4, R4, R20, !PT ;  /* 0x0000001404047209 */ /* 0x004fea0007810000 */
[----:B------:R-:W2:Y:S04]  /*af50*/  SHFL.BFLY PT, R135, R4, 0x1, 0x1f ;  /* 0x0c201f0004877f89 */ /* 0x000ea800000e0000 */
[----:B------:R-:W3:Y:S01]  /*af60*/  MUFU.EX2 R222, R15 ;  /* 0x0000000f00de7308 */ /* 0x000ee20000000800 */
[----:B-1----:R-:W-:Y:S02]  /*af70*/  FMNMX.FTZ R3, R0, R2, !PT ;  /* 0x0000000200037209 */ /* 0x002fe40007810000 */
[----:B------:R-:W-:Y:S02]  /*af80*/  FSEL R0, R137, RZ, P2 ;  /* 0x000000ff89007208 */ /* 0x000fe40001000000 */
[----:B------:R-:W-:Y:S03]  /*af90*/  FSEL R2, R136, RZ, P1 ;  /* 0x000000ff88027208 */ /* 0x000fe60000800000 */
[----:B------:R-:W-:Y:S02]  /*afa0*/  FADD.FTZ R0, -R0, R132 ;  /* 0x0000008400007221 */ /* 0x000fe40000010100 */
[----:B------:R-:W-:Y:S01]  /*afb0*/  MUFU.EX2 R27, R16 ;  /* 0x00000010001b7308 */ /* 0x000fe20000000800 */
[----:B------:R-:W-:Y:S02]  /*afc0*/  FADD.FTZ R2, -R2, R134 ;  /* 0x0000008602027221 */ /* 0x000fe40000010100 */
[----:B------:R-:W-:Y:S02]  /*afd0*/  FMUL.FTZ R0, R0, c[0x0][0x2d0] ;  /* 0x0000b40000007a20 */ /* 0x000fe40000410000 */
[----:B------:R-:W-:Y:S05]  /*afe0*/  FMUL.FTZ R2, R2, c[0x0][0x2d0] ;  /* 0x0000b40002027a20 */ /* 0x000fea0000410000 */
[----:B------:R1:W4:Y:S01]  /*aff0*/  MUFU.EX2 R133, R0 ;  /* 0x0000000000857308 */ /* 0x0003220000000800 */
[----:B--2---:R-:W-:Y:S02]  /*b000*/  FMNMX.FTZ R135, R4, R135, !PT ;  /* 0x0000008704877209 */ /* 0x004fe40007810000 */
[----:B------:R-:W2:Y:S01]  /*b010*/  SHFL.BFLY PT, R4, R3, 0x1, 0x1f ;  /* 0x0c201f0003047f89 */ /* 0x000ea200000e0000 */
[----:B---3--:R-:W-:Y:S02]  /*b020*/  F2FP.PACK_AB R192, R222, R220 ;  /* 0x000000dcdec0723e */ /* 0x008fe400000000ff */
[C---:B------:R-:W-:Y:S01]  /*b030*/  FSETP.NEU.FTZ.AND P0, PT, R135.reuse, -INF , PT ;  /* 0xff8000008700780b */ /* 0x040fe20003f1d000 */
[----:B------:R-:W-:Y:S03]  /*b040*/  FMUL.FTZ R143, R135, c[0x0][0x2d0] ;  /* 0x0000b400878f7a20 */ /* 0x000fe60000410000 */
[----:B------:R-:W3:Y:S02]  /*b050*/  MUFU.EX2 R132, R2 ;  /* 0x0000000200847308 */ /* 0x000ee40000000800 */
[----:B------:R-:W-:Y:S05]  /*b060*/  FSEL R143, R143, RZ, P0 ;  /* 0x000000ff8f8f7208 */ /* 0x000fea0000000000 */
[--C-:B------:R-:W-:Y:S03]  /*b070*/  FFMA.FTZ R7, R7, c[0x0][0x2d0], -R143.reuse ;  /* 0x0000b40007077a23 */ /* 0x100fe6000001088f */
[----:B------:R-:W5:Y:S01]  /*b080*/  MUFU.EX2 R26, R12 ;  /* 0x0000000c001a7308 */ /* 0x000f620000000800 */
[--C-:B------:R-:W-:Y:S02]  /*b090*/  FFMA.FTZ R13, R13, c[0x0][0x2d0], -R143.reuse ;  /* 0x0000b4000d0d7a23 */ /* 0x100fe4000001088f */
[--C-:B------:R-:W-:Y:S01]  /*b0a0*/  FFMA.FTZ R11, R11, c[0x0][0x2d0], -R143.reuse ;  /* 0x0000b4000b0b7a23 */ /* 0x100fe2000001088f */
[----:B-1----:R-:W-:Y:S01]  /*b0b0*/  FSEL R0, R135, RZ, P0 ;  /* 0x000000ff87007208 */ /* 0x002fe20000000000 */
[----:B------:R-:W-:Y:S02]  /*b0c0*/  FFMA.FTZ R10, R10, c[0x0][0x2d0], -R143 ;  /* 0x0000b4000a0a7a23 */ /* 0x000fe4000001088f */
[C---:B----4-:R-:W-:Y:S01]  /*b0d0*/  FMUL.FTZ R16, R133.reuse, R156 ;  /* 0x0000009c85107220 */ /* 0x050fe20000410000 */
[----:B------:R-:W-:Y:S01]  /*b0e0*/  MOV R156, R30 ;  /* 0x0000001e009c7202 */ /* 0x000fe20000000f00 */
[----:B------:R-:W-:Y:S01]  /*b0f0*/  FADD.FTZ R0, -R0, R138 ;  /* 0x0000008a00007221 */ /* 0x000fe20000010100 */
[----:B--2---:R-:W-:Y:S01]  /*b100*/  FMNMX.FTZ R3, R4, R3, !PT ;  /* 0x0000000304037209 */ /* 0x004fe20007810000 */
[----:B------:R-:W1:Y:S01]  /*b110*/  MUFU.EX2 R21, R7 ;  /* 0x0000000700157308 */ /* 0x000e620000000800 */
[----:B------:R-:W-:Y:S02]  /*b120*/  FMUL.FTZ R48, R133, R188 ;  /* 0x000000bc85307220 */ /* 0x000fe40000410000 */
[----:B------:R-:W-:Y:S01]  /*b130*/  FMUL.FTZ R0, R0, c[0x0][0x2d0] ;  /* 0x0000b40000007a20 */ /* 0x000fe20000410000 */
[C---:B------:R-:W-:Y:S01]  /*b140*/  FSETP.NEU.FTZ.AND P0, PT, R3.reuse, -INF , PT ;  /* 0xff8000000300780b */ /* 0x040fe20003f1d000 */
[----:B------:R-:W-:Y:S02]  /*b150*/  FMUL.FTZ R134, R3, c[0x0][0x2d0] ;  /* 0x0000b40003867a20 */ /* 0x000fe40000410000 */
[C---:B---3--:R-:W-:Y:S02]  /*b160*/  FMUL.FTZ R6, R132.reuse, R146 ;  /* 0x0000009284067220 */ /* 0x048fe40000410000 */
[----:B------:R-:W-:Y:S01]  /*b170*/  FMUL.FTZ R18, R132, R158 ;  /* 0x0000009e84127220 */ /* 0x000fe20000410000 */
[----:B------:R2:W3:Y:S01]  /*b180*/  MUFU.EX2 R2, R0 ;  /* 0x0000000000027308 */ /* 0x0004e20000000800 */
[----:B------:R-:W-:Y:S01]  /*b190*/  FSEL R134, R134, RZ, P0 ;  /* 0x000000ff86867208 */ /* 0x000fe20000000000 */
[C---:B------:R-:W-:Y:S01]  /*b1a0*/  FMUL.FTZ R32, R133.reuse, R172 ;  /* 0x000000ac85207220 */ /* 0x040fe20000410000 */
[----:B-----5:R-:W-:Y:S01]  /*b1b0*/  F2FP.PACK_AB R193, R26, R30 ;  /* 0x0000001e1ac1723e */ /* 0x020fe200000000ff */
[----:B------:R-:W-:Y:S02]  /*b1c0*/  FMUL.FTZ R33, R133, R173 ;  /* 0x000000ad85217220 */ /* 0x000fe40000410000 */
[--C-:B------:R-:W-:Y:S02]  /*b1d0*/  FFMA.FTZ R4, R25, c[0x0][0x2d0], -R134.reuse ;  /* 0x0000b40019047a23 */ /* 0x100fe40000010886 */
[--C-:B------:R-:W-:Y:S02]  /*b1e0*/  FFMA.FTZ R5, R5, c[0x0][0x2d0], -R134.reuse ;  /* 0x0000b40005057a23 */ /* 0x100fe40000010886 */
[----:B------:R-:W4:Y:S01]  /*b1f0*/  MUFU.EX2 R28, R14 ;  /* 0x0000000e001c7308 */ /* 0x000f220000000800 */
[C---:B------:R-:W-:Y:S02]  /*b200*/  FMUL.FTZ R35, R132.reuse, R175 ;  /* 0x000000af84237220 */ /* 0x040fe40000410000 */
[C---:B------:R-:W-:Y:S01]  /*b210*/  FMUL.FTZ R49, R133.reuse, R189 ;  /* 0x000000bd85317220 */ /* 0x040fe20000410000 */
[----:B-1----:R-:W-:Y:S01]  /*b220*/  MOV R138, R21 ;  /* 0x00000015008a7202 */ /* 0x002fe20000000f00 */
[C---:B------:R-:W-:Y:S01]  /*b230*/  FMUL.FTZ R7, R132.reuse, R147 ;  /* 0x0000009384077220 */ /* 0x040fe20000410000 */
[----:B------:R-:W1:Y:S01]  /*b240*/  LDSM.16.MT88.4 R20, [R225+0x100] ;  /* 0x00010000e114783b */ /* 0x000e620000004200 */
[C---:B------:R-:W-:Y:S02]  /*b250*/  FMUL.FTZ R52, R133.reuse, R52 ;  /* 0x0000003485347220 */ /* 0x040fe40000410000 */
[----:B------:R-:W-:Y:S01]  /*b260*/  FMUL.FTZ R53, R133, R53 ;  /* 0x0000003585357220 */ /* 0x000fe20000410000 */
[----:B------:R-:W5:Y:S01]  /*b270*/  MUFU.EX2 R221, R17 ;  /* 0x0000001100dd7308 */ /* 0x000f620000000800 */
[C---:B------:R-:W-:Y:S02]  /*b280*/  FMUL.FTZ R54, R132.reuse, R54 ;  /* 0x0000003684367220 */ /* 0x040fe40000410000 */
[----:B------:R-:W-:Y:S02]  /*b290*/  FMUL.FTZ R55, R132, R55 ;  /* 0x0000003784377220 */ /* 0x000fe40000410000 */
[--C-:B--2---:R-:W-:Y:S02]  /*b2a0*/  FFMA.FTZ R0, R19, c[0x0][0x2d0], -R134.reuse ;  /* 0x0000b40013007a23 */ /* 0x104fe40000010886 */
[C---:B---3--:R-:W-:Y:S02]  /*b2b0*/  FMUL.FTZ R8, R2.reuse, R148 ;  /* 0x0000009402087220 */ /* 0x048fe40000410000 */
[C---:B------:R-:W-:Y:S01]  /*b2c0*/  FMUL.FTZ R9, R2.reuse, R149 ;  /* 0x0000009502097220 */ /* 0x040fe20000410000 */
[----:B------:R2:W-:Y:S01]  /*b2d0*/  MUFU.EX2 R216, R0 ;  /* 0x0000000000d87308 */ /* 0x0005e20000000800 */
[----:B------:R-:W-:Y:S02]  /*b2e0*/  FMUL.FTZ R12, R2, R152 ;  /* 0x00000098020c7220 */ /* 0x000fe40000410000 */
[----:B------:R-:W-:Y:S01]  /*b2f0*/  FMUL.FTZ R19, R132, R159 ;  /* 0x0000009f84137220 */ /* 0x000fe20000410000 */
[----:B----4-:R-:W-:Y:S01]  /*b300*/  F2FP.PACK_AB R195, R41, R28 ;  /* 0x0000001c29c3723e */ /* 0x010fe200000000ff */
[C---:B------:R-:W-:Y:S01]  /*b310*/  FMUL.FTZ R25, R2.reuse, R165 ;  /* 0x000000a502197220 */ /* 0x040fe20000410000 */
[----:B------:R-:W-:Y:S01]  /*b320*/  MOV R159, R27 ;  /* 0x0000001b009f7202 */ /* 0x000fe20000000f00 */
[C---:B------:R-:W-:Y:S01]  /*b330*/  FMUL.FTZ R40, R2.reuse, R180 ;  /* 0x000000b402287220 */ /* 0x040fe20000410000 */
[----:B------:R-:W-:Y:S01]  /*b340*/  MOV R180, R41 ;  /* 0x0000002900b47202 */ /* 0x000fe20000000f00 */
[C---:B------:R-:W-:Y:S01]  /*b350*/  FMUL.FTZ R41, R2.reuse, R181 ;  /* 0x000000b502297220 */ /* 0x040fe20000410000 */
[----:B------:R3:W4:Y:S01]  /*b360*/  MUFU.EX2 R215, R5 ;  /* 0x0000000500d77308 */ /* 0x0007220000000800 */
[C---:B------:R-:W-:Y:S01]  /*b370*/  FMUL.FTZ R44, R2.reuse, R184 ;  /* 0x000000b8022c7220 */ /* 0x040fe20000410000 */
[----:B------:R-:W-:Y:S01]  /*b380*/  MOV R158, R28 ;  /* 0x0000001c009e7202 */ /* 0x000fe20000000f00 */
[C---:B------:R-:W-:Y:S01]  /*b390*/  FMUL.FTZ R45, R2.reuse, R185 ;  /* 0x000000b9022d7220 */ /* 0x040fe20000410000 */
[----:B-----5:R-:W-:Y:S01]  /*b3a0*/  F2FP.PACK_AB R194, R221, R27 ;  /* 0x0000001bddc2723e */ /* 0x020fe200000000ff */
[C---:B------:R-:W-:Y:S01]  /*b3b0*/  FMUL.FTZ R17, R133.reuse, R157 ;  /* 0x0000009d85117220 */ /* 0x040fe20000410000 */
[----:B------:R-:W-:Y:S01]  /*b3c0*/  MOV R173, R159 ;  /* 0x0000009f00ad7202 */ /* 0x000fe20000000f00 */
[C---:B------:R-:W-:Y:S02]  /*b3d0*/  FMUL.FTZ R28, R2.reuse, R168 ;  /* 0x000000a8021c7220 */ /* 0x040fe40000410000 */
[C---:B------:R-:W-:Y:S01]  /*b3e0*/  FMUL.FTZ R56, R2.reuse, R56 ;  /* 0x0000003802387220 */ /* 0x040fe20000410000 */
[----:B------:R5:W-:Y:S01]  /*b3f0*/  MUFU.EX2 R218, R4 ;  /* 0x0000000400da7308 */ /* 0x000be20000000800 */
[C---:B------:R-:W-:Y:S02]  /*b400*/  FMUL.FTZ R57, R2.reuse, R57 ;  /* 0x0000003902397220 */ /* 0x040fe40000410000 */
[----:B------:R-:W-:Y:S02]  /*b410*/  FMUL.FTZ R60, R2, R60 ;  /* 0x0000003c023c7220 */ /* 0x000fe40000410000 */
[----:B--2---:R-:W-:Y:S02]  /*b420*/  FFMA.FTZ R0, R24, c[0x0][0x2d0], -R134 ;  /* 0x0000b40018007a23 */ /* 0x004fe40000010886 */
[C---:B------:R-:W-:Y:S02]  /*b430*/  FMUL.FTZ R24, R2.reuse, R164 ;  /* 0x000000a402187220 */ /* 0x040fe40000410000 */
[----:B------:R-:W-:Y:S01]  /*b440*/  FMUL.FTZ R61, R2, R61 ;  /* 0x0000003d023d7220 */ /* 0x000fe20000410000 */
[----:B------:R2:W2:Y:S01]  /*b450*/  MUFU.EX2 R217, R0 ;  /* 0x0000000000d97308 */ /* 0x0004a20000000800 */
[C---:B------:R-:W-:Y:S02]  /*b460*/  FMUL.FTZ R64, R133.reuse, R64 ;  /* 0x0000004085407220 */ /* 0x040fe40000410000 */
[C---:B------:R-:W-:Y:S02]  /*b470*/  FMUL.FTZ R65, R133.reuse, R65 ;  /* 0x0000004185417220 */ /* 0x040fe40000410000 */
[C---:B---3--:R-:W-:Y:S01]  /*b480*/  FMUL.FTZ R5, R133.reuse, R145 ;  /* 0x0000009185057220 */ /* 0x048fe20000410000 */
[----:B----4-:R-:W-:Y:S01]  /*b490*/  F2FP.PACK_AB R145, R216, R215 ;  /* 0x000000d7d891723e */ /* 0x010fe200000000ff */
[C---:B------:R-:W-:Y:S02]  /*b4a0*/  FMUL.FTZ R66, R132.reuse, R66 ;  /* 0x0000004284427220 */ /* 0x040fe40000410000 */
[C---:B------:R-:W-:Y:S01]  /*b4b0*/  FMUL.FTZ R67, R132.reuse, R67 ;  /* 0x0000004384437220 */ /* 0x040fe20000410000 */
[----:B------:R-:W3:Y:S01]  /*b4c0*/  MUFU.EX2 R31, R13 ;  /* 0x0000000d001f7308 */ /* 0x000ee20000000800 */
[C---:B------:R-:W-:Y:S02]  /*b4d0*/  FMUL.FTZ R68, R133.reuse, R68 ;  /* 0x0000004485447220 */ /* 0x040fe40000410000 */
[C---:B------:R-:W-:Y:S02]  /*b4e0*/  FMUL.FTZ R69, R133.reuse, R69 ;  /* 0x0000004585457220 */ /* 0x040fe40000410000 */
[----:B-----5:R-:W-:Y:S02]  /*b4f0*/  FMUL.FTZ R4, R133, R144 ;  /* 0x0000009085047220 */ /* 0x020fe40000410000 */
[C---:B------:R-:W-:Y:S02]  /*b500*/  FMUL.FTZ R70, R132.reuse, R70 ;  /* 0x0000004684467220 */ /* 0x040fe40000410000 */
[----:B------:R-:W-:Y:S01]  /*b510*/  FMUL.FTZ R71, R132, R71 ;  /* 0x0000004784477220 */ /* 0x000fe20000410000 */
[----:B------:R-:W4:Y:S01]  /*b520*/  MUFU.EX2 R50, R11 ;  /* 0x0000000b00327308 */ /* 0x000f220000000800 */
[C---:B------:R-:W-:Y:S01]  /*b530*/  FMUL.FTZ R72, R2.reuse, R72 ;  /* 0x0000004802487220 */ /* 0x040fe20000410000 */
[-C--:B-1----:R-:W-:Y:S01]  /*b540*/  HMMA.16816.F32 R4, R192, R20.reuse, R4 ;  /* 0x00000014c004723c */ /* 0x082fe20000001804 */
[C---:B------:R-:W-:Y:S01]  /*b550*/  FMUL.FTZ R73, R2.reuse, R73 ;  /* 0x0000004902497220 */ /* 0x040fe20000410000 */
[----:B--2---:R-:W-:Y:S01]  /*b560*/  FSEL R0, R3, RZ, P0 ;  /* 0x000000ff03007208 */ /* 0x004fe20000000000 */
[----:B------:R-:W-:Y:S01]  /*b570*/  FMUL.FTZ R76, R2, R76 ;  /* 0x0000004c024c7220 */ /* 0x000fe20000410000 */
[----:B------:R-:W-:Y:S01]  /*b580*/  F2FP.PACK_AB R147, R218, R217 ;  /* 0x000000d9da93723e */ /* 0x000fe200000000ff */
[----:B------:R-:W-:Y:S01]  /*b590*/  FMUL.FTZ R77, R2, R77 ;  /* 0x0000004d024d7220 */ /* 0x000fe20000410000 */
[----:B------:R-:W-:Y:S01]  /*b5a0*/  PLOP3.LUT P0, PT, PT, PT, UP0, 0x80, 0x0 ;  /* 0x000000000000781c */ /* 0x000fe20003f0f008 */
[----:B------:R-:W-:Y:S01]  /*b5b0*/  FADD.FTZ R0, -R0, R139 ;  /* 0x0000008b00007221 */ /* 0x000fe20000010100 */
[----:B------:R-:W1:Y:S01]  /*b5c0*/  MUFU.EX2 R29, R10 ;  /* 0x0000000a001d7308 */ /* 0x000e620000000800 */
[C---:B------:R-:W-:Y:S03]  /*b5d0*/  FMUL.FTZ R80, R133.reuse, R80 ;  /* 0x0000005085507220 */ /* 0x040fe60000410000 */
[----:B------:R-:W-:Y:S01]  /*b5e0*/  FMUL.FTZ R0, R0, c[0x0][0x2d0] ;  /* 0x0000b40000007a20 */ /* 0x000fe20000410000 */
[----:B---3--:R-:W-:Y:S01]  /*b5f0*/  MOV R139, R31 ;  /* 0x0000001f008b7202 */ /* 0x008fe20000000f00 */
[----:B------:R-:W-:Y:S02]  /*b600*/  FMUL.FTZ R13, R2, R153 ;  /* 0x00000099020d7220 */ /* 0x000fe40000410000 */
[C---:B------:R-:W-:Y:S02]  /*b610*/  FMUL.FTZ R81, R133.reuse, R81 ;  /* 0x0000005185517220 */ /* 0x040fe40000410000 */
[----:B------:R-:W2:Y:S01]  /*b620*/  MUFU.EX2 R0, R0 ;  /* 0x0000000000007308 */ /* 0x000ea20000000800 */
[C---:B------:R-:W-:Y:S02]  /*b630*/  FMUL.FTZ R82, R132.reuse, R82 ;  /* 0x0000005284527220 */ /* 0x040fe40000410000 */
[----:B------:R-:W-:Y:S01]  /*b640*/  FMUL.FTZ R83, R132, R83 ;  /* 0x0000005384537220 */ /* 0x000fe20000410000 */
[----:B----4-:R-:W-:Y:S01]  /*b650*/  F2FP.PACK_AB R144, R50, R138 ;  /* 0x0000008a3290723e */ /* 0x010fe200000000ff */
[C---:B------:R-:W-:Y:S01]  /*b660*/  FMUL.FTZ R84, R133.reuse, R84 ;  /* 0x0000005485547220 */ /* 0x040fe20000410000 */
[----:B------:R-:W-:Y:S01]  /*b670*/  MOV R172, R50 ;  /* 0x0000003200ac7202 */ /* 0x000fe20000000f00 */
[C---:B------:R-:W-:Y:S01]  /*b680*/  FMUL.FTZ R50, R132.reuse, R190 ;  /* 0x000000be84327220 */ /* 0x040fe20000410000 */
[----:B------:R-:W-:Y:S01]  /*b690*/  MOV R190, R51 ;  /* 0x0000003300be7202 */ /* 0x000fe20000000f00 */
[C---:B------:R-:W-:Y:S02]  /*b6a0*/  FMUL.FTZ R51, R132.reuse, R191 ;  /* 0x000000bf84337220 */ /* 0x040fe40000410000 */
[----:B------:R-:W-:Y:S02]  /*b6b0*/  FMUL.FTZ R85, R133, R85 ;  /* 0x0000005585557220 */ /* 0x000fe40000410000 */
[C---:B------:R-:W-:Y:S01]  /*b6c0*/  FMUL.FTZ R86, R132.reuse, R86 ;  /* 0x0000005684567220 */ /* 0x040fe20000410000 */
[----:B-1----:R-:W-:Y:S01]  /*b6d0*/  F2FP.PACK_AB R146, R139, R29 ;  /* 0x0000001d8b92723e */ /* 0x002fe200000000ff */
[----:B------:R-:W-:Y:S01]  /*b6e0*/  FMUL.FTZ R87, R132, R87 ;  /* 0x0000005784577220 */ /* 0x000fe20000410000 */
[----:B------:R-:W-:Y:S01]  /*b6f0*/  MOV R157, R29 ;  /* 0x0000001d009d7202 */ /* 0x000fe20000000f00 */
[C---:B------:R-:W-:Y:S02]  /*b700*/  FMUL.FTZ R29, R2.reuse, R169 ;  /* 0x000000a9021d7220 */ /* 0x040fe40000410000 */
[C---:B------:R-:W-:Y:S01]  /*b710*/  FMUL.FTZ R88, R2.reuse, R88 ;  /* 0x0000005802587220 */ /* 0x040fe20000410000 */
[----:B------:R-:W-:Y:S01]  /*b720*/  MOV R175, R157 ;  /* 0x0000009d00af7202 */ /* 0x000fe20000000f00 */
[C---:B------:R-:W-:Y:S02]  /*b730*/  FMUL.FTZ R89, R2.reuse, R89 ;  /* 0x0000005902597220 */ /* 0x040fe40000410000 */
[----:B------:R-:W-:Y:S02]  /*b740*/  FMUL.FTZ R92, R2, R92 ;  /* 0x0000005c025c7220 */ /* 0x000fe40000410000 */
[C---:B--2---:R-:W-:Y:S02]  /*b750*/  FMUL.FTZ R10, R0.reuse, R150 ;  /* 0x00000096000a7220 */ /* 0x044fe40000410000 */
[C---:B------:R-:W-:Y:S02]  /*b760*/  FMUL.FTZ R11, R0.reuse, R151 ;  /* 0x00000097000b7220 */ /* 0x040fe40000410000 */
[----:B------:R-:W1:Y:S01]  /*b770*/  LDSM.16.MT88.4 R148, [R228+0x100] ;  /* 0x00010000e494783b */ /* 0x000e620000004200 */
[C---:B------:R-:W-:Y:S02]  /*b780*/  FMUL.FTZ R14, R0.reuse, R154 ;  /* 0x0000009a000e7220 */ /* 0x040fe40000410000 */
[C---:B------:R-:W-:Y:S02]  /*b790*/  FMUL.FTZ R15, R0.reuse, R155 ;  /* 0x0000009b000f7220 */ /* 0x040fe40000410000 */
[C---:B------:R-:W-:Y:S01]  /*b7a0*/  HMMA.16816.F32 R8, R144.reuse, R20, R8 ;  /* 0x000000149008723c */ /* 0x040fe20000001808 */
[C---:B------:R-:W-:Y:S02]  /*b7b0*/  FMUL.FTZ R27, R0.reuse, R167 ;  /* 0x000000a7001b7220 */ /* 0x040fe40000410000 */
[----:B------:R-:W2:Y:S01]  /*b7c0*/  LDSM.16.MT88.4 R152, [R227+0x100] ;  /* 0x00010000e398783b */ /* 0x000ea20000004200 */
[C---:B------:R-:W-:Y:S02]  /*b7d0*/  FMUL.FTZ R42, R0.reuse, R182 ;  /* 0x000000b6002a7220 */ /* 0x040fe40000410000 */
[C---:B------:R-:W-:Y:S02]  /*b7e0*/  FMUL.FTZ R47, R0.reuse, R187 ;  /* 0x000000bb002f7220 */ /* 0x040fe40000410000 */
[-C--:B------:R-:W-:Y:S01]  /*b7f0*/  HMMA.16816.F32 R12, R144, R22.reuse, R12 ;  /* 0x00000016900c723c */ /* 0x080fe2000000180c */
[C---:B------:R-:W-:Y:S03]  /*b800*/  FMUL.FTZ R20, R133.reuse, R160 ;  /* 0x000000a085147220 */ /* 0x040fe60000410000 */
[----:B------:R-:W-:Y:S01]  /*b810*/  MOV R160, R26 ;  /* 0x0000001a00a07202 */ /* 0x000fe20000000f00 */
[C---:B------:R-:W-:Y:S02]  /*b820*/  FMUL.FTZ R26, R0.reuse, R166 ;  /* 0x000000a6001a7220 */ /* 0x040fe40000410000 */
[----:B------:R-:W-:Y:S01]  /*b830*/  LDSM.16.MT88.4 R164, [R227+0x900] ;  /* 0x00090000e3a4783b */ /* 0x000fe20000004200 */
[C---:B------:R-:W-:Y:S01]  /*b840*/  HMMA.16816.F32 R16, R192.reuse, R22, R16 ;  /* 0x00000016c010723c */ /* 0x040fe20000001810 */
[C---:B------:R-:W-:Y:S03]  /*b850*/  FMUL.FTZ R21, R133.reuse, R161 ;  /* 0x000000a185157220 */ /* 0x040fe60000410000 */
[C---:B------:R-:W-:Y:S01]  /*b860*/  FMUL.FTZ R30, R0.reuse, R170 ;  /* 0x000000aa001e7220 */ /* 0x040fe20000410000 */
[----:B------:R-:W-:Y:S01]  /*b870*/  MOV R161, R34 ;  /* 0x0000002200a17202 */ /* 0x000fe20000000f00 */
[----:B------:R-:W-:Y:S01]  /*b880*/  FMUL.FTZ R43, R0, R183 ;  /* 0x000000b7002b7220 */ /* 0x000fe20000410000 */
[----:B------:R-:W-:Y:S01]  /*b890*/  MOV R168, R160 ;  /* 0x000000a000a87202 */ /* 0x000fe20000000f00 */
[C---:B------:R-:W-:Y:S01]  /*b8a0*/  FMUL.FTZ R22, R132.reuse, R162 ;  /* 0x000000a284167220 */ /* 0x040fe20000410000 */
[----:B------:R-:W-:Y:S03]  /*b8b0*/  MOV R189, R161 ;  /* 0x000000a100bd7202 */ /* 0x000fe60000000f00 */
[----:B------:R-:W-:Y:S02]  /*b8c0*/  FMUL.FTZ R23, R132, R163 ;  /* 0x000000a384177220 */ /* 0x000fe40000410000 */
[----:B------:R-:W-:Y:S01]  /*b8d0*/  LDSM.16.MT88.4 R160, [R228+0x900] ;  /* 0x00090000e4a0783b */ /* 0x000fe20000004200 */
[----:B------:R-:W-:Y:S02]  /*b8e0*/  FMUL.FTZ R46, R0, R186 ;  /* 0x000000ba002e7220 */ /* 0x000fe40000410000 */
[----:B------:R-:W-:Y:S01]  /*b8f0*/  FMUL.FTZ R34, R132, R174 ;  /* 0x000000ae84227220 */ /* 0x000fe20000410000 */
[----:B------:R-:W-:Y:S01]  /*b900*/  MOV R174, R158 ;  /* 0x0000009e00ae7202 */ /* 0x000fe20000000f00 */
[-C--:B------:R-:W-:Y:S01]  /*b910*/  HMMA.16816.F32 R20, R192, R36.reuse, R20 ;  /* 0x00000024c014723c */ /* 0x080fe20000001814 */
[C---:B------:R-:W-:Y:S02]  /*b920*/  FMUL.FTZ R58, R0.reuse, R58 ;  /* 0x0000003a003a7220 */ /* 0x040fe40000410000 */
[C---:B------:R-:W-:Y:S02]  /*b930*/  FMUL.FTZ R59, R0.reuse, R59 ;  /* 0x0000003b003b7220 */ /* 0x040fe40000410000 */
[C---:B------:R-:W-:Y:S02]  /*b940*/  FMUL.FTZ R62, R0.reuse, R62 ;  /* 0x0000003e003e7220 */ /* 0x040fe40000410000 */
[C---:B------:R-:W-:Y:S01]  /*b950*/  FMUL.FTZ R63, R0.reuse, R63 ;  /* 0x0000003f003f7220 */ /* 0x040fe20000410000 */
[C---:B------:R-:W-:Y:S01]  /*b960*/  HMMA.16816.F32 R24, R144.reuse, R36, R24 ;  /* 0x000000249018723c */ /* 0x040fe20000001818 */
[C---:B------:R-:W-:Y:S03]  /*b970*/  FMUL.FTZ R31, R0.reuse, R171 ;  /* 0x000000ab001f7220 */ /* 0x040fe60000410000 */
[----:B------:R-:W-:Y:S01]  /*b980*/  MOV R171, R222 ;  /* 0x000000de00ab7202 */ /* 0x000fe20000000f00 */
[----:B------:R-:W-:Y:S02]  /*b990*/  FMUL.FTZ R74, R0, R74 ;  /* 0x0000004a004a7220 */ /* 0x000fe40000410000 */
[C---:B------:R-:W-:Y:S01]  /*b9a0*/  FMUL.FTZ R37, R133.reuse, R177 ;  /* 0x000000b185257220 */ /* 0x040fe20000410000 */
[-C--:B------:R-:W-:Y:S01]  /*b9b0*/  HMMA.16816.F32 R28, R144, R38.reuse, R28 ;  /* 0x00000026901c723c */ /* 0x080fe2000000181c */
[----:B------:R-:W-:Y:S03]  /*b9c0*/  MOV R177, R138 ;  /* 0x0000008a00b17202 */ /* 0x000fe60000000f00 */
[--C-:B------:R-:W-:Y:S02]  /*b9d0*/  FFMA.FTZ R138, R196, c[0x0][0x2d0], -R141.reuse ;  /* 0x0000b400c48a7a23 */ /* 0x100fe4000001088d */
[C---:B------:R-:W-:Y:S01]  /*b9e0*/  FMUL.FTZ R36, R133.reuse, R176 ;  /* 0x000000b085247220 */ /* 0x040fe20000410000 */
[----:B------:R-:W-:Y:S01]  /*b9f0*/  MOV R176, R220 ;  /* 0x000000dc00b07202 */ /* 0x000fe20000000f00 */
[C---:B------:R-:W-:Y:S01]  /*ba00*/  HMMA.16816.F32 R32, R192.reuse, R38, R32 ;  /* 0x00000026c020723c */ /* 0x040fe20000001820 */
[----:B------:R3:W-:Y:S03]  /*ba10*/  MUFU.EX2 R181, R138 ;  /* 0x0000008a00b57308 */ /* 0x0007e60000000800 */
[C---:B------:R-:W-:Y:S02]  /*ba20*/  FMUL.FTZ R75, R0.reuse, R75 ;  /* 0x0000004b004b7220 */ /* 0x040fe40000410000 */
[----:B------:R-:W-:Y:S02]  /*ba30*/  FMUL.FTZ R78, R0, R78 ;  /* 0x0000004e004e7220 */ /* 0x000fe40000410000 */
[C---:B------:R-:W-:Y:S01]  /*ba40*/  FMUL.FTZ R39, R132.reuse, R179 ;  /* 0x000000b384277220 */ /* 0x040fe20000410000 */
[----:B------:R-:W-:Y:S03]  /*ba50*/  MOV R179, R221 ;  /* 0x000000dd00b37202 */ /* 0x000fe60000000f00 */
[----:B------:R-:W-:Y:S01]  /*ba60*/  FMUL.FTZ R38, R132, R178 ;  /* 0x000000b284267220 */ /* 0x000fe20000410000 */
[----:B------:R-:W-:Y:S01]  /*ba70*/  MOV R178, R156 ;  /* 0x0000009c00b27202 */ /* 0x000fe20000000f00 */
[C---:B------:R-:W-:Y:S01]  /*ba80*/  FMUL.FTZ R79, R0.reuse, R79 ;  /* 0x0000004f004f7220 */ /* 0x040fe20000410000 */
[----:B------:R-:W-:Y:S01]  /*ba90*/  LDSM.16.MT88.4 R156, [R226+0x900] ;  /* 0x00090000e29c783b */ /* 0x000fe20000004200 */
[C---:B------:R-:W-:Y:S02]  /*baa0*/  FMUL.FTZ R90, R0.reuse, R90 ;  /* 0x0000005a005a7220 */ /* 0x040fe40000410000 */
[----:B------:R-:W-:Y:S01]  /*bab0*/  FMUL.FTZ R91, R0, R91 ;  /* 0x0000005b005b7220 */ /* 0x000fe20000410000 */
[-C--:B-1----:R-:W-:Y:S01]  /*bac0*/  HMMA.16816.F32 R36, R192, R148.reuse, R36 ;  /* 0x00000094c024723c */ /* 0x082fe20000001824 */
[----:B------:R-:W-:Y:S02]  /*bad0*/  FMUL.FTZ R93, R2, R93 ;  /* 0x0000005d025d7220 */ /* 0x000fe40000410000 */
[C---:B------:R-:W-:Y:S02]  /*bae0*/  FMUL.FTZ R94, R0.reuse, R94 ;  /* 0x0000005e005e7220 */ /* 0x040fe40000410000 */
[----:B------:R-:W-:Y:S02]  /*baf0*/  FMUL.FTZ R95, R0, R95 ;  /* 0x0000005f005f7220 */ /* 0x000fe40000410000 */
[--C-:B---3--:R-:W-:Y:S01]  /*bb00*/  FFMA.FTZ R138, R198, c[0x0][0x2d0], -R141.reuse ;  /* 0x0000b400c68a7a23 */ /* 0x108fe2000001088d */
[C---:B------:R-:W-:Y:S01]  /*bb10*/  HMMA.16816.F32 R40, R144.reuse, R148, R40 ;  /* 0x000000949028723c */ /* 0x040fe20000001828 */
[C---:B------:R-:W-:Y:S02]  /*bb20*/  FMUL.FTZ R96, R133.reuse, R96 ;  /* 0x0000006085607220 */ /* 0x040fe40000410000 */
[----:B------:R1:W3:Y:S01]  /*bb30*/  MUFU.EX2 R184, R138 ;  /* 0x0000008a00b87308 */ /* 0x0002e20000000800 */
[C---:B------:R-:W-:Y:S02]  /*bb40*/  FMUL.FTZ R97, R133.reuse, R97 ;  /* 0x0000006185617220 */ /* 0x040fe40000410000 */
[C---:B------:R-:W-:Y:S02]  /*bb50*/  FMUL.FTZ R98, R132.reuse, R98 ;  /* 0x0000006284627220 */ /* 0x040fe40000410000 */
[-C--:B------:R-:W-:Y:S01]  /*bb60*/  HMMA.16816.F32 R44, R144, R150.reuse, R44 ;  /* 0x00000096902c723c */ /* 0x080fe2000000182c */
[C---:B------:R-:W-:Y:S03]  /*bb70*/  FMUL.FTZ R99, R132.reuse, R99 ;  /* 0x0000006384637220 */ /* 0x040fe60000410000 */
[C---:B------:R-:W-:Y:S02]  /*bb80*/  FMUL.FTZ R100, R133.reuse, R100 ;  /* 0x0000006485647220 */ /* 0x040fe40000410000 */
[----:B------:R-:W-:Y:S02]  /*bb90*/  FMUL.FTZ R101, R133, R101 ;  /* 0x0000006585657220 */ /* 0x000fe40000410000 */
[C---:B------:R-:W-:Y:S01]  /*bba0*/  HMMA.16816.F32 R48, R192.reuse, R150, R48 ;  /* 0x00000096c030723c */ /* 0x040fe20000001830 */
[----:B------:R-:W4:Y:S03]  /*bbb0*/  LDSM.16.MT88.4 R148, [R225+0x1900] ;  /* 0x00190000e194783b */ /* 0x000f260000004200 */
[C---:B------:R-:W-:Y:S02]  /*bbc0*/  FMUL.FTZ R102, R132.reuse, R102 ;  /* 0x0000006684667220 */ /* 0x040fe40000410000 */
[----:B------:R-:W-:Y:S02]  /*bbd0*/  FMUL.FTZ R103, R132, R103 ;  /* 0x0000006784677220 */ /* 0x000fe40000410000 */
[-C--:B--2---:R-:W-:Y:S01]  /*bbe0*/  HMMA.16816.F32 R52, R192, R152.reuse, R52 ;  /* 0x00000098c034723c */ /* 0x084fe20000001834 */
[C---:B------:R-:W-:Y:S03]  /*bbf0*/  FMUL.FTZ R104, R2.reuse, R104 ;  /* 0x0000006802687220 */ /* 0x040fe60000410000 */
[--C-:B-1----:R-:W-:Y:S02]  /*bc00*/  FFMA.FTZ R138, R197, c[0x0][0x2d0], -R142.reuse ;  /* 0x0000b400c58a7a23 */ /* 0x102fe4000001088e */
[----:B------:R-:W-:Y:S02]  /*bc10*/  FMUL.FTZ R105, R2, R105 ;  /* 0x0000006902697220 */ /* 0x000fe40000410000 */
[C---:B------:R-:W-:Y:S01]  /*bc20*/  HMMA.16816.F32 R56, R144.reuse, R152, R56 ;  /* 0x000000989038723c */ /* 0x040fe20000001838 */
[----:B------:R1:W-:Y:S03]  /*bc30*/  MUFU.EX2 R182, R138 ;  /* 0x0000008a00b67308 */ /* 0x0003e60000000800 */
[C---:B------:R-:W-:Y:S02]  /*bc40*/  FMUL.FTZ R106, R0.reuse, R106 ;  /* 0x0000006a006a7220 */ /* 0x040fe40000410000 */
[----:B------:R-:W-:Y:S02]  /*bc50*/  FMUL.FTZ R107, R0, R107 ;  /* 0x0000006b006b7220 */ /* 0x000fe40000410000 */
[-C--:B------:R-:W-:Y:S01]  /*bc60*/  HMMA.16816.F32 R60, R144, R154.reuse, R60 ;  /* 0x0000009a903c723c */ /* 0x080fe2000000183c */
[C---:B------:R-:W-:Y:S03]  /*bc70*/  FMUL.FTZ R108, R2.reuse, R108 ;  /* 0x0000006c026c7220 */ /* 0x040fe60000410000 */
[----:B------:R-:W-:Y:S02]  /*bc80*/  FMUL.FTZ R109, R2, R109 ;  /* 0x0000006d026d7220 */ /* 0x000fe40000410000 */
[C---:B------:R-:W-:Y:S02]  /*bc90*/  FMUL.FTZ R110, R0.reuse, R110 ;  /* 0x0000006e006e7220 */ /* 0x040fe40000410000 */
[C---:B------:R-:W-:Y:S01]  /*bca0*/  HMMA.16816.F32 R64, R192.reuse, R154, R64 ;  /* 0x0000009ac040723c */ /* 0x040fe20000001840 */
[----:B------:R-:W2:Y:S03]  /*bcb0*/  LDSM.16.MT88.4 R152, [R226+0x1900] ;  /* 0x00190000e298783b */ /* 0x000ea60000004200 */
[----:B------:R-:W-:Y:S02]  /*bcc0*/  FMUL.FTZ R111, R0, R111 ;  /* 0x0000006f006f7220 */ /* 0x000fe40000410000 */
[C---:B------:R-:W-:Y:S02]  /*bcd0*/  FMUL.FTZ R112, R133.reuse, R112 ;  /* 0x0000007085707220 */ /* 0x040fe40000410000 */
[----:B------:R-:W-:Y:S01]  /*bce0*/  FMUL.FTZ R113, R133, R113 ;  /* 0x0000007185717220 */ /* 0x000fe20000410000 */
[-C--:B----4-:R-:W-:Y:S03]  /*bcf0*/  HMMA.16816.F32 R68, R192, R148.reuse, R68 ;  /* 0x00000094c044723c */ /* 0x090fe60000001844 */
[--C-:B-1----:R-:W-:Y:S02]  /*bd00*/  FFMA.FTZ R138, R199, c[0x0][0x2d0], -R142.reuse ;  /* 0x0000b400c78a7a23 */ /* 0x102fe4000001088e */
[C---:B------:R-:W-:Y:S02]  /*bd10*/  FMUL.FTZ R114, R132.reuse, R114 ;  /* 0x0000007284727220 */ /* 0x040fe40000410000 */
[----:B------:R1:W4:Y:S01]  /*bd20*/  MUFU.EX2 R185, R138 ;  /* 0x0000008a00b97308 */ /* 0x0003220000000800 */
[C---:B------:R-:W-:Y:S01]  /*bd30*/  HMMA.16816.F32 R72, R144.reuse, R148, R72 ;  /* 0x000000949048723c */ /* 0x040fe20000001848 */
[----:B------:R-:W-:Y:S03]  /*bd40*/  FMUL.FTZ R115, R132, R115 ;  /* 0x0000007384737220 */ /* 0x000fe60000410000 */
[C---:B------:R-:W-:Y:S02]  /*bd50*/  FMUL.FTZ R120, R2.reuse, R120 ;  /* 0x0000007802787220 */ /* 0x040fe40000410000 */
[----:B------:R-:W-:Y:S02]  /*bd60*/  FMUL.FTZ R121, R2, R121 ;  /* 0x0000007902797220 */ /* 0x000fe40000410000 */
[-C--:B------:R-:W-:Y:S01]  /*bd70*/  HMMA.16816.F32 R76, R144, R150.reuse, R76 ;  /* 0x00000096904c723c */ /* 0x080fe2000000184c */
[C---:B------:R-:W-:Y:S03]  /*bd80*/  FMUL.FTZ R122, R0.reuse, R122 ;  /* 0x0000007a007a7220 */ /* 0x040fe60000410000 */
[----:B------:R-:W-:Y:S02]  /*bd90*/  FMUL.FTZ R123, R0, R123 ;  /* 0x0000007b007b7220 */ /* 0x000fe40000410000 */
[C---:B------:R-:W-:Y:S02]  /*bda0*/  FMUL.FTZ R124, R2.reuse, R124 ;  /* 0x0000007c027c7220 */ /* 0x040fe40000410000 */
[C---:B------:R-:W-:Y:S01]  /*bdb0*/  HMMA.16816.F32 R80, R192.reuse, R150, R80 ;  /* 0x00000096c050723c */ /* 0x040fe20000001850 */
[----:B------:R-:W5:Y:S03]  /*bdc0*/  LDSM.16.MT88.4 R148, [R228+0x1900] ;  /* 0x00190000e494783b */ /* 0x000f660000004200 */
[----:B------:R-:W-:Y:S02]  /*bdd0*/  FMUL.FTZ R125, R2, R125 ;  /* 0x0000007d027d7220 */ /* 0x000fe40000410000 */
[----:B------:R-:W-:Y:S02]  /*bde0*/  FMUL.FTZ R126, R0, R126 ;  /* 0x0000007e007e7220 */ /* 0x000fe40000410000 */
[-C--:B--2---:R-:W-:Y:S01]  /*bdf0*/  HMMA.16816.F32 R84, R192, R152.reuse, R84 ;  /* 0x00000098c054723c */ /* 0x084fe20000001854 */
[--C-:B-1----:R-:W-:Y:S03]  /*be00*/  FFMA.FTZ R138, R202, c[0x0][0x2d0], -R141.reuse ;  /* 0x0000b400ca8a7a23 */ /* 0x102fe6000001088d */
[----:B------:R-:W-:Y:S01]  /*be10*/  FMUL.FTZ R127, R0, R127 ;  /* 0x0000007f007f7220 */ /* 0x000fe20000410000 */
[----:B------:R1:W-:Y:S01]  /*be20*/  MUFU.EX2 R187, R138 ;  /* 0x0000008a00bb7308 */ /* 0x0003e20000000800 */
[C---:B------:R-:W-:Y:S02]  /*be30*/  FMUL.FTZ R128, R133.reuse, R128 ;  /* 0x0000008085807220 */ /* 0x040fe40000410000 */
[C---:B------:R-:W-:Y:S01]  /*be40*/  HMMA.16816.F32 R88, R144.reuse, R152, R88 ;  /* 0x000000989058723c */ /* 0x040fe20000001858 */
[C---:B------:R-:W-:Y:S03]  /*be50*/  FMUL.FTZ R129, R133.reuse, R129 ;  /* 0x0000008185817220 */ /* 0x040fe60000410000 */
[C---:B------:R-:W-:Y:S02]  /*be60*/  FMUL.FTZ R130, R132.reuse, R130 ;  /* 0x0000008284827220 */ /* 0x040fe40000410000 */
[C---:B------:R-:W-:Y:S02]  /*be70*/  FMUL.FTZ R131, R132.reuse, R131 ;  /* 0x0000008384837220 */ /* 0x040fe40000410000 */
[-C--:B------:R-:W-:Y:S01]  /*be80*/  HMMA.16816.F32 R92, R144, R154.reuse, R92 ;  /* 0x0000009a905c723c */ /* 0x080fe2000000185c */
[C---:B------:R-:W-:Y:S03]  /*be90*/  FMUL.FTZ R116, R133.reuse, R116 ;  /* 0x0000007485747220 */ /* 0x040fe60000410000 */
[----:B------:R-:W-:Y:S02]  /*bea0*/  FMUL.FTZ R117, R133, R117 ;  /* 0x0000007585757220 */ /* 0x000fe40000410000 */
[C---:B------:R-:W-:Y:S02]  /*beb0*/  FMUL.FTZ R118, R132.reuse, R118 ;  /* 0x0000007684767220 */ /* 0x040fe40000410000 */
[C---:B------:R-:W-:Y:S01]  /*bec0*/  HMMA.16816.F32 R96, R192.reuse, R154, R96 ;  /* 0x0000009ac060723c */ /* 0x040fe20000001860 */
[----:B------:R-:W2:Y:S03]  /*bed0*/  LDSM.16.MT88.4 R152, [R227+0x1900] ;  /* 0x00190000e398783b */ /* 0x000ea60000004200 */
[----:B------:R-:W-:Y:S02]  /*bee0*/  FMUL.FTZ R119, R132, R119 ;  /* 0x0000007784777220 */ /* 0x000fe40000410000 */
[----:B-1----:R-:W-:Y:S02]  /*bef0*/  FFMA.FTZ R138, R204, c[0x0][0x2d0], -R141 ;  /* 0x0000b400cc8a7a23 */ /* 0x002fe4000001088d */
[-C--:B-----5:R-:W-:Y:S02]  /*bf00*/  HMMA.16816.F32 R100, R192, R148.reuse, R100 ;  /* 0x00000094c064723c */ /* 0x0a0fe40000001864 */
[----:B------:R1:W5:Y:S06]  /*bf10*/  MUFU.EX2 R170, R138 ;  /* 0x0000008a00aa7308 */ /* 0x00036c0000000800 */
[C---:B------:R-:W-:Y:S08]  /*bf20*/  HMMA.16816.F32 R104, R144.reuse, R148, R104 ;  /* 0x000000949068723c */ /* 0x040ff00000001868 */
[-C--:B------:R-:W-:Y:S08]  /*bf30*/  HMMA.16816.F32 R108, R144, R150.reuse, R108 ;  /* 0x00000096906c723c */ /* 0x080ff0000000186c */
[C---:B------:R-:W-:Y:S01]  /*bf40*/  HMMA.16816.F32 R112, R192.reuse, R150, R112 ;  /* 0x00000096c070723c */ /* 0x040fe20000001870 */
[--C-:B-1----:R-:W-:Y:S01]  /*bf50*/  FFMA.FTZ R138, R203, c[0x0][0x2d0], -R142.reuse ;  /* 0x0000b400cb8a7a23 */ /* 0x102fe2000001088e */
[----:B------:R-:W1:Y:S03]  /*bf60*/  LDSM.16.MT88.4 R148, [R225+0x900] ;  /* 0x00090000e194783b */ /* 0x000e660000004200 */
[----:B------:R3:W-:Y:S03]  /*bf70*/  MUFU.EX2 R188, R138 ;  /* 0x0000008a00bc7308 */ /* 0x0007e60000000800 */
[-C--:B--2---:R-:W-:Y:S08]  /*bf80*/  HMMA.16816.F32 R116, R192, R152.reuse, R116 ;  /* 0x00000098c074723c */ /* 0x084ff00000001874 */
[C---:B------:R-:W-:Y:S08]  /*bf90*/  HMMA.16816.F32 R120, R144.reuse, R152, R120 ;  /* 0x000000989078723c */ /* 0x040ff00000001878 */
[-C--:B------:R-:W-:Y:S01]  /*bfa0*/  HMMA.16816.F32 R124, R144, R154.reuse, R124 ;  /* 0x0000009a907c723c */ /* 0x080fe2000000187c */
[----:B---3--:R-:W-:Y:S06]  /*bfb0*/  FFMA.FTZ R138, R207, c[0x0][0x2d0], -R142 ;  /* 0x0000b400cf8a7a23 */ /* 0x008fec000001088e */
[----:B------:R-:W-:Y:S01]  /*bfc0*/  F2FP.PACK_AB R144, R184, R181 ;  /* 0x000000b5b890723e */ /* 0x000fe200000000ff */
[----:B------:R-:W-:Y:S01]  /*bfd0*/  HMMA.16816.F32 R128, R192, R154, R128 ;  /* 0x0000009ac080723c */ /* 0x000fe20000001880 */
[----:B------:R2:W3:Y:S03]  /*bfe0*/  MUFU.EX2 R169, R138 ;  /* 0x0000008a00a97308 */ /* 0x0004e60000000800 */
[----:B----4-:R-:W-:Y:S02]  /*bff0*/  F2FP.PACK_AB R145, R185, R182 ;  /* 0x000000b6b991723e */ /* 0x010fe400000000ff */
[----:B-----5:R-:W-:Y:S01]  /*c000*/  F2FP.PACK_AB R146, R170, R187 ;  /* 0x000000bbaa92723e */ /* 0x020fe200000000ff */
[--C-:B--2---:R-:W-:Y:S01]  /*c010*/  FFMA.FTZ R138, R205, c[0x0][0x2d0], -R143.reuse ;  /* 0x0000b400cd8a7a23 */ /* 0x104fe2000001088f */
[----:B---3--:R-:W-:Y:S03]  /*c020*/  F2FP.PACK_AB R147, R169, R188 ;  /* 0x000000bca993723e */ /* 0x008fe600000000ff */
[----:B------:R2:W-:Y:S04]  /*c030*/  MUFU.EX2 R183, R138 ;  /* 0x0000008a00b77308 */ /* 0x0005e80000000800 */
[-C--:B-1----:R-:W-:Y:S01]  /*c040*/  HMMA.16816.F32 R4, R144, R148.reuse, R4 ;  /* 0x000000949004723c */ /* 0x082fe20000001804 */
[--C-:B--2---:R-:W-:Y:S05]  /*c050*/  FFMA.FTZ R138, R208, c[0x0][0x2d0], -R143.reuse ;  /* 0x0000b400d08a7a23 */ /* 0x104fea000001088f */
[----:B------:R1:W2:Y:S02]  /*c060*/  MUFU.EX2 R186, R138 ;  /* 0x0000008a00ba7308 */ /* 0x0002a40000000800 */
[--C-:B-1----:R-:W-:Y:S01]  /*c070*/  FFMA.FTZ R138, R210, c[0x0][0x2d0], -R143.reuse ;  /* 0x0000b400d28a7a23 */ /* 0x102fe2000001088f */
[----:B--2---:R-:W-:Y:S07]  /*c080*/  F2FP.PACK_AB R152, R186, R183 ;  /* 0x000000b7ba98723e */ /* 0x004fee00000000ff */
[----:B------:R1:W-:Y:S02]  /*c090*/  MUFU.EX2 R222, R138 ;  /* 0x0000008a00de7308 */ /* 0x0003e40000000800 */
[----:B-1----:R-:W-:Y:S08]  /*c0a0*/  FFMA.FTZ R138, R211, c[0x0][0x2d0], -R143 ;  /* 0x0000b400d38a7a23 */ /* 0x002ff0000001088f */
[----:B------:R1:W2:Y:S02]  /*c0b0*/  MUFU.EX2 R221, R138 ;  /* 0x0000008a00dd7308 */ /* 0x0002a40000000800 */
[--C-:B-1----:R-:W-:Y:S01]  /*c0c0*/  FFMA.FTZ R138, R200, c[0x0][0x2d0], -R134.reuse ;  /* 0x0000b400c88a7a23 */ /* 0x102fe20000010886 */
[----:B--2---:R-:W-:Y:S07]  /*c0d0*/  F2FP.PACK_AB R154, R221, R222 ;  /* 0x000000dedd9a723e */ /* 0x004fee00000000ff */
[----:B------:R1:W-:Y:S02]  /*c0e0*/  MUFU.EX2 R200, R138 ;  /* 0x0000008a00c87308 */ /* 0x0003e40000000800 */
[--C-:B-1----:R-:W-:Y:S08]  /*c0f0*/  FFMA.FTZ R138, R201, c[0x0][0x2d0], -R134.reuse ;  /* 0x0000b400c98a7a23 */ /* 0x102ff00000010886 */
[----:B------:R1:W2:Y:S02]  /*c100*/  MUFU.EX2 R199, R138 ;  /* 0x0000008a00c77308 */ /* 0x0002a40000000800 */
[--C-:B-1----:R-:W-:Y:S01]  /*c110*/  FFMA.FTZ R138, R206, c[0x0][0x2d0], -R134.reuse ;  /* 0x0000b400ce8a7a23 */ /* 0x102fe20000010886 */
[----:B--2---:R-:W-:Y:S07]  /*c120*/  F2FP.PACK_AB R153, R199, R200 ;  /* 0x000000c8c799723e */ /* 0x004fee00000000ff */
[----:B------:R1:W-:Y:S02]  /*c130*/  MUFU.EX2 R198, R138 ;  /* 0x0000008a00c67308 */ /* 0x0003e40000000800 */
[----:B-1----:R-:W-:Y:S08]  /*c140*/  FFMA.FTZ R138, R209, c[0x0][0x2d0], -R134 ;  /* 0x0000b400d18a7a23 */ /* 0x002ff00000010886 */
[----:B------:R1:W2:Y:S02]  /*c150*/  MUFU.EX2 R197, R138 ;  /* 0x0000008a00c57308 */ /* 0x0002a40000000800 */
[--C-:B-1----:R-:W-:Y:S01]  /*c160*/  FFMA.FTZ R138, R244, c[0x0][0x2d0], -R141.reuse ;  /* 0x0000b400f48a7a23 */ /* 0x102fe2000001088d */
[----:B--2---:R-:W-:Y:S02]  /*c170*/  F2FP.PACK_AB R155, R197, R198 ;  /* 0x000000c6c59b723e */ /* 0x004fe400000000ff */
[----:B------:R-:W-:Y:S05]  /*c180*/  MOV R244, R169 ;  /* 0x000000a900f47202 */ /* 0x000fea0000000f00 */
[----:B------:R1:W-:Y:S01]  /*c190*/  MUFU.EX2 R211, R138 ;  /* 0x0000008a00d37308 */ /* 0x0003e20000000800 */
[C---:B------:R-:W-:Y:S08]  /*c1a0*/  HMMA.16816.F32 R8, R152.reuse, R148, R8 ;  /* 0x000000949808723c */ /* 0x040ff00000001808 */
[-C--:B------:R-:W-:Y:S08]  /*c1b0*/  HMMA.16816.F32 R12, R152, R150.reuse, R12 ;  /* 0x00000096980c723c */ /* 0x080ff0000000180c */
[C---:B------:R-:W-:Y:S01]  /*c1c0*/  HMMA.16816.F32 R16, R144.reuse, R150, R16 ;  /* 0x000000969010723c */ /* 0x040fe20000001810 */
[----:B------:R-:W2:Y:S03]  /*c1d0*/  LDSM.16.MT88.4 R148, [R225+0x2100] ;  /* 0x00210000e194783b */ /* 0x000ea60000004200 */
[--C-:B-1----:R-:W-:Y:S01]  /*c1e0*/  FFMA.FTZ R138, R246, c[0x0][0x2d0], -R141.reuse ;  /* 0x0000b400f68a7a23 */ /* 0x102fe2000001088d */
[----:B------:R-:W-:Y:S03]  /*c1f0*/  MOV R246, R170 ;  /* 0x000000aa00f67202 */ /* 0x000fe60000000f00 */
[-C--:B------:R-:W-:Y:S01]  /*c200*/  HMMA.16816.F32 R20, R144, R156.reuse, R20 ;  /* 0x0000009c9014723c */ /* 0x080fe20000001814 */
[----:B------:R1:W-:Y:S07]  /*c210*/  MUFU.EX2 R220, R138 ;  /* 0x0000008a00dc7308 */ /* 0x0003ee0000000800 */
[C---:B------:R-:W-:Y:S08]  /*c220*/  HMMA.16816.F32 R24, R152.reuse, R156, R24 ;  /* 0x0000009c9818723c */ /* 0x040ff00000001818 */
[-C--:B------:R-:W-:Y:S08]  /*c230*/  HMMA.16816.F32 R28, R152, R158.reuse, R28 ;  /* 0x0000009e981c723c */ /* 0x080ff0000000181c */
[C---:B------:R-:W-:Y:S01]  /*c240*/  HMMA.16816.F32 R32, R144.reuse, R158, R32 ;  /* 0x0000009e9020723c */ /* 0x040fe20000001820 */
[--C-:B-1----:R-:W-:Y:S01]  /*c250*/  FFMA.FTZ R138, R219, c[0x0][0x2d0], -R142.reuse ;  /* 0x0000b400db8a7a23 */ /* 0x102fe2000001088e */
[----:B------:R-:W1:Y:S02]  /*c260*/  LDSM.16.MT88.4 R156, [R226+0x2100] ;  /* 0x00210000e29c783b */ /* 0x000e640000004200 */
[----:B------:R-:W-:Y:S01]  /*c270*/  MOV R219, R188 ;  /* 0x000000bc00db7202 */ /* 0x000fe20000000f00 */
[----:B------:R3:W-:Y:S03]  /*c280*/  MUFU.EX2 R210, R138 ;  /* 0x0000008a00d27308 */ /* 0x0007e60000000800 */
[-C--:B------:R-:W-:Y:S08]  /*c290*/  HMMA.16816.F32 R36, R144, R160.reuse, R36 ;  /* 0x000000a09024723c */ /* 0x080ff00000001824 */
[C---:B------:R-:W-:Y:S08]  /*c2a0*/  HMMA.16816.F32 R40, R152.reuse, R160, R40 ;  /* 0x000000a09828723c */ /* 0x040ff00000001828 */
[-C--:B------:R-:W-:Y:S01]  /*c2b0*/  HMMA.16816.F32 R44, R152, R162.reuse, R44 ;  /* 0x000000a2982c723c */ /* 0x080fe2000000182c */
[--C-:B---3--:R-:W-:Y:S03]  /*c2c0*/  FFMA.FTZ R138, R223, c[0x0][0x2d0], -R142.reuse ;  /* 0x0000b400df8a7a23 */ /* 0x108fe6000001088e */
[----:B------:R-:W-:Y:S04]  /*c2d0*/  MOV R223, R187 ;  /* 0x000000bb00df7202 */ /* 0x000fe80000000f00 */
[C---:B------:R-:W-:Y:S01]  /*c2e0*/  HMMA.16816.F32 R48, R144.reuse, R162, R48 ;  /* 0x000000a29030723c */ /* 0x040fe20000001830 */
[----:B------:R3:W4:Y:S01]  /*c2f0*/  MUFU.EX2 R209, R138 ;  /* 0x0000008a00d17308 */ /* 0x0007220000000800 */
[----:B------:R-:W5:Y:S06]  /*c300*/  LDSM.16.MT88.4 R160, [R228+0x2100] ;  /* 0x00210000e4a0783b */ /* 0x000f6c0000004200 */
[-C--:B------:R-:W-:Y:S08]  /*c310*/  HMMA.16816.F32 R52, R144, R164.reuse, R52 ;  /* 0x000000a49034723c */ /* 0x080ff00000001834 */
[C---:B------:R-:W-:Y:S08]  /*c320*/  HMMA.16816.F32 R56, R152.reuse, R164, R56 ;  /* 0x000000a49838723c */ /* 0x040ff00000001838 */
[-C--:B------:R-:W-:Y:S01]  /*c330*/  HMMA.16816.F32 R60, R152, R166.reuse, R60 ;  /* 0x000000a6983c723c */ /* 0x080fe2000000183c */
[--C-:B---3--:R-:W-:Y:S03]  /*c340*/  FFMA.FTZ R138, R190, c[0x0][0x2d0], -R141.reuse ;  /* 0x0000b400be8a7a23 */ /* 0x108fe6000001088d */
[----:B------:R-:W-:Y:S01]  /*c350*/  FFMA.FTZ R141, R189, c[0x0][0x2d0], -R141 ;  /* 0x0000b400bd8d7a23 */ /* 0x000fe2000001088d */
[----:B------:R3:W-:Y:S01]  /*c360*/  MUFU.EX2 R208, R138 ;  /* 0x0000008a00d07308 */ /* 0x0007e20000000800 */
[----:B------:R-:W-:Y:S02]  /*c370*/  LDSM.16.MT88.4 R188, [R228+0x1100] ;  /* 0x00110000e4bc783b */ /* 0x000fe40000004200 */
[C---:B------:R-:W-:Y:S07]  /*c380*/  HMMA.16816.F32 R64, R144.reuse, R166, R64 ;  /* 0x000000a69040723c */ /* 0x040fee0000001840 */
[----:B------:R4:W1:Y:S01]  /*c390*/  MUFU.EX2 R207, R141 ;  /* 0x0000008d00cf7308 */ /* 0x0008620000000800 */
[-C--:B--2---:R-:W-:Y:S08]  /*c3a0*/  HMMA.16816.F32 R68, R144, R148.reuse, R68 ;  /* 0x000000949044723c */ /* 0x084ff00000001844 */
[C---:B------:R-:W-:Y:S01]  /*c3b0*/  HMMA.16816.F32 R72, R152.reuse, R148, R72 ;  /* 0x000000949848723c */ /* 0x040fe20000001848 */
[--C-:B---3--:R-:W-:Y:S03]  /*c3c0*/  FFMA.FTZ R138, R249, c[0x0][0x2d0], -R142.reuse ;  /* 0x0000b400f98a7a23 */ /* 0x108fe6000001088e */
[----:B------:R-:W-:Y:S01]  /*c3d0*/  MOV R249, R186 ;  /* 0x000000ba00f97202 */ /* 0x000fe20000000f00 */
[----:B------:R-:W-:Y:S03]  /*c3e0*/  FFMA.FTZ R142, R251, c[0x0][0x2d0], -R142 ;  /* 0x0000b400fb8e7a23 */ /* 0x000fe6000001088e */
[-C--:B------:R-:W-:Y:S01]  /*c3f0*/  HMMA.16816.F32 R76, R152, R150.reuse, R76 ;  /* 0x00000096984c723c */ /* 0x080fe2000000184c */
[----:B------:R2:W-:Y:S03]  /*c400*/  MUFU.EX2 R206, R138 ;  /* 0x0000008a00ce7308 */ /* 0x0005e60000000800 */
[----:B------:R-:W-:Y:S02]  /*c410*/  MOV R251, R185 ;  /* 0x000000b900fb7202 */ /* 0x000fe40000000f00 */
[----:B----4-:R-:W-:Y:S02]  /*c420*/  F2FP.PACK_AB R141, R209, R210 ;  /* 0x000000d2d18d723e */ /* 0x010fe400000000ff */
[C---:B------:R-:W-:Y:S01]  /*c430*/  HMMA.16816.F32 R80, R144.reuse, R150, R80 ;  /* 0x000000969050723c */ /* 0x040fe20000001850 */
[----:B------:R-:W3:Y:S02]  /*c440*/  LDSM.16.MT88.4 R148, [R227+0x2100] ;  /* 0x00210000e394783b */ /* 0x000ee40000004200 */
[----:B------:R4:W-:Y:S05]  /*c450*/  MUFU.EX2 R205, R142 ;  /* 0x0000008e00cd7308 */ /* 0x0009ea0000000800 */
[-C--:B-1----:R-:W-:Y:S08]  /*c460*/  HMMA.16816.F32 R84, R144, R156.reuse, R84 ;  /* 0x0000009c9054723c */ /* 0x082ff00000001854 */
[C---:B------:R-:W-:Y:S01]  /*c470*/  HMMA.16816.F32 R88, R152.reuse, R156, R88 ;  /* 0x0000009c9858723c */ /* 0x040fe20000001858 */
[--C-:B--2---:R-:W-:Y:S03]  /*c480*/  FFMA.FTZ R138, R245, c[0x0][0x2d0], -R143.reuse ;  /* 0x0000b400f58a7a23 */ /* 0x104fe6000001088f */
[----:B------:R-:W-:Y:S01]  /*c490*/  MOV R245, R184 ;  /* 0x000000b800f57202 */ /* 0x000fe20000000f00 */
[----:B------:R1:W-:Y:S03]  /*c4a0*/  MUFU.EX2 R204, R138 ;  /* 0x0000008a00cc7308 */ /* 0x0003e60000000800 */
[-C--:B------:R-:W-:Y:S01]  /*c4b0*/  HMMA.16816.F32 R92, R152, R158.reuse, R92 ;  /* 0x0000009e985c723c */ /* 0x080fe2000000185c */
[----:B----4-:R-:W-:Y:S07]  /*c4c0*/  F2FP.PACK_AB R142, R207, R208 ;  /* 0x000000d0cf8e723e */ /* 0x010fee00000000ff */
[C---:B------:R-:W-:Y:S01]  /*c4d0*/  HMMA.16816.F32 R96, R144.reuse, R158, R96 ;  /* 0x0000009e9060723c */ /* 0x040fe20000001860 */
[----:B------:R-:W2:Y:S07]  /*c4e0*/  LDSM.16.MT88.4 R156, [R225+0x1100] ;  /* 0x00110000e19c783b */ /* 0x000eae0000004200 */
[-C--:B-----5:R-:W-:Y:S01]  /*c4f0*/  HMMA.16816.F32 R100, R144, R160.reuse, R100 ;  /* 0x000000a09064723c */ /* 0x0a0fe20000001864 */
[--C-:B-1----:R-:W-:Y:S03]  /*c500*/  FFMA.FTZ R138, R247, c[0x0][0x2d0], -R143.reuse ;  /* 0x0000b400f78a7a23 */ /* 0x102fe6000001088f */
[----:B------:R-:W-:Y:S04]  /*c510*/  MOV R247, R183 ;  /* 0x000000b700f77202 */ /* 0x000fe80000000f00 */
[C---:B------:R-:W-:Y:S01]  /*c520*/  HMMA.16816.F32 R104, R152.reuse, R160, R104 ;  /* 0x000000a09868723c */ /* 0x040fe20000001868 */
[----:B------:R1:W4:Y:S07]  /*c530*/  MUFU.EX2 R203, R138 ;  /* 0x0000008a00cb7308 */ /* 0x00032e0000000800 */
[-C--:B------:R-:W-:Y:S08]  /*c540*/  HMMA.16816.F32 R108, R152, R162.reuse, R108 ;  /* 0x000000a2986c723c */ /* 0x080ff0000000186c */
[C---:B------:R-:W-:Y:S08]  /*c550*/  HMMA.16816.F32 R112, R144.reuse, R162, R112 ;  /* 0x000000a29070723c */ /* 0x040ff00000001870 */
[-C--:B---3--:R-:W-:Y:S01]  /*c560*/  HMMA.16816.F32 R116, R144, R148.reuse, R116 ;  /* 0x000000949074723c */ /* 0x088fe20000001874 */
[--C-:B-1----:R-:W-:Y:S03]  /*c570*/  FFMA.FTZ R138, R248, c[0x0][0x2d0], -R143.reuse ;  /* 0x0000b400f88a7a23 */ /* 0x102fe6000001088f */
[----:B------:R-:W-:Y:S01]  /*c580*/  FFMA.FTZ R143, R250, c[0x0][0x2d0], -R143 ;  /* 0x0000b400fa8f7a23 */ /* 0x000fe2000001088f */
[----:B------:R1:W-:Y:S01]  /*c590*/  MUFU.EX2 R202, R138 ;  /* 0x0000008a00ca7308 */ /* 0x0003e20000000800 */
[----:B------:R-:W-:Y:S02]  /*c5a0*/  MOV R248, R182 ;  /* 0x000000b600f87202 */ /* 0x000fe40000000f00 */
[C---:B------:R-:W-:Y:S01]  /*c5b0*/  HMMA.16816.F32 R120, R152.reuse, R148, R120 ;  /* 0x000000949878723c */ /* 0x040fe20000001878 */
[----:B------:R-:W-:Y:S03]  /*c5c0*/  MOV R182, R175 ;  /* 0x000000af00b67202 */ /* 0x000fe60000000f00 */
[----:B------:R-:W-:Y:S02]  /*c5d0*/  MOV R250, R181 ;  /* 0x000000b500fa7202 */ /* 0x000fe40000000f00 */
[----:B------:R-:W-:Y:S01]  /*c5e0*/  MOV R181, R174 ;  /* 0x000000ae00b57202 */ /* 0x000fe20000000f00 */
[----:B------:R3:W5:Y:S01]  /*c5f0*/  MUFU.EX2 R201, R143 ;  /* 0x0000008f00c97308 */ /* 0x0007620000000800 */
[-C--:B------:R-:W-:Y:S01]  /*c600*/  HMMA.16816.F32 R124, R152, R150.reuse, R124 ;  /* 0x00000096987c723c */ /* 0x080fe2000000187c */
[----:B----4-:R-:W-:Y:S07]  /*c610*/  F2FP.PACK_AB R192, R203, R204 ;  /* 0x000000cccbc0723e */ /* 0x010fee00000000ff */
[----:B------:R-:W-:Y:S01]  /*c620*/  HMMA.16816.F32 R128, R144, R150, R128 ;  /* 0x000000969080723c */ /* 0x000fe20000001880 */
[--C-:B-1----:R-:W-:Y:S03]  /*c630*/  FFMA.FTZ R138, R212, c[0x0][0x2d0], -R134.reuse ;  /* 0x0000b400d48a7a23 */ /* 0x102fe60000010886 */
[----:B------:R-:W-:Y:S02]  /*c640*/  MOV R212, R139 ;  /* 0x0000008b00d47202 */ /* 0x000fe40000000f00 */
[----:B------:R1:W-:Y:S01]  /*c650*/  MUFU.EX2 R139, R138 ;  /* 0x0000008a008b7308 */ /* 0x0003e20000000800 */
[----:B---3--:R-:W-:Y:S02]  /*c660*/  F2FP.PACK_AB R143, R205, R206 ;  /* 0x000000cecd8f723e */ /* 0x008fe400000000ff */
[----:B-----5:R-:W-:Y:S03]  /*c670*/  F2FP.PACK_AB R194, R201, R202 ;  /* 0x000000cac9c2723e */ /* 0x020fe600000000ff */
[--C-:B-1----:R-:W-:Y:S01]  /*c680*/  FFMA.FTZ R138, R214, c[0x0][0x2d0], -R134.reuse ;  /* 0x0000b400d68a7a23 */ /* 0x102fe20000010886 */
[----:B------:R-:W-:Y:S02]  /*c690*/  MOV R214, R180 ;  /* 0x000000b400d67202 */ /* 0x000fe40000000f00 */
[----:B------:R-:W-:Y:S01]  /*c6a0*/  MOV R180, R173 ;  /* 0x000000ad00b47202 */ /* 0x000fe20000000f00 */
[----:B------:R1:W3:Y:S02]  /*c6b0*/  MUFU.EX2 R196, R138 ;  /* 0x0000008a00c47308 */ /* 0x0002e40000000800 */
[--C-:B-1----:R-:W-:Y:S01]  /*c6c0*/  FFMA.FTZ R138, R213, c[0x0][0x2d0], -R134.reuse ;  /* 0x0000b400d58a7a23 */ /* 0x102fe20000010886 */
[----:B------:R-:W-:Y:S01]  /*c6d0*/  MOV R213, R179 ;  /* 0x000000b300d57202 */ /* 0x000fe20000000f00 */
[----:B------:R-:W-:Y:S01]  /*c6e0*/  FFMA.FTZ R134, R140, c[0x0][0x2d0], -R134 ;  /* 0x0000b4008c867a23 */ /* 0x000fe20000010886 */
[----:B------:R-:W-:Y:S02]  /*c6f0*/  MOV R179, R172 ;  /* 0x000000ac00b37202 */ /* 0x000fe40000000f00 */
[----:B------:R-:W1:Y:S03]  /*c700*/  LDSM.16.MT88.4 R172, [R226+0x1100] ;  /* 0x00110000e2ac783b */ /* 0x000e660000004200 */
[----:B------:R-:W-:Y:S01]  /*c710*/  MUFU.EX2 R138, R138 ;  /* 0x0000008a008a7308 */ /* 0x000fe20000000800 */
[----:B------:R-:W-:Y:S02]  /*c720*/  F2FP.PACK_AB R140, R220, R211 ;  /* 0x000000d3dc8c723e */ /* 0x000fe400000000ff */
[----:B---3--:R-:W-:Y:S05]  /*c730*/  F2FP.PACK_AB R193, R196, R139 ;  /* 0x0000008bc4c1723e */ /* 0x008fea00000000ff */
[-C--:B--2---:R-:W-:Y:S01]  /*c740*/  HMMA.16816.F32 R144, R140, R156.reuse, R4 ;  /* 0x0000009c8c90723c */ /* 0x084fe20000001804 */
[----:B------:R-:W2:Y:S01]  /*c750*/  LDSM.16.MT88.4 R4, [R227+0x1100] ;  /* 0x00110000e304783b */ /* 0x000ea20000004200 */
[----:B------:R-:W3:Y:S02]  /*c760*/  MUFU.EX2 R134, R134 ;  /* 0x0000008600867308 */ /* 0x000ee40000000800 */
[----:B---3--:R-:W-:Y:S07]  /*c770*/  F2FP.PACK_AB R195, R134, R138 ;  /* 0x0000008a86c3723e */ /* 0x008fee00000000ff */
[C---:B------:R-:W-:Y:S01]  /*c780*/  HMMA.16816.F32 R148, R192.reuse, R156, R8 ;  /* 0x0000009cc094723c */ /* 0x040fe20000001808 */
[----:B------:R-:W3:Y:S07]  /*c790*/  LDSM.16.MT88.4 R8, [R225+0x2900] ;  /* 0x00290000e108783b */ /* 0x000eee0000004200 */
[-C--:B------:R-:W-:Y:S01]  /*c7a0*/  HMMA.16816.F32 R152, R192, R158.reuse, R12 ;  /* 0x0000009ec098723c */ /* 0x080fe2000000180c */
[----:B------:R-:W4:Y:S07]  /*c7b0*/  LDSM.16.MT88.4 R12, [R226+0x2900] ;  /* 0x00290000e20c783b */ /* 0x000f2e0000004200 */
[C---:B------:R-:W-:Y:S01]  /*c7c0*/  HMMA.16816.F32 R156, R140.reuse, R158, R16 ;  /* 0x0000009e8c9c723c */ /* 0x040fe20000001810 */
[----:B------:R-:W2:Y:S07]  /*c7d0*/  LDSM.16.MT88.4 R16, [R228+0x2900] ;  /* 0x00290000e410783b */ /* 0x000eae0000004200 */
[-C--:B-1----:R-:W-:Y:S01]  /*c7e0*/  HMMA.16816.F32 R160, R140, R172.reuse, R20 ;  /* 0x000000ac8ca0723c */ /* 0x082fe20000001814 */
[----:B------:R-:W5:Y:S06]  /*c7f0*/  LDL.LU R23, [R1+0x2c] ;  /* 0x00002c0001177983 */ /* 0x000f6c0000300800 */
[----:B------:R-:W-:Y:S01]  /*c800*/  MOV R22, R182 ;  /* 0x000000b600167202 */ /* 0x000fe20000000f00 */
[C---:B------:R-:W-:Y:S01]  /*c810*/  HMMA.16816.F32 R164, R192.reuse, R172, R24 ;  /* 0x000000acc0a4723c */ /* 0x040fe20000001818 */
[----:B------:R-:W5:Y:S03]  /*c820*/  LDL.LU R24, [R1+0x28] ;  /* 0x0000280001187983 */ /* 0x000f660000300800 */
[----:B------:R-:W-:Y:S02]  /*c830*/  MOV R21, R181 ;  /* 0x000000b500157202 */ /* 0x000fe40000000f00 */
[----:B------:R-:W-:Y:S02]  /*c840*/  MOV R20, R180 ;  /* 0x000000b400147202 */ /* 0x000fe40000000f00 */
[----:B------:R-:W-:Y:S04]  /*c850*/  MOV R25, R171 ;  /* 0x000000ab00197202 */ /* 0x000fe80000000f00 */
[----:B------:R-:W-:Y:S02]  /*c860*/  MOV R26, R168 ;  /* 0x000000a8001a7202 */ /* 0x000fe40000000f00 */
[-C--:B------:R-:W-:Y:S01]  /*c870*/  HMMA.16816.F32 R168, R192, R174.reuse, R28 ;  /* 0x000000aec0a8723c */ /* 0x080fe2000000181c */
[----:B------:R-:W5:Y:S01]  /*c880*/  LDL.LU R29, [R1+0x20] ;  /* 0x00002000011d7983 */ /* 0x000f620000300800 */
[----:B------:R-:W-:Y:S03]  /*c890*/  MOV R27, R179 ;  /* 0x000000b3001b7202 */ /* 0x000fe60000000f00 */
[----:B------:R-:W5:Y:S02]  /*c8a0*/  LDL.LU R28, [R1+0x24] ;  /* 0x00002400011c7983 */ /* 0x000f640000300800 */
[----:B------:R-:W-:Y:S01]  /*c8b0*/  MOV R30, R178 ;  /* 0x000000b2001e7202 */ /* 0x000fe20000000f00 */
[C---:B------:R-:W-:Y:S01]  /*c8c0*/  HMMA.16816.F32 R172, R140.reuse, R174, R32 ;  /* 0x000000ae8cac723c */ /* 0x040fe20000001820 */
[----:B------:R-:W-:Y:S06]  /*c8d0*/  MOV R31, R177 ;  /* 0x000000b1001f7202 */ /* 0x000fec0000000f00 */
[----:B------:R-:W-:Y:S02]  /*c8e0*/  MOV R35, R176 ;  /* 0x000000b000237202 */ /* 0x000fe40000000f00 */
[-C--:B------:R-:W-:Y:S08]  /*c8f0*/  HMMA.16816.F32 R176, R140, R188.reuse, R36 ;  /* 0x000000bc8cb0723c */ /* 0x080ff00000001824 */
[C---:B------:R-:W-:Y:S08]  /*c900*/  HMMA.16816.F32 R180, R192.reuse, R188, R40 ;  /* 0x000000bcc0b4723c */ /* 0x040ff00000001828 */
[-C--:B------:R-:W-:Y:S08]  /*c910*/  HMMA.16816.F32 R184, R192, R190.reuse, R44 ;  /* 0x000000bec0b8723c */ /* 0x080ff0000000182c */
[C---:B------:R-:W-:Y:S08]  /*c920*/  HMMA.16816.F32 R188, R140.reuse, R190, R48 ;  /* 0x000000be8cbc723c */ /* 0x040ff00000001830 */
[-C--:B--2---:R-:W-:Y:S08]  /*c930*/  HMMA.16816.F32 R52, R140, R4.reuse, R52 ;  /* 0x000000048c34723c */ /* 0x084ff00000001834 */
[C---:B------:R-:W-:Y:S08]  /*c940*/  HMMA.16816.F32 R56, R192.reuse, R4, R56 ;  /* 0x00000004c038723c */ /* 0x040ff00000001838 */
[-C--:B------:R-:W-:Y:S08]  /*c950*/  HMMA.16816.F32 R60, R192, R6.reuse, R60 ;  /* 0x00000006c03c723c */ /* 0x080ff0000000183c */
[C---:B------:R-:W-:Y:S01]  /*c960*/  HMMA.16816.F32 R64, R140.reuse, R6, R64 ;  /* 0x000000068c40723c */ /* 0x040fe20000001840 */
[----:B------:R-:W1:Y:S07]  /*c970*/  LDSM.16.MT88.4 R4, [R227+0x2900] ;  /* 0x00290000e304783b */ /* 0x000e6e0000004200 */
[-C--:B---3--:R-:W-:Y:S08]  /*c980*/  HMMA.16816.F32 R68, R140, R8.reuse, R68 ;  /* 0x000000088c44723c */ /* 0x088ff00000001844 */
[C---:B------:R-:W-:Y:S08]  /*c990*/  HMMA.16816.F32 R72, R192.reuse, R8, R72 ;  /* 0x00000008c048723c */ /* 0x040ff00000001848 */
[-C--:B------:R-:W-:Y:S08]  /*c9a0*/  HMMA.16816.F32 R76, R192, R10.reuse, R76 ;  /* 0x0000000ac04c723c */ /* 0x080ff0000000184c */
[C---:B------:R-:W-:Y:S08]  /*c9b0*/  HMMA.16816.F32 R80, R140.reuse, R10, R80 ;  /* 0x0000000a8c50723c */ /* 0x040ff00000001850 */
[-C--:B----4-:R-:W-:Y:S08]  /*c9c0*/  HMMA.16816.F32 R84, R140, R12.reuse, R84 ;  /* 0x0000000c8c54723c */ /* 0x090ff00000001854 */
[C---:B------:R-:W-:Y:S08]  /*c9d0*/  HMMA.16816.F32 R88, R192.reuse, R12, R88 ;  /* 0x0000000cc058723c */ /* 0x040ff00000001858 */
[-C--:B------:R-:W-:Y:S08]  /*c9e0*/  HMMA.16816.F32 R92, R192, R14.reuse, R92 ;  /* 0x0000000ec05c723c */ /* 0x080ff0000000185c */
[C---:B------:R-:W-:Y:S08]  /*c9f0*/  HMMA.16816.F32 R96, R140.reuse, R14, R96 ;  /* 0x0000000e8c60723c */ /* 0x040ff00000001860 */
[-C--:B------:R-:W-:Y:S08]  /*ca00*/  HMMA.16816.F32 R100, R140, R16.reuse, R100 ;  /* 0x000000108c64723c */ /* 0x080ff00000001864 */
[C---:B------:R-:W-:Y:S08]  /*ca10*/  HMMA.16816.F32 R104, R192.reuse, R16, R104 ;  /* 0x00000010c068723c */ /* 0x040ff00000001868 */
[-C--:B------:R-:W-:Y:S08]  /*ca20*/  HMMA.16816.F32 R108, R192, R18.reuse, R108 ;  /* 0x00000012c06c723c */ /* 0x080ff0000000186c */
[C---:B------:R-:W-:Y:S08]  /*ca30*/  HMMA.16816.F32 R112, R140.reuse, R18, R112 ;  /* 0x000000128c70723c */ /* 0x040ff00000001870 */
[-C--:B-1----:R-:W-:Y:S08]  /*ca40*/  HMMA.16816.F32 R116, R140, R4.reuse, R116 ;  /* 0x000000048c74723c */ /* 0x082ff00000001874 */
[C---:B------:R-:W-:Y:S08]  /*ca50*/  HMMA.16816.F32 R120, R192.reuse, R4, R120 ;  /* 0x00000004c078723c */ /* 0x040ff00000001878 */
[-C--:B------:R-:W-:Y:S08]  /*ca60*/  HMMA.16816.F32 R124, R192, R6.reuse, R124 ;  /* 0x00000006c07c723c */ /* 0x080ff0000000187c */
[----:B------:R-:W-:Y:S01]  /*ca70*/  HMMA.16816.F32 R128, R140, R6, R128 ;  /* 0x000000068c80723c */ /* 0x000fe20000001880 */
[----:B-----5:R-:W-:Y:S04]  /*ca80*/  FFMA.FTZ R8, R2, R24, R31 ;  /* 0x0000001802087223 */ /* 0x020fe8000001001f */
[----:B------:R-:W-:Y:S04]  /*ca90*/  FADD.FTZ R8, R27, R8 ;  /* 0x000000081b087221 */ /* 0x000fe80000010000 */
[----:B------:R-:W-:Y:S03]  /*caa0*/  FADD.FTZ R9, R22, R8 ;  /* 0x0000000816097221 */ /* 0x000fe60000010000 */
[----:B------:R-:W-:Y:S02]  /*cab0*/  FFMA.FTZ R8, R0, R23, R215 ;  /* 0x0000001700087223 */ /* 0x000fe400000100d7 */
[----:B------:R-:W-:Y:S02]  /*cac0*/  FADD.FTZ R0, R212, R9 ;  /* 0x00000009d4007221 */ /* 0x000fe40000010000 */
[----:B------:R-:W-:Y:S02]  /*cad0*/  FFMA.FTZ R133, R133, R29, R35 ;  /* 0x0000001d85857223 */ /* 0x000fe40000010023 */
[----:B------:R-:W-:Y:S02]  /*cae0*/  FADD.FTZ R8, R216, R8 ;  /* 0x00000008d8087221 */ /* 0x000fe40000010000 */
[----:B------:R-:W-:Y:S02]  /*caf0*/  FFMA.FTZ R132, R132, R28, R30 ;  /* 0x0000001c84847223 */ /* 0x000fe4000001001e */
[----:B------:R-:W-:Y:S02]  /*cb00*/  FADD.FTZ R2, R25, R133 ;  /* 0x0000008519027221 */ /* 0x000fe40000010000 */
[----:B------:R-:W-:Y:S02]  /*cb10*/  FADD.FTZ R132, R26, R132 ;  /* 0x000000841a847221 */ /* 0x000fe40000010000 */
[----:B------:R-:W-:Y:S02]  /*cb20*/  FADD.FTZ R2, R20, R2 ;  /* 0x0000000214027221 */ /* 0x000fe40000010000 */
[----:B------:R-:W-:Y:S02]  /*cb30*/  FADD.FTZ R132, R21, R132 ;  /* 0x0000008415847221 */ /* 0x000fe40000010000 */
[----:B------:R-:W-:Y:S02]  /*cb40*/  FADD.FTZ R10, R213, R2 ;  /* 0x00000002d50a7221 */ /* 0x000fe40000010000 */
[----:B------:R-:W-:Y:S01]  /*cb50*/  FADD.FTZ R2, R214, R132 ;  /* 0x00000084d6027221 */ /* 0x000fe20000010000 */
[----:B------:R-:W-:Y:S01]  /*cb60*/  MOV R132, R137 ;  /* 0x0000008900847202 */ /* 0x000fe20000000f00 */
        /* <DEDUP_REMOVED lines=29> */
[----:B------:R-:W-:Y:S01]  /*cd40*/  FADD.FTZ R4, R206, R8 ;  /* 0x00000008ce047221 */ /* 0x000fe20000010000 */
[----:B------:R1:W-:Y:S01]  /*cd50*/  STL [R1+0x20], R5 ;  /* 0x0000200501007387 */ /* 0x0003e20000100800 */
[----:B------:R-:W-:Y:S02]  /*cd60*/  FADD.FTZ R2, R202, R2 ;  /* 0x00000002ca027221 */ /* 0x000fe40000010000 */
[----:B------:R-:W-:Y:S02]  /*cd70*/  FADD.FTZ R4, R205, R4 ;  /* 0x00000004cd047221 */ /* 0x000fe40000010000 */
[----:B------:R-:W-:Y:S02]  /*cd80*/  FADD.FTZ R2, R201, R2 ;  /* 0x00000002c9027221 */ /* 0x000fe40000010000 */
[----:B------:R-:W-:Y:S01]  /*cd90*/  FADD.FTZ R0, R138, R0 ;  /* 0x000000008a007221 */ /* 0x000fe20000010000 */
[----:B------:R1:W-:Y:S01]  /*cda0*/  STL [R1+0x24], R4 ;  /* 0x0000240401007387 */ /* 0x0003e20000100800 */
[----:B------:R-:W-:Y:S02]  /*cdb0*/  MOV R138, R135 ;  /* 0x00000087008a7202 */ /* 0x000fe40000000f00 */
[----:B------:R-:W-:Y:S01]  /*cdc0*/  FADD.FTZ R0, R134, R0 ;  /* 0x0000000086007221 */ /* 0x000fe20000010000 */
[----:B------:R1:W-:Y:S01]  /*cdd0*/  STL [R1+0x28], R2 ;  /* 0x0000280201007387 */ /* 0x0003e20000100800 */
[----:B------:R-:W-:Y:S03]  /*cde0*/  MOV R134, R136 ;  /* 0x0000008800867202 */ /* 0x000fe60000000f00 */
[----:B------:R1:W-:Y:S01]  /*cdf0*/  STL [R1+0x2c], R0 ;  /* 0x00002c0001007387 */ /* 0x0003e20000100800 */
[----:B------:R-:W-:-:S05]  /*ce00*/  @P0 BRA `(.L_x_629) ;  /* 0xffffad8000000947 */ /* 0x000fca000383ffff */
.L_x_610:
[----:B------:R-:W2:Y:S01]  /*ce10*/  S2UR UR28, SR_CTAID.X ;  /* 0x00000000001c79c3 */ /* 0x000ea20000002500 */
[----:B------:R-:W-:-:S02]  /*ce20*/  UISETP.NE.AND UP1, UPT, UR13, URZ, UPT ;  /* 0x0000003f0d00728c */ /* 0x000fc4000bf25270 */
[----:B------:R-:W-:Y:S02]  /*ce30*/  UISETP.NE.AND UP0, UPT, UR12, URZ, UPT ;  /* 0x0000003f0c00728c */ /* 0x000fe4000bf05270 */
[----:B------:R-:W-:Y:S02]  /*ce40*/  UMOV UR27, 0x1 ;  /* 0x00000001001b7882 */ /* 0x000fe40000000000 */
[----:B------:R-:W-:Y:S02]  /*ce50*/  ULDC UR25, c[0x0][0x168] ;  /* 0x00005a0000197ab9 */ /* 0x000fe40000000800 */
[----:B------:R-:W-:Y:S01]  /*ce60*/  ULDC.64 UR4, c[0x0][0x2c8] ;  /* 0x0000b20000047ab9 */ /* 0x000fe20000000a00 */
[----:B------:R-:W-:Y:S01]  /*ce70*/  PLOP3.LUT P0, PT, PT, PT, UP0, 0x40, 0x0 ;  /* 0x000000000000781c */ /* 0x000fe20003f0e808 */
[----:B------:R-:W-:Y:S02]  /*ce80*/  UIADD3 UR25, UR27, -UR25, URZ ;  /* 0x800000191b197290 */ /* 0x000fe4000fffe03f */
[----:B------:R-:W-:-:S02]  /*ce90*/  ULDC UR26, c[0x0][0x2ac] ;  /* 0x0000ab00001a7ab9 */ /* 0x000fc40000000800 */
[----:B--2---:R-:W-:-:S04]  /*cea0*/  ULEA UR28, UR28, 0x7f, 0x7 ;  /* 0x0000007f1c1c7891 */ /* 0x004fc8000f8e383f */
[----:B------:R-:W-:-:S03]  /*ceb0*/  UIMAD.WIDE.U32 UR30, UR28, UR4, URZ ;  /* 0x000000041c1e72a5 */ /* 0x000fc6000f8e003f */
[----:B------:R-:W-:Y:S02]  /*cec0*/  ULDC UR4, c[0x0][0x1d0] ;  /* 0x0000740000047ab9 */ /* 0x000fe40000000800 */
[----:B------:R-:W-:Y:S02]  /*ced0*/  UIMAD UR4, UR26, UR4, UR25 ;  /* 0x000000041a0472a4 */ /* 0x000fe4000f8e0219 */
[----:B------:R-:W-:Y:S02]  /*cee0*/  @UP1 USHF.R.U32.HI UR28, URZ, UR5, UR31 ;  /* 0x000000053f1c1299 */ /* 0x000fe4000801161f */
[----:B------:R-:W-:Y:S02]  /*cef0*/  ULDC UR25, c[0x0][0x324] ;  /* 0x0000c90000197ab9 */ /* 0x000fe40000000800 */
[----:B------:R-:W-:-:S04]  /*cf00*/  UIADD3 UR26, UR4, UR28, URZ ;  /* 0x0000001c041a7290 */ /* 0x000fc8000fffe03f */
[----:B------:R-:W-:Y:S01]  /*cf10*/  UIADD3 UR25, UR26, -UR25, URZ ;  /* 0x800000191a197290 */ /* 0x000fe2000fffe03f */
[----:B------:R-:W-:Y:S05]  /*cf20*/  @P0 BRA `(.L_x_630) ;  /* 0x0000016000000947 */ /* 0x000fea0003800000 */
[----:B------:R-:W-:-:S06]  /*cf30*/  UISETP.GT.AND UP0, UPT, UR26, -0x1, UPT ;  /* 0xffffffff1a00788c */ /* 0x000fcc000bf04270 */
[----:B------:R-:W-:-:S13]  /*cf40*/  PLOP3.LUT P0, PT, PT, PT, UP0, 0x80, 0x0 ;  /* 0x000000000000781c */ /* 0x000fda0003f0f008 */
[----:B------:R-:W-:Y:S05]  /*cf50*/  @P0 BRA `(.L_x_631) ;  /* 0x0000009000000947 */ /* 0x000fea0003800000 */
[----:B------:R-:W-:Y:S02]  /*cf60*/  ULDC UR4, c[0x0][0x32c] ;  /* 0x0000cb0000047ab9 */ /* 0x000fe40000000800 */
[----:B------:R-:W-:Y:S02]  /*cf70*/  UISETP.NE.AND UP0, UPT, UR27, UR4, UPT ;  /* 0x000000041b00728c */ /* 0x000fe4000bf05270 */
[----:B------:R-:W-:Y:S02]  /*cf80*/  ULOP3.LUT UR26, URZ, UR26, URZ, 0x33, !UPT ;  /* 0x0000001a3f1a7292 */ /* 0x000fe4000f8e333f */
[----:B------:R-:W-:Y:S02]  /*cf90*/  ULDC.64 UR4, c[0x0][0x330] ;  /* 0x0000cc0000047ab9 */ /* 0x000fe40000000a00 */
[----:B------:R-:W-:-:S07]  /*cfa0*/  UIMAD.WIDE.U32 UR28, UR26, UR4, URZ ;  /* 0x000000041a1c72a5 */ /* 0x000fce000f8e003f */
[----:B------:R-:W-:Y:S02]  /*cfb0*/  @UP0 UMOV UR27, UR29 ;  /* 0x0000001d001b0c82 */ /* 0x000fe40008000000 */
[----:B------:R-:W-:-:S04]  /*cfc0*/  @UP0 USHF.R.U32.HI UR26, URZ, UR5, UR27 ;  /* 0x000000053f1a0299 */ /* 0x000fc8000801161b */
[----:B------:R-:W-:Y:S01]  /*cfd0*/  ULOP3.LUT UR26, URZ, UR26, URZ, 0x33, !UPT ;  /* 0x0000001a3f1a7292 */ /* 0x000fe2000f8e333f */
[----:B------:R-:W-:Y:S05]  /*cfe0*/  BRA `(.L_x_632) ;  /* 0x0000006000007947 */ /* 0x000fea0003800000 */
.L_x_631:
[----:B------:R-:W-:Y:S02]  /*cff0*/  ULDC UR4, c[0x0][0x32c] ;  /* 0x0000cb0000047ab9 */ /* 0x000fe40000000800 */
[----:B------:R-:W-:-:S03]  /*d000*/  UISETP.NE.AND UP0, UPT, UR27, UR4, UPT ;  /* 0x000000041b00728c */ /* 0x000fc6000bf05270 */
[----:B------:R-:W-:Y:S02]  /*d010*/  ULDC.64 UR4, c[0x0][0x330] ;  /* 0x0000cc0000047ab9 */ /* 0x000fe40000000a00 */
[----:B------:R-:W-:-:S07]  /*d020*/  UIMAD.WIDE.U32 UR28, UR26, UR4, URZ ;  /* 0x000000041a1c72a5 */ /* 0x000fce000f8e003f */
[----:B------:R-:W-:Y:S02]  /*d030*/  @UP0 UMOV UR27, UR29 ;  /* 0x0000001d001b0c82 */ /* 0x000fe40008000000 */
[----:B------:R-:W-:Y:S02]  /*d040*/  @UP0 USHF.R.U32.HI UR26, URZ, UR5, UR27 ;  /* 0x000000053f1a0299 */ /* 0x000fe4000801161b */
.L_x_632:
[----:B------:R-:W-:Y:S02]  /*d050*/  ULDC UR4, c[0x0][0x32c] ;  /* 0x0000cb0000047ab9 */ /* 0x000fe40000000800 */
[----:B------:R-:W-:-:S04]  /*d060*/  UIMAD UR4, UR26, UR4, URZ ;  /* 0x000000041a0472a4 */ /* 0x000fc8000f8e023f */
[----:B------:R-:W-:-:S04]  /*d070*/  UISETP.LT.AND UP0, UPT, UR25, UR4, UPT ;  /* 0x000000041900728c */ /* 0x000fc8000bf01270 */
[----:B------:R-:W-:-:S04]  /*d080*/  USEL UR25, UR25, UR4, !UP0 ;  /* 0x0000000419197287 */ /* 0x000fc8000c000000 */
.L_x_630:
[----:B------:R-:W-:-:S04]  /*d090*/  UIADD3 UR25, UR25, 0x2f, URZ ;  /* 0x0000002f19197890 */ /* 0x000fc8000fffe03f */
        /* <DEDUP_REMOVED lines=8> */
[----:B-1----:R-:W2:Y:S04]  /*d120*/  LDL R0, [R1+0xc] ;  /* 0x00000c0001007983 */ /* 0x002ea80000100800 */
[----:B------:R-:W3:Y:S04]  /*d130*/  LDL R5, [R1+0x3c] ;  /* 0x00003c0001057983 */ /* 0x000ee80000100800 */
[----:B------:R-:W3:Y:S01]  /*d140*/  LDL R4, [R1+0x34] ;  /* 0x0000340001047983 */ /* 0x000ee20000100800 */
[----:B------:R-:W-:Y:S01]  /*d150*/  MOV R139, R3 ;  /* 0x00000003008b7202 */ /* 0x000fe20000000f00 */
[----:B------:R-:W-:-:S02]  /*d160*/  IMAD.MOV.U32 R132, RZ, RZ, R136 ;  /* 0x000000ffff847224 */ /* 0x000fc400078e0088 */
[----:B------:R-:W-:Y:S02]  /*d170*/  IMAD.MOV.U32 R2, RZ, RZ, R137 ;  /* 0x000000ffff027224 */ /* 0x000fe400078e0089 */
[----:B------:R-:W-:Y:S01]  /*d180*/  IMAD.MOV.U32 R138, RZ, RZ, R135 ;  /* 0x000000ffff8a7224 */ /* 0x000fe200078e0087 */
[----:B--2---:R-:W-:-:S05]  /*d190*/  SHF.L.U32 R3, R0, 0x1, RZ ;  /* 0x0000000100037819 */ /* 0x004fca00000006ff */
[----:B------:R1:W-:Y:S01]  /*d1a0*/  STL [R1+0x38], R3 ;  /* 0x0000380301007387 */ /* 0x0003e20000100800 */
[----:B------:R-:W-:Y:S02]  /*d1b0*/  SHF.R.S32.HI R249, RZ, 0x1f, R0 ;  /* 0x0000001ffff97819 */ /* 0x000fe40000011400 */
[C---:B---3--:R-:W-:Y:S01]  /*d1c0*/  SHF.L.U64.HI R248, R4.reuse, 0x1, R5 ;  /* 0x0000000104f87819 */ /* 0x048fe20000010205 */
[----:B------:R-:W-:Y:S01]  /*d1d0*/  IMAD.SHL.U32 R247, R4, 0x2, RZ ;  /* 0x0000000204f77824 */ /* 0x000fe200078e00ff */
[----:B------:R-:W-:Y:S02]  /*d1e0*/  SHF.L.U64.HI R249, R0, 0x1, R249 ;  /* 0x0000000100f97819 */ /* 0x000fe400000102f9 */
.L_x_636:
[----:B--2--5:R2:W5:Y:S01]  /*d1f0*/  LDL R134, [R1+0x38] ;  /* 0x0000380001867983 */ /* 0x0245620000100800 */
[----:B------:R-:W-:Y:S04]  /*d200*/  DEPBAR.LE SB0, 0x0 ;  /* 0x000080000000791a */ /* 0x000fe80000000000 */
[----:B------:R-:W-:Y:S01]  /*d210*/  BAR.SYNC.DEFER_BLOCKING 0x0 ;  /* 0x0000000000007b1d */ /* 0x000fe20000010000 */
[----:B------:R-:W-:Y:S01]  /*d220*/  UISETP.GT.AND UP0, UPT, UR8, UR24, UPT ;  /* 0x000000180800728c */ /* 0x000fe2000bf04270 */
[----:B------:R-:W-:Y:S05]  /*d230*/  SEL R133, RZ, 0x10, P5 ;  /* 0x00000010ff857807 */ /* 0x000fea0002800000 */
[----:B------:R-:W-:Y:S01]  /*d240*/  PLOP3.LUT P0, PT, PT, PT, UP0, 0x80, 0x0 ;  /* 0x000000000000781c */ /* 0x000fe20003f0f008 */
[----:B------:R2:W3:Y:S04]  /*d250*/  LDSM.16.M88.4 R48, [R231+0x6100] ;  /* 0x00610000e730783b */ /* 0x0004e80000000200 */
[----:B------:R2:W4:Y:S04]  /*d260*/  LDSM.16.M88.4 R44, [R231+0x8100] ;  /* 0x00810000e72c783b */ /* 0x0005280000000200 */
[----:B------:R2:W1:Y:S04]  /*d270*/  LDSM.16.M88.4 R16, [R224+0x3100] ;  /* 0x00310000e010783b */ /* 0x0004680000000200 */
        /* <DEDUP_REMOVED lines=8> */
[----:B------:R-:W-:Y:S01]  /*d300*/  SHF.R.S32.HI R0, RZ, 0x1f, R243 ;  /* 0x0000001fff007819 */ /* 0x000fe200000114f3 */
[----:B------:R-:W-:Y:S01]  /*d310*/  IMAD.WIDE.U32 R4, R243, c[0x0][0x208], RZ ;  /* 0x00008200f3047a25 */ /* 0x000fe200078e00ff */
[----:B-1----:R-:W-:Y:S02]  /*d320*/  SHF.R.S32.HI R3, RZ, 0x1f, R242 ;  /* 0x0000001fff037819 */ /* 0x002fe400000114f2 */
        /* <DEDUP_REMOVED lines=22> */
[C-C-:B----4-:R-:W-:Y:S01]  /*d490*/  IMAD.X R15, R5.reuse, 0x1, R249.reuse, P0 ;  /* 0x00000001050f7824 */ /* 0x150fe200000e06f9 */
[----:B------:R-:W-:Y:S01]  /*d4a0*/  IADD3 R8, P0, R8, R247, RZ ;  /* 0x000000f708087210 */ /* 0x000fe20007f1e0ff */
[--C-:B------:R-:W-:Y:S01]  /*d4b0*/  IMAD.X R13, R5, 0x1, R248.reuse, P2 ;  /* 0x00000001050d7824 */ /* 0x100fe200010e06f8 */
[----:B---3--:R-:W-:Y:S02]  /*d4c0*/  IADD3 R6, P2, R3, R134, RZ ;  /* 0x0000008603067210 */ /* 0x008fe40007f5e0ff */
[----:B------:R1:W-:Y:S01]  /*d4d0*/  LDGSTS.E.BYPASS.LTC128B.128 [R21], [R14.64], !P6 ;  /* 0x000000000e157fae */ /* 0x0003e2000f101d54 */
[C---:B------:R-:W-:Y:S03]  /*d4e0*/  IMAD.X R11, R7.reuse, 0x1, R249, P1 ;  /* 0x00000001070b7824 */ /* 0x040fe600008e06f9 */
[----:B------:R1:W-:Y:S01]  /*d4f0*/  LDGSTS.E.BYPASS.LTC128B.128 [R21+0x1800], [R12.64], !P5 ;  /* 0x018000000c157fae */ /* 0x0003e2000e901d54 */
[--C-:B------:R-:W-:Y:S01]  /*d500*/  IMAD.X R9, R7, 0x1, R248.reuse, P0 ;  /* 0x0000000107097824 */ /* 0x100fe200000e06f8 */
        /* <DEDUP_REMOVED lines=8> */
.L_x_634:
        /* <DEDUP_REMOVED lines=144> */
[----:B------:R2:W2:Y:S10]  /*de90*/  MUFU.TANH R194, R12 ;  /* 0x0000000c00c27308 */ /* 0x0004b40000002400 */
[----:B------:R2:W2:Y:S01]  /*dea0*/  MUFU.TANH R193, R13 ;  /* 0x0000000d00c17308 */ /* 0x0004a20000002400 */
[----:B-1----:R-:W1:Y:S01]  /*deb0*/  LDSM.16.M88.4 R8, [R229+0x2800] ;  /* 0x00280000e508783b */ /* 0x002e620000000200 */
[----:B------:R-:W-:Y:S04]  /*dec0*/  DEPBAR.LE SB0, 0x0 ;  /* 0x000080000000791a */ /* 0x000fe80000000000 */
[-C--:B----4-:R-:W-:Y:S04]  /*ded0*/  HMMA.16816.F32 R20, R196, R4.reuse, R20 ;  /* 0x00000004c414723c */ /* 0x090fe80000001814 */
[----:B------:R4:W1:Y:S01]  /*dee0*/  MUFU.TANH R203, R14 ;  /* 0x0000000e00cb7308 */ /* 0x0008620000002400 */
[----:B------:R-:W-:Y:S03]  /*def0*/  BAR.SYNC.DEFER_BLOCKING 0x0 ;  /* 0x0000000000007b1d */ /* 0x000fe60000010000 */
[C---:B------:R-:W-:Y:S06]  /*df00*/  HMMA.16816.F32 R24, R216.reuse, R4, R24 ;  /* 0x00000004d818723c */ /* 0x040fec0000001818 */
[----:B------:R4:W1:Y:S02]  /*df10*/  MUFU.TANH R202, R15 ;  /* 0x0000000f00ca7308 */ /* 0x0008640000002400 */
[-C--:B------:R-:W-:Y:S08]  /*df20*/  HMMA.16816.F32 R28, R216, R6.reuse, R28 ;  /* 0x00000006d81c723c */ /* 0x080ff0000000181c */
[----:B------:R4:W2:Y:S01]  /*df30*/  MUFU.TANH R142, R16 ;  /* 0x00000010008e7308 */ /* 0x0008a20000002400 */
        /* <DEDUP_REMOVED lines=20> */
[----:B------:R-:W-:Y:S02]  /*e080*/  FMUL.FTZ R29, R29, c[0x0][0x320] ;  /* 0x0000c8001d1d7a20 */ /* 0x000fe40000410000 */
[----:B------:R-:W-:Y:S02]  /*e090*/  FMUL.FTZ R30, R30, c[0x0][0x320] ;  /* 0x0000c8001e1e7a20 */ /* 0x000fe40000410000 */
[----:B------:R-:W-:Y:S03]  /*e0a0*/  FMUL.FTZ R40, R40, c[0x0][0x320] ;  /* 0x0000c80028287a20 */ /* 0x000fe60000410000 */
        /* <DEDUP_REMOVED lines=48> */
[----:B------:R4:W1:Y:S01]  /*e3b0*/  MUFU.TANH R216, R51 ;  /* 0x0000003300d87308 */ /* 0x0008620000002400 */
[----:B------:R-:W-:-:S05]  /*e3c0*/  @!P0 BRA `(.L_x_635) ;  /* 0x0000037000008947 */ /* 0x000fca0003800000 */
[----:B--23--:R-:W2:Y:S01]  /*e3d0*/  LDL R135, [R1+0x14] ;  /* 0x0000140001877983 */ /* 0x00cea20000100800 */
[----:B------:R-:W-:Y:S01]  /*e3e0*/  UIMAD UR5, UR24, 0x30, UR10 ;  /* 0x00000030180578a4 */ /* 0x000fe2000f8e020a */
[----:B------:R-:W-:Y:S01]  /*e3f0*/  IMAD.MOV.U32 R242, RZ, RZ, RZ ;  /* 0x000000fffff27224 */ /* 0x000fe200078e00ff */
[----:B----4-:R-:W-:Y:S04]  /*e400*/  IADD3 R16, -R133, 0x10, RZ ;  /* 0x0000001085107810 */ /* 0x010fe80007ffe1ff */
[----:B------:R-:W-:Y:S01]  /*e410*/  IMAD.U32 R3, RZ, RZ, UR5 ;  /* 0x00000005ff037e24 */ /* 0x000fe2000f8e00ff */
[----:B------:R-:W-:Y:S04]  /*e420*/  LOP3.LUT R16, R16, 0xf, RZ, 0xc0, !PT ;  /* 0x0000000f10107812 */ /* 0x000fe800078ec0ff */
[----:B--2---:R-:W-:Y:S05]  /*e430*/  IADD3 R3, R3, -0x30, R135 ;  /* 0xffffffd003037810 */ /* 0x004fea0007ffe087 */
[----:B------:R-:W-:Y:S04]  /*e440*/  @P4 IMAD.HI.U32 R4, R3, c[0x0][0x2bc], RZ ;  /* 0x0000af0003044a27 */ /* 0x000fe800078e00ff */
[--C-:B------:R-:W-:Y:S01]  /*e450*/  IMAD.MOV.U32 R0, RZ, RZ, R3.reuse ;  /* 0x000000ffff007224 */ /* 0x100fe200078e0003 */
[----:B------:R-:W-:Y:S04]  /*e460*/  @P4 SHF.R.U32.HI R0, RZ, c[0x0][0x2c0], R4 ;  /* 0x0000b000ff004a19 */ /* 0x000fe80000011604 */
[C---:B------:R-:W-:Y:S04]  /*e470*/  @!P3 IADD3 R5, P0, R0.reuse, UR18, RZ ;  /* 0x000000120005bc10 */ /* 0x040fe8000ff1e0ff */
[----:B------:R-:W-:Y:S01]  /*e480*/  @!P3 LEA.HI.X.SX32 R6, R0, UR7, 0x1, P0 ;  /* 0x000000070006bc11 */ /* 0x000fe200080f0eff */
[----:B------:R-:W-:Y:S01]  /*e490*/  IMAD.MOV R0, RZ, RZ, -R0 ;  /* 0x000000ffff007224 */ /* 0x000fe200078e0a00 */
[C---:B------:R-:W-:Y:S03]  /*e4a0*/  @!P3 LEA R4, P0, R5.reuse, c[0x0][0x2a0], 0x2 ;  /* 0x0000a8000504ba11 */ /* 0x040fe600078010ff */
        /* <DEDUP_REMOVED lines=25> */
[C-C-:B----4-:R-:W-:Y:S01]  /*e640*/  IMAD.X R15, R5.reuse, 0x1, R249.reuse, P0 ;  /* 0x00000001050f7824 */ /* 0x150fe200000e06f9 */
[----:B------:R-:W-:Y:S01]  /*e650*/  IADD3 R8, P0, R8, R247, RZ ;  /* 0x000000f708087210 */ /* 0x000fe20007f1e0ff */
[--C-:B------:R-:W-:Y:S01]  /*e660*/  IMAD.X R13, R5, 0x1, R248.reuse, P2 ;  /* 0x00000001050d7824 */ /* 0x100fe200010e06f8 */
[----:B-1----:R-:W-:Y:S02]  /*e670*/  IADD3 R6, P2, R3, R134, RZ ;  /* 0x0000008603067210 */ /* 0x002fe40007f5e0ff */
[----:B------:R1:W-:Y:S01]  /*e680*/  LDGSTS.E.BYPASS.LTC128B.128 [R252+0x3100], [R14.64], !P6 ;  /* 0x031000000efc7fae */ /* 0x0003e2000f101d54 */
        /* <DEDUP_REMOVED lines=11> */
.L_x_635:
[----:B--23--:R-:W-:Y:S01]  /*e740*/  FMNMX.FTZ R137, R143, R2, !PT ;  /* 0x000000028f897209 */ /* 0x00cfe20007810000 */
[----:B----4-:R-:W-:Y:S01]  /*e750*/  LDSM.16.MT88.4 R20, [R225+0x100] ;  /* 0x00010000e114783b */ /* 0x010fe20000004200 */
[----:B------:R-:W-:Y:S01]  /*e760*/  FMNMX.FTZ R0, R201, R138, !PT ;  /* 0x0000008ac9007209 */ /* 0x000fe20007810000 */
[----:B------:R-:W-:Y:S01]  /*e770*/  UISETP.GT.AND UP0, UPT, UR24, UR4, UPT ;  /* 0x000000041800728c */ /* 0x000fe2000bf04270 */
[----:B------:R-:W-:Y:S01]  /*e780*/  FMNMX.FTZ R137, R195, R137, !PT ;  /* 0x00000089c3897209 */ /* 0x000fe20007810000 */
[----:B------:R-:W-:Y:S01]  /*e790*/  UIADD3 UR24, UR24, -0x1, URZ ;  /* 0xffffffff18187890 */ /* 0x000fe2000fffe03f */
[----:B------:R-:W-:Y:S02]  /*e7a0*/  FMNMX.FTZ R0, R205, R0, !PT ;  /* 0x00000000cd007209 */ /* 0x000fe40007810000 */
[----:B------:R-:W-:Y:S01]  /*e7b0*/  FMNMX.FTZ R137, R142, R137, !PT ;  /* 0x000000898e897209 */ /* 0x000fe20007810000 */
[----:B------:R-:W-:Y:S01]  /*e7c0*/  LDSM.16.MT88.4 R36, [R226+0x100] ;  /* 0x00010000e224783b */ /* 0x000fe20000004200 */
[----:B------:R-:W-:Y:S02]  /*e7d0*/  FMNMX.FTZ R3, R192, R132, !PT ;  /* 0x00000084c0037209 */ /* 0x000fe40007810000 */
[----:B------:R-:W-:Y:S02]  /*e7e0*/  FMNMX.FTZ R137, R17, R137, !PT ;  /* 0x0000008911897209 */ /* 0x000fe40007810000 */
[----:B------:R-:W-:Y:S02]  /*e7f0*/  FMNMX.FTZ R0, R194, R0, !PT ;  /* 0x00000000c2007209 */ /* 0x000fe40007810000 */
        /* <DEDUP_REMOVED lines=18> */
[----:B------:R-:W-:Y:S01]  /*e920*/  SHFL.BFLY PT, R4, R137, 0x2, 0x1f ;  /* 0x0c401f0089047f89 */ /* 0x000fe200000e0000 */
        /* <DEDUP_REMOVED lines=11> */
[----:B------:R-:W-:Y:S01]  /*e9e0*/  SHFL.BFLY PT, R135, R0, 0x2, 0x1f ;  /* 0x0c401f0000877f89 */ /* 0x000fe200000e0000 */
[----:B------:R-:W-:Y:S07]  /*e9f0*/  FMNMX.FTZ R3, R216, R3, !PT ;  /* 0x00000003d8037209 */ /* 0x000fee0007810000 */
[----:B------:R-:W1:Y:S02]  /*ea00*/  SHFL.BFLY PT, R5, R3, 0x2, 0x1f ;  /* 0x0c401f0003057f89 */ /* 0x000e6400000e0000 */
[----:B-1----:R-:W-:Y:S02]  /*ea10*/  FMNMX.FTZ R3, R3, R5, !PT ;  /* 0x0000000503037209 */ /* 0x002fe40007810000 */
[----:B------:R-:W-:Y:S02]  /*ea20*/  FMNMX.FTZ R137, R137, R4, !PT ;  /* 0x0000000489897209 */ /* 0x000fe40007810000 */
[----:B------:R-:W-:Y:S02]  /*ea30*/  FMNMX.FTZ R4, R200, R139, !PT ;  /* 0x0000008bc8047209 */ /* 0x000fe40007810000 */
[----:B------:R-:W1:Y:S01]  /*ea40*/  SHFL.BFLY PT, R136, R3, 0x1, 0x1f ;  /* 0x0c201f0003887f89 */ /* 0x000e6200000e0000 */
[----:B------:R-:W-:Y:S02]  /*ea50*/  FMNMX.FTZ R135, R0, R135, !PT ;  /* 0x0000008700877209 */ /* 0x000fe40007810000 */
[----:B------:R-:W-:Y:S04]  /*ea60*/  FMNMX.FTZ R4, R206, R4, !PT ;  /* 0x00000004ce047209 */ /* 0x000fe80007810000 */
[----:B------:R-:W-:Y:S01]  /*ea70*/  FMNMX.FTZ R4, R203, R4, !PT ;  /* 0x00000004cb047209 */ /* 0x000fe20007810000 */
[----:B------:R-:W2:Y:S03]  /*ea80*/  SHFL.BFLY PT, R6, R137, 0x1, 0x1f ;  /* 0x0c201f0089067f89 */ /* 0x000ea600000e0000 */
[----:B------:R-:W-:Y:S04]  /*ea90*/  FMNMX.FTZ R4, R202, R4, !PT ;  /* 0x00000004ca047209 */ /* 0x000fe80007810000 */
[----:B------:R-:W-:Y:S01]  /*eaa0*/  FMNMX.FTZ R4, R221, R4, !PT ;  /* 0x00000004dd047209 */ /* 0x000fe20007810000 */
[----:B------:R-:W3:Y:S03]  /*eab0*/  SHFL.BFLY PT, R5, R135, 0x1, 0x1f ;  /* 0x0c201f0087057f89 */ /* 0x000ee600000e0000 */
[----:B------:R-:W-:Y:S04]  /*eac0*/  FMNMX.FTZ R0, R222, R4, !PT ;  /* 0x00000004de007209 */ /* 0x000fe80007810000 */
[----:B------:R-:W-:Y:S02]  /*ead0*/  FMNMX.FTZ R0, R245, R0, !PT ;  /* 0x00000000f5007209 */ /* 0x000fe40007810000 */
[----:B-1----:R-:W-:Y:S02]  /*eae0*/  FMNMX.FTZ R136, R3, R136, !PT ;  /* 0x0000008803887209 */ /* 0x002fe40007810000 */
[----:B------:R-:W-:Y:S04]  /*eaf0*/  FMNMX.FTZ R4, R246, R0, !PT ;  /* 0x00000000f6047209 */ /* 0x000fe80007810000 */
[----:B------:R-:W-:Y:S02]  /*eb00*/  FMNMX.FTZ R4, R219, R4, !PT ;  /* 0x00000004db047209 */ /* 0x000fe40007810000 */
[----:B--2---:R-:W-:Y:S05]  /*eb10*/  FMNMX.FTZ R137, R137, R6, !PT ;  /* 0x0000000689897209 */ /* 0x004fea0007810000 */
[----:B------:R-:W-:Y:S01]  /*eb20*/  FADD.FTZ R0, -R137, R2 ;  /* 0x0000000289007221 */ /* 0x000fe20000010100 */
[----:B---3--:R-:W-:Y:S01]  /*eb30*/  FMNMX.FTZ R135, R135, R5, !PT ;  /* 0x0000000587877209 */ /* 0x008fe20007810000 */
[----:B------:R-:W-:Y:S02]  /*eb40*/  FMUL.FTZ R196, R137, c[0x0][0x2d0] ;  /* 0x0000b40089c47a20 */ /* 0x000fe40000410000 */
[----:B------:R-:W-:Y:S01]  /*eb50*/  FMUL.FTZ R2, R0, c[0x0][0x2d0] ;  /* 0x0000b40000027a20 */ /* 0x000fe20000410000 */
[----:B------:R-:W-:Y:S01]  /*eb60*/  FMNMX.FTZ R0, R42, R4, !PT ;  /* 0x000000042a007209 */ /* 0x000fe20007810000 */
[----:B------:R-:W-:Y:S02]  /*eb70*/  FFMA.FTZ R4, R143, c[0x0][0x2d0], -R196 ;  /* 0x0000b4008f047a23 */ /* 0x000fe400000108c4 */
[----:B-----5:R1:W2:Y:S01]  /*eb80*/  MUFU.EX2 R134, R2 ;  /* 0x0000000200867308 */ /* 0x0202a20000000800 */
[----:B------:R-:W-:Y:S01]  /*eb90*/  FMNMX.FTZ R0, R140, R0, !PT ;  /* 0x000000008c007209 */ /* 0x000fe20007810000 */
[----:B------:R-:W-:Y:S03]  /*eba0*/  FMUL.FTZ R143, R135, c[0x0][0x2d0] ;  /* 0x0000b400878f7a20 */ /* 0x000fe60000410000 */
[----:B------:R-:W-:Y:S05]  /*ebb0*/  FMNMX.FTZ R0, R141, R0, !PT ;  /* 0x000000008d007209 */ /* 0x000fea0007810000 */
[----:B------:R-:W3:Y:S01]  /*ebc0*/  SHFL.BFLY PT, R3, R0, 0x2, 0x1f ;  /* 0x0c401f0000037f89 */ /* 0x000ee200000e0000 */
[----:B------:R-:W-:Y:S01]  /*ebd0*/  MUFU.EX2 R29, R4 ;  /* 0x00000004001d7308 */ /* 0x000fe20000000800 */
[----:B-1----:R-:W-:Y:S02]  /*ebe0*/  FADD.FTZ R2, -R136, R132 ;  /* 0x0000008488027221 */ /* 0x002fe40000010100 */
[----:B--2---:R-:W-:Y:S02]  /*ebf0*/  FMUL.FTZ R16, R134, R156 ;  /* 0x0000009c86107220 */ /* 0x004fe40000410000 */
[----:B------:R-:W-:Y:S02]  /*ec00*/  FMUL.FTZ R2, R2, c[0x0][0x2d0] ;  /* 0x0000b40002027a20 */ /* 0x000fe40000410000 */
[C---:B------:R-:W-:Y:S03]  /*ec10*/  FMUL.FTZ R48, R134.reuse, R188 ;  /* 0x000000bc86307220 */ /* 0x040fe60000410000 */
[----:B------:R1:W2:Y:S01]  /*ec20*/  MUFU.EX2 R133, R2 ;  /* 0x0000000200857308 */ /* 0x0002a20000000800 */
[----:B------:R-:W-:Y:S01]  /*ec30*/  FMUL.FTZ R49, R134, R189 ;  /* 0x000000bd86317220 */ /* 0x000fe20000410000 */
[----:B---3--:R-:W-:Y:S01]  /*ec40*/  FMNMX.FTZ R0, R0, R3, !PT ;  /* 0x0000000300007209 */ /* 0x008fe20007810000 */
[----:B------:R-:W-:Y:S02]  /*ec50*/  FFMA.FTZ R3, R17, c[0x0][0x2d0], -R196 ;  /* 0x0000b40011037a23 */ /* 0x000fe400000108c4 */
[C---:B------:R-:W-:Y:S02]  /*ec60*/  FMUL.FTZ R17, R134.reuse, R157 ;  /* 0x0000009d86117220 */ /* 0x040fe40000410000 */
[C---:B------:R-:W-:Y:S02]  /*ec70*/  FMUL.FTZ R52, R134.reuse, R52 ;  /* 0x0000003486347220 */ /* 0x040fe40000410000 */
[C---:B------:R-:W-:Y:S01]  /*ec80*/  FMUL.FTZ R53, R134.reuse, R53 ;  /* 0x0000003586357220 */ /* 0x040fe20000410000 */
[----:B------:R-:W-:Y:S01]  /*ec90*/  MUFU.EX2 R7, R3 ;  /* 0x0000000300077308 */ /* 0x000fe20000000800 */
[C---:B------:R-:W-:Y:S02]  /*eca0*/  FMUL.FTZ R64, R134.reuse, R64 ;  /* 0x0000004086407220 */ /* 0x040fe40000410000 */
[C---:B------:R-:W-:Y:S02]  /*ecb0*/  FMUL.FTZ R65, R134.reuse, R65 ;  /* 0x0000004186417220 */ /* 0x040fe40000410000 */
[C---:B------:R-:W-:Y:S02]  /*ecc0*/  FMUL.FTZ R68, R134.reuse, R68 ;  /* 0x0000004486447220 */ /* 0x040fe40000410000 */
[C---:B------:R-:W-:Y:S02]  /*ecd0*/  FMUL.FTZ R69, R134.reuse, R69 ;  /* 0x0000004586457220 */ /* 0x040fe40000410000 */
[C---:B------:R-:W-:Y:S02]  /*ece0*/  FMUL.FTZ R80, R134.reuse, R80 ;  /* 0x0000005086507220 */ /* 0x040fe40000410000 */
[C---:B------:R-:W-:Y:S02]  /*ecf0*/  FMUL.FTZ R81, R134.reuse, R81 ;  /* 0x0000005186517220 */ /* 0x040fe40000410000 */
[----:B------:R-:W-:Y:S02]  /*ed00*/  FMUL.FTZ R84, R134, R84 ;  /* 0x0000005486547220 */ /* 0x000fe40000410000 */
[----:B-1----:R-:W-:Y:S02]  /*ed10*/  FADD.FTZ R2, -R135, R138 ;  /* 0x0000008a87027221 */ /* 0x002fe40000010100 */
[--C-:B------:R-:W-:Y:S02]  /*ed20*/  FFMA.FTZ R138, R207, c[0x0][0x2d0], -R196.reuse ;  /* 0x0000b400cf8a7a23 */ /* 0x100fe400000108c4 */
[----:B------:R-:W-:Y:S02]  /*ed30*/  FMUL.FTZ R2, R2, c[0x0][0x2d0] ;  /* 0x0000b40002027a20 */ /* 0x000fe40000410000 */
[C---:B--2---:R-:W-:Y:S02]  /*ed40*/  FMUL.FTZ R6, R133.reuse, R146 ;  /* 0x0000009285067220 */ /* 0x044fe40000410000 */
[----:B------:R1:W2:Y:S01]  /*ed50*/  MUFU.EX2 R132, R2 ;  /* 0x0000000200847308 */ /* 0x0002a20000000800 */
[C---:B------:R-:W-:Y:S02]  /*ed60*/  FMUL.FTZ R50, R133.reuse, R190 ;  /* 0x000000be85327220 */ /* 0x040fe40000410000 */
[C---:B------:R-:W-:Y:S02]  /*ed70*/  FMUL.FTZ R51, R133.reuse, R191 ;  /* 0x000000bf85337220 */ /* 0x040fe40000410000 */
[C---:B------:R-:W-:Y:S01]  /*ed80*/  FMUL.FTZ R54, R133.reuse, R54 ;  /* 0x0000003685367220 */ /* 0x040fe20000410000 */
[----:B------:R-:W-:Y:S01]  /*ed90*/  LDSM.16.MT88.4 R188, [R228+0x1100] ;  /* 0x00110000e4bc783b */ /* 0x000fe20000004200 */
        /* <DEDUP_REMOVED lines=8> */
[----:B------:R-:W-:Y:S02]  /*ee20*/  FMUL.FTZ R86, R133, R86 ;  /* 0x0000005685567220 */ /* 0x000fe40000410000 */
[--C-:B-1----:R-:W-:Y:S02]  /*ee30*/  FFMA.FTZ R2, R195, c[0x0][0x2d0], -R196.reuse ;  /* 0x0000b400c3027a23 */ /* 0x102fe400000108c4 */
[C---:B--2---:R-:W-:Y:S02]  /*ee40*/  FMUL.FTZ R12, R132.reuse, R152 ;  /* 0x00000098840c7220 */ /* 0x044fe40000410000 */
[----:B------:R1:W-:Y:S01]  /*ee50*/  MUFU.EX2 R9, R2 ;  /* 0x0000000200097308 */ /* 0x0003e20000000800 */
        /* <DEDUP_REMOVED lines=12> */
[----:B-1----:R-:W-:Y:S02]  /*ef20*/  FFMA.FTZ R2, R142, c[0x0][0x2d0], -R196 ;  /* 0x0000b4008e027a23 */ /* 0x002fe400000108c4 */
[----:B------:R-:W-:Y:S02]  /*ef30*/  FMUL.FTZ R142, R136, c[0x0][0x2d0] ;  /* 0x0000b400888e7a20 */ /* 0x000fe40000410000 */
[----:B------:R1:W-:Y:S01]  /*ef40*/  MUFU.EX2 R30, R2 ;  /* 0x00000002001e7308 */ /* 0x0003e20000000800 */
[C---:B------:R-:W-:Y:S02]  /*ef50*/  FMUL.FTZ R87, R133.reuse, R87 ;  /* 0x0000005785577220 */ /* 0x040fe40000410000 */
[--C-:B------:R-:W-:Y:S02]  /*ef60*/  FFMA.FTZ R3, R192, c[0x0][0x2d0], -R142.reuse ;  /* 0x0000b400c0037a23 */ /* 0x100fe4000001088e */
[C---:B------:R-:W-:Y:S02]  /*ef70*/  FMUL.FTZ R88, R132.reuse, R88 ;  /* 0x0000005884587220 */ /* 0x040fe40000410000 */
[C---:B------:R-:W-:Y:S02]  /*ef80*/  FMUL.FTZ R89, R132.reuse, R89 ;  /* 0x0000005984597220 */ /* 0x040fe40000410000 */
[C---:B------:R-:W-:Y:S01]  /*ef90*/  FMUL.FTZ R92, R132.reuse, R92 ;  /* 0x0000005c845c7220 */ /* 0x040fe20000410000 */
[----:B------:R2:W-:Y:S01]  /*efa0*/  MUFU.EX2 R43, R3 ;  /* 0x00000003002b7308 */ /* 0x0005e20000000800 */
[----:B------:R-:W-:Y:S02]  /*efb0*/  FMUL.FTZ R93, R132, R93 ;  /* 0x0000005d845d7220 */ /* 0x000fe40000410000 */
[C---:B------:R-:W-:Y:S02]  /*efc0*/  FMUL.FTZ R96, R134.reuse, R96 ;  /* 0x0000006086607220 */ /* 0x040fe40000410000 */
[C---:B------:R-:W-:Y:S02]  /*efd0*/  FMUL.FTZ R97, R134.reuse, R97 ;  /* 0x0000006186617220 */ /* 0x040fe40000410000 */
[C---:B------:R-:W-:Y:S02]  /*efe0*/  FMUL.FTZ R98, R133.reuse, R98 ;  /* 0x0000006285627220 */ /* 0x040fe40000410000 */
[C---:B------:R-:W-:Y:S02]  /*eff0*/  FMUL.FTZ R99, R133.reuse, R99 ;  /* 0x0000006385637220 */ /* 0x040fe40000410000 */
[C---:B------:R-:W-:Y:S02]  /*f000*/  FMUL.FTZ R100, R134.reuse, R100 ;  /* 0x0000006486647220 */ /* 0x040fe40000410000 */
[----:B------:R-:W-:Y:S01]  /*f010*/  FMUL.FTZ R101, R134, R101 ;  /* 0x0000006586657220 */ /* 0x000fe20000410000 */
[----:B-1----:R-:W1:Y:S01]  /*f020*/  SHFL.BFLY PT, R2, R0, 0x1, 0x1f ;  /* 0x0c201f0000027f89 */ /* 0x002e6200000e0000 */
[C---:B------:R-:W-:Y:S02]  /*f030*/  FMUL.FTZ R102, R133.reuse, R102 ;  /* 0x0000006685667220 */ /* 0x040fe40000410000 */
[C---:B------:R-:W-:Y:S02]  /*f040*/  FMUL.FTZ R103, R133.reuse, R103 ;  /* 0x0000006785677220 */ /* 0x040fe40000410000 */
[C---:B------:R-:W-:Y:S02]  /*f050*/  FMUL.FTZ R104, R132.reuse, R104 ;  /* 0x0000006884687220 */ /* 0x040fe40000410000 */
[C---:B------:R-:W-:Y:S02]  /*f060*/  FMUL.FTZ R105, R132.reuse, R105 ;  /* 0x0000006984697220 */ /* 0x040fe40000410000 */
[----:B------:R-:W-:Y:S02]  /*f070*/  FMUL.FTZ R108, R132, R108 ;  /* 0x0000006c846c7220 */ /* 0x000fe40000410000 */
[--C-:B--2---:R-:W-:Y:S01]  /*f080*/  FFMA.FTZ R3, R204, c[0x0][0x2d0], -R142.reuse ;  /* 0x0000b400cc037a23 */ /* 0x104fe2000001088e */
[----:B------:R-:W-:Y:S01]  /*f090*/  MOV R204, R40 ;  /* 0x0000002800cc7202 */ /* 0x000fe20000000f00 */
[C---:B------:R-:W-:Y:S02]  /*f0a0*/  FMUL.FTZ R40, R132.reuse, R180 ;  /* 0x000000b484287220 */ /* 0x040fe40000410000 */
[----:B------:R2:W3:Y:S01]  /*f0b0*/  MUFU.EX2 R10, R3 ;  /* 0x00000003000a7308 */ /* 0x0004e20000000800 */
[----:B------:R-:W-:Y:S02]  /*f0c0*/  FMUL.FTZ R109, R132, R109 ;  /* 0x0000006d846d7220 */ /* 0x000fe40000410000 */
[C---:B------:R-:W-:Y:S02]  /*f0d0*/  FMUL.FTZ R112, R134.reuse, R112 ;  /* 0x0000007086707220 */ /* 0x040fe40000410000 */
[C---:B------:R-:W-:Y:S02]  /*f0e0*/  FMUL.FTZ R113, R134.reuse, R113 ;  /* 0x0000007186717220 */ /* 0x040fe40000410000 */
[C---:B------:R-:W-:Y:S02]  /*f0f0*/  FMUL.FTZ R114, R133.reuse, R114 ;  /* 0x0000007285727220 */ /* 0x040fe40000410000 */
[C---:B------:R-:W-:Y:S01]  /*f100*/  FMUL.FTZ R115, R133.reuse, R115 ;  /* 0x0000007385737220 */ /* 0x040fe20000410000 */
[----:B------:R4:W-:Y:S01]  /*f110*/  MUFU.EX2 R180, R138 ;  /* 0x0000008a00b47308 */ /* 0x0009e20000000800 */
[C---:B------:R-:W-:Y:S02]  /*f120*/  FMUL.FTZ R116, R134.reuse, R116 ;  /* 0x0000007486747220 */ /* 0x040fe40000410000 */
[----:B------:R-:W-:Y:S02]  /*f130*/  FMUL.FTZ R117, R134, R117 ;  /* 0x0000007586757220 */ /* 0x000fe40000410000 */
[C---:B------:R-:W-:Y:S02]  /*f140*/  FMUL.FTZ R118, R133.reuse, R118 ;  /* 0x0000007685767220 */ /* 0x040fe40000410000 */
[C---:B------:R-:W-:Y:S02]  /*f150*/  FMUL.FTZ R119, R133.reuse, R119 ;  /* 0x0000007785777220 */ /* 0x040fe40000410000 */
[C---:B------:R-:W-:Y:S02]  /*f160*/  FMUL.FTZ R120, R132.reuse, R120 ;  /* 0x0000007884787220 */ /* 0x040fe40000410000 */
[C---:B------:R-:W-:Y:S02]  /*f170*/  FMUL.FTZ R121, R132.reuse, R121 ;  /* 0x0000007984797220 */ /* 0x040fe40000410000 */
[----:B------:R-:W-:Y:S02]  /*f180*/  FMUL.FTZ R124, R132, R124 ;  /* 0x0000007c847c7220 */ /* 0x000fe40000410000 */
[----:B--2---:R-:W-:Y:S02]  /*f190*/  FFMA.FTZ R3, R18, c[0x0][0x2d0], -R142 ;  /* 0x0000b40012037a23 */ /* 0x004fe4000001088e */
[----:B------:R-:W-:Y:S02]  /*f1a0*/  FMUL.FTZ R18, R133, R158 ;  /* 0x0000009e85127220 */ /* 0x000fe40000410000 */
[----:B------:R1:W-:Y:S01]  /*f1b0*/  MUFU.EX2 R31, R3 ;  /* 0x00000003001f7308 */ /* 0x0003e20000000800 */
[----:B------:R-:W-:Y:S02]  /*f1c0*/  FMUL.FTZ R125, R132, R125 ;  /* 0x0000007d847d7220 */ /* 0x000fe40000410000 */
[C---:B------:R-:W-:Y:S02]  /*f1d0*/  FMUL.FTZ R128, R134.reuse, R128 ;  /* 0x0000008086807220 */ /* 0x040fe40000410000 */
[----:B----4-:R-:W-:Y:S02]  /*f1e0*/  FFMA.FTZ R138, R209, c[0x0][0x2d0], -R196 ;  /* 0x0000b400d18a7a23 */ /* 0x010fe400000108c4 */
[----:B------:R-:W-:Y:S02]  /*f1f0*/  FMUL.FTZ R129, R134, R129 ;  /* 0x0000008186817220 */ /* 0x000fe40000410000 */
[C---:B------:R-:W-:Y:S02]  /*f200*/  FMUL.FTZ R130, R133.reuse, R130 ;  /* 0x0000008285827220 */ /* 0x040fe40000410000 */
[----:B------:R-:W-:Y:S01]  /*f210*/  FMUL.FTZ R131, R133, R131 ;  /* 0x0000008385837220 */ /* 0x000fe20000410000 */
[----:B-1----:R-:W-:Y:S01]  /*f220*/  FMNMX.FTZ R3, R2, R0, !PT ;  /* 0x0000000002037209 */ /* 0x002fe20007810000 */
[--C-:B------:R-:W-:Y:S02]  /*f230*/  FFMA.FTZ R2, R201, c[0x0][0x2d0], -R143.reuse ;  /* 0x0000b400c9027a23 */ /* 0x100fe4000001088f */
[--C-:B------:R-:W-:Y:S02]  /*f240*/  FFMA.FTZ R0, R19, c[0x0][0x2d0], -R142.reuse ;  /* 0x0000b40013007a23 */ /* 0x100fe4000001088e */
[----:B------:R1:W-:Y:S01]  /*f250*/  MUFU.EX2 R195, R2 ;  /* 0x0000000200c37308 */ /* 0x0003e20000000800 */
[----:B------:R-:W-:Y:S02]  /*f260*/  FMUL.FTZ R19, R133, R159 ;  /* 0x0000009f85137220 */ /* 0x000fe40000410000 */
[----:B------:R-:W-:Y:S07]  /*f270*/  LDSM.16.MT88.4 R156, [R227+0x100] ;  /* 0x00010000e39c783b */ /* 0x000fee0000004200 */
[----:B------:R2:W-:Y:S01]  /*f280*/  MUFU.EX2 R8, R0 ;  /* 0x0000000000087308 */ /* 0x0005e20000000800 */
[----:B-1----:R-:W-:Y:S01]  /*f290*/  FFMA.FTZ R2, R205, c[0x0][0x2d0], -R143 ;  /* 0x0000b400cd027a23 */ /* 0x002fe2000001088f */
[----:B------:R-:W-:Y:S01]  /*f2a0*/  MOV R205, R41 ;  /* 0x0000002900cd7202 */ /* 0x000fe20000000f00 */
[----:B------:R-:W-:Y:S07]  /*f2b0*/  FMUL.FTZ R41, R132, R181 ;  /* 0x000000b584297220 */ /* 0x000fee0000410000 */
[----:B------:R1:W-:Y:S01]  /*f2c0*/  MUFU.EX2 R192, R2 ;  /* 0x0000000200c07308 */ /* 0x0003e20000000800 */
[----:B------:R-:W-:Y:S01]  /*f2d0*/  MOV R184, R205 ;  /* 0x000000cd00b87202 */ /* 0x000fe20000000f00 */
[----:B--2---:R-:W-:Y:S01]  /*f2e0*/  FADD.FTZ R0, -R3, R139 ;  /* 0x0000008b03007221 */ /* 0x004fe20000010100 */
[----:B------:R-:W-:Y:S01]  /*f2f0*/  MOV R139, R33 ;  /* 0x00000021008b7202 */ /* 0x000fe20000000f00 */
[----:B------:R-:W-:Y:S06]  /*f300*/  FMUL.FTZ R33, R134, R173 ;  /* 0x000000ad86217220 */ /* 0x000fec0000410000 */
[----:B------:R2:W-:Y:S01]  /*f310*/  MUFU.EX2 R173, R138 ;  /* 0x0000008a00ad7308 */ /* 0x0005e20000000800 */
[----:B------:R-:W-:Y:S02]  /*f320*/  FMUL.FTZ R0, R0, c[0x0][0x2d0] ;  /* 0x0000b40000007a20 */ /* 0x000fe40000410000 */
[--C-:B------:R-:W-:Y:S07]  /*f330*/  FFMA.FTZ R139, R139, c[0x0][0x2d0], -R142.reuse ;  /* 0x0000b4008b8b7a23 */ /* 0x100fee000001088e */
[----:B------:R-:W4:Y:S01]  /*f340*/  MUFU.EX2 R0, R0 ;  /* 0x0000000000007308 */ /* 0x000f220000000800 */
[--C-:B-1----:R-:W-:Y:S01]  /*f350*/  FFMA.FTZ R2, R194, c[0x0][0x2d0], -R143.reuse ;  /* 0x0000b400c2027a23 */ /* 0x102fe2000001088f */
[----:B---3--:R-:W-:Y:S08]  /*f360*/  MOV R194, R10 ;  /* 0x0000000a00c27202 */ /* 0x008ff00000000f00 */
[----:B------:R1:W-:Y:S01]  /*f370*/  MUFU.EX2 R24, R2 ;  /* 0x0000000200187308 */ /* 0x0003e20000000800 */
[--C-:B--2---:R-:W-:Y:S09]  /*f380*/  FFMA.FTZ R138, R211, c[0x0][0x2d0], -R142.reuse ;  /* 0x0000b400d38a7a23 */ /* 0x104ff2000001088e */
[----:B------:R2:W-:Y:S01]  /*f390*/  MUFU.EX2 R181, R138 ;  /* 0x0000008a00b57308 */ /* 0x0005e20000000800 */
[C---:B----4-:R-:W-:Y:S02]  /*f3a0*/  FMUL.FTZ R10, R0.reuse, R150 ;  /* 0x00000096000a7220 */ /* 0x050fe40000410000 */
[C---:B------:R-:W-:Y:S02]  /*f3b0*/  FMUL.FTZ R11, R0.reuse, R151 ;  /* 0x00000097000b7220 */ /* 0x040fe40000410000 */
[C---:B------:R-:W-:Y:S02]  /*f3c0*/  FMUL.FTZ R14, R0.reuse, R154 ;  /* 0x0000009a000e7220 */ /* 0x040fe40000410000 */
[C---:B------:R-:W-:Y:S02]  /*f3d0*/  FMUL.FTZ R15, R0.reuse, R155 ;  /* 0x0000009b000f7220 */ /* 0x040fe40000410000 */
[----:B------:R-:W3:Y:S01]  /*f3e0*/  LDSM.16.MT88.4 R152, [R228+0x100] ;  /* 0x00010000e498783b */ /* 0x000ee20000004200 */
[----:B------:R-:W-:Y:S02]  /*f3f0*/  FMUL.FTZ R26, R0, R166 ;  /* 0x000000a6001a7220 */ /* 0x000fe40000410000 */
[--C-:B-1----:R-:W-:Y:S01]  /*f400*/  FFMA.FTZ R2, R193, c[0x0][0x2d0], -R143.reuse ;  /* 0x0000b400c1027a23 */ /* 0x102fe2000001088f */
[----:B------:R-:W-:Y:S01]  /*f410*/  MOV R193, R9 ;  /* 0x0000000900c17202 */ /* 0x000fe20000000f00 */
[----:B------:R-:W-:Y:S02]  /*f420*/  FMUL.FTZ R9, R132, R149 ;  /* 0x0000009584097220 */ /* 0x000fe40000410000 */
[----:B------:R1:W4:Y:S01]  /*f430*/  MUFU.EX2 R5, R2 ;  /* 0x0000000200057308 */ /* 0x0003220000000800 */
[C---:B------:R-:W-:Y:S02]  /*f440*/  FMUL.FTZ R27, R0.reuse, R167 ;  /* 0x000000a7001b7220 */ /* 0x040fe40000410000 */
[C---:B------:R-:W-:Y:S02]  /*f450*/  FMUL.FTZ R46, R0.reuse, R186 ;  /* 0x000000ba002e7220 */ /* 0x040fe40000410000 */
[----:B--2---:R-:W-:Y:S02]  /*f460*/  FFMA.FTZ R138, R213, c[0x0][0x2d0], -R142 ;  /* 0x0000b400d58a7a23 */ /* 0x004fe4000001088e */
        /* <DEDUP_REMOVED lines=9> */
[----:B-1----:R-:W-:Y:S02]  /*f500*/  FMUL.FTZ R2, R3, c[0x0][0x2d0] ;  /* 0x0000b40003027a20 */ /* 0x002fe40000410000 */
[----:B------:R-:W-:Y:S02]  /*f510*/  FMUL.FTZ R90, R0, R90 ;  /* 0x0000005a005a7220 */ /* 0x000fe40000410000 */
[--C-:B------:R-:W-:Y:S01]  /*f520*/  FFMA.FTZ R4, R200, c[0x0][0x2d0], -R2.reuse ;  /* 0x0000b400c8047a23 */ /* 0x100fe20000010802 */
[----:B----4-:R-:W-:Y:S01]  /*f530*/  MOV R200, R5 ;  /* 0x0000000500c87202 */ /* 0x010fe20000000f00 */
        /* <DEDUP_REMOVED lines=19> */
[----:B------:R1:W4:Y:S01]  /*f670*/  MUFU.EX2 R34, R4 ;  /* 0x0000000400227308 */ /* 0x0003220000000800 */
[-C--:B--2---:R-:W-:Y:S01]  /*f680*/  MOV R166, R35.reuse ;  /* 0x0000002300a67202 */ /* 0x084fe20000000f00 */
[--C-:B------:R-:W-:Y:S02]  /*f690*/  FFMA.FTZ R140, R140, c[0x0][0x2d0], -R2.reuse ;  /* 0x0000b4008c8c7a23 */ /* 0x100fe40000010802 */
[--C-:B-1----:R-:W-:Y:S01]  /*f6a0*/  FFMA.FTZ R4, R203, c[0x0][0x2d0], -R2.reuse ;  /* 0x0000b400cb047a23 */ /* 0x102fe20000010802 */
[----:B----4-:R-:W-:Y:S01]  /*f6b0*/  F2FP.PACK_AB R149, R34, R35 ;  /* 0x000000232295723e */ /* 0x010fe200000000ff */
[C---:B------:R-:W-:Y:S01]  /*f6c0*/  FMUL.FTZ R35, R133.reuse, R175 ;  /* 0x000000af85237220 */ /* 0x040fe20000410000 */
[----:B------:R-:W-:Y:S03]  /*f6d0*/  MOV R165, R34 ;  /* 0x0000002200a57202 */ /* 0x000fe60000000f00 */
[----:B------:R1:W2:Y:S01]  /*f6e0*/  MUFU.EX2 R28, R4 ;  /* 0x00000004001c7308 */ /* 0x0002a20000000800 */
[C---:B------:R-:W-:Y:S01]  /*f6f0*/  FMUL.FTZ R34, R133.reuse, R174 ;  /* 0x000000ae85227220 */ /* 0x040fe20000410000 */
[----:B------:R-:W-:Y:S01]  /*f700*/  MOV R203, R42 ;  /* 0x0000002a00cb7202 */ /* 0x000fe20000000f00 */
[----:B------:R-:W-:Y:S03]  /*f710*/  FMUL.FTZ R42, R0, R182 ;  /* 0x000000b6002a7220 */ /* 0x000fe60000410000 */
[----:B------:R-:W-:Y:S01]  /*f720*/  MOV R185, R203 ;  /* 0x000000cb00b97202 */ /* 0x000fe20000000f00 */
[----:B-1----:R-:W-:Y:S01]  /*f730*/  FFMA.FTZ R4, R202, c[0x0][0x2d0], -R2 ;  /* 0x0000b400ca047a23 */ /* 0x002fe20000010802 */
[----:B------:R-:W-:Y:S01]  /*f740*/  MOV R202, R7 ;  /* 0x0000000700ca7202 */ /* 0x000fe20000000f00 */
[----:B------:R-:W-:Y:S01]  /*f750*/  FMUL.FTZ R7, R133, R147 ;  /* 0x0000009385077220 */ /* 0x000fe20000410000 */
[----:B------:R-:W-:Y:S01]  /*f760*/  F2FP.PACK_AB R147, R206, R31 ;  /* 0x0000001fce93723e */ /* 0x000fe200000000ff */
[----:B------:R1:W4:Y:S01]  /*f770*/  MUFU.EX2 R201, R4 ;  /* 0x0000000400c97308 */ /* 0x0003220000000800 */
[----:B------:R-:W-:Y:S02]  /*f780*/  F2FP.PACK_AB R146, R202, R30 ;  /* 0x0000001eca92723e */ /* 0x000fe400000000ff */
[----:B--2---:R-:W-:Y:S01]  /*f790*/  MOV R167, R28 ;  /* 0x0000001c00a77202 */ /* 0x004fe20000000f00 */
[----:B-1----:R-:W-:Y:S01]  /*f7a0*/  FMUL.FTZ R4, R134, R144 ;  /* 0x0000009086047220 */ /* 0x002fe20000410000 */
[-C--:B------:R-:W-:Y:S02]  /*f7b0*/  F2FP.PACK_AB R144, R193, R29.reuse ;  /* 0x0000001dc190723e */ /* 0x080fe400000000ff */
[----:B----4-:R-:W-:Y:S01]  /*f7c0*/  F2FP.PACK_AB R151, R201, R28 ;  /* 0x0000001cc997723e */ /* 0x010fe200000000ff */
[C---:B------:R-:W-:Y:S01]  /*f7d0*/  FMUL.FTZ R28, R132.reuse, R168 ;  /* 0x000000a8841c7220 */ /* 0x040fe20000410000 */
[----:B------:R-:W-:Y:S01]  /*f7e0*/  MOV R168, R29 ;  /* 0x0000001d00a87202 */ /* 0x000fe20000000f00 */
[----:B------:R-:W-:Y:S01]  /*f7f0*/  FMUL.FTZ R29, R132, R169 ;  /* 0x000000a9841d7220 */ /* 0x000fe20000410000 */
[----:B------:R-:W-:Y:S01]  /*f800*/  MOV R169, R43 ;  /* 0x0000002b00a97202 */ /* 0x000fe20000000f00 */
[-C--:B------:R-:W-:Y:S05]  /*f810*/  HMMA.16816.F32 R4, R144, R20.reuse, R4 ;  /* 0x000000149004723c */ /* 0x080fea0000001804 */
[----:B------:R-:W-:Y:S01]  /*f820*/  FMUL.FTZ R43, R0, R183 ;  /* 0x000000b7002b7220 */ /* 0x000fe20000410000 */
[----:B------:R-:W-:Y:S02]  /*f830*/  MOV R183, R204 ;  /* 0x000000cc00b77202 */ /* 0x000fe40000000f00 */
[C---:B------:R-:W-:Y:S07]  /*f840*/  HMMA.16816.F32 R8, R148.reuse, R20, R8 ;  /* 0x000000149408723c */ /* 0x040fee0000001808 */
[C---:B------:R-:W-:Y:S01]  /*f850*/  FMUL.FTZ R20, R134.reuse, R160 ;  /* 0x000000a086147220 */ /* 0x040fe20000410000 */
[-C--:B------:R-:W-:Y:S01]  /*f860*/  HMMA.16816.F32 R12, R148, R22.reuse, R12 ;  /* 0x00000016940c723c */ /* 0x080fe2000000180c */
[----:B------:R1:W-:Y:S03]  /*f870*/  MUFU.EX2 R160, R138 ;  /* 0x0000008a00a07308 */ /* 0x0003e60000000800 */
[----:B------:R-:W-:Y:S01]  /*f880*/  FMUL.FTZ R21, R134, R161 ;  /* 0x000000a186157220 */ /* 0x000fe20000410000 */
[----:B------:R-:W-:Y:S01]  /*f890*/  MOV R161, R30 ;  /* 0x0000001e00a17202 */ /* 0x000fe20000000f00 */
[----:B------:R-:W-:Y:S02]  /*f8a0*/  FMUL.FTZ R30, R0, R170 ;  /* 0x000000aa001e7220 */ /* 0x000fe40000410000 */
[C---:B------:R-:W-:Y:S07]  /*f8b0*/  HMMA.16816.F32 R16, R144.reuse, R22, R16 ;  /* 0x000000169010723c */ /* 0x040fee0000001810 */
[C---:B------:R-:W-:Y:S01]  /*f8c0*/  FMUL.FTZ R23, R133.reuse, R163 ;  /* 0x000000a385177220 */ /* 0x040fe20000410000 */
[----:B------:R-:W-:Y:S01]  /*f8d0*/  MOV R163, R24 ;  /* 0x0000001800a37202 */ /* 0x000fe20000000f00 */
[----:B------:R-:W-:Y:S03]  /*f8e0*/  FMUL.FTZ R24, R132, R164 ;  /* 0x000000a484187220 */ /* 0x000fe60000410000 */
[----:B------:R-:W-:Y:S01]  /*f8f0*/  MOV R164, R32 ;  /* 0x0000002000a47202 */ /* 0x000fe20000000f00 */
[----:B------:R-:W-:Y:S02]  /*f900*/  FMUL.FTZ R32, R134, R172 ;  /* 0x000000ac86207220 */ /* 0x000fe40000410000 */
[C---:B------:R-:W-:Y:S01]  /*f910*/  FMUL.FTZ R22, R133.reuse, R162 ;  /* 0x000000a285167220 */ /* 0x040fe20000410000 */
[----:B------:R-:W-:Y:S01]  /*f920*/  MOV R162, R31 ;  /* 0x0000001f00a27202 */ /* 0x000fe20000000f00 */
[--C-:B-1----:R-:W-:Y:S02]  /*f930*/  FFMA.FTZ R138, R208, c[0x0][0x2d0], -R196.reuse ;  /* 0x0000b400d08a7a23 */ /* 0x102fe400000108c4 */
[----:B------:R-:W-:Y:S02]  /*f940*/  FMUL.FTZ R31, R0, R171 ;  /* 0x000000ab001f7220 */ /* 0x000fe40000410000 */
[----:B------:R1:W-:Y:S01]  /*f950*/  MUFU.EX2 R170, R138 ;  /* 0x0000008a00aa7308 */ /* 0x0003e20000000800 */
[-C--:B------:R-:W-:Y:S08]  /*f960*/  HMMA.16816.F32 R20, R144, R36.reuse, R20 ;  /* 0x000000249014723c */ /* 0x080ff00000001814 */
[C---:B------:R-:W-:Y:S07]  /*f970*/  HMMA.16816.F32 R24, R148.reuse, R36, R24 ;  /* 0x000000249418723c */ /* 0x040fee0000001818 */
[C---:B------:R-:W-:Y:S01]  /*f980*/  FMUL.FTZ R36, R134.reuse, R176 ;  /* 0x000000b086247220 */ /* 0x040fe20000410000 */
[-C--:B------:R-:W-:Y:S04]  /*f990*/  HMMA.16816.F32 R28, R148, R38.reuse, R28 ;  /* 0x00000026941c723c */ /* 0x080fe8000000181c */
[----:B------:R-:W-:Y:S01]  /*f9a0*/  MOV R176, R164 ;  /* 0x000000a400b07202 */ /* 0x000fe20000000f00 */
[----:B------:R-:W-:Y:S01]  /*f9b0*/  FMUL.FTZ R37, R134, R177 ;  /* 0x000000b186257220 */ /* 0x000fe20000410000 */
[----:B------:R-:W-:Y:S01]  /*f9c0*/  MOV R177, R206 ;  /* 0x000000ce00b17202 */ /* 0x000fe20000000f00 */
[----:B-1----:R-:W-:Y:S01]  /*f9d0*/  FFMA.FTZ R138, R210, c[0x0][0x2d0], -R196 ;  /* 0x0000b400d28a7a23 */ /* 0x002fe200000108c4 */
[C---:B------:R-:W-:Y:S01]  /*f9e0*/  HMMA.16816.F32 R32, R144.reuse, R38, R32 ;  /* 0x000000269020723c */ /* 0x040fe20000001820 */
[----:B------:R1:W-:Y:S06]  /*f9f0*/  MUFU.EX2 R206, R139 ;  /* 0x0000008b00ce7308 */ /* 0x0003ec0000000800 */
[C---:B------:R-:W-:Y:S01]  /*fa00*/  FMUL.FTZ R38, R133.reuse, R178 ;  /* 0x000000b285267220 */ /* 0x040fe20000410000 */
[----:B------:R-:W-:Y:S01]  /*fa10*/  MOV R178, R200 ;  /* 0x000000c800b27202 */ /* 0x000fe20000000f00 */
[----:B------:R-:W-:Y:S02]  /*fa20*/  FMUL.FTZ R39, R133, R179 ;  /* 0x000000b385277220 */ /* 0x000fe40000410000 */
[----:B------:R2:W-:Y:S01]  /*fa30*/  MUFU.EX2 R172, R138 ;  /* 0x0000008a00ac7308 */ /* 0x0005e20000000800 */
[----:B------:R-:W-:Y:S04]  /*fa40*/  MOV R179, R201 ;  /* 0x000000c900b37202 */ /* 0x000fe80000000f00 */
[-C--:B---3--:R-:W-:Y:S08]  /*fa50*/  HMMA.16816.F32 R36, R144, R152.reuse, R36 ;  /* 0x000000989024723c */ /* 0x088ff00000001824 */
[C---:B------:R-:W-:Y:S04]  /*fa60*/  HMMA.16816.F32 R40, R148.reuse, R152, R40 ;  /* 0x000000989428723c */ /* 0x040fe80000001828 */
[--C-:B-1----:R-:W-:Y:S01]  /*fa70*/  FFMA.FTZ R139, R216, c[0x0][0x2d0], -R142.reuse ;  /* 0x0000b400d88b7a23 */ /* 0x102fe2000001088e */
[----:B------:R-:W-:Y:S03]  /*fa80*/  MOV R216, R180 ;  /* 0x000000b400d87202 */ /* 0x000fe60000000f00 */
[-C--:B------:R-:W-:Y:S04]  /*fa90*/  HMMA.16816.F32 R44, R148, R154.reuse, R44 ;  /* 0x0000009a942c723c */ /* 0x080fe8000000182c */
[--C-:B--2---:R-:W-:Y:S04]  /*faa0*/  FFMA.FTZ R138, R212, c[0x0][0x2d0], -R142.reuse ;  /* 0x0000b400d48a7a23 */ /* 0x104fe8000001088e */
[C---:B------:R-:W-:Y:S01]  /*fab0*/  HMMA.16816.F32 R48, R144.reuse, R154, R48 ;  /* 0x0000009a9030723c */ /* 0x040fe20000001830 */
[----:B------:R1:W-:Y:S01]  /*fac0*/  MUFU.EX2 R171, R138 ;  /* 0x0000008a00ab7308 */ /* 0x0003e20000000800 */
[----:B------:R-:W2:Y:S06]  /*fad0*/  LDSM.16.MT88.4 R152, [R225+0x1900] ;  /* 0x00190000e198783b */ /* 0x000eac0000004200 */
[-C--:B------:R-:W-:Y:S08]  /*fae0*/  HMMA.16816.F32 R52, R144, R156.reuse, R52 ;  /* 0x0000009c9034723c */ /* 0x080ff00000001834 */
[C---:B------:R-:W-:Y:S08]  /*faf0*/  HMMA.16816.F32 R56, R148.reuse, R156, R56 ;  /* 0x0000009c9438723c */ /* 0x040ff00000001838 */
[-C--:B------:R-:W-:Y:S04]  /*fb00*/  HMMA.16816.F32 R60, R148, R158.reuse, R60 ;  /* 0x0000009e943c723c */ /* 0x080fe8000000183c */
[----:B-1----:R-:W-:Y:S04]  /*fb10*/  FFMA.FTZ R138, R214, c[0x0][0x2d0], -R142 ;  /* 0x0000b400d68a7a23 */ /* 0x002fe8000001088e */
[C---:B------:R-:W-:Y:S01]  /*fb20*/  HMMA.16816.F32 R64, R144.reuse, R158, R64 ;  /* 0x0000009e9040723c */ /* 0x040fe20000001840 */
[----:B------:R1:W3:Y:S01]  /*fb30*/  MUFU.EX2 R174, R138 ;  /* 0x0000008a00ae7308 */ /* 0x0002e20000000800 */
[----:B------:R-:W4:Y:S06]  /*fb40*/  LDSM.16.MT88.4 R156, [R226+0x1900] ;  /* 0x00190000e29c783b */ /* 0x000f2c0000004200 */
[-C--:B--2---:R-:W-:Y:S08]  /*fb50*/  HMMA.16816.F32 R68, R144, R152.reuse, R68 ;  /* 0x000000989044723c */ /* 0x084ff00000001844 */
[C---:B------:R-:W-:Y:S04]  /*fb60*/  HMMA.16816.F32 R72, R148.reuse, R152, R72 ;  /* 0x000000989448723c */ /* 0x040fe80000001848 */
[--C-:B-1----:R-:W-:Y:S04]  /*fb70*/  FFMA.FTZ R138, R220, c[0x0][0x2d0], -R143.reuse ;  /* 0x0000b400dc8a7a23 */ /* 0x102fe8000001088f */
[-C--:B------:R-:W-:Y:S01]  /*fb80*/  HMMA.16816.F32 R76, R148, R154.reuse, R76 ;  /* 0x0000009a944c723c */ /* 0x080fe2000000184c */
[----:B------:R1:W-:Y:S07]  /*fb90*/  MUFU.EX2 R182, R138 ;  /* 0x0000008a00b67308 */ /* 0x0003ee0000000800 */
[C---:B------:R-:W-:Y:S01]  /*fba0*/  HMMA.16816.F32 R80, R144.reuse, R154, R80 ;  /* 0x0000009a9050723c */ /* 0x040fe20000001850 */
[----:B------:R-:W2:Y:S07]  /*fbb0*/  LDSM.16.MT88.4 R152, [R228+0x1900] ;  /* 0x00190000e498783b */ /* 0x000eae0000004200 */
[-C--:B----4-:R-:W-:Y:S08]  /*fbc0*/  HMMA.16816.F32 R84, R144, R156.reuse, R84 ;  /* 0x0000009c9054723c */ /* 0x090ff00000001854 */
[C---:B------:R-:W-:Y:S04]  /*fbd0*/  HMMA.16816.F32 R88, R148.reuse, R156, R88 ;  /* 0x0000009c9458723c */ /* 0x040fe80000001858 */
[--C-:B-1----:R-:W-:Y:S04]  /*fbe0*/  FFMA.FTZ R138, R215, c[0x0][0x2d0], -R143.reuse ;  /* 0x0000b400d78a7a23 */ /* 0x102fe8000001088f */
[-C--:B------:R-:W-:Y:S01]  /*fbf0*/  HMMA.16816.F32 R92, R148, R158.reuse, R92 ;  /* 0x0000009e945c723c */ /* 0x080fe2000000185c */
[----:B------:R1:W4:Y:S07]  /*fc00*/  MUFU.EX2 R220, R138 ;  /* 0x0000008a00dc7308 */ /* 0x00032e0000000800 */
[C---:B------:R-:W-:Y:S01]  /*fc10*/  HMMA.16816.F32 R96, R144.reuse, R158, R96 ;  /* 0x0000009e9060723c */ /* 0x040fe20000001860 */
[----:B------:R-:W4:Y:S07]  /*fc20*/  LDSM.16.MT88.4 R156, [R227+0x1900] ;  /* 0x00190000e39c783b */ /* 0x000f2e0000004200 */
[-C--:B--2---:R-:W-:Y:S08]  /*fc30*/  HMMA.16816.F32 R100, R144, R152.reuse, R100 ;  /* 0x000000989064723c */ /* 0x084ff00000001864 */
[C---:B------:R-:W-:Y:S04]  /*fc40*/  HMMA.16816.F32 R104, R148.reuse, R152, R104 ;  /* 0x000000989468723c */ /* 0x040fe80000001868 */
[--C-:B-1----:R-:W-:Y:S01]  /*fc50*/  FFMA.FTZ R138, R221, c[0x0][0x2d0], -R2.reuse ;  /* 0x0000b400dd8a7a23 */ /* 0x102fe20000010802 */
[----:B---3--:R-:W-:Y:S03]  /*fc60*/  MOV R221, R174 ;  /* 0x000000ae00dd7202 */ /* 0x008fe60000000f00 */
[-C--:B------:R-:W-:Y:S01]  /*fc70*/  HMMA.16816.F32 R108, R148, R154.reuse, R108 ;  /* 0x0000009a946c723c */ /* 0x080fe2000000186c */
[----:B------:R1:W-:Y:S07]  /*fc80*/  MUFU.EX2 R215, R138 ;  /* 0x0000008a00d77308 */ /* 0x0003ee0000000800 */
[C---:B------:R-:W-:Y:S01]  /*fc90*/  HMMA.16816.F32 R112, R144.reuse, R154, R112 ;  /* 0x0000009a9070723c */ /* 0x040fe20000001870 */
[----:B------:R-:W2:Y:S07]  /*fca0*/  LDSM.16.MT88.4 R152, [R225+0x900] ;  /* 0x00090000e198783b */ /* 0x000eae0000004200 */
[-C--:B----4-:R-:W-:Y:S08]  /*fcb0*/  HMMA.16816.F32 R116, R144, R156.reuse, R116 ;  /* 0x0000009c9074723c */ /* 0x090ff00000001874 */
[C---:B------:R-:W-:Y:S04]  /*fcc0*/  HMMA.16816.F32 R120, R148.reuse, R156, R120 ;  /* 0x0000009c9478723c */ /* 0x040fe80000001878 */
[--C-:B-1----:R-:W-:Y:S01]  /*fcd0*/  FFMA.FTZ R138, R222, c[0x0][0x2d0], -R2.reuse ;  /* 0x0000b400de8a7a23 */ /* 0x102fe20000010802 */
[----:B------:R-:W-:Y:S02]  /*fce0*/  MOV R222, R172 ;  /* 0x000000ac00de7202 */ /* 0x000fe40000000f00 */
[----:B------:R-:W-:Y:S01]  /*fcf0*/  MOV R172, R169 ;  /* 0x000000a900ac7202 */ /* 0x000fe20000000f00 */
[-C--:B------:R-:W-:Y:S01]  /*fd00*/  HMMA.16816.F32 R124, R148, R158.reuse, R124 ;  /* 0x0000009e947c723c */ /* 0x080fe2000000187c */
[----:B------:R1:W3:Y:S03]  /*fd10*/  MUFU.EX2 R214, R138 ;  /* 0x0000008a00d67308 */ /* 0x0002e60000000800 */
[----:B------:R-:W-:Y:S02]  /*fd20*/  MOV R169, R163 ;  /* 0x000000a300a97202 */ /* 0x000fe40000000f00 */
[----:B------:R-:W-:Y:S02]  /*fd30*/  MOV R175, R172 ;  /* 0x000000ac00af7202 */ /* 0x000fe40000000f00 */
[----:B------:R-:W-:Y:S01]  /*fd40*/  HMMA.16816.F32 R128, R144, R158, R128 ;  /* 0x0000009e9080723c */ /* 0x000fe20000001880 */
[----:B------:R-:W-:Y:S03]  /*fd50*/  LDSM.16.MT88.4 R156, [R227+0x900] ;  /* 0x00090000e39c783b */ /* 0x000fe60000004200 */
[----:B------:R-:W-:Y:S02]  /*fd60*/  F2FP.PACK_AB R148, R220, R182 ;  /* 0x000000b6dc94723e */ /* 0x000fe400000000ff */
[----:B------:R-:W-:Y:S01]  /*fd70*/  MOV R172, R165 ;  /* 0x000000a500ac7202 */ /* 0x000fe20000000f00 */
[--C-:B-1----:R-:W-:Y:S01]  /*fd80*/  FFMA.FTZ R138, R244, c[0x0][0x2d0], -R143.reuse ;  /* 0x0000b400f48a7a23 */ /* 0x102fe2000001088f */
[----:B------:R-:W-:Y:S04]  /*fd90*/  MOV R244, R171 ;  /* 0x000000ab00f47202 */ /* 0x000fe80000000f00 */
[----:B------:R-:W-:Y:S01]  /*fda0*/  MOV R171, R168 ;  /* 0x000000a800ab7202 */ /* 0x000fe20000000f00 */
[----:B------:R1:W-:Y:S01]  /*fdb0*/  MUFU.EX2 R213, R138 ;  /* 0x0000008a00d57308 */ /* 0x0003e20000000800 */
[----:B------:R-:W-:Y:S02]  /*fdc0*/  MOV R168, R162 ;  /* 0x000000a200a87202 */ /* 0x000fe40000000f00 */
[----:B------:R-:W-:Y:S02]  /*fdd0*/  F2FP.PACK_AB R147, R221, R244 ;  /* 0x000000f4dd93723e */ /* 0x000fe400000000ff */
[----:B---3--:R-:W-:Y:S02]  /*fde0*/  F2FP.PACK_AB R149, R214, R215 ;  /* 0x000000d7d695723e */ /* 0x008fe400000000ff */
[----:B------:R-:W-:Y:S01]  /*fdf0*/  MOV R174, R171 ;  /* 0x000000ab00ae7202 */ /* 0x000fe20000000f00 */
[--C-:B-1----:R-:W-:Y:S01]  /*fe00*/  FFMA.FTZ R138, R223, c[0x0][0x2d0], -R143.reuse ;  /* 0x0000b400df8a7a23 */ /* 0x102fe2000001088f */
[----:B------:R-:W-:Y:S02]  /*fe10*/  MOV R223, R170 ;  /* 0x000000aa00df7202 */ /* 0x000fe40000000f00 */
[----:B------:R-:W-:Y:S01]  /*fe20*/  MOV R170, R167 ;  /* 0x000000a700aa7202 */ /* 0x000fe20000000f00 */
[----:B------:R1:W3:Y:S01]  /*fe30*/  MUFU.EX2 R212, R138 ;  /* 0x0000008a00d47308 */ /* 0x0002e20000000800 */
[----:B------:R-:W-:Y:S02]  /*fe40*/  MOV R167, R161 ;  /* 0x000000a100a77202 */ /* 0x000fe40000000f00 */
[----:B------:R-:W-:Y:S02]  /*fe50*/  F2FP.PACK_AB R146, R222, R223 ;  /* 0x000000dfde92723e */ /* 0x000fe400000000ff */
[----:B------:R-:W-:Y:S02]  /*fe60*/  MOV R171, R170 ;  /* 0x000000aa00ab7202 */ /* 0x000fe40000000f00 */
[----:B------:R-:W-:Y:S02]  /*fe70*/  MOV R170, R169 ;  /* 0x000000a900aa7202 */ /* 0x000fe40000000f00 */
[----:B------:R-:W-:Y:S02]  /*fe80*/  MOV R169, R168 ;  /* 0x000000a800a97202 */ /* 0x000fe40000000f00 */
[----:B------:R-:W-:Y:S01]  /*fe90*/  MOV R168, R167 ;  /* 0x000000a700a87202 */ /* 0x000fe20000000f00 */
[--C-:B-1----:R-:W-:Y:S01]  /*fea0*/  FFMA.FTZ R138, R245, c[0x0][0x2d0], -R2.reuse ;  /* 0x0000b400f58a7a23 */ /* 0x102fe20000010802 */
[----:B------:R-:W-:Y:S02]  /*feb0*/  MOV R245, R160 ;  /* 0x000000a000f57202 */ /* 0x000fe40000000f00 */
[----:B------:R-:W1:Y:S01]  /*fec0*/  LDSM.16.MT88.4 R160, [R226+0x900] ;  /* 0x00090000e2a0783b */ /* 0x000e620000004200 */
[----:B------:R4:W-:Y:S01]  /*fed0*/  MUFU.EX2 R211, R138 ;  /* 0x0000008a00d37308 */ /* 0x0009e20000000800 */
[----:B------:R-:W-:Y:S02]  /*fee0*/  F2FP.PACK_AB R145, R245, R181 ;  /* 0x000000b5f591723e */ /* 0x000fe400000000ff */
[----:B---3--:R-:W-:Y:S01]  /*fef0*/  F2FP.PACK_AB R150, R212, R213 ;  /* 0x000000d5d496723e */ /* 0x008fe200000000ff */
[----:B----4-:R-:W-:Y:S01]  /*ff00*/  FFMA.FTZ R138, R246, c[0x0][0x2d0], -R2 ;  /* 0x0000b400f68a7a23 */ /* 0x010fe20000010802 */
[----:B------:R-:W-:Y:S02]  /*ff10*/  MOV R246, R173 ;  /* 0x000000ad00f67202 */ /* 0x000fe40000000f00 */
[----:B------:R-:W-:Y:S03]  /*ff20*/  MOV R173, R166 ;  /* 0x000000a600ad7202 */ /* 0x000fe60000000f00 */
[----:B------:R3:W4:Y:S01]  /*ff30*/  MUFU.EX2 R210, R138 ;  /* 0x0000008a00d27308 */ /* 0x0007220000000800 */
[----:B------:R-:W-:Y:S01]  /*ff40*/  F2FP.PACK_AB R144, R246, R180 ;  /* 0x000000b4f690723e */ /* 0x000fe200000000ff */
[----:B------:R-:W1:Y:S01]  /*ff50*/  LDSM.16.MT88.4 R164, [R228+0x900] ;  /* 0x00090000e4a4783b */ /* 0x000e620000004200 */
[----:B------:R-:W-:Y:S05]  /*ff60*/  MOV R180, R175 ;  /* 0x000000af00b47202 */ /* 0x000fea0000000f00 */
[-C--:B--2---:R-:W-:Y:S03]  /*ff70*/  HMMA.16816.F32 R4, R144, R152.reuse, R4 ;  /* 0x000000989004723c */ /* 0x084fe60000001804 */
[--C-:B---3--:R-:W-:Y:S01]  /*ff80*/  FFMA.FTZ R138, R176, c[0x0][0x2d0], -R196.reuse ;  /* 0x0000b400b08a7a23 */ /* 0x108fe200000108c4 */
[----:B----4-:R-:W-:Y:S02]  /*ff90*/  F2FP.PACK_AB R151, R210, R211 ;  /* 0x000000d3d297723e */ /* 0x010fe400000000ff */
[----:B------:R-:W-:Y:S01]  /*ffa0*/  MOV R176, R202 ;  /* 0x000000ca00b07202 */ /* 0x000fe20000000f00 */
[----:B------:R2:W-:Y:S04]  /*ffb0*/  MUFU.EX2 R209, R138 ;  /* 0x0000008a00d17308 */ /* 0x0005e80000000800 */
[C---:B------:R-:W-:Y:S06]  /*ffc0*/  HMMA.16816.F32 R8, R148.reuse, R152, R8 ;  /* 0x000000989408723c */ /* 0x040fec0000001808 */
[----:B------:R-:W-:Y:S02]  /*ffd0*/  MUFU.EX2 R202, R139 ;  /* 0x0000008b00ca7308 */ /* 0x000fe40000000800 */
[-C--:B------:R-:W-:Y:S08]  /*ffe0*/  HMMA.16816.F32 R12, R148, R154.reuse, R12 ;  /* 0x0000009a940c723c */ /* 0x080ff0000000180c */
[C---:B------:R-:W-:Y:S01]  /*fff0*/  HMMA.16816.F32 R16, R144.reuse, R154, R16 ;  /* 0x0000009a9010723c */ /* 0x040fe20000001810 */
[----:B------:R-:W3:Y:S01]  /*10000*/  LDSM.16.MT88.4 R152, [R225+0x2100] ;  /* 0x00210000e198783b */ /* 0x000ee20000004200 */
[----:B------:R-:W-:Y:S02]  /*10010*/  MUFU.EX2 R139, R140 ;  /* 0x0000008c008b7308 */ /* 0x000fe40000000800 */
[----:B--2---:R-:W-:Y:S01]  /*10020*/  FFMA.FTZ R138, R250, c[0x0][0x2d0], -R196 ;  /* 0x0000b400fa8a7a23 */ /* 0x004fe200000108c4 */
[----:B------:R-:W-:Y:S02]  /*10030*/  MOV R250, R182 ;  /* 0x000000b600fa7202 */ /* 0x000fe40000000f00 */
[----:B------:R-:W-:Y:S01]  /*10040*/  MOV R182, R193 ;  /* 0x000000c100b67202 */ /* 0x000fe20000000f00 */
[-C--:B-1----:R-:W-:Y:S04]  /*10050*/  HMMA.16816.F32 R20, R144, R160.reuse, R20 ;  /* 0x000000a09014723c */ /* 0x082fe80000001814 */
[----:B------:R1:W2:Y:S04]  /*10060*/  MUFU.EX2 R208, R138 ;  /* 0x0000008a00d07308 */ /* 0x0002a80000000800 */
[C---:B------:R-:W-:Y:S08]  /*10070*/  HMMA.16816.F32 R24, R148.reuse, R160, R24 ;  /* 0x000000a09418723c */ /* 0x040ff00000001818 */
[-C--:B------:R-:W-:Y:S08]  /*10080*/  HMMA.16816.F32 R28, R148, R162.reuse, R28 ;  /* 0x000000a2941c723c */ /* 0x080ff0000000181c */
[C---:B------:R-:W-:Y:S01]  /*10090*/  HMMA.16816.F32 R32, R144.reuse, R162, R32 ;  /* 0x000000a29020723c */ /* 0x040fe20000001820 */
[----:B------:R-:W4:Y:S03]  /*100a0*/  LDSM.16.MT88.4 R160, [R226+0x2100] ;  /* 0x00210000e2a0783b */ /* 0x000f260000004200 */
[----:B-1----:R-:W-:Y:S01]  /*100b0*/  FFMA.FTZ R138, R251, c[0x0][0x2d0], -R142 ;  /* 0x0000b400fb8a7a23 */ /* 0x002fe2000001088e */
[----:B------:R-:W-:Y:S02]  /*100c0*/  MOV R251, R181 ;  /* 0x000000b500fb7202 */ /* 0x000fe40000000f00 */
[----:B------:R-:W-:Y:S01]  /*100d0*/  MOV R181, R174 ;  /* 0x000000ae00b57202 */ /* 0x000fe20000000f00 */
[-C--:B------:R-:W-:Y:S01]  /*100e0*/  HMMA.16816.F32 R36, R144, R164.reuse, R36 ;  /* 0x000000a49024723c */ /* 0x080fe20000001824 */
[----:B------:R1:W-:Y:S03]  /*100f0*/  MUFU.EX2 R207, R138 ;  /* 0x0000008a00cf7308 */ /* 0x0003e60000000800 */
[----:B--2---:R-:W-:Y:S04]  /*10100*/  F2FP.PACK_AB R140, R208, R209 ;  /* 0x000000d1d08c723e */ /* 0x004fe800000000ff */
[C---:B------:R-:W-:Y:S08]  /*10110*/  HMMA.16816.F32 R40, R148.reuse, R164, R40 ;  /* 0x000000a49428723c */ /* 0x040ff00000001828 */
[-C--:B------:R-:W-:Y:S08]  /*10120*/  HMMA.16816.F32 R44, R148, R166.reuse, R44 ;  /* 0x000000a6942c723c */ /* 0x080ff0000000182c */
[C---:B------:R-:W-:Y:S04]  /*10130*/  HMMA.16816.F32 R48, R144.reuse, R166, R48 ;  /* 0x000000a69030723c */ /* 0x040fe80000001830 */
[--C-:B-1----:R-:W-:Y:S04]  /*10140*/  FFMA.FTZ R138, R197, c[0x0][0x2d0], -R196.reuse ;  /* 0x0000b400c58a7a23 */ /* 0x102fe800000108c4 */
[-C--:B------:R-:W-:Y:S01]  /*10150*/  HMMA.16816.F32 R52, R144, R156.reuse, R52 ;  /* 0x0000009c9034723c */ /* 0x080fe20000001834 */
[----:B------:R1:W-:Y:S07]  /*10160*/  MUFU.EX2 R205, R138 ;  /* 0x0000008a00cd7308 */ /* 0x0003ee0000000800 */
[C---:B------:R-:W-:Y:S08]  /*10170*/  HMMA.16816.F32 R56, R148.reuse, R156, R56 ;  /* 0x0000009c9438723c */ /* 0x040ff00000001838 */
[-C--:B------:R-:W-:Y:S08]  /*10180*/  HMMA.16816.F32 R60, R148, R158.reuse, R60 ;  /* 0x0000009e943c723c */ /* 0x080ff0000000183c */
[C---:B------:R-:W-:Y:S01]  /*10190*/  HMMA.16816.F32 R64, R144.reuse, R158, R64 ;  /* 0x0000009e9040723c */ /* 0x040fe20000001840 */
[----:B------:R-:W2:Y:S03]  /*101a0*/  LDSM.16.MT88.4 R156, [R228+0x2100] ;  /* 0x00210000e49c783b */ /* 0x000ea60000004200 */
[----:B-1----:R-:W-:Y:S04]  /*101b0*/  FFMA.FTZ R138, R198, c[0x0][0x2d0], -R196 ;  /* 0x0000b400c68a7a23 */ /* 0x002fe800000108c4 */
[-C--:B---3--:R-:W-:Y:S01]  /*101c0*/  HMMA.16816.F32 R68, R144, R152.reuse, R68 ;  /* 0x000000989044723c */ /* 0x088fe20000001844 */
[----:B------:R1:W3:Y:S07]  /*101d0*/  MUFU.EX2 R204, R138 ;  /* 0x0000008a00cc7308 */ /* 0x0002ee0000000800 */
[C---:B------:R-:W-:Y:S08]  /*101e0*/  HMMA.16816.F32 R72, R148.reuse, R152, R72 ;  /* 0x000000989448723c */ /* 0x040ff00000001848 */
[-C--:B------:R-:W-:Y:S08]  /*101f0*/  HMMA.16816.F32 R76, R148, R154.reuse, R76 ;  /* 0x0000009a944c723c */ /* 0x080ff0000000184c */
[C---:B------:R-:W-:Y:S01]  /*10200*/  HMMA.16816.F32 R80, R144.reuse, R154, R80 ;  /* 0x0000009a9050723c */ /* 0x040fe20000001850 */
[----:B------:R-:W2:Y:S03]  /*10210*/  LDSM.16.MT88.4 R152, [R227+0x2100] ;  /* 0x00210000e398783b */ /* 0x000ea60000004200 */
[----:B-1----:R-:W-:Y:S01]  /*10220*/  FFMA.FTZ R138, R199, c[0x0][0x2d0], -R142 ;  /* 0x0000b400c78a7a23 */ /* 0x002fe2000001088e */
[----:B---3--:R-:W-:Y:S03]  /*10230*/  F2FP.PACK_AB R142, R204, R205 ;  /* 0x000000cdcc8e723e */ /* 0x008fe600000000ff */
[-C--:B----4-:R-:W-:Y:S01]  /*10240*/  HMMA.16816.F32 R84, R144, R160.reuse, R84 ;  /* 0x000000a09054723c */ /* 0x090fe20000001854 */
[----:B------:R1:W-:Y:S07]  /*10250*/  MUFU.EX2 R203, R138 ;  /* 0x0000008a00cb7308 */ /* 0x0003ee0000000800 */
[C---:B------:R-:W-:Y:S08]  /*10260*/  HMMA.16816.F32 R88, R148.reuse, R160, R88 ;  /* 0x000000a09458723c */ /* 0x040ff00000001858 */
[-C--:B------:R-:W-:Y:S08]  /*10270*/  HMMA.16816.F32 R92, R148, R162.reuse, R92 ;  /* 0x000000a2945c723c */ /* 0x080ff0000000185c */
[C---:B------:R-:W-:Y:S01]  /*10280*/  HMMA.16816.F32 R96, R144.reuse, R162, R96 ;  /* 0x000000a29060723c */ /* 0x040fe20000001860 */
[----:B------:R-:W3:Y:S03]  /*10290*/  LDSM.16.MT88.4 R160, [R225+0x1100] ;  /* 0x00110000e1a0783b */ /* 0x000ee60000004200 */
[--C-:B-1----:R-:W-:Y:S01]  /*102a0*/  FFMA.FTZ R138, R217, c[0x0][0x2d0], -R143.reuse ;  /* 0x0000b400d98a7a23 */ /* 0x102fe2000001088f */
[----:B------:R-:W-:Y:S02]  /*102b0*/  MOV R217, R179 ;  /* 0x000000b300d97202 */ /* 0x000fe40000000f00 */
[----:B------:R-:W-:Y:S01]  /*102c0*/  MOV R179, R194 ;  /* 0x000000c200b37202 */ /* 0x000fe20000000f00 */
[-C--:B--2---:R-:W-:Y:S01]  /*102d0*/  HMMA.16816.F32 R100, R144, R156.reuse, R100 ;  /* 0x0000009c9064723c */ /* 0x084fe20000001864 */
[----:B------:R1:W-:Y:S07]  /*102e0*/  MUFU.EX2 R201, R138 ;  /* 0x0000008a00c97308 */ /* 0x0003ee0000000800 */
[C---:B------:R-:W-:Y:S08]  /*102f0*/  HMMA.16816.F32 R104, R148.reuse, R156, R104 ;  /* 0x0000009c9468723c */ /* 0x040ff00000001868 */
[-C--:B------:R-:W-:Y:S08]  /*10300*/  HMMA.16816.F32 R108, R148, R158.reuse, R108 ;  /* 0x0000009e946c723c */ /* 0x080ff0000000186c */
[C---:B------:R-:W-:Y:S04]  /*10310*/  HMMA.16816.F32 R112, R144.reuse, R158, R112 ;  /* 0x0000009e9070723c */ /* 0x040fe80000001870 */
[--C-:B-1----:R-:W-:Y:S01]  /*10320*/  FFMA.FTZ R138, R218, c[0x0][0x2d0], -R143.reuse ;  /* 0x0000b400da8a7a23 */ /* 0x102fe2000001088f */
[----:B------:R-:W-:Y:S02]  /*10330*/  MOV R218, R178 ;  /* 0x000000b200da7202 */ /* 0x000fe40000000f00 */
[----:B------:R-:W-:Y:S01]  /*10340*/  MOV R178, R192 ;  /* 0x000000c000b27202 */ /* 0x000fe20000000f00 */
[-C--:B------:R-:W-:Y:S01]  /*10350*/  HMMA.16816.F32 R116, R144, R152.reuse, R116 ;  /* 0x000000989074723c */ /* 0x080fe20000001874 */
[----:B------:R1:W2:Y:S07]  /*10360*/  MUFU.EX2 R200, R138 ;  /* 0x0000008a00c87308 */ /* 0x0002ae0000000800 */
[C---:B------:R-:W-:Y:S08]  /*10370*/  HMMA.16816.F32 R120, R148.reuse, R152, R120 ;  /* 0x000000989478723c */ /* 0x040ff00000001878 */
[-C--:B------:R-:W-:Y:S08]  /*10380*/  HMMA.16816.F32 R124, R148, R154.reuse, R124 ;  /* 0x0000009a947c723c */ /* 0x080ff0000000187c */
[----:B------:R-:W-:Y:S04]  /*10390*/  HMMA.16816.F32 R128, R144, R154, R128 ;  /* 0x0000009a9080723c */ /* 0x000fe80000001880 */
[--C-:B-1----:R-:W-:Y:S01]  /*103a0*/  FFMA.FTZ R138, R219, c[0x0][0x2d0], -R2.reuse ;  /* 0x0000b400db8a7a23 */ /* 0x102fe20000010802 */
[----:B--2---:R-:W-:Y:S02]  /*103b0*/  F2FP.PACK_AB R192, R200, R201 ;  /* 0x000000c9c8c0723e */ /* 0x004fe400000000ff */
[----:B------:R-:W-:Y:S01]  /*103c0*/  MOV R219, R177 ;  /* 0x000000b100db7202 */ /* 0x000fe20000000f00 */
[----:B------:R1:W-:Y:S01]  /*103d0*/  MUFU.EX2 R198, R138 ;  /* 0x0000008a00c67308 */ /* 0x0003e20000000800 */
[----:B------:R-:W-:Y:S03]  /*103e0*/  MOV R177, R195 ;  /* 0x000000c300b17202 */ /* 0x000fe60000000f00 */
[--C-:B-1----:R-:W-:Y:S02]  /*103f0*/  FFMA.FTZ R138, R185, c[0x0][0x2d0], -R2.reuse ;  /* 0x0000b400b98a7a23 */ /* 0x102fe40000010802 */
[----:B------:R-:W-:Y:S01]  /*10400*/  FFMA.FTZ R2, R141, c[0x0][0x2d0], -R2 ;  /* 0x0000b4008d027a23 */ /* 0x000fe20000010802 */
[----:B------:R-:W-:Y:S03]  /*10410*/  F2FP.PACK_AB R141, R206, R207 ;  /* 0x000000cfce8d723e */ /* 0x000fe600000000ff */
[----:B------:R1:W2:Y:S02]  /*10420*/  MUFU.EX2 R199, R138 ;  /* 0x0000008a00c77308 */ /* 0x0002a40000000800 */
[--C-:B-1----:R-:W-:Y:S01]  /*10430*/  FFMA.FTZ R138, R184, c[0x0][0x2d0], -R143.reuse ;  /* 0x0000b400b88a7a23 */ /* 0x102fe2000001088f */
[----:B--2---:R-:W-:Y:S07]  /*10440*/  F2FP.PACK_AB R193, R199, R198 ;  /* 0x000000c6c7c1723e */ /* 0x004fee00000000ff */
[----:B------:R1:W-:Y:S02]  /*10450*/  MUFU.EX2 R197, R138 ;  /* 0x0000008a00c57308 */ /* 0x0003e40000000800 */
[----:B-1----:R-:W-:Y:S01]  /*10460*/  FFMA.FTZ R138, R183, c[0x0][0x2d0], -R143 ;  /* 0x0000b400b78a7a23 */ /* 0x002fe2000001088f */
[----:B------:R-:W-:Y:S02]  /*10470*/  MOV R183, R172 ;  /* 0x000000ac00b77202 */ /* 0x000fe40000000f00 */
[----:B------:R-:W-:Y:S05]  /*10480*/  F2FP.PACK_AB R143, R202, R203 ;  /* 0x000000cbca8f723e */ /* 0x000fea00000000ff */
[----:B------:R-:W1:Y:S02]  /*10490*/  MUFU.EX2 R196, R138 ;  /* 0x0000008a00c47308 */ /* 0x000e640000000800 */
[-C--:B---3--:R-:W-:Y:S01]  /*104a0*/  HMMA.16816.F32 R144, R140, R160.reuse, R4 ;  /* 0x000000a08c90723c */ /* 0x088fe20000001804 */
[----:B------:R-:W-:Y:S07]  /*104b0*/  LDSM.16.MT88.4 R4, [R227+0x1100] ;  /* 0x00110000e304783b */ /* 0x000fee0000004200 */
[----:B------:R2:W3:Y:S01]  /*104c0*/  MUFU.EX2 R138, R2 ;  /* 0x00000002008a7308 */ /* 0x0004e20000000800 */
[----:B-1----:R-:W-:Y:S03]  /*104d0*/  F2FP.PACK_AB R194, R196, R197 ;  /* 0x000000c5c4c2723e */ /* 0x002fe600000000ff */
[----:B--2---:R-:W-:Y:S02]  /*104e0*/  MOV R2, R176 ;  /* 0x000000b000027202 */ /* 0x004fe40000000f00 */
[----:B------:R-:W-:Y:S02]  /*104f0*/  MOV R176, R173 ;  /* 0x000000ad00b07202 */ /* 0x000fe40000000f00 */
[----:B------:R-:W1:Y:S01]  /*10500*/  LDSM.16.MT88.4 R172, [R226+0x1100] ;  /* 0x00110000e2ac783b */ /* 0x000e620000004200 */
[----:B---3--:R-:W-:Y:S07]  /*10510*/  F2FP.PACK_AB R195, R138, R139 ;  /* 0x0000008b8ac3723e */ /* 0x008fee00000000ff */
[C---:B------:R-:W-:Y:S01]  /*10520*/  HMMA.16816.F32 R148, R192.reuse, R160, R8 ;  /* 0x000000a0c094723c */ /* 0x040fe20000001808 */
[----:B------:R-:W2:Y:S07]  /*10530*/  LDSM.16.MT88.4 R8, [R225+0x2900] ;  /* 0x00290000e108783b */ /* 0x000eae0000004200 */
[-C--:B------:R-:W-:Y:S01]  /*10540*/  HMMA.16816.F32 R152, R192, R162.reuse, R12 ;  /* 0x000000a2c098723c */ /* 0x080fe2000000180c */
[----:B------:R-:W3:Y:S07]  /*10550*/  LDSM.16.MT88.4 R12, [R226+0x2900] ;  /* 0x00290000e20c783b */ /* 0x000eee0000004200 */
[C---:B------:R-:W-:Y:S01]  /*10560*/  HMMA.16816.F32 R156, R140.reuse, R162, R16 ;  /* 0x000000a28c9c723c */ /* 0x040fe20000001810 */
[----:B------:R-:W2:Y:S07]  /*10570*/  LDSM.16.MT88.4 R16, [R228+0x2900] ;  /* 0x00290000e410783b */ /* 0x000eae0000004200 */
[-C--:B-1----:R-:W-:Y:S01]  /*10580*/  HMMA.16816.F32 R160, R140, R172.reuse, R20 ;  /* 0x000000ac8ca0723c */ /* 0x082fe20000001814 */
[----:B------:R-:W1:Y:S07]  /*10590*/  LDSM.16.MT88.4 R20, [R227+0x2900] ;  /* 0x00290000e314783b */ /* 0x000e6e0000004200 */
[C---:B------:R-:W-:Y:S07]  /*105a0*/  HMMA.16816.F32 R164, R192.reuse, R172, R24 ;  /* 0x000000acc0a4723c */ /* 0x040fee0000001818 */
[----:B------:R-:W-:Y:S02]  /*105b0*/  MOV R27, R171 ;  /* 0x000000ab001b7202 */ /* 0x000fe40000000f00 */
[----:B------:R-:W-:Y:S03]  /*105c0*/  MOV R26, R170 ;  /* 0x000000aa001a7202 */ /* 0x000fe60000000f00 */
[----:B------:R-:W-:Y:S02]  /*105d0*/  MOV R25, R169 ;  /* 0x000000a900197202 */ /* 0x000fe40000000f00 */
[----:B------:R-:W-:Y:S02]  /*105e0*/  MOV R24, R168 ;  /* 0x000000a800187202 */ /* 0x000fe40000000f00 */
[-C--:B------:R-:W-:Y:S07]  /*105f0*/  HMMA.16816.F32 R168, R192, R174.reuse, R28 ;  /* 0x000000aec0a8723c */ /* 0x080fee000000181c */
[----:B------:R-:W-:Y:S01]  /*10600*/  MOV R29, R179 ;  /* 0x000000b3001d7202 */ /* 0x000fe20000000f00 */
[C---:B------:R-:W-:Y:S01]  /*10610*/  HMMA.16816.F32 R172, R140.reuse, R174, R32 ;  /* 0x000000ae8cac723c */ /* 0x040fe20000001820 */
[----:B------:R-:W4:Y:S03]  /*10620*/  LDL.LU R32, [R1+0x28] ;  /* 0x0000280001207983 */ /* 0x000f260000300800 */
[----:B------:R-:W-:Y:S01]  /*10630*/  MOV R30, R178 ;  /* 0x000000b2001e7202 */ /* 0x000fe20000000f00 */
[----:B------:R-:W4:Y:S01]  /*10640*/  LDL.LU R35, [R1+0x2c] ;  /* 0x00002c0001237983 */ /* 0x000f220000300800 */
[----:B------:R-:W-:Y:S02]  /*10650*/  MOV R31, R183 ;  /* 0x000000b7001f7202 */ /* 0x000fe40000000f00 */
[----:B------:R-:W-:Y:S04]  /*10660*/  MOV R33, R177 ;  /* 0x000000b100217202 */ /* 0x000fe80000000f00 */
[----:B------:R-:W-:Y:S02]  /*10670*/  MOV R34, R176 ;  /* 0x000000b000227202 */ /* 0x000fe40000000f00 */
[-C--:B------:R-:W-:Y:S01]  /*10680*/  HMMA.16816.F32 R176, R140, R188.reuse, R36 ;  /* 0x000000bc8cb0723c */ /* 0x080fe20000001824 */
[----:B------:R-:W4:Y:S02]  /*10690*/  LDL.LU R37, [R1+0x20] ;  /* 0x0000200001257983 */ /* 0x000f240000300800 */
[----:B------:R-:W-:Y:S02]  /*106a0*/  MOV R28, R182 ;  /* 0x000000b6001c7202 */ /* 0x000fe40000000f00 */
[----:B------:R-:W4:Y:S02]  /*106b0*/  LDL.LU R39, [R1+0x24] ;  /* 0x0000240001277983 */ /* 0x000f240000300800 */
[----:B------:R-:W-:Y:S02]  /*106c0*/  MOV R36, R181 ;  /* 0x000000b500247202 */ /* 0x000fe40000000f00 */
[----:B------:R-:W-:Y:S02]  /*106d0*/  MOV R38, R180 ;  /* 0x000000b400267202 */ /* 0x000fe40000000f00 */
[C---:B------:R-:W-:Y:S08]  /*106e0*/  HMMA.16816.F32 R180, R192.reuse, R188, R40 ;  /* 0x000000bcc0b4723c */ /* 0x040ff00000001828 */
[-C--:B------:R-:W-:Y:S08]  /*106f0*/  HMMA.16816.F32 R184, R192, R190.reuse, R44 ;  /* 0x000000bec0b8723c */ /* 0x080ff0000000182c */
[C---:B------:R-:W-:Y:S08]  /*10700*/  HMMA.16816.F32 R188, R140.reuse, R190, R48 ;  /* 0x000000be8cbc723c */ /* 0x040ff00000001830 */
[-C--:B------:R-:W-:Y:S08]  /*10710*/  HMMA.16816.F32 R52, R140, R4.reuse, R52 ;  /* 0x000000048c34723c */ /* 0x080ff00000001834 */
[C---:B------:R-:W-:Y:S08]  /*10720*/  HMMA.16816.F32 R56, R192.reuse, R4, R56 ;  /* 0x00000004c038723c */ /* 0x040ff00000001838 */
[-C--:B------:R-:W-:Y:S08]  /*10730*/  HMMA.16816.F32 R60, R192, R6.reuse, R60 ;  /* 0x00000006c03c723c */ /* 0x080ff0000000183c */
[C---:B------:R-:W-:Y:S08]  /*10740*/  HMMA.16816.F32 R64, R140.reuse, R6, R64 ;  /* 0x000000068c40723c */ /* 0x040ff00000001840 */
[-C--:B--2---:R-:W-:Y:S08]  /*10750*/  HMMA.16816.F32 R68, R140, R8.reuse, R68 ;  /* 0x000000088c44723c */ /* 0x084ff00000001844 */
[C---:B------:R-:W-:Y:S08]  /*10760*/  HMMA.16816.F32 R72, R192.reuse, R8, R72 ;  /* 0x00000008c048723c */ /* 0x040ff00000001848 */
[-C--:B------:R-:W-:Y:S08]  /*10770*/  HMMA.16816.F32 R76, R192, R10.reuse, R76 ;  /* 0x0000000ac04c723c */ /* 0x080ff0000000184c */
[C---:B------:R-:W-:Y:S08]  /*10780*/  HMMA.16816.F32 R80, R140.reuse, R10, R80 ;  /* 0x0000000a8c50723c */ /* 0x040ff00000001850 */
[-C--:B---3--:R-:W-:Y:S08]  /*10790*/  HMMA.16816.F32 R84, R140, R12.reuse, R84 ;  /* 0x0000000c8c54723c */ /* 0x088ff00000001854 */
        /* <DEDUP_REMOVED lines=10> */
[----:B------:R-:W-:Y:S04]  /*10840*/  HMMA.16816.F32 R128, R140, R22, R128 ;  /* 0x000000168c80723c */ /* 0x000fe80000001880 */
[----:B----4-:R-:W-:Y:S02]  /*10850*/  FFMA.FTZ R132, R132, R32, R33 ;  /* 0x0000002084847223 */ /* 0x010fe40000010021 */
[----:B------:R-:W-:Y:S02]  /*10860*/  FFMA.FTZ R0, R0, R35, R34 ;  /* 0x0000002300007223 */ /* 0x000fe40000010022 */
[----:B------:R-:W-:Y:S01]  /*10870*/  FADD.FTZ R4, R30, R132 ;  /* 0x000000841e047221 */ /* 0x000fe20000010000 */
[----:B------:R-:W-:Y:S03]  /*10880*/  MOV R132, R136 ;  /* 0x0000008800847202 */ /* 0x000fe60000000f00 */
[----:B------:R-:W-:Y:S02]  /*10890*/  FADD.FTZ R0, R31, R0 ;  /* 0x000000001f007221 */ /* 0x000fe40000010000 */
[----:B------:R-:W-:Y:S02]  /*108a0*/  FADD.FTZ R4, R26, R4 ;  /* 0x000000041a047221 */ /* 0x000fe40000010000 */
        /* <DEDUP_REMOVED lines=43> */
[----:B------:R-:W-:Y:S01]  /*10b60*/  FADD.FTZ R0, R139, R0 ;  /* 0x000000008b007221 */ /* 0x000fe20000010000 */
[----:B------:R-:W-:Y:S02]  /*10b70*/  MOV R139, R3 ;  /* 0x00000003008b7202 */ /* 0x000fe40000000f00 */
[----:B------:R1:W-:Y:S01]  /*10b80*/  STL [R1+0x28], R2 ;  /* 0x0000280201007387 */ /* 0x0003e20000100800 */
[----:B------:R-:W-:Y:S01]  /*10b90*/  FADD.FTZ R0, R138, R0 ;  /* 0x000000008a007221 */ /* 0x000fe20000010000 */
[----:B------:R-:W-:Y:S04]  /*10ba0*/  MOV R138, R135 ;  /* 0x00000087008a7202 */ /* 0x000fe80000000f00 */
[----:B------:R2:W-:Y:S01]  /*10bb0*/  STL [R1+0x2c], R0 ;  /* 0x00002c0001007387 */ /* 0x0005e20000100800 */
[----:B-1----:R-:W-:Y:S01]  /*10bc0*/  MOV R2, R137 ;  /* 0x0000008900027202 */ /* 0x002fe20000000f00 */
[----:B------:R-:W-:-:S05]  /*10bd0*/  @P0 BRA `(.L_x_636) ;  /* 0xffffc61000000947 */ /* 0x000fca000383ffff */
.L_x_633:
[----:B------:R-:W-:-:S06]  /*10be0*/  UISETP.GE.AND UP0, UPT, UR24, UR8, UPT ;  /* 0x000000081800728c */ /* 0x000fcc000bf06270 */
[----:B------:R-:W-:-:S13]  /*10bf0*/  PLOP3.LUT P0, PT, PT, PT, UP0, 0x80, 0x0 ;  /* 0x000000000000781c */ /* 0x000fda0003f0f008 */
[----:B------:R-:W-:Y:S05]  /*10c00*/  @!P0 BRA `(.L_x_637) ;  /* 0x000052b000008947 */ /* 0x000fea0003800000 */
[----:B-1----:R-:W3:Y:S01]  /*10c10*/  LDL.LU R4, [R1+0xc] ;  /* 0x00000c0001047983 */ /* 0x002ee20000300800 */
[----:B------:R-:W-:Y:S01]  /*10c20*/  IMAD.MOV.U32 R134, RZ, RZ, R136 ;  /* 0x000000ffff867224 */ /* 0x000fe200078e0088 */
[----:B------:R-:W-:Y:S01]  /*10c30*/  MOV R139, R3 ;  /* 0x00000003008b7202 */ /* 0x000fe20000000f00 */
[----:B------:R-:W-:Y:S02]  /*10c40*/  IMAD.MOV.U32 R132, RZ, RZ, R137 ;  /* 0x000000ffff847224 */ /* 0x000fe400078e0089 */
[----:B------:R-:W-:Y:S01]  /*10c50*/  IMAD.MOV.U32 R138, RZ, RZ, R135 ;  /* 0x000000ffff8a7224 */ /* 0x000fe200078e0087 */
[----:B--23--:R-:W-:-:S04]  /*10c60*/  SHF.R.S32.HI R0, RZ, 0x1f, R4 ;  /* 0x0000001fff007819 */ /* 0x00cfc80000011404 */
[C---:B------:R-:W-:Y:S02]  /*10c70*/  SHF.L.U64.HI R2, R4.reuse, 0x1, R0 ;  /* 0x0000000104027819 */ /* 0x040fe40000010200 */
[----:B------:R-:W-:-:S05]  /*10c80*/  SHF.L.U32 R0, R4, 0x1, RZ ;  /* 0x0000000104007819 */ /* 0x000fca00000006ff */
[----:B------:R1:W-:Y:S04]  /*10c90*/  STL [R1+0xc], R0 ;  /* 0x00000c0001007387 */ /* 0x0003e80000100800 */
[----:B------:R2:W-:Y:S04]  /*10ca0*/  STL [R1+0x10], R2 ;  /* 0x0000100201007387 */ /* 0x0005e80000100800 */
[----:B------:R-:W2:Y:S04]  /*10cb0*/  LDL.LU R5, [R1+0x3c] ;  /* 0x00003c0001057983 */ /* 0x000ea80000300800 */
[----:B------:R-:W1:Y:S02]  /*10cc0*/  LDL.LU R4, [R1+0x34] ;  /* 0x0000340001047983 */ /* 0x000e640000300800 */
[C---:B-1----:R-:W-:Y:S01]  /*10cd0*/  IMAD.SHL.U32 R0, R4.reuse, 0x2, RZ ;  /* 0x0000000204007824 */ /* 0x042fe200078e00ff */
[----:B--2---:R-:W-:-:S04]  /*10ce0*/  SHF.L.U64.HI R2, R4, 0x1, R5 ;  /* 0x0000000104027819 */ /* 0x004fc80000010205 */
[----:B------:R1:W-:Y:S04]  /*10cf0*/  STL [R1+0x4], R0 ;  /* 0x0000040001007387 */ /* 0x0003e80000100800 */
[----:B------:R1:W-:Y:S02]  /*10d00*/  STL [R1+0x8], R2 ;  /* 0x0000080201007387 */ /* 0x0003e40000100800 */
.L_x_655:
[----:B------:R-:W2:Y:S01]  /*10d10*/  LDL R249, [R1+0xc] ;  /* 0x00000c0001f97983 */ /* 0x000ea20000100800 */
[----:B-1----:R-:W-:Y:S01]  /*10d20*/  SHF.R.S32.HI R0, RZ, 0x1f, R243 ;  /* 0x0000001fff007819 */ /* 0x002fe200000114f3 */
[----:B------:R-:W-:Y:S04]  /*10d30*/  DEPBAR.LE SB0, 0x0 ;  /* 0x000080000000791a */ /* 0x000fe80000000000 */
[----:B------:R-:W3:Y:S01]  /*10d40*/  LDL R247, [R1+0x10] ;  /* 0x0000100001f77983 */ /* 0x000ee20000100800 */
[----:B------:R-:W-:Y:S01]  /*10d50*/  IMAD R0, R0, c[0x0][0x208], RZ ;  /* 0x0000820000007a24 */ /* 0x000fe200078e02ff */
[----:B------:R-:W-:Y:S01]  /*10d60*/  IADD3 R38, R252, 0x100, RZ ;  /* 0x00000100fc267810 */ /* 0x000fe20007ffe0ff */
[C---:B------:R-:W-:Y:S01]  /*10d70*/  IMAD.WIDE.U32 R2, R243.reuse, c[0x0][0x208], RZ ;  /* 0x00008200f3027a25 */ /* 0x040fe200078e00ff */
[----:B------:R-:W4:Y:S01]  /*10d80*/  LDL R248, [R1+0x4] ;  /* 0x0000040001f87983 */ /* 0x000f220000100800 */
[----:B------:R-:W-:Y:S02]  /*10d90*/  UISETP.GT.AND UP0, UPT, UR24, UR8, UPT ;  /* 0x000000081800728c */ /* 0x000fe4000bf04270 */
[----:B------:R-:W-:Y:S01]  /*10da0*/  IMAD R0, R243, c[0x0][0x20c], R0 ;  /* 0x00008300f3007a24 */ /* 0x000fe200078e0200 */
[----:B------:R-:W4:Y:S04]  /*10db0*/  LDL R246, [R1+0x8] ;  /* 0x0000080001f67983 */ /* 0x000f280000100800 */
[----:B------:R-:W-:Y:S01]  /*10dc0*/  BAR.SYNC.DEFER_BLOCKING 0x0 ;  /* 0x0000000000007b1d */ /* 0x000fe20000010000 */
[----:B------:R-:W-:Y:S02]  /*10dd0*/  IADD3 R3, R3, R0, RZ ;  /* 0x0000000003037210 */ /* 0x000fe40007ffe0ff */
[----:B------:R-:W-:Y:S03]  /*10de0*/  SHF.R.S32.HI R0, RZ, 0x1f, R242 ;  /* 0x0000001fff007819 */ /* 0x000fe600000114f2 */
[----:B------:R-:W-:Y:S04]  /*10df0*/  IMAD.WIDE.U32 R2, R242, c[0x0][0x218], R2 ;  /* 0x00008600f2027a25 */ /* 0x000fe800078e0002 */
[----:B------:R-:W-:Y:S01]  /*10e00*/  IMAD R0, R0, c[0x0][0x218], RZ ;  /* 0x0000860000007a24 */ /* 0x000fe200078e02ff */
[----:B------:R-:W-:Y:S03]  /*10e10*/  IADD3 R2, P0, R2, UR22, RZ ;  /* 0x0000001602027c10 */ /* 0x000fe6000ff1e0ff */
[----:B------:R-:W-:Y:S05]  /*10e20*/  IMAD R0, R242, c[0x0][0x21c], R0 ;  /* 0x00008700f2007a24 */ /* 0x000fea00078e0200 */
[----:B------:R-:W-:Y:S02]  /*10e30*/  IADD3.X R3, R3, UR16, R0, P0, !PT ;  /* 0x0000001003037c10 */ /* 0x000fe400087fe400 */
[C---:B------:R-:W-:Y:S01]  /*10e40*/  LEA R0, P0, R2.reuse, c[0x0][0x1f8], 0x1 ;  /* 0x00007e0002007a11 */ /* 0x040fe200078008ff */
[----:B-----5:R-:W-:Y:S03]  /*10e50*/  LDSM.16.M88.4 R48, [R231+0x6100] ;  /* 0x00610000e730783b */ /* 0x020fe60000000200 */
[----:B------:R-:W-:Y:S05]  /*10e60*/  LEA.HI.X R2, R2, c[0x0][0x1fc], R3, 0x1, P0 ;  /* 0x00007f0002027a11 */ /* 0x000fea00000f0c03 */
[----:B------:R-:W1:Y:S08]  /*10e70*/  LDSM.16.M88.4 R16, [R224+0x3100] ;  /* 0x00310000e010783b */ /* 0x000e700000000200 */
[----:B------:R-:W-:Y:S08]  /*10e80*/  SHFL.IDX PT, R3, R0, RZ, 0x181f ;  /* 0x00181fff00037589 */ /* 0x000ff000000e0000 */
[----:B------:R-:W-:Y:S08]  /*10e90*/  SHFL.IDX PT, R20, R2, RZ, 0x181f ;  /* 0x00181fff02147589 */ /* 0x000ff000000e0000 */
[----:B------:R-:W1:Y:S08]  /*10ea0*/  LDSM.16.M88.4 R44, [R231+0x8100] ;  /* 0x00810000e72c783b */ /* 0x000e700000000200 */
[----:B------:R-:W-:Y:S01]  /*10eb0*/  SHFL.IDX PT, R31, R2, 0x1, 0x181f ;  /* 0x00381f00021f7f89 */ /* 0x000fe200000e0000 */
[-C--:B-1----:R-:W-:Y:S07]  /*10ec0*/  HMMA.16816.F32 R4, R48, R16.reuse, RZ ;  /* 0x000000103004723c */ /* 0x082fee00000018ff */
[----:B------:R-:W-:Y:S08]  /*10ed0*/  SHFL.IDX PT, R30, R2, 0x2, 0x181f ;  /* 0x00581f00021e7f89 */ /* 0x000ff000000e0000 */
[----:B------:R-:W-:Y:S08]  /*10ee0*/  LDSM.16.M88.4 R32, [R224+0x3900] ;  /* 0x00390000e020783b */ /* 0x000ff00000000200 */
[----:B------:R-:W-:Y:S01]  /*10ef0*/  LDSM.16.M88.4 R140, [R224+0x4100] ;  /* 0x00410000e08c783b */ /* 0x000fe20000000200 */
[C---:B------:R-:W-:Y:S07]  /*10f00*/  HMMA.16816.F32 R8, R44.reuse, R16, RZ ;  /* 0x000000102c08723c */ /* 0x040fee00000018ff */
[----:B------:R-:W-:Y:S01]  /*10f10*/  LDSM.16.M88.4 R192, [R233+0x6100] ;  /* 0x00610000e9c0783b */ /* 0x000fe20000000200 */
[-C--:B------:R-:W-:Y:S07]  /*10f20*/  HMMA.16816.F32 R12, R44, R18.reuse, RZ ;  /* 0x000000122c0c723c */ /* 0x080fee00000018ff */
[----:B------:R-:W-:Y:S01]  /*10f30*/  LDSM.16.M88.4 R196, [R235] ;  /* 0x00000000ebc4783b */ /* 0x000fe20000000200 */
[C---:B------:R-:W-:Y:S07]  /*10f40*/  HMMA.16816.F32 R16, R48.reuse, R18, RZ ;  /* 0x000000123010723c */ /* 0x040fee00000018ff */
[----:B------:R-:W-:Y:S08]  /*10f50*/  LDSM.16.M88.4 R200, [R233+0x8100] ;  /* 0x00810000e9c8783b */ /* 0x000ff00000000200 */
[----:B------:R-:W-:Y:S08]  /*10f60*/  LDSM.16.M88.4 R204, [R241] ;  /* 0x00000000f1cc783b */ /* 0x000ff00000000200 */
[----:B------:R-:W-:Y:S08]  /*10f70*/  LDSM.16.M88.4 R208, [R240] ;  /* 0x00000000f0d0783b */ /* 0x000ff00000000200 */
[----:B------:R-:W-:Y:S08]  /*10f80*/  SHFL.IDX PT, R26, R0, 0x1, 0x181f ;  /* 0x00381f00001a7f89 */ /* 0x000ff000000e0000 */
[----:B------:R-:W1:Y:S01]  /*10f90*/  SHFL.IDX PT, R0, R0, 0x2, 0x181f ;  /* 0x00581f0000007f89 */ /* 0x000e6200000e0000 */
[C---:B--2---:R-:W-:Y:S04]  /*10fa0*/  IADD3 R24, P1, R3.reuse, R249, RZ ;  /* 0x000000f903187210 */ /* 0x044fe80007f3e0ff */
[----:B---3--:R-:W-:Y:S02]  /*10fb0*/  IADD3.X R25, R20, R247, RZ, P1, !PT ;  /* 0x000000f714197210 */ /* 0x008fe40000ffe4ff */
[----:B-1----:R-:W-:Y:S02]  /*10fc0*/  IADD3 R36, P1, R0, R249, RZ ;  /* 0x000000f900247210 */ /* 0x002fe40007f3e0ff */
[----:B----4-:R-:W-:Y:S01]  /*10fd0*/  IADD3 R2, P0, R3, R248, RZ ;  /* 0x000000f803027210 */ /* 0x010fe20007f1e0ff */
[----:B------:R-:W-:Y:S01]  /*10fe0*/  @!PT LDS RZ, [RZ] ;  /* 0x00000000fffff984 */ /* 0x000fe20000000800 */
[----:B------:R1:W-:Y:S01]  /*10ff0*/  LDGSTS.E.BYPASS.LTC128B.128 [R38], [R24.64], !P6 ;  /* 0x0000000018267fae */ /* 0x0003e2000f101d54 */
[----:B------:R-:W-:Y:S02]  /*11000*/  IADD3.X R37, R30, R247, RZ, P1, !PT ;  /* 0x000000f71e257210 */ /* 0x000fe40000ffe4ff */
[----:B------:R-:W-:Y:S02]  /*11010*/  IADD3.X R3, R20, R246, RZ, P0, !PT ;  /* 0x000000f614037210 */ /* 0x000fe400007fe4ff */
[-C--:B------:R-:W-:Y:S01]  /*11020*/  HMMA.16816.F32 R20, R48, R32.reuse, RZ ;  /* 0x000000203014723c */ /* 0x080fe200000018ff */
[C---:B------:R-:W-:Y:S02]  /*11030*/  IADD3 R28, P0, R26.reuse, R249, RZ ;  /* 0x000000f91a1c7210 */ /* 0x040fe40007f1e0ff */
[----:B------:R2:W-:Y:S02]  /*11040*/  LDGSTS.E.BYPASS.LTC128B.128 [R38+0x1800], [R2.64], !P5 ;  /* 0x0180000002267fae */ /* 0x0005e4000e901d54 */
[C---:B------:R-:W-:Y:S06]  /*11050*/  IADD3.X R29, R31.reuse, R247, RZ, P0, !PT ;  /* 0x000000f71f1d7210 */ /* 0x040fec00007fe4ff */
[----:B------:R3:W-:Y:S01]  /*11060*/  LDGSTS.E.BYPASS.LTC128B.128 [R38+0x800], [R28.64], !P6 ;  /* 0x008000001c267fae */ /* 0x0007e2000f101d54 */
[----:B--2---:R-:W-:Y:S02]  /*11070*/  IADD3 R2, P2, R26, R248, RZ ;  /* 0x000000f81a027210 */ /* 0x004fe40007f5e0ff */
[C---:B-1----:R-:W-:Y:S02]  /*11080*/  HMMA.16816.F32 R24, R44.reuse, R32, RZ ;  /* 0x000000202c18723c */ /* 0x042fe400000018ff */
[----:B------:R-:W-:Y:S05]  /*11090*/  IADD3.X R3, R31, R246, RZ, P2, !PT ;  /* 0x000000f61f037210 */ /* 0x000fea00017fe4ff */
[----:B------:R1:W-:Y:S01]  /*110a0*/  LDGSTS.E.BYPASS.LTC128B.128 [R38+0x2000], [R2.64], !P5 ;  /* 0x0200000002267fae */ /* 0x0003e2000e901d54 */
[----:B------:R-:W-:Y:S04]  /*110b0*/  IADD3 R32, P0, R0, R248, RZ ;  /* 0x000000f800207210 */ /* 0x000fe80007f1e0ff */
[----:B------:R-:W-:Y:S02]  /*110c0*/  IADD3.X R33, R30, R246, RZ, P0, !PT ;  /* 0x000000f61e217210 */ /* 0x000fe400007fe4ff */
[-C--:B---3--:R-:W-:Y:S01]  /*110d0*/  HMMA.16816.F32 R28, R44, R34.reuse, RZ ;  /* 0x000000222c1c723c */ /* 0x088fe200000018ff */
[----:B------:R1:W-:Y:S01]  /*110e0*/  LDGSTS.E.BYPASS.LTC128B.128 [R38+0x1000], [R36.64], !P6 ;  /* 0x0100000024267fae */ /* 0x0003e2000f101d54 */
[----:B------:R-:W-:Y:S07]  /*110f0*/  PLOP3.LUT P0, PT, PT, PT, UP0, 0x80, 0x0 ;  /* 0x000000000000781c */ /* 0x000fee0003f0f008 */
[----:B------:R2:W-:Y:S08]  /*11100*/  LDGSTS.E.BYPASS.LTC128B.128 [R38+0x2800], [R32.64], !P5 ;  /* 0x0280000020267fae */ /* 0x0005f0000e901d54 */
[----:B------:R-:W-:Y:S08]  /*11110*/  LDSM.16.M88.4 R212, [R232+0x6100] ;  /* 0x00610000e8d4783b */ /* 0x000ff00000000200 */
[----:B------:R-:W0:Y:S08]  /*11120*/  LDGDEPBAR ;  /* 0x00000000000079af */ /* 0x000e300000000000 */
[----:B------:R-:W3:Y:S01]  /*11130*/  LDSM.16.M88.4 R216, [R230+0x3100] ;  /* 0x00310000e6d8783b */ /* 0x000ee20000000200 */
[C---:B--2---:R-:W-:Y:S07]  /*11140*/  HMMA.16816.F32 R32, R48.reuse, R34, RZ ;  /* 0x000000223020723c */ /* 0x044fee00000018ff */
[----:B------:R-:W2:Y:S01]  /*11150*/  LDSM.16.M88.4 R220, [R232+0x8100] ;  /* 0x00810000e8dc783b */ /* 0x000ea20000000200 */
[-C--:B-1----:R-:W-:Y:S08]  /*11160*/  HMMA.16816.F32 R36, R48, R140.reuse, RZ ;  /* 0x0000008c3024723c */ /* 0x082ff000000018ff */
        /* <DEDUP_REMOVED lines=8> */
[----:B------:R-:W4:Y:S07]  /*111f0*/  LDSM.16.M88.4 R196, [R230+0x4100] ;  /* 0x00410000e6c4783b */ /* 0x000f2e0000000200 */
        /* <DEDUP_REMOVED lines=8> */
[----:B------:R-:W-:Y:S07]  /*11280*/  LDSM.16.M88.4 R200, [R229] ;  /* 0x00000000e5c8783b */ /* 0x000fee0000000200 */
[----:B------:R-:W-:Y:S01]  /*11290*/  HMMA.16816.F32 R48, R192, R210, R48 ;  /* 0x000000d2c030723c */ /* 0x000fe20000001830 */
[----:B------:R-:W4:Y:S07]  /*112a0*/  LDSM.16.M88.4 R192, [R234+0x6100] ;  /* 0x00610000eac0783b */ /* 0x000f2e0000000200 */
[-C--:B---3--:R-:W-:Y:S01]  /*112b0*/  HMMA.16816.F32 R4, R212, R216.reuse, R4 ;  /* 0x000000d8d404723c */ /* 0x088fe20000001804 */
[----:B------:R-:W3:Y:S07]  /*112c0*/  LDSM.16.M88.4 R208, [R229+0x800] ;  /* 0x00080000e5d0783b */ /* 0x000eee0000000200 */
[C---:B--2---:R-:W-:Y:S08]  /*112d0*/  HMMA.16816.F32 R8, R220.reuse, R216, R8 ;  /* 0x000000d8dc08723c */ /* 0x044ff00000001808 */
[-C--:B------:R-:W-:Y:S08]  /*112e0*/  HMMA.16816.F32 R12, R220, R218.reuse, R12 ;  /* 0x000000dadc0c723c */ /* 0x080ff0000000180c */
[C---:B------:R-:W-:Y:S01]  /*112f0*/  HMMA.16816.F32 R16, R212.reuse, R218, R16 ;  /* 0x000000dad410723c */ /* 0x040fe20000001810 */
[----:B------:R-:W2:Y:S07]  /*11300*/  LDSM.16.M88.4 R216, [R229+0x1000] ;  /* 0x00100000e5d8783b */ /* 0x000eae0000000200 */
[-C--:B-1----:R-:W-:Y:S08]  /*11310*/  HMMA.16816.F32 R20, R212, R140.reuse, R20 ;  /* 0x0000008cd414723c */ /* 0x082ff00000001814 */
[C---:B------:R-:W-:Y:S08]  /*11320*/  HMMA.16816.F32 R24, R220.reuse, R140, R24 ;  /* 0x0000008cdc18723c */ /* 0x040ff00000001818 */
[-C--:B------:R-:W-:Y:S08]  /*11330*/  HMMA.16816.F32 R28, R220, R142.reuse, R28 ;  /* 0x0000008edc1c723c */ /* 0x080ff0000000181c */
[C---:B------:R-:W-:Y:S01]  /*11340*/  HMMA.16816.F32 R32, R212.reuse, R142, R32 ;  /* 0x0000008ed420723c */ /* 0x040fe20000001820 */
[----:B------:R-:W-:Y:S07]  /*11350*/  LDSM.16.M88.4 R140, [R231+0xa100] ;  /* 0x00a10000e78c783b */ /* 0x000fee0000000200 */
[-C--:B----4-:R-:W-:Y:S08]  /*11360*/  HMMA.16816.F32 R36, R212, R196.reuse, R36 ;  /* 0x000000c4d424723c */ /* 0x090ff00000001824 */
[C---:B------:R-:W-:Y:S08]  /*11370*/  HMMA.16816.F32 R40, R220.reuse, R196, R40 ;  /* 0x000000c4dc28723c */ /* 0x040ff00000001828 */
[-C--:B------:R-:W-:Y:S01]  /*11380*/  HMMA.16816.F32 R44, R220, R198.reuse, R44 ;  /* 0x000000c6dc2c723c */ /* 0x080fe2000000182c */
[----:B------:R-:W-:Y:S07]  /*11390*/  LDSM.16.M88.4 R220, [R238] ;  /* 0x00000000eedc783b */ /* 0x000fee0000000200 */
[----:B------:R-:W-:Y:S01]  /*113a0*/  HMMA.16816.F32 R48, R212, R198, R48 ;  /* 0x000000c6d430723c */ /* 0x000fe20000001830 */
[----:B------:R-:W1:Y:S07]  /*113b0*/  LDSM.16.M88.4 R196, [R224+0x4900] ;  /* 0x00490000e0c4783b */ /* 0x000e6e0000000200 */
[-C--:B------:R-:W-:Y:S01]  /*113c0*/  HMMA.16816.F32 R4, R192, R200.reuse, R4 ;  /* 0x000000c8c004723c */ /* 0x080fe20000001804 */
[----:B------:R-:W4:Y:S07]  /*113d0*/  LDSM.16.M88.4 R212, [R231+0xc100] ;  /* 0x00c10000e7d4783b */ /* 0x000f2e0000000200 */
[C---:B------:R-:W-:Y:S08]  /*113e0*/  HMMA.16816.F32 R8, R204.reuse, R200, R8 ;  /* 0x000000c8cc08723c */ /* 0x040ff00000001808 */
[-C--:B------:R-:W-:Y:S08]  /*113f0*/  HMMA.16816.F32 R12, R204, R202.reuse, R12 ;  /* 0x000000cacc0c723c */ /* 0x080ff0000000180c */
[C---:B------:R-:W-:Y:S01]  /*11400*/  HMMA.16816.F32 R16, R192.reuse, R202, R16 ;  /* 0x000000cac010723c */ /* 0x040fe20000001810 */
[----:B------:R-:W1:Y:S07]  /*11410*/  LDSM.16.M88.4 R200, [R224+0x5100] ;  /* 0x00510000e0c8783b */ /* 0x000e6e0000000200 */
[-C--:B---3--:R-:W-:Y:S08]  /*11420*/  HMMA.16816.F32 R20, R192, R208.reuse, R20 ;  /* 0x000000d0c014723c */ /* 0x088ff00000001814 */
[C---:B------:R-:W-:Y:S08]  /*11430*/  HMMA.16816.F32 R24, R204.reuse, R208, R24 ;  /* 0x000000d0cc18723c */ /* 0x040ff00000001818 */
[-C--:B------:R-:W-:Y:S08]  /*11440*/  HMMA.16816.F32 R28, R204, R210.reuse, R28 ;  /* 0x000000d2cc1c723c */ /* 0x080ff0000000181c */
[C---:B------:R-:W-:Y:S01]  /*11450*/  HMMA.16816.F32 R32, R192.reuse, R210, R32 ;  /* 0x000000d2c020723c */ /* 0x040fe20000001820 */
[----:B------:R-:W-:Y:S07]  /*11460*/  LDSM.16.M88.4 R208, [R239] ;  /* 0x00000000efd0783b */ /* 0x000fee0000000200 */
[-C--:B--2---:R-:W-:Y:S08]  /*11470*/  HMMA.16816.F32 R36, R192, R216.reuse, R36 ;  /* 0x000000d8c024723c */ /* 0x084ff00000001824 */
[C---:B------:R-:W-:Y:S08]  /*11480*/  HMMA.16816.F32 R40, R204.reuse, R216, R40 ;  /* 0x000000d8cc28723c */ /* 0x040ff00000001828 */
[-C--:B------:R-:W-:Y:S01]  /*11490*/  HMMA.16816.F32 R44, R204, R218.reuse, R44 ;  /* 0x000000dacc2c723c */ /* 0x080fe2000000182c */
[----:B------:R-:W2:Y:S07]  /*114a0*/  LDSM.16.M88.4 R204, [R224+0x5900] ;  /* 0x00590000e0cc783b */ /* 0x000eae0000000200 */
[----:B------:R-:W-:Y:S01]  /*114b0*/  HMMA.16816.F32 R48, R192, R218, R48 ;  /* 0x000000dac030723c */ /* 0x000fe20000001830 */
[----:B------:R-:W3:Y:S07]  /*114c0*/  LDSM.16.M88.4 R192, [R233+0xa100] ;  /* 0x00a10000e9c0783b */ /* 0x000eee0000000200 */
[-C--:B-1----:R-:W-:Y:S01]  /*114d0*/  HMMA.16816.F32 R4, R140, R196.reuse, R4 ;  /* 0x000000c48c04723c */ /* 0x082fe20000001804 */
[----:B------:R-:W1:Y:S07]  /*114e0*/  LDSM.16.M88.4 R216, [R233+0xc100] ;  /* 0x00c10000e9d8783b */ /* 0x000e6e0000000200 */
[C---:B----4-:R-:W-:Y:S08]  /*114f0*/  HMMA.16816.F32 R8, R212.reuse, R196, R8 ;  /* 0x000000c4d408723c */ /* 0x050ff00000001808 */
[-C--:B------:R-:W-:Y:S08]  /*11500*/  HMMA.16816.F32 R12, R212, R198.reuse, R12 ;  /* 0x000000c6d40c723c */ /* 0x080ff0000000180c */
[C---:B------:R-:W-:Y:S01]  /*11510*/  HMMA.16816.F32 R16, R140.reuse, R198, R16 ;  /* 0x000000c68c10723c */ /* 0x040fe20000001810 */
[----:B------:R-:W4:Y:S07]  /*11520*/  LDSM.16.M88.4 R196, [R237] ;  /* 0x00000000edc4783b */ /* 0x000f2e0000000200 */
[-C--:B------:R-:W-:Y:S08]  /*11530*/  HMMA.16816.F32 R20, R140, R200.reuse, R20 ;  /* 0x000000c88c14723c */ /* 0x080ff00000001814 */
[C---:B------:R-:W-:Y:S08]  /*11540*/  HMMA.16816.F32 R24, R212.reuse, R200, R24 ;  /* 0x000000c8d418723c */ /* 0x040ff00000001818 */
[-C--:B------:R-:W-:Y:S08]  /*11550*/  HMMA.16816.F32 R28, R212, R202.reuse, R28 ;  /* 0x000000cad41c723c */ /* 0x080ff0000000181c */
[C---:B------:R-:W-:Y:S01]  /*11560*/  HMMA.16816.F32 R32, R140.reuse, R202, R32 ;  /* 0x000000ca8c20723c */ /* 0x040fe20000001820 */
[----:B------:R-:W-:Y:S07]  /*11570*/  LDSM.16.M88.4 R200, [R230+0x4900] ;  /* 0x00490000e6c8783b */ /* 0x000fee0000000200 */
[-C--:B--2---:R-:W-:Y:S08]  /*11580*/  HMMA.16816.F32 R36, R140, R204.reuse, R36 ;  /* 0x000000cc8c24723c */ /* 0x084ff00000001824 */
[C---:B------:R-:W-:Y:S08]  /*11590*/  HMMA.16816.F32 R40, R212.reuse, R204, R40 ;  /* 0x000000ccd428723c */ /* 0x040ff00000001828 */
[-C--:B------:R-:W-:Y:S01]  /*115a0*/  HMMA.16816.F32 R44, R212, R206.reuse, R44 ;  /* 0x000000ced42c723c */ /* 0x080fe2000000182c */
[----:B------:R-:W-:Y:S07]  /*115b0*/  LDSM.16.M88.4 R212, [R230+0x5900] ;  /* 0x00590000e6d4783b */ /* 0x000fee0000000200 */
[----:B------:R-:W-:Y:S01]  /*115c0*/  HMMA.16816.F32 R48, R140, R206, R48 ;  /* 0x000000ce8c30723c */ /* 0x000fe20000001830 */
[----:B------:R-:W2:Y:S07]  /*115d0*/  LDSM.16.M88.4 R140, [R232+0xa100] ;  /* 0x00a10000e88c783b */ /* 0x000eae0000000200 */
[-C--:B---3--:R-:W-:Y:S01]  /*115e0*/  HMMA.16816.F32 R4, R192, R208.reuse, R4 ;  /* 0x000000d0c004723c */ /* 0x088fe20000001804 */
[----:B------:R-:W3:Y:S07]  /*115f0*/  LDSM.16.M88.4 R204, [R232+0xc100] ;  /* 0x00c10000e8cc783b */ /* 0x000eee0000000200 */
[C---:B-1----:R-:W-:Y:S08]  /*11600*/  HMMA.16816.F32 R8, R216.reuse, R208, R8 ;  /* 0x000000d0d808723c */ /* 0x042ff00000001808 */
[-C--:B------:R-:W-:Y:S08]  /*11610*/  HMMA.16816.F32 R12, R216, R210.reuse, R12 ;  /* 0x000000d2d80c723c */ /* 0x080ff0000000180c */
[C---:B------:R-:W-:Y:S01]  /*11620*/  HMMA.16816.F32 R16, R192.reuse, R210, R16 ;  /* 0x000000d2c010723c */ /* 0x040fe20000001810 */
[----:B------:R-:W1:Y:S07]  /*11630*/  LDSM.16.M88.4 R208, [R230+0x5100] ;  /* 0x00510000e6d0783b */ /* 0x000e6e0000000200 */
[-C--:B------:R-:W-:Y:S08]  /*11640*/  HMMA.16816.F32 R20, R192, R220.reuse, R20 ;  /* 0x000000dcc014723c */ /* 0x080ff00000001814 */
[C---:B------:R-:W-:Y:S08]  /*11650*/  HMMA.16816.F32 R24, R216.reuse, R220, R24 ;  /* 0x000000dcd818723c */ /* 0x040ff00000001818 */
[-C--:B------:R-:W-:Y:S08]  /*11660*/  HMMA.16816.F32 R28, R216, R222.reuse, R28 ;  /* 0x000000ded81c723c */ /* 0x080ff0000000181c */
[C---:B------:R-:W-:Y:S01]  /*11670*/  HMMA.16816.F32 R32, R192.reuse, R222, R32 ;  /* 0x000000dec020723c */ /* 0x040fe20000001820 */
[----:B------:R-:W-:Y:S07]  /*11680*/  LDSM.16.M88.4 R220, [R229+0x1800] ;  /* 0x00180000e5dc783b */ /* 0x000fee0000000200 */
[-C--:B----4-:R-:W-:Y:S08]  /*11690*/  HMMA.16816.F32 R36, R192, R196.reuse, R36 ;  /* 0x000000c4c024723c */ /* 0x090ff00000001824 */
[C---:B------:R-:W-:Y:S08]  /*116a0*/  HMMA.16816.F32 R40, R216.reuse, R196, R40 ;  /* 0x000000c4d828723c */ /* 0x040ff00000001828 */
[-C--:B------:R-:W-:Y:S01]  /*116b0*/  HMMA.16816.F32 R44, R216, R198.reuse, R44 ;  /* 0x000000c6d82c723c */ /* 0x080fe2000000182c */
[----:B------:R-:W4:Y:S07]  /*116c0*/  LDSM.16.M88.4 R216, [R234+0xa100] ;  /* 0x00a10000ead8783b */ /* 0x000f2e0000000200 */
[----:B------:R-:W-:Y:S01]  /*116d0*/  HMMA.16816.F32 R48, R192, R198, R48 ;  /* 0x000000c6c030723c */ /* 0x000fe20000001830 */
[----:B------:R-:W4:Y:S07]  /*116e0*/  LDSM.16.M88.4 R192, [R236+0xc100] ;  /* 0x00c10000ecc0783b */ /* 0x000f2e0000000200 */
[-C--:B--2---:R-:W-:Y:S08]  /*116f0*/  HMMA.16816.F32 R4, R140, R200.reuse, R4 ;  /* 0x000000c88c04723c */ /* 0x084ff00000001804 */
        /* <DEDUP_REMOVED lines=11> */
[-C--:B----4-:R-:W-:Y:S08]  /*117b0*/  HMMA.16816.F32 R4, R216, R220.reuse, R4 ;  /* 0x000000dcd804723c */ /* 0x090ff00000001804 */
        /* <DEDUP_REMOVED lines=29> */
[----:B------:R-:W2:Y:S01]  /*11990*/  MUFU.TANH R215, R14 ;  /* 0x0000000e00d77308 */ /* 0x000ea20000002400 */
[----:B-1----:R-:W1:Y:S01]  /*119a0*/  LDSM.16.M88.4 R8, [R229+0x2800] ;  /* 0x00280000e508783b */ /* 0x002e620000000200 */
[----:B------:R-:W-:Y:S04]  /*119b0*/  DEPBAR.LE SB0, 0x0 ;  /* 0x000080000000791a */ /* 0x000fe80000000000 */
[-C--:B----4-:R-:W-:Y:S04]  /*119c0*/  HMMA.16816.F32 R20, R216, R4.reuse, R20 ;  /* 0x00000004d814723c */ /* 0x090fe80000001814 */
[----:B------:R-:W4:Y:S01]  /*119d0*/  MUFU.TANH R214, R15 ;  /* 0x0000000f00d67308 */ /* 0x000f220000002400 */
[----:B------:R-:W-:Y:S03]  /*119e0*/  BAR.SYNC.DEFER_BLOCKING 0x0 ;  /* 0x0000000000007b1d */ /* 0x000fe60000010000 */
[C---:B------:R-:W-:Y:S06]  /*119f0*/  HMMA.16816.F32 R24, R192.reuse, R4, R24 ;  /* 0x00000004c018723c */ /* 0x040fec0000001818 */
[----:B------:R1:W1:Y:S02]  /*11a00*/  MUFU.TANH R143, R18 ;  /* 0x00000012008f7308 */ /* 0x0002640000002400 */
        /* <DEDUP_REMOVED lines=25> */
[----:B------:R2:W2:Y:S01]  /*11ba0*/  MUFU.TANH R199, R23 ;  /* 0x0000001700c77308 */ /* 0x0004a20000002400 */
[----:B------:R-:W-:Y:S02]  /*11bb0*/  FMUL.FTZ R42, R42, c[0x0][0x320] ;  /* 0x0000c8002a2a7a20 */ /* 0x000fe40000410000 */
[----:B------:R-:W-:Y:S02]  /*11bc0*/  FMUL.FTZ R43, R43, c[0x0][0x320] ;  /* 0x0000c8002b2b7a20 */ /* 0x000fe40000410000 */
[----:B------:R-:W-:Y:S02]  /*11bd0*/  FMUL.FTZ R46, R46, c[0x0][0x320] ;  /* 0x0000c8002e2e7a20 */ /* 0x000fe40000410000 */
[----:B------:R-:W-:Y:S03]  /*11be0*/  FMUL.FTZ R47, R47, c[0x0][0x320] ;  /* 0x0000c8002f2f7a20 */ /* 0x000fe60000410000 */
[----:B------:R3:W3:Y:S03]  /*11bf0*/  MUFU.TANH R205, R24 ;  /* 0x0000001800cd7308 */ /* 0x0006e60000002400 */
[----:B------:R-:W-:Y:S02]  /*11c00*/  FMUL.FTZ R14, R48, c[0x0][0x320] ;  /* 0x0000c800300e7a20 */ /* 0x000fe40000410000 */
[----:B-1----:R-:W-:Y:S02]  /*11c10*/  FMUL.FTZ R22, R45, c[0x0][0x320] ;  /* 0x0000c8002d167a20 */ /* 0x002fe40000410000 */
[----:B------:R-:W-:Y:S02]  /*11c20*/  FMUL.FTZ R13, R49, c[0x0][0x320] ;  /* 0x0000c800310d7a20 */ /* 0x000fe40000410000 */
[----:B------:R-:W-:Y:S01]  /*11c30*/  FMUL.FTZ R21, R50, c[0x0][0x320] ;  /* 0x0000c80032157a20 */ /* 0x000fe20000410000 */
[----:B------:R1:W1:Y:S01]  /*11c40*/  MUFU.TANH R208, R25 ;  /* 0x0000001900d07308 */ /* 0x0002620000002400 */
[----:B------:R-:W-:Y:S02]  /*11c50*/  FMUL.FTZ R20, R51, c[0x0][0x320] ;  /* 0x0000c80033147a20 */ /* 0x000fe40000410000 */
[----:B--2---:R-:W-:Y:S07]  /*11c60*/  FMUL.FTZ R23, R33, c[0x0][0x320] ;  /* 0x0000c80021177a20 */ /* 0x004fee0000410000 */
[----:B------:R2:W2:Y:S01]  /*11c70*/  MUFU.TANH R221, R26 ;  /* 0x0000001a00dd7308 */ /* 0x0004a20000002400 */
[----:B---3--:R-:W-:Y:S09]  /*11c80*/  FMUL.FTZ R24, R39, c[0x0][0x320] ;  /* 0x0000c80027187a20 */ /* 0x008ff20000410000 */
[----:B------:R3:W3:Y:S01]  /*11c90*/  MUFU.TANH R220, R27 ;  /* 0x0000001b00dc7308 */ /* 0x0006e20000002400 */
[----:B-1----:R-:W-:Y:S09]  /*11ca0*/  FMUL.FTZ R25, R32, c[0x0][0x320] ;  /* 0x0000c80020197a20 */ /* 0x002ff20000410000 */
[----:B------:R1:W1:Y:S01]  /*11cb0*/  MUFU.TANH R141, R28 ;  /* 0x0000001c008d7308 */ /* 0x0002620000002400 */
[----:B--2---:R-:W-:Y:S09]  /*11cc0*/  FMUL.FTZ R26, R38, c[0x0][0x320] ;  /* 0x0000c800261a7a20 */ /* 0x004ff20000410000 */
        /* <DEDUP_REMOVED lines=8> */
[----:B------:R3:W2:Y:S01]  /*11d50*/  MUFU.TANH R142, R19 ;  /* 0x00000013008e7308 */ /* 0x0006a20000002400 */
        /* <DEDUP_REMOVED lines=24> */
[----:B------:R-:W-:Y:S05]  /*11ee0*/  IMAD.MOV.U32 R242, RZ, RZ, RZ ;  /* 0x000000fffff27224 */ /* 0x000fea00078e00ff */
[----:B------:R-:W-:Y:S05]  /*11ef0*/  IMAD.U32 R2, RZ, RZ, UR4 ;  /* 0x00000004ff027e24 */ /* 0x000fea000f8e00ff */
        /* <DEDUP_REMOVED lines=25> */
[----:B------:R-:W-:Y:S04]  /*12090*/  SHFL.IDX PT, R6, R2, 0x1, 0x181f ;  /* 0x00381f0002067f89 */ /* 0x000fe800000e0000 */
[----:B------:R3:W-:Y:S04]  /*120a0*/  SHFL.IDX PT, R7, R2, 0x2, 0x181f ;  /* 0x00581f0002077f89 */ /* 0x0007e800000e0000 */
[----:B------:R-:W4:Y:S04]  /*120b0*/  SHFL.IDX PT, R5, R0, RZ, 0x181f ;  /* 0x00181fff00057589 */ /* 0x000f2800000e0000 */
[----:B------:R-:W5:Y:S04]  /*120c0*/  SHFL.IDX PT, R12, R0, 0x1, 0x181f ;  /* 0x00381f00000c7f89 */ /* 0x000f6800000e0000 */
[----:B------:R-:W1:Y:S01]  /*120d0*/  SHFL.IDX PT, R0, R0, 0x2, 0x181f ;  /* 0x00581f0000007f89 */ /* 0x000e6200000e0000 */
[CC--:B--2---:R-:W-:Y:S02]  /*120e0*/  IADD3 R10, P1, R4.reuse, R248.reuse, RZ ;  /* 0x000000f8040a7210 */ /* 0x0c4fe40007f3e0ff */
[----:B---3--:R-:W-:Y:S04]  /*120f0*/  IADD3 R2, P0, R4, R249, RZ ;  /* 0x000000f904027210 */ /* 0x008fe80007f1e0ff */
[C---:B----4-:R-:W-:Y:S01]  /*12100*/  IADD3.X R3, R5.reuse, R247, RZ, P0, !PT ;  /* 0x000000f705037210 */ /* 0x050fe200007fe4ff */
[--C-:B------:R-:W-:Y:S01]  /*12110*/  IMAD.X R11, R5, 0x1, R246.reuse, P1 ;  /* 0x00000001050b7824 */ /* 0x100fe200008e06f6 */
[CC--:B------:R-:W-:Y:S02]  /*12120*/  IADD3 R8, P0, R6.reuse, R249.reuse, RZ ;  /* 0x000000f906087210 */ /* 0x0c0fe40007f1e0ff */
[-C--:B------:R-:W-:Y:S01]  /*12130*/  IADD3 R6, P2, R6, R248.reuse, RZ ;  /* 0x000000f806067210 */ /* 0x080fe20007f5e0ff */
[----:B------:R2:W-:Y:S01]  /*12140*/  LDGSTS.E.BYPASS.LTC128B.128 [R252+0x3100], [R2.64], !P6 ;  /* 0x0310000002fc7fae */ /* 0x0005e2000f101d54 */
[C---:B------:R-:W-:Y:S01]  /*12150*/  IADD3 R4, P1, R7.reuse, R249, RZ ;  /* 0x000000f907047210 */ /* 0x040fe20007f3e0ff */
[----:B-----5:R-:W-:Y:S02]  /*12160*/  IMAD.X R9, R12, 0x1, R247, P0 ;  /* 0x000000010c097824 */ /* 0x020fe400000e06f7 */
[----:B------:R3:W-:Y:S01]  /*12170*/  LDGSTS.E.BYPASS.LTC128B.128 [R252+0x4900], [R10.64], !P5 ;  /* 0x049000000afc7fae */ /* 0x0007e2000e901d54 */
[----:B-1----:R-:W-:Y:S03]  /*12180*/  IADD3.X R5, R0, R247, RZ, P1, !PT ;  /* 0x000000f700057210 */ /* 0x002fe60000ffe4ff */
[----:B------:R3:W-:Y:S01]  /*12190*/  LDGSTS.E.BYPASS.LTC128B.128 [R252+0x3900], [R8.64], !P6 ;  /* 0x0390000008fc7fae */ /* 0x0007e2000f101d54 */
[----:B--2---:R-:W-:Y:S01]  /*121a0*/  IADD3 R2, P0, R7, R248, RZ ;  /* 0x000000f807027210 */ /* 0x004fe20007f1e0ff */
[--C-:B------:R-:W-:Y:S04]  /*121b0*/  IMAD.X R7, R12, 0x1, R246.reuse, P2 ;  /* 0x000000010c077824 */ /* 0x100fe800010e06f6 */
[----:B------:R-:W-:Y:S01]  /*121c0*/  IMAD.X R3, R0, 0x1, R246, P0 ;  /* 0x0000000100037824 */ /* 0x000fe200000e06f6 */
[----:B------:R3:W-:Y:S04]  /*121d0*/  LDGSTS.E.BYPASS.LTC128B.128 [R252+0x5100], [R6.64], !P5 ;  /* 0x0510000006fc7fae */ /* 0x0007e8000e901d54 */
[----:B------:R3:W-:Y:S04]  /*121e0*/  LDGSTS.E.BYPASS.LTC128B.128 [R252+0x4100], [R4.64], !P6 ;  /* 0x0410000004fc7fae */ /* 0x0007e8000f101d54 */
[----:B------:R3:W-:Y:S02]  /*121f0*/  LDGSTS.E.BYPASS.LTC128B.128 [R252+0x5900], [R2.64], !P5 ;  /* 0x0590000002fc7fae */ /* 0x0007e4000e901d54 */
.L_x_638:
[----:B--234-:R-:W2:Y:S01]  /*12200*/  LDL R3, [R1+0x30] ;  /* 0x0000300001037983 */ /* 0x01cea20000100800 */
[----:B------:R-:W-:Y:S01]  /*12210*/  UISETP.NE.AND UP1, UPT, UR13, URZ, UPT ;  /* 0x0000003f0d00728c */ /* 0x000fe2000bf25270 */
[----:B------:R-:W-:Y:S01]  /*12220*/  IMAD.U32 R6, RZ, RZ, UR9 ;  /* 0x00000009ff067e24 */ /* 0x000fe2000f8e00ff */
[----:B------:R-:W-:Y:S01]  /*12230*/  UIMAD UR28, UR24, -0x30, URZ ;  /* 0xffffffd0181c78a4 */ /* 0x000fe2000f8e023f */
[----:B------:R-:W3:Y:S01]  /*12240*/  LDL R2, [R1+0x1c] ;  /* 0x00001c0001027983 */ /* 0x000ee20000100800 */
[----:B------:R-:W-:Y:S02]  /*12250*/  UISETP.NE.AND UP0, UPT, UR12, URZ, UPT ;  /* 0x0000003f0c00728c */ /* 0x000fe4000bf05270 */
[----:B------:R-:W-:Y:S01]  /*12260*/  PLOP3.LUT P1, PT, PT, PT, UP1, 0x80, 0x0 ;  /* 0x000000000000781c */ /* 0x000fe20003f2f018 */
[----:B------:R-:W0:Y:S01]  /*12270*/  LDGDEPBAR ;  /* 0x00000000000079af */ /* 0x000e220000000000 */
[----:B------:R-:W-:Y:S02]  /*12280*/  PLOP3.LUT P0, PT, PT, PT, UP1, 0x80, 0x0 ;  /* 0x000000000000781c */ /* 0x000fe40003f0f018 */
[C---:B---3--:R-:W-:Y:S09]  /*12290*/  IADD3 R7, -R2.reuse, UR28, RZ ;  /* 0x0000001c02077c10 */ /* 0x048ff2000fffe1ff */
[----:B--2---:R-:W-:Y:S04]  /*122a0*/  @P1 IMAD.HI.U32 R0, R3, c[0x0][0x2c8], RZ ;  /* 0x0000b20003001a27 */ /* 0x004fe800078e00ff */
[----:B------:R-:W-:Y:S01]  /*122b0*/  IMAD.MOV.U32 R4, RZ, RZ, R3 ;  /* 0x000000ffff047224 */ /* 0x000fe200078e0003 */
[----:B------:R-:W-:Y:S01]  /*122c0*/  @P0 SHF.R.U32.HI R4, RZ, c[0x0][0x2cc], R0 ;  /* 0x0000b300ff040a19 */ /* 0x000fe20000011600 */
[----:B------:R-:W-:Y:S01]  /*122d0*/  IMAD.U32 R0, RZ, RZ, UR28 ;  /* 0x0000001cff007e24 */ /* 0x000fe2000f8e00ff */
[----:B------:R-:W-:Y:S03]  /*122e0*/  PLOP3.LUT P0, PT, PT, PT, UP0, 0x40, 0x0 ;  /* 0x000000000000781c */ /* 0x000fe60003f0e808 */
[----:B------:R-:W2:Y:S01]  /*122f0*/  SHFL.IDX PT, R3, R4, RZ, 0x1c1f ;  /* 0x001c1fff04037589 */ /* 0x000ea200000e0000 */
[----:B------:R-:W-:Y:S04]  /*12300*/  IADD3 R0, -R2, 0x1, R0 ;  /* 0x0000000102007810 */ /* 0x000fe80007ffe100 */
[----:B------:R-:W-:Y:S04]  /*12310*/  IADD3 R6, R0, -c[0x0][0x168], R6 ;  /* 0x80005a0000067a10 */ /* 0x000fe80007ffe006 */
        /* <DEDUP_REMOVED lines=20> */
.L_x_641:
[----:B------:R-:W-:Y:S04]  /*12460*/  MOV R8, c[0x0][0x32c] ;  /* 0x0000cb0000087a02 */ /* 0x000fe80000000f00 */
[----:B------:R-:W-:Y:S11]  /*12470*/  ISETP.NE.AND P0, PT, R8, 0x1, PT ;  /* 0x000000010800780c */ /* 0x000ff60003f05270 */
[----:B------:R-:W-:Y:S02]  /*12480*/  @!UPT UIADD3 URZ, URZ, URZ, URZ ;  /* 0x0000003f3f3ff290 */ /* 0x000fe4000fffe03f */
[----:B------:R-:W-:Y:S05]  /*12490*/  @P0 IMAD.HI.U32 R8, R3, c[0x0][0x330], RZ ;  /* 0x0000cc0003080a27 */ /* 0x000fea00078e00ff */
[----:B------:R-:W-:Y:S02]  /*124a0*/  @P0 SHF.R.U32.HI R3, RZ, c[0x0][0x334], R8 ;  /* 0x0000cd00ff030a19 */ /* 0x000fe40000011608 */
.L_x_642:
[----:B------:R-:W-:Y:S05]  /*124b0*/  BSYNC B0 ;  /* 0x0000000000007941 */ /* 0x000fea0003800000 */
.L_x_640:
[----:B------:R-:W-:Y:S05]  /*124c0*/  IMAD R3, R3, c[0x0][0x32c], R7 ;  /* 0x0000cb0003037a24 */ /* 0x000fea00078e0207 */
[----:B------:R-:W-:Y:S02]  /*124d0*/  IADD3 R8, R3, c[0x0][0x32c], RZ ;  /* 0x0000cb0003087a10 */ /* 0x000fe40007ffe0ff */
[----:B------:R-:W-:Y:S02]  /*124e0*/  IMNMX R0, R0, R3, !PT ;  /* 0x0000000300007217 */ /* 0x000fe40007800200 */
[----:B------:R-:W-:Y:S02]  /*124f0*/  IMNMX R2, R2, R8, PT ;  /* 0x0000000802027217 */ /* 0x000fe40003800200 */
.L_x_639:
[----:B------:R-:W-:Y:S01]  /*12500*/  UISETP.GE.AND UP2, UPT, UR28, 0x1, UPT ;  /* 0x000000011c00788c */ /* 0x000fe2000bf46270 */
[----:B------:R-:W2:Y:S01]  /*12510*/  SHFL.IDX PT, R3, R4, 0x1, 0x1c1f ;  /* 0x003c1f0004037f89 */ /* 0x000ea200000e0000 */
        /* <DEDUP_REMOVED lines=43> */
[----:B-1----:R-:W-:Y:S02]  /*127d0*/  FSEL R201, R25, -INF , !P0 ;  /* 0xff80000019c97808 */ /* 0x002fe40004000000 */
        /* <DEDUP_REMOVED lines=20> */
[--C-:B--2---:R-:W-:Y:S01]  /*12920*/  IMAD.IADD R0, R6, 0x1, R3.reuse ;  /* 0x0000000106007824 */ /* 0x104fe200078e0203 */
        /* <DEDUP_REMOVED lines=21> */
.L_x_645:
[----:B------:R-:W-:Y:S04]  /*12a80*/  MOV R8, 0x1 ;  /* 0x0000000100087802 */ /* 0x000fe80000000f00 */
[----:B------:R-:W-:Y:S11]  /*12a90*/  ISETP.NE.AND P0, PT, R8, c[0x0][0x32c], PT ;  /* 0x0000cb0008007a0c */ /* 0x000ff60003f05270 */
[----:B------:R-:W-:Y:S02]  /*12aa0*/  @!UPT UIADD3 URZ, URZ, URZ, URZ ;  /* 0x0000003f3f3ff290 */ /* 0x000fe4000fffe03f */
[----:B------:R-:W-:Y:S05]  /*12ab0*/  @P0 IMAD.HI.U32 R8, R3, c[0x0][0x330], RZ ;  /* 0x0000cc0003080a27 */ /* 0x000fea00078e00ff */
[----:B------:R-:W-:Y:S02]  /*12ac0*/  @P0 SHF.R.U32.HI R3, RZ, c[0x0][0x334], R8 ;  /* 0x0000cd00ff030a19 */ /* 0x000fe40000011608 */
.L_x_646:
[----:B------:R-:W-:Y:S05]  /*12ad0*/  BSYNC B0 ;  /* 0x0000000000007941 */ /* 0x000fea0003800000 */
.L_x_644:
[----:B------:R-:W-:Y:S05]  /*12ae0*/  IMAD R3, R3, c[0x0][0x32c], R7 ;  /* 0x0000cb0003037a24 */ /* 0x000fea00078e0207 */
[----:B------:R-:W-:Y:S02]  /*12af0*/  IADD3 R8, R3, c[0x0][0x32c], RZ ;  /* 0x0000cb0003087a10 */ /* 0x000fe40007ffe0ff */
[----:B------:R-:W-:Y:S02]  /*12b00*/  IMNMX R0, R0, R3, !PT ;  /* 0x0000000300007217 */ /* 0x000fe40007800200 */
[----:B------:R-:W-:Y:S02]  /*12b10*/  IMNMX R2, R2, R8, PT ;  /* 0x0000000802027217 */ /* 0x000fe40003800200 */
.L_x_643:
        /* <DEDUP_REMOVED lines=86> */
.L_x_649:
[----:B------:R-:W-:Y:S04]  /*13080*/  MOV R8, c[0x0][0x32c] ;  /* 0x0000cb0000087a02 */ /* 0x000fe80000000f00 */
[----:B------:R-:W-:Y:S11]  /*13090*/  ISETP.NE.AND P0, PT, R8, 0x1, PT ;  /* 0x000000010800780c */ /* 0x000ff60003f05270 */
[----:B------:R-:W-:Y:S02]  /*130a0*/  @!UPT UIADD3 URZ, URZ, URZ, URZ ;  /* 0x0000003f3f3ff290 */ /* 0x000fe4000fffe03f */
[----:B------:R-:W-:Y:S05]  /*130b0*/  @P0 IMAD.HI.U32 R8, R3, c[0x0][0x330], RZ ;  /* 0x0000cc0003080a27 */ /* 0x000fea00078e00ff */
[----:B------:R-:W-:Y:S02]  /*130c0*/  @P0 SHF.R.U32.HI R3, RZ, c[0x0][0x334], R8 ;  /* 0x0000cd00ff030a19 */ /* 0x000fe40000011608 */
.L_x_650:
[----:B------:R-:W-:Y:S05]  /*130d0*/  BSYNC B0 ;  /* 0x0000000000007941 */ /* 0x000fea0003800000 */
.L_x_648:
[----:B------:R-:W-:Y:S05]  /*130e0*/  IMAD R3, R3, c[0x0][0x32c], R7 ;  /* 0x0000cb0003037a24 */ /* 0x000fea00078e0207 */
[----:B------:R-:W-:Y:S02]  /*130f0*/  IADD3 R8, R3, c[0x0][0x32c], RZ ;  /* 0x0000cb0003087a10 */ /* 0x000fe40007ffe0ff */
[----:B------:R-:W-:Y:S02]  /*13100*/  IMNMX R0, R0, R3, !PT ;  /* 0x0000000300007217 */ /* 0x000fe40007800200 */
[----:B------:R-:W-:Y:S02]  /*13110*/  IMNMX R2, R2, R8, PT ;  /* 0x0000000802027217 */ /* 0x000fe40003800200 */
.L_x_647:
        /* <DEDUP_REMOVED lines=86> */
.L_x_653:
[----:B------:R-:W-:Y:S04]  /*13680*/  MOV R4, c[0x0][0x32c] ;  /* 0x0000cb0000047a02 */ /* 0x000fe80000000f00 */
[----:B------:R-:W-:Y:S11]  /*13690*/  ISETP.NE.AND P0, PT, R4, 0x1, PT ;  /* 0x000000010400780c */ /* 0x000ff60003f05270 */
[----:B------:R-:W-:Y:S02]  /*136a0*/  @!UPT UIADD3 URZ, URZ, URZ, URZ ;  /* 0x0000003f3f3ff290 */ /* 0x000fe4000fffe03f */
[----:B------:R-:W-:Y:S05]  /*136b0*/  @P0 IMAD.HI.U32 R4, R3, c[0x0][0x330], RZ ;  /* 0x0000cc0003040a27 */ /* 0x000fea00078e00ff */
[----:B------:R-:W-:Y:S02]  /*136c0*/  @P0 SHF.R.U32.HI R3, RZ, c[0x0][0x334], R4 ;  /* 0x0000cd00ff030a19 */ /* 0x000fe40000011604 */
.L_x_654:
[----:B------:R-:W-:Y:S05]  /*136d0*/  BSYNC B0 ;  /* 0x0000000000007941 */ /* 0x000fea0003800000 */
.L_x_652:
[----:B------:R-:W-:Y:S05]  /*136e0*/  IMAD R7, R3, c[0x0][0x32c], R7 ;  /* 0x0000cb0003077a24 */ /* 0x000fea00078e0207 */
[----:B------:R-:W-:Y:S02]  /*136f0*/  IADD3 R3, R7, c[0x0][0x32c], RZ ;  /* 0x0000cb0007037a10 */ /* 0x000fe40007ffe0ff */
[----:B------:R-:W-:Y:S02]  /*13700*/  IMNMX R0, R0, R7, !PT ;  /* 0x0000000700007217 */ /* 0x000fe40007800200 */
[----:B------:R-:W-:Y:S02]  /*13710*/  IMNMX R2, R2, R3, PT ;  /* 0x0000000302027217 */ /* 0x000fe40003800200 */
.L_x_651:
        /* <DEDUP_REMOVED lines=22> */
[----:B------:R-:W-:Y:S01]  /*13880*/  PLOP3.LUT P0, PT, PT, PT, UP4, 0x40, 0x0 ;  /* 0x000000000000781c */ /* 0x000fe20003f0e848 */
[----:B------:R-:W-:Y:S01]  /*13890*/  UISETP.NE.AND UP4, UPT, UR28, URZ, UPT ;  /* 0x0000003f1c00728c */ /* 0x000fe2000bf85270 */
[----:B------:R-:W-:Y:S02]  /*138a0*/  FMNMX.FTZ R137, R201, R137, !PT ;  /* 0x00000089c9897209 */ /* 0x000fe40007810000 */
[----:B------:R-:W-:Y:S02]  /*138b0*/  FMNMX.FTZ R3, R199, R3, !PT ;  /* 0x00000003c7037209 */ /* 0x000fe40007810000 */
[----:B------:R-:W-:Y:S02]  /*138c0*/  FMNMX.FTZ R137, R204, R137, !PT ;  /* 0x00000089cc897209 */ /* 0x000fe40007810000 */
[----:B------:R-:W-:Y:S02]  /*138d0*/  ISETP.GT.AND P0, PT, R0, RZ, P0 ;  /* 0x000000ff0000720c */ /* 0x000fe40000704270 */
[----:B------:R-:W-:Y:S01]  /*138e0*/  PLOP3.LUT P2, PT, PT, PT, UP3, 0x40, 0x0 ;  /* 0x000000000000781c */ /* 0x000fe20003f4e838 */
[----:B------:R-:W-:Y:S01]  /*138f0*/  UISETP.NE.AND UP3, UPT, UR27, URZ, UPT ;  /* 0x0000003f1b00728c */ /* 0x000fe2000bf65270 */
[----:B------:R-:W-:Y:S02]  /*13900*/  ISETP.LT.OR P0, PT, R2, 0x1, P0 ;  /* 0x000000010200780c */ /* 0x000fe40000701670 */
[----:B------:R-:W-:Y:S02]  /*13910*/  FMNMX.FTZ R137, R223, R137, !PT ;  /* 0x00000089df897209 */ /* 0x000fe40007810000 */
[----:B------:R-:W-:Y:S02]  /*13920*/  FMNMX.FTZ R3, R203, R3, !PT ;  /* 0x00000003cb037209 */ /* 0x000fe40007810000 */
[----:B------:R-:W-:Y:S02]  /*13930*/  ISETP.GT.AND P2, PT, R0, 0x1, P2 ;  /* 0x000000010000780c */ /* 0x000fe40001744270 */
[----:B------:R-:W-:Y:S02]  /*13940*/  FSEL R5, R245, -INF , !P0 ;  /* 0xff800000f5057808 */ /* 0x000fe40004000000 */
[----:B------:R-:W-:Y:S02]  /*13950*/  MOV R245, R33 ;  /* 0x0000002100f57202 */ /* 0x000fe40000000f00 */
[----:B------:R-:W-:Y:S02]  /*13960*/  FMNMX.FTZ R137, R246, R137, !PT ;  /* 0x00000089f6897209 */ /* 0x000fe40007810000 */
[----:B------:R-:W-:Y:S02]  /*13970*/  ISETP.LT.OR P2, PT, R2, 0x2, P2 ;  /* 0x000000020200780c */ /* 0x000fe40001741670 */
[----:B------:R-:W-:Y:S02]  /*13980*/  FMNMX.FTZ R3, R207, R3, !PT ;  /* 0x00000003cf037209 */ /* 0x000fe40007810000 */
[----:B------:R-:W-:Y:S02]  /*13990*/  FSEL R7, R244, -INF , !P2 ;  /* 0xff800000f4077808 */ /* 0x000fe40005000000 */
[----:B------:R-:W-:Y:S02]  /*139a0*/  MOV R244, R32 ;  /* 0x0000002000f47202 */ /* 0x000fe40000000f00 */
[----:B------:R-:W-:Y:S02]  /*139b0*/  FMNMX.FTZ R137, R245, R137, !PT ;  /* 0x00000089f5897209 */ /* 0x000fe40007810000 */
[----:B------:R-:W-:Y:S02]  /*139c0*/  FMNMX.FTZ R3, R218, R3, !PT ;  /* 0x00000003da037209 */ /* 0x000fe40007810000 */
[----:B------:R-:W-:Y:S02]  /*139d0*/  FMNMX.FTZ R137, R244, R137, !PT ;  /* 0x00000089f4897209 */ /* 0x000fe40007810000 */
[----:B------:R-:W-:Y:S02]  /*139e0*/  FMNMX.FTZ R3, R222, R3, !PT ;  /* 0x00000003de037209 */ /* 0x000fe40007810000 */
[----:B------:R-:W-:Y:S01]  /*139f0*/  PLOP3.LUT P1, PT, PT, PT, UP2, 0x40, 0x0 ;  /* 0x000000000000781c */ /* 0x000fe20003f2e828 */
[----:B------:R-:W1:Y:S01]  /*13a00*/  SHFL.BFLY PT, R6, R137, 0x2, 0x1f ;  /* 0x0c401f0089067f89 */ /* 0x000e6200000e0000 */
[----:B------:R-:W-:Y:S01]  /*13a10*/  FMNMX.FTZ R3, R250, R3, !PT ;  /* 0x00000003fa037209 */ /* 0x000fe20007810000 */
[----:B------:R-:W-:Y:S01]  /*13a20*/  UISETP.NE.AND UP2, UPT, UR26, URZ, UPT ;  /* 0x0000003f1a00728c */ /* 0x000fe2000bf45270 */
[----:B------:R-:W-:Y:S01]  /*13a30*/  PLOP3.LUT P0, PT, PT, PT, UP1, 0x40, 0x0 ;  /* 0x000000000000781c */ /* 0x000fe20003f0e818 */
[----:B------:R-:W-:Y:S01]  /*13a40*/  UISETP.NE.AND UP1, UPT, UR25, URZ, UPT ;  /* 0x0000003f1900728c */ /* 0x000fe2000bf25270 */
[----:B------:R-:W-:Y:S02]  /*13a50*/  FMNMX.FTZ R3, R51, R3, !PT ;  /* 0x0000000333037209 */ /* 0x000fe40007810000 */
[C---:B------:R-:W-:Y:S02]  /*13a60*/  ISETP.GT.AND P1, PT, R0.reuse, 0x8, P1 ;  /* 0x000000080000780c */ /* 0x040fe40000f24270 */
[----:B------:R-:W-:Y:S01]  /*13a70*/  ISETP.GT.AND P0, PT, R0, 0x9, P0 ;  /* 0x000000090000780c */ /* 0x000fe20000704270 */
[----:B------:R-:W2:Y:S01]  /*13a80*/  SHFL.BFLY PT, R20, R3, 0x2, 0x1f ;  /* 0x0c401f0003147f89 */ /* 0x000ea200000e0000 */
[C---:B------:R-:W-:Y:S02]  /*13a90*/  ISETP.LT.OR P1, PT, R2.reuse, 0x9, P1 ;  /* 0x000000090200780c */ /* 0x040fe40000f21670 */
[----:B------:R-:W-:Y:S02]  /*13aa0*/  ISETP.LT.OR P0, PT, R2, 0xa, P0 ;  /* 0x0000000a0200780c */ /* 0x000fe40000701670 */
[----:B------:R-:W-:Y:S02]  /*13ab0*/  FSEL R24, R215, -INF , !P1 ;  /* 0xff800000d7187808 */ /* 0x000fe40004800000 */
[----:B------:R-:W-:Y:S02]  /*13ac0*/  FSEL R25, R214, -INF , !P0 ;  /* 0xff800000d6197808 */ /* 0x000fe40004000000 */
[----:B------:R-:W-:Y:S02]  /*13ad0*/  PLOP3.LUT P1, PT, PT, PT, UP6, 0x40, 0x0 ;  /* 0x000000000000781c */ /* 0x000fe40003f2e868 */
[----:B------:R-:W-:Y:S02]  /*13ae0*/  PLOP3.LUT P0, PT, PT, PT, UP5, 0x40, 0x0 ;  /* 0x000000000000781c */ /* 0x000fe40003f0e858 */
[C---:B------:R-:W-:Y:S02]  /*13af0*/  ISETP.GT.AND P1, PT, R0.reuse, 0x11, P1 ;  /* 0x000000110000780c */ /* 0x040fe40000f24270 */
[----:B------:R-:W-:Y:S02]  /*13b00*/  ISETP.GT.AND P0, PT, R0, 0x18, P0 ;  /* 0x000000180000780c */ /* 0x000fe40000704270 */
[----:B------:R-:W-:Y:S02]  /*13b10*/  FMNMX.FTZ R4, R8, R138, !PT ;  /* 0x0000008a08047209 */ /* 0x000fe40007810000 */
[C---:B------:R-:W-:Y:S02]  /*13b20*/  ISETP.LT.OR P1, PT, R2.reuse, 0x12, P1 ;  /* 0x000000120200780c */ /* 0x040fe40000f21670 */
[----:B------:R-:W-:Y:S02]  /*13b30*/  ISETP.LT.OR P0, PT, R2, 0x19, P0 ;  /* 0x000000190200780c */ /* 0x000fe40000701670 */
[----:B------:R-:W-:Y:S01]  /*13b40*/  PLOP3.LUT P2, PT, PT, PT, UP0, 0x40, 0x0 ;  /* 0x000000000000781c */ /* 0x000fe20003f4e808 */
[----:B------:R-:W-:Y:S01]  /*13b50*/  UISETP.NE.AND UP0, UPT, UR5, URZ, UPT ;  /* 0x0000003f0500728c */ /* 0x000fe2000bf05270 */
[----:B-1----:R-:W-:Y:S02]  /*13b60*/  FMNMX.FTZ R137, R137, R6, !PT ;  /* 0x0000000689897209 */ /* 0x002fe40007810000 */
[----:B--2---:R-:W-:Y:S02]  /*13b70*/  FMNMX.FTZ R3, R3, R20, !PT ;  /* 0x0000001403037209 */ /* 0x004fe40007810000 */
[----:B------:R-:W-:Y:S01]  /*13b80*/  FMNMX.FTZ R4, R12, R4, !PT ;  /* 0x000000040c047209 */ /* 0x000fe20007810000 */
[----:B------:R-:W1:Y:S01]  /*13b90*/  SHFL.BFLY PT, R6, R137, 0x1, 0x1f ;  /* 0x0c201f0089067f89 */ /* 0x000e6200000e0000 */
[----:B------:R-:W-:Y:S02]  /*13ba0*/  FSEL R202, R220, -INF , !P1 ;  /* 0xff800000dcca7808 */ /* 0x000fe40004800000 */
[----:B------:R-:W-:Y:S02]  /*13bb0*/  FSEL R206, R213, -INF , !P0 ;  /* 0xff800000d5ce7808 */ /* 0x000fe40004000000 */
[----:B------:R-:W-:Y:S02]  /*13bc0*/  ISETP.GT.AND P2, PT, R0, 0x10, P2 ;  /* 0x000000100000780c */ /* 0x000fe40001744270 */
[----:B------:R-:W-:Y:S01]  /*13bd0*/  PLOP3.LUT P1, PT, PT, PT, UP4, 0x40, 0x0 ;  /* 0x000000000000781c */ /* 0x000fe20003f2e848 */
[----:B------:R-:W2:Y:S01]  /*13be0*/  SHFL.BFLY PT, R136, R3, 0x1, 0x1f ;  /* 0x0c201f0003887f89 */ /* 0x000ea200000e0000 */
[----:B------:R-:W-:Y:S02]  /*13bf0*/  PLOP3.LUT P0, PT, PT, PT, UP3, 0x40, 0x0 ;  /* 0x000000000000781c */ /* 0x000fe40003f0e838 */
[----:B------:R-:W-:Y:S02]  /*13c00*/  FMNMX.FTZ R4, R11, R4, !PT ;  /* 0x000000040b047209 */ /* 0x000fe40007810000 */
[----:B------:R-:W-:Y:S02]  /*13c10*/  ISETP.LT.OR P2, PT, R2, 0x11, P2 ;  /* 0x000000110200780c */ /* 0x000fe40001741670 */
[C---:B------:R-:W-:Y:S02]  /*13c20*/  ISETP.GT.AND P1, PT, R0.reuse, 0x19, P1 ;  /* 0x000000190000780c */ /* 0x040fe40000f24270 */
[----:B------:R-:W-:Y:S02]  /*13c30*/  ISETP.GT.AND P0, PT, R0, 0x20, P0 ;  /* 0x000000200000780c */ /* 0x000fe40000704270 */
[----:B------:R-:W-:Y:S02]  /*13c40*/  FMNMX.FTZ R4, R14, R4, !PT ;  /* 0x000000040e047209 */ /* 0x000fe40007810000 */
[----:B------:R-:W-:Y:S02]  /*13c50*/  FSEL R200, R221, -INF , !P2 ;  /* 0xff800000ddc87808 */ /* 0x000fe40005000000 */
[C---:B------:R-:W-:Y:S02]  /*13c60*/  ISETP.LT.OR P1, PT, R2.reuse, 0x1a, P1 ;  /* 0x0000001a0200780c */ /* 0x040fe40000f21670 */
[----:B-1----:R-:W-:Y:S02]  /*13c70*/  FMNMX.FTZ R137, R137, R6, !PT ;  /* 0x0000000689897209 */ /* 0x002fe40007810000 */
[----:B------:R-:W-:Y:S02]  /*13c80*/  FMNMX.FTZ R6, R5, R139, !PT ;  /* 0x0000008b05067209 */ /* 0x000fe40007810000 */
[----:B------:R-:W-:Y:S01]  /*13c90*/  ISETP.LT.OR P0, PT, R2, 0x21, P0 ;  /* 0x000000210200780c */ /* 0x000fe20000701670 */
[----:B------:R-:W-:Y:S01]  /*13ca0*/  FMUL.FTZ R141, R137, c[0x0][0x2d0] ;  /* 0x0000b400898d7a20 */ /* 0x000fe20000410000 */
[----:B------:R-:W-:Y:S02]  /*13cb0*/  FMNMX.FTZ R6, R7, R6, !PT ;  /* 0x0000000607067209 */ /* 0x000fe40007810000 */
[----:B--2---:R-:W-:Y:S02]  /*13cc0*/  FMNMX.FTZ R136, R3, R136, !PT ;  /* 0x0000008803887209 */ /* 0x004fe40007810000 */
[----:B------:R-:W-:Y:S02]  /*13cd0*/  FMNMX.FTZ R3, R24, R6, !PT ;  /* 0x0000000618037209 */ /* 0x000fe40007810000 */
[----:B------:R-:W-:Y:S01]  /*13ce0*/  FMNMX.FTZ R4, R205, R4, !PT ;  /* 0x00000004cd047209 */ /* 0x000fe20007810000 */
[----:B------:R-:W-:Y:S01]  /*13cf0*/  FMUL.FTZ R142, R136, c[0x0][0x2d0] ;  /* 0x0000b400888e7a20 */ /* 0x000fe20000410000 */
[----:B------:R-:W-:Y:S02]  /*13d00*/  FMNMX.FTZ R3, R25, R3, !PT ;  /* 0x0000000319037209 */ /* 0x000fe40007810000 */
[----:B------:R-:W-:Y:S02]  /*13d10*/  FSEL R209, R212, -INF , !P1 ;  /* 0xff800000d4d17808 */ /* 0x000fe40004800000 */
[----:B------:R-:W-:Y:S02]  /*13d20*/  FSEL R212, R42, -INF , !P0 ;  /* 0xff8000002ad47808 */ /* 0x000fe40004000000 */
[----:B------:R-:W-:Y:S02]  /*13d30*/  FMNMX.FTZ R3, R200, R3, !PT ;  /* 0x00000003c8037209 */ /* 0x000fe40007810000 */
[----:B------:R-:W-:Y:S02]  /*13d40*/  PLOP3.LUT P0, PT, PT, PT, UP1, 0x40, 0x0 ;  /* 0x000000000000781c */ /* 0x000fe40003f0e818 */
[----:B------:R-:W-:Y:S02]  /*13d50*/  FMNMX.FTZ R4, R208, R4, !PT ;  /* 0x00000004d0047209 */ /* 0x000fe40007810000 */
[----:B------:R-:W-:Y:S02]  /*13d60*/  ISETP.GT.AND P0, PT, R0, 0x28, P0 ;  /* 0x000000280000780c */ /* 0x000fe40000704270 */
[----:B------:R-:W-:Y:S02]  /*13d70*/  FMNMX.FTZ R3, R202, R3, !PT ;  /* 0x00000003ca037209 */ /* 0x000fe40007810000 */
[----:B------:R-:W-:Y:S02]  /*13d80*/  PLOP3.LUT P1, PT, PT, PT, UP2, 0x40, 0x0 ;  /* 0x000000000000781c */ /* 0x000fe40003f2e828 */
[----:B------:R-:W-:Y:S02]  /*13d90*/  ISETP.LT.OR P0, PT, R2, 0x29, P0 ;  /* 0x000000290200780c */ /* 0x000fe40000701670 */
[----:B------:R-:W-:Y:S02]  /*13da0*/  FMNMX.FTZ R4, R210, R4, !PT ;  /* 0x00000004d2047209 */ /* 0x000fe40007810000 */
        /* <DEDUP_REMOVED lines=8> */
[----:B------:R-:W-:Y:S01]  /*13e30*/  FMNMX.FTZ R4, R247, R4, !PT ;  /* 0x00000004f7047209 */ /* 0x000fe20007810000 */
[----:B------:R-:W-:Y:S01]  /*13e40*/  UIADD3 UR24, UR24, -0x1, URZ ;  /* 0xffffffff18187890 */ /* 0x000fe2000fffe03f */
[----:B------:R-:W-:Y:S02]  /*13e50*/  FSEL R214, R43, -INF , !P1 ;  /* 0xff8000002bd67808 */ /* 0x000fe40004800000 */
[----:B------:R-:W-:Y:S02]  /*13e60*/  ISETP.GT.AND P0, PT, R0, 0x29, P0 ;  /* 0x000000290000780c */ /* 0x000fe40000704270 */
[----:B------:R-:W-:Y:S02]  /*13e70*/  FMNMX.FTZ R0, R212, R3, !PT ;  /* 0x00000003d4007209 */ /* 0x000fe40007810000 */
[----:B------:R-:W-:Y:S02]  /*13e80*/  FMNMX.FTZ R4, R248, R4, !PT ;  /* 0x00000004f8047209 */ /* 0x000fe40007810000 */
[----:B------:R-:W-:Y:S02]  /*13e90*/  ISETP.LT.OR P0, PT, R2, 0x2a, P0 ;  /* 0x0000002a0200780c */ /* 0x000fe40000701670 */
[----:B------:R-:W-:Y:S02]  /*13ea0*/  FMNMX.FTZ R0, R214, R0, !PT ;  /* 0x00000000d6007209 */ /* 0x000fe40007810000 */
[----:B------:R-:W-:Y:S02]  /*13eb0*/  FSEL R140, R47, -INF , !P0 ;  /* 0xff8000002f8c7808 */ /* 0x000fe40004000000 */
[----:B------:R-:W-:Y:S02]  /*13ec0*/  FMNMX.FTZ R4, R249, R4, !PT ;  /* 0x00000004f9047209 */ /* 0x000fe40007810000 */
[----:B------:R-:W-:Y:S02]  /*13ed0*/  FMNMX.FTZ R0, R213, R0, !PT ;  /* 0x00000000d5007209 */ /* 0x000fe40007810000 */
[----:B------:R-:W-:Y:S02]  /*13ee0*/  FMNMX.FTZ R4, R251, R4, !PT ;  /* 0x00000004fb047209 */ /* 0x000fe40007810000 */
[----:B------:R-:W-:Y:S02]  /*13ef0*/  FMNMX.FTZ R0, R140, R0, !PT ;  /* 0x000000008c007209 */ /* 0x000fe40007810000 */
[----:B------:R-:W-:Y:S01]  /*13f00*/  FSETP.NEU.FTZ.AND P2, PT, R137, -INF , PT ;  /* 0xff8000008900780b */ /* 0x000fe20003f5d000 */
[----:B------:R-:W1:Y:S01]  /*13f10*/  SHFL.BFLY PT, R20, R4, 0x2, 0x1f ;  /* 0x0c401f0004147f89 */ /* 0x000e6200000e0000 */
[----:B------:R-:W-:Y:S02]  /*13f20*/  FSETP.NEU.FTZ.AND P1, PT, R136, -INF , PT ;  /* 0xff8000008800780b */ /* 0x000fe40003f3d000 */
[----:B------:R-:W-:Y:S02]  /*13f30*/  FSEL R141, R141, RZ, P2 ;  /* 0x000000ff8d8d7208 */ /* 0x000fe40001000000 */
[----:B------:R-:W-:Y:S03]  /*13f40*/  FSEL R142, R142, RZ, P1 ;  /* 0x000000ff8e8e7208 */ /* 0x000fe60000800000 */
[----:B------:R-:W2:Y:S01]  /*13f50*/  SHFL.BFLY PT, R2, R0, 0x2, 0x1f ;  /* 0x0c401f0000027f89 */ /* 0x000ea200000e0000 */
[--C-:B------:R-:W-:Y:S02]  /*13f60*/  FFMA.FTZ R16, R16, c[0x0][0x2d0], -R141.reuse ;  /* 0x0000b40010107a23 */ /* 0x100fe4000001088d */
[--C-:B------:R-:W-:Y:S02]  /*13f70*/  FFMA.FTZ R17, R17, c[0x0][0x2d0], -R141.reuse ;  /* 0x0000b40011117a23 */ /* 0x100fe4000001088d */
[----:B------:R-:W3:Y:S01]  /*13f80*/  MUFU.EX2 R22, R16 ;  /* 0x0000001000167308 */ /* 0x000ee20000000800 */
[--C-:B------:R-:W-:Y:S02]  /*13f90*/  FFMA.FTZ R15, R15, c[0x0][0x2d0], -R142.reuse ;  /* 0x0000b4000f0f7a23 */ /* 0x100fe4000001088e */
[--C-:B------:R-:W-:Y:S02]  /*13fa0*/  FFMA.FTZ R10, R10, c[0x0][0x2d0], -R141.reuse ;  /* 0x0000b4000a0a7a23 */ /* 0x100fe4000001088d */
[----:B------:R-:W-:Y:S02]  /*13fb0*/  FFMA.FTZ R19, R19, c[0x0][0x2d0], -R141 ;  /* 0x0000b40013137a23 */ /* 0x000fe4000001088d */
[--C-:B------:R-:W-:Y:S02]  /*13fc0*/  FFMA.FTZ R9, R9, c[0x0][0x2d0], -R142.reuse ;  /* 0x0000b40009097a23 */ /* 0x100fe4000001088e */
[--C-:B------:R-:W-:Y:S01]  /*13fd0*/  FFMA.FTZ R13, R13, c[0x0][0x2d0], -R142.reuse ;  /* 0x0000b4000d0d7a23 */ /* 0x100fe2000001088e */
[----:B------:R-:W4:Y:S01]  /*13fe0*/  MUFU.EX2 R21, R17 ;  /* 0x0000001100157308 */ /* 0x000f220000000800 */
[----:B-1----:R-:W-:Y:S01]  /*13ff0*/  FMNMX.FTZ R4, R4, R20, !PT ;  /* 0x0000001404047209 */ /* 0x002fe20007810000 */
[----:B------:R-:W-:Y:S04]  /*14000*/  FFMA.FTZ R18, R18, c[0x0][0x2d0], -R142 ;  /* 0x0000b40012127a23 */ /* 0x000fe8000001088e */
[----:B------:R-:W1:Y:S01]  /*14010*/  SHFL.BFLY PT, R135, R4, 0x1, 0x1f ;  /* 0x0c201f0004877f89 */ /* 0x000e6200000e0000 */
[----:B--2---:R-:W-:Y:S03]  /*14020*/  FMNMX.FTZ R3, R0, R2, !PT ;  /* 0x0000000200037209 */ /* 0x004fe60007810000 */
[----:B------:R-:W-:Y:S01]  /*14030*/  MUFU.EX2 R6, R15 ;  /* 0x0000000f00067308 */ /* 0x000fe20000000800 */
[----:B------:R-:W-:Y:S02]  /*14040*/  FSEL R0, R137, RZ, P2 ;  /* 0x000000ff89007208 */ /* 0x000fe40001000000 */
[----:B------:R-:W-:Y:S02]  /*14050*/  FSEL R2, R136, RZ, P1 ;  /* 0x000000ff88027208 */ /* 0x000fe40000800000 */
[----:B---3--:R-:W-:Y:S01]  /*14060*/  MOV R46, R22 ;  /* 0x00000016002e7202 */ /* 0x008fe20000000f00 */
[----:B------:R-:W-:Y:S02]  /*14070*/  FADD.FTZ R0, -R0, R132 ;  /* 0x0000008400007221 */ /* 0x000fe40000010100 */
[----:B------:R-:W-:Y:S02]  /*14080*/  FADD.FTZ R2, -R2, R134 ;  /* 0x0000008602027221 */ /* 0x000fe40000010100 */
[----:B------:R-:W-:Y:S01]  /*14090*/  FMUL.FTZ R0, R0, c[0x0][0x2d0] ;  /* 0x0000b40000007a20 */ /* 0x000fe20000410000 */
[----:B------:R-:W2:Y:S01]  /*140a0*/  MUFU.EX2 R49, R10 ;  /* 0x0000000a00317308 */ /* 0x000ea20000000800 */
[----:B------:R-:W-:Y:S01]  /*140b0*/  FMUL.FTZ R2, R2, c[0x0][0x2d0] ;  /* 0x0000b40002027a20 */ /* 0x000fe20000410000 */
[----:B----4-:R-:W-:Y:S02]  /*140c0*/  MOV R47, R21 ;  /* 0x00000015002f7202 */ /* 0x010fe40000000f00 */
[----:B------:R-:W-:Y:S01]  /*140d0*/  LDSM.16.MT88.4 R20, [R225+0x100] ;  /* 0x00010000e114783b */ /* 0x000fe20000004200 */
[----:B-1----:R-:W-:Y:S05]  /*140e0*/  FMNMX.FTZ R135, R4, R135, !PT ;  /* 0x0000008704877209 */ /* 0x002fea0007810000 */
[----:B------:R1:W3:Y:S01]  /*140f0*/  MUFU.EX2 R133, R0 ;  /* 0x0000000000857308 */ /* 0x0002e20000000800 */
[C---:B------:R-:W-:Y:S01]  /*14100*/  FSETP.NEU.FTZ.AND P0, PT, R135.reuse, -INF , PT ;  /* 0xff8000008700780b */ /* 0x040fe20003f1d000 */
[----:B------:R-:W4:Y:S01]  /*14110*/  SHFL.BFLY PT, R4, R3, 0x1, 0x1f ;  /* 0x0c201f0003047f89 */ /* 0x000f2200000e0000 */
[----:B------:R-:W-:Y:S07]  /*14120*/  FMUL.FTZ R143, R135, c[0x0][0x2d0] ;  /* 0x0000b400878f7a20 */ /* 0x000fee0000410000 */
[----:B------:R-:W5:Y:S01]  /*14130*/  MUFU.EX2 R132, R2 ;  /* 0x0000000200847308 */ /* 0x000f620000000800 */
[----:B------:R-:W-:Y:S02]  /*14140*/  FSEL R143, R143, RZ, P0 ;  /* 0x000000ff8f8f7208 */ /* 0x000fe40000000000 */
[----:B--2---:R-:W-:Y:S03]  /*14150*/  F2FP.PACK_AB R192, R46, R49 ;  /* 0x000000312ec0723e */ /* 0x004fe600000000ff */
[--C-:B------:R-:W-:Y:S02]  /*14160*/  FFMA.FTZ R8, R8, c[0x0][0x2d0], -R143.reuse ;  /* 0x0000b40008087a23 */ /* 0x100fe4000001088f */
[--C-:B------:R-:W-:Y:S02]  /*14170*/  FFMA.FTZ R12, R12, c[0x0][0x2d0], -R143.reuse ;  /* 0x0000b4000c0c7a23 */ /* 0x100fe4000001088f */
[----:B------:R-:W2:Y:S01]  /*14180*/  MUFU.EX2 R48, R19 ;  /* 0x0000001300307308 */ /* 0x000ea20000000800 */
[--C-:B------:R-:W-:Y:S02]  /*14190*/  FFMA.FTZ R11, R11, c[0x0][0x2d0], -R143.reuse ;  /* 0x0000b4000b0b7a23 */ /* 0x100fe4000001088f */
[----:B------:R-:W-:Y:S01]  /*141a0*/  FFMA.FTZ R14, R14, c[0x0][0x2d0], -R143 ;  /* 0x0000b4000e0e7a23 */ /* 0x000fe2000001088f */
[----:B-1----:R-:W-:Y:S01]  /*141b0*/  FSEL R0, R135, RZ, P0 ;  /* 0x000000ff87007208 */ /* 0x002fe20000000000 */
[C---:B---3--:R-:W-:Y:S02]  /*141c0*/  FMUL.FTZ R16, R133.reuse, R156 ;  /* 0x0000009c85107220 */ /* 0x048fe40000410000 */
[C---:B------:R-:W-:Y:S01]  /*141d0*/  FMUL.FTZ R17, R133.reuse, R157 ;  /* 0x0000009d85117220 */ /* 0x040fe20000410000 */
[----:B----4-:R-:W-:Y:S01]  /*141e0*/  FMNMX.FTZ R3, R4, R3, !PT ;  /* 0x0000000304037209 */ /* 0x010fe20007810000 */
[----:B------:R-:W-:Y:S01]  /*141f0*/  FADD.FTZ R0, -R0, R138 ;  /* 0x0000008a00007221 */ /* 0x000fe20000010100 */
[----:B------:R-:W-:Y:S01]  /*14200*/  MUFU.EX2 R221, R9 ;  /* 0x0000000900dd7308 */ /* 0x000fe20000000800 */
[----:B------:R-:W-:Y:S01]  /*14210*/  MOV R138, R6 ;  /* 0x00000006008a7202 */ /* 0x000fe20000000f00 */
[----:B------:R-:W-:Y:S01]  /*14220*/  FMUL.FTZ R32, R133, R172 ;  /* 0x000000ac85207220 */ /* 0x000fe20000410000 */
[C---:B------:R-:W-:Y:S01]  /*14230*/  FSETP.NEU.FTZ.AND P0, PT, R3.reuse, -INF , PT ;  /* 0xff8000000300780b */ /* 0x040fe20003f1d000 */
[----:B------:R-:W-:Y:S02]  /*14240*/  FMUL.FTZ R0, R0, c[0x0][0x2d0] ;  /* 0x0000b40000007a20 */ /* 0x000fe40000410000 */
[----:B------:R-:W-:Y:S02]  /*14250*/  FMUL.FTZ R134, R3, c[0x0][0x2d0] ;  /* 0x0000b40003867a20 */ /* 0x000fe40000410000 */
[----:B-----5:R-:W-:Y:S02]  /*14260*/  FMUL.FTZ R6, R132, R146 ;  /* 0x0000009284067220 */ /* 0x020fe40000410000 */
[----:B------:R1:W3:Y:S01]  /*14270*/  MUFU.EX2 R2, R0 ;  /* 0x0000000000027308 */ /* 0x0002e20000000800 */
[----:B------:R-:W-:Y:S01]  /*14280*/  FSEL R134, R134, RZ, P0 ;  /* 0x000000ff86867208 */ /* 0x000fe20000000000 */
[----:B------:R-:W-:Y:S01]  /*14290*/  FMUL.FTZ R33, R133, R173 ;  /* 0x000000ad85217220 */ /* 0x000fe20000410000 */
[----:B--2---:R-:W-:Y:S01]  /*142a0*/  F2FP.PACK_AB R194, R48, R47 ;  /* 0x0000002f30c2723e */ /* 0x004fe200000000ff */
[C---:B------:R-:W-:Y:S02]  /*142b0*/  FMUL.FTZ R19, R132.reuse, R159 ;  /* 0x0000009f84137220 */ /* 0x040fe40000410000 */
[--C-:B------:R-:W-:Y:S02]  /*142c0*/  FFMA.FTZ R4, R25, c[0x0][0x2d0], -R134.reuse ;  /* 0x0000b40019047a23 */ /* 0x100fe40000010886 */
[--C-:B------:R-:W-:Y:S02]  /*142d0*/  FFMA.FTZ R5, R5, c[0x0][0x2d0], -R134.reuse ;  /* 0x0000b40005057a23 */ /* 0x100fe40000010886 */
[----:B------:R-:W2:Y:S01]  /*142e0*/  MUFU.EX2 R43, R13 ;  /* 0x0000000d002b7308 */ /* 0x000ea20000000800 */
[C---:B------:R-:W-:Y:S01]  /*142f0*/  FMUL.FTZ R34, R132.reuse, R174 ;  /* 0x000000ae84227220 */ /* 0x040fe20000410000 */
[----:B------:R-:W-:Y:S01]  /*14300*/  MOV R174, R48 ;  /* 0x0000003000ae7202 */ /* 0x000fe20000000f00 */
[C---:B------:R-:W-:Y:S02]  /*14310*/  FMUL.FTZ R35, R132.reuse, R175 ;  /* 0x000000af84237220 */ /* 0x040fe40000410000 */
[C---:B------:R-:W-:Y:S02]  /*14320*/  FMUL.FTZ R48, R133.reuse, R188 ;  /* 0x000000bc85307220 */ /* 0x040fe40000410000 */
[C---:B------:R-:W-:Y:S02]  /*14330*/  FMUL.FTZ R52, R133.reuse, R52 ;  /* 0x0000003485347220 */ /* 0x040fe40000410000 */
[----:B------:R-:W-:Y:S01]  /*14340*/  FMUL.FTZ R53, R133, R53 ;  /* 0x0000003585357220 */ /* 0x000fe20000410000 */
[----:B------:R-:W4:Y:S01]  /*14350*/  MUFU.EX2 R44, R18 ;  /* 0x00000012002c7308 */ /* 0x000f220000000800 */
[C---:B------:R-:W-:Y:S02]  /*14360*/  FMUL.FTZ R54, R132.reuse, R54 ;  /* 0x0000003684367220 */ /* 0x040fe40000410000 */
[C---:B------:R-:W-:Y:S02]  /*14370*/  FMUL.FTZ R55, R132.reuse, R55 ;  /* 0x0000003784377220 */ /* 0x040fe40000410000 */
[--C-:B-1----:R-:W-:Y:S02]  /*14380*/  FFMA.FTZ R0, R7, c[0x0][0x2d0], -R134.reuse ;  /* 0x0000b40007007a23 */ /* 0x102fe40000010886 */
[----:B------:R-:W-:Y:S02]  /*14390*/  FMUL.FTZ R7, R132, R147 ;  /* 0x0000009384077220 */ /* 0x000fe40000410000 */
[C---:B---3--:R-:W-:Y:S01]  /*143a0*/  FMUL.FTZ R9, R2.reuse, R149 ;  /* 0x0000009502097220 */ /* 0x048fe20000410000 */
[----:B------:R1:W-:Y:S01]  /*143b0*/  MUFU.EX2 R216, R0 ;  /* 0x0000000000d87308 */ /* 0x0003e20000000800 */
[C---:B------:R-:W-:Y:S02]  /*143c0*/  FMUL.FTZ R25, R2.reuse, R165 ;  /* 0x000000a502197220 */ /* 0x040fe40000410000 */
[C---:B------:R-:W-:Y:S01]  /*143d0*/  FMUL.FTZ R28, R2.reuse, R168 ;  /* 0x000000a8021c7220 */ /* 0x040fe20000410000 */
[----:B--2---:R-:W-:Y:S01]  /*143e0*/  F2FP.PACK_AB R193, R43, R221 ;  /* 0x000000dd2bc1723e */ /* 0x004fe200000000ff */
[C---:B------:R-:W-:Y:S02]  /*143f0*/  FMUL.FTZ R13, R2.reuse, R153 ;  /* 0x00000099020d7220 */ /* 0x040fe40000410000 */
[C---:B------:R-:W-:Y:S02]  /*14400*/  FMUL.FTZ R29, R2.reuse, R169 ;  /* 0x000000a9021d7220 */ /* 0x040fe40000410000 */
[C---:B------:R-:W-:Y:S01]  /*14410*/  FMUL.FTZ R41, R2.reuse, R181 ;  /* 0x000000b502297220 */ /* 0x040fe20000410000 */
[----:B------:R2:W3:Y:S01]  /*14420*/  MUFU.EX2 R215, R5 ;  /* 0x0000000500d77308 */ /* 0x0004e20000000800 */
[----:B------:R-:W-:Y:S01]  /*14430*/  MOV R181, R46 ;  /* 0x0000002e00b57202 */ /* 0x000fe20000000f00 */
[----:B------:R-:W-:Y:S01]  /*14440*/  FMUL.FTZ R56, R2, R56 ;  /* 0x0000003802387220 */ /* 0x000fe20000410000 */
[----:B----4-:R-:W-:Y:S01]  /*14450*/  F2FP.PACK_AB R195, R44, R138 ;  /* 0x0000008a2cc3723e */ /* 0x010fe200000000ff */
[----:B------:R-:W-:Y:S01]  /*14460*/  FMUL.FTZ R18, R132, R158 ;  /* 0x0000009e84127220 */ /* 0x000fe20000410000 */
[----:B------:R-:W-:Y:S01]  /*14470*/  MOV R172, R44 ;  /* 0x0000002c00ac7202 */ /* 0x000fe20000000f00 */
[C---:B------:R-:W-:Y:S01]  /*14480*/  FMUL.FTZ R44, R2.reuse, R184 ;  /* 0x000000b8022c7220 */ /* 0x040fe20000410000 */
[----:B------:R-:W-:Y:S01]  /*14490*/  LDSM.16.MT88.4 R156, [R226+0x900] ;  /* 0x00090000e29c783b */ /* 0x000fe20000004200 */
[C---:B------:R-:W-:Y:S02]  /*144a0*/  FMUL.FTZ R57, R2.reuse, R57 ;  /* 0x0000003902397220 */ /* 0x040fe40000410000 */
[----:B------:R4:W-:Y:S01]  /*144b0*/  MUFU.EX2 R219, R4 ;  /* 0x0000000400db7308 */ /* 0x0009e20000000800 */
[C---:B------:R-:W-:Y:S02]  /*144c0*/  FMUL.FTZ R60, R2.reuse, R60 ;  /* 0x0000003c023c7220 */ /* 0x040fe40000410000 */
[----:B------:R-:W-:Y:S02]  /*144d0*/  FMUL.FTZ R61, R2, R61 ;  /* 0x0000003d023d7220 */ /* 0x000fe40000410000 */
[----:B-1----:R-:W-:Y:S02]  /*144e0*/  FFMA.FTZ R0, R24, c[0x0][0x2d0], -R134 ;  /* 0x0000b40018007a23 */ /* 0x002fe40000010886 */
[----:B------:R-:W-:Y:S02]  /*144f0*/  FMUL.FTZ R24, R2, R164 ;  /* 0x000000a402187220 */ /* 0x000fe40000410000 */
[C---:B------:R-:W-:Y:S01]  /*14500*/  FMUL.FTZ R64, R133.reuse, R64 ;  /* 0x0000004085407220 */ /* 0x040fe20000410000 */
[----:B------:R1:W5:Y:S01]  /*14510*/  MUFU.EX2 R217, R0 ;  /* 0x0000000000d97308 */ /* 0x0003620000000800 */
[C---:B------:R-:W-:Y:S02]  /*14520*/  FMUL.FTZ R65, R133.reuse, R65 ;  /* 0x0000004185417220 */ /* 0x040fe40000410000 */
[----:B------:R-:W-:Y:S02]  /*14530*/  FMUL.FTZ R66, R132, R66 ;  /* 0x0000004284427220 */ /* 0x000fe40000410000 */
[C---:B--2---:R-:W-:Y:S01]  /*14540*/  FMUL.FTZ R5, R133.reuse, R145 ;  /* 0x0000009185057220 */ /* 0x044fe20000410000 */
[----:B---3--:R-:W-:Y:S01]  /*14550*/  F2FP.PACK_AB R145, R216, R215 ;  /* 0x000000d7d891723e */ /* 0x008fe200000000ff */
[C---:B------:R-:W-:Y:S02]  /*14560*/  FMUL.FTZ R67, R132.reuse, R67 ;  /* 0x0000004384437220 */ /* 0x040fe40000410000 */
[C---:B------:R-:W-:Y:S01]  /*14570*/  FMUL.FTZ R68, R133.reuse, R68 ;  /* 0x0000004485447220 */ /* 0x040fe20000410000 */
[----:B------:R2:W-:Y:S01]  /*14580*/  MUFU.EX2 R50, R8 ;  /* 0x0000000800327308 */ /* 0x0005e20000000800 */
[C---:B------:R-:W-:Y:S02]  /*14590*/  FMUL.FTZ R69, R133.reuse, R69 ;  /* 0x0000004585457220 */ /* 0x040fe40000410000 */
[C---:B------:R-:W-:Y:S02]  /*145a0*/  FMUL.FTZ R70, R132.reuse, R70 ;  /* 0x0000004684467220 */ /* 0x040fe40000410000 */
[----:B----4-:R-:W-:Y:S02]  /*145b0*/  FMUL.FTZ R4, R133, R144 ;  /* 0x0000009085047220 */ /* 0x010fe40000410000 */
[----:B------:R-:W-:Y:S02]  /*145c0*/  FMUL.FTZ R71, R132, R71 ;  /* 0x0000004784477220 */ /* 0x000fe40000410000 */
[C---:B------:R-:W-:Y:S01]  /*145d0*/  FMUL.FTZ R72, R2.reuse, R72 ;  /* 0x0000004802487220 */ /* 0x040fe20000410000 */
[----:B------:R-:W3:Y:S01]  /*145e0*/  MUFU.EX2 R220, R12 ;  /* 0x0000000c00dc7308 */ /* 0x000ee20000000800 */
[C---:B------:R-:W-:Y:S01]  /*145f0*/  FMUL.FTZ R73, R2.reuse, R73 ;  /* 0x0000004902497220 */ /* 0x040fe20000410000 */
[-C--:B------:R-:W-:Y:S01]  /*14600*/  HMMA.16816.F32 R4, R192, R20.reuse, R4 ;  /* 0x00000014c004723c */ /* 0x080fe20000001804 */
[C---:B------:R-:W-:Y:S01]  /*14610*/  FMUL.FTZ R76, R2.reuse, R76 ;  /* 0x0000004c024c7220 */ /* 0x040fe20000410000 */
[----:B-1----:R-:W-:Y:S01]  /*14620*/  FSEL R0, R3, RZ, P0 ;  /* 0x000000ff03007208 */ /* 0x002fe20000000000 */
[----:B------:R-:W-:Y:S01]  /*14630*/  FMUL.FTZ R77, R2, R77 ;  /* 0x0000004d024d7220 */ /* 0x000fe20000410000 */
[----:B-----5:R-:W-:Y:S01]  /*14640*/  F2FP.PACK_AB R147, R219, R217 ;  /* 0x000000d9db93723e */ /* 0x020fe200000000ff */
[C---:B------:R-:W-:Y:S01]  /*14650*/  FMUL.FTZ R80, R133.reuse, R80 ;  /* 0x0000005085507220 */ /* 0x040fe20000410000 */
[----:B------:R-:W-:Y:S01]  /*14660*/  PLOP3.LUT P0, PT, PT, PT, UP0, 0x80, 0x0 ;  /* 0x000000000000781c */ /* 0x000fe20003f0f008 */
[----:B------:R-:W-:Y:S01]  /*14670*/  FADD.FTZ R0, -R0, R139 ;  /* 0x0000008b00007221 */ /* 0x000fe20000010100 */
[----:B------:R-:W1:Y:S01]  /*14680*/  MUFU.EX2 R40, R11 ;  /* 0x0000000b00287308 */ /* 0x000e620000000800 */
[C---:B------:R-:W-:Y:S03]  /*14690*/  FMUL.FTZ R81, R133.reuse, R81 ;  /* 0x0000005185517220 */ /* 0x040fe60000410000 */
[----:B------:R-:W-:Y:S02]  /*146a0*/  FMUL.FTZ R0, R0, c[0x0][0x2d0] ;  /* 0x0000b40000007a20 */ /* 0x000fe40000410000 */
[----:B--2---:R-:W-:Y:S02]  /*146b0*/  FMUL.FTZ R8, R2, R148 ;  /* 0x0000009402087220 */ /* 0x004fe40000410000 */
[C---:B------:R-:W-:Y:S02]  /*146c0*/  FMUL.FTZ R82, R132.reuse, R82 ;  /* 0x0000005284527220 */ /* 0x040fe40000410000 */
[----:B------:R-:W2:Y:S01]  /*146d0*/  MUFU.EX2 R45, R14 ;  /* 0x0000000e002d7308 */ /* 0x000ea20000000800 */
[----:B------:R-:W-:Y:S02]  /*146e0*/  FMUL.FTZ R83, R132, R83 ;  /* 0x0000005384537220 */ /* 0x000fe40000410000 */
[C---:B------:R-:W-:Y:S01]  /*146f0*/  FMUL.FTZ R84, R133.reuse, R84 ;  /* 0x0000005485547220 */ /* 0x040fe20000410000 */
[----:B---3--:R-:W-:Y:S01]  /*14700*/  F2FP.PACK_AB R144, R220, R50 ;  /* 0x00000032dc90723e */ /* 0x008fe200000000ff */
[----:B------:R-:W-:Y:S02]  /*14710*/  FMUL.FTZ R12, R2, R152 ;  /* 0x00000098020c7220 */ /* 0x000fe40000410000 */
[C---:B------:R-:W-:Y:S02]  /*14720*/  FMUL.FTZ R85, R133.reuse, R85 ;  /* 0x0000005585557220 */ /* 0x040fe40000410000 */
[C---:B------:R-:W-:Y:S01]  /*14730*/  FMUL.FTZ R86, R132.reuse, R86 ;  /* 0x0000005684567220 */ /* 0x040fe20000410000 */
[----:B------:R-:W3:Y:S01]  /*14740*/  MUFU.EX2 R0, R0 ;  /* 0x0000000000007308 */ /* 0x000ee20000000800 */
[----:B------:R-:W-:Y:S02]  /*14750*/  FMUL.FTZ R87, R132, R87 ;  /* 0x0000005784577220 */ /* 0x000fe40000410000 */
[C---:B------:R-:W-:Y:S01]  /*14760*/  FMUL.FTZ R88, R2.reuse, R88 ;  /* 0x0000005802587220 */ /* 0x040fe20000410000 */
[----:B-1----:R-:W-:Y:S01]  /*14770*/  MOV R175, R40 ;  /* 0x0000002800af7202 */ /* 0x002fe20000000f00 */
[C---:B------:R-:W-:Y:S02]  /*14780*/  FMUL.FTZ R89, R2.reuse, R89 ;  /* 0x0000005902597220 */ /* 0x040fe40000410000 */
[C---:B------:R-:W-:Y:S02]  /*14790*/  FMUL.FTZ R92, R2.reuse, R92 ;  /* 0x0000005c025c7220 */ /* 0x040fe40000410000 */
[C---:B------:R-:W-:Y:S02]  /*147a0*/  FMUL.FTZ R93, R2.reuse, R93 ;  /* 0x0000005d025d7220 */ /* 0x040fe40000410000 */
[C---:B------:R-:W-:Y:S02]  /*147b0*/  FMUL.FTZ R96, R133.reuse, R96 ;  /* 0x0000006085607220 */ /* 0x040fe40000410000 */
[----:B------:R-:W-:Y:S01]  /*147c0*/  FMUL.FTZ R97, R133, R97 ;  /* 0x0000006185617220 */ /* 0x000fe20000410000 */
[----:B--2---:R-:W-:Y:S01]  /*147d0*/  F2FP.PACK_AB R146, R45, R40 ;  /* 0x000000282d92723e */ /* 0x004fe200000000ff */
[C---:B------:R-:W-:Y:S01]  /*147e0*/  FMUL.FTZ R40, R2.reuse, R180 ;  /* 0x000000b402287220 */ /* 0x040fe20000410000 */
[----:B------:R-:W-:Y:S01]  /*147f0*/  MOV R173, R45 ;  /* 0x0000002d00ad7202 */ /* 0x000fe20000000f00 */
[----:B------:R-:W-:Y:S01]  /*14800*/  FMUL.FTZ R45, R2, R185 ;  /* 0x000000b9022d7220 */ /* 0x000fe20000410000 */
[----:B------:R-:W-:Y:S01]  /*14810*/  MOV R180, R49 ;  /* 0x0000003100b47202 */ /* 0x000fe20000000f00 */
[C---:B------:R-:W-:Y:S02]  /*14820*/  FMUL.FTZ R49, R133.reuse, R189 ;  /* 0x000000bd85317220 */ /* 0x040fe40000410000 */
[C---:B------:R-:W-:Y:S02]  /*14830*/  FMUL.FTZ R98, R132.reuse, R98 ;  /* 0x0000006284627220 */ /* 0x040fe40000410000 */
[----:B------:R-:W-:Y:S02]  /*14840*/  FMUL.FTZ R99, R132, R99 ;  /* 0x0000006384637220 */ /* 0x000fe40000410000 */
[C---:B---3--:R-:W-:Y:S02]  /*14850*/  FMUL.FTZ R10, R0.reuse, R150 ;  /* 0x00000096000a7220 */ /* 0x048fe40000410000 */
[C---:B------:R-:W-:Y:S02]  /*14860*/  FMUL.FTZ R11, R0.reuse, R151 ;  /* 0x00000097000b7220 */ /* 0x040fe40000410000 */
[----:B------:R-:W1:Y:S01]  /*14870*/  LDSM.16.MT88.4 R148, [R228+0x100] ;  /* 0x00010000e494783b */ /* 0x000e620000004200 */
[C---:B------:R-:W-:Y:S02]  /*14880*/  FMUL.FTZ R14, R0.reuse, R154 ;  /* 0x0000009a000e7220 */ /* 0x040fe40000410000 */
[C---:B------:R-:W-:Y:S02]  /*14890*/  FMUL.FTZ R15, R0.reuse, R155 ;  /* 0x0000009b000f7220 */ /* 0x040fe40000410000 */
[C---:B------:R-:W-:Y:S01]  /*148a0*/  HMMA.16816.F32 R8, R144.reuse, R20, R8 ;  /* 0x000000149008723c */ /* 0x040fe20000001808 */
[----:B------:R-:W-:Y:S01]  /*148b0*/  FMUL.FTZ R42, R0, R182 ;  /* 0x000000b6002a7220 */ /* 0x000fe20000410000 */
[----:B------:R-:W-:Y:S01]  /*148c0*/  MOV R182, R138 ;  /* 0x0000008a00b67202 */ /* 0x000fe20000000f00 */
[--C-:B------:R-:W-:Y:S01]  /*148d0*/  FFMA.FTZ R138, R196, c[0x0][0x2d0], -R141.reuse ;  /* 0x0000b400c48a7a23 */ /* 0x100fe2000001088d */
[----:B------:R-:W2:Y:S01]  /*148e0*/  LDSM.16.MT88.4 R152, [R227+0x100] ;  /* 0x00010000e398783b */ /* 0x000ea20000004200 */
[C---:B------:R-:W-:Y:S01]  /*148f0*/  FMUL.FTZ R31, R0.reuse, R171 ;  /* 0x000000ab001f7220 */ /* 0x040fe20000410000 */
[----:B------:R-:W-:Y:S01]  /*14900*/  MOV R171, R47 ;  /* 0x0000002f00ab7202 */ /* 0x000fe20000000f00 */
[C---:B------:R-:W-:Y:S01]  /*14910*/  FMUL.FTZ R47, R0.reuse, R187 ;  /* 0x000000bb002f7220 */ /* 0x040fe20000410000 */
[-C--:B------:R-:W-:Y:S01]  /*14920*/  HMMA.16816.F32 R12, R144, R22.reuse, R12 ;  /* 0x00000016900c723c */ /* 0x080fe2000000180c */
[----:B------:R3:W-:Y:S03]  /*14930*/  MUFU.EX2 R187, R138 ;  /* 0x0000008a00bb7308 */ /* 0x0007e60000000800 */
[C---:B------:R-:W-:Y:S01]  /*14940*/  FMUL.FTZ R20, R133.reuse, R160 ;  /* 0x000000a085147220 */ /* 0x040fe20000410000 */
[----:B------:R-:W-:Y:S01]  /*14950*/  MOV R196, R245 ;  /* 0x000000f500c47202 */ /* 0x000fe20000000f00 */
[----:B------:R-:W-:Y:S02]  /*14960*/  FMUL.FTZ R21, R133, R161 ;  /* 0x000000a185157220 */ /* 0x000fe40000410000 */
[C---:B------:R-:W-:Y:S01]  /*14970*/  HMMA.16816.F32 R16, R192.reuse, R22, R16 ;  /* 0x00000016c010723c */ /* 0x040fe20000001810 */
[C---:B------:R-:W-:Y:S03]  /*14980*/  FMUL.FTZ R26, R0.reuse, R166 ;  /* 0x000000a6001a7220 */ /* 0x040fe60000410000 */
[C---:B------:R-:W-:Y:S02]  /*14990*/  FMUL.FTZ R27, R0.reuse, R167 ;  /* 0x000000a7001b7220 */ /* 0x040fe40000410000 */
[----:B------:R-:W-:Y:S01]  /*149a0*/  FMUL.FTZ R30, R0, R170 ;  /* 0x000000aa001e7220 */ /* 0x000fe20000410000 */
[----:B------:R-:W-:Y:S01]  /*149b0*/  LDSM.16.MT88.4 R164, [R227+0x900] ;  /* 0x00090000e3a4783b */ /* 0x000fe20000004200 */
[C---:B------:R-:W-:Y:S04]  /*149c0*/  FMUL.FTZ R22, R132.reuse, R162 ;  /* 0x000000a284167220 */ /* 0x040fe80000410000 */
[----:B------:R-:W-:Y:S02]  /*149d0*/  FMUL.FTZ R23, R132, R163 ;  /* 0x000000a384177220 */ /* 0x000fe40000410000 */
[C---:B------:R-:W-:Y:S01]  /*149e0*/  FMUL.FTZ R46, R0.reuse, R186 ;  /* 0x000000ba002e7220 */ /* 0x040fe20000410000 */
[----:B------:R-:W-:Y:S01]  /*149f0*/  LDSM.16.MT88.4 R160, [R228+0x900] ;  /* 0x00090000e4a0783b */ /* 0x000fe20000004200 */
[C---:B------:R-:W-:Y:S02]  /*14a00*/  FMUL.FTZ R58, R0.reuse, R58 ;  /* 0x0000003a003a7220 */ /* 0x040fe40000410000 */
[--C-:B---3--:R-:W-:Y:S01]  /*14a10*/  FFMA.FTZ R138, R197, c[0x0][0x2d0], -R141.reuse ;  /* 0x0000b400c58a7a23 */ /* 0x108fe2000001088d */
[-C--:B------:R-:W-:Y:S01]  /*14a20*/  HMMA.16816.F32 R20, R192, R36.reuse, R20 ;  /* 0x00000024c014723c */ /* 0x080fe20000001814 */
[C---:B------:R-:W-:Y:S02]  /*14a30*/  FMUL.FTZ R59, R0.reuse, R59 ;  /* 0x0000003b003b7220 */ /* 0x040fe40000410000 */
[----:B------:R3:W-:Y:S01]  /*14a40*/  MUFU.EX2 R139, R138 ;  /* 0x0000008a008b7308 */ /* 0x0007e20000000800 */
[C---:B------:R-:W-:Y:S02]  /*14a50*/  FMUL.FTZ R62, R0.reuse, R62 ;  /* 0x0000003e003e7220 */ /* 0x040fe40000410000 */
[C---:B------:R-:W-:Y:S02]  /*14a60*/  FMUL.FTZ R63, R0.reuse, R63 ;  /* 0x0000003f003f7220 */ /* 0x040fe40000410000 */
[C---:B------:R-:W-:Y:S01]  /*14a70*/  HMMA.16816.F32 R24, R144.reuse, R36, R24 ;  /* 0x000000249018723c */ /* 0x040fe20000001818 */
[C---:B------:R-:W-:Y:S03]  /*14a80*/  FMUL.FTZ R74, R0.reuse, R74 ;  /* 0x0000004a004a7220 */ /* 0x040fe60000410000 */
[C---:B------:R-:W-:Y:S02]  /*14a90*/  FMUL.FTZ R75, R0.reuse, R75 ;  /* 0x0000004b004b7220 */ /* 0x040fe40000410000 */
[----:B------:R-:W-:Y:S02]  /*14aa0*/  FMUL.FTZ R78, R0, R78 ;  /* 0x0000004e004e7220 */ /* 0x000fe40000410000 */
[-C--:B------:R-:W-:Y:S01]  /*14ab0*/  HMMA.16816.F32 R28, R144, R38.reuse, R28 ;  /* 0x00000026901c723c */ /* 0x080fe2000000181c */
[C---:B------:R-:W-:Y:S03]  /*14ac0*/  FMUL.FTZ R36, R133.reuse, R176 ;  /* 0x000000b085247220 */ /* 0x040fe60000410000 */
[C---:B------:R-:W-:Y:S01]  /*14ad0*/  FMUL.FTZ R37, R133.reuse, R177 ;  /* 0x000000b185257220 */ /* 0x040fe20000410000 */
[----:B------:R-:W-:Y:S01]  /*14ae0*/  MOV R176, R50 ;  /* 0x0000003200b07202 */ /* 0x000fe20000000f00 */
[C---:B------:R-:W-:Y:S01]  /*14af0*/  FMUL.FTZ R50, R132.reuse, R190 ;  /* 0x000000be84327220 */ /* 0x040fe20000410000 */
[----:B------:R-:W-:Y:S01]  /*14b00*/  MOV R190, R51 ;  /* 0x0000003300be7202 */ /* 0x000fe20000000f00 */
[C---:B------:R-:W-:Y:S01]  /*14b10*/  HMMA.16816.F32 R32, R192.reuse, R38, R32 ;  /* 0x00000026c020723c */ /* 0x040fe20000001820 */
[----:B------:R-:W-:Y:S03]  /*14b20*/  FMUL.FTZ R51, R132, R191 ;  /* 0x000000bf84337220 */ /* 0x000fe60000410000 */
[--C-:B---3--:R-:W-:Y:S01]  /*14b30*/  FFMA.FTZ R138, R198, c[0x0][0x2d0], -R142.reuse ;  /* 0x0000b400c68a7a23 */ /* 0x108fe2000001088e */
[----:B------:R-:W-:Y:S01]  /*14b40*/  MOV R191, R244 ;  /* 0x000000f400bf7202 */ /* 0x000fe20000000f00 */
[----:B------:R-:W-:Y:S01]  /*14b50*/  FMUL.FTZ R79, R0, R79 ;  /* 0x0000004f004f7220 */ /* 0x000fe20000410000 */
[----:B------:R-:W-:Y:S01]  /*14b60*/  MOV R177, R221 ;  /* 0x000000dd00b17202 */ /* 0x000fe20000000f00 */
[----:B------:R-:W-:Y:S01]  /*14b70*/  FMUL.FTZ R39, R132, R179 ;  /* 0x000000b384277220 */ /* 0x000fe20000410000 */
[----:B------:R-:W-:Y:S03]  /*14b80*/  MOV R179, R43 ;  /* 0x0000002b00b37202 */ /* 0x000fe60000000f00 */
[----:B------:R-:W-:Y:S02]  /*14b90*/  FMUL.FTZ R43, R0, R183 ;  /* 0x000000b7002b7220 */ /* 0x000fe40000410000 */
[----:B------:R3:W-:Y:S01]  /*14ba0*/  MUFU.EX2 R183, R138 ;  /* 0x0000008a00b77308 */ /* 0x0007e20000000800 */
[----:B------:R-:W-:Y:S01]  /*14bb0*/  FMUL.FTZ R38, R132, R178 ;  /* 0x000000b284267220 */ /* 0x000fe20000410000 */
[----:B------:R-:W-:Y:S01]  /*14bc0*/  MOV R178, R220 ;  /* 0x000000dc00b27202 */ /* 0x000fe20000000f00 */
[C---:B------:R-:W-:Y:S02]  /*14bd0*/  FMUL.FTZ R90, R0.reuse, R90 ;  /* 0x0000005a005a7220 */ /* 0x040fe40000410000 */
[C---:B------:R-:W-:Y:S02]  /*14be0*/  FMUL.FTZ R91, R0.reuse, R91 ;  /* 0x0000005b005b7220 */ /* 0x040fe40000410000 */
[C---:B------:R-:W-:Y:S01]  /*14bf0*/  FMUL.FTZ R94, R0.reuse, R94 ;  /* 0x0000005e005e7220 */ /* 0x040fe20000410000 */
[-C--:B-1----:R-:W-:Y:S01]  /*14c00*/  HMMA.16816.F32 R36, R192, R148.reuse, R36 ;  /* 0x00000094c024723c */ /* 0x082fe20000001824 */
[----:B------:R-:W-:Y:S02]  /*14c10*/  FMUL.FTZ R95, R0, R95 ;  /* 0x0000005f005f7220 */ /* 0x000fe40000410000 */
[C---:B------:R-:W-:Y:S02]  /*14c20*/  FMUL.FTZ R100, R133.reuse, R100 ;  /* 0x0000006485647220 */ /* 0x040fe40000410000 */
[----:B------:R-:W-:Y:S02]  /*14c30*/  FMUL.FTZ R101, R133, R101 ;  /* 0x0000006585657220 */ /* 0x000fe40000410000 */
[C---:B------:R-:W-:Y:S01]  /*14c40*/  FMUL.FTZ R102, R132.reuse, R102 ;  /* 0x0000006684667220 */ /* 0x040fe20000410000 */
[C---:B------:R-:W-:Y:S01]  /*14c50*/  HMMA.16816.F32 R40, R144.reuse, R148, R40 ;  /* 0x000000949028723c */ /* 0x040fe20000001828 */
[----:B------:R-:W-:Y:S03]  /*14c60*/  FMUL.FTZ R103, R132, R103 ;  /* 0x0000006784677220 */ /* 0x000fe60000410000 */
[C---:B------:R-:W-:Y:S02]  /*14c70*/  FMUL.FTZ R104, R2.reuse, R104 ;  /* 0x0000006802687220 */ /* 0x040fe40000410000 */
[----:B------:R-:W-:Y:S02]  /*14c80*/  FMUL.FTZ R105, R2, R105 ;  /* 0x0000006902697220 */ /* 0x000fe40000410000 */
[-C--:B------:R-:W-:Y:S01]  /*14c90*/  HMMA.16816.F32 R44, R144, R150.reuse, R44 ;  /* 0x00000096902c723c */ /* 0x080fe2000000182c */
[--C-:B---3--:R-:W-:Y:S03]  /*14ca0*/  FFMA.FTZ R138, R199, c[0x0][0x2d0], -R142.reuse ;  /* 0x0000b400c78a7a23 */ /* 0x108fe6000001088e */
[C---:B------:R-:W-:Y:S01]  /*14cb0*/  FMUL.FTZ R106, R0.reuse, R106 ;  /* 0x0000006a006a7220 */ /* 0x040fe20000410000 */
[----:B------:R1:W-:Y:S01]  /*14cc0*/  MUFU.EX2 R185, R138 ;  /* 0x0000008a00b97308 */ /* 0x0003e20000000800 */
[----:B------:R-:W-:Y:S02]  /*14cd0*/  FMUL.FTZ R107, R0, R107 ;  /* 0x0000006b006b7220 */ /* 0x000fe40000410000 */
[C---:B------:R-:W-:Y:S01]  /*14ce0*/  HMMA.16816.F32 R48, R192.reuse, R150, R48 ;  /* 0x00000096c030723c */ /* 0x040fe20000001830 */
[----:B------:R-:W3:Y:S03]  /*14cf0*/  LDSM.16.MT88.4 R148, [R225+0x1900] ;  /* 0x00190000e194783b */ /* 0x000ee60000004200 */
[C---:B------:R-:W-:Y:S02]  /*14d00*/  FMUL.FTZ R108, R2.reuse, R108 ;  /* 0x0000006c026c7220 */ /* 0x040fe40000410000 */
[----:B------:R-:W-:Y:S02]  /*14d10*/  FMUL.FTZ R109, R2, R109 ;  /* 0x0000006d026d7220 */ /* 0x000fe40000410000 */
[-C--:B--2---:R-:W-:Y:S01]  /*14d20*/  HMMA.16816.F32 R52, R192, R152.reuse, R52 ;  /* 0x00000098c034723c */ /* 0x084fe20000001834 */
[C---:B------:R-:W-:Y:S03]  /*14d30*/  FMUL.FTZ R110, R0.reuse, R110 ;  /* 0x0000006e006e7220 */ /* 0x040fe60000410000 */
[----:B------:R-:W-:Y:S02]  /*14d40*/  FMUL.FTZ R111, R0, R111 ;  /* 0x0000006f006f7220 */ /* 0x000fe40000410000 */
[C---:B------:R-:W-:Y:S02]  /*14d50*/  FMUL.FTZ R112, R133.reuse, R112 ;  /* 0x0000007085707220 */ /* 0x040fe40000410000 */
[C---:B------:R-:W-:Y:S01]  /*14d60*/  HMMA.16816.F32 R56, R144.reuse, R152, R56 ;  /* 0x000000989038723c */ /* 0x040fe20000001838 */
[----:B------:R-:W-:Y:S03]  /*14d70*/  FMUL.FTZ R113, R133, R113 ;  /* 0x0000007185717220 */ /* 0x000fe60000410000 */
[C---:B------:R-:W-:Y:S02]  /*14d80*/  FMUL.FTZ R114, R132.reuse, R114 ;  /* 0x0000007284727220 */ /* 0x040fe40000410000 */
[--C-:B-1----:R-:W-:Y:S02]  /*14d90*/  FFMA.FTZ R138, R201, c[0x0][0x2d0], -R141.reuse ;  /* 0x0000b400c98a7a23 */ /* 0x102fe4000001088d */
[-C--:B------:R-:W-:Y:S01]  /*14da0*/  HMMA.16816.F32 R60, R144, R154.reuse, R60 ;  /* 0x0000009a903c723c */ /* 0x080fe2000000183c */
[----:B------:R-:W-:Y:S01]  /*14db0*/  FMUL.FTZ R115, R132, R115 ;  /* 0x0000007384737220 */ /* 0x000fe20000410000 */
[----:B------:R1:W-:Y:S02]  /*14dc0*/  MUFU.EX2 R188, R138 ;  /* 0x0000008a00bc7308 */ /* 0x0003e40000000800 */
[C---:B------:R-:W-:Y:S02]  /*14dd0*/  FMUL.FTZ R120, R2.reuse, R120 ;  /* 0x0000007802787220 */ /* 0x040fe40000410000 */
[----:B------:R-:W-:Y:S02]  /*14de0*/  FMUL.FTZ R121, R2, R121 ;  /* 0x0000007902797220 */ /* 0x000fe40000410000 */
[C---:B------:R-:W-:Y:S01]  /*14df0*/  HMMA.16816.F32 R64, R192.reuse, R154, R64 ;  /* 0x0000009ac040723c */ /* 0x040fe20000001840 */
[----:B------:R-:W2:Y:S03]  /*14e00*/  LDSM.16.MT88.4 R152, [R226+0x1900] ;  /* 0x00190000e298783b */ /* 0x000ea60000004200 */
[C---:B------:R-:W-:Y:S02]  /*14e10*/  FMUL.FTZ R122, R0.reuse, R122 ;  /* 0x0000007a007a7220 */ /* 0x040fe40000410000 */
[----:B------:R-:W-:Y:S02]  /*14e20*/  FMUL.FTZ R123, R0, R123 ;  /* 0x0000007b007b7220 */ /* 0x000fe40000410000 */
[C---:B------:R-:W-:Y:S01]  /*14e30*/  FMUL.FTZ R124, R2.reuse, R124 ;  /* 0x0000007c027c7220 */ /* 0x040fe20000410000 */
[-C--:B---3--:R-:W-:Y:S03]  /*14e40*/  HMMA.16816.F32 R68, R192, R148.reuse, R68 ;  /* 0x00000094c044723c */ /* 0x088fe60000001844 */
[----:B------:R-:W-:Y:S02]  /*14e50*/  FMUL.FTZ R125, R2, R125 ;  /* 0x0000007d027d7220 */ /* 0x000fe40000410000 */
[C---:B------:R-:W-:Y:S02]  /*14e60*/  FMUL.FTZ R126, R0.reuse, R126 ;  /* 0x0000007e007e7220 */ /* 0x040fe40000410000 */
[----:B------:R-:W-:Y:S01]  /*14e70*/  FMUL.FTZ R127, R0, R127 ;  /* 0x0000007f007f7220 */ /* 0x000fe20000410000 */
[C---:B------:R-:W-:Y:S01]  /*14e80*/  HMMA.16816.F32 R72, R144.reuse, R148, R72 ;  /* 0x000000949048723c */ /* 0x040fe20000001848 */
[----:B-1----:R-:W-:Y:S03]  /*14e90*/  FFMA.FTZ R138, R204, c[0x0][0x2d0], -R141 ;  /* 0x0000b400cc8a7a23 */ /* 0x002fe6000001088d */
[C---:B------:R-:W-:Y:S01]  /*14ea0*/  FMUL.FTZ R128, R133.reuse, R128 ;  /* 0x0000008085807220 */ /* 0x040fe20000410000 */
[----:B------:R1:W3:Y:S01]  /*14eb0*/  MUFU.EX2 R169, R138 ;  /* 0x0000008a00a97308 */ /* 0x0002e20000000800 */
[C---:B------:R-:W-:Y:S02]  /*14ec0*/  FMUL.FTZ R129, R133.reuse, R129 ;  /* 0x0000008185817220 */ /* 0x040fe40000410000 */
[-C--:B------:R-:W-:Y:S01]  /*14ed0*/  HMMA.16816.F32 R76, R144, R150.reuse, R76 ;  /* 0x00000096904c723c */ /* 0x080fe2000000184c */
[C---:B------:R-:W-:Y:S03]  /*14ee0*/  FMUL.FTZ R130, R132.reuse, R130 ;  /* 0x0000008284827220 */ /* 0x040fe60000410000 */
[C---:B------:R-:W-:Y:S02]  /*14ef0*/  FMUL.FTZ R131, R132.reuse, R131 ;  /* 0x0000008384837220 */ /* 0x040fe40000410000 */
[C---:B------:R-:W-:Y:S02]  /*14f00*/  FMUL.FTZ R116, R133.reuse, R116 ;  /* 0x0000007485747220 */ /* 0x040fe40000410000 */
[C---:B------:R-:W-:Y:S01]  /*14f10*/  HMMA.16816.F32 R80, R192.reuse, R150, R80 ;  /* 0x00000096c050723c */ /* 0x040fe20000001850 */
[----:B------:R-:W4:Y:S03]  /*14f20*/  LDSM.16.MT88.4 R148, [R228+0x1900] ;  /* 0x00190000e494783b */ /* 0x000f260000004200 */
[----:B------:R-:W-:Y:S02]  /*14f30*/  FMUL.FTZ R117, R133, R117 ;  /* 0x0000007585757220 */ /* 0x000fe40000410000 */
[C---:B------:R-:W-:Y:S02]  /*14f40*/  FMUL.FTZ R118, R132.reuse, R118 ;  /* 0x0000007684767220 */ /* 0x040fe40000410000 */
[-C--:B--2---:R-:W-:Y:S01]  /*14f50*/  HMMA.16816.F32 R84, R192, R152.reuse, R84 ;  /* 0x00000098c054723c */ /* 0x084fe20000001854 */
[----:B------:R-:W-:Y:S03]  /*14f60*/  FMUL.FTZ R119, R132, R119 ;  /* 0x0000007784777220 */ /* 0x000fe60000410000 */
[--C-:B-1----:R-:W-:Y:S04]  /*14f70*/  FFMA.FTZ R138, R203, c[0x0][0x2d0], -R142.reuse ;  /* 0x0000b400cb8a7a23 */ /* 0x102fe8000001088e */
[C---:B------:R-:W-:Y:S01]  /*14f80*/  HMMA.16816.F32 R88, R144.reuse, R152, R88 ;  /* 0x000000989058723c */ /* 0x040fe20000001858 */
[----:B------:R1:W-:Y:S07]  /*14f90*/  MUFU.EX2 R189, R138 ;  /* 0x0000008a00bd7308 */ /* 0x0003ee0000000800 */
[-C--:B------:R-:W-:Y:S08]  /*14fa0*/  HMMA.16816.F32 R92, R144, R154.reuse, R92 ;  /* 0x0000009a905c723c */ /* 0x080ff0000000185c */
[C---:B------:R-:W-:Y:S01]  /*14fb0*/  HMMA.16816.F32 R96, R192.reuse, R154, R96 ;  /* 0x0000009ac060723c */ /* 0x040fe20000001860 */
[----:B------:R-:W2:Y:S07]  /*14fc0*/  LDSM.16.MT88.4 R152, [R227+0x1900] ;  /* 0x00190000e398783b */ /* 0x000eae0000004200 */
[-C--:B----4-:R-:W-:Y:S01]  /*14fd0*/  HMMA.16816.F32 R100, R192, R148.reuse, R100 ;  /* 0x00000094c064723c */ /* 0x090fe20000001864 */
[----:B-1----:R-:W-:Y:S04]  /*14fe0*/  FFMA.FTZ R138, R207, c[0x0][0x2d0], -R142 ;  /* 0x0000b400cf8a7a23 */ /* 0x002fe8000001088e */
[----:B------:R1:W4:Y:S03]  /*14ff0*/  MUFU.EX2 R170, R138 ;  /* 0x0000008a00aa7308 */ /* 0x0003260000000800 */
[C---:B------:R-:W-:Y:S08]  /*15000*/  HMMA.16816.F32 R104, R144.reuse, R148, R104 ;  /* 0x000000949068723c */ /* 0x040ff00000001868 */
[-C--:B------:R-:W-:Y:S08]  /*15010*/  HMMA.16816.F32 R108, R144, R150.reuse, R108 ;  /* 0x00000096906c723c */ /* 0x080ff0000000186c */
[C---:B------:R-:W-:Y:S01]  /*15020*/  HMMA.16816.F32 R112, R192.reuse, R150, R112 ;  /* 0x00000096c070723c */ /* 0x040fe20000001870 */
[----:B------:R-:W5:Y:S03]  /*15030*/  LDSM.16.MT88.4 R148, [R225+0x900] ;  /* 0x00090000e194783b */ /* 0x000f660000004200 */
[--C-:B-1----:R-:W-:Y:S04]  /*15040*/  FFMA.FTZ R138, R205, c[0x0][0x2d0], -R143.reuse ;  /* 0x0000b400cd8a7a23 */ /* 0x102fe8000001088f */
[-C--:B--2---:R-:W-:Y:S01]  /*15050*/  HMMA.16816.F32 R116, R192, R152.reuse, R116 ;  /* 0x00000098c074723c */ /* 0x084fe20000001874 */
[----:B------:R1:W-:Y:S07]  /*15060*/  MUFU.EX2 R184, R138 ;  /* 0x0000008a00b87308 */ /* 0x0003ee0000000800 */
[C---:B------:R-:W-:Y:S08]  /*15070*/  HMMA.16816.F32 R120, R144.reuse, R152, R120 ;  /* 0x000000989078723c */ /* 0x040ff00000001878 */
[-C--:B------:R-:W-:Y:S07]  /*15080*/  HMMA.16816.F32 R124, R144, R154.reuse, R124 ;  /* 0x0000009a907c723c */ /* 0x080fee000000187c */
[----:B---3--:R-:W-:Y:S01]  /*15090*/  F2FP.PACK_AB R146, R169, R188 ;  /* 0x000000bca992723e */ /* 0x008fe200000000ff */
[----:B------:R-:W-:Y:S01]  /*150a0*/  HMMA.16816.F32 R128, R192, R154, R128 ;  /* 0x0000009ac080723c */ /* 0x000fe20000001880 */
[----:B----4-:R-:W-:Y:S03]  /*150b0*/  F2FP.PACK_AB R147, R170, R189 ;  /* 0x000000bdaa93723e */ /* 0x010fe600000000ff */
[--C-:B-1----:R-:W-:Y:S01]  /*150c0*/  FFMA.FTZ R138, R208, c[0x0][0x2d0], -R143.reuse ;  /* 0x0000b400d08a7a23 */ /* 0x102fe2000001088f */
[----:B------:R-:W-:Y:S02]  /*150d0*/  F2FP.PACK_AB R144, R139, R187 ;  /* 0x000000bb8b90723e */ /* 0x000fe400000000ff */
[----:B------:R-:W-:Y:S01]  /*150e0*/  F2FP.PACK_AB R145, R185, R183 ;  /* 0x000000b7b991723e */ /* 0x000fe200000000ff */
[----:B------:R1:W2:Y:S06]  /*150f0*/  MUFU.EX2 R186, R138 ;  /* 0x0000008a00ba7308 */ /* 0x0002ac0000000800 */
[-C--:B-----5:R-:W-:Y:S01]  /*15100*/  HMMA.16816.F32 R4, R144, R148.reuse, R4 ;  /* 0x000000949004723c */ /* 0x0a0fe20000001804 */
[--C-:B-1----:R-:W-:Y:S01]  /*15110*/  FFMA.FTZ R138, R210, c[0x0][0x2d0], -R143.reuse ;  /* 0x0000b400d28a7a23 */ /* 0x102fe2000001088f */
[----:B--2---:R-:W-:Y:S03]  /*15120*/  F2FP.PACK_AB R152, R186, R184 ;  /* 0x000000b8ba98723e */ /* 0x004fe600000000ff */
        /* <DEDUP_REMOVED lines=28> */
[----:B------:R-:W1:Y:S03]  /*152f0*/  LDSM.16.MT88.4 R156, [R226+0x2100] ;  /* 0x00210000e29c783b */ /* 0x000e660000004200 */
        /* <DEDUP_REMOVED lines=12> */
[--C-:B---3--:R-:W-:Y:S02]  /*153c0*/  FFMA.FTZ R138, R196, c[0x0][0x2d0], -R141.reuse ;  /* 0x0000b400c48a7a23 */ /* 0x108fe4000001088d */
[----:B------:R-:W-:Y:S01]  /*153d0*/  LDSM.16.MT88.4 R196, [R227+0x1100] ;  /* 0x00110000e3c4783b */ /* 0x000fe20000004200 */
[----:B------:R-:W-:Y:S01]  /*153e0*/  FFMA.FTZ R141, R191, c[0x0][0x2d0], -R141 ;  /* 0x0000b400bf8d7a23 */ /* 0x000fe2000001088d */
[----:B------:R3:W-:Y:S03]  /*153f0*/  MUFU.EX2 R218, R138 ;  /* 0x0000008a00da7308 */ /* 0x0007e60000000800 */
        /* <DEDUP_REMOVED lines=9> */
[----:B----4-:R-:W-:Y:S04]  /*15490*/  F2FP.PACK_AB R141, R220, R221 ;  /* 0x000000dddc8d723e */ /* 0x010fe800000000ff */
        /* <DEDUP_REMOVED lines=16> */
[----:B------:R1:W4:Y:S01]  /*155a0*/  MUFU.EX2 R207, R138 ;  /* 0x0000008a00cf7308 */ /* 0x0003220000000800 */
[----:B------:R-:W-:Y:S06]  /*155b0*/  LDSM.16.MT88.4 R188, [R228+0x1100] ;  /* 0x00110000e4bc783b */ /* 0x000fec0000004200 */
        /* <DEDUP_REMOVED lines=42> */
[-C--:B-1----:R-:W-:Y:S07]  /*15860*/  HMMA.16816.F32 R160, R140, R172.reuse, R20 ;  /* 0x000000ac8ca0723c */ /* 0x082fee0000001814 */
[----:B------:R-:W-:Y:S01]  /*15870*/  MOV R23, R187 ;  /* 0x000000bb00177202 */ /* 0x000fe20000000f00 */
[C---:B------:R-:W-:Y:S01]  /*15880*/  HMMA.16816.F32 R164, R192.reuse, R172, R24 ;  /* 0x000000acc0a4723c */ /* 0x040fe20000001818 */
[----:B------:R-:W5:Y:S03]  /*15890*/  LDL.LU R27, [R1+0x2c] ;  /* 0x00002c00011b7983 */ /* 0x000f660000300800 */
[----:B------:R-:W-:Y:S02]  /*158a0*/  MOV R22, R186 ;  /* 0x000000ba00167202 */ /* 0x000fe40000000f00 */
[----:B------:R-:W-:Y:S02]  /*158b0*/  MOV R21, R185 ;  /* 0x000000b900157202 */ /* 0x000fe40000000f00 */
[----:B------:R-:W-:Y:S02]  /*158c0*/  MOV R24, R171 ;  /* 0x000000ab00187202 */ /* 0x000fe40000000f00 */
[-C--:B------:R-:W-:Y:S01]  /*158d0*/  HMMA.16816.F32 R168, R192, R174.reuse, R28 ;  /* 0x000000aec0a8723c */ /* 0x080fe2000000181c */
[----:B------:R-:W5:Y:S01]  /*158e0*/  LDL.LU R28, [R1+0x28] ;  /* 0x00002800011c7983 */ /* 0x000f620000300800 */
[----:B------:R-:W-:Y:S02]  /*158f0*/  MOV R26, R183 ;  /* 0x000000b7001a7202 */ /* 0x000fe40000000f00 */
[----:B------:R-:W-:Y:S02]  /*15900*/  MOV R20, R184 ;  /* 0x000000b800147202 */ /* 0x000fe40000000f00 */
[----:B------:R-:W-:Y:S02]  /*15910*/  MOV R25, R182 ;  /* 0x000000b600197202 */ /* 0x000fe40000000f00 */
[C---:B------:R-:W-:Y:S01]  /*15920*/  HMMA.16816.F32 R172, R140.reuse, R174, R32 ;  /* 0x000000ae8cac723c */ /* 0x040fe20000001820 */
[----:B------:R-:W5:Y:S03]  /*15930*/  LDL.LU R33, [R1+0x20] ;  /* 0x0000200001217983 */ /* 0x000f660000300800 */
[----:B------:R-:W-:Y:S01]  /*15940*/  MOV R31, R178 ;  /* 0x000000b2001f7202 */ /* 0x000fe20000000f00 */
[----:B------:R-:W5:Y:S01]  /*15950*/  LDL.LU R32, [R1+0x24] ;  /* 0x0000240001207983 */ /* 0x000f620000300800 */
[----:B------:R-:W-:Y:S02]  /*15960*/  MOV R30, R179 ;  /* 0x000000b3001e7202 */ /* 0x000fe40000000f00 */
[----:B------:R-:W-:Y:S04]  /*15970*/  MOV R35, R176 ;  /* 0x000000b000237202 */ /* 0x000fe80000000f00 */
[----:B------:R-:W-:Y:S02]  /*15980*/  MOV R34, R177 ;  /* 0x000000b100227202 */ /* 0x000fe40000000f00 */
[-C--:B------:R-:W-:Y:S01]  /*15990*/  HMMA.16816.F32 R176, R140, R188.reuse, R36 ;  /* 0x000000bc8cb0723c */ /* 0x080fe20000001824 */
[----:B------:R-:W-:Y:S06]  /*159a0*/  MOV R29, R181 ;  /* 0x000000b5001d7202 */ /* 0x000fec0000000f00 */
        /* <DEDUP_REMOVED lines=23> */
[----:B------:R-:W-:Y:S01]  /*15b20*/  HMMA.16816.F32 R128, R140, R18, R128 ;  /* 0x000000128c80723c */ /* 0x000fe20000001880 */
[----:B-----5:R-:W-:Y:S04]  /*15b30*/  FFMA.FTZ R4, R2, R28, R35 ;  /* 0x0000001c02047223 */ /* 0x020fe80000010023 */
[----:B------:R-:W-:Y:S02]  /*15b40*/  FADD.FTZ R4, R31, R4 ;  /* 0x000000041f047221 */ /* 0x000fe40000010000 */
[----:B------:R-:W-:Y:S02]  /*15b50*/  FFMA.FTZ R133, R133, R33, R39 ;  /* 0x0000002185857223 */ /* 0x000fe40000010027 */
[----:B------:R-:W-:Y:S03]  /*15b60*/  FADD.FTZ R5, R26, R4 ;  /* 0x000000041a057221 */ /* 0x000fe60000010000 */
[----:B------:R-:W-:Y:S02]  /*15b70*/  FFMA.FTZ R132, R132, R32, R34 ;  /* 0x0000002084847223 */ /* 0x000fe40000010022 */
[----:B------:R-:W-:Y:S02]  /*15b80*/  FADD.FTZ R2, R29, R133 ;  /* 0x000000851d027221 */ /* 0x000fe40000010000 */
[----:B------:R-:W-:Y:S02]  /*15b90*/  FADD.FTZ R132, R30, R132 ;  /* 0x000000841e847221 */ /* 0x000fe40000010000 */
[----:B------:R-:W-:Y:S02]  /*15ba0*/  FADD.FTZ R2, R24, R2 ;  /* 0x0000000218027221 */ /* 0x000fe40000010000 */
[----:B------:R-:W-:Y:S02]  /*15bb0*/  FFMA.FTZ R4, R0, R27, R215 ;  /* 0x0000001b00047223 */ /* 0x000fe400000100d7 */
        /* <DEDUP_REMOVED lines=48> */
.L_x_637:
[----:B-12---:R-:W2:Y:S04]  /*15ec0*/  LDL.LU R0, [R1+0x20] ;  /* 0x0000200001007983 */ /* 0x006ea80000300800 */
        /* <DEDUP_REMOVED lines=29> */
[----:B------:R-:W-:-:S05]  /*160a0*/  FSETP.NE.FTZ.AND P1, PT, R7, RZ, PT ;  /* 0x000000ff0700720b */ /* 0x000fca0003f35000 */
[----:B------:R-:W1:Y:S01]  /*160b0*/  @P3 MUFU.RCP R0, R11 ;  /* 0x0000000b00003308 */ /* 0x000e620000001000 */
[----:B------:R-:W-:-:S07]  /*160c0*/  FSETP.NE.FTZ.AND P0, PT, R6, RZ, PT ;  /* 0x000000ff0600720b */ /* 0x000fce0003f15000 */
[----:B------:R-:W-:Y:S06]  /*160d0*/  @P2 MUFU.RCP R4, R9 ;  /* 0x0000000900042308 */ /* 0x000fec0000001000 */
[----:B------:R-:W-:Y:S01]  /*160e0*/  @P0 MOV R8, 0x3f317218 ;  /* 0x3f31721800080802 */ /* 0x000fe20000000f00 */
[C---:B-1----:R-:W-:Y:S01]  /*160f0*/  FMUL.FTZ R144, R0.reuse, R144 ;  /* 0x0000009000907220 */ /* 0x042fe20000410000 */
[----:B------:R-:W1:Y:S01]  /*16100*/  @P1 MUFU.RCP R2, R7 ;  /* 0x0000000700021308 */ /* 0x000e620000001000 */
        /* <DEDUP_REMOVED lines=13> */
[C---:B------:R-:W-:Y:S01]  /*161e0*/  FMUL.FTZ R52, R0.reuse, R52 ;  /* 0x0000003400347220 */ /* 0x040fe20000410000 */
[----:B------:R-:W-:Y:S01]  /*161f0*/  @P1 MUFU.LG2 R7, R7 ;  /* 0x0000000700071308 */ /* 0x000fe20000000c00 */
        /* <DEDUP_REMOVED lines=19> */
[----:B------:R-:W-:Y:S01]  /*16330*/  MOV R0, RZ ;  /* 0x000000ff00007202 */ /* 0x000fe20000000f00 */
[C---:B-1----:R-:W-:Y:S02]  /*16340*/  FMUL.FTZ R148, R2.reuse, R148 ;  /* 0x0000009402947220 */ /* 0x042fe40000410000 */
[----:B------:R-:W-:-:S02]  /*16350*/  FMUL.FTZ R149, R2, R149 ;  /* 0x0000009502957220 */ /* 0x000fc40000410000 */
[C---:B------:R-:W-:Y:S01]  /*16360*/  FMUL.FTZ R152, R2.reuse, R152 ;  /* 0x0000009802987220 */ /* 0x040fe20000410000 */
[----:B------:R-:W1:Y:S01]  /*16370*/  @P0 MUFU.RCP R0, R6 ;  /* 0x0000000600000308 */ /* 0x000e620000001000 */
[C---:B------:R-:W-:Y:S02]  /*16380*/  FMUL.FTZ R153, R2.reuse, R153 ;  /* 0x0000009902997220 */ /* 0x040fe40000410000 */
[C---:B------:R-:W-:Y:S02]  /*16390*/  FMUL.FTZ R164, R2.reuse, R164 ;  /* 0x000000a402a47220 */ /* 0x040fe40000410000 */
[C---:B------:R-:W-:Y:S02]  /*163a0*/  FMUL.FTZ R165, R2.reuse, R165 ;  /* 0x000000a502a57220 */ /* 0x040fe40000410000 */
[C---:B------:R-:W-:Y:S01]  /*163b0*/  FMUL.FTZ R168, R2.reuse, R168 ;  /* 0x000000a802a87220 */ /* 0x040fe20000410000 */
[----:B------:R-:W2:Y:S01]  /*163c0*/  @P0 MUFU.LG2 R6, R6 ;  /* 0x0000000600060308 */ /* 0x000ea20000000c00 */
        /* <DEDUP_REMOVED lines=59> */
[C---:B-1----:R-:W-:Y:S02]  /*16780*/  FMUL.FTZ R150, R0.reuse, R150 ;  /* 0x0000009600967220 */ /* 0x042fe40000410000 */
        /* <DEDUP_REMOVED lines=38> */
[----:B--2---:R-:W-:Y:S02]  /*169f0*/  @P0 FMUL.FTZ R4, R6, 0.69314718246459960938 ;  /* 0x3f31721806040820 */ /* 0x004fe40000410000 */
[----:B------:R-:W-:Y:S02]  /*16a00*/  @P0 FMUL.FTZ R0, R8, c[0x0][0x2d0] ;  /* 0x0000b40008000a20 */ /* 0x000fe40000410000 */
[----:B------:R-:W-:-:S02]  /*16a10*/  @P3 FFMA.FTZ R18, R10, R137, R11 ;  /* 0x000000890a123223 */ /* 0x000fc4000001000b */
[----:B------:R-:W-:Y:S02]  /*16a20*/  @P2 FFMA.FTZ R19, R5, R136, R9 ;  /* 0x0000008805132223 */ /* 0x000fe40000010009 */
[----:B------:R-:W-:Y:S02]  /*16a30*/  @P1 FFMA.FTZ R20, R2, R135, R7 ;  /* 0x0000008702141223 */ /* 0x000fe40000010007 */
[----:B------:R-:W-:Y:S02]  /*16a40*/  @P0 FFMA.FTZ R21, R0, R3, R4 ;  /* 0x0000000300150223 */ /* 0x000fe40000010004 */
.L_x_575:
[----:B------:R-:W-:Y:S05]  /*16a50*/  @P4 BRA `(.L_x_656) ;  /* 0x0000209000004947 */ /* 0x000fea0003800000 */
[----:B------:R-:W3:Y:S01]  /*16a60*/  S2R R16, SR_TID.X ;  /* 0x0000000000107919 */ /* 0x000ee20000002100 */
[----:B------:R-:W-:Y:S01]  /*16a70*/  ULDC.64 UR4, c[0x0][0x4d0] ;  /* 0x0001340000047ab9 */ /* 0x000fe20000000a00 */
[----:B------:R-:W-:Y:S01]  /*16a80*/  IMAD R4, RZ, RZ, -UR11 ;  /* 0x8000000bff047e24 */ /* 0x000fe2000f8e02ff */
[----:B------:R-:W-:Y:S01]  /*16a90*/  UIMAD.WIDE.U32 UR8, UR11, UR4, URZ ;  /* 0x000000040b0872a5 */ /* 0x000fe2000f8e003f */
[----:B------:R-:W4:Y:S01]  /*16aa0*/  S2R R11, SR_CTAID.Y ;  /* 0x00000000000b7919 */ /* 0x000f220000002600 */
[----:B------:R-:W-:Y:S01]  /*16ab0*/  USHF.R.S32.HI UR6, URZ, 0x1f, UR11 ;  /* 0x0000001f3f067899 */ /* 0x000fe2000801140b */
[----:B------:R-:W-:Y:S01]  /*16ac0*/  MOV R24, c[0x0][0x4e8] ;  /* 0x00013a0000187a02 */ /* 0x000fe20000000f00 */
[----:B------:R-:W-:Y:S01]  /*16ad0*/  BSSY B0, `(.L_x_657) ;  /* 0x00000db000007945 */ /* 0x000fe20003800000 */
[----:B------:R-:W1:Y:S01]  /*16ae0*/  S2R R9, SR_CTAID.Z ;  /* 0x0000000000097919 */ /* 0x000e620000002700 */
        /* <DEDUP_REMOVED lines=12> */
[----:B----4-:R-:W-:Y:S01]  /*16bb0*/  IMAD R12, R4, c[0x0][0x550], R11 ;  /* 0x00015400040c7a24 */ /* 0x010fe200078e020b */
        /* <DEDUP_REMOVED lines=13> */
[----:B------:R-:W-:Y:S01]  /*16c90*/  IMAD.WIDE.U32 R4, R9, c[0x0][0x4d8], R4 ;  /* 0x0001360009047a25 */ /* 0x000fe200078e0004 */
        /* <DEDUP_REMOVED lines=71> */
[----:B------:R-:W3:Y:S01]  /*17110*/  SHFL.IDX PT, R11, R0, 0x1, 0x1c1f ;  /* 0x003c1f00000b7f89 */ /* 0x000ee200000e0000 */
[-C--:B------:R-:W-:Y:S01]  /*17120*/  ISETP.GE.OR P2, PT, R14, R24.reuse, P1 ;  /* 0x000000180e00720c */ /* 0x080fe20000f46670 */
[----:B------:R-:W-:Y:S01]  /*17130*/  IMAD.IADD R3, R3, 0x1, R15 ;  /* 0x0000000103037824 */ /* 0x000fe200078e020f */
[----:B------:R-:W-:Y:S01]  /*17140*/  LEA R23, P0, R2, c[0x0][0x400], 0x2 ;  /* 0x0001000002177a11 */ /* 0x000fe200078010ff */
[----:B------:R-:W-:Y:S01]  /*17150*/  SHFL.IDX PT, R8, R6, 0x2, 0x1c1f ;  /* 0x005c1f0006087f89 */ /* 0x000fe200000e0000 */
[----:B------:R-:W-:-:S02]  /*17160*/  ISETP.GE.AND P5, PT, R14, R24, PT ;  /* 0x000000180e00720c */ /* 0x000fc40003fa6270 */
[----:B------:R-:W-:Y:S01]  /*17170*/  LEA.HI.X R22, R2, c[0x0][0x404], R3, 0x2, P0 ;  /* 0x0001010002167a11 */ /* 0x000fe200000f1403 */
[----:B------:R-:W4:Y:S01]  /*17180*/  SHFL.IDX PT, R9, R0, 0x2, 0x1c1f ;  /* 0x005c1f0000097f89 */ /* 0x000f2200000e0000 */
[----:B------:R-:W-:-:S03]  /*17190*/  ISETP.GE.AND P6, PT, R13, R24, PT ;  /* 0x000000180d00720c */ /* 0x000fc60003fc6270 */
[----:B------:R-:W-:Y:S04]  /*171a0*/  SHFL.IDX PT, R6, R6, 0x3, 0x1c1f ;  /* 0x007c1f0006067f89 */ /* 0x000fe800000e0000 */
[----:B------:R2:W3:Y:S04]  /*171b0*/  SHFL.IDX PT, R7, R0, 0x3, 0x1c1f ;  /* 0x007c1f0000077f89 */ /* 0x0004e800000e0000 */
[----:B-1----:R1:W-:Y:S04]  /*171c0*/  @!P4 ST.E [R4.64], R18 ;  /* 0x000000120400c985 */ /* 0x0023e8000c101914 */
[----:B------:R1:W1:Y:S04]  /*171d0*/  SHFL.IDX PT, R2, R23, RZ, 0x1c1f ;  /* 0x001c1fff17027589 */ /* 0x00026800000e0000 */
[----:B------:R1:W1:Y:S01]  /*171e0*/  SHFL.IDX PT, R3, R22, RZ, 0x1c1f ;  /* 0x001c1fff16037589 */ /* 0x00026200000e0000 */
[----:B--2---:R-:W-:-:S04]  /*171f0*/  IADD3 R0, R12, 0x8, RZ ;  /* 0x000000080c007810 */ /* 0x004fc80007ffe0ff */
[CC--:B------:R-:W-:Y:S02]  /*17200*/  ISETP.GE.OR P3, PT, R0.reuse, R24.reuse, P1 ;  /* 0x000000180000720c */ /* 0x0c0fe40000f66670 */
[-C--:B------:R-:W-:Y:S02]  /*17210*/  ISETP.GE.OR P1, PT, R13, R24.reuse, P1 ;  /* 0x000000180d00720c */ /* 0x080fe40000f26670 */
[----:B------:R-:W-:Y:S02]  /*17220*/  ISETP.GE.AND P0, PT, R0, R24, PT ;  /* 0x000000180000720c */ /* 0x000fe40003f06270 */
[----:B------:R-:W-:-:S04]  /*17230*/  LOP3.LUT R0, R17, 0x7ffffffc, RZ, 0xc0, !PT ;  /* 0x7ffffffc11007812 */ /* 0x000fc800078ec0ff */
[----:B------:R-:W-:-:S03]  /*17240*/  IADD3 R0, R16, -R0, RZ ;  /* 0x8000000010007210 */ /* 0x000fc60007ffe0ff */
[----:B---3--:R2:W-:Y:S02]  /*17250*/  @!P3 ST.E [R10.64], R19 ;  /* 0x000000130a00b985 */ /* 0x0085e4000c101914 */
[----:B------:R-:W-:Y:S02]  /*17260*/  IMAD.SHL.U32 R0, R0, 0x2, RZ ;  /* 0x0000000200007824 */ /* 0x000fe400078e00ff */
[----:B----4-:R2:W-:Y:S04]  /*17270*/  @!P2 ST.E [R8.64], R20 ;  /* 0x000000140800a985 */ /* 0x0105e8000c101914 */
        /* <DEDUP_REMOVED lines=96> */
.L_x_658:
[----:B-1----:R-:W-:Y:S05]  /*17880*/  BSYNC B0 ;  /* 0x0000000000007941 */ /* 0x002fea0003800000 */
.L_x_657:
        /* <DEDUP_REMOVED lines=97> */
.L_x_660:
[----:B------:R-:W-:Y:S05]  /*17ea0*/  BSYNC B0 ;  /* 0x0000000000007941 */ /* 0x000fea0003800000 */
.L_x_659:
        /* <DEDUP_REMOVED lines=97> */
.L_x_662:
[----:B------:R-:W-:Y:S05]  /*184c0*/  BSYNC B0 ;  /* 0x0000000000007941 */ /* 0x000fea0003800000 */
.L_x_661:
        /* <DEDUP_REMOVED lines=98> */
.L_x_656:
        /* <DEDUP_REMOVED lines=50> */
.L_x_663:
        /* <DEDUP_REMOVED lines=15> */
.L_x_3584:


//--------------------- .text._ZN7cutlass13device_kernelIN5flash19enable_sm80_to_sm89INS1_16FlashAttnFwdSm80INS1_25CollectiveMainloopFwdSm80ILi8ELi1ELb1EN4cute5tupleIJNS5_1CILi128EEENS7_ILi96EEES8_EEELi128ENS_6half_tEfNS_4arch4Sm80ELb0ELb1ELb1ELb1ELb1ELb0ELb1ELb1EEENS1_21CollectiveEpilogueFwdINS6_IJS8_S8_S9_EEENS6_IJNS7_ILi1EEESH_SH_EEESB_SD_Li256ELb1ELb1ELb1ELb0EEENS1_36VarlenDynamicPersistentTileSchedulerILi128ELi96ELi256ELi256ELb1ELb1ELb0ELb1ELb0ELb1EEEEEEEEEvNT_6ParamsE --------------------------
	.section	.text._ZN7cutlass13device_kernelIN5flash19enable_sm80_to_sm89INS1_16FlashAttnFwdSm80INS1_25CollectiveMainloopFwdSm80ILi8ELi1ELb1EN4cute5tupleIJNS5_1CILi128EEENS7_ILi96EEES8_EEELi128ENS_6half_tEfNS_4arch4Sm80ELb0ELb1ELb1ELb1ELb1ELb0ELb1ELb1EEENS1_21CollectiveEpilogueFwdINS6_IJS8_S8_S9_EEENS6_IJNS7_ILi1EEESH_SH_EEESB_SD_Li256ELb1ELb1ELb1ELb0EEENS1_36VarlenDynamicPersistentTileSchedulerILi128ELi96ELi256ELi256ELb1ELb1ELb0ELb1ELb0ELb1EEEEEEEEEvNT_6ParamsE,"ax",@progbits
	.sectioninfo	@"SHI_REGISTERS=255"
	.align	128
.text._ZN7cutlass13device_kernelIN5flash19enable_sm80_to_sm89INS1_16FlashAttnFwdSm80INS1_25CollectiveMainloopFwdSm80ILi8ELi1ELb1EN4cute5tupleIJNS5_1CILi128EEENS7_ILi96EEES8_EEELi128ENS_6half_tEfNS_4arch4Sm80ELb0ELb1ELb1ELb1ELb1ELb0ELb1ELb1EEENS1_21CollectiveEpilogueFwdINS6_IJS8_S8_S9_EEENS6_IJNS7_ILi1EEESH_SH_EEESB_SD_Li256ELb1ELb1ELb1ELb0EEENS1_36VarlenDynamicPersistentTileSchedulerILi128ELi96ELi256ELi256ELb1ELb1ELb0ELb1ELb0ELb1EEEEEEEEEvNT_6ParamsE:
        .type           _ZN7cutlass13device_kernelIN5flash19enable_sm80_to_sm89INS1_16FlashAttnFwdSm80INS1_25CollectiveMainloopFwdSm80ILi8ELi1ELb1EN4cute5tupleIJNS5_1CILi128EEENS7_ILi96EEES8_EEELi128ENS_6half_tEfNS_4arch4Sm80ELb0ELb1ELb1ELb1ELb1ELb0ELb1ELb1EEENS1_21CollectiveEpilogueFwdINS6_IJS8_S8_S9_EEENS6_IJNS7_ILi1EEESH_SH_EEESB_SD_Li256ELb1ELb1ELb1ELb0EEENS1_36VarlenDynamicPersistentTileSchedulerILi128ELi96ELi256ELi256ELb1ELb1ELb0ELb1ELb0ELb1EEEEEEEEEvNT_6ParamsE,@function
        .size           _ZN7cutlass13device_kernelIN5flash19enable_sm80_to_sm89INS1_16FlashAttnFwdSm80INS1_25CollectiveMainloopFwdSm80ILi8ELi1ELb1EN4cute5tupleIJNS5_1CILi128EEENS7_ILi96EEES8_EEELi128ENS_6half_tEfNS_4arch4Sm80ELb0ELb1ELb1ELb1ELb1ELb0ELb1ELb1EEENS1_21CollectiveEpilogueFwdINS6_IJS8_S8_S9_EEENS6_IJNS7_ILi1EEESH_SH_EEESB_SD_Li256ELb1ELb1ELb1ELb0EEENS1_36VarlenDynamicPersistentTileSchedulerILi128ELi96ELi256ELi256ELb1ELb1ELb0ELb1ELb0ELb1EEEEEEEEEvNT_6ParamsE,(.L_x_3585 - _ZN7cutlass13device_kernelIN5flash19enable_sm80_to_sm89INS1_16FlashAttnFwdSm80INS1_25CollectiveMainloopFwdSm80ILi8ELi1ELb1EN4cute5tupleIJNS5_1CILi128EEENS7_ILi96EEES8_EEELi128ENS_6half_tEfNS_4arch4Sm80ELb0ELb1ELb1ELb1ELb1ELb0ELb1ELb1EEENS1_21CollectiveEpilogueFwdINS6_IJS8_S8_S9_EEENS6_IJNS7_ILi1EEESH_SH_EEESB_SD_Li256ELb1ELb1ELb1ELb0EEENS1_36VarlenDynamicPersistentTileSchedulerILi128ELi96ELi256ELi256ELb1ELb1ELb0ELb1ELb0ELb1EEEEEEEEEvNT_6ParamsE)
        .other          _ZN7cutlass13device_kernelIN5flash19enable_sm80_to_sm89INS1_16FlashAttnFwdSm80INS1_25CollectiveMainloopFwdSm80ILi8ELi1ELb1EN4cute5tupleIJNS5_1CILi128EEENS7_ILi96EEES8_EEELi128ENS_6half_tEfNS_4arch4Sm80ELb0ELb1ELb1ELb1ELb1ELb0ELb1ELb1EEENS1_21CollectiveEpilogueFwdINS6_IJS8_S8_S9_EEENS6_IJNS7_ILi1EEESH_SH_EEESB_SD_Li256ELb1ELb1ELb1ELb0EEENS1_36VarlenDynamicPersistentTileSchedulerILi128ELi96ELi256ELi256ELb1ELb1ELb0ELb1ELb0ELb1EEEEEEEEEvNT_6ParamsE,@"STO_CUDA_ENTRY STV_DEFAULT"
_ZN7cutlass13device_kernelIN5flash19enable_sm80_to_sm89INS1_16FlashAttnFwdSm80INS1_25CollectiveMainloopFwdSm80ILi8ELi1ELb1EN4cute5tupleIJNS5_1CILi128EEENS7_ILi96EEES8_EEELi128ENS_6half_tEfNS_4arch4Sm80ELb0ELb1ELb1ELb1ELb1ELb0ELb1ELb1EEENS1_21CollectiveEpilogueFwdINS6_IJS8_S8_S9_EEENS6_IJNS7_ILi1EEESH_SH_EEESB_SD_Li256ELb1ELb1ELb1ELb0EEENS1_36VarlenDynamicPersistentTileSchedulerILi128ELi96ELi256ELi256ELb1ELb1ELb0ELb1ELb0ELb1EEEEEEEEEvNT_6ParamsE:
[----:B------:R-:W-:-:S03]  /*0000*/  MOV R1, c[0x0][0x28] ;  /* 0x00000a0000017a02 */ /* 0x000fc60000000f00 */
[----:B------:R-:W1:Y:S01]  /*0010*/  S2R R2, SR_TID.X ;  /* 0x0000000000027919 */ /* 0x000e620000002100 */
[----:B------:R-:W-:Y:S01]  /*0020*/  IADD3 R1, R1, -0x28, RZ ;  /* 0xffffffd801017810 */ /* 0x000fe20007ffe0ff */
[----:B------:R-:W-:Y:S01]  /*0030*/  ULDC.64 UR6, c[0x0][0x118] ;  /* 0x0000460000067ab9 */ /* 0x000fe20000000a00 */
[----:B-1----:R-:W-:-:S05]  /*0040*/  SHF.R.U32.HI R0, RZ, 0x5, R2 ;  /* 0x00000005ff007819 */ /* 0x002fca0000011602 */
[----:B------:R-:W1:Y:S02]  /*0050*/  SHFL.IDX PT, R3, R0, RZ, 0x1f ;  /* 0x00001fff00037589 */ /* 0x000e6400000e0000 */
[----:B-1----:R-:W-:Y:S02]  /*0060*/  ISETP.NE.AND P0, PT, R3, RZ, PT ;  /* 0x000000ff0300720c */ /* 0x002fe40003f05270 */
[----:B------:R1:W-:Y:S11]  /*0070*/  STL [R1+0x20], R3 ;  /* 0x0000200301007387 */ /* 0x0003f60000100800 */
[----:B------:R-:W-:Y:S06]  /*0080*/  @P0 BAR.SYNC.DEFER_BLOCKING 0x5, 0x100 ;  /* 0x0144000000000b1d */ /* 0x000fec0000010000 */
[----:B------:R-:W2:Y:S04]  /*0090*/  @P0 LDS.128 R248, [0xe100] ;  /* 0x00e10000fff80984 */ /* 0x000ea80000000c00 */
[----:B------:R-:W-:Y:S06]  /*00a0*/  @P0 BAR.ARV 0x4, 0x100 ;  /* 0x0104000000000b1d */ /* 0x000fec0000002000 */
[----:B------:R-:W-:Y:S05]  /*00b0*/  @P0 BRA `(.L_x_664) ;  /* 0x00000f1000000947 */ /* 0x000fea0003800000 */
[----:B-1----:R-:W-:Y:S01]  /*00c0*/  LOP3.LUT R13, R2, 0x1f, RZ, 0xc0, !PT ;  /* 0x0000001f020d7812 */ /* 0x002fe200078ec0ff */
[----:B------:R-:W-:-:S03]  /*00d0*/  CS2R R8, SRZ ;  /* 0x0000000000087805 */ /* 0x000fc6000001ff00 */
[----:B------:R-:W-:-:S04]  /*00e0*/  ISETP.NE.AND P6, PT, R13, 0x1f, PT ;  /* 0x0000001f0d00780c */ /* 0x000fc80003fc5270 */
[----:B------:R-:W-:-:S13]  /*00f0*/  ISETP.GE.OR P0, PT, R13, c[0x0][0x53c], !P6 ;  /* 0x00014f000d007a0c */ /* 0x000fda0007706670 */
[----:B------:R-:W-:Y:S02]  /*0100*/  @!P0 IMAD.MOV.U32 R4, RZ, RZ, 0x4 ;  /* 0x00000004ff048424 */ /* 0x000fe400078e00ff */
[----:B------:R-:W-:Y:S02]  /*0110*/  @!P0 IMAD.MOV.U32 R2, RZ, RZ, 0x4 ;  /* 0x00000004ff028424 */ /* 0x000fe400078e00ff */
[----:B------:R-:W-:-:S04]  /*0120*/  @!P0 IMAD.WIDE.U32 R4, R13, R4, c[0x0][0x580] ;  /* 0x000160000d048625 */ /* 0x000fc800078e0004 */
[C---:B------:R-:W-:Y:S01]  /*0130*/  @!P0 IMAD.WIDE.U32 R2, R13.reuse, R2, c[0x0][0x578] ;  /* 0x00015e000d028625 */ /* 0x040fe200078e0002 */
[----:B------:R-:W3:Y:S04]  /*0140*/  @!P0 LDG.E R9, [R4.64] ;  /* 0x0000000604098981 */ /* 0x000ee8000c1e1900 */
[----:B------:R-:W3:Y:S01]  /*0150*/  @!P0 LDG.E R8, [R2.64] ;  /* 0x0000000602088981 */ /* 0x000ee2000c1e1900 */
[C---:B------:R-:W-:Y:S01]  /*0160*/  ISETP.NE.AND P5, PT, R13.reuse, RZ, PT ;  /* 0x000000ff0d00720c */ /* 0x040fe20003fa5270 */
[----:B------:R-:W1:Y:S01]  /*0170*/  S2UR UR4, SR_CTAID.X ;  /* 0x00000000000479c3 */ /* 0x000e620000002500 */
[C---:B------:R-:W-:Y:S01]  /*0180*/  ISETP.GE.U32.AND P4, PT, R13.reuse, 0x2, PT ;  /* 0x000000020d00780c */ /* 0x040fe20003f86070 */
[----:B------:R-:W-:Y:S01]  /*0190*/  IMAD.MOV.U32 R7, RZ, RZ, RZ ;  /* 0x000000ffff077224 */ /* 0x000fe200078e00ff */
[----:B------:R-:W-:-:S02]  /*01a0*/  ISETP.GE.U32.AND P3, PT, R13, 0x4, PT ;  /* 0x000000040d00780c */ /* 0x000fc40003f66070 */
[C---:B------:R-:W-:Y:S02]  /*01b0*/  ISETP.GE.U32.AND P2, PT, R13.reuse, 0x8, PT ;  /* 0x000000080d00780c */ /* 0x040fe40003f46070 */
[----:B------:R-:W-:Y:S01]  /*01c0*/  ISETP.GE.U32.AND P1, PT, R13, 0x10, PT ;  /* 0x000000100d00780c */ /* 0x000fe20003f26070 */
[----:B---3--:R-:W-:-:S05]  /*01d0*/  IMAD R4, R9, R8, RZ ;  /* 0x0000000809047224 */ /* 0x008fca00078e02ff */
[----:B------:R-:W3:Y:S02]  /*01e0*/  SHFL.UP PT, R0, R4, 0x1, RZ ;  /* 0x0420000004007989 */ /* 0x000ee400000e00ff */
[----:B---3--:R-:W-:-:S05]  /*01f0*/  SEL R0, R0, RZ, P5 ;  /* 0x000000ff00007207 */ /* 0x008fca0002800000 */
[----:B------:R-:W-:-:S05]  /*0200*/  IMAD.IADD R4, R4, 0x1, R0 ;  /* 0x0000000104047824 */ /* 0x000fca00078e0200 */
        /* <DEDUP_REMOVED lines=12> */
[----:B------:R-:W3:Y:S02]  /*02d0*/  SHFL.IDX PT, R6, R4, 0x1f, 0x1f ;  /* 0x03e01f0004067f89 */ /* 0x000ee400000e0000 */
[----:B---3--:R-:W-:-:S04]  /*02e0*/  IMAD R6, R6, c[0x0][0x538], RZ ;  /* 0x00014e0006067a24 */ /* 0x008fc800078e02ff */
[----:B------:R-:W-:Y:S01]  /*02f0*/  IMAD.MOV.U32 R0, RZ, RZ, R6 ;  /* 0x000000ffff007224 */ /* 0x000fe200078e0006 */
[----:B-1----:R-:W-:-:S13]  /*0300*/  ISETP.GT.AND P0, PT, R6, UR4, PT ;  /* 0x0000000406007c0c */ /* 0x002fda000bf04270 */
[----:B------:R-:W-:Y:S05]  /*0310*/  @P0 BRA `(.L_x_665) ;  /* 0x0000026000000947 */ /* 0x000fea0003800000 */
[----:B------:R-:W-:Y:S02]  /*0320*/  MOV R6, R0 ;  /* 0x0000000000067202 */ /* 0x000fe40000000f00 */
[----:B------:R-:W-:-:S04]  /*0330*/  MOV R7, RZ ;  /* 0x000000ff00077202 */ /* 0x000fc80000000f00 */
.L_x_669:
        /* <DEDUP_REMOVED lines=9> */
[----:B------:R-:W-:-:S04]  /*03d0*/  @!P0 IMAD.WIDE R4, R0, R2, c[0x0][0x580] ;  /* 0x0001600000048625 */ /* 0x000fc800078e0202 */
[----:B------:R-:W-:Y:S01]  /*03e0*/  @!P0 IMAD.WIDE R2, R0, R3, c[0x0][0x578] ;  /* 0x00015e0000028625 */ /* 0x000fe200078e0203 */
[----:B------:R-:W3:Y:S04]  /*03f0*/  @!P0 LDG.E R9, [R4.64] ;  /* 0x0000000604098981 */ /* 0x000ee8000c1e1900 */
[----:B------:R-:W3:Y:S02]  /*0400*/  @!P0 LDG.E R8, [R2.64] ;  /* 0x0000000602088981 */ /* 0x000ee4000c1e1900 */
[----:B---3--:R-:W-:Y:S01]  /*0410*/  IMAD R5, R9, R8, RZ ;  /* 0x0000000809057224 */ /* 0x008fe200078e02ff */
[----:B------:R-:W-:Y:S05]  /*0420*/  BRA.DIV ~URZ, `(.L_x_667) ;  /* 0x00017ab27f007947 */ /* 0x000fea000b800000 */
[----:B------:R1:W3:Y:S02]  /*0430*/  SHFL.UP PT, R0, R5, 0x1, RZ ;  /* 0x0420000005007989 */ /* 0x0002e400000e00ff */
.L_x_833:
        /* <DEDUP_REMOVED lines=16> */
.L_x_834:
[----:B---3--:R-:W-:-:S05]  /*0540*/  IMAD R0, R0, c[0x0][0x538], RZ ;  /* 0x00014e0000007a24 */ /* 0x008fca00078e02ff */
[----:B------:R-:W-:-:S04]  /*0550*/  IADD3 R6, R0, R6, RZ ;  /* 0x0000000600067210 */ /* 0x000fc80007ffe0ff */
[----:B------:R-:W-:-:S13]  /*0560*/  ISETP.GT.AND P0, PT, R6, UR4, PT ;  /* 0x0000000406007c0c */ /* 0x000fda000bf04270 */
[----:B-12---:R-:W-:Y:S05]  /*0570*/  @!P0 BRA `(.L_x_669) ;  /* 0xfffffdc000008947 */ /* 0x006fea000383ffff */
.L_x_665:
[----:B------:R-:W-:-:S05]  /*0580*/  IADD3 R10, -R0, R6, RZ ;  /* 0x00000006000a7210 */ /* 0x000fca0007ffe1ff */
[----:B------:R-:W-:-:S05]  /*0590*/  IMAD R0, R4, c[0x0][0x538], R10 ;  /* 0x00014e0004007a24 */ /* 0x000fca00078e020a */
[----:B------:R-:W-:Y:S01]  /*05a0*/  ISETP.GT.AND P0, PT, R0, UR4, PT ;  /* 0x0000000400007c0c */ /* 0x000fe2000bf04270 */
[----:B------:R-:W-:-:S12]  /*05b0*/  BRA.DIV ~URZ, `(.L_x_670) ;  /* 0x00017b427f007947 */ /* 0x000fd8000b800000 */
[----:B------:R-:W-:-:S04]  /*05c0*/  VOTE.ANY R6, PT, !P0 ;  /* 0x0000000000067806 */ /* 0x000fc800040e0100 */
.L_x_835:
[----:B------:R-:W1:Y:S02]  /*05d0*/  POPC R0, R6 ;  /* 0x0000000600007309 */ /* 0x000e640000000000 */
[----:B-12---:R-:W-:Y:S01]  /*05e0*/  IADD3 R251, R0, R7, RZ ;  /* 0x0000000700fb7210 */ /* 0x006fe20007ffe0ff */
[----:B------:R-:W-:Y:S05]  /*05f0*/  BRA.DIV ~URZ, `(.L_x_671) ;  /* 0x00017b527f007947 */ /* 0x000fea000b800000 */
[----:B------:R1:W2:Y:S01]  /*0600*/  SHFL.IDX PT, R12, R9, R0, 0x1f ;  /* 0x00001f00090c7589 */ /* 0x0002a200000e0000 */
[----:B------:R-:W-:-:S03]  /*0610*/  MOV R5, RZ ;  /* 0x000000ff00057202 */ /* 0x000fc60000000f00 */
[----:B------:R1:W3:Y:S04]  /*0620*/  SHFL.IDX PT, R9, R8, R0, 0x1f ;  /* 0x00001f0008097589 */ /* 0x0002e800000e0000 */
.L_x_836:
[----:B------:R-:W-:Y:S01]  /*0630*/  ISETP.NE.AND P0, PT, R6, RZ, PT ;  /* 0x000000ff0600720c */ /* 0x000fe20003f05270 */
[----:B------:R-:W-:-:S12]  /*0640*/  BSSY B0, `(.L_x_672) ;  /* 0x0000005000007945 */ /* 0x000fd80003800000 */
[----:B------:R-:W-:Y:S05]  /*0650*/  @!P0 BRA `(.L_x_673) ;  /* 0x0000003000008947 */ /* 0x000fea0003800000 */
[----:B-1----:R-:W-:Y:S01]  /*0660*/  IADD3 R0, R0, -0x1, RZ ;  /* 0xffffffff00007810 */ /* 0x002fe20007ffe0ff */
[----:B------:R-:W-:Y:S05]  /*0670*/  BRA.DIV ~URZ, `(.L_x_674) ;  /* 0x00017bb27f007947 */ /* 0x000fea000b800000 */
[----:B------:R1:W4:Y:S02]  /*0680*/  SHFL.IDX PT, R5, R4, R0, 0x1f ;  /* 0x00001f0004057589 */ /* 0x00032400000e0000 */
.L_x_673:
[----:B------:R-:W-:Y:S05]  /*0690*/  BSYNC B0 ;  /* 0x0000000000007941 */ /* 0x000fea0003800000 */
.L_x_672:
[----:B---3--:R-:W-:Y:S01]  /*06a0*/  ISETP.NE.AND P0, PT, R9, 0x1, PT ;  /* 0x000000010900780c */ /* 0x008fe20003f05270 */
[----:B----4-:R-:W-:Y:S01]  /*06b0*/  IMAD R248, R5, c[0x0][0x538], R10 ;  /* 0x00014e0005f87a24 */ /* 0x010fe200078e020a */
[----:B------:R-:W-:Y:S04]  /*06c0*/  BSSY B0, `(.L_x_675) ;  /* 0x0000085000007945 */ /* 0x000fe80003800000 */
[----:B------:R-:W-:-:S07]  /*06d0*/  IADD3 R11, -R248, UR4, RZ ;  /* 0x00000004f80b7c10 */ /* 0x000fce000fffe1ff */
[----:B------:R-:W-:Y:S05]  /*06e0*/  @!P0 BRA `(.L_x_676) ;  /* 0x000003e000008947 */ /* 0x000fea0003800000 */
[-C--:B-12---:R-:W-:Y:S02]  /*06f0*/  IABS R0, R12.reuse ;  /* 0x0000000c00007213 */ /* 0x086fe40000000000 */
[----:B------:R-:W-:-:S03]  /*0700*/  IABS R6, R12 ;  /* 0x0000000c00067213 */ /* 0x000fc60000000000 */
[----:B------:R-:W-:Y:S01]  /*0710*/  IMAD.MOV.U32 R5, RZ, RZ, R0 ;  /* 0x000000ffff057224 */ /* 0x000fe200078e0000 */
[----:B------:R-:W-:-:S03]  /*0720*/  IABS R0, R9 ;  /* 0x0000000900007213 */ /* 0x000fc60000000000 */
[----:B------:R-:W1:Y:S02]  /*0730*/  I2F.RP R2, R5 ;  /* 0x0000000500027306 */ /* 0x000e640000209400 */
[----:B------:R-:W-:Y:S01]  /*0740*/  IMAD.MOV.U32 R8, RZ, RZ, R0 ;  /* 0x000000ffff087224 */ /* 0x000fe200078e0000 */
[----:B------:R-:W-:-:S05]  /*0750*/  IABS R0, R11 ;  /* 0x0000000b00007213 */ /* 0x000fca0000000000 */
[----:B------:R-:W-:Y:S08]  /*0760*/  I2F.RP R7, R8 ;  /* 0x0000000800077306 */ /* 0x000ff00000209400 */
[----:B-1----:R-:W1:Y:S02]  /*0770*/  MUFU.RCP R2, R2 ;  /* 0x0000000200027308 */ /* 0x002e640000001000 */
[----:B-1----:R-:W-:-:S06]  /*0780*/  IADD3 R2, R2, 0xffffffe, RZ ;  /* 0x0ffffffe02027810 */ /* 0x002fcc0007ffe0ff */
[----:B------:R-:W1:Y:S02]  /*0790*/  F2I.FTZ.U32.TRUNC.NTZ R3, R2 ;  /* 0x0000000200037305 */ /* 0x000e64000021f000 */
[----:B-1----:R-:W-:-:S04]  /*07a0*/  IMAD.MOV R2, RZ, RZ, -R3 ;  /* 0x000000ffff027224 */ /* 0x002fc800078e0a03 */
[----:B------:R-:W-:Y:S02]  /*07b0*/  IMAD R4, R2, R5, RZ ;  /* 0x0000000502047224 */ /* 0x000fe400078e02ff */
[----:B------:R-:W-:-:S04]  /*07c0*/  IMAD.MOV.U32 R2, RZ, RZ, RZ ;  /* 0x000000ffff027224 */ /* 0x000fc800078e00ff */
[----:B------:R-:W-:Y:S01]  /*07d0*/  IMAD.HI.U32 R2, R3, R4, R2 ;  /* 0x0000000403027227 */ /* 0x000fe200078e0002 */
[----:B------:R-:W-:-:S03]  /*07e0*/  MOV R3, R0 ;  /* 0x0000000000037202 */ /* 0x000fc60000000f00 */
[----:B------:R-:W-:Y:S02]  /*07f0*/  IMAD.MOV R0, RZ, RZ, -R6 ;  /* 0x000000ffff007224 */ /* 0x000fe400078e0a06 */
        /* <DEDUP_REMOVED lines=28> */
[----:B------:R-:W-:-:S03]  /*09c0*/  IMAD.MOV R5, RZ, RZ, -R4 ;  /* 0x000000ffff057224 */ /* 0x000fc600078e0a04 */
        /* <DEDUP_REMOVED lines=10> */
[----:B------:R-:W-:-:S04]  /*0a70*/  IMAD.MOV R2, RZ, RZ, -R0 ;  /* 0x000000ffff027224 */ /* 0x000fc800078e0a00 */
[C---:B------:R-:W-:Y:S01]  /*0a80*/  IMAD R3, R9.reuse, R2, R4 ;  /* 0x0000000209037224 */ /* 0x040fe200078e0204 */
[----:B------:R-:W-:Y:S01]  /*0a90*/  LEA R2, R9, R0, 0x18 ;  /* 0x0000000009027211 */ /* 0x000fe200078ec0ff */
[----:B------:R-:W-:-:S04]  /*0aa0*/  IMAD R0, R12, R5, R11 ;  /* 0x000000050c007224 */ /* 0x000fc800078e020b */
[----:B------:R-:W-:Y:S01]  /*0ab0*/  IMAD R250, R3, 0x10000, R2 ;  /* 0x0001000003fa7824 */ /* 0x000fe200078e0202 */
[----:B------:R-:W-:Y:S05]  /*0ac0*/  BRA `(.L_x_677) ;  /* 0x0000044000007947 */ /* 0x000fea0003800000 */
.L_x_676:
[----:B------:R-:W-:-:S04]  /*0ad0*/  IMAD.MOV.U32 R2, RZ, RZ, 0x4 ;  /* 0x00000004ff027424 */ /* 0x000fc800078e00ff */
[----:B------:R-:W-:-:S05]  /*0ae0*/  IMAD.WIDE R2, R251, R2, c[0x0][0x590] ;  /* 0x00016400fb027625 */ /* 0x000fca00078e0202 */
[----:B------:R-:W3:Y:S02]  /*0af0*/  LDG.E R7, [R2.64] ;  /* 0x0000000602077981 */ /* 0x000ee4000c1e1900 */
[----:B-123--:R-:W-:-:S05]  /*0b00*/  IMAD R9, R7, R12, RZ ;  /* 0x0000000c07097224 */ /* 0x00efca00078e02ff */
[-C--:B------:R-:W-:Y:S02]  /*0b10*/  IABS R0, R9.reuse ;  /* 0x0000000900007213 */ /* 0x080fe40000000000 */
[----:B------:R-:W-:-:S03]  /*0b20*/  IABS R8, R9 ;  /* 0x0000000900087213 */ /* 0x000fc60000000000 */
[----:B------:R-:W-:-:S04]  /*0b30*/  IMAD.MOV.U32 R6, RZ, RZ, R0 ;  /* 0x000000ffff067224 */ /* 0x000fc800078e0000 */
[----:B------:R-:W1:Y:S08]  /*0b40*/  I2F.RP R2, R6 ;  /* 0x0000000600027306 */ /* 0x000e700000209400 */
[----:B-1----:R-:W1:Y:S02]  /*0b50*/  MUFU.RCP R2, R2 ;  /* 0x0000000200027308 */ /* 0x002e640000001000 */
[----:B-1----:R-:W-:-:S06]  /*0b60*/  IADD3 R2, R2, 0xffffffe, RZ ;  /* 0x0ffffffe02027810 */ /* 0x002fcc0007ffe0ff */
[----:B------:R-:W1:Y:S02]  /*0b70*/  F2I.FTZ.U32.TRUNC.NTZ R3, R2 ;  /* 0x0000000200037305 */ /* 0x000e64000021f000 */
[----:B-1----:R-:W-:-:S04]  /*0b80*/  IMAD.MOV R0, RZ, RZ, -R3 ;  /* 0x000000ffff007224 */ /* 0x002fc800078e0a03 */
[----:B------:R-:W-:Y:S01]  /*0b90*/  IMAD.MOV.U32 R2, RZ, RZ, R0 ;  /* 0x000000ffff027224 */ /* 0x000fe200078e0000 */
[----:B------:R-:W-:-:S03]  /*0ba0*/  IABS R0, R11 ;  /* 0x0000000b00007213 */ /* 0x000fc60000000000 */
[----:B------:R-:W-:Y:S01]  /*0bb0*/  IMAD R4, R2, R6, RZ ;  /* 0x0000000602047224 */ /* 0x000fe200078e02ff */
[----:B------:R-:W-:Y:S01]  /*0bc0*/  MOV R5, R0 ;  /* 0x0000000000057202 */ /* 0x000fe20000000f00 */
[----:B------:R-:W-:-:S04]  /*0bd0*/  IMAD.MOV.U32 R2, RZ, RZ, RZ ;  /* 0x000000ffff027224 */ /* 0x000fc800078e00ff */
[----:B------:R-:W-:-:S04]  /*0be0*/  IMAD.HI.U32 R0, R3, R4, R2 ;  /* 0x0000000403007227 */ /* 0x000fc800078e0002 */
[----:B------:R-:W-:Y:S02]  /*0bf0*/  IMAD.MOV R2, RZ, RZ, -R8 ;  /* 0x000000ffff027224 */ /* 0x000fe400078e0a08 */
        /* <DEDUP_REMOVED lines=9> */
[----:B------:R-:W-:-:S04]  /*0c90*/  @P2 IADD3 R0, R0, 0x1, RZ ;  /* 0x0000000100002810 */ /* 0x000fc80007ffe0ff */
[----:B------:R-:W-:-:S05]  /*0ca0*/  MOV R4, R0 ;  /* 0x0000000000047202 */ /* 0x000fca0000000f00 */
[----:B------:R-:W-:Y:S01]  /*0cb0*/  @!P1 IMAD.MOV R4, RZ, RZ, -R4 ;  /* 0x000000ffff049224 */ /* 0x000fe200078e0a04 */
[----:B------:R-:W-:-:S05]  /*0cc0*/  @!P0 LOP3.LUT R4, RZ, R9, RZ, 0x33, !PT ;  /* 0x00000009ff048212 */ /* 0x000fca00078e33ff */
[----:B------:R-:W-:-:S05]  /*0cd0*/  IMAD R10, R7, R4, RZ ;  /* 0x00000004070a7224 */ /* 0x000fca00078e02ff */
[----:B------:R-:W-:-:S04]  /*0ce0*/  IADD3 R0, -R10, c[0x0][0x538], RZ ;  /* 0x00014e000a007a10 */ /* 0x000fc80007ffe1ff */
[----:B------:R-:W-:-:S04]  /*0cf0*/  IMNMX R6, R7, R0, PT ;  /* 0x0000000007067217 */ /* 0x000fc80003800200 */
[----:B------:R-:W-:-:S05]  /*0d00*/  IABS R0, R6 ;  /* 0x0000000600007213 */ /* 0x000fca0000000000 */
[----:B------:R-:W-:-:S04]  /*0d10*/  IMAD.MOV.U32 R5, RZ, RZ, R0 ;  /* 0x000000ffff057224 */ /* 0x000fc800078e0000 */
[----:B------:R-:W1:Y:S08]  /*0d20*/  I2F.RP R2, R5 ;  /* 0x0000000500027306 */ /* 0x000e700000209400 */
[----:B-1----:R-:W1:Y:S02]  /*0d30*/  MUFU.RCP R2, R2 ;  /* 0x0000000200027308 */ /* 0x002e640000001000 */
[----:B-1----:R-:W-:-:S06]  /*0d40*/  IADD3 R2, R2, 0xffffffe, RZ ;  /* 0x0ffffffe02027810 */ /* 0x002fcc0007ffe0ff */
[----:B------:R1:W2:Y:S02]  /*0d50*/  F2I.FTZ.U32.TRUNC.NTZ R3, R2 ;  /* 0x0000000200037305 */ /* 0x0002a4000021f000 */
[----:B-1----:R-:W-:Y:S01]  /*0d60*/  IMAD.MOV R2, RZ, RZ, -R4 ;  /* 0x000000ffff027224 */ /* 0x002fe200078e0a04 */
[----:B--2---:R-:W-:-:S03]  /*0d70*/  IADD3 R0, RZ, -R3, RZ ;  /* 0x80000003ff007210 */ /* 0x004fc60007ffe0ff */
[----:B------:R-:W-:Y:S01]  /*0d80*/  IMAD R8, R9, R2, R11 ;  /* 0x0000000209087224 */ /* 0x000fe200078e020b */
[----:B------:R-:W-:Y:S01]  /*0d90*/  IABS R9, R6 ;  /* 0x0000000600097213 */ /* 0x000fe20000000000 */
[----:B------:R-:W-:-:S03]  /*0da0*/  IMAD.MOV.U32 R2, RZ, RZ, R0 ;  /* 0x000000ffff027224 */ /* 0x000fc600078e0000 */
[----:B------:R-:W-:Y:S01]  /*0db0*/  IABS R0, R8 ;  /* 0x0000000800007213 */ /* 0x000fe20000000000 */
[----:B------:R-:W-:Y:S02]  /*0dc0*/  IMAD R7, R2, R5, RZ ;  /* 0x0000000502077224 */ /* 0x000fe400078e02ff */
[----:B------:R-:W-:Y:S02]  /*0dd0*/  IMAD.MOV.U32 R2, RZ, RZ, RZ ;  /* 0x000000ffff027224 */ /* 0x000fe400078e00ff */
[----:B------:R-:W-:Y:S01]  /*0de0*/  IMAD.MOV.U32 R4, RZ, RZ, R0 ;  /* 0x000000ffff047224 */ /* 0x000fe200078e0000 */
[----:B------:R-:W-:Y:S01]  /*0df0*/  IADD3 R0, RZ, -R9, RZ ;  /* 0x80000009ff007210 */ /* 0x000fe20007ffe0ff */
[----:B------:R-:W-:-:S04]  /*0e00*/  IMAD.HI.U32 R3, R3, R7, R2 ;  /* 0x0000000703037227 */ /* 0x000fc800078e0002 */
[----:B------:R-:W-:Y:S02]  /*0e10*/  IMAD.MOV.U32 R2, RZ, RZ, R0 ;  /* 0x000000ffff027224 */ /* 0x000fe400078e0000 */
[----:B------:R-:W-:Y:S01]  /*0e20*/  IMAD.HI.U32 R0, R3, R4, RZ ;  /* 0x0000000403007227 */ /* 0x000fe200078e00ff */
[----:B------:R-:W-:-:S03]  /*0e30*/  IADD3 R3, R10, 0x1000000, R8 ;  /* 0x010000000a037810 */ /* 0x000fc60007ffe008 */
[----:B------:R-:W-:-:S05]  /*0e40*/  IMAD R2, R0, R2, R4 ;  /* 0x0000000200027224 */ /* 0x000fca00078e0204 */
[----:B------:R-:W-:-:S13]  /*0e50*/  ISETP.GT.U32.AND P0, PT, R5, R2, PT ;  /* 0x000000020500720c */ /* 0x000fda0003f04070 */
[----:B------:R-:W-:Y:S01]  /*0e60*/  @!P0 IMAD.IADD R2, R2, 0x1, -R5 ;  /* 0x0000000102028824 */ /* 0x000fe200078e0a05 */
[----:B------:R-:W-:Y:S02]  /*0e70*/  @!P0 IADD3 R0, R0, 0x1, RZ ;  /* 0x0000000100008810 */ /* 0x000fe40007ffe0ff */
[----:B------:R-:W-:Y:S02]  /*0e80*/  ISETP.NE.AND P0, PT, R6, RZ, PT ;  /* 0x000000ff0600720c */ /* 0x000fe40003f05270 */
[----:B------:R-:W-:Y:S02]  /*0e90*/  ISETP.GE.U32.AND P2, PT, R2, R5, PT ;  /* 0x000000050200720c */ /* 0x000fe40003f46070 */
[----:B------:R-:W-:-:S04]  /*0ea0*/  LOP3.LUT R2, R8, R6, RZ, 0x3c, !PT ;  /* 0x0000000608027212 */ /* 0x000fc800078e3cff */
[----:B------:R-:W-:Y:S01]  /*0eb0*/  ISETP.GE.AND P1, PT, R2, RZ, PT ;  /* 0x000000ff0200720c */ /* 0x000fe20003f26270 */
[----:B------:R-:W-:-:S06]  /*0ec0*/  IMAD.MOV R2, RZ, RZ, -R6 ;  /* 0x000000ffff027224 */ /* 0x000fcc00078e0a06 */
[----:B------:R-:W-:-:S06]  /*0ed0*/  @P2 IADD3 R0, R0, 0x1, RZ ;  /* 0x0000000100002810 */ /* 0x000fcc0007ffe0ff */
[----:B------:R-:W-:Y:S02]  /*0ee0*/  @!P1 IADD3 R0, -R0, RZ, RZ ;  /* 0x000000ff00009210 */ /* 0x000fe40007ffe1ff */
[----:B------:R-:W-:-:S05]  /*0ef0*/  @!P0 LOP3.LUT R0, RZ, R6, RZ, 0x33, !PT ;  /* 0x00000006ff008212 */ /* 0x000fca00078e33ff */
[----:B------:R-:W-:Y:S02]  /*0f00*/  IMAD R250, R0, R2, R3 ;  /* 0x0000000200fa7224 */ /* 0x000fe400078e0203 */
.L_x_677:
[----:B------:R-:W-:Y:S05]  /*0f10*/  BSYNC B0 ;  /* 0x0000000000007941 */ /* 0x000fea0003800000 */
.L_x_675:
[----:B------:R-:W-:-:S04]  /*0f20*/  LOP3.LUT R0, RZ, R0, RZ, 0x33, !PT ;  /* 0x00000000ff007212 */ /* 0x000fc800078e33ff */
[----:B------:R-:W-:Y:S01]  /*0f30*/  IADD3 R249, R0, R12, RZ ;  /* 0x0000000c00f97210 */ /* 0x000fe20007ffe0ff */
[----:B------:R-:W-:Y:S05]  /*0f40*/  BRA `(.L_x_678) ;  /* 0x0000004000007947 */ /* 0x000fea0003800000 */
.L_x_666:
[----:B--2---:R-:W-:Y:S01]  /*0f50*/  IMAD.MOV.U32 R249, RZ, RZ, RZ ;  /* 0x000000fffff97224 */ /* 0x004fe200078e00ff */
[----:B------:R-:W-:Y:S01]  /*0f60*/  MOV R250, RZ ;  /* 0x000000ff00fa7202 */ /* 0x000fe20000000f00 */
[----:B------:R-:W-:Y:S01]  /*0f70*/  IMAD.U32 R248, RZ, RZ, UR4 ;  /* 0x00000004fff87e24 */ /* 0x000fe2000f8e00ff */
[----:B------:R-:W-:Y:S02]  /*0f80*/  MOV R251, c[0x0][0x53c] ;  /* 0x00014f0000fb7a02 */ /* 0x000fe40000000f00 */
.L_x_678:
[----:B------:R-:W-:Y:S01]  /*0f90*/  ISETP.NE.AND P0, PT, R13, RZ, PT ;  /* 0x000000ff0d00720c */ /* 0x000fe20003f05270 */
[----:B------:R-:W-:-:S12]  /*0fa0*/  WARPSYNC 0xffffffff ;  /* 0xffffffff00007948 */ /* 0x000fd80003800000 */
[----:B------:R1:W-:Y:S04]  /*0fb0*/  @!P0 STS.128 [0xe100], R248 ;  /* 0x00e100f8ff008388 */ /* 0x0003e80000000c00 */
[----:B------:R-:W-:Y:S06]  /*0fc0*/  BAR.ARV 0x5, 0x100 ;  /* 0x0144000000007b1d */ /* 0x000fec0000002000 */
.L_x_664:
[----:B-12---:R-:W-:-:S13]  /*0fd0*/  ISETP.GE.AND P0, PT, R251, c[0x0][0x53c], PT ;  /* 0x00014f00fb007a0c */ /* 0x006fda0003f06270 */
        /* <DEDUP_REMOVED lines=39> */
[----:B------:R-:W-:Y:S01]  /*1250*/  LOP3.LUT R6, R8, 0x1, RZ, 0xc0, !PT ;  /* 0x0000000108067812 */ /* 0x000fe200078ec0ff */
[----:B------:R-:W-:Y:S01]  /*1260*/  IMAD.IADD R18, R16, 0x1, -R3 ;  /* 0x0000000110127824 */ /* 0x000fe200078e0a03 */
[----:B------:R-:W-:-:S02]  /*1270*/  LOP3.LUT R4, R0, 0x8, R9, 0xf8, !PT ;  /* 0x0000000800047812 */ /* 0x000fc400078ef809 */
[----:B------:R-:W-:Y:S02]  /*1280*/  SHF.R.U32.HI R2, RZ, 0x3, R0 ;  /* 0x00000003ff027819 */ /* 0x000fe40000011600 */
[--C-:B------:R-:W-:Y:S02]  /*1290*/  SHF.R.S32.HI R9, RZ, 0x5, R10.reuse ;  /* 0x00000005ff097819 */ /* 0x100fe4000001140a */
[----:B------:R-:W-:Y:S02]  /*12a0*/  SHF.R.S32.HI R0, RZ, 0x1f, R10 ;  /* 0x0000001fff007819 */ /* 0x000fe4000001140a */
[----:B------:R-:W-:Y:S02]  /*12b0*/  SHF.R.S32.HI R11, RZ, 0x1f, R18 ;  /* 0x0000001fff0b7819 */ /* 0x000fe40000011412 */
[----:B------:R-:W-:Y:S02]  /*12c0*/  LEA.HI R0, R0, R9, RZ, 0x3 ;  /* 0x0000000900007211 */ /* 0x000fe400078f18ff */
[----:B------:R-:W-:Y:S01]  /*12d0*/  LOP3.LUT R3, R15, 0xfffffffc, RZ, 0xc0, !PT ;  /* 0xfffffffc0f037812 */ /* 0x000fe200078ec0ff */
[----:B------:R-:W-:Y:S01]  /*12e0*/  IMAD.MOV.U32 R15, RZ, RZ, 0x20 ;  /* 0x00000020ff0f7424 */ /* 0x000fe200078e00ff */
[----:B------:R-:W-:-:S02]  /*12f0*/  LOP3.LUT R0, R0, 0xffffff8, RZ, 0xc0, !PT ;  /* 0x0ffffff800007812 */ /* 0x000fc400078ec0ff */
[----:B------:R-:W-:Y:S01]  /*1300*/  LEA.HI R11, R11, R18, RZ, 0x2 ;  /* 0x000000120b0b7211 */ /* 0x000fe200078f10ff */
[----:B------:R-:W-:Y:S01]  /*1310*/  IMAD.IADD R3, R16, 0x1, -R3 ;  /* 0x0000000110037824 */ /* 0x000fe200078e0a03 */
[----:B------:R-:W-:Y:S01]  /*1320*/  LOP3.LUT R10, R4, R2, RZ, 0x3c, !PT ;  /* 0x00000002040a7212 */ /* 0x000fe200078e3cff */
[----:B------:R-:W-:Y:S01]  /*1330*/  IMAD.IADD R4, R9, 0x1, -R0 ;  /* 0x0000000109047824 */ /* 0x000fe200078e0a00 */
[----:B------:R-:W-:Y:S01]  /*1340*/  SHF.R.S32.HI R2, RZ, 0x2, R11 ;  /* 0x00000002ff027819 */ /* 0x000fe2000001140b */
[----:B------:R-:W-:Y:S01]  /*1350*/  IMAD.MOV.U32 R16, RZ, RZ, 0x10 ;  /* 0x00000010ff107424 */ /* 0x000fe200078e00ff */
[----:B------:R-:W-:Y:S02]  /*1360*/  ISETP.NE.U32.AND P4, PT, R6, 0x1, PT ;  /* 0x000000010600780c */ /* 0x000fe40003f85070 */
[----:B------:R-:W-:Y:S01]  /*1370*/  LEA.HI R0, R3, R3, RZ, 0x1 ;  /* 0x0000000303007211 */ /* 0x000fe200078f08ff */
[----:B------:R-:W-:Y:S01]  /*1380*/  IMAD R17, R4, 0x10, R2 ;  /* 0x0000001004117824 */ /* 0x000fe200078e0202 */
[----:B------:R-:W-:Y:S01]  /*1390*/  R2P PR, R8, 0x6 ;  /* 0x0000000608007804 */ /* 0x000fe20000000000 */
[C---:B------:R-:W-:Y:S01]  /*13a0*/  IMAD.SHL.U32 R2, R5.reuse, 0x40, RZ ;  /* 0x0000004005027824 */ /* 0x040fe200078e00ff */
[----:B------:R-:W-:Y:S01]  /*13b0*/  LOP3.LUT R6, R0, 0x1ffffffe, RZ, 0xc0, !PT ;  /* 0x1ffffffe00067812 */ /* 0x000fe200078ec0ff */
[----:B------:R-:W-:Y:S01]  /*13c0*/  IMAD.SHL.U32 R4, R8, 0x40, RZ ;  /* 0x0000004008047824 */ /* 0x000fe200078e00ff */
[----:B------:R-:W-:Y:S01]  /*13d0*/  LOP3.LUT P3, RZ, R5, 0x2, RZ, 0xc0, !PT ;  /* 0x0000000205ff7812 */ /* 0x000fe2000786c0ff */
[----:B------:R-:W-:Y:S01]  /*13e0*/  IMAD R0, R13, 0x200, R10 ;  /* 0x000002000d007824 */ /* 0x000fe200078e020a */
[----:B------:R-:W-:Y:S01]  /*13f0*/  LOP3.LUT P0, RZ, R5, 0x4, RZ, 0xc0, !PT ;  /* 0x0000000405ff7812 */ /* 0x000fe2000780c0ff */
[----:B------:R-:W-:Y:S01]  /*1400*/  IMAD.SHL.U32 R5, R13, 0x8, RZ ;  /* 0x000000080d057824 */ /* 0x000fe200078e00ff */
[----:B------:R-:W-:Y:S01]  /*1410*/  LOP3.LUT R2, R2, 0x1c0, RZ, 0xc0, !PT ;  /* 0x000001c002027812 */ /* 0x000fe200078ec0ff */
[----:B------:R-:W-:Y:S01]  /*1420*/  IMAD.IADD R246, R3, 0x1, -R6 ;  /* 0x0000000103f67824 */ /* 0x000fe200078e0a06 */
[----:B------:R-:W-:Y:S01]  /*1430*/  LOP3.LUT R4, R4, 0x1c0, RZ, 0xc0, !PT ;  /* 0x000001c004047812 */ /* 0x000fe200078ec0ff */
[----:B------:R-:W-:Y:S01]  /*1440*/  IMAD.MOV.U32 R8, RZ, RZ, 0x40 ;  /* 0x00000040ff087424 */ /* 0x000fe200078e00ff */
[----:B------:R-:W-:Y:S01]  /*1450*/  LOP3.LUT R12, R12, 0x7ffffe00, R7, 0xf8, !PT ;  /* 0x7ffffe000c0c7812 */ /* 0x000fe200078ef807 */
[----:B------:R-:W-:Y:S01]  /*1460*/  IMAD R7, R9, 0x200, R3 ;  /* 0x0000020009077824 */ /* 0x000fe200078e0203 */
[----:B------:R-:W-:Y:S01]  /*1470*/  LOP3.LUT R6, R2, 0x8, R5, 0xf8, !PT ;  /* 0x0000000802067812 */ /* 0x000fe200078ef805 */
[----:B------:R-:W-:Y:S01]  /*1480*/  IMAD R10, R229, 0x20, R245 ;  /* 0x00000020e50a7824 */ /* 0x000fe200078e02f5 */
[----:B------:R-:W-:Y:S01]  /*1490*/  SHF.R.U32.HI R3, RZ, 0x3, R2 ;  /* 0x00000003ff037819 */ /* 0x000fe20000011602 */
[----:B------:R-:W-:Y:S01]  /*14a0*/  IMAD.SHL.U32 R195, R12, 0x2, RZ ;  /* 0x000000020cc37824 */ /* 0x000fe200078e00ff */
[----:B------:R-:W-:Y:S01]  /*14b0*/  LEA.HI R2, R4, R4, RZ, 0x1d ;  /* 0x0000000404027211 */ /* 0x000fe200078fe8ff */
[----:B------:R-:W-:Y:S01]  /*14c0*/  STL [R1+0x24], R17 ;  /* 0x0000241101007387 */ /* 0x000fe20000100800 */
[----:B------:R-:W-:Y:S01]  /*14d0*/  LOP3.LUT R3, R6, R3, RZ, 0x3c, !PT ;  /* 0x0000000306037212 */ /* 0x000fe200078e3cff */
[----:B------:R-:W-:Y:S01]  /*14e0*/  IMAD.SHL.U32 R6, R14, 0x40, RZ ;  /* 0x000000400e067824 */ /* 0x000fe200078e00ff */
[----:B------:R-:W-:Y:S01]  /*14f0*/  SEL R5, R16, 0xfffffff0, !P3 ;  /* 0xfffffff010057807 */ /* 0x000fe20005800000 */
[----:B------:R-:W-:Y:S01]  /*1500*/  IMAD.U32 R7, R7, 0x2, R2 ;  /* 0x0000000207077824 */ /* 0x000fe200078e0002 */
[----:B------:R-:W-:Y:S01]  /*1510*/  LOP3.LUT R2, R11, 0x7ffffffc, RZ, 0xc0, !PT ;  /* 0x7ffffffc0b027812 */ /* 0x000fe200078ec0ff */
[----:B------:R-:W-:Y:S01]  /*1520*/  IMAD R246, R246, 0x8, R17 ;  /* 0x00000008f6f67824 */ /* 0x000fe200078e0211 */
[----:B------:R-:W-:-:S02]  /*1530*/  SEL R4, R15, 0xffffffe0, !P0 ;  /* 0xffffffe00f047807 */ /* 0x000fc40004000000 */
[----:B------:R-:W-:Y:S01]  /*1540*/  IADD3 R221, R219, 0x40, RZ ;  /* 0x00000040dbdd7810 */ /* 0x000fe20007ffe0ff */
[----:B------:R-:W-:Y:S01]  /*1550*/  IMAD.IADD R2, R18, 0x1, -R2 ;  /* 0x0000000112027824 */ /* 0x000fe200078e0a02 */
[----:B------:R-:W-:Y:S01]  /*1560*/  LOP3.LUT R3, R3, 0x7ffffe00, R6, 0xf8, !PT ;  /* 0x7ffffe0003037812 */ /* 0x000fe200078ef806 */
[----:B------:R-:W-:Y:S01]  /*1570*/  IMAD.IADD R4, R5, 0x1, R4 ;  /* 0x0000000105047824 */ /* 0x000fe200078e0204 */
[----:B------:R-:W-:Y:S01]  /*1580*/  SHF.R.S32.HI R6, RZ, 0x1f, R221 ;  /* 0x0000001fff067819 */ /* 0x000fe200000114dd */
[----:B------:R-:W-:Y:S01]  /*1590*/  IMAD.SHL.U32 R233, R2, 0x2, RZ ;  /* 0x0000000202e97824 */ /* 0x000fe200078e00ff */
[----:B------:R-:W-:Y:S02]  /*15a0*/  LEA R180, R0, 0x8100, 0x1 ;  /* 0x0000810000b47811 */ /* 0x000fe400078e08ff */
[----:B------:R-:W-:Y:S02]  /*15b0*/  SHF.R.S32.HI R5, RZ, 0x1f, R219 ;  /* 0x0000001fff057819 */ /* 0x000fe400000114db */
[----:B------:R-:W-:-:S02]  /*15c0*/  IADD3 R24, R233, 0x10, RZ ;  /* 0x00000010e9187810 */ /* 0x000fc40007ffe0ff */
[C---:B------:R-:W-:Y:S02]  /*15d0*/  IADD3 R23, R233.reuse, 0x18, RZ ;  /* 0x00000018e9177810 */ /* 0x040fe40007ffe0ff */
[C---:B------:R-:W-:Y:S02]  /*15e0*/  IADD3 R22, R233.reuse, 0x20, RZ ;  /* 0x00000020e9167810 */ /* 0x040fe40007ffe0ff */
[C---:B------:R-:W-:Y:S02]  /*15f0*/  IADD3 R21, R233.reuse, 0x28, RZ ;  /* 0x00000028e9157810 */ /* 0x040fe40007ffe0ff */
[C---:B------:R-:W-:Y:S02]  /*1600*/  IADD3 R19, R233.reuse, 0x38, RZ ;  /* 0x00000038e9137810 */ /* 0x040fe40007ffe0ff */
[----:B------:R-:W-:Y:S02]  /*1610*/  IADD3 R18, R233, 0x40, RZ ;  /* 0x00000040e9127810 */ /* 0x000fe40007ffe0ff */
[----:B------:R-:W-:-:S02]  /*1620*/  SEL R6, R8, 0xffffffc0, !P2 ;  /* 0xffffffc008067807 */ /* 0x000fc40005000000 */
[----:B------:R-:W-:Y:S02]  /*1630*/  SEL R0, R8, 0xffffffc0, !P0 ;  /* 0xffffffc008007807 */ /* 0x000fe40004000000 */
[C---:B------:R-:W-:Y:S02]  /*1640*/  IADD3 R16, R233.reuse, 0x50, RZ ;  /* 0x00000050e9107810 */ /* 0x040fe40007ffe0ff */
[----:B------:R-:W-:Y:S02]  /*1650*/  IADD3 R14, R233, 0x58, RZ ;  /* 0x00000058e90e7810 */ /* 0x000fe40007ffe0ff */
[----:B------:R-:W-:Y:S02]  /*1660*/  LEA R10, R7, 0x80, 0x1 ;  /* 0x00000080070a7811 */ /* 0x000fe400078e08ff */
[----:B------:R-:W-:Y:S02]  /*1670*/  SEL R5, R15, 0xffffffe0, !P1 ;  /* 0xffffffe00f057807 */ /* 0x000fe40004800000 */
[----:B------:R-:W-:Y:S01]  /*1680*/  IADD3 R12, R233, 0x68, RZ ;  /* 0x00000068e90c7810 */ /* 0x000fe20007ffe0ff */
[----:B------:R1:W-:Y:S01]  /*1690*/  STL [R1], R10 ;  /* 0x0000000a01007387 */ /* 0x0003e20000100800 */
[----:B------:R-:W-:-:S02]  /*16a0*/  SHF.R.S32.HI R8, RZ, 0x1f, R24 ;  /* 0x0000001fff087819 */ /* 0x000fc40000011418 */
[----:B------:R-:W-:Y:S02]  /*16b0*/  SHF.R.S32.HI R7, RZ, 0x1f, R23 ;  /* 0x0000001fff077819 */ /* 0x000fe40000011417 */
[----:B------:R-:W-:Y:S02]  /*16c0*/  SHF.R.S32.HI R8, RZ, 0x1f, R22 ;  /* 0x0000001fff087819 */ /* 0x000fe40000011416 */
[----:B------:R-:W-:Y:S02]  /*16d0*/  SHF.R.S32.HI R7, RZ, 0x1f, R21 ;  /* 0x0000001fff077819 */ /* 0x000fe40000011415 */
[----:B------:R-:W-:Y:S02]  /*16e0*/  SHF.R.S32.HI R8, RZ, 0x1f, R19 ;  /* 0x0000001fff087819 */ /* 0x000fe40000011413 */
[----:B------:R-:W-:Y:S02]  /*16f0*/  SHF.R.S32.HI R7, RZ, 0x1f, R18 ;  /* 0x0000001fff077819 */ /* 0x000fe40000011412 */
[----:B------:R-:W-:-:S02]  /*1700*/  SHF.R.S32.HI R8, RZ, 0x1f, R16 ;  /* 0x0000001fff087819 */ /* 0x000fc40000011410 */
[----:B------:R-:W-:Y:S02]  /*1710*/  SHF.R.S32.HI R7, RZ, 0x1f, R14 ;  /* 0x0000001fff077819 */ /* 0x000fe4000001140e */
[----:B------:R-:W-:Y:S01]  /*1720*/  SHF.R.S32.HI R8, RZ, 0x1f, R12 ;  /* 0x0000001fff087819 */ /* 0x000fe2000001140c */
[C---:B------:R-:W-:Y:S01]  /*1730*/  IMAD.IADD R8, R10.reuse, 0x1, R5 ;  /* 0x000000010a087824 */ /* 0x040fe200078e0205 */
[C---:B------:R-:W-:Y:S02]  /*1740*/  IADD3 R7, R10.reuse, -0x10, RZ ;  /* 0xfffffff00a077810 */ /* 0x040fe40007ffe0ff */
[----:B------:R-:W-:Y:S02]  /*1750*/  LEA R183, R3, 0x100, 0x1 ;  /* 0x0000010003b77811 */ /* 0x000fe400078e08ff */
[C---:B------:R-:W-:Y:S01]  /*1760*/  @P4 IADD3 R7, R10.reuse, 0x10, RZ ;  /* 0x000000100a074810 */ /* 0x040fe20007ffe0ff */
[----:B------:R2:W-:Y:S01]  /*1770*/  STL [R1+0xc], R8 ;  /* 0x00000c0801007387 */ /* 0x0005e20000100800 */
[----:B------:R-:W-:Y:S01]  /*1780*/  SEL R2, R15, 0xffffffe0, !P3 ;  /* 0xffffffe00f027807 */ /* 0x000fe20005800000 */
[----:B-1----:R-:W-:Y:S01]  /*1790*/  IMAD.IADD R10, R10, 0x1, R6 ;  /* 0x000000010a0a7824 */ /* 0x002fe200078e0206 */
[----:B------:R-:W-:Y:S01]  /*17a0*/  IADD3 R25, R233, 0x8, RZ ;  /* 0x00000008e9197810 */ /* 0x000fe20007ffe0ff */
[----:B------:R-:W-:Y:S01]  /*17b0*/  IMAD R188, R9, 0x800, R183 ;  /* 0x0000080009bc7824 */ /* 0x000fe200078e02b7 */
[--C-:B------:R-:W-:Y:S01]  /*17c0*/  IADD3 R186, R0, R183, R2.reuse ;  /* 0x000000b700ba7210 */ /* 0x100fe20007ffe002 */
[--C-:B------:R-:W-:Y:S01]  /*17d0*/  IMAD.IADD R3, R5, 0x1, R7.reuse ;  /* 0x0000000105037824 */ /* 0x100fe200078e0207 */
[----:B------:R1:W-:Y:S01]  /*17e0*/  STL [R1+0x1c], R10 ;  /* 0x00001c0a01007387 */ /* 0x0003e20000100800 */
[----:B------:R-:W-:Y:S01]  /*17f0*/  IMAD.IADD R5, R6, 0x1, R7 ;  /* 0x0000000106057824 */ /* 0x000fe200078e0207 */
[----:B------:R-:W-:Y:S01]  /*1800*/  IADD3 R20, R233, 0x30, RZ ;  /* 0x00000030e9147810 */ /* 0x000fe20007ffe0ff */
[----:B------:R-:W-:Y:S01]  /*1810*/  IMAD.IADD R185, R183, 0x1, R2 ;  /* 0x00000001b7b97824 */ /* 0x000fe200078e0202 */
[----:B------:R1:W-:Y:S01]  /*1820*/  STL [R1+0x4], R7 ;  /* 0x0000040701007387 */ /* 0x0003e20000100800 */
[----:B------:R-:W-:Y:S01]  /*1830*/  IMAD.IADD R189, R2, 0x1, R188 ;  /* 0x0000000102bd7824 */ /* 0x000fe200078e02bc */
[----:B------:R-:W-:Y:S01]  /*1840*/  IADD3 R11, R233, 0x70, RZ ;  /* 0x00000070e90b7810 */ /* 0x000fe20007ffe0ff */
[----:B------:R-:W-:Y:S01]  /*1850*/  IMAD.IADD R2, R3, 0x1, R6 ;  /* 0x0000000103027824 */ /* 0x000fe200078e0206 */
[C---:B------:R-:W-:Y:S01]  /*1860*/  IADD3 R17, R233.reuse, 0x48, RZ ;  /* 0x00000048e9117810 */ /* 0x040fe20007ffe0ff */
[----:B------:R-:W-:Y:S01]  /*1870*/  IMAD R187, R4, 0x2, R183 ;  /* 0x0000000204bb7824 */ /* 0x000fe200078e02b7 */
[----:B------:R-:W-:Y:S01]  /*1880*/  IADD3 R13, R233, 0x60, RZ ;  /* 0x00000060e90d7810 */ /* 0x000fe20007ffe0ff */
[----:B------:R-:W-:Y:S01]  /*1890*/  IMAD.IADD R184, R183, 0x1, R0 ;  /* 0x00000001b7b87824 */ /* 0x000fe200078e0200 */
[----:B------:R-:W-:Y:S01]  /*18a0*/  IADD3 R252, R233, 0x78, RZ ;  /* 0x00000078e9fc7810 */ /* 0x000fe20007ffe0ff */
[C---:B------:R-:W-:Y:S01]  /*18b0*/  IMAD.IADD R191, R0.reuse, 0x1, R188 ;  /* 0x0000000100bf7824 */ /* 0x040fe200078e02bc */
[----:B------:R-:W-:Y:S01]  /*18c0*/  SHF.R.S32.HI R15, RZ, 0x1f, R25 ;  /* 0x0000001fff0f7819 */ /* 0x000fe20000011419 */
[----:B------:R-:W-:Y:S01]  /*18d0*/  IMAD.IADD R190, R0, 0x1, R189 ;  /* 0x0000000100be7824 */ /* 0x000fe200078e02bd */
[----:B------:R-:W-:Y:S01]  /*18e0*/  SHF.R.S32.HI R15, RZ, 0x1f, R20 ;  /* 0x0000001fff0f7819 */ /* 0x000fe20000011414 */
[----:B--2---:R-:W-:Y:S01]  /*18f0*/  IMAD.IADD R8, R8, 0x1, R6 ;  /* 0x0000000108087824 */ /* 0x004fe200078e0206 */
[----:B------:R-:W-:-:S02]  /*1900*/  SHF.R.S32.HI R12, RZ, 0x1f, R11 ;  /* 0x0000001fff0c7819 */ /* 0x000fc4000001140b */
[----:B------:R-:W-:Y:S02]  /*1910*/  SHF.R.S32.HI R15, RZ, 0x1f, R17 ;  /* 0x0000001fff0f7819 */ /* 0x000fe40000011411 */
[----:B------:R1:W-:Y:S01]  /*1920*/  STL [R1+0x18], R8 ;  /* 0x0000180801007387 */ /* 0x0003e20000100800 */
[----:B------:R-:W-:Y:S02]  /*1930*/  SHF.R.S32.HI R13, RZ, 0x1f, R13 ;  /* 0x0000001fff0d7819 */ /* 0x000fe4000001140d */
[----:B------:R-:W-:Y:S01]  /*1940*/  SHF.R.S32.HI R11, RZ, 0x1f, R252 ;  /* 0x0000001fff0b7819 */ /* 0x000fe200000114fc */
[----:B------:R1:W-:Y:S04]  /*1950*/  STL [R1+0x14], R5 ;  /* 0x0000140501007387 */ /* 0x0003e80000100800 */
[----:B------:R1:W-:Y:S04]  /*1960*/  STL [R1+0x8], R3 ;  /* 0x0000080301007387 */ /* 0x0003e80000100800 */
[----:B------:R1:W-:Y:S02]  /*1970*/  STL [R1+0x10], R2 ;  /* 0x0000100201007387 */ /* 0x0003e40000100800 */
.L_x_832:
[----:B------:R-:W-:Y:S01]  /*1980*/  ISETP.NE.U32.AND P0, PT, RZ, c[0x0][0x370], PT ;  /* 0x0000dc00ff007a0c */ /* 0x000fe20003f05070 */
[----:B------:R-:W-:Y:S01]  /*1990*/  IMAD.MOV.U32 R13, RZ, RZ, 0x4 ;  /* 0x00000004ff0d7424 */ /* 0x000fe200078e00ff */
[----:B------:R-:W-:Y:S01]  /*19a0*/  ISETP.NE.U32.AND P2, PT, RZ, c[0x0][0x360], PT ;  /* 0x0000d800ff007a0c */ /* 0x000fe20003f45070 */
[----:B------:R-:W-:Y:S01]  /*19b0*/  IMAD.MOV.U32 R234, RZ, RZ, RZ ;  /* 0x000000ffffea7224 */ /* 0x000fe200078e00ff */
[----:B------:R-:W-:Y:S01]  /*19c0*/  ISETP.NE.AND.EX P1, PT, RZ, c[0x0][0x374], PT, P0 ;  /* 0x0000dd00ff007a0c */ /* 0x000fe20003f25300 */
[----:B------:R-:W-:Y:S01]  /*19d0*/  IMAD.MOV.U32 R12, RZ, RZ, RZ ;  /* 0x000000ffff0c7224 */ /* 0x000fe200078e00ff */
[----:B------:R-:W-:Y:S01]  /*19e0*/  ISETP.NE.AND.EX P0, PT, RZ, c[0x0][0x364], PT, P2 ;  /* 0x0000d900ff007a0c */ /* 0x000fe20003f05320 */
[----:B-1----:R-:W-:Y:S01]  /*19f0*/  IMAD.WIDE R2, R251, R13, c[0x0][0x348] ;  /* 0x0000d200fb027625 */ /* 0x002fe200078e020d */
[----:B------:R-:W-:-:S04]  /*1a00*/  ISETP.NE.U32.AND P3, PT, RZ, c[0x0][0x348], PT ;  /* 0x0000d200ff007a0c */ /* 0x000fc80003f65070 */
[----:B------:R-:W-:-:S05]  /*1a10*/  ISETP.NE.AND.EX P3, PT, RZ, c[0x0][0x34c], PT, P3 ;  /* 0x0000d300ff007a0c */ /* 0x000fca0003f65330 */
[----:B------:R-:W-:-:S04]  /*1a20*/  @P1 IMAD.WIDE R6, R251, R13, c[0x0][0x370] ;  /* 0x0000dc00fb061625 */ /* 0x000fc800078e020d */
[----:B------:R-:W-:Y:S01]  /*1a30*/  @P0 IMAD.WIDE R4, R251, R13, c[0x0][0x360] ;  /* 0x0000d800fb040625 */ /* 0x000fe200078e020d */
[----:B------:R1:W5:Y:S04]  /*1a40*/  @P1 LDG.E R234, [R6.64] ;  /* 0x0000000606ea1981 */ /* 0x000368000c1e1900 */
        /* <DEDUP_REMOVED lines=9> */
.L_x_679:
[----:B------:R-:W-:-:S04]  /*1ae0*/  ISETP.NE.U32.AND P0, PT, RZ, c[0x0][0x368], PT ;  /* 0x0000da00ff007a0c */ /* 0x000fc80003f05070 */
[----:B------:R-:W-:-:S13]  /*1af0*/  ISETP.NE.AND.EX P0, PT, RZ, c[0x0][0x36c], PT, P0 ;  /* 0x0000db00ff007a0c */ /* 0x000fda0003f05300 */
[----:B------:R-:W-:Y:S05]  /*1b00*/  @!P0 BRA `(.L_x_680) ;  /* 0x0000003000008947 */ /* 0x000fea0003800000 */
[----:B-1----:R-:W-:-:S05]  /*1b10*/  IMAD.WIDE R2, R251, R13, c[0x0][0x368] ;  /* 0x0000da00fb027625 */ /* 0x002fca00078e020d */
[----:B------:R1:W5:Y:S01]  /*1b20*/  LDG.E R0, [R2.64] ;  /* 0x0000000602007981 */ /* 0x000362000c1e1900 */
[----:B------:R-:W-:Y:S05]  /*1b30*/  BRA `(.L_x_681) ;  /* 0x0000008000007947 */ /* 0x000fea0003800000 */
.L_x_680:
[----:B------:R-:W-:Y:S01]  /*1b40*/  ISETP.NE.U32.AND P0, PT, RZ, c[0x0][0x350], PT ;  /* 0x0000d400ff007a0c */ /* 0x000fe20003f05070 */
[----:B------:R-:W-:-:S03]  /*1b50*/  IMAD.U32 R0, RZ, RZ, UR5 ;  /* 0x00000005ff007e24 */ /* 0x000fc6000f8e00ff */
[----:B------:R-:W-:-:S13]  /*1b60*/  ISETP.NE.AND.EX P0, PT, RZ, c[0x0][0x354], PT, P0 ;  /* 0x0000d500ff007a0c */ /* 0x000fda0003f05300 */
[----:B------:R-:W-:Y:S05]  /*1b70*/  @!P0 BRA `(.L_x_681) ;  /* 0x0000004000008947 */ /* 0x000fea0003800000 */
[----:B-1----:R-:W-:-:S05]  /*1b80*/  IMAD.WIDE R2, R251, R13, c[0x0][0x350] ;  /* 0x0000d400fb027625 */ /* 0x002fca00078e020d */
[----:B------:R-:W2:Y:S04]  /*1b90*/  LDG.E R4, [R2.64] ;  /* 0x0000000602047981 */ /* 0x000ea8000c1e1900 */
[----:B------:R-:W2:Y:S02]  /*1ba0*/  LDG.E R0, [R2.64+0x4] ;  /* 0x0000040602007981 */ /* 0x000ea4000c1e1900 */
[----:B--2---:R-:W-:Y:S02]  /*1bb0*/  IADD3 R0, -R4, R0, RZ ;  /* 0x0000000004007210 */ /* 0x004fe40007ffe1ff */
.L_x_681:
[----:B-1----:R-:W-:Y:S01]  /*1bc0*/  IMAD.MOV.U32 R2, RZ, RZ, c[0x0][0x2c4] ;  /* 0x0000b100ff027624 */ /* 0x002fe200078e00ff */
[----:B------:R-:W-:Y:S01]  /*1bd0*/  LOP3.LUT R192, R192, 0xffefffff, RZ, 0xc0, !PT ;  /* 0xffefffffc0c07812 */ /* 0x000fe200078ec0ff */
[----:B------:R-:W-:Y:S02]  /*1be0*/  IMAD.SHL.U32 R244, R249, 0x80, RZ ;  /* 0x00000080f9f47824 */ /* 0x000fe400078e00ff */
[----:B------:R-:W-:Y:S01]  /*1bf0*/  IMAD.MOV.U32 R6, RZ, RZ, c[0x0][0x32c] ;  /* 0x0000cb00ff067624 */ /* 0x000fe200078e00ff */
[----:B------:R-:W-:Y:S01]  /*1c00*/  ISETP.NE.AND P4, PT, R2, 0x1, PT ;  /* 0x000000010200780c */ /* 0x000fe20003f85270 */
[----:B-----5:R-:W-:Y:S01]  /*1c10*/  IMAD.IADD R232, R0, 0x1, -R234 ;  /* 0x0000000100e87824 */ /* 0x020fe200078e0aea */
[----:B------:R-:W-:-:S02]  /*1c20*/  IADD3 R2, R244, 0x7f, RZ ;  /* 0x0000007ff4027810 */ /* 0x000fc40007ffe0ff */
[----:B------:R-:W-:-:S03]  /*1c30*/  ISETP.GE.AND P1, PT, R6, 0x1, PT ;  /* 0x000000010600780c */ /* 0x000fc60003f26270 */
[----:B------:R-:W-:-:S06]  /*1c40*/  IMAD.MOV.U32 R0, RZ, RZ, R2 ;  /* 0x000000ffff007224 */ /* 0x000fcc00078e0002 */
[----:B------:R-:W-:Y:S01]  /*1c50*/  @P4 IMAD.HI.U32 R3, R2, c[0x0][0x2c8], RZ ;  /* 0x0000b20002034a27 */ /* 0x000fe200078e00ff */
[----:B------:R-:W-:Y:S02]  /*1c60*/  IADD3 R2, R232, 0x1, -R231 ;  /* 0x00000001e8027810 */ /* 0x000fe40007ffe8e7 */
[----:B------:R-:W-:Y:S02]  /*1c70*/  @P4 LOP3.LUT R192, R192, 0x100000, RZ, 0xfc, !PT ;  /* 0x00100000c0c04812 */ /* 0x000fe400078efcff */
[----:B------:R-:W-:Y:S02]  /*1c80*/  @P4 SHF.R.U32.HI R0, RZ, c[0x0][0x2cc], R3 ;  /* 0x0000b300ff004a19 */ /* 0x000fe40000011603 */
[----:B------:R-:W-:-:S03]  /*1c90*/  LOP3.LUT R192, R192, 0xffdfffff, RZ, 0xc0, !PT ;  /* 0xffdfffffc0c07812 */ /* 0x000fc600078ec0ff */
[----:B------:R-:W-:Y:S01]  /*1ca0*/  IMAD.IADD R0, R2, 0x1, R0 ;  /* 0x0000000102007824 */ /* 0x000fe200078e0200 */
[----:B------:R-:W-:-:S04]  /*1cb0*/  @P1 LOP3.LUT R192, R192, 0x200000, RZ, 0xfc, !PT ;  /* 0x00200000c0c01812 */ /* 0x000fc800078efcff */
[----:B------:R-:W-:Y:S01]  /*1cc0*/  IADD3 R3, R0, c[0x0][0x328], RZ ;  /* 0x0000ca0000037a10 */ /* 0x000fe20007ffe0ff */
[----:B------:R-:W-:Y:S05]  /*1cd0*/  @!P1 BRA `(.L_x_682) ;  /* 0x0000010000009947 */ /* 0x000fea0003800000 */
[C---:B------:R-:W-:Y:S01]  /*1ce0*/  ISETP.GT.AND P0, PT, R0.reuse, RZ, PT ;  /* 0x000000ff0000720c */ /* 0x040fe20003f04270 */
[----:B------:R-:W-:Y:S01]  /*1cf0*/  BSSY B0, `(.L_x_683) ;  /* 0x000000c000007945 */ /* 0x000fe20003800000 */
[----:B------:R-:W-:-:S11]  /*1d00*/  IADD3 R2, R0, -0x1, RZ ;  /* 0xffffffff00027810 */ /* 0x000fd60007ffe0ff */
[----:B------:R-:W-:Y:S05]  /*1d10*/  @P0 BRA `(.L_x_684) ;  /* 0x0000006000000947 */ /* 0x000fea0003800000 */
[----:B------:R-:W-:Y:S01]  /*1d20*/  ISETP.NE.AND P0, PT, R6, 0x1, PT ;  /* 0x000000010600780c */ /* 0x000fe20003f05270 */
[----:B------:R-:W-:-:S12]  /*1d30*/  IMAD.MOV R0, RZ, RZ, -R0 ;  /* 0x000000ffff007224 */ /* 0x000fd800078e0a00 */
[----:B------:R-:W-:-:S05]  /*1d40*/  @P0 IMAD.HI.U32 R2, R0, c[0x0][0x330], RZ ;  /* 0x0000cc0000020a27 */ /* 0x000fca00078e00ff */
[----:B------:R-:W-:-:S04]  /*1d50*/  @P0 SHF.R.U32.HI R0, RZ, c[0x0][0x334], R2 ;  /* 0x0000cd00ff000a19 */ /* 0x000fc80000011602 */
[----:B------:R-:W-:Y:S01]  /*1d60*/  LOP3.LUT R2, RZ, R0, RZ, 0x33, !PT ;  /* 0x00000000ff027212 */ /* 0x000fe200078e33ff */
[----:B------:R-:W-:Y:S05]  /*1d70*/  BRA `(.L_x_685) ;  /* 0x0000003000007947 */ /* 0x000fea0003800000 */
.L_x_684:
[----:B------:R-:W-:-:S13]  /*1d80*/  ISETP.NE.AND P0, PT, R6, 0x1, PT ;  /* 0x000000010600780c */ /* 0x000fda0003f05270 */
[----:B------:R-:W-:-:S05]  /*1d90*/  @P0 IMAD.HI.U32 R0, R2, c[0x0][0x330], RZ ;  /* 0x0000cc0002000a27 */ /* 0x000fca00078e00ff */
[----:B------:R-:W-:Y:S02]  /*1da0*/  @P0 SHF.R.U32.HI R2, RZ, c[0x0][0x334], R0 ;  /* 0x0000cd00ff020a19 */ /* 0x000fe40000011600 */
.L_x_685:
[----:B------:R-:W-:Y:S05]  /*1db0*/  BSYNC B0 ;  /* 0x0000000000007941 */ /* 0x000fea0003800000 */
.L_x_683:
[----:B------:R-:W-:-:S05]  /*1dc0*/  IMAD R2, R2, R6, c[0x0][0x32c] ;  /* 0x0000cb0002027624 */ /* 0x000fca00078e0206 */
[----:B------:R-:W-:-:S04]  /*1dd0*/  IMNMX R3, R3, R2, PT ;  /* 0x0000000203037217 */ /* 0x000fc80003800200 */
.L_x_682:
[----:B------:R-:W-:Y:S01]  /*1de0*/  IADD3 R3, R3, 0x5f, RZ ;  /* 0x0000005f03037810 */ /* 0x000fe20007ffe0ff */
[----:B------:R-:W-:Y:S01]  /*1df0*/  @P4 IMAD.HI.U32 R4, R244, c[0x0][0x2c8], RZ ;  /* 0x0000b200f4044a27 */ /* 0x000fe200078e00ff */
[----:B------:R-:W-:-:S03]  /*1e00*/  IADD3 R2, R232, 0x5f, RZ ;  /* 0x0000005fe8027810 */ /* 0x000fc60007ffe0ff */
[----:B------:R-:W-:-:S04]  /*1e10*/  IMAD.HI R5, R3, 0x2aaaaaab, RZ ;  /* 0x2aaaaaab03057827 */ /* 0x000fc800078e02ff */
[----:B------:R-:W-:-:S04]  /*1e20*/  IMAD.HI R2, R2, 0x2aaaaaab, RZ ;  /* 0x2aaaaaab02027827 */ /* 0x000fc800078e02ff */
[----:B------:R-:W-:Y:S01]  /*1e30*/  IMAD.MOV.U32 R0, RZ, RZ, R244 ;  /* 0x000000ffff007224 */ /* 0x000fe200078e00f4 */
[----:B------:R-:W-:Y:S01]  /*1e40*/  @P4 SHF.R.U32.HI R0, RZ, c[0x0][0x2cc], R4 ;  /* 0x0000b300ff004a19 */ /* 0x000fe20000011604 */
[----:B------:R-:W-:Y:S01]  /*1e50*/  IMAD.IADD R224, R232, 0x1, -R231 ;  /* 0x00000001e8e07824 */ /* 0x000fe200078e0ae7 */
[----:B------:R-:W-:Y:S02]  /*1e60*/  SHF.R.U32.HI R4, RZ, 0x1f, R5 ;  /* 0x0000001fff047819 */ /* 0x000fe40000011605 */
[----:B------:R-:W-:Y:S01]  /*1e70*/  SHF.R.U32.HI R3, RZ, 0x1f, R2 ;  /* 0x0000001fff037819 */ /* 0x000fe20000011602 */
[----:B------:R-:W-:Y:S01]  /*1e80*/  IMAD.IADD R0, R224, 0x1, R0 ;  /* 0x00000001e0007824 */ /* 0x000fe200078e0200 */
[----:B------:R-:W-:Y:S02]  /*1e90*/  LEA.HI.SX32 R4, R5, R4, 0x1c ;  /* 0x0000000405047211 */ /* 0x000fe400078fe2ff */
[----:B------:R-:W-:Y:S02]  /*1ea0*/  LEA.HI.SX32 R3, R2, R3, 0x1c ;  /* 0x0000000302037211 */ /* 0x000fe400078fe2ff */
[----:B------:R-:W-:-:S02]  /*1eb0*/  IADD3 R2, R0, -c[0x0][0x324], RZ ;  /* 0x8000c90000027a10 */ /* 0x000fc40007ffe0ff */
[----:B------:R-:W-:Y:S01]  /*1ec0*/  IMNMX R11, R3, R4, PT ;  /* 0x00000004030b7217 */ /* 0x000fe20003800200 */
[----:B------:R-:W-:Y:S05]  /*1ed0*/  @!P1 BRA `(.L_x_686) ;  /* 0x000000f000009947 */ /* 0x000fea0003800000 */
[----:B------:R-:W-:Y:S01]  /*1ee0*/  ISETP.GT.AND P0, PT, R0, -0x1, PT ;  /* 0xffffffff0000780c */ /* 0x000fe20003f04270 */
[----:B------:R-:W-:-:S12]  /*1ef0*/  BSSY B0, `(.L_x_687) ;  /* 0x000000b000007945 */ /* 0x000fd80003800000 */
[----:B------:R-:W-:Y:S05]  /*1f00*/  @P0 BRA `(.L_x_688) ;  /* 0x0000006000000947 */ /* 0x000fea0003800000 */
[----:B------:R-:W-:Y:S02]  /*1f10*/  ISETP.NE.AND P0, PT, R6, 0x1, PT ;  /* 0x000000010600780c */ /* 0x000fe40003f05270 */
[----:B------:R-:W-:-:S11]  /*1f20*/  LOP3.LUT R0, RZ, R0, RZ, 0x33, !PT ;  /* 0x00000000ff007212 */ /* 0x000fd600078e33ff */
[----:B------:R-:W-:-:S05]  /*1f30*/  @P0 IMAD.HI.U32 R3, R0, c[0x0][0x330], RZ ;  /* 0x0000cc0000030a27 */ /* 0x000fca00078e00ff */
[----:B------:R-:W-:-:S04]  /*1f40*/  @P0 SHF.R.U32.HI R0, RZ, c[0x0][0x334], R3 ;  /* 0x0000cd00ff000a19 */ /* 0x000fc80000011603 */
[----:B------:R-:W-:Y:S01]  /*1f50*/  LOP3.LUT R0, RZ, R0, RZ, 0x33, !PT ;  /* 0x00000000ff007212 */ /* 0x000fe200078e33ff */
[----:B------:R-:W-:Y:S05]  /*1f60*/  BRA `(.L_x_689) ;  /* 0x0000003000007947 */ /* 0x000fea0003800000 */
.L_x_688:
[----:B------:R-:W-:-:S13]  /*1f70*/  ISETP.NE.AND P0, PT, R6, 0x1, PT ;  /* 0x000000010600780c */ /* 0x000fda0003f05270 */
[----:B------:R-:W-:-:S05]  /*1f80*/  @P0 IMAD.HI.U32 R3, R0, c[0x0][0x330], RZ ;  /* 0x0000cc0000030a27 */ /* 0x000fca00078e00ff */
[----:B------:R-:W-:Y:S02]  /*1f90*/  @P0 SHF.R.U32.HI R0, RZ, c[0x0][0x334], R3 ;  /* 0x0000cd00ff000a19 */ /* 0x000fe40000011603 */
.L_x_689:
[----:B------:R-:W-:Y:S05]  /*1fa0*/  BSYNC B0 ;  /* 0x0000000000007941 */ /* 0x000fea0003800000 */
.L_x_687:
[----:B------:R-:W-:-:S05]  /*1fb0*/  IMAD R0, R0, c[0x0][0x32c], RZ ;  /* 0x0000cb0000007a24 */ /* 0x000fca00078e02ff */
[----:B------:R-:W-:-:S05]  /*1fc0*/  IMNMX R2, R2, R0, !PT ;  /* 0x0000000002027217 */ /* 0x000fca0007800200 */
.L_x_686:
[----:B------:R-:W-:Y:S01]  /*1fd0*/  IMAD.HI R2, R2, 0x2aaaaaab, RZ ;  /* 0x2aaaaaab02027827 */ /* 0x000fe200078e02ff */
[----:B------:R-:W-:Y:S01]  /*1fe0*/  LOP3.LUT R3, R250, 0xff0000, RZ, 0xc0, !PT ;  /* 0x00ff0000fa037812 */ /* 0x000fe200078ec0ff */
[----:B------:R-:W-:Y:S03]  /*1ff0*/  BSSY B0, `(.L_x_690) ;  /* 0x000002b000007945 */ /* 0x000fe60003800000 */
[----:B------:R-:W-:-:S04]  /*2000*/  SHF.R.U32.HI R0, RZ, 0x1f, R2 ;  /* 0x0000001fff007819 */ /* 0x000fc80000011602 */
[----:B------:R-:W-:Y:S02]  /*2010*/  LEA.HI.SX32 R2, R2, R0, 0x1c ;  /* 0x0000000002027211 */ /* 0x000fe400078fe2ff */
[----:B------:R-:W-:Y:S02]  /*2020*/  LOP3.LUT R0, R250, 0xff000000, RZ, 0xc0, !PT ;  /* 0xff000000fa007812 */ /* 0x000fe400078ec0ff */
[----:B------:R-:W-:Y:S01]  /*2030*/  IMNMX R6, RZ, R2, !PT ;  /* 0x00000002ff067217 */ /* 0x000fe20007800200 */
[----:B------:R-:W-:Y:S01]  /*2040*/  IMAD.MOV.U32 R2, RZ, RZ, RZ ;  /* 0x000000ffff027224 */ /* 0x000fe200078e00ff */
[----:B------:R-:W-:Y:S02]  /*2050*/  SHF.R.U32.HI R0, RZ, 0x8, R0 ;  /* 0x00000008ff007819 */ /* 0x000fe40000011600 */
[----:B------:R-:W-:Y:S02]  /*2060*/  ISETP.GT.AND P0, PT, R11, R6, PT ;  /* 0x000000060b00720c */ /* 0x000fe40003f04270 */
[----:B------:R-:W-:-:S04]  /*2070*/  LEA.HI R0, R3, R0, RZ, 0x10 ;  /* 0x0000000003007211 */ /* 0x000fc800078f80ff */
[----:B------:R-:W-:Y:S02]  /*2080*/  LOP3.LUT R249, R0, 0xff, RZ, 0xc0, !PT ;  /* 0x000000ff00f97812 */ /* 0x000fe400078ec0ff */
[----:B------:R-:W-:-:S05]  /*2090*/  SHF.R.U32.HI R247, RZ, 0x10, R0 ;  /* 0x00000010fff77819 */ /* 0x000fca0000011600 */
[----:B------:R-:W-:Y:S05]  /*20a0*/  @!P0 BRA `(.L_x_691) ;  /* 0x000001f000008947 */ /* 0x000fea0003800000 */
[----:B------:R-:W-:-:S04]  /*20b0*/  ISETP.NE.AND P0, PT, R247, RZ, PT ;  /* 0x000000fff700720c */ /* 0x000fc80003f05270 */
[----:B------:R-:W-:-:S04]  /*20c0*/  SEL R0, R247, c[0x0][0x338], P0 ;  /* 0x0000ce00f7007a07 */ /* 0x000fc80000000000 */
[----:B------:R-:W-:Y:S02]  /*20d0*/  IABS R3, R0 ;  /* 0x0000000000037213 */ /* 0x000fe40000000000 */
[----:B------:R-:W-:Y:S02]  /*20e0*/  IADD3 R7, R0, -0x1, R11 ;  /* 0xffffffff00077810 */ /* 0x000fe40007ffe00b */
[----:B------:R-:W1:Y:S03]  /*20f0*/  I2F.RP R2, R3 ;  /* 0x0000000300027306 */ /* 0x000e660000209400 */
[----:B------:R-:W-:-:S05]  /*2100*/  IMAD.IADD R7, R7, 0x1, -R6 ;  /* 0x0000000107077824 */ /* 0x000fca00078e0a06 */
[----:B------:R-:W-:Y:S01]  /*2110*/  IABS R10, R7 ;  /* 0x00000007000a7213 */ /* 0x000fe20000000000 */
[----:B-1----:R-:W1:Y:S02]  /*2120*/  MUFU.RCP R2, R2 ;  /* 0x0000000200027308 */ /* 0x002e640000001000 */
        /* <DEDUP_REMOVED lines=23> */
.L_x_691:
[----:B------:R-:W-:Y:S05]  /*22a0*/  BSYNC B0 ;  /* 0x0000000000007941 */ /* 0x000fea0003800000 */
.L_x_690:
[----:B------:R-:W-:Y:S01]  /*22b0*/  IMAD R230, R249, R2, R6 ;  /* 0x00000002f9e67224 */ /* 0x000fe200078e0206 */
        /* <DEDUP_REMOVED lines=40> */
[----:B------:R-:W-:-:S05]  /*2540*/  @P0 IMAD.WIDE R2, R251, R13, c[0x0][0x340] ;  /* 0x0000d000fb020625 */ /* 0x000fca00078e020d */
[----:B------:R1:W5:Y:S01]  /*2550*/  @P0 LDG.E R9, [R2.64] ;  /* 0x0000000602090981 */ /* 0x000362000c1e1900 */
[----:B------:R-:W-:Y:S01]  /*2560*/  SHF.R.S32.HI R0, RZ, 0x1f, R12 ;  /* 0x0000001fff007819 */ /* 0x000fe2000001140c */
[----:B------:R-:W-:Y:S01]  /*2570*/  WARPSYNC 0xffffffff ;  /* 0xffffffff00007948 */ /* 0x000fe20003800000 */
[----:B------:R-:W-:Y:S02]  /*2580*/  SHF.R.S32.HI R4, RZ, 0x1f, R251 ;  /* 0x0000001fff047819 */ /* 0x000fe400000114fb */
[----:B------:R-:W-:Y:S01]  /*2590*/  LOP3.LUT R19, R250, 0xffff, RZ, 0xc0, !PT ;  /* 0x0000fffffa137812 */ /* 0x000fe200078ec0ff */
[----:B------:R-:W-:Y:S01]  /*25a0*/  IMAD R0, R0, c[0x0][0x178], RZ ;  /* 0x00005e0000007a24 */ /* 0x000fe200078e02ff */
[----:B------:R-:W-:Y:S02]  /*25b0*/  SEL R5, R251, RZ, !P3 ;  /* 0x000000fffb057207 */ /* 0x000fe40005800000 */
[----:B------:R-:W-:Y:S01]  /*25c0*/  IADD3 R142, R199, -0x1, RZ ;  /* 0xffffffffc78e7810 */ /* 0x000fe20007ffe0ff */
[----:B------:R-:W-:Y:S01]  /*25d0*/  IMAD R0, R12, c[0x0][0x17c], R0 ;  /* 0x00005f000c007a24 */ /* 0x000fe200078e0200 */
[----:B------:R-:W-:Y:S01]  /*25e0*/  SEL R6, R4, RZ, !P3 ;  /* 0x000000ff04067207 */ /* 0x000fe20005800000 */
[----:B-1----:R-:W-:-:S04]  /*25f0*/  IMAD.WIDE.U32 R2, R12, c[0x0][0x178], RZ ;  /* 0x00005e000c027a25 */ /* 0x002fc800078e00ff */
[----:B------:R-:W-:Y:S02]  /*2600*/  IMAD.IADD R0, R3, 0x1, R0 ;  /* 0x0000000103007824 */ /* 0x000fe400078e0200 */
[----:B------:R-:W-:Y:S02]  /*2610*/  @!P0 IMAD.MOV.U32 R9, RZ, RZ, R251 ;  /* 0x000000ffff098224 */ /* 0x000fe400078e00fb */
[----:B------:R-:W-:Y:S01]  /*2620*/  IMAD R145, R229, 0x20, R245 ;  /* 0x00000020e5917824 */ /* 0x000fe200078e02f5 */
[----:B------:R-:W-:Y:S01]  /*2630*/  MOV R18, 0x60 ;  /* 0x0000006000127802 */ /* 0x000fe20000000f00 */
[----:B------:R-:W-:Y:S01]  /*2640*/  IMAD.MOV.U32 R3, RZ, RZ, R0 ;  /* 0x000000ffff037224 */ /* 0x000fe200078e0000 */
[----:B------:R-:W-:Y:S01]  /*2650*/  SHF.R.S32.HI R21, RZ, 0x1f, R219 ;  /* 0x0000001fff157819 */ /* 0x000fe200000114db */
[----:B------:R-:W-:Y:S01]  /*2660*/  IMAD.IADD R4, R145, 0x1, R244 ;  /* 0x0000000191047824 */ /* 0x000fe200078e02f4 */
[----:B------:R-:W-:Y:S01]  /*2670*/  SHF.R.S32.HI R20, RZ, 0x1f, R221 ;  /* 0x0000001fff147819 */ /* 0x000fe200000114dd */
[----:B------:R-:W-:Y:S01]  /*2680*/  IMAD.WIDE.U32 R2, R19, c[0x0][0x1b8], R2 ;  /* 0x00006e0013027a25 */ /* 0x000fe200078e0002 */
[----:B------:R-:W-:Y:S01]  /*2690*/  BAR.SYNC.DEFER_BLOCKING 0x0 ;  /* 0x0000000000007b1d */ /* 0x000fe20000010000 */
[----:B------:R-:W-:-:S02]  /*26a0*/  MOV R204, RZ ;  /* 0x000000ff00cc7202 */ /* 0x000fc40000000f00 */
[----:B------:R-:W-:Y:S01]  /*26b0*/  @P4 IMAD.HI.U32 R7, R4, c[0x0][0x2c8], RZ ;  /* 0x0000b20004074a27 */ /* 0x000fe200078e00ff */
[----:B------:R-:W-:Y:S02]  /*26c0*/  MOV R0, R4 ;  /* 0x0000000400007202 */ /* 0x000fe40000000f00 */
[----:B------:R-:W-:Y:S01]  /*26d0*/  LOP3.LUT R192, R192, 0xfff7ffff, RZ, 0xc0, !PT ;  /* 0xfff7ffffc0c07812 */ /* 0x000fe200078ec0ff */
[----:B------:R-:W-:Y:S01]  /*26e0*/  IMAD R6, R6, c[0x0][0x1c0], RZ ;  /* 0x0000700006067a24 */ /* 0x000fe200078e02ff */
[----:B------:R-:W-:Y:S01]  /*26f0*/  @P4 SHF.R.U32.HI R0, RZ, c[0x0][0x2cc], R7 ;  /* 0x0000b300ff004a19 */ /* 0x000fe20000011607 */
[----:B------:R-:W-:Y:S02]  /*2700*/  IMAD R3, R19, c[0x0][0x1bc], R3 ;  /* 0x00006f0013037a24 */ /* 0x000fe400078e0203 */
[----:B------:R-:W-:Y:S01]  /*2710*/  IMAD R8, R5, c[0x0][0x1c4], R6 ;  /* 0x0000710005087a24 */ /* 0x000fe200078e0206 */
[--C-:B------:R-:W-:Y:S01]  /*2720*/  SHF.R.S32.HI R7, RZ, 0x1f, R0.reuse ;  /* 0x0000001fff077819 */ /* 0x100fe20000011400 */
[----:B------:R-:W-:-:S02]  /*2730*/  IMAD.MOV R6, RZ, RZ, -R0 ;  /* 0x000000ffff067224 */ /* 0x000fc400078e0a00 */
[----:B------:R-:W-:-:S04]  /*2740*/  IMAD.WIDE.U32 R2, R5, c[0x0][0x1c0], R2 ;  /* 0x0000700005027a25 */ /* 0x000fc800078e0002 */
[----:B------:R-:W-:Y:S02]  /*2750*/  IMAD R4, R6, c[0x0][0x2c4], R4 ;  /* 0x0000b10006047a24 */ /* 0x000fe400078e0204 */
[----:B------:R-:W-:Y:S02]  /*2760*/  IMAD R5, R7, c[0x0][0x1b0], RZ ;  /* 0x00006c0007057a24 */ /* 0x000fe400078e02ff */
[----:B------:R-:W-:Y:S02]  /*2770*/  IMAD.IADD R3, R3, 0x1, R8 ;  /* 0x0000000103037824 */ /* 0x000fe400078e0208 */
[C---:B------:R-:W-:Y:S01]  /*2780*/  IMAD R6, R0.reuse, c[0x0][0x1b4], R5 ;  /* 0x00006d0000067a24 */ /* 0x040fe200078e0205 */
[----:B------:R-:W-:Y:S01]  /*2790*/  SHF.R.S32.HI R5, RZ, 0x1f, R4 ;  /* 0x0000001fff057819 */ /* 0x000fe20000011404 */
[----:B------:R-:W-:-:S04]  /*27a0*/  IMAD.WIDE.U32 R2, R0, c[0x0][0x1b0], R2 ;  /* 0x00006c0000027a25 */ /* 0x000fc800078e0002 */
[----:B------:R-:W-:Y:S01]  /*27b0*/  IMAD R0, R5, c[0x0][0x1a8], RZ ;  /* 0x00006a0005007a24 */ /* 0x000fe200078e02ff */
[----:B------:R-:W-:Y:S01]  /*27c0*/  IADD3 R3, R3, R6, RZ ;  /* 0x0000000603037210 */ /* 0x000fe20007ffe0ff */
[----:B------:R-:W-:Y:S01]  /*27d0*/  IMAD R17, R231, c[0x0][0x2c4], RZ ;  /* 0x0000b100e7117a24 */ /* 0x000fe200078e02ff */
[----:B-----5:R-:W-:Y:S01]  /*27e0*/  SHF.R.S32.HI R6, RZ, 0x1f, R9 ;  /* 0x0000001fff067819 */ /* 0x020fe20000011409 */
[C---:B------:R-:W-:Y:S02]  /*27f0*/  IMAD R0, R4.reuse, c[0x0][0x1ac], R0 ;  /* 0x00006b0004007a24 */ /* 0x040fe400078e0200 */
[----:B------:R-:W-:-:S04]  /*2800*/  IMAD.WIDE.U32 R4, R4, c[0x0][0x1a8], R2 ;  /* 0x00006a0004047a25 */ /* 0x000fc800078e0002 */
[----:B------:R-:W-:Y:S01]  /*2810*/  IMAD.IADD R0, R5, 0x1, R0 ;  /* 0x0000000105007824 */ /* 0x000fe200078e0200 */
[C---:B------:R-:W-:Y:S01]  /*2820*/  LEA R2, P0, R4.reuse, c[0x0][0x160], 0x1 ;  /* 0x0000580004027a11 */ /* 0x040fe200078008ff */
[----:B------:R-:W-:Y:S02]  /*2830*/  IMAD.IADD R14, R245, 0x1, R244 ;  /* 0x00000001f50e7824 */ /* 0x000fe400078e02f4 */
[----:B------:R-:W-:Y:S01]  /*2840*/  IMAD.MOV.U32 R146, RZ, RZ, c[0x0][0x2b8] ;  /* 0x0000ae00ff927624 */ /* 0x000fe200078e00ff */
[----:B------:R-:W-:Y:S01]  /*2850*/  LEA.HI.X R0, R4, c[0x0][0x164], R0, 0x1, P0 ;  /* 0x0000590004007a11 */ /* 0x000fe200000f0c00 */
[----:B------:R-:W-:Y:S01]  /*2860*/  SHFL.IDX PT, R12, R2, 0x1, 0x181f ;  /* 0x00381f00020c7f89 */ /* 0x000fe200000e0000 */
[----:B------:R-:W-:Y:S01]  /*2870*/  IMAD R141, R199, R18, -0x60 ;  /* 0xffffffa0c78d7424 */ /* 0x000fe200078e0212 */
[----:B------:R-:W-:Y:S01]  /*2880*/  ISETP.GE.AND P1, PT, R14, R17, PT ;  /* 0x000000110e00720c */ /* 0x000fe20003f26270 */
[----:B------:R-:W-:Y:S01]  /*2890*/  IMAD R6, R6, c[0x0][0x2b0], RZ ;  /* 0x0000ac0006067a24 */ /* 0x000fe200078e02ff */
[----:B------:R-:W1:Y:S01]  /*28a0*/  SHFL.IDX PT, R4, R2, RZ, 0x181f ;  /* 0x00181fff02047589 */ /* 0x000e6200000e0000 */
[----:B------:R-:W-:Y:S01]  /*28b0*/  ISETP.NE.AND P5, PT, R146, 0x1, PT ;  /* 0x000000019200780c */ /* 0x000fe20003fa5270 */
[----:B------:R-:W-:Y:S01]  /*28c0*/  IMAD.IADD R3, R145, 0x1, R141 ;  /* 0x0000000191037824 */ /* 0x000fe200078e028d */
[----:B------:R-:W-:Y:S01]  /*28d0*/  IADD3 R7, R14, 0x20, RZ ;  /* 0x000000200e077810 */ /* 0x000fe20007ffe0ff */
[----:B------:R-:W2:Y:S01]  /*28e0*/  SHFL.IDX PT, R5, R0, RZ, 0x181f ;  /* 0x00181fff00057589 */ /* 0x000ea200000e0000 */
[----:B------:R-:W-:-:S02]  /*28f0*/  IMAD R8, R9, c[0x0][0x2b4], R6 ;  /* 0x0000ad0009087a24 */ /* 0x000fc400078e0206 */
[----:B------:R-:W-:Y:S01]  /*2900*/  ISETP.GE.AND P2, PT, R7, R17, PT ;  /* 0x000000110700720c */ /* 0x000fe20003f46270 */
[----:B------:R-:W3:Y:S01]  /*2910*/  SHFL.IDX PT, R15, R0, 0x1, 0x181f ;  /* 0x00381f00000f7f89 */ /* 0x000ee200000e0000 */
[----:B------:R-:W-:Y:S01]  /*2920*/  ISETP.GE.AND P0, PT, R3, R232, PT ;  /* 0x000000e80300720c */ /* 0x000fe20003f06270 */
[----:B------:R-:W-:Y:S01]  /*2930*/  IMAD.WIDE.U32 R238, R9, c[0x0][0x2b0], RZ ;  /* 0x0000ac0009ee7a25 */ /* 0x000fe200078e00ff */
[----:B------:R-:W-:Y:S02]  /*2940*/  IADD3 R13, R3, R234, RZ ;  /* 0x000000ea030d7210 */ /* 0x000fe40007ffe0ff */
[----:B------:R-:W-:Y:S01]  /*2950*/  ISETP.GT.OR P3, PT, R145, 0x5f, P0 ;  /* 0x0000005f9100780c */ /* 0x000fe20000764670 */
[----:B------:R-:W-:Y:S01]  /*2960*/  IMAD.IADD R242, R239, 0x1, R8 ;  /* 0x00000001eff27824 */ /* 0x000fe200078e0208 */
[----:B------:R-:W-:Y:S01]  /*2970*/  @P5 LOP3.LUT R192, R192, 0x80000, RZ, 0xfc, !PT ;  /* 0x00080000c0c05812 */ /* 0x000fe200078efcff */
[----:B------:R-:W-:-:S04]  /*2980*/  @P5 IMAD.HI.U32 R7, R13, c[0x0][0x2bc], RZ ;  /* 0x0000af000d075a27 */ /* 0x000fc800078e00ff */
[----:B------:R-:W-:Y:S01]  /*2990*/  IMAD.MOV.U32 R3, RZ, RZ, R13 ;  /* 0x000000ffff037224 */ /* 0x000fe200078e000d */
[----:B------:R-:W-:Y:S02]  /*29a0*/  @P5 SHF.R.U32.HI R3, RZ, c[0x0][0x2c0], R7 ;  /* 0x0000b000ff035a19 */ /* 0x000fe40000011607 */
[----:B------:R-:W-:Y:S02]  /*29b0*/  ISETP.GE.AND P5, PT, R221, c[0x0][0x198], PT ;  /* 0x00006600dd007a0c */ /* 0x000fe40003fa6270 */
[-C--:B-1----:R-:W-:Y:S02]  /*29c0*/  @!P1 LEA R10, P4, R219, R4.reuse, 0x1 ;  /* 0x00000004db0a9211 */ /* 0x082fe400078808ff */
[----:B------:R-:W-:Y:S02]  /*29d0*/  @!P1 LEA R4, P0, R221, R4, 0x1 ;  /* 0x00000004dd049211 */ /* 0x000fe400078008ff */
[-C--:B--2---:R-:W-:Y:S02]  /*29e0*/  @!P1 LEA.HI.X R11, R219, R5.reuse, R21, 0x1, P4 ;  /* 0x00000005db0b9211 */ /* 0x084fe400020f0c15 */
[----:B------:R-:W-:-:S02]  /*29f0*/  @!P1 LEA.HI.X R5, R221, R5, R20, 0x1, P0 ;  /* 0x00000005dd059211 */ /* 0x000fc400000f0c14 */
[C---:B------:R-:W-:Y:S02]  /*2a00*/  @!P2 LEA R6, P0, R219.reuse, R12, 0x1 ;  /* 0x0000000cdb06a211 */ /* 0x040fe400078008ff */
[C---:B------:R-:W-:Y:S02]  /*2a10*/  ISETP.GE.AND P4, PT, R219.reuse, c[0x0][0x198], PT ;  /* 0x00006600db007a0c */ /* 0x040fe40003f86270 */
[----:B---3--:R-:W-:Y:S02]  /*2a20*/  @!P2 LEA.HI.X R7, R219, R15, R21, 0x1, P0 ;  /* 0x0000000fdb07a211 */ /* 0x008fe400000f0c15 */
[----:B------:R-:W-:-:S04]  /*2a30*/  @!P3 IADD3 R9, P0, R3, R238, RZ ;  /* 0x000000ee0309b210 */ /* 0x000fc80007f1e0ff */
[----:B------:R-:W-:Y:S02]  /*2a40*/  @!P3 LEA.HI.X.SX32 R16, R3, R242, 0x1, P0 ;  /* 0x000000f20310b211 */ /* 0x000fe400000f0eff */
[----:B------:R-:W-:-:S03]  /*2a50*/  @!P3 LEA R8, P0, R9, c[0x0][0x2a0], 0x2 ;  /* 0x0000a8000908ba11 */ /* 0x000fc600078010ff */
[----:B------:R1:W-:Y:S01]  /*2a60*/  @!P1 LDGSTS.E.BYPASS.LTC128B.128 [R195+0x100], [R10.64], !P4 ;  /* 0x001000000ac39fae */ /* 0x0003e2000e101d46 */
[----:B------:R-:W-:-:S03]  /*2a70*/  @!P3 LEA.HI.X R9, R9, c[0x0][0x2a4], R16, 0x2, P0 ;  /* 0x0000a9000909ba11 */ /* 0x000fc600000f1410 */
[----:B------:R2:W-:Y:S04]  /*2a80*/  @!P1 LDGSTS.E.BYPASS.LTC128B.128 [R195+0x4100], [R4.64], !P5 ;  /* 0x0410000004c39fae */ /* 0x0005e8000e901d46 */
[----:B------:R4:W-:Y:S04]  /*2a90*/  @!P2 LDGSTS.E.BYPASS.LTC128B.128 [R195+0x1100], [R6.64], !P4 ;  /* 0x0110000006c3afae */ /* 0x0009e8000e101d46 */
[----:B------:R4:W3:Y:S01]  /*2aa0*/  @!P3 LDG.E R204, [R8.64] ;  /* 0x0000000608ccb981 */ /* 0x0008e2000c1e1900 */
[----:B-1----:R-:W-:Y:S02]  /*2ab0*/  IADD3 R10, R14, 0x40, RZ ;  /* 0x000000400e0a7810 */ /* 0x002fe40007ffe0ff */
[----:B--2---:R-:W-:-:S02]  /*2ac0*/  @!P2 LEA R4, P0, R221, R12, 0x1 ;  /* 0x0000000cdd04a211 */ /* 0x004fc400078008ff */
[----:B------:R-:W1:Y:S02]  /*2ad0*/  SHFL.IDX PT, R12, R2, 0x2, 0x181f ;  /* 0x00581f00020c7f89 */ /* 0x000e6400000e0000 */
[----:B------:R-:W-:Y:S02]  /*2ae0*/  @!P2 LEA.HI.X R5, R221, R15, R20, 0x1, P0 ;  /* 0x0000000fdd05a211 */ /* 0x000fe400000f0c14 */
[----:B------:R-:W2:Y:S01]  /*2af0*/  SHFL.IDX PT, R15, R0, 0x2, 0x181f ;  /* 0x00581f00000f7f89 */ /* 0x000ea200000e0000 */
[----:B------:R-:W-:Y:S01]  /*2b00*/  ISETP.GE.AND P0, PT, R10, R17, PT ;  /* 0x000000110a00720c */ /* 0x000fe20003f06270 */
[----:B------:R-:W-:Y:S02]  /*2b10*/  IMAD.MOV R3, RZ, RZ, -R3 ;  /* 0x000000ffff037224 */ /* 0x000fe400078e0a03 */
[----:B----4-:R4:W4:Y:S02]  /*2b20*/  SHFL.IDX PT, R8, R2, 0x3, 0x181f ;  /* 0x00781f0002087f89 */ /* 0x01092400000e0000 */
[----:B------:R-:W-:-:S02]  /*2b30*/  IMAD R211, R3, c[0x0][0x2b8], R13 ;  /* 0x0000ae0003d37a24 */ /* 0x000fc400078e020d */
[----:B------:R4:W-:Y:S01]  /*2b40*/  @!P2 LDGSTS.E.BYPASS.LTC128B.128 [R195+0x5100], [R4.64], !P5 ;  /* 0x0510000004c3afae */ /* 0x0009e2000e901d46 */
[----:B------:R-:W-:Y:S02]  /*2b50*/  IADD3 R7, R14, 0x60, RZ ;  /* 0x000000600e077810 */ /* 0x000fe40007ffe0ff */
[----:B------:R-:W-:-:S03]  /*2b60*/  SHF.R.S32.HI R13, RZ, 0x1f, R211 ;  /* 0x0000001fff0d7819 */ /* 0x000fc600000114d3 */
[----:B-1----:R-:W-:-:S04]  /*2b70*/  @!P0 LEA R10, P1, R219, R12, 0x1 ;  /* 0x0000000cdb0a8211 */ /* 0x002fc800078208ff */
[----:B--2---:R-:W-:Y:S01]  /*2b80*/  @!P0 LEA.HI.X R11, R219, R15, R21, 0x1, P1 ;  /* 0x0000000fdb0b8211 */ /* 0x004fe200008f0c15 */
[----:B------:R-:W-:Y:S01]  /*2b90*/  IMAD R6, R13, c[0x0][0x1e0], RZ ;  /* 0x000078000d067a24 */ /* 0x000fe200078e02ff */
[----:B------:R-:W-:Y:S01]  /*2ba0*/  ISETP.GE.AND P2, PT, R7, R17, PT ;  /* 0x000000110700720c */ /* 0x000fe20003f46270 */
[----:B----4-:R-:W-:Y:S02]  /*2bb0*/  IMAD.WIDE.U32 R2, R211, c[0x0][0x1e0], RZ ;  /* 0x00007800d3027a25 */ /* 0x010fe400078e00ff */
[----:B------:R1:W-:Y:S01]  /*2bc0*/  @!P0 LDGSTS.E.BYPASS.LTC128B.128 [R195+0x2100], [R10.64], !P4 ;  /* 0x021000000ac38fae */ /* 0x0003e2000e101d46 */
[----:B------:R-:W-:-:S03]  /*2bd0*/  @!P0 LEA R4, P1, R221, R12, 0x1 ;  /* 0x0000000cdd048211 */ /* 0x000fc600078208ff */
[----:B------:R2:W4:Y:S01]  /*2be0*/  SHFL.IDX PT, R12, R0, 0x3, 0x181f ;  /* 0x00781f00000c7f89 */ /* 0x00052200000e0000 */
[----:B------:R-:W-:Y:S01]  /*2bf0*/  @!P0 LEA.HI.X R5, R221, R15, R20, 0x1, P1 ;  /* 0x0000000fdd058211 */ /* 0x000fe200008f0c14 */
[----:B------:R-:W-:-:S04]  /*2c00*/  IMAD.WIDE.U32 R236, R19, c[0x0][0x1e8], RZ ;  /* 0x00007a0013ec7a25 */ /* 0x000fc800078e00ff */
[----:B------:R1:W-:Y:S01]  /*2c10*/  @!P0 LDGSTS.E.BYPASS.LTC128B.128 [R195+0x6100], [R4.64], !P5 ;  /* 0x0610000004c38fae */ /* 0x0003e2000e901d46 */
[----:B------:R-:W-:Y:S02]  /*2c20*/  IMAD R235, R19, c[0x0][0x1ec], R237 ;  /* 0x00007b0013eb7a24 */ /* 0x000fe400078e02ed */
[----:B--2---:R-:W-:-:S04]  /*2c30*/  IMAD R0, R211, c[0x0][0x1e4], R6 ;  /* 0x00007900d3007a24 */ /* 0x004fc800078e0206 */
[----:B------:R-:W-:Y:S01]  /*2c40*/  IMAD.IADD R3, R3, 0x1, R0 ;  /* 0x0000000103037824 */ /* 0x000fe200078e0200 */
[----:B------:R-:W-:-:S04]  /*2c50*/  @!P2 LEA R6, P0, R219, R8, 0x1 ;  /* 0x00000008db06a211 */ /* 0x000fc800078008ff */
[----:B----4-:R-:W-:-:S05]  /*2c60*/  @!P2 LEA.HI.X R7, R219, R12, R21, 0x1, P0 ;  /* 0x0000000cdb07a211 */ /* 0x010fca00000f0c15 */
[----:B------:R2:W-:Y:S01]  /*2c70*/  @!P2 LDGSTS.E.BYPASS.LTC128B.128 [R195+0x3100], [R6.64], !P4 ;  /* 0x0310000006c3afae */ /* 0x0005e2000e101d46 */
[----:B------:R-:W-:-:S04]  /*2c80*/  IMAD.WIDE.U32 R240, R19, c[0x0][0x210], RZ ;  /* 0x0000840013f07a25 */ /* 0x000fc800078e00ff */
[----:B------:R-:W-:Y:S01]  /*2c90*/  IMAD R243, R19, c[0x0][0x214], R241 ;  /* 0x0000850013f37a24 */ /* 0x000fe200078e02f1 */
[----:B------:R-:W-:Y:S01]  /*2ca0*/  SHF.L.U32 R143, R219, 0x1, RZ ;  /* 0x00000001db8f7819 */ /* 0x000fe200000006ff */
[----:B------:R-:W-:Y:S01]  /*2cb0*/  IMAD.SHL.U32 R144, R221, 0x2, RZ ;  /* 0x00000002dd907824 */ /* 0x000fe200078e00ff */
[----:B------:R-:W-:Y:S02]  /*2cc0*/  SHF.L.U64.HI R68, R219, 0x1, R21 ;  /* 0x00000001db447819 */ /* 0x000fe40000010215 */
[----:B------:R-:W-:Y:S02]  /*2cd0*/  IADD3 R71, R180, 0x20, RZ ;  /* 0x00000020b4477810 */ /* 0x000fe40007ffe0ff */
[----:B------:R-:W-:Y:S02]  /*2ce0*/  SHF.L.U64.HI R69, R221, 0x1, R20 ;  /* 0x00000001dd457819 */ /* 0x000fe40000010214 */
[----:B---3--:R-:W-:Y:S01]  /*2cf0*/  SHF.R.S32.HI R14, RZ, 0x1f, R204 ;  /* 0x0000001fff0e7819 */ /* 0x008fe200000114cc */
[----:B------:R-:W-:-:S04]  /*2d00*/  IMAD.WIDE.U32 R2, R204, c[0x0][0x1f0], R2 ;  /* 0x00007c00cc027a25 */ /* 0x000fc800078e0002 */
[----:B------:R-:W-:-:S04]  /*2d10*/  IMAD R0, R14, c[0x0][0x1f0], RZ ;  /* 0x00007c000e007a24 */ /* 0x000fc800078e02ff */
[----:B-1----:R-:W-:Y:S01]  /*2d20*/  IMAD R4, R204, c[0x0][0x1f4], R0 ;  /* 0x00007d00cc047a24 */ /* 0x002fe200078e0200 */
[----:B------:R-:W-:-:S04]  /*2d30*/  IADD3 R0, P0, R2, R236, RZ ;  /* 0x000000ec02007210 */ /* 0x000fc80007f1e0ff */
[----:B------:R-:W-:Y:S01]  /*2d40*/  IADD3.X R2, R235, R3, R4, P0, !PT ;  /* 0x00000003eb027210 */ /* 0x000fe200007fe404 */
[----:B------:R-:W-:Y:S01]  /*2d50*/  IMAD R4, R199, -0x60, R18 ;  /* 0xffffffa0c7047824 */ /* 0x000fe200078e0212 */
[----:B------:R-:W-:-:S04]  /*2d60*/  LEA R5, P0, R0, c[0x0][0x1c8], 0x1 ;  /* 0x0000720000057a11 */ /* 0x000fc800078008ff */
[----:B------:R-:W-:Y:S02]  /*2d70*/  LEA.HI.X R15, R0, c[0x0][0x1cc], R2, 0x1, P0 ;  /* 0x00007300000f7a11 */ /* 0x000fe400000f0c02 */
[----:B------:R-:W1:Y:S01]  /*2d80*/  SHFL.IDX PT, R0, R5, RZ, 0x181f ;  /* 0x00181fff05007589 */ /* 0x000e6200000e0000 */
[----:B------:R-:W-:-:S03]  /*2d90*/  IADD3 R140, R232, R4, RZ ;  /* 0x00000004e88c7210 */ /* 0x000fc60007ffe0ff */
[----:B------:R-:W3:Y:S02]  /*2da0*/  SHFL.IDX PT, R9, R15, RZ, 0x181f ;  /* 0x00181fff0f097589 */ /* 0x000ee400000e0000 */
[----:B------:R-:W-:Y:S02]  /*2db0*/  IMAD.IADD R18, R140, 0x1, -R245 ;  /* 0x000000018c127824 */ /* 0x000fe400078e0af5 */
[----:B------:R-:W2:Y:S01]  /*2dc0*/  SHFL.IDX PT, R10, R5, 0x1, 0x181f ;  /* 0x00381f00050a7f89 */ /* 0x000ea200000e0000 */
[----:B------:R-:W-:-:S03]  /*2dd0*/  @!P2 LEA R2, P0, R221, R8, 0x1 ;  /* 0x00000008dd02a211 */ /* 0x000fc600078008ff */
[----:B------:R-:W4:Y:S01]  /*2de0*/  SHFL.IDX PT, R11, R15, 0x1, 0x181f ;  /* 0x00381f000f0b7f89 */ /* 0x000f2200000e0000 */
[C---:B------:R-:W-:Y:S02]  /*2df0*/  ISETP.GE.AND P1, PT, R18.reuse, 0x1, PT ;  /* 0x000000011200780c */ /* 0x040fe40003f26270 */
[----:B------:R-:W-:Y:S02]  /*2e00*/  @!P2 LEA.HI.X R3, R221, R12, R20, 0x1, P0 ;  /* 0x0000000cdd03a211 */ /* 0x000fe400000f0c14 */
[----:B------:R-:W-:-:S03]  /*2e10*/  ISETP.GE.AND P0, PT, R18, 0x21, PT ;  /* 0x000000211200780c */ /* 0x000fc60003f06270 */
[----:B------:R2:W-:Y:S04]  /*2e20*/  @!P2 LDGSTS.E.BYPASS.LTC128B.128 [R195+0x7100], [R2.64], !P5 ;  /* 0x0710000002c3afae */ /* 0x0005e8000e901d46 */
[----:B------:R-:W0:Y:S02]  /*2e30*/  LDGDEPBAR ;  /* 0x00000000000079af */ /* 0x000e240000000000 */
[-C--:B-1----:R-:W-:Y:S02]  /*2e40*/  @P1 LEA R8, P3, R221, R0.reuse, 0x1 ;  /* 0x00000000dd081211 */ /* 0x082fe400078608ff */
[C---:B------:R-:W-:Y:S02]  /*2e50*/  @P1 ISETP.GE.AND P4, PT, R219.reuse, c[0x0][0x1d4], PT ;  /* 0x00007500db001a0c */ /* 0x040fe40003f86270 */
[----:B--2---:R-:W-:-:S04]  /*2e60*/  @P1 LEA R2, P2, R219, R0, 0x1 ;  /* 0x00000000db021211 */ /* 0x004fc800078408ff */
[CCC-:B---3--:R-:W-:Y:S02]  /*2e70*/  @P1 LEA.HI.X R3, R219.reuse, R9.reuse, R21.reuse, 0x1, P2 ;  /* 0x00000009db031211 */ /* 0x1c8fe400010f0c15 */
[----:B------:R-:W-:Y:S02]  /*2e80*/  @P0 LEA R6, P2, R219, R10, 0x1 ;  /* 0x0000000adb060211 */ /* 0x000fe400078408ff */
[----:B------:R-:W-:Y:S01]  /*2e90*/  @P1 LEA.HI.X R9, R221, R9, R20, 0x1, P3 ;  /* 0x00000009dd091211 */ /* 0x000fe200018f0c14 */
[----:B------:R-:W-:Y:S01]  /*2ea0*/  IMAD R0, R13, c[0x0][0x208], RZ ;  /* 0x000082000d007a24 */ /* 0x000fe200078e02ff */
[----:B------:R-:W-:Y:S01]  /*2eb0*/  @P1 ISETP.GE.AND P3, PT, R221, c[0x0][0x1d4], PT ;  /* 0x00007500dd001a0c */ /* 0x000fe20003f66270 */
[----:B------:R1:W-:Y:S01]  /*2ec0*/  @P1 LDGSTS.E.BYPASS.LTC128B.128 [R195+0x8100], [R2.64], !P4 ;  /* 0x0810000002c31fae */ /* 0x0003e2000e101d46 */
[C---:B----4-:R-:W-:Y:S02]  /*2ed0*/  @P0 LEA.HI.X R7, R219.reuse, R11, R21, 0x1, P2 ;  /* 0x0000000bdb070211 */ /* 0x050fe400010f0c15 */
[----:B------:R-:W-:Y:S01]  /*2ee0*/  @P0 ISETP.GE.AND P2, PT, R219, c[0x0][0x1d4], PT ;  /* 0x00007500db000a0c */ /* 0x000fe20003f46270 */
[----:B------:R-:W2:Y:S01]  /*2ef0*/  SHFL.IDX PT, R13, R5, 0x2, 0x181f ;  /* 0x00581f00050d7f89 */ /* 0x000ea200000e0000 */
[----:B------:R-:W-:-:S03]  /*2f00*/  IMAD R0, R211, c[0x0][0x20c], R0 ;  /* 0x00008300d3007a24 */ /* 0x000fc600078e0200 */
[----:B------:R-:W3:Y:S04]  /*2f10*/  SHFL.IDX PT, R12, R15, 0x2, 0x181f ;  /* 0x00581f000f0c7f89 */ /* 0x000ee800000e0000 */
[----:B------:R4:W-:Y:S01]  /*2f20*/  @P1 LDGSTS.E.BYPASS.LTC128B.128 [R195+0xb100], [R8.64], !P3 ;  /* 0x0b10000008c31fae */ /* 0x0009e2000d901d46 */
[----:B------:R-:W-:-:S03]  /*2f30*/  ISETP.GE.AND P3, PT, R18, 0x41, PT ;  /* 0x000000411200780c */ /* 0x000fc60003f66270 */
[----:B------:R2:W-:Y:S01]  /*2f40*/  @P0 LDGSTS.E.BYPASS.LTC128B.128 [R195+0x9100], [R6.64], !P2 ;  /* 0x0910000006c30fae */ /* 0x0005e2000d101d46 */
[----:B------:R-:W-:Y:S01]  /*2f50*/  @P0 ISETP.GE.AND P2, PT, R221, c[0x0][0x1d4], PT ;  /* 0x00007500dd000a0c */ /* 0x000fe20003f46270 */
[----:B-1----:R-:W-:-:S04]  /*2f60*/  IMAD.WIDE.U32 R2, R211, c[0x0][0x208], RZ ;  /* 0x00008200d3027a25 */ /* 0x002fc800078e00ff */
[----:B------:R-:W-:Y:S02]  /*2f70*/  IMAD.IADD R3, R3, 0x1, R0 ;  /* 0x0000000103037824 */ /* 0x000fe400078e0200 */
[----:B------:R-:W-:Y:S02]  /*2f80*/  IMAD R0, R14, c[0x0][0x218], RZ ;  /* 0x000086000e007a24 */ /* 0x000fe400078e02ff */
[----:B------:R-:W-:-:S04]  /*2f90*/  IMAD.WIDE.U32 R2, R204, c[0x0][0x218], R2 ;  /* 0x00008600cc027a25 */ /* 0x000fc800078e0002 */
[----:B------:R-:W-:Y:S01]  /*2fa0*/  IMAD R0, R204, c[0x0][0x21c], R0 ;  /* 0x00008700cc007a24 */ /* 0x000fe200078e0200 */
[----:B--2---:R-:W-:-:S04]  /*2fb0*/  @P0 LEA R6, P1, R221, R10, 0x1 ;  /* 0x0000000add060211 */ /* 0x004fc800078208ff */
[----:B------:R-:W-:Y:S02]  /*2fc0*/  @P0 LEA.HI.X R7, R221, R11, R20, 0x1, P1 ;  /* 0x0000000bdd070211 */ /* 0x000fe400008f0c14 */
[----:B------:R-:W-:-:S03]  /*2fd0*/  IADD3 R2, P1, R2, R240, RZ ;  /* 0x000000f002027210 */ /* 0x000fc60007f3e0ff */
[----:B------:R1:W-:Y:S01]  /*2fe0*/  @P0 LDGSTS.E.BYPASS.LTC128B.128 [R195+0xc100], [R6.64], !P2 ;  /* 0x0c10000006c30fae */ /* 0x0003e2000d101d46 */
[----:B------:R-:W-:Y:S02]  /*2ff0*/  IADD3.X R3, R243, R3, R0, P1, !PT ;  /* 0x00000003f3037210 */ /* 0x000fe40000ffe400 */
[C---:B------:R-:W-:Y:S02]  /*3000*/  LEA R0, P0, R2.reuse, c[0x0][0x1f8], 0x1 ;  /* 0x00007e0002007a11 */ /* 0x040fe400078008ff */
[----:B------:R-:W-:Y:S02]  /*3010*/  @P3 ISETP.GE.AND P2, PT, R219, c[0x0][0x1d4], PT ;  /* 0x00007500db003a0c */ /* 0x000fe40003f46270 */
[C---:B------:R-:W-:Y:S02]  /*3020*/  @P3 ISETP.GE.AND P4, PT, R221.reuse, c[0x0][0x1d4], PT ;  /* 0x00007500dd003a0c */ /* 0x040fe40003f86270 */
[----:B------:R-:W-:Y:S02]  /*3030*/  LEA.HI.X R14, R2, c[0x0][0x1fc], R3, 0x1, P0 ;  /* 0x00007f00020e7a11 */ /* 0x000fe400000f0c03 */
[----:B------:R-:W-:-:S04]  /*3040*/  @P3 LEA R2, P0, R221, R13, 0x1 ;  /* 0x0000000ddd023211 */ /* 0x000fc800078008ff */
[----:B---3--:R-:W-:Y:S02]  /*3050*/  @P3 LEA.HI.X R3, R221, R12, R20, 0x1, P0 ;  /* 0x0000000cdd033211 */ /* 0x008fe400000f0c14 */
[----:B-1----:R-:W-:-:S04]  /*3060*/  @P3 LEA R6, P1, R219, R13, 0x1 ;  /* 0x0000000ddb063211 */ /* 0x002fc800078208ff */
[----:B------:R-:W-:-:S05]  /*3070*/  @P3 LEA.HI.X R7, R219, R12, R21, 0x1, P1 ;  /* 0x0000000cdb073211 */ /* 0x000fca00008f0c15 */
[----:B------:R1:W-:Y:S04]  /*3080*/  @P3 LDGSTS.E.BYPASS.LTC128B.128 [R195+0xa100], [R6.64], !P2 ;  /* 0x0a10000006c33fae */ /* 0x0003e8000d101d46 */
[----:B------:R2:W-:Y:S04]  /*3090*/  @P3 LDGSTS.E.BYPASS.LTC128B.128 [R195+0xd100], [R2.64], !P4 ;  /* 0x0d10000002c33fae */ /* 0x0005e8000e101d46 */
[----:B------:R-:W0:Y:S01]  /*30a0*/  LDGDEPBAR ;  /* 0x00000000000079af */ /* 0x000e220000000000 */
[----:B------:R-:W-:-:S04]  /*30b0*/  DEPBAR.LE SB0, 0x1 ;  /* 0x000080400000791a */ /* 0x000fc80000000000 */
[----:B------:R-:W-:Y:S06]  /*30c0*/  BAR.SYNC.DEFER_BLOCKING 0x0 ;  /* 0x0000000000007b1d */ /* 0x000fec0000010000 */
[----:B------:R-:W3:Y:S04]  /*30d0*/  SHFL.IDX PT, R10, R0, RZ, 0x181f ;  /* 0x00181fff000a7589 */ /* 0x000ee800000e0000 */
[----:B----4-:R-:W-:Y:S04]  /*30e0*/  SHFL.IDX PT, R9, R0, 0x1, 0x181f ;  /* 0x00381f0000097f89 */ /* 0x010fe800000e0000 */
        /* <DEDUP_REMOVED lines=9> */
[----:B------:R-:W4:Y:S04]  /*3180*/  SHFL.IDX PT, R11, R14, RZ, 0x181f ;  /* 0x00181fff0e0b7589 */ /* 0x000f2800000e0000 */
[----:B------:R-:W1:Y:S01]  /*3190*/  SHFL.IDX PT, R8, R14, 0x1, 0x181f ;  /* 0x00381f000e087f89 */ /* 0x000e6200000e0000 */
[----:B------:R-:W-:-:S03]  /*31a0*/  R2P PR, R229, 0x6 ;  /* 0x00000006e5007804 */ /* 0x000fc60000000000 */
[----:B------:R-:W1:Y:S04]  /*31b0*/  SHFL.IDX PT, R5, R0, 0x2, 0x181f ;  /* 0x00581f0000057f89 */ /* 0x000e6800000e0000 */
[----:B------:R1:W2:Y:S01]  /*31c0*/  SHFL.IDX PT, R0, R14, 0x2, 0x181f ;  /* 0x00581f000e007f89 */ /* 0x0002a200000e0000 */
[----:B------:R-:W-:-:S04]  /*31d0*/  DEPBAR.LE SB0, 0x0 ;  /* 0x000080000000791a */ /* 0x000fc80000000000 */
[----:B------:R-:W-:Y:S01]  /*31e0*/  BAR.SYNC.DEFER_BLOCKING 0x0 ;  /* 0x0000000000007b1d */ /* 0x000fe20000010000 */
[----:B---3--:R-:W-:Y:S02]  /*31f0*/  IADD3 R16, P3, R10, R143, RZ ;  /* 0x0000008f0a107210 */ /* 0x008fe40007f7e0ff */
[----:B------:R-:W-:-:S03]  /*3200*/  @P1 IADD3 R71, R180, -0x20, RZ ;  /* 0xffffffe0b4471810 */ /* 0x000fc60007ffe0ff */
[----:B----4-:R-:W-:Y:S01]  /*3210*/  IMAD.X R17, R11, 0x1, R68, P3 ;  /* 0x000000010b117824 */ /* 0x010fe200018e0644 */
[----:B------:R-:W-:Y:S02]  /*3220*/  ISETP.GE.AND P3, PT, R219, c[0x0][0x1d4], PT ;  /* 0x00007500db007a0c */ /* 0x000fe40003f66270 */
[-C--:B-1----:R-:W-:Y:S02]  /*3230*/  IADD3 R14, P0, R10, R144.reuse, RZ ;  /* 0x000000900a0e7210 */ /* 0x082fe40007f1e0ff */
[----:B------:R-:W-:Y:S02]  /*3240*/  IADD3 R10, P1, R9, R144, RZ ;  /* 0x00000090090a7210 */ /* 0x000fe40007f3e0ff */
[----:B------:R-:W-:-:S03]  /*3250*/  IADD3.X R15, R11, R69, RZ, P0, !PT ;  /* 0x000000450b0f7210 */ /* 0x000fc600007fe4ff */
[----:B------:R-:W-:Y:S01]  /*3260*/  IMAD.X R11, R8, 0x1, R69, P1 ;  /* 0x00000001080b7824 */ /* 0x000fe200008e0645 */
[----:B------:R-:W-:Y:S02]  /*3270*/  ISETP.LT.OR P1, PT, R18, 0x1, P3 ;  /* 0x000000011200780c */ /* 0x000fe40001f21670 */
[----:B------:R-:W-:Y:S01]  /*3280*/  IADD3 R6, P0, R5, R143, RZ ;  /* 0x0000008f05067210 */ /* 0x000fe20007f1e0ff */
[----:B------:R-:W1:Y:S03]  /*3290*/  LDSM.16.M88.4 R20, [R180] ;  /* 0x00000000b414783b */ /* 0x000e660000000200 */
[----:B--2---:R-:W-:Y:S01]  /*32a0*/  IADD3.X R7, R0, R68, RZ, P0, !PT ;  /* 0x0000004400077210 */ /* 0x004fe200007fe4ff */
[----:B------:R-:W2:Y:S01]  /*32b0*/  LDSM.16.M88.4 R24, [R180+0x800] ;  /* 0x00080000b418783b */ /* 0x000ea20000000200 */
[----:B------:R-:W-:-:S03]  /*32c0*/  ISETP.GE.AND P0, PT, R221, c[0x0][0x1d4], PT ;  /* 0x00007500dd007a0c */ /* 0x000fc60003f06270 */
[----:B------:R-:W-:Y:S04]  /*32d0*/  LDSM.16.M88.4 R28, [R180+0x1000] ;  /* 0x00100000b41c783b */ /* 0x000fe80000000200 */
[----:B------:R-:W-:Y:S04]  /*32e0*/  LDSM.16.M88.4 R52, [R180+0x1800] ;  /* 0x00180000b434783b */ /* 0x000fe80000000200 */
[----:B------:R-:W-:Y:S04]  /*32f0*/  LDSM.16.M88.4 R84, [R180+0x2000] ;  /* 0x00200000b454783b */ /* 0x000fe80000000200 */
[----:B------:R-:W-:Y:S04]  /*3300*/  LDSM.16.M88.4 R92, [R180+0x2800] ;  /* 0x00280000b45c783b */ /* 0x000fe80000000200 */
[----:B------:R-:W3:Y:S04]  /*3310*/  LDSM.16.M88.4 R44, [R71] ;  /* 0x00000000472c783b */ /* 0x000ee80000000200 */
[----:B------:R-:W-:Y:S04]  /*3320*/  LDSM.16.M88.4 R64, [R71+0x800] ;  /* 0x000800004740783b */ /* 0x000fe80000000200 */
[----:B------:R-:W-:Y:S04]  /*3330*/  LDSM.16.M88.4 R76, [R71+0x1000] ;  /* 0x00100000474c783b */ /* 0x000fe80000000200 */
[----:B------:R-:W4:Y:S04]  /*3340*/  LDSM.16.M88.4 R72, [R71+0x1800] ;  /* 0x001800004748783b */ /* 0x000f280000000200 */
[----:B------:R-:W-:Y:S04]  /*3350*/  LDSM.16.M88.4 R96, [R71+0x2000] ;  /* 0x002000004760783b */ /* 0x000fe80000000200 */
[----:B------:R-:W-:Y:S04]  /*3360*/  LDSM.16.M88.4 R100, [R71+0x2800] ;  /* 0x002800004764783b */ /* 0x000fe80000000200 */
[----:B------:R-:W-:Y:S01]  /*3370*/  @!PT LDS RZ, [RZ] ;  /* 0x00000000fffff984 */ /* 0x000fe20000000800 */
[----:B------:R-:W-:Y:S01]  /*3380*/  @!PT LDS RZ, [RZ] ;  /* 0x00000000fffff984 */ /* 0x000fe20000000800 */
[----:B------:R-:W-:Y:S01]  /*3390*/  @!PT LDS RZ, [RZ] ;  /* 0x00000000fffff984 */ /* 0x000fe20000000800 */
[----:B------:R1:W-:Y:S01]  /*33a0*/  LDGSTS.E.BYPASS.LTC128B.128 [R195+0x100], [R16.64], !P1 ;  /* 0x0010000010c37fae */ /* 0x0003e2000c901d46 */
[----:B------:R-:W-:-:S02]  /*33b0*/  ISETP.LT.OR P1, PT, R18, 0x1, P0 ;  /* 0x000000011200780c */ /* 0x000fc40000721670 */
[----:B------:R-:W-:-:S11]  /*33c0*/  IADD3 R12, P4, R9, R143, RZ ;  /* 0x0000008f090c7210 */ /* 0x000fd60007f9e0ff */
[----:B------:R1:W-:Y:S01]  /*33d0*/  LDGSTS.E.BYPASS.LTC128B.128 [R195+0x3100], [R14.64], !P1 ;  /* 0x031000000ec37fae */ /* 0x0003e2000c901d46 */
[----:B------:R-:W-:Y:S01]  /*33e0*/  ISETP.LT.OR P1, PT, R18, 0x21, P3 ;  /* 0x000000211200780c */ /* 0x000fe20001f21670 */
[----:B------:R-:W-:Y:S01]  /*33f0*/  IMAD.X R13, R8, 0x1, R68, P4 ;  /* 0x00000001080d7824 */ /* 0x000fe200020e0644 */
[----:B------:R-:W-:-:S05]  /*3400*/  IADD3 R2, P4, R5, R144, RZ ;  /* 0x0000009005027210 */ /* 0x000fca0007f9e0ff */
[----:B------:R-:W-:Y:S01]  /*3410*/  IMAD.X R3, R0, 0x1, R69, P4 ;  /* 0x0000000100037824 */ /* 0x000fe200020e0645 */
[C---:B------:R-:W-:Y:S01]  /*3420*/  ISETP.LT.OR P4, PT, R18.reuse, 0x21, P0 ;  /* 0x000000211200780c */ /* 0x040fe20000781670 */
[----:B------:R-:W-:Y:S01]  /*3430*/  IMAD.MOV.U32 R0, RZ, RZ, 0x40 ;  /* 0x00000040ff007424 */ /* 0x000fe200078e00ff */
[----:B------:R-:W-:-:S03]  /*3440*/  ISETP.LT.OR P0, PT, R18, 0x41, P0 ;  /* 0x000000411200780c */ /* 0x000fc60000701670 */
[----:B------:R1:W-:Y:S01]  /*3450*/  LDGSTS.E.BYPASS.LTC128B.128 [R195+0x1100], [R12.64], !P1 ;  /* 0x011000000cc37fae */ /* 0x0003e2000c901d46 */
[----:B------:R-:W-:Y:S02]  /*3460*/  ISETP.LT.OR P1, PT, R18, 0x41, P3 ;  /* 0x000000411200780c */ /* 0x000fe40001f21670 */
[----:B------:R-:W-:-:S04]  /*3470*/  SEL R0, R0, 0xffffffc0, !P2 ;  /* 0xffffffc000007807 */ /* 0x000fc80005000000 */
[----:B------:R-:W-:Y:S01]  /*3480*/  IADD3 R182, R180, R0, RZ ;  /* 0x00000000b4b67210 */ /* 0x000fe20007ffe0ff */
[----:B------:R2:W-:Y:S06]  /*3490*/  LDGSTS.E.BYPASS.LTC128B.128 [R195+0x4100], [R10.64], !P4 ;  /* 0x041000000ac37fae */ /* 0x0005ec000e101d46 */
[----:B------:R2:W-:Y:S04]  /*34a0*/  LDGSTS.E.BYPASS.LTC128B.128 [R195+0x2100], [R6.64], !P1 ;  /* 0x0210000006c37fae */ /* 0x0005e8000c901d46 */
[----:B------:R3:W-:Y:S04]  /*34b0*/  LDGSTS.E.BYPASS.LTC128B.128 [R195+0x5100], [R2.64], !P0 ;  /* 0x0510000002c37fae */ /* 0x0007e8000c101d46 */
[----:B------:R-:W4:Y:S01]  /*34c0*/  LDSM.16.M88.4 R60, [R182] ;  /* 0x00000000b63c783b */ /* 0x000f220000000200 */
[C---:B-1----:R-:W-:Y:S03]  /*34d0*/  HMMA.16816.F32 R12, R120.reuse, R20, RZ ;  /* 0x00000014780c723c */ /* 0x042fe600000018ff */
[----:B------:R-:W-:Y:S04]  /*34e0*/  LDSM.16.M88.4 R80, [R182+0x800] ;  /* 0x00080000b650783b */ /* 0x000fe80000000200 */
[----:B------:R-:W-:Y:S01]  /*34f0*/  LDSM.16.M88.4 R112, [R180+0x3800] ;  /* 0x00380000b470783b */ /* 0x000fe20000000200 */
[C---:B------:R-:W-:Y:S03]  /*3500*/  HMMA.16816.F32 R40, R120.reuse, R22, RZ ;  /* 0x000000167828723c */ /* 0x040fe600000018ff */
[----:B------:R-:W-:Y:S04]  /*3510*/  LDSM.16.M88.4 R116, [R182+0x3000] ;  /* 0x00300000b674783b */ /* 0x000fe80000000200 */
[----:B------:R-:W-:Y:S01]  /*3520*/  LDSM.16.M88.4 R108, [R71+0x3800] ;  /* 0x00380000476c783b */ /* 0x000fe20000000200 */
[----:B--2---:R-:W-:Y:S03]  /*3530*/  HMMA.16816.F32 R32, R120, R24, RZ ;  /* 0x000000187820723c */ /* 0x004fe600000018ff */
[----:B------:R-:W0:Y:S01]  /*3540*/  LDGDEPBAR ;  /* 0x00000000000079af */ /* 0x000e220000000000 */
[----:B---3--:R-:W-:-:S04]  /*3550*/  IADD3 R2, R71, 0x3000, RZ ;  /* 0x0000300047027810 */ /* 0x008fc80007ffe0ff */
[----:B------:R-:W-:Y:S01]  /*3560*/  HMMA.16816.F32 R48, R124, R44, R12 ;  /* 0x0000002c7c30723c */ /* 0x000fe2000000180c */
[----:B------:R-:W-:-:S05]  /*3570*/  IMAD.IADD R181, R2, 0x1, R0 ;  /* 0x0000000102b57824 */ /* 0x000fca00078e0200 */
[----:B------:R-:W1:Y:S02]  /*3580*/  LDSM.16.M88.4 R56, [R181+-0x3000] ;  /* 0xffd00000b538783b */ /* 0x000e640000000200 */
[C---:B------:R-:W-:Y:S08]  /*3590*/  HMMA.16816.F32 R12, R120.reuse, R52, RZ ;  /* 0x00000034780c723c */ /* 0x040ff000000018ff */
[C---:B------:R-:W-:Y:S08]  /*35a0*/  HMMA.16816.F32 R36, R120.reuse, R26, RZ ;  /* 0x0000001a7824723c */ /* 0x040ff000000018ff */
[----:B------:R-:W-:Y:S01]  /*35b0*/  HMMA.16816.F32 R8, R120, R54, RZ ;  /* 0x000000367808723c */ /* 0x000fe200000018ff */
[----:B------:R-:W-:Y:S07]  /*35c0*/  LDSM.16.M88.4 R52, [R182+0x1000] ;  /* 0x00100000b634783b */ /* 0x000fee0000000200 */
[----:B------:R-:W-:Y:S01]  /*35d0*/  HMMA.16816.F32 R24, R124, R46, R40 ;  /* 0x0000002e7c18723c */ /* 0x000fe20000001828 */
[----:B------:R-:W2:Y:S04]  /*35e0*/  LDSM.16.M88.4 R40, [R180+0x3000] ;  /* 0x00300000b428783b */ /* 0x000ea80000000200 */
[----:B------:R-:W-:Y:S03]  /*35f0*/  LDSM.16.M88.4 R44, [R182+0x1800] ;  /* 0x00180000b62c783b */ /* 0x000fe60000000200 */
[----:B------:R-:W-:Y:S08]  /*3600*/  HMMA.16816.F32 R16, R120, R30, RZ ;  /* 0x0000001e7810723c */ /* 0x000ff000000018ff */
[----:B----4-:R-:W-:Y:S08]  /*3610*/  HMMA.16816.F32 R136, R124, R72, R12 ;  /* 0x000000487c88723c */ /* 0x010ff0000000180c */
[----:B------:R-:W-:Y:S08]  /*3620*/  HMMA.16816.F32 R12, R152, R60, R48 ;  /* 0x0000003c980c723c */ /* 0x000ff00000001830 */
[C---:B------:R-:W-:Y:S08]  /*3630*/  HMMA.16816.F32 R20, R120.reuse, R28, RZ ;  /* 0x0000001c7814723c */ /* 0x040ff000000018ff */
[----:B------:R-:W-:Y:S08]  /*3640*/  HMMA.16816.F32 R28, R120, R84, RZ ;  /* 0x00000054781c723c */ /* 0x000ff000000018ff */
[----:B------:R-:W-:Y:S01]  /*3650*/  HMMA.16816.F32 R128, R124, R74, R8 ;  /* 0x0000004a7c80723c */ /* 0x000fe20000001808 */
[----:B------:R-:W-:Y:S07]  /*3660*/  LDSM.16.M88.4 R72, [R181+-0x2000] ;  /* 0xffe00000b548783b */ /* 0x000fee0000000200 */
[----:B------:R-:W-:Y:S01]  /*3670*/  HMMA.16816.F32 R8, R152, R62, R24 ;  /* 0x0000003e9808723c */ /* 0x000fe20000001818 */
[----:B------:R-:W3:Y:S07]  /*3680*/  LDSM.16.M88.4 R60, [R181+-0x2800] ;  /* 0xffd80000b53c783b */ /* 0x000eee0000000200 */
[C---:B------:R-:W-:Y:S08]  /*3690*/  HMMA.16816.F32 R32, R124.reuse, R64, R32 ;  /* 0x000000407c20723c */ /* 0x040ff00000001820 */
[----:B------:R-:W-:Y:S08]  /*36a0*/  HMMA.16816.F32 R132, R124, R78, R16 ;  /* 0x0000004e7c84723c */ /* 0x000ff00000001810 */
[----:B-1----:R-:W-:Y:S08]  /*36b0*/  HMMA.16816.F32 R16, R156, R56, R12 ;  /* 0x000000389c10723c */ /* 0x002ff0000000180c */
[----:B------:R-:W-:Y:S01]  /*36c0*/  HMMA.16816.F32 R88, R124, R76, R20 ;  /* 0x0000004c7c58723c */ /* 0x000fe20000001814 */
[----:B------:R-:W1:Y:S07]  /*36d0*/  LDSM.16.M88.4 R76, [R71+0x3000] ;  /* 0x00300000474c783b */ /* 0x000e6e0000000200 */
[----:B------:R-:W-:Y:S08]  /*36e0*/  HMMA.16816.F32 R12, R120, R92, RZ ;  /* 0x0000005c780c723c */ /* 0x000ff000000018ff */
[C---:B------:R-:W-:Y:S01]  /*36f0*/  HMMA.16816.F32 R64, R124.reuse, R66, R36 ;  /* 0x000000427c40723c */ /* 0x040fe20000001824 */
[----:B------:R-:W-:Y:S07]  /*3700*/  LDSM.16.M88.4 R36, [R182+0x2000] ;  /* 0x00200000b624783b */ /* 0x000fee0000000200 */
[----:B------:R-:W-:Y:S08]  /*3710*/  HMMA.16816.F32 R104, R124, R96, R28 ;  /* 0x000000607c68723c */ /* 0x000ff0000000181c */
[----:B------:R-:W-:Y:S01]  /*3720*/  HMMA.16816.F32 R20, R120, R86, RZ ;  /* 0x000000567814723c */ /* 0x000fe200000018ff */
[----:B------:R-:W-:Y:S07]  /*3730*/  LDSM.16.M88.4 R84, [R181+-0x1000] ;  /* 0xfff00000b554783b */ /* 0x000fee0000000200 */
[----:B------:R-:W-:Y:S08]  /*3740*/  HMMA.16816.F32 R28, R156, R58, R8 ;  /* 0x0000003a9c1c723c */ /* 0x000ff00000001808 */
[----:B------:R-:W-:Y:S01]  /*3750*/  HMMA.16816.F32 R8, R120, R94, RZ ;  /* 0x0000005e7808723c */ /* 0x000fe200000018ff */
[----:B------:R-:W4:Y:S07]  /*3760*/  LDSM.16.M88.4 R92, [R182+0x2800] ;  /* 0x00280000b65c783b */ /* 0x000f2e0000000200 */
[----:B------:R-:W-:Y:S08]  /*3770*/  HMMA.16816.F32 R48, R152, R80, R32 ;  /* 0x000000509830723c */ /* 0x000ff00000001820 */
[----:B--2---:R-:W-:Y:S08]  /*3780*/  HMMA.16816.F32 R24, R160, R40, R16 ;  /* 0x00000028a018723c */ /* 0x004ff00000001810 */
[----:B------:R-:W-:Y:S08]  /*3790*/  HMMA.16816.F32 R16, R124, R100, R12 ;  /* 0x000000647c10723c */ /* 0x000ff0000000180c */
[----:B------:R-:W-:Y:S01]  /*37a0*/  HMMA.16816.F32 R12, R152, R82, R64 ;  /* 0x00000052980c723c */ /* 0x000fe20000001840 */
[----:B------:R-:W2:Y:S07]  /*37b0*/  LDSM.16.M88.4 R80, [R181+-0x1800] ;  /* 0xffe80000b550783b */ /* 0x000eae0000000200 */
[C---:B------:R-:W-:Y:S08]  /*37c0*/  HMMA.16816.F32 R32, R124.reuse, R98, R20 ;  /* 0x000000627c20723c */ /* 0x040ff00000001814 */
[----:B------:R-:W-:Y:S01]  /*37d0*/  HMMA.16816.F32 R96, R124, R102, R8 ;  /* 0x000000667c60723c */ /* 0x000fe20000001808 */
[----:B------:R-:W-:Y:S07]  /*37e0*/  LDSM.16.M88.4 R100, [R181+-0x800] ;  /* 0xfff80000b564783b */ /* 0x000fee0000000200 */
[----:B---3--:R-:W-:Y:S08]  /*37f0*/  HMMA.16816.F32 R8, R156, R60, R48 ;  /* 0x0000003c9c08723c */ /* 0x008ff00000001830 */
[----:B-1----:R-:W-:Y:S08]  /*3800*/  HMMA.16816.F32 R24, R164, R76, R24 ;  /* 0x0000004ca418723c */ /* 0x002ff00000001818 */
[----:B------:R-:W-:Y:S08]  /*3810*/  HMMA.16816.F32 R20, R160, R42, R28 ;  /* 0x0000002aa014723c */ /* 0x000ff0000000181c */
[----:B------:R-:W-:Y:S01]  /*3820*/  HMMA.16816.F32 R40, R152, R54, R132 ;  /* 0x000000369828723c */ /* 0x000fe20000001884 */
[----:B------:R-:W1:Y:S07]  /*3830*/  LDSM.16.M88.4 R132, [R181] ;  /* 0x00000000b584783b */ /* 0x000e6e0000000200 */
[----:B------:R-:W-:Y:S08]  /*3840*/  HMMA.16816.F32 R28, R156, R62, R12 ;  /* 0x0000003e9c1c723c */ /* 0x000ff0000000180c */
[C---:B------:R-:W-:Y:S08]  /*3850*/  HMMA.16816.F32 R88, R152.reuse, R52, R88 ;  /* 0x000000349858723c */ /* 0x040ff00000001858 */
[C---:B------:R-:W-:Y:S08]  /*3860*/  HMMA.16816.F32 R52, R152.reuse, R44, R136 ;  /* 0x0000002c9834723c */ /* 0x040ff00000001888 */
[C---:B------:R-:W-:Y:S08]  /*3870*/  HMMA.16816.F32 R64, R152.reuse, R46, R128 ;  /* 0x0000002e9840723c */ /* 0x040ff00000001880 */
[----:B----4-:R-:W-:Y:S08]  /*3880*/  HMMA.16816.F32 R44, R152, R92, R16 ;  /* 0x0000005c982c723c */ /* 0x010ff00000001810 */
[----:B------:R-:W-:Y:S08]  /*3890*/  HMMA.16816.F32 R16, R160, R112, R8 ;  /* 0x00000070a010723c */ /* 0x000ff00000001808 */
[----:B------:R-:W-:Y:S08]  /*38a0*/  HMMA.16816.F32 R8, R168, R116, R24 ;  /* 0x00000074a808723c */ /* 0x000ff00000001818 */
[C---:B------:R-:W-:Y:S08]  /*38b0*/  HMMA.16816.F32 R56, R152.reuse, R36, R104 ;  /* 0x000000249838723c */ /* 0x040ff00000001868 */
[----:B------:R-:W-:Y:S01]  /*38c0*/  HMMA.16816.F32 R48, R152, R38, R32 ;  /* 0x000000269830723c */ /* 0x000fe20000001820 */
[----:B------:R-:W3:Y:S07]  /*38d0*/  LDSM.16.M88.4 R36, [R180+0x4000] ;  /* 0x00400000b424783b */ /* 0x000eee0000000200 */
[----:B------:R-:W-:Y:S01]  /*38e0*/  HMMA.16816.F32 R12, R164, R78, R20 ;  /* 0x0000004ea40c723c */ /* 0x000fe20000001814 */
[----:B------:R-:W-:Y:S07]  /*38f0*/  LDSM.16.M88.4 R76, [R180+0x4800] ;  /* 0x00480000b44c783b */ /* 0x000fee0000000200 */
[----:B------:R-:W-:Y:S01]  /*3900*/  HMMA.16816.F32 R32, R152, R94, R96 ;  /* 0x0000005e9820723c */ /* 0x000fe20000001860 */
[----:B------:R-:W4:Y:S07]  /*3910*/  LDSM.16.M88.4 R92, [R182+0x3800] ;  /* 0x00380000b65c783b */ /* 0x000f2e0000000200 */
[----:B------:R-:W-:Y:S08]  /*3920*/  HMMA.16816.F32 R24, R160, R114, R28 ;  /* 0x00000072a018723c */ /* 0x000ff0000000181c */
[----:B------:R-:W-:Y:S08]  /*3930*/  HMMA.16816.F32 R20, R156, R72, R88 ;  /* 0x000000489c14723c */ /* 0x000ff00000001858 */
[----:B------:R-:W-:Y:S08]  /*3940*/  HMMA.16816.F32 R16, R164, R108, R16 ;  /* 0x0000006ca410723c */ /* 0x000ff00000001810 */
[C---:B--2---:R-:W-:Y:S08]  /*3950*/  HMMA.16816.F32 R52, R156.reuse, R80, R52 ;  /* 0x000000509c34723c */ /* 0x044ff00000001834 */
[----:B------:R-:W-:Y:S08]  /*3960*/  HMMA.16816.F32 R64, R156, R82, R64 ;  /* 0x000000529c40723c */ /* 0x000ff00000001840 */
[----:B-1----:R-:W-:Y:S08]  /*3970*/  HMMA.16816.F32 R28, R172, R132, R8 ;  /* 0x00000084ac1c723c */ /* 0x002ff00000001808 */
[----:B------:R-:W-:Y:S01]  /*3980*/  HMMA.16816.F32 R80, R156, R100, R44 ;  /* 0x000000649c50723c */ /* 0x000fe2000000182c */
[----:B------:R-:W1:Y:S07]  /*3990*/  LDSM.16.M88.4 R44, [R71+0x4000] ;  /* 0x00400000472c783b */ /* 0x000e6e0000000200 */
[----:B------:R-:W-:Y:S08]  /*39a0*/  HMMA.16816.F32 R8, R168, R118, R12 ;  /* 0x00000076a808723c */ /* 0x000ff0000000180c */
[C---:B------:R-:W-:Y:S08]  /*39b0*/  HMMA.16816.F32 R40, R156.reuse, R74, R40 ;  /* 0x0000004a9c28723c */ /* 0x040ff00000001828 */
[----:B------:R-:W-:Y:S01]  /*39c0*/  HMMA.16816.F32 R72, R156, R84, R56 ;  /* 0x000000549c48723c */ /* 0x000fe20000001838 */
[----:B------:R-:W2:Y:S07]  /*39d0*/  LDSM.16.M88.4 R56, [R181+0x800] ;  /* 0x00080000b538783b */ /* 0x000eae0000000200 */
[----:B------:R-:W-:Y:S08]  /*39e0*/  HMMA.16816.F32 R24, R164, R110, R24 ;  /* 0x0000006ea418723c */ /* 0x000ff00000001818 */
[----:B---3--:R-:W-:Y:S08]  /*39f0*/  HMMA.16816.F32 R12, R160, R36, R20 ;  /* 0x00000024a00c723c */ /* 0x008ff00000001814 */
[----:B----4-:R-:W-:Y:S01]  /*3a00*/  HMMA.16816.F32 R20, R168, R92, R16 ;  /* 0x0000005ca814723c */ /* 0x010fe20000001810 */
[----:B------:R-:W-:-:S07]  /*3a10*/  FMUL.FTZ R0, R28, c[0x0][0x320] ;  /* 0x0000c8001c007a20 */ /* 0x000fce0000410000 */
[----:B------:R-:W-:Y:S01]  /*3a20*/  HMMA.16816.F32 R100, R156, R102, R32 ;  /* 0x000000669c64723c */ /* 0x000fe20000001820 */
[----:B------:R-:W3:Y:S07]  /*3a30*/  LDSM.16.M88.4 R32, [R182+0x4000] ;  /* 0x00400000b620783b */ /* 0x000eee0000000200 */
[----:B------:R-:W-:Y:S01]  /*3a40*/  HMMA.16816.F32 R16, R172, R134, R8 ;  /* 0x00000086ac10723c */ /* 0x000fe20000001808 */
[----:B------:R4:W1:Y:S07]  /*3a50*/  MUFU.TANH R98, R0 ;  /* 0x0000000000627308 */ /* 0x00086e0000002400 */
[----:B------:R-:W-:Y:S01]  /*3a60*/  HMMA.16816.F32 R36, R160, R38, R40 ;  /* 0x00000026a024723c */ /* 0x000fe20000001828 */
[----:B------:R-:W2:Y:S01]  /*3a70*/  LDSM.16.M88.4 R40, [R71+0x4800] ;  /* 0x004800004728783b */ /* 0x000ea20000000200 */
[----:B----4-:R-:W-:-:S06]  /*3a80*/  FMUL.FTZ R0, R29, c[0x0][0x320] ;  /* 0x0000c8001d007a20 */ /* 0x010fcc0000410000 */
[----:B------:R-:W-:Y:S01]  /*3a90*/  HMMA.16816.F32 R8, R168, R94, R24 ;  /* 0x0000005ea808723c */ /* 0x000fe20000001818 */
[----:B------:R4:W2:Y:S07]  /*3aa0*/  MUFU.TANH R96, R0 ;  /* 0x0000000000607308 */ /* 0x0008ae0000002400 */
[----:B-1----:R-:W-:Y:S01]  /*3ab0*/  HMMA.16816.F32 R12, R164, R44, R12 ;  /* 0x0000002ca40c723c */ /* 0x002fe2000000180c */
[----:B----4-:R-:W-:-:S04]  /*3ac0*/  FMUL.FTZ R0, R30, c[0x0][0x320] ;  /* 0x0000c8001e007a20 */ /* 0x010fc80000410000 */
[----:B------:R1:W4:Y:S03]  /*3ad0*/  MUFU.TANH R99, R0 ;  /* 0x0000000000637308 */ /* 0x0003260000002400 */
[----:B------:R-:W-:Y:S01]  /*3ae0*/  HMMA.16816.F32 R84, R156, R86, R48 ;  /* 0x000000569c54723c */ /* 0x000fe20000001830 */
[----:B------:R-:W-:Y:S01]  /*3af0*/  LDSM.16.M88.4 R48, [R181+0x1000] ;  /* 0x00100000b530783b */ /* 0x000fe20000000200 */
[----:B-1----:R-:W-:-:S06]  /*3b00*/  FMUL.FTZ R0, R31, c[0x0][0x320] ;  /* 0x0000c8001f007a20 */ /* 0x002fcc0000410000 */
[----:B--2---:R-:W-:Y:S01]  /*3b10*/  HMMA.16816.F32 R28, R172, R56, R20 ;  /* 0x00000038ac1c723c */ /* 0x004fe20000001814 */
[----:B------:R1:W2:Y:S07]  /*3b20*/  MUFU.TANH R97, R0 ;  /* 0x0000000000617308 */ /* 0x0002ae0000002400 */
[----:B------:R-:W-:Y:S01]  /*3b30*/  HMMA.16816.F32 R60, R160, R76, R52 ;  /* 0x0000004ca03c723c */ /* 0x000fe20000001834 */
[----:B------:R-:W2:Y:S01]  /*3b40*/  LDSM.16.M88.4 R52, [R180+0x5000] ;  /* 0x00500000b434783b */ /* 0x000ea20000000200 */
[----:B-1----:R-:W-:-:S04]  /*3b50*/  FMUL.FTZ R0, R16, c[0x0][0x320] ;  /* 0x0000c80010007a20 */ /* 0x002fc80000410000 */
[----:B------:R1:W1:Y:S02]  /*3b60*/  MUFU.TANH R93, R0 ;  /* 0x00000000005d7308 */ /* 0x0002640000002400 */
[----:B------:R-:W-:Y:S01]  /*3b70*/  HMMA.16816.F32 R24, R164, R46, R36 ;  /* 0x0000002ea418723c */ /* 0x000fe20000001824 */
[----:B------:R-:W2:Y:S01]  /*3b80*/  LDSM.16.M88.4 R44, [R182+0x4800] ;  /* 0x00480000b62c783b */ /* 0x000ea20000000200 */
[----:B-1----:R-:W-:-:S04]  /*3b90*/  FMUL.FTZ R0, R17, c[0x0][0x320] ;  /* 0x0000c80011007a20 */ /* 0x002fc80000410000 */
[----:B------:R1:W1:Y:S02]  /*3ba0*/  MUFU.TANH R92, R0 ;  /* 0x00000000005c7308 */ /* 0x0002640000002400 */
[----:B------:R-:W-:Y:S08]  /*3bb0*/  HMMA.16816.F32 R64, R160, R78, R64 ;  /* 0x0000004ea040723c */ /* 0x000ff00000001840 */
[----:B------:R-:W-:Y:S01]  /*3bc0*/  HMMA.16816.F32 R8, R172, R58, R8 ;  /* 0x0000003aac08723c */ /* 0x000fe20000001808 */
[----:B-1----:R-:W-:-:S07]  /*3bd0*/  FMUL.FTZ R0, R18, c[0x0][0x320] ;  /* 0x0000c80012007a20 */ /* 0x002fce0000410000 */
[----:B---3--:R-:W-:Y:S01]  /*3be0*/  HMMA.16816.F32 R20, R168, R32, R12 ;  /* 0x00000020a814723c */ /* 0x008fe2000000180c */
[----:B------:R1:W3:Y:S02]  /*3bf0*/  MUFU.TANH R95, R0 ;  /* 0x00000000005f7308 */ /* 0x0002e40000002400 */
[----:B-1----:R-:W-:-:S06]  /*3c00*/  FMUL.FTZ R0, R19, c[0x0][0x320] ;  /* 0x0000c80013007a20 */ /* 0x002fcc0000410000 */
[----:B------:R1:W1:Y:S01]  /*3c10*/  MUFU.TANH R94, R0 ;  /* 0x00000000005e7308 */ /* 0x0002620000002400 */
[----:B------:R-:W-:Y:S01]  /*3c20*/  HMMA.16816.F32 R12, R168, R34, R24 ;  /* 0x00000022a80c723c */ /* 0x000fe20000001818 */
[----:B------:R-:W2:Y:S01]  /*3c30*/  LDSM.16.M88.4 R32, [R71+0x5000] ;  /* 0x005000004720783b */ /* 0x000ea20000000200 */
[----:B-1----:R-:W-:-:S05]  /*3c40*/  FMUL.FTZ R0, R28, c[0x0][0x320] ;  /* 0x0000c8001c007a20 */ /* 0x002fca0000410000 */
[----:B------:R1:W1:Y:S01]  /*3c50*/  MUFU.TANH R89, R0 ;  /* 0x0000000000597308 */ /* 0x0002620000002400 */
[----:B------:R-:W-:Y:S01]  /*3c60*/  HMMA.16816.F32 R16, R164, R40, R60 ;  /* 0x00000028a410723c */ /* 0x000fe2000000183c */
[----:B------:R-:W-:Y:S01]  /*3c70*/  LDSM.16.M88.4 R60, [R180+0x5800] ;  /* 0x00580000b43c783b */ /* 0x000fe20000000200 */
[----:B-1----:R-:W-:-:S05]  /*3c80*/  FMUL.FTZ R0, R29, c[0x0][0x320] ;  /* 0x0000c8001d007a20 */ /* 0x002fca0000410000 */
[----:B------:R1:W1:Y:S01]  /*3c90*/  MUFU.TANH R88, R0 ;  /* 0x0000000000587308 */ /* 0x0002620000002400 */
[----:B------:R-:W-:Y:S01]  /*3ca0*/  HMMA.16816.F32 R24, R164, R42, R64 ;  /* 0x0000002aa418723c */ /* 0x000fe20000001840 */
[----:B------:R-:W3:Y:S01]  /*3cb0*/  LDSM.16.M88.4 R40, [R181+0x1800] ;  /* 0x00180000b528783b */ /* 0x000ee20000000200 */
[----:B-1----:R-:W-:-:S05]  /*3cc0*/  FMUL.FTZ R0, R30, c[0x0][0x320] ;  /* 0x0000c8001e007a20 */ /* 0x002fca0000410000 */
[----:B------:R1:W1:Y:S01]  /*3cd0*/  MUFU.TANH R91, R0 ;  /* 0x00000000005b7308 */ /* 0x0002620000002400 */
[----:B--2---:R-:W-:Y:S01]  /*3ce0*/  HMMA.16816.F32 R72, R160, R52, R72 ;  /* 0x00000034a048723c */ /* 0x004fe20000001848 */
[----:B-1----:R-:W-:-:S07]  /*3cf0*/  FMUL.FTZ R0, R31, c[0x0][0x320] ;  /* 0x0000c8001f007a20 */ /* 0x002fce0000410000 */
[----:B------:R-:W-:Y:S01]  /*3d00*/  HMMA.16816.F32 R28, R172, R48, R20 ;  /* 0x00000030ac1c723c */ /* 0x000fe20000001814 */
[----:B------:R1:W2:Y:S02]  /*3d10*/  MUFU.TANH R90, R0 ;  /* 0x00000000005a7308 */ /* 0x0002a40000002400 */
[----:B-1----:R-:W-:-:S06]  /*3d20*/  FMUL.FTZ R0, R8, c[0x0][0x320] ;  /* 0x0000c80008007a20 */ /* 0x002fcc0000410000 */
[----:B------:R1:W1:Y:S01]  /*3d30*/  MUFU.TANH R77, R0 ;  /* 0x00000000004d7308 */ /* 0x0002620000002400 */
[----:B------:R-:W-:Y:S01]  /*3d40*/  HMMA.16816.F32 R20, R168, R44, R16 ;  /* 0x0000002ca814723c */ /* 0x000fe20000001810 */
[----:B-1----:R-:W-:-:S06]  /*3d50*/  FMUL.FTZ R0, R9, c[0x0][0x320] ;  /* 0x0000c80009007a20 */ /* 0x002fcc0000410000 */
[----:B------:R1:W1:Y:S02]  /*3d60*/  MUFU.TANH R76, R0 ;  /* 0x00000000004c7308 */ /* 0x0002640000002400 */
[----:B-1----:R-:W-:-:S06]  /*3d70*/  FMUL.FTZ R0, R10, c[0x0][0x320] ;  /* 0x0000c8000a007a20 */ /* 0x002fcc0000410000 */
[----:B------:R1:W1:Y:S01]  /*3d80*/  MUFU.TANH R79, R0 ;  /* 0x00000000004f7308 */ /* 0x0002620000002400 */
[----:B------:R-:W-:Y:S01]  /*3d90*/  HMMA.16816.F32 R36, R160, R54, R84 ;  /* 0x00000036a024723c */ /* 0x000fe20000001854 */
[----:B------:R-:W-:Y:S01]  /*3da0*/  LDSM.16.M88.4 R52, [R71+0x5800] ;  /* 0x005800004734783b */ /* 0x000fe20000000200 */
[----:B-1----:R-:W-:-:S06]  /*3db0*/  FMUL.FTZ R0, R11, c[0x0][0x320] ;  /* 0x0000c8000b007a20 */ /* 0x002fcc0000410000 */
[----:B------:R-:W-:Y:S01]  /*3dc0*/  HMMA.16816.F32 R8, R172, R50, R12 ;  /* 0x00000032ac08723c */ /* 0x000fe2000000180c */
[----:B------:R-:W1:Y:S01]  /*3dd0*/  LDSM.16.M88.4 R48, [R182+0x5000] ;  /* 0x00500000b630783b */ /* 0x000e620000000200 */
[----:B------:R2:W1:Y:S06]  /*3de0*/  MUFU.TANH R78, R0 ;  /* 0x00000000004e7308 */ /* 0x00046c0000002400 */
[----:B------:R-:W-:Y:S01]  /*3df0*/  HMMA.16816.F32 R16, R164, R32, R72 ;  /* 0x00000020a410723c */ /* 0x000fe20000001848 */
[----:B--2---:R-:W-:-:S04]  /*3e00*/  FMUL.FTZ R0, R28, c[0x0][0x320] ;  /* 0x0000c8001c007a20 */ /* 0x004fc80000410000 */
[----:B------:R2:W1:Y:S03]  /*3e10*/  MUFU.TANH R70, R0 ;  /* 0x0000000000467308 */ /* 0x0004660000002400 */
[----:B------:R-:W-:Y:S01]  /*3e20*/  HMMA.16816.F32 R12, R168, R46, R24 ;  /* 0x0000002ea80c723c */ /* 0x000fe20000001818 */
[----:B------:R-:W1:Y:S01]  /*3e30*/  LDSM.16.M88.4 R44, [R181+0x2000] ;  /* 0x00200000b52c783b */ /* 0x000e620000000200 */
[----:B--2---:R-:W-:-:S04]  /*3e40*/  FMUL.FTZ R0, R29, c[0x0][0x320] ;  /* 0x0000c8001d007a20 */ /* 0x004fc80000410000 */
[----:B------:R2:W1:Y:S02]  /*3e50*/  MUFU.TANH R66, R0 ;  /* 0x0000000000427308 */ /* 0x0004640000002400 */
[----:B---3--:R-:W-:Y:S01]  /*3e60*/  HMMA.16816.F32 R24, R172, R40, R20 ;  /* 0x00000028ac18723c */ /* 0x008fe20000001814 */
[----:B--2---:R-:W-:-:S05]  /*3e70*/  FMUL.FTZ R0, R30, c[0x0][0x320] ;  /* 0x0000c8001e007a20 */ /* 0x004fca0000410000 */
[----:B------:R2:W3:Y:S02]  /*3e80*/  MUFU.TANH R72, R0 ;  /* 0x0000000000487308 */ /* 0x0004e40000002400 */
[----:B------:R-:W-:Y:S01]  /*3e90*/  HMMA.16816.F32 R56, R160, R60, R80 ;  /* 0x0000003ca038723c */ /* 0x000fe20000001850 */
[----:B--2---:R-:W-:-:S05]  /*3ea0*/  FMUL.FTZ R0, R31, c[0x0][0x320] ;  /* 0x0000c8001f007a20 */ /* 0x004fca0000410000 */
[----:B------:R2:W1:Y:S02]  /*3eb0*/  MUFU.TANH R67, R0 ;  /* 0x0000000000437308 */ /* 0x0004640000002400 */
[----:B------:R-:W-:Y:S01]  /*3ec0*/  HMMA.16816.F32 R28, R164, R34, R36 ;  /* 0x00000022a41c723c */ /* 0x000fe20000001824 */
[----:B------:R-:W3:Y:S04]  /*3ed0*/  LDSM.16.M88.4 R36, [R182+0x5800] ;  /* 0x00580000b624783b */ /* 0x000ee80000000200 */
[----:B------:R-:W3:Y:S01]  /*3ee0*/  LDSM.16.M88.4 R32, [R181+0x2800] ;  /* 0x00280000b520783b */ /* 0x000ee20000000200 */
[----:B------:R-:W-:Y:S01]  /*3ef0*/  ISETP.GT.AND P0, PT, R142, R230, PT ;  /* 0x000000e68e00720c */ /* 0x000fe20003f04270 */
[----:B------:R-:W-:-:S04]  /*3f00*/  DEPBAR.LE SB0, 0x0 ;  /* 0x000080000000791a */ /* 0x000fc80000000000 */
[----:B--2---:R-:W-:-:S04]  /*3f10*/  FMUL.FTZ R0, R8, c[0x0][0x320] ;  /* 0x0000c80008007a20 */ /* 0x004fc80000410000 */
[----:B------:R2:W2:Y:S01]  /*3f20*/  MUFU.TANH R61, R0 ;  /* 0x00000000003d7308 */ /* 0x0004a20000002400 */
[----:B-1----:R-:W-:Y:S01]  /*3f30*/  HMMA.16816.F32 R20, R168, R48, R16 ;  /* 0x00000030a814723c */ /* 0x002fe20000001810 */
[----:B--2---:R-:W-:-:S06]  /*3f40*/  FMUL.FTZ R0, R9, c[0x0][0x320] ;  /* 0x0000c80009007a20 */ /* 0x004fcc0000410000 */
[----:B------:R1:W2:Y:S01]  /*3f50*/  MUFU.TANH R60, R0 ;  /* 0x00000000003c7308 */ /* 0x0002a20000002400 */
[----:B------:R-:W-:Y:S01]  /*3f60*/  HMMA.16816.F32 R12, R172, R42, R12 ;  /* 0x0000002aac0c723c */ /* 0x000fe2000000180c */
[----:B-1----:R-:W-:-:S06]  /*3f70*/  FMUL.FTZ R0, R10, c[0x0][0x320] ;  /* 0x0000c8000a007a20 */ /* 0x002fcc0000410000 */
[----:B------:R1:W1:Y:S01]  /*3f80*/  MUFU.TANH R65, R0 ;  /* 0x0000000000417308 */ /* 0x0002620000002400 */
        /* <DEDUP_REMOVED lines=12> */
[----:B-1----:R-:W-:-:S07]  /*4050*/  FMUL.FTZ R0, R27, c[0x0][0x320] ;  /* 0x0000c8001b007a20 */ /* 0x002fce0000410000 */
[----:B------:R-:W-:Y:S01]  /*4060*/  HMMA.16816.F32 R24, R172, R44, R20 ;  /* 0x0000002cac18723c */ /* 0x000fe20000001814 */
[----:B------:R1:W1:Y:S02]  /*4070*/  MUFU.TANH R49, R0 ;  /* 0x0000000000317308 */ /* 0x0002640000002400 */
[----:B-1----:R-:W-:-:S06]  /*4080*/  FMUL.FTZ R0, R12, c[0x0][0x320] ;  /* 0x0000c8000c007a20 */ /* 0x002fcc0000410000 */
[----:B------:R1:W1:Y:S01]  /*4090*/  MUFU.TANH R41, R0 ;  /* 0x0000000000297308 */ /* 0x0002620000002400 */
[----:B---3--:R-:W-:Y:S01]  /*40a0*/  HMMA.16816.F32 R16, R168, R36, R16 ;  /* 0x00000024a810723c */ /* 0x008fe20000001810 */
[----:B-1----:R-:W-:-:S06]  /*40b0*/  FMUL.FTZ R0, R13, c[0x0][0x320] ;  /* 0x0000c8000d007a20 */ /* 0x002fcc0000410000 */
[----:B------:R1:W3:Y:S01]  /*40c0*/  MUFU.TANH R40, R0 ;  /* 0x0000000000287308 */ /* 0x0002e20000002400 */
[----:B------:R-:W-:Y:S01]  /*40d0*/  HMMA.16816.F32 R20, R172, R46, R28 ;  /* 0x0000002eac14723c */ /* 0x000fe2000000181c */
[----:B-1----:R-:W-:-:S06]  /*40e0*/  FMUL.FTZ R0, R14, c[0x0][0x320] ;  /* 0x0000c8000e007a20 */ /* 0x002fcc0000410000 */
[----:B------:R1:W1:Y:S02]  /*40f0*/  MUFU.TANH R42, R0 ;  /* 0x00000000002a7308 */ /* 0x0002640000002400 */
        /* <DEDUP_REMOVED lines=31> */
[----:B------:R-:W-:Y:S01]  /*42f0*/  BAR.SYNC.DEFER_BLOCKING 0x0 ;  /* 0x0000000000007b1d */ /* 0x000fe20000010000 */
[----:B------:R-:W-:Y:S01]  /*4300*/  ISETP.GT.AND P6, PT, R145, 0x5f, PT ;  /* 0x0000005f9100780c */ /* 0x000fe20003fc4270 */
[----:B-1----:R-:W-:-:S05]  /*4310*/  FMUL.FTZ R0, R9, c[0x0][0x320] ;  /* 0x0000c80009007a20 */ /* 0x002fca0000410000 */
[----:B------:R1:W1:Y:S02]  /*4320*/  MUFU.TANH R12, R0 ;  /* 0x00000000000c7308 */ /* 0x0002640000002400 */
[----:B-1----:R-:W-:-:S06]  /*4330*/  FMUL.FTZ R0, R10, c[0x0][0x320] ;  /* 0x0000c8000a007a20 */ /* 0x002fcc0000410000 */
[----:B------:R1:W1:Y:S01]  /*4340*/  MUFU.TANH R33, R0 ;  /* 0x0000000000217308 */ /* 0x0002620000002400 */
[----:B------:R-:W-:Y:S01]  /*4350*/  LOP3.LUT R192, R192, 0xfffbffff, RZ, 0xc0, !PT ;  /* 0xfffbffffc0c07812 */ /* 0x000fe200078ec0ff */
[----:B------:R-:W-:Y:S01]  /*4360*/  BSSY B0, `(.L_x_693) ;  /* 0x0000047000007945 */ /* 0x000fe20003800000 */
[----:B-1----:R-:W-:-:S05]  /*4370*/  FMUL.FTZ R0, R11, c[0x0][0x320] ;  /* 0x0000c8000b007a20 */ /* 0x002fca0000410000 */
[----:B------:R1:W1:Y:S01]  /*4380*/  MUFU.TANH R32, R0 ;  /* 0x0000000000207308 */ /* 0x0002620000002400 */
[----:B------:R-:W-:Y:S01]  /*4390*/  @P6 LOP3.LUT R192, R192, 0x40000, RZ, 0xfc, !PT ;  /* 0x00040000c0c06812 */ /* 0x000fe200078efcff */
[----:B------:R-:W-:Y:S06]  /*43a0*/  @!P0 BRA `(.L_x_694) ;  /* 0x0000042000008947 */ /* 0x000fec0003800000 */
[----:B--234-:R-:W-:Y:S01]  /*43b0*/  ISETP.NE.AND P5, PT, R146, 0x1, PT ;  /* 0x000000019200780c */ /* 0x01cfe20003fa5270 */
[----:B------:R-:W-:Y:S01]  /*43c0*/  IMAD.MOV.U32 R204, RZ, RZ, RZ ;  /* 0x000000ffffcc7224 */ /* 0x000fe200078e00ff */
[----:B------:R-:W-:-:S04]  /*43d0*/  IADD3 R2, R145, R141, R234 ;  /* 0x0000008d91027210 */ /* 0x000fc80007ffe0ea */
[----:B------:R-:W-:-:S05]  /*43e0*/  IADD3 R2, R2, -0x60, RZ ;  /* 0xffffffa002027810 */ /* 0x000fca0007ffe0ff */
[----:B-1----:R-:W-:Y:S02]  /*43f0*/  IMAD.MOV.U32 R0, RZ, RZ, R2 ;  /* 0x000000ffff007224 */ /* 0x002fe400078e0002 */
[----:B------:R-:W-:-:S05]  /*4400*/  @P5 IMAD.HI.U32 R3, R2, c[0x0][0x2bc], RZ ;  /* 0x0000af0002035a27 */ /* 0x000fca00078e00ff */
[----:B------:R-:W-:-:S04]  /*4410*/  @P5 SHF.R.U32.HI R0, RZ, c[0x0][0x2c0], R3 ;  /* 0x0000b000ff005a19 */ /* 0x000fc80000011603 */
[----:B------:R-:W-:-:S04]  /*4420*/  @!P6 IADD3 R3, P0, R0, R238, RZ ;  /* 0x000000ee0003e210 */ /* 0x000fc80007f1e0ff */
[----:B------:R-:W-:Y:S02]  /*4430*/  @!P6 LEA.HI.X.SX32 R5, R0, R242, 0x1, P0 ;  /* 0x000000f20005e211 */ /* 0x000fe400000f0eff */
        /* <DEDUP_REMOVED lines=20> */
.L_x_837:
[----:B------:R-:W-:Y:S05]  /*4580*/  BRA.DIV ~URZ, `(.L_x_696) ;  /* 0x00013d827f007947 */ /* 0x000fea000b800000 */
[----:B------:R-:W3:Y:S01]  /*4590*/  SHFL.IDX PT, R2, R5, RZ, 0x181f ;  /* 0x00181fff05027589 */ /* 0x000ee200000e0000 */
[----:B------:R-:W-:-:S03]  /*45a0*/  ISETP.GE.AND P1, PT, R219, c[0x0][0x1d4], PT ;  /* 0x00007500db007a0c */ /* 0x000fc60003f26270 */
[----:B------:R-:W4:Y:S04]  /*45b0*/  SHFL.IDX PT, R8, R5, 0x1, 0x181f ;  /* 0x00381f0005087f89 */ /* 0x000f2800000e0000 */
[----:B------:R-:W5:Y:S01]  /*45c0*/  SHFL.IDX PT, R9, R0, 0x1, 0x181f ;  /* 0x00381f0000097f89 */ /* 0x000f6200000e0000 */
[C---:B---3--:R-:W-:Y:S02]  /*45d0*/  IADD3 R10, P0, R2.reuse, R143, RZ ;  /* 0x0000008f020a7210 */ /* 0x048fe40007f1e0ff */
[----:B------:R-:W-:-:S03]  /*45e0*/  IADD3 R6, P2, R2, R144, RZ ;  /* 0x0000009002067210 */ /* 0x000fc60007f5e0ff */
[--C-:B--2---:R-:W-:Y:S01]  /*45f0*/  IMAD.X R11, R7, 0x1, R68.reuse, P0 ;  /* 0x00000001070b7824 */ /* 0x104fe200000e0644 */
[----:B------:R-:W-:Y:S01]  /*4600*/  ISETP.GE.AND P0, PT, R221, c[0x0][0x1d4], PT ;  /* 0x00007500dd007a0c */ /* 0x000fe20003f06270 */
[----:B------:R-:W-:Y:S01]  /*4610*/  IMAD.X R7, R7, 0x1, R69, P2 ;  /* 0x0000000107077824 */ /* 0x000fe200010e0645 */
[C---:B----4-:R-:W-:Y:S02]  /*4620*/  IADD3 R2, P2, R8.reuse, R143, RZ ;  /* 0x0000008f08027210 */ /* 0x050fe40007f5e0ff */
[----:B------:R2:W-:Y:S03]  /*4630*/  LDGSTS.E.BYPASS.LTC128B.128 [R195+0x8100], [R10.64], !P1 ;  /* 0x081000000ac37fae */ /* 0x0005e6000c901d46 */
[----:B-----5:R-:W-:Y:S01]  /*4640*/  IMAD.X R3, R9, 0x1, R68, P2 ;  /* 0x0000000109037824 */ /* 0x020fe200010e0644 */
[----:B------:R-:W-:-:S05]  /*4650*/  IADD3 R8, P2, R8, R144, RZ ;  /* 0x0000009008087210 */ /* 0x000fca0007f5e0ff */
[----:B------:R-:W-:Y:S01]  /*4660*/  IMAD.X R9, R9, 0x1, R69, P2 ;  /* 0x0000000109097824 */ /* 0x000fe200010e0645 */
[----:B------:R3:W-:Y:S04]  /*4670*/  LDGSTS.E.BYPASS.LTC128B.128 [R195+0xb100], [R6.64], !P0 ;  /* 0x0b10000006c37fae */ /* 0x0007e8000c101d46 */
[----:B------:R3:W-:Y:S04]  /*4680*/  LDGSTS.E.BYPASS.LTC128B.128 [R195+0x9100], [R2.64], !P1 ;  /* 0x0910000002c37fae */ /* 0x0007e8000c901d46 */
[----:B------:R4:W-:Y:S04]  /*4690*/  LDGSTS.E.BYPASS.LTC128B.128 [R195+0xc100], [R8.64], !P0 ;  /* 0x0c10000008c37fae */ /* 0x0009e8000c101d46 */
[----:B--2---:R3:W2:Y:S04]  /*46a0*/  SHFL.IDX PT, R10, R0, 0x2, 0x181f ;  /* 0x00581f00000a7f89 */ /* 0x0046a800000e0000 */
[----:B-1----:R3:W1:Y:S01]  /*46b0*/  SHFL.IDX PT, R0, R5, 0x2, 0x181f ;  /* 0x00581f0005007f89 */ /* 0x00266200000e0000 */
[----:B----4-:R-:W-:-:S02]  /*46c0*/  SEL R9, RZ, 0x10, P1 ;  /* 0x00000010ff097807 */ /* 0x010fc40000800000 */
[----:B------:R-:W-:Y:S02]  /*46d0*/  SEL R8, RZ, 0x10, P0 ;  /* 0x00000010ff087807 */ /* 0x000fe40000000000 */
.L_x_838:
[C---:B---3--:R-:W-:Y:S02]  /*46e0*/  IADD3 R2, -R9.reuse, 0x10, RZ ;  /* 0x0000001009027810 */ /* 0x048fe40007ffe1ff */
[----:B------:R-:W-:Y:S02]  /*46f0*/  IADD3 R3, -R8, 0x10, RZ ;  /* 0x0000001008037810 */ /* 0x000fe40007ffe1ff */
[----:B------:R-:W-:Y:S02]  /*4700*/  LOP3.LUT R2, R2, 0xf, RZ, 0xc0, !PT ;  /* 0x0000000f02027812 */ /* 0x000fe400078ec0ff */
[----:B------:R-:W-:Y:S02]  /*4710*/  ISETP.NE.U32.AND P2, PT, R9, RZ, PT ;  /* 0x000000ff0900720c */ /* 0x000fe40003f45070 */
[----:B-1----:R-:W-:Y:S02]  /*4720*/  IADD3 R6, P1, P0, R2, R0, R143 ;  /* 0x0000000002067210 */ /* 0x002fe4000783e08f */
[----:B------:R-:W-:-:S02]  /*4730*/  LOP3.LUT R2, R3, 0xf, RZ, 0xc0, !PT ;  /* 0x0000000f03027812 */ /* 0x000fc400078ec0ff */
[----:B--2---:R-:W-:Y:S02]  /*4740*/  IADD3.X R7, RZ, R10, R68, P1, P0 ;  /* 0x0000000aff077210 */ /* 0x004fe40000fe0444 */
[----:B------:R-:W-:-:S04]  /*4750*/  IADD3 R2, P1, P0, R2, R0, R144 ;  /* 0x0000000002027210 */ /* 0x000fc8000783e090 */
[----:B------:R-:W-:Y:S01]  /*4760*/  IADD3.X R3, RZ, R10, R69, P1, P0 ;  /* 0x0000000aff037210 */ /* 0x000fe20000fe0445 */
[----:B------:R-:W-:Y:S01]  /*4770*/  @!PT LDS RZ, [RZ] ;  /* 0x00000000fffff984 */ /* 0x000fe20000000800 */
[----:B------:R-:W-:Y:S01]  /*4780*/  @!PT LDS RZ, [RZ] ;  /* 0x00000000fffff984 */ /* 0x000fe20000000800 */
[----:B------:R-:W-:Y:S01]  /*4790*/  @!PT LDS RZ, [RZ] ;  /* 0x00000000fffff984 */ /* 0x000fe20000000800 */
[----:B------:R1:W-:Y:S01]  /*47a0*/  LDGSTS.E.BYPASS.LTC128B.128.ZFILL [R195+0xa100], [R6.64], P2 ;  /* 0x0a10000006c37fae */ /* 0x0003e20009141d46 */
[----:B------:R-:W-:-:S13]  /*47b0*/  ISETP.NE.U32.AND P0, PT, R8, RZ, PT ;  /* 0x000000ff0800720c */ /* 0x000fda0003f05070 */
[----:B------:R1:W-:Y:S02]  /*47c0*/  LDGSTS.E.BYPASS.LTC128B.128.ZFILL [R195+0xd100], [R2.64], P0 ;  /* 0x0d10000002c37fae */ /* 0x0003e40008141d46 */
.L_x_694:
[----:B--234-:R-:W-:Y:S05]  /*47d0*/  BSYNC B0 ;  /* 0x0000000000007941 */ /* 0x01cfea0003800000 */
.L_x_693:
[----:B-1----:R-:W-:Y:S01]  /*47e0*/  IMAD.MOV.U32 R0, RZ, RZ, c[0x0][0x2c4] ;  /* 0x0000b100ff007624 */ /* 0x002fe200078e00ff */
[----:B------:R-:W-:Y:S01]  /*47f0*/  ULDC UR4, c[0x0][0x324] ;  /* 0x0000c90000047ab9 */ /* 0x000fe20000000800 */
[C---:B------:R-:W-:Y:S01]  /*4800*/  IADD3 R2, -R233.reuse, 0x1, R140 ;  /* 0x00000001e9027810 */ /* 0x040fe20007ffe18c */
[----:B------:R-:W-:Y:S01]  /*4810*/  ULOP3.LUT UR4, URZ, UR4, URZ, 0x33, !UPT ;  /* 0x000000043f047292 */ /* 0x000fe2000f8e333f */
[----:B------:R-:W0:Y:S01]  /*4820*/  LDGDEPBAR ;  /* 0x00000000000079af */ /* 0x000e220000000000 */
[----:B------:R-:W-:Y:S01]  /*4830*/  ISETP.NE.AND P0, PT, R0, 0x1, PT ;  /* 0x000000010000780c */ /* 0x000fe20003f05270 */
[----:B------:R-:W-:Y:S01]  /*4840*/  IMAD.IADD R0, R246, 0x1, R244 ;  /* 0x00000001f6007824 */ /* 0x000fe200078e02f4 */
[----:B------:R-:W-:Y:S01]  /*4850*/  IADD3 R9, -R233, R4, RZ ;  /* 0x00000004e9097210 */ /* 0x000fe20007ffe1ff */
[----:B------:R-:W-:Y:S02]  /*4860*/  IMAD.IADD R8, R140, 0x1, -R233 ;  /* 0x000000018c087824 */ /* 0x000fe400078e0ae9 */
[----:B------:R-:W-:-:S08]  /*4870*/  IMAD.MOV.U32 R5, RZ, RZ, R0 ;  /* 0x000000ffff057224 */ /* 0x000fd000078e0000 */
[----:B------:R-:W-:Y:S01]  /*4880*/  @P0 IMAD.HI.U32 R3, R0, c[0x0][0x2c8], RZ ;  /* 0x0000b20000030a27 */ /* 0x000fe200078e00ff */
[----:B------:R-:W-:-:S04]  /*4890*/  IADD3 R0, R2, -R231, RZ ;  /* 0x800000e702007210 */ /* 0x000fc80007ffe0ff */
[C---:B------:R-:W-:Y:S02]  /*48a0*/  IADD3 R7, R0.reuse, UR4, RZ ;  /* 0x0000000400077c10 */ /* 0x040fe4000fffe0ff */
[----:B------:R-:W-:Y:S02]  /*48b0*/  @P0 SHF.R.U32.HI R5, RZ, c[0x0][0x2cc], R3 ;  /* 0x0000b300ff050a19 */ /* 0x000fe40000011603 */
[----:B------:R-:W-:Y:S01]  /*48c0*/  IADD3 R6, R0, c[0x0][0x328], RZ ;  /* 0x0000ca0000067a10 */ /* 0x000fe20007ffe0ff */
[----:B------:R-:W-:Y:S05]  /*48d0*/  BRA.DIV ~URZ, `(.L_x_697) ;  /* 0x00013dc27f007947 */ /* 0x000fea000b800000 */
[----:B------:R1:W2:Y:S02]  /*48e0*/  SHFL.IDX PT, R3, R5, RZ, 0x1c1f ;  /* 0x001c1fff05037589 */ /* 0x0002a400000e0000 */
.L_x_839:
[----:B------:R-:W-:Y:S01]  /*48f0*/  IMAD.MOV.U32 R0, RZ, RZ, c[0x0][0x32c] ;  /* 0x0000cb00ff007624 */ /* 0x000fe200078e00ff */
[----:B--2---:R-:W-:-:S04]  /*4900*/  IADD3 R2, R6, R3, RZ ;  /* 0x0000000306027210 */ /* 0x004fc80007ffe0ff */
[----:B------:R-:W-:Y:S01]  /*4910*/  ISETP.GE.AND P0, PT, R0, 0x1, PT ;  /* 0x000000010000780c */ /* 0x000fe20003f06270 */
[----:B------:R-:W-:Y:S01]  /*4920*/  IMAD.IADD R0, R7, 0x1, R3 ;  /* 0x0000000107007824 */ /* 0x000fe200078e0203 */
[----:B------:R-:W-:-:S11]  /*4930*/  IMNMX R2, R8, R2, PT ;  /* 0x0000000208027217 */ /* 0x000fd60003800200 */
[----:B------:R-:W-:Y:S05]  /*4940*/  @!P0 BRA `(.L_x_698) ;  /* 0x0000014000008947 */ /* 0x000fea0003800000 */
[----:B------:R-:W-:Y:S01]  /*4950*/  IADD3 R3, -R231, R232, R3 ;  /* 0x000000e8e7037210 */ /* 0x000fe20007ffe103 */
[----:B------:R-:W-:Y:S03]  /*4960*/  BSSY B0, `(.L_x_699) ;  /* 0x000000e000007945 */ /* 0x000fe60003800000 */
        /* <DEDUP_REMOVED lines=9> */
.L_x_700:
[----:B------:R-:W-:-:S04]  /*4a00*/  MOV R10, c[0x0][0x32c] ;  /* 0x0000cb00000a7a02 */ /* 0x000fc80000000f00 */
[----:B------:R-:W-:-:S13]  /*4a10*/  ISETP.NE.AND P0, PT, R10, 0x1, PT ;  /* 0x000000010a00780c */ /* 0x000fda0003f05270 */
[----:B------:R-:W-:-:S05]  /*4a20*/  @P0 IMAD.HI.U32 R10, R3, c[0x0][0x330], RZ ;  /* 0x0000cc00030a0a27 */ /* 0x000fca00078e00ff */
[----:B------:R-:W-:Y:S02]  /*4a30*/  @P0 SHF.R.U32.HI R3, RZ, c[0x0][0x334], R10 ;  /* 0x0000cd00ff030a19 */ /* 0x000fe4000001160a */
.L_x_701:
[----:B------:R-:W-:Y:S05]  /*4a40*/  BSYNC B0 ;  /* 0x0000000000007941 */ /* 0x000fea0003800000 */
.L_x_699:
[----:B------:R-:W-:-:S05]  /*4a50*/  IMAD R3, R3, c[0x0][0x32c], R9 ;  /* 0x0000cb0003037a24 */ /* 0x000fca00078e0209 */
[----:B------:R-:W-:Y:S02]  /*4a60*/  IADD3 R10, R3, c[0x0][0x32c], RZ ;  /* 0x0000cb00030a7a10 */ /* 0x000fe40007ffe0ff */
[----:B------:R-:W-:Y:S02]  /*4a70*/  IMNMX R0, R0, R3, !PT ;  /* 0x0000000300007217 */ /* 0x000fe40007800200 */
[----:B------:R-:W-:Y:S02]  /*4a80*/  IMNMX R2, R2, R10, PT ;  /* 0x0000000a02027217 */ /* 0x000fe40003800200 */
.L_x_698:
[----:B------:R-:W-:Y:S02]  /*4a90*/  ISETP.GE.AND P0, PT, R4, 0x2, PT ;  /* 0x000000020400780c */ /* 0x000fe40003f06270 */
[----:B------:R-:W-:Y:S02]  /*4aa0*/  LOP3.LUT R192, R192, 0xffffefff, RZ, 0xc0, !PT ;  /* 0xffffefffc0c07812 */ /* 0x000fe400078ec0ff */
[C---:B------:R-:W-:Y:S02]  /*4ab0*/  ISETP.GE.AND P1, PT, R4.reuse, 0x9, PT ;  /* 0x000000090400780c */ /* 0x040fe40003f26270 */
[----:B------:R-:W-:-:S02]  /*4ac0*/  ISETP.GE.AND P6, PT, R4, 0x3a, PT ;  /* 0x0000003a0400780c */ /* 0x000fc40003fc6270 */
[C---:B------:R-:W-:Y:S02]  /*4ad0*/  ISETP.GE.AND P5, PT, R4.reuse, 0x41, PT ;  /* 0x000000410400780c */ /* 0x040fe40003fa6270 */
[C---:B------:R-:W-:Y:S02]  /*4ae0*/  ISETP.GE.AND P4, PT, R4.reuse, 0x42, PT ;  /* 0x000000420400780c */ /* 0x040fe40003f86270 */
[----:B------:R-:W-:Y:S02]  /*4af0*/  ISETP.GE.AND P3, PT, R4, 0x49, PT ;  /* 0x000000490400780c */ /* 0x000fe40003f66270 */
[----:B------:R-:W-:Y:S02]  /*4b00*/  @P0 LOP3.LUT R192, R192, 0x1000, RZ, 0xfc, !PT ;  /* 0x00001000c0c00812 */ /* 0x000fe400078efcff */
[----:B------:R-:W-:Y:S02]  /*4b10*/  ISETP.GT.AND P0, PT, R0, 0x1, !P0 ;  /* 0x000000010000780c */ /* 0x000fe40004704270 */
[----:B------:R-:W-:-:S02]  /*4b20*/  LOP3.LUT R192, R192, 0xffffbfff, RZ, 0xc0, !PT ;  /* 0xffffbfffc0c07812 */ /* 0x000fc400078ec0ff */
[----:B------:R-:W-:Y:S02]  /*4b30*/  ISETP.LT.OR P0, PT, R2, 0x2, P0 ;  /* 0x000000020200780c */ /* 0x000fe40000701670 */
[----:B------:R-:W-:Y:S02]  /*4b40*/  @P1 LOP3.LUT R192, R192, 0x4000, RZ, 0xfc, !PT ;  /* 0x00004000c0c01812 */ /* 0x000fe400078efcff */
[----:B------:R-:W-:Y:S02]  /*4b50*/  FSEL R11, R96, -INF , !P0 ;  /* 0xff800000600b7808 */ /* 0x000fe40004000000 */
[----:B------:R-:W-:Y:S02]  /*4b60*/  ISETP.GT.AND P0, PT, R0, 0x8, !P1 ;  /* 0x000000080000780c */ /* 0x000fe40004f04270 */
[----:B------:R-:W-:Y:S02]  /*4b70*/  ISETP.GE.AND P1, PT, R4, 0xa, PT ;  /* 0x0000000a0400780c */ /* 0x000fe40003f26270 */
[----:B------:R-:W-:-:S02]  /*4b80*/  ISETP.LT.OR P0, PT, R2, 0x9, P0 ;  /* 0x000000090200780c */ /* 0x000fc40000701670 */
[----:B------:R-:W-:Y:S02]  /*4b90*/  LOP3.LUT R192, R192, 0xfffff7ff, RZ, 0xc0, !PT ;  /* 0xfffff7ffc0c07812 */ /* 0x000fe400078ec0ff */
[----:B------:R-:W-:Y:S02]  /*4ba0*/  FSEL R16, R93, -INF , !P0 ;  /* 0xff8000005d107808 */ /* 0x000fe40004000000 */
[----:B------:R-:W-:Y:S02]  /*4bb0*/  ISETP.GT.AND P0, PT, R0, 0x9, !P1 ;  /* 0x000000090000780c */ /* 0x000fe40004f04270 */
[----:B------:R-:W-:Y:S02]  /*4bc0*/  ISETP.GE.AND P2, PT, R4, 0x4a, PT ;  /* 0x0000004a0400780c */ /* 0x000fe40003f46270 */
[----:B------:R-:W-:Y:S02]  /*4bd0*/  ISETP.LT.OR P0, PT, R2, 0xa, P0 ;  /* 0x0000000a0200780c */ /* 0x000fe40000701670 */
[----:B------:R-:W-:-:S02]  /*4be0*/  @P1 LOP3.LUT R192, R192, 0x800, RZ, 0xfc, !PT ;  /* 0x00000800c0c01812 */ /* 0x000fc400078efcff */
[----:B------:R-:W-:Y:S02]  /*4bf0*/  ISETP.GE.AND P1, PT, R4, 0x11, PT ;  /* 0x000000110400780c */ /* 0x000fe40003f26270 */
[----:B------:R-:W-:Y:S02]  /*4c00*/  LOP3.LUT R192, R192, 0xfffffbff, RZ, 0xc0, !PT ;  /* 0xfffffbffc0c07812 */ /* 0x000fe400078ec0ff */
[----:B------:R-:W-:Y:S02]  /*4c10*/  FSEL R17, R92, -INF , !P0 ;  /* 0xff8000005c117808 */ /* 0x000fe40004000000 */
[----:B------:R-:W-:-:S04]  /*4c20*/  ISETP.GT.AND P0, PT, R0, 0x10, !P1 ;  /* 0x000000100000780c */ /* 0x000fc80004f04270 */
[----:B------:R-:W-:-:S03]  /*4c30*/  ISETP.LT.OR P0, PT, R2, 0x11, P0 ;  /* 0x000000110200780c */ /* 0x000fc60000701670 */
[----:B------:R-:W-:Y:S02]  /*4c40*/  @P1 LOP3.LUT R192, R192, 0x400, RZ, 0xfc, !PT ;  /* 0x00000400c0c01812 */ /* 0x000fe400078efcff */
        /* <DEDUP_REMOVED lines=49> */
[----:B------:R-:W-:Y:S02]  /*4f60*/  FSEL R141, R48, -INF , !P0 ;  /* 0xff800000308d7808 */ /* 0x000fe40004000000 */
[----:B------:R-:W-:Y:S02]  /*4f70*/  LOP3.LUT R192, R192, 0xfffffffd, RZ, 0xc0, !PT ;  /* 0xfffffffdc0c07812 */ /* 0x000fe400078ec0ff */
[----:B------:R-:W-:-:S04]  /*4f80*/  ISETP.GT.AND P0, PT, R0, 0x31, !P1 ;  /* 0x000000310000780c */ /* 0x000fc80004f04270 */
[----:B------:R-:W-:-:S03]  /*4f90*/  ISETP.LT.OR P0, PT, R2, 0x32, P0 ;  /* 0x000000320200780c */ /* 0x000fc60000701670 */
[----:B------:R-:W-:Y:S02]  /*4fa0*/  @P1 LOP3.LUT R192, R192, 0x2, RZ, 0xfc, !PT ;  /* 0x00000002c0c01812 */ /* 0x000fe400078efcff */
[----:B------:R-:W-:Y:S02]  /*4fb0*/  ISETP.GE.AND P1, PT, R4, 0x39, PT ;  /* 0x000000390400780c */ /* 0x000fe40003f26270 */
[----:B------:R-:W-:Y:S02]  /*4fc0*/  FSEL R140, R43, -INF , !P0 ;  /* 0xff8000002b8c7808 */ /* 0x000fe40004000000 */
[----:B------:R-:W-:Y:S02]  /*4fd0*/  ISETP.GT.AND P0, PT, R0, 0x38, !P1 ;  /* 0x000000380000780c */ /* 0x000fe40004f04270 */
[----:B------:R-:W-:Y:S02]  /*4fe0*/  LOP3.LUT R192, R192, 0xfffffffe, RZ, 0xc0, !PT ;  /* 0xfffffffec0c07812 */ /* 0x000fe400078ec0ff */
[----:B------:R-:W-:-:S04]  /*4ff0*/  ISETP.LT.OR P0, PT, R2, 0x39, P0 ;  /* 0x000000390200780c */ /* 0x000fc80000701670 */
[----:B------:R-:W-:Y:S02]  /*5000*/  FSEL R139, R41, -INF , !P0 ;  /* 0xff800000298b7808 */ /* 0x000fe40004000000 */
[----:B------:R-:W-:Y:S02]  /*5010*/  ISETP.GT.AND P0, PT, R0, 0x39, !P6 ;  /* 0x000000390000780c */ /* 0x000fe40007704270 */
[----:B------:R-:W-:Y:S02]  /*5020*/  @P1 LOP3.LUT R192, R192, 0x1, RZ, 0xfc, !PT ;  /* 0x00000001c0c01812 */ /* 0x000fe400078efcff */
[----:B------:R-:W-:Y:S02]  /*5030*/  ISETP.LT.OR P0, PT, R2, 0x3a, P0 ;  /* 0x0000003a0200780c */ /* 0x000fe40000701670 */
[----:B------:R-:W-:Y:S02]  /*5040*/  ISETP.GE.AND P1, PT, R4, 0x51, PT ;  /* 0x000000510400780c */ /* 0x000fe40003f26270 */
[----:B------:R-:W-:-:S02]  /*5050*/  FSEL R138, R40, -INF , !P0 ;  /* 0xff800000288a7808 */ /* 0x000fc40004000000 */
[----:B------:R-:W-:Y:S02]  /*5060*/  ISETP.GT.AND P0, PT, R0, 0x40, !P5 ;  /* 0x000000400000780c */ /* 0x000fe40006f04270 */
[----:B------:R-:W-:Y:S02]  /*5070*/  LOP3.LUT R192, R192, 0xfffeffff, RZ, 0xc0, !PT ;  /* 0xfffeffffc0c07812 */ /* 0x000fe400078ec0ff */
[----:B------:R-:W-:-:S04]  /*5080*/  ISETP.LT.OR P0, PT, R2, 0x41, P0 ;  /* 0x000000410200780c */ /* 0x000fc80000701670 */
[----:B------:R-:W-:Y:S02]  /*5090*/  FSEL R177, R30, -INF , !P0 ;  /* 0xff8000001eb17808 */ /* 0x000fe40004000000 */
[----:B------:R-:W-:Y:S02]  /*50a0*/  ISETP.GT.AND P0, PT, R0, 0x41, !P4 ;  /* 0x000000410000780c */ /* 0x000fe40006704270 */
[----:B------:R-:W-:Y:S02]  /*50b0*/  @P1 LOP3.LUT R192, R192, 0x10000, RZ, 0xfc, !PT ;  /* 0x00010000c0c01812 */ /* 0x000fe400078efcff */
[----:B------:R-:W-:Y:S02]  /*50c0*/  ISETP.LT.OR P0, PT, R2, 0x42, P0 ;  /* 0x000000420200780c */ /* 0x000fe40000701670 */
[----:B------:R-:W-:Y:S02]  /*50d0*/  LOP3.LUT R192, R192, 0xffff7fff, RZ, 0xc0, !PT ;  /* 0xffff7fffc0c07812 */ /* 0x000fe400078ec0ff */
[----:B------:R-:W-:-:S02]  /*50e0*/  FSEL R176, R29, -INF , !P0 ;  /* 0xff8000001db07808 */ /* 0x000fc40004000000 */
[----:B------:R-:W-:-:S04]  /*50f0*/  ISETP.GT.AND P0, PT, R0, 0x48, !P3 ;  /* 0x000000480000780c */ /* 0x000fc80005f04270 */
[----:B------:R-:W-:-:S04]  /*5100*/  ISETP.LT.OR P0, PT, R2, 0x49, P0 ;  /* 0x000000490200780c */ /* 0x000fc80000701670 */
[----:B------:R-:W-:Y:S02]  /*5110*/  FSEL R151, R25, -INF , !P0 ;  /* 0xff80000019977808 */ /* 0x000fe40004000000 */
[----:B------:R-:W-:-:S04]  /*5120*/  ISETP.GT.AND P0, PT, R0, 0x49, !P2 ;  /* 0x000000490000780c */ /* 0x000fc80005704270 */
[----:B------:R-:W-:-:S04]  /*5130*/  ISETP.LT.OR P0, PT, R2, 0x4a, P0 ;  /* 0x0000004a0200780c */ /* 0x000fc80000701670 */
[----:B------:R-:W-:Y:S02]  /*5140*/  FSEL R150, R24, -INF , !P0 ;  /* 0xff80000018967808 */ /* 0x000fe40004000000 */
[----:B------:R-:W-:Y:S02]  /*5150*/  ISETP.GT.AND P0, PT, R0, 0x50, !P1 ;  /* 0x000000500000780c */ /* 0x000fe40004f04270 */
[----:B------:R-:W-:Y:S02]  /*5160*/  ISETP.GE.AND P1, PT, R4, 0x52, PT ;  /* 0x000000520400780c */ /* 0x000fe40003f26270 */
[----:B------:R-:W-:-:S04]  /*5170*/  ISETP.LT.OR P0, PT, R2, 0x51, P0 ;  /* 0x000000510200780c */ /* 0x000fc80000701670 */
[----:B------:R-:W-:Y:S02]  /*5180*/  FSEL R194, R23, -INF , !P0 ;  /* 0xff80000017c27808 */ /* 0x000fe40004000000 */
[----:B------:R-:W-:-:S04]  /*5190*/  ISETP.GT.AND P0, PT, R0, 0x51, !P1 ;  /* 0x000000510000780c */ /* 0x000fc80004f04270 */
[----:B------:R-:W-:Y:S02]  /*51a0*/  ISETP.LT.OR P0, PT, R2, 0x52, P0 ;  /* 0x000000520200780c */ /* 0x000fe40000701670 */
        /* <DEDUP_REMOVED lines=9> */
[----:B------:R-:W-:Y:S02]  /*5240*/  ISETP.GT.AND P0, PT, R0, RZ, !P1 ;  /* 0x000000ff0000720c */ /* 0x000fe40004f04270 */
[----:B------:R-:W-:Y:S02]  /*5250*/  LOP3.LUT R192, R192, 0xfffdffff, RZ, 0xc0, !PT ;  /* 0xfffdffffc0c07812 */ /* 0x000fe400078ec0ff */
[----:B------:R-:W-:-:S04]  /*5260*/  ISETP.LT.OR P0, PT, R2, 0x1, P0 ;  /* 0x000000010200780c */ /* 0x000fc80000701670 */
[----:B------:R-:W-:Y:S02]  /*5270*/  FSEL R10, R98, -INF , !P0 ;  /* 0xff800000620a7808 */ /* 0x000fe40004000000 */
[----:B------:R-:W-:-:S13]  /*5280*/  ISETP.GE.AND P0, PT, R4, 0x5a, PT ;  /* 0x0000005a0400780c */ /* 0x000fda0003f06270 */
[----:B------:R-:W-:Y:S02]  /*5290*/  @P0 LOP3.LUT R192, R192, 0x20000, RZ, 0xfc, !PT ;  /* 0x00020000c0c00812 */ /* 0x000fe400078efcff */
[----:B------:R-:W-:-:S04]  /*52a0*/  ISETP.GT.AND P0, PT, R0, 0x59, !P0 ;  /* 0x000000590000780c */ /* 0x000fc80004704270 */
[----:B------:R-:W-:-:S04]  /*52b0*/  ISETP.LT.OR P0, PT, R2, 0x5a, P0 ;  /* 0x0000005a0200780c */ /* 0x000fc80000701670 */
[----:B------:R-:W-:Y:S01]  /*52c0*/  FSEL R178, R12, -INF , !P0 ;  /* 0xff8000000cb27808 */ /* 0x000fe20004000000 */
[----:B------:R-:W-:Y:S06]  /*52d0*/  BRA.DIV ~URZ, `(.L_x_702) ;  /* 0x000134327f007947 */ /* 0x000fec000b800000 */
[----:B------:R2:W3:Y:S02]  /*52e0*/  SHFL.IDX PT, R3, R5, 0x1, 0x1c1f ;  /* 0x003c1f0005037f89 */ /* 0x0004e400000e0000 */
.L_x_840:
[----:B------:R-:W-:Y:S01]  /*52f0*/  IMAD.MOV.U32 R0, RZ, RZ, c[0x0][0x32c] ;  /* 0x0000cb00ff007624 */ /* 0x000fe200078e00ff */
[----:B---3--:R-:W-:-:S04]  /*5300*/  IADD3 R2, R6, R3, RZ ;  /* 0x0000000306027210 */ /* 0x008fc80007ffe0ff */
        /* <DEDUP_REMOVED lines=15> */
.L_x_705:
[----:B------:R-:W-:-:S04]  /*5400*/  MOV R4, c[0x0][0x32c] ;  /* 0x0000cb0000047a02 */ /* 0x000fc80000000f00 */
[----:B------:R-:W-:-:S13]  /*5410*/  ISETP.NE.AND P0, PT, R4, 0x1, PT ;  /* 0x000000010400780c */ /* 0x000fda0003f05270 */
[----:B------:R-:W-:-:S05]  /*5420*/  @P0 IMAD.HI.U32 R4, R3, c[0x0][0x330], RZ ;  /* 0x0000cc0003040a27 */ /* 0x000fca00078e00ff */
[----:B------:R-:W-:Y:S02]  /*5430*/  @P0 SHF.R.U32.HI R3, RZ, c[0x0][0x334], R4 ;  /* 0x0000cd00ff030a19 */ /* 0x000fe40000011604 */
.L_x_706:
[----:B------:R-:W-:Y:S05]  /*5440*/  BSYNC B0 ;  /* 0x0000000000007941 */ /* 0x000fea0003800000 */
.L_x_704:
[----:B------:R-:W-:-:S05]  /*5450*/  IMAD R3, R3, c[0x0][0x32c], R9 ;  /* 0x0000cb0003037a24 */ /* 0x000fca00078e0209 */
[----:B------:R-:W-:Y:S02]  /*5460*/  IADD3 R4, R3, c[0x0][0x32c], RZ ;  /* 0x0000cb0003047a10 */ /* 0x000fe40007ffe0ff */
[----:B------:R-:W-:Y:S02]  /*5470*/  IMNMX R0, R0, R3, !PT ;  /* 0x0000000300007217 */ /* 0x000fe40007800200 */
[----:B------:R-:W-:Y:S02]  /*5480*/  IMNMX R2, R2, R4, PT ;  /* 0x0000000402027217 */ /* 0x000fe40003800200 */
.L_x_703:
[----:B------:R-:W-:Y:S02]  /*5490*/  LOP3.LUT P0, RZ, R192, 0x1000, RZ, 0xc0, !PT ;  /* 0x00001000c0ff7812 */ /* 0x000fe4000780c0ff */
[----:B------:R-:W-:Y:S02]  /*54a0*/  FMNMX.FTZ R3, R10, R11, !PT ;  /* 0x0000000b0a037209 */ /* 0x000fe40007810000 */
[----:B------:R-:W-:Y:S02]  /*54b0*/  ISETP.GT.AND P0, PT, R0, 0x1, !P0 ;  /* 0x000000010000780c */ /* 0x000fe40004704270 */
[----:B------:R-:W-:-:S02]  /*54c0*/  FMNMX.FTZ R3, R16, R3, !PT ;  /* 0x0000000310037209 */ /* 0x000fc40007810000 */
[----:B------:R-:W-:Y:S02]  /*54d0*/  ISETP.LT.OR P0, PT, R2, 0x2, P0 ;  /* 0x000000020200780c */ /* 0x000fe40000701670 */
[----:B------:R-:W-:Y:S02]  /*54e0*/  FMNMX.FTZ R3, R17, R3, !PT ;  /* 0x0000000311037209 */ /* 0x000fe40007810000 */
[----:B------:R-:W-:Y:S02]  /*54f0*/  FSEL R7, R97, -INF , !P0 ;  /* 0xff80000061077808 */ /* 0x000fe40004000000 */
[----:B------:R-:W-:Y:S02]  /*5500*/  LOP3.LUT P0, RZ, R192, 0x4000, RZ, 0xc0, !PT ;  /* 0x00004000c0ff7812 */ /* 0x000fe4000780c0ff */
[----:B------:R-:W-:Y:S02]  /*5510*/  FMNMX.FTZ R3, R19, R3, !PT ;  /* 0x0000000313037209 */ /* 0x000fe40007810000 */
[----:B------:R-:W-:-:S02]  /*5520*/  ISETP.GT.AND P0, PT, R0, 0x8, !P0 ;  /* 0x000000080000780c */ /* 0x000fc40004704270 */
[----:B------:R-:W-:Y:S02]  /*5530*/  FMNMX.FTZ R3, R20, R3, !PT ;  /* 0x0000000314037209 */ /* 0x000fe40007810000 */
[----:B------:R-:W-:Y:S02]  /*5540*/  ISETP.LT.OR P0, PT, R2, 0x9, P0 ;  /* 0x000000090200780c */ /* 0x000fe40000701670 */
[----:B------:R-:W-:Y:S02]  /*5550*/  FMNMX.FTZ R3, R21, R3, !PT ;  /* 0x0000000315037209 */ /* 0x000fe40007810000 */
[----:B------:R-:W-:Y:S02]  /*5560*/  FSEL R12, R95, -INF , !P0 ;  /* 0xff8000005f0c7808 */ /* 0x000fe40004000000 */
[----:B------:R-:W-:Y:S02]  /*5570*/  LOP3.LUT P0, RZ, R192, 0x800, RZ, 0xc0, !PT ;  /* 0x00000800c0ff7812 */ /* 0x000fe4000780c0ff */
[----:B------:R-:W-:-:S02]  /*5580*/  FMNMX.FTZ R3, R22, R3, !PT ;  /* 0x0000000316037209 */ /* 0x000fc40007810000 */
[----:B------:R-:W-:Y:S02]  /*5590*/  ISETP.GT.AND P0, PT, R0, 0x9, !P0 ;  /* 0x000000090000780c */ /* 0x000fe40004704270 */
[----:B------:R-:W-:Y:S02]  /*55a0*/  FMNMX.FTZ R3, R102, R3, !PT ;  /* 0x0000000366037209 */ /* 0x000fe40007810000 */
[----:B------:R-:W-:Y:S02]  /*55b0*/  ISETP.LT.OR P0, PT, R2, 0xa, P0 ;  /* 0x0000000a0200780c */ /* 0x000fe40000701670 */
[----:B------:R-:W-:Y:S02]  /*55c0*/  FMNMX.FTZ R3, R103, R3, !PT ;  /* 0x0000000367037209 */ /* 0x000fe40007810000 */
[----:B------:R-:W-:Y:S02]  /*55d0*/  FSEL R13, R94, -INF , !P0 ;  /* 0xff8000005e0d7808 */ /* 0x000fe40004000000 */
[----:B------:R-:W-:-:S02]  /*55e0*/  LOP3.LUT P0, RZ, R192, 0x400, RZ, 0xc0, !PT ;  /* 0x00000400c0ff7812 */ /* 0x000fc4000780c0ff */
[----:B------:R-:W-:Y:S02]  /*55f0*/  FMNMX.FTZ R3, R128, R3, !PT ;  /* 0x0000000380037209 */ /* 0x000fe40007810000 */
[----:B------:R-:W-:Y:S02]  /*5600*/  ISETP.GT.AND P0, PT, R0, 0x10, !P0 ;  /* 0x000000100000780c */ /* 0x000fe40004704270 */
[----:B------:R-:W-:Y:S02]  /*5610*/  FMNMX.FTZ R3, R129, R3, !PT ;  /* 0x0000000381037209 */ /* 0x000fe40007810000 */
[----:B------:R-:W-:Y:S02]  /*5620*/  ISETP.LT.OR P0, PT, R2, 0x11, P0 ;  /* 0x000000110200780c */ /* 0x000fe40000701670 */
[----:B------:R-:W-:Y:S02]  /*5630*/  FMNMX.FTZ R3, R141, R3, !PT ;  /* 0x000000038d037209 */ /* 0x000fe40007810000 */
[----:B------:R-:W-:-:S02]  /*5640*/  FSEL R14, R91, -INF , !P0 ;  /* 0xff8000005b0e7808 */ /* 0x000fc40004000000 */
[----:B------:R-:W-:Y:S02]  /*5650*/  LOP3.LUT P0, RZ, R192, 0x200, RZ, 0xc0, !PT ;  /* 0x00000200c0ff7812 */ /* 0x000fe4000780c0ff */
[----:B------:R-:W-:Y:S02]  /*5660*/  FMNMX.FTZ R3, R140, R3, !PT ;  /* 0x000000038c037209 */ /* 0x000fe40007810000 */
[----:B------:R-:W-:Y:S02]  /*5670*/  ISETP.GT.AND P0, PT, R0, 0x11, !P0 ;  /* 0x000000110000780c */ /* 0x000fe40004704270 */
[----:B------:R-:W-:Y:S02]  /*5680*/  FMNMX.FTZ R3, R139, R3, !PT ;  /* 0x000000038b037209 */ /* 0x000fe40007810000 */
[----:B------:R-:W-:Y:S02]  /*5690*/  ISETP.LT.OR P0, PT, R2, 0x12, P0 ;  /* 0x000000120200780c */ /* 0x000fe40000701670 */
[----:B------:R-:W-:-:S02]  /*56a0*/  FMNMX.FTZ R3, R138, R3, !PT ;  /* 0x000000038a037209 */ /* 0x000fc40007810000 */
[----:B------:R-:W-:Y:S02]  /*56b0*/  FSEL R15, R90, -INF , !P0 ;  /* 0xff8000005a0f7808 */ /* 0x000fe40004000000 */
[----:B------:R-:W-:Y:S02]  /*56c0*/  LOP3.LUT P0, RZ, R192, 0x100, RZ, 0xc0, !PT ;  /* 0x00000100c0ff7812 */ /* 0x000fe4000780c0ff */
[----:B------:R-:W-:Y:S02]  /*56d0*/  FMNMX.FTZ R3, R177, R3, !PT ;  /* 0x00000003b1037209 */ /* 0x000fe40007810000 */
[----:B------:R-:W-:Y:S02]  /*56e0*/  ISETP.GT.AND P0, PT, R0, 0x18, !P0 ;  /* 0x000000180000780c */ /* 0x000fe40004704270 */
[----:B------:R-:W-:Y:S02]  /*56f0*/  FMNMX.FTZ R3, R176, R3, !PT ;  /* 0x00000003b0037209 */ /* 0x000fe40007810000 */
[----:B------:R-:W-:-:S02]  /*5700*/  ISETP.LT.OR P0, PT, R2, 0x19, P0 ;  /* 0x000000190200780c */ /* 0x000fc40000701670 */
[----:B------:R-:W-:Y:S02]  /*5710*/  FMNMX.FTZ R3, R151, R3, !PT ;  /* 0x0000000397037209 */ /* 0x000fe40007810000 */
[----:B------:R-:W-:Y:S02]  /*5720*/  FSEL R18, R79, -INF , !P0 ;  /* 0xff8000004f127808 */ /* 0x000fe40004000000 */
[----:B------:R-:W-:-:S04]  /*5730*/  LOP3.LUT P0, RZ, R192, 0x80, RZ, 0xc0, !PT ;  /* 0x00000080c0ff7812 */ /* 0x000fc8000780c0ff */
[----:B------:R-:W-:-:S04]  /*5740*/  ISETP.GT.AND P0, PT, R0, 0x19, !P0 ;  /* 0x000000190000780c */ /* 0x000fc80004704270 */
[----:B------:R-:W-:-:S04]  /*5750*/  ISETP.LT.OR P0, PT, R2, 0x1a, P0 ;  /* 0x0000001a0200780c */ /* 0x000fc80000701670 */
        /* <DEDUP_REMOVED lines=29> */
[----:B------:R-:W-:Y:S02]  /*5930*/  ISETP.GT.AND P0, PT, R0, 0x39, !P6 ;  /* 0x000000390000780c */ /* 0x000fe40007704270 */
[----:B------:R-:W-:Y:S02]  /*5940*/  LOP3.LUT P6, RZ, R192, 0x10000, RZ, 0xc0, !PT ;  /* 0x00010000c0ff7812 */ /* 0x000fe400078cc0ff */
[----:B------:R-:W-:-:S04]  /*5950*/  ISETP.LT.OR P0, PT, R2, 0x3a, P0 ;  /* 0x0000003a0200780c */ /* 0x000fc80000701670 */
[----:B------:R-:W-:Y:S02]  /*5960*/  FSEL R136, R37, -INF , !P0 ;  /* 0xff80000025887808 */ /* 0x000fe40004000000 */
[----:B------:R-:W-:-:S04]  /*5970*/  ISETP.GT.AND P0, PT, R0, 0x40, !P5 ;  /* 0x000000400000780c */ /* 0x000fc80006f04270 */
[----:B------:R-:W-:-:S04]  /*5980*/  ISETP.LT.OR P0, PT, R2, 0x41, P0 ;  /* 0x000000410200780c */ /* 0x000fc80000701670 */
[----:B------:R-:W-:Y:S02]  /*5990*/  FSEL R147, R36, -INF , !P0 ;  /* 0xff80000024937808 */ /* 0x000fe40004000000 */
[----:B------:R-:W-:-:S04]  /*59a0*/  ISETP.GT.AND P0, PT, R0, 0x41, !P4 ;  /* 0x000000410000780c */ /* 0x000fc80006704270 */
[----:B------:R-:W-:-:S04]  /*59b0*/  ISETP.LT.OR P0, PT, R2, 0x42, P0 ;  /* 0x000000420200780c */ /* 0x000fc80000701670 */
[----:B------:R-:W-:Y:S02]  /*59c0*/  FSEL R146, R31, -INF , !P0 ;  /* 0xff8000001f927808 */ /* 0x000fe40004000000 */
[----:B------:R-:W-:Y:S02]  /*59d0*/  ISETP.GT.AND P0, PT, R0, 0x48, !P3 ;  /* 0x000000480000780c */ /* 0x000fe40005f04270 */
[----:B------:R-:W-:Y:S02]  /*59e0*/  LOP3.LUT P3, RZ, R192, 0x2000, RZ, 0xc0, !PT ;  /* 0x00002000c0ff7812 */ /* 0x000fe4000786c0ff */
[----:B------:R-:W-:-:S04]  /*59f0*/  ISETP.LT.OR P0, PT, R2, 0x49, P0 ;  /* 0x000000490200780c */ /* 0x000fc80000701670 */
[----:B------:R-:W-:Y:S02]  /*5a00*/  FSEL R145, R28, -INF , !P0 ;  /* 0xff8000001c917808 */ /* 0x000fe40004000000 */
[----:B------:R-:W-:Y:S02]  /*5a10*/  ISETP.GT.AND P0, PT, R0, 0x49, !P2 ;  /* 0x000000490000780c */ /* 0x000fe40005704270 */
[----:B------:R-:W-:Y:S02]  /*5a20*/  LOP3.LUT P2, RZ, R192, 0x20000, RZ, 0xc0, !PT ;  /* 0x00020000c0ff7812 */ /* 0x000fe4000784c0ff */
[----:B------:R-:W-:-:S04]  /*5a30*/  ISETP.LT.OR P0, PT, R2, 0x4a, P0 ;  /* 0x0000004a0200780c */ /* 0x000fc80000701670 */
[----:B------:R-:W-:Y:S02]  /*5a40*/  FSEL R148, R27, -INF , !P0 ;  /* 0xff8000001b947808 */ /* 0x000fe40004000000 */
[----:B------:R-:W-:Y:S02]  /*5a50*/  ISETP.GT.AND P0, PT, R0, RZ, !P1 ;  /* 0x000000ff0000720c */ /* 0x000fe40004f04270 */
[----:B------:R-:W-:Y:S02]  /*5a60*/  LOP3.LUT P1, RZ, R192, 0x8000, RZ, 0xc0, !PT ;  /* 0x00008000c0ff7812 */ /* 0x000fe4000782c0ff */
[----:B------:R-:W-:Y:S02]  /*5a70*/  ISETP.LT.OR P0, PT, R2, 0x1, P0 ;  /* 0x000000010200780c */ /* 0x000fe40000701670 */
[----:B------:R-:W-:Y:S02]  /*5a80*/  ISETP.GT.AND P1, PT, R0, 0x51, !P1 ;  /* 0x000000510000780c */ /* 0x000fe40004f24270 */
[----:B------:R-:W-:-:S02]  /*5a90*/  FSEL R6, R99, -INF , !P0 ;  /* 0xff80000063067808 */ /* 0x000fc40004000000 */
[----:B------:R-:W-:Y:S02]  /*5aa0*/  ISETP.GT.AND P0, PT, R0, 0x50, !P6 ;  /* 0x000000500000780c */ /* 0x000fe40007704270 */
[----:B------:R-:W-:Y:S02]  /*5ab0*/  FMNMX.FTZ R4, R6, R7, !PT ;  /* 0x0000000706047209 */ /* 0x000fe40007810000 */
[----:B------:R-:W-:Y:S02]  /*5ac0*/  ISETP.LT.OR P0, PT, R2, 0x51, P0 ;  /* 0x000000510200780c */ /* 0x000fe40000701670 */
[----:B------:R-:W-:Y:S02]  /*5ad0*/  FMNMX.FTZ R4, R12, R4, !PT ;  /* 0x000000040c047209 */ /* 0x000fe40007810000 */
[----:B------:R-:W-:Y:S02]  /*5ae0*/  FSEL R149, R26, -INF , !P0 ;  /* 0xff8000001a957808 */ /* 0x000fe40004000000 */
[----:B------:R-:W-:-:S02]  /*5af0*/  FMNMX.FTZ R4, R13, R4, !PT ;  /* 0x000000040d047209 */ /* 0x000fc40007810000 */
[----:B------:R-:W-:Y:S02]  /*5b00*/  ISETP.GT.AND P0, PT, R0, 0x58, !P3 ;  /* 0x000000580000780c */ /* 0x000fe40005f04270 */
[----:B------:R-:W-:Y:S02]  /*5b10*/  FMNMX.FTZ R4, R14, R4, !PT ;  /* 0x000000040e047209 */ /* 0x000fe40007810000 */
[----:B------:R-:W-:Y:S02]  /*5b20*/  ISETP.GT.AND P3, PT, R0, 0x59, !P2 ;  /* 0x000000590000780c */ /* 0x000fe40005764270 */
[----:B------:R-:W-:Y:S02]  /*5b30*/  FMNMX.FTZ R4, R15, R4, !PT ;  /* 0x000000040f047209 */ /* 0x000fe40007810000 */
[----:B------:R-:W-:Y:S02]  /*5b40*/  FMNMX.FTZ R0, R150, R3, !PT ;  /* 0x0000000396007209 */ /* 0x000fe40007810000 */
[----:B------:R-:W-:-:S02]  /*5b50*/  FMNMX.FTZ R4, R18, R4, !PT ;  /* 0x0000000412047209 */ /* 0x000fc40007810000 */
[----:B------:R-:W-:Y:S02]  /*5b60*/  ISETP.LT.OR P2, PT, R2, 0x52, P1 ;  /* 0x000000520200780c */ /* 0x000fe40000f41670 */
[----:B------:R-:W-:Y:S02]  /*5b70*/  FMNMX.FTZ R4, R24, R4, !PT ;  /* 0x0000000418047209 */ /* 0x000fe40007810000 */
[----:B------:R-:W-:Y:S02]  /*5b80*/  ISETP.LT.OR P1, PT, R2, 0x59, P0 ;  /* 0x000000590200780c */ /* 0x000fe40000721670 */
[----:B------:R-:W-:Y:S02]  /*5b90*/  FMNMX.FTZ R4, R69, R4, !PT ;  /* 0x0000000445047209 */ /* 0x000fe40007810000 */
[----:B------:R-:W-:Y:S02]  /*5ba0*/  FSEL R144, R34, -INF , !P2 ;  /* 0xff80000022907808 */ /* 0x000fe40005000000 */
[----:B------:R-:W-:-:S02]  /*5bb0*/  FMNMX.FTZ R4, R70, R4, !PT ;  /* 0x0000000446047209 */ /* 0x000fc40007810000 */
[----:B------:R-:W-:Y:S02]  /*5bc0*/  FMNMX.FTZ R0, R194, R0, !PT ;  /* 0x00000000c2007209 */ /* 0x000fe40007810000 */
[----:B------:R-:W-:Y:S02]  /*5bd0*/  FMNMX.FTZ R4, R100, R4, !PT ;  /* 0x0000000464047209 */ /* 0x000fe40007810000 */
[----:B------:R-:W-:Y:S02]  /*5be0*/  ISETP.LT.OR P0, PT, R2, 0x5a, P3 ;  /* 0x0000005a0200780c */ /* 0x000fe40001f01670 */
[----:B------:R-:W-:Y:S02]  /*5bf0*/  FMNMX.FTZ R4, R101, R4, !PT ;  /* 0x0000000465047209 */ /* 0x000fe40007810000 */
[----:B------:R-:W-:Y:S02]  /*5c00*/  FSEL R143, R33, -INF , !P1 ;  /* 0xff800000218f7808 */ /* 0x000fe40004800000 */
[----:B------:R-:W-:-:S02]  /*5c10*/  FMNMX.FTZ R4, R131, R4, !PT ;  /* 0x0000000483047209 */ /* 0x000fc40007810000 */
[----:B------:R-:W-:Y:S02]  /*5c20*/  FMNMX.FTZ R0, R193, R0, !PT ;  /* 0x00000000c1007209 */ /* 0x000fe40007810000 */
[----:B------:R-:W-:Y:S02]  /*5c30*/  FMNMX.FTZ R4, R130, R4, !PT ;  /* 0x0000000482047209 */ /* 0x000fe40007810000 */
[----:B------:R-:W-:Y:S02]  /*5c40*/  FSEL R142, R32, -INF , !P0 ;  /* 0xff800000208e7808 */ /* 0x000fe40004000000 */
[----:B------:R-:W-:Y:S02]  /*5c50*/  FMNMX.FTZ R4, R137, R4, !PT ;  /* 0x0000000489047209 */ /* 0x000fe40007810000 */
[----:B------:R-:W-:Y:S02]  /*5c60*/  FMNMX.FTZ R0, R179, R0, !PT ;  /* 0x00000000b3007209 */ /* 0x000fe40007810000 */
[----:B------:R-:W-:-:S04]  /*5c70*/  FMNMX.FTZ R4, R136, R4, !PT ;  /* 0x0000000488047209 */ /* 0x000fc80007810000 */
[----:B------:R-:W-:-:S04]  /*5c80*/  FMNMX.FTZ R4, R147, R4, !PT ;  /* 0x0000000493047209 */ /* 0x000fc80007810000 */
[----:B------:R-:W-:-:S04]  /*5c90*/  FMNMX.FTZ R4, R146, R4, !PT ;  /* 0x0000000492047209 */ /* 0x000fc80007810000 */
[----:B------:R-:W-:-:S04]  /*5ca0*/  FMNMX.FTZ R4, R145, R4, !PT ;  /* 0x0000000491047209 */ /* 0x000fc80007810000 */
[----:B------:R-:W-:Y:S02]  /*5cb0*/  FMNMX.FTZ R3, R148, R4, !PT ;  /* 0x0000000494037209 */ /* 0x000fe40007810000 */
[----:B------:R-:W-:Y:S02]  /*5cc0*/  FMNMX.FTZ R4, R178, R0, !PT ;  /* 0x00000000b2047209 */ /* 0x000fe40007810000 */
[----:B------:R-:W-:-:S04]  /*5cd0*/  FMNMX.FTZ R3, R149, R3, !PT ;  /* 0x0000000395037209 */ /* 0x000fc80007810000 */
[----:B------:R-:W-:-:S04]  /*5ce0*/  FMNMX.FTZ R2, R144, R3, !PT ;  /* 0x0000000390027209 */ /* 0x000fc80007810000 */
[----:B------:R-:W-:-:S04]  /*5cf0*/  FMNMX.FTZ R2, R143, R2, !PT ;  /* 0x000000028f027209 */ /* 0x000fc80007810000 */
[----:B-12---:R-:W-:Y:S01]  /*5d00*/  FMNMX.FTZ R5, R142, R2, !PT ;  /* 0x000000028e057209 */ /* 0x006fe20007810000 */
[----:B------:R-:W-:Y:S05]  /*5d10*/  BRA.DIV ~URZ, `(.L_x_707) ;  /* 0x00012a627f007947 */ /* 0x000fea000b800000 */
[----:B------:R1:W2:Y:S02]  /*5d20*/  SHFL.BFLY PT, R0, R4, 0x2, 0x1f ;  /* 0x0c401f0004007f89 */ /* 0x0002a400000e0000 */
.L_x_841:
[----:B-12---:R-:W-:Y:S01]  /*5d30*/  FMNMX.FTZ R4, R4, R0, !PT ;  /* 0x0000000004047209 */ /* 0x006fe20007810000 */
[----:B------:R-:W-:Y:S05]  /*5d40*/  BRA.DIV ~URZ, `(.L_x_708) ;  /* 0x00012a727f007947 */ /* 0x000fea000b800000 */
[----:B------:R-:W1:Y:S04]  /*5d50*/  SHFL.BFLY PT, R0, R5, 0x2, 0x1f ;  /* 0x0c401f0005007f89 */ /* 0x000e6800000e0000 */
[----:B------:R-:W2:Y:S01]  /*5d60*/  SHFL.BFLY PT, R2, R4, 0x1, 0x1f ;  /* 0x0c201f0004027f89 */ /* 0x000ea200000e0000 */
[----:B-1----:R-:W-:Y:S02]  /*5d70*/  FMNMX.FTZ R5, R5, R0, !PT ;  /* 0x0000000005057209 */ /* 0x002fe40007810000 */
[----:B--2---:R-:W-:-:S03]  /*5d80*/  FMNMX.FTZ R68, R4, R2, !PT ;  /* 0x0000000204447209 */ /* 0x004fc60007810000 */
[----:B------:R1:W2:Y:S04]  /*5d90*/  SHFL.BFLY PT, R3, R5, 0x1, 0x1f ;  /* 0x0c201f0005037f89 */ /* 0x0002a800000e0000 */
.L_x_842:
[C---:B------:R-:W-:Y:S01]  /*5da0*/  FMUL.FTZ R2, R68.reuse, c[0x0][0x2d0] ;  /* 0x0000b40044027a20 */ /* 0x040fe20000410000 */
[----:B------:R-:W-:Y:S01]  /*5db0*/  FSETP.NEU.FTZ.AND P0, PT, R68, -INF , PT ;  /* 0xff8000004400780b */ /* 0x000fe20003f1d000 */
[----:B------:R-:W-:Y:S01]  /*5dc0*/  WARPSYNC 0xffffffff ;  /* 0xffffffff00007948 */ /* 0x000fe20003800000 */
[----:B-12---:R-:W-:Y:S01]  /*5dd0*/  FMNMX.FTZ R5, R3, R5, !PT ;  /* 0x0000000503057209 */ /* 0x006fe20007810000 */
[----:B------:R-:W-:Y:S01]  /*5de0*/  LDSM.16.MT88.4 R40, [R183+0x800] ;  /* 0x00080000b728783b */ /* 0x000fe20000004200 */
[----:B------:R-:W-:Y:S02]  /*5df0*/  FSEL R2, R2, RZ, P0 ;  /* 0x000000ff02027208 */ /* 0x000fe40000000000 */
[----:B------:R-:W-:Y:S01]  /*5e00*/  FSETP.NEU.FTZ.AND P0, PT, R5, -INF , PT ;  /* 0xff8000000500780b */ /* 0x000fe20003f1d000 */
[----:B------:R-:W-:Y:S01]  /*5e10*/  LDSM.16.MT88.4 R32, [R184] ;  /* 0x00000000b820783b */ /* 0x000fe20000004200 */
[----:B------:R-:W-:Y:S01]  /*5e20*/  MOV R225, c[0x0][0x2c4] ;  /* 0x0000b10000e17a02 */ /* 0x000fe20000000f00 */
[--C-:B------:R-:W-:Y:S01]  /*5e30*/  FFMA.FTZ R0, R10, c[0x0][0x2d0], -R2.reuse ;  /* 0x0000b4000a007a23 */ /* 0x100fe20000010802 */
[----:B------:R-:W-:Y:S01]  /*5e40*/  IADD3 R199, R199, -0x2, RZ ;  /* 0xfffffffec7c77810 */ /* 0x000fe20007ffe0ff */
[----:B------:R-:W-:Y:S01]  /*5e50*/  FFMA.FTZ R3, R21, c[0x0][0x2d0], -R2 ;  /* 0x0000b40015037a23 */ /* 0x000fe20000010802 */
[----:B------:R-:W-:Y:S01]  /*5e60*/  LDSM.16.MT88.4 R52, [R187] ;  /* 0x00000000bb34783b */ /* 0x000fe20000004200 */
[----:B------:R1:W-:Y:S01]  /*5e70*/  MUFU.EX2 R196, R0 ;  /* 0x0000000000c47308 */ /* 0x0003e20000000800 */
[----:B------:R-:W-:-:S02]  /*5e80*/  ISETP.NE.AND P1, PT, R225, 0x1, PT ;  /* 0x00000001e100780c */ /* 0x000fc40003f25270 */
[----:B------:R-:W-:Y:S01]  /*5e90*/  LDSM.16.MT88.4 R56, [R185+0x800] ;  /* 0x00080000b938783b */ /* 0x000fe20000004200 */
[----:B------:R-:W-:-:S03]  /*5ea0*/  MOV R225, c[0x0][0x32c] ;  /* 0x0000cb0000e17a02 */ /* 0x000fc60000000f00 */
[----:B------:R-:W-:Y:S01]  /*5eb0*/  LDSM.16.MT88.4 R48, [R184+0x800] ;  /* 0x00080000b830783b */ /* 0x000fe20000004200 */
[----:B------:R2:W-:Y:S03]  /*5ec0*/  MUFU.EX2 R223, R3 ;  /* 0x0000000300df7308 */ /* 0x0005e60000000800 */
[----:B------:R-:W-:Y:S04]  /*5ed0*/  LDSM.16.MT88.4 R64, [R186+0x800] ;  /* 0x00080000ba40783b */ /* 0x000fe80000004200 */
[----:B------:R-:W-:Y:S01]  /*5ee0*/  LDSM.16.MT88.4 R60, [R183+0x3000] ;  /* 0x00300000b73c783b */ /* 0x000fe20000004200 */
[----:B-1----:R-:W-:-:S03]  /*5ef0*/  FFMA.FTZ R0, R11, c[0x0][0x2d0], -R2 ;  /* 0x0000b4000b007a23 */ /* 0x002fc60000010802 */
[----:B------:R-:W-:Y:S01]  /*5f00*/  LDSM.16.MT88.4 R8, [R183] ;  /* 0x00000000b708783b */ /* 0x000fe20000004200 */
[----:B------:R1:W3:Y:S01]  /*5f10*/  MUFU.EX2 R4, R0 ;  /* 0x0000000000047308 */ /* 0x0002e20000000800 */
[----:B--2---:R-:W-:-:S07]  /*5f20*/  FFMA.FTZ R3, R22, c[0x0][0x2d0], -R2 ;  /* 0x0000b40016037a23 */ /* 0x004fce0000010802 */
[----:B------:R-:W-:Y:S01]  /*5f30*/  MUFU.EX2 R220, R3 ;  /* 0x0000000300dc7308 */ /* 0x000fe20000000800 */
[----:B-1----:R-:W-:-:S07]  /*5f40*/  FFMA.FTZ R0, R16, c[0x0][0x2d0], -R2 ;  /* 0x0000b40010007a23 */ /* 0x002fce0000010802 */
[----:B------:R1:W2:Y:S02]  /*5f50*/  MUFU.EX2 R202, R0 ;  /* 0x0000000000ca7308 */ /* 0x0002a40000000800 */
[----:B-1----:R-:W-:-:S06]  /*5f60*/  FFMA.FTZ R0, R17, c[0x0][0x2d0], -R2 ;  /* 0x0000b40011007a23 */ /* 0x002fcc0000010802 */
[----:B------:R1:W-:Y:S02]  /*5f70*/  MUFU.EX2 R205, R0 ;  /* 0x0000000000cd7308 */ /* 0x0003e40000000800 */
[----:B-1----:R-:W-:-:S06]  /*5f80*/  FFMA.FTZ R0, R19, c[0x0][0x2d0], -R2 ;  /* 0x0000b40013007a23 */ /* 0x002fcc0000010802 */
[----:B------:R1:W-:Y:S02]  /*5f90*/  MUFU.EX2 R206, R0 ;  /* 0x0000000000ce7308 */ /* 0x0003e40000000800 */
[----:B-1----:R-:W-:Y:S02]  /*5fa0*/  FFMA.FTZ R0, R20, c[0x0][0x2d0], -R2 ;  /* 0x0000b40014007a23 */ /* 0x002fe40000010802 */
[----:B------:R-:W1:Y:S04]  /*5fb0*/  LDSM.16.MT88.4 R20, [R185] ;  /* 0x00000000b914783b */ /* 0x000e680000004200 */
[----:B------:R4:W-:Y:S02]  /*5fc0*/  MUFU.EX2 R222, R0 ;  /* 0x0000000000de7308 */ /* 0x0009e40000000800 */
[----:B----4-:R-:W-:-:S05]  /*5fd0*/  FMUL.FTZ R0, R5, c[0x0][0x2d0] ;  /* 0x0000b40005007a20 */ /* 0x010fca0000410000 */
[----:B------:R-:W-:-:S05]  /*5fe0*/  FSEL R0, R0, RZ, P0 ;  /* 0x000000ff00007208 */ /* 0x000fca0000000000 */
[----:B------:R-:W-:-:S04]  /*5ff0*/  FFMA.FTZ R3, R6, c[0x0][0x2d0], -R0 ;  /* 0x0000b40006037a23 */ /* 0x000fc80000010800 */
[----:B------:R4:W-:Y:S02]  /*6000*/  MUFU.EX2 R200, R3 ;  /* 0x0000000300c87308 */ /* 0x0009e40000000800 */
[----:B----4-:R-:W-:Y:S02]  /*6010*/  FFMA.FTZ R3, R7, c[0x0][0x2d0], -R0 ;  /* 0x0000b40007037a23 */ /* 0x010fe40000010800 */
[----:B------:R-:W-:-:S04]  /*6020*/  FFMA.FTZ R7, R178, c[0x0][0x2d0], -R2 ;  /* 0x0000b400b2077a23 */ /* 0x000fc80000010802 */
[----:B------:R4:W5:Y:S08]  /*6030*/  MUFU.EX2 R6, R3 ;  /* 0x0000000300067308 */ /* 0x0009700000000800 */
[----:B------:R-:W-:Y:S01]  /*6040*/  MUFU.EX2 R227, R7 ;  /* 0x0000000700e37308 */ /* 0x000fe20000000800 */
[----:B----4-:R-:W-:Y:S01]  /*6050*/  FFMA.FTZ R3, R12, c[0x0][0x2d0], -R0 ;  /* 0x0000b4000c037a23 */ /* 0x010fe20000010800 */
[----:B---3--:R-:W-:Y:S01]  /*6060*/  F2FP.PACK_AB R12, R4, R196 ;  /* 0x000000c4040c723e */ /* 0x008fe200000000ff */
[----:B------:R-:W-:-:S05]  /*6070*/  FADD.FTZ R4, R196, R4 ;  /* 0x00000004c4047221 */ /* 0x000fca0000010000 */
[----:B------:R3:W-:Y:S01]  /*6080*/  MUFU.EX2 R201, R3 ;  /* 0x0000000300c97308 */ /* 0x0007e20000000800 */
[----:B--2---:R-:W-:Y:S02]  /*6090*/  FADD.FTZ R4, R202, R4 ;  /* 0x00000004ca047221 */ /* 0x004fe40000010000 */
[----:B---3--:R-:W-:Y:S01]  /*60a0*/  FFMA.FTZ R3, R13, c[0x0][0x2d0], -R0 ;  /* 0x0000b4000d037a23 */ /* 0x008fe20000010800 */
[----:B-----5:R-:W-:Y:S01]  /*60b0*/  F2FP.PACK_AB R13, R6, R200 ;  /* 0x000000c8060d723e */ /* 0x020fe200000000ff */
[----:B------:R-:W-:-:S03]  /*60c0*/  FADD.FTZ R6, R200, R6 ;  /* 0x00000006c8067221 */ /* 0x000fc60000010000 */
[----:B------:R2:W3:Y:S02]  /*60d0*/  MUFU.EX2 R203, R3 ;  /* 0x0000000300cb7308 */ /* 0x0004e40000000800 */
[----:B--2---:R-:W-:Y:S01]  /*60e0*/  FFMA.FTZ R3, R14, c[0x0][0x2d0], -R0 ;  /* 0x0000b4000e037a23 */ /* 0x004fe20000010800 */
[----:B------:R-:W-:-:S05]  /*60f0*/  F2FP.PACK_AB R14, R205, R202 ;  /* 0x000000cacd0e723e */ /* 0x000fca00000000ff */
[----:B------:R2:W-:Y:S02]  /*6100*/  MUFU.EX2 R216, R3 ;  /* 0x0000000300d87308 */ /* 0x0005e40000000800 */
[----:B--2---:R-:W-:Y:S01]  /*6110*/  FFMA.FTZ R3, R15, c[0x0][0x2d0], -R0 ;  /* 0x0000b4000f037a23 */ /* 0x004fe20000010800 */
[----:B---3--:R-:W-:-:S05]  /*6120*/  F2FP.PACK_AB R15, R203, R201 ;  /* 0x000000c9cb0f723e */ /* 0x008fca00000000ff */
[----:B------:R2:W3:Y:S02]  /*6130*/  MUFU.EX2 R218, R3 ;  /* 0x0000000300da7308 */ /* 0x0004e40000000800 */
[C---:B-1----:R-:W-:Y:S08]  /*6140*/  HMMA.16816.F32 R36, R12.reuse, R20, RZ ;  /* 0x000000140c24723c */ /* 0x042ff000000018ff */
[----:B------:R-:W-:Y:S01]  /*6150*/  HMMA.16816.F32 R44, R12, R10, RZ ;  /* 0x0000000a0c2c723c */ /* 0x000fe200000018ff */
[----:B--2---:R-:W-:-:S06]  /*6160*/  FFMA.FTZ R3, R18, c[0x0][0x2d0], -R0 ;  /* 0x0000b40012037a23 */ /* 0x004fcc0000010800 */
[----:B------:R-:W-:Y:S01]  /*6170*/  F2FP.PACK_AB R10, R220, R223 ;  /* 0x000000dfdc0a723e */ /* 0x000fe200000000ff */
[----:B------:R1:W-:Y:S01]  /*6180*/  MUFU.EX2 R217, R3 ;  /* 0x0000000300d97308 */ /* 0x0003e20000000800 */
[C---:B------:R-:W-:Y:S07]  /*6190*/  HMMA.16816.F32 R16, R12.reuse, R8, RZ ;  /* 0x000000080c10723c */ /* 0x040fee00000018ff */
[----:B------:R-:W-:Y:S01]  /*61a0*/  F2FP.PACK_AB R8, R222, R206 ;  /* 0x000000cede08723e */ /* 0x000fe200000000ff */
[----:B------:R-:W-:Y:S01]  /*61b0*/  HMMA.16816.F32 R28, R12, R22, RZ ;  /* 0x000000160c1c723c */ /* 0x000fe200000018ff */
[----:B---3--:R-:W-:Y:S01]  /*61c0*/  F2FP.PACK_AB R9, R218, R216 ;  /* 0x000000d8da09723e */ /* 0x008fe200000000ff */
[----:B-1----:R-:W-:-:S06]  /*61d0*/  FFMA.FTZ R3, R24, c[0x0][0x2d0], -R0 ;  /* 0x0000b40018037a23 */ /* 0x002fcc0000010800 */
[C---:B------:R-:W-:Y:S01]  /*61e0*/  HMMA.16816.F32 R20, R12.reuse, R34, RZ ;  /* 0x000000220c14723c */ /* 0x040fe200000018ff */
[----:B------:R-:W1:Y:S07]  /*61f0*/  MUFU.EX2 R215, R3 ;  /* 0x0000000300d77308 */ /* 0x000e6e0000000800 */
[----:B------:R-:W-:Y:S01]  /*6200*/  HMMA.16816.F32 R24, R12, R32, RZ ;  /* 0x000000200c18723c */ /* 0x000fe200000018ff */
[----:B------:R-:W-:Y:S01]  /*6210*/  LDSM.16.MT88.4 R32, [R185+0x3000] ;  /* 0x00300000b920783b */ /* 0x000fe20000004200 */
[----:B-1----:R-:W-:Y:S01]  /*6220*/  F2FP.PACK_AB R11, R215, R217 ;  /* 0x000000d9d70b723e */ /* 0x002fe200000000ff */
[----:B------:R-:W-:-:S04]  /*6230*/  FFMA.FTZ R3, R102, c[0x0][0x2d0], -R2 ;  /* 0x0000b40066037a23 */ /* 0x000fc80000010802 */
[----:B------:R1:W-:Y:S02]  /*6240*/  MUFU.EX2 R198, R3 ;  /* 0x0000000300c67308 */ /* 0x0003e40000000800 */
[----:B------:R-:W-:Y:S08]  /*6250*/  HMMA.16816.F32 R132, R8, R40, R16 ;  /* 0x000000280884723c */ /* 0x000ff00000001810 */
[----:B------:R-:W-:Y:S01]  /*6260*/  HMMA.16816.F32 R16, R12, R52, RZ ;  /* 0x000000340c10723c */ /* 0x000fe200000018ff */
[----:B-1----:R-:W-:-:S07]  /*6270*/  FFMA.FTZ R3, R103, c[0x0][0x2d0], -R2 ;  /* 0x0000b40067037a23 */ /* 0x002fce0000010802 */
[C---:B------:R-:W-:Y:S01]  /*6280*/  HMMA.16816.F32 R116, R8.reuse, R56, R36 ;  /* 0x000000380874723c */ /* 0x040fe20000001824 */
[----:B------:R-:W1:Y:S01]  /*6290*/  LDSM.16.MT88.4 R36, [R183+0x3800] ;  /* 0x00380000b724783b */ /* 0x000e620000004200 */
[----:B------:R2:W3:Y:S06]  /*62a0*/  MUFU.EX2 R212, R3 ;  /* 0x0000000300d47308 */ /* 0x0004ec0000000800 */
[C---:B------:R-:W-:Y:S01]  /*62b0*/  HMMA.16816.F32 R104, R8.reuse, R42, R44 ;  /* 0x0000002a0868723c */ /* 0x040fe2000000182c */
[----:B------:R-:W4:Y:S07]  /*62c0*/  LDSM.16.MT88.4 R40, [R184+0x3000] ;  /* 0x00300000b828783b */ /* 0x000f2e0000004200 */
[----:B------:R-:W-:Y:S01]  /*62d0*/  HMMA.16816.F32 R44, R8, R50, R20 ;  /* 0x00000032082c723c */ /* 0x000fe20000001814 */
[----:B--2---:R-:W-:-:S04]  /*62e0*/  FFMA.FTZ R3, R128, c[0x0][0x2d0], -R2 ;  /* 0x0000b40080037a23 */ /* 0x004fc80000010802 */
[----:B------:R2:W-:Y:S03]  /*62f0*/  MUFU.EX2 R214, R3 ;  /* 0x0000000300d67308 */ /* 0x0005e60000000800 */
[----:B------:R-:W-:Y:S08]  /*6300*/  HMMA.16816.F32 R108, R8, R64, R16 ;  /* 0x00000040086c723c */ /* 0x000ff00000001810 */
[----:B------:R-:W-:Y:S01]  /*6310*/  HMMA.16816.F32 R20, R12, R60, RZ ;  /* 0x0000003c0c14723c */ /* 0x000fe200000018ff */
[----:B--2---:R-:W-:-:S07]  /*6320*/  FFMA.FTZ R3, R129, c[0x0][0x2d0], -R2 ;  /* 0x0000b40081037a23 */ /* 0x004fce0000010802 */
[----:B------:R-:W-:Y:S01]  /*6330*/  HMMA.16816.F32 R16, R12, R62, RZ ;  /* 0x0000003e0c10723c */ /* 0x000fe200000018ff */
[----:B------:R2:W5:Y:S07]  /*6340*/  MUFU.EX2 R213, R3 ;  /* 0x0000000300d57308 */ /* 0x00056e0000000800 */
[C---:B------:R-:W-:Y:S08]  /*6350*/  HMMA.16816.F32 R112, R8.reuse, R48, R24 ;  /* 0x000000300870723c */ /* 0x040ff00000001818 */
[----:B-1----:R-:W-:Y:S01]  /*6360*/  HMMA.16816.F32 R92, R8, R36, R20 ;  /* 0x00000024085c723c */ /* 0x002fe20000001814 */
[----:B--2---:R-:W-:-:S04]  /*6370*/  FFMA.FTZ R3, R69, c[0x0][0x2d0], -R0 ;  /* 0x0000b40045037a23 */ /* 0x004fc80000010800 */
[----:B------:R1:W-:Y:S03]  /*6380*/  MUFU.EX2 R207, R3 ;  /* 0x0000000300cf7308 */ /* 0x0003e60000000800 */
[----:B------:R-:W-:Y:S01]  /*6390*/  HMMA.16816.F32 R80, R8, R38, R16 ;  /* 0x000000260850723c */ /* 0x000fe20000001810 */
[----:B------:R-:W2:Y:S07]  /*63a0*/  LDSM.16.MT88.4 R36, [R184+0x3800] ;  /* 0x00380000b824783b */ /* 0x000eae0000004200 */
[----:B----4-:R-:W-:Y:S01]  /*63b0*/  HMMA.16816.F32 R16, R12, R40, RZ ;  /* 0x000000280c10723c */ /* 0x010fe200000018ff */
[----:B-1----:R-:W-:-:S07]  /*63c0*/  FFMA.FTZ R3, R70, c[0x0][0x2d0], -R0 ;  /* 0x0000b40046037a23 */ /* 0x002fce0000010800 */
[----:B------:R-:W-:Y:S01]  /*63d0*/  HMMA.16816.F32 R24, R12, R54, RZ ;  /* 0x000000360c18723c */ /* 0x000fe200000018ff */
[----:B------:R1:W4:Y:S07]  /*63e0*/  MUFU.EX2 R208, R3 ;  /* 0x0000000300d07308 */ /* 0x00032e0000000800 */
[----:B------:R-:W-:Y:S01]  /*63f0*/  HMMA.16816.F32 R96, R8, R58, R28 ;  /* 0x0000003a0860723c */ /* 0x000fe2000000181c */
[----:B------:R-:W3:Y:S07]  /*6400*/  LDSM.16.MT88.4 R28, [R185+0x3800] ;  /* 0x00380000b91c783b */ /* 0x000eee0000004200 */
[----:B------:R-:W-:Y:S01]  /*6410*/  HMMA.16816.F32 R20, R12, R34, RZ ;  /* 0x000000220c14723c */ /* 0x000fe200000018ff */
[----:B-1----:R-:W-:-:S04]  /*6420*/  FFMA.FTZ R3, R100, c[0x0][0x2d0], -R0 ;  /* 0x0000b40064037a23 */ /* 0x002fc80000010800 */
[----:B------:R1:W-:Y:S03]  /*6430*/  MUFU.EX2 R210, R3 ;  /* 0x0000000300d27308 */ /* 0x0003e60000000800 */
[C---:B------:R-:W-:Y:S08]  /*6440*/  HMMA.16816.F32 R88, R8.reuse, R66, R24 ;  /* 0x000000420858723c */ /* 0x040ff00000001818 */
[----:B--2---:R-:W-:Y:S01]  /*6450*/  HMMA.16816.F32 R76, R8, R36, R16 ;  /* 0x00000024084c723c */ /* 0x004fe20000001810 */
[----:B------:R-:W2:Y:S01]  /*6460*/  LDSM.16.MT88.4 R16, [R186+0x3000] ;  /* 0x00300000ba10783b */ /* 0x000ea20000004200 */
[----:B-1----:R-:W-:-:S06]  /*6470*/  FFMA.FTZ R3, R101, c[0x0][0x2d0], -R0 ;  /* 0x0000b40065037a23 */ /* 0x002fcc0000010800 */
[----:B------:R-:W-:Y:S01]  /*6480*/  HMMA.16816.F32 R24, R12, R32, RZ ;  /* 0x000000200c18723c */ /* 0x000fe200000018ff */
[----:B------:R1:W1:Y:S07]  /*6490*/  MUFU.EX2 R209, R3 ;  /* 0x0000000300d17308 */ /* 0x00026e0000000800 */
[----:B---3--:R-:W-:Y:S08]  /*64a0*/  HMMA.16816.F32 R72, R8, R30, R20 ;  /* 0x0000001e0848723c */ /* 0x008ff00000001814 */
[----:B------:R-:W-:Y:S01]  /*64b0*/  HMMA.16816.F32 R20, R12, R42, RZ ;  /* 0x0000002a0c14723c */ /* 0x000fe200000018ff */
[----:B-1----:R-:W-:-:S04]  /*64c0*/  FFMA.FTZ R3, R141, c[0x0][0x2d0], -R2 ;  /* 0x0000b4008d037a23 */ /* 0x002fc80000010802 */
[----:B------:R1:W-:Y:S03]  /*64d0*/  MUFU.EX2 R141, R3 ;  /* 0x00000003008d7308 */ /* 0x0003e60000000800 */
[----:B------:R-:W-:Y:S08]  /*64e0*/  HMMA.16816.F32 R84, R8, R28, R24 ;  /* 0x0000001c0854723c */ /* 0x000ff00000001818 */
[----:B--2---:R-:W-:Y:S01]  /*64f0*/  HMMA.16816.F32 R24, R12, R16, RZ ;  /* 0x000000100c18723c */ /* 0x004fe200000018ff */
[----:B-1----:R-:W-:-:S07]  /*6500*/  FFMA.FTZ R3, R140, c[0x0][0x2d0], -R2 ;  /* 0x0000b4008c037a23 */ /* 0x002fce0000010802 */
[----:B------:R-:W-:Y:S01]  /*6510*/  HMMA.16816.F32 R12, R12, R18, RZ ;  /* 0x000000120c0c723c */ /* 0x000fe200000018ff */
[----:B------:R-:W1:Y:S01]  /*6520*/  LDSM.16.MT88.4 R16, [R186+0x3800] ;  /* 0x00380000ba10783b */ /* 0x000e620000004200 */
[----:B------:R2:W3:Y:S06]  /*6530*/  MUFU.EX2 R140, R3 ;  /* 0x00000003008c7308 */ /* 0x0004ec0000000800 */
[----:B------:R-:W-:Y:S01]  /*6540*/  HMMA.16816.F32 R64, R8, R38, R20 ;  /* 0x000000260840723c */ /* 0x000fe20000001814 */
[----:B--2---:R-:W-:-:S04]  /*6550*/  FFMA.FTZ R3, R139, c[0x0][0x2d0], -R2 ;  /* 0x0000b4008b037a23 */ /* 0x004fc80000010802 */
[----:B------:R2:W-:Y:S02]  /*6560*/  MUFU.EX2 R197, R3 ;  /* 0x0000000300c57308 */ /* 0x0005e40000000800 */
[----:B--2---:R-:W-:Y:S01]  /*6570*/  FFMA.FTZ R3, R138, c[0x0][0x2d0], -R2 ;  /* 0x0000b4008a037a23 */ /* 0x004fe20000010802 */
[C---:B-1----:R-:W-:Y:S05]  /*6580*/  HMMA.16816.F32 R60, R8.reuse, R16, R24 ;  /* 0x00000010083c723c */ /* 0x042fea0000001818 */
[----:B------:R1:W2:Y:S03]  /*6590*/  MUFU.EX2 R139, R3 ;  /* 0x00000003008b7308 */ /* 0x0002a60000000800 */
[----:B------:R-:W-:Y:S01]  /*65a0*/  HMMA.16816.F32 R16, R8, R18, R12 ;  /* 0x000000120810723c */ /* 0x000fe2000000180c */
[----:B------:R-:W2:Y:S06]  /*65b0*/  LDSM.16.MT88.4 R12, [R183+0x1000] ;  /* 0x00100000b70c783b */ /* 0x000eac0000004200 */
[----:B------:R-:W-:-:S02]  /*65c0*/  F2FP.PACK_AB R8, R212, R198 ;  /* 0x000000c6d408723e */ /* 0x000fc400000000ff */
[----:B-----5:R-:W-:Y:S01]  /*65d0*/  F2FP.PACK_AB R10, R213, R214 ;  /* 0x000000d6d50a723e */ /* 0x020fe200000000ff */
[--C-:B-1----:R-:W-:Y:S01]  /*65e0*/  FFMA.FTZ R3, R131, c[0x0][0x2d0], -R0.reuse ;  /* 0x0000b40083037a23 */ /* 0x102fe20000010800 */
[----:B----4-:R-:W-:Y:S02]  /*65f0*/  F2FP.PACK_AB R9, R208, R207 ;  /* 0x000000cfd009723e */ /* 0x010fe400000000ff */
[----:B------:R-:W-:Y:S01]  /*6600*/  F2FP.PACK_AB R11, R209, R210 ;  /* 0x000000d2d10b723e */ /* 0x000fe200000000ff */
[----:B------:R1:W-:Y:S02]  /*6610*/  MUFU.EX2 R138, R3 ;  /* 0x00000003008a7308 */ /* 0x0003e40000000800 */
[----:B-1----:R-:W-:-:S04]  /*6620*/  FFMA.FTZ R3, R130, c[0x0][0x2d0], -R0 ;  /* 0x0000b40082037a23 */ /* 0x002fc80000010800 */
[C---:B--2---:R-:W-:Y:S02]  /*6630*/  HMMA.16816.F32 R56, R8.reuse, R12, R132 ;  /* 0x0000000c0838723c */ /* 0x044fe40000001884 */
[----:B------:R1:W2:Y:S06]  /*6640*/  MUFU.EX2 R135, R3 ;  /* 0x0000000300877308 */ /* 0x0002ac0000000800 */
[----:B------:R-:W-:Y:S01]  /*6650*/  HMMA.16816.F32 R36, R8, R14, R104 ;  /* 0x0000000e0824723c */ /* 0x000fe20000001868 */
[----:B------:R-:W4:Y:S01]  /*6660*/  LDSM.16.MT88.4 R12, [R185+0x1000] ;  /* 0x00100000b90c783b */ /* 0x000f220000004200 */
[----:B-1----:R-:W-:-:S04]  /*6670*/  FFMA.FTZ R3, R137, c[0x0][0x2d0], -R0 ;  /* 0x0000b40089037a23 */ /* 0x002fc80000010800 */
[----:B------:R1:W-:Y:S02]  /*6680*/  MUFU.EX2 R137, R3 ;  /* 0x0000000300897308 */ /* 0x0003e40000000800 */
[----:B-1----:R-:W-:-:S06]  /*6690*/  FFMA.FTZ R3, R136, c[0x0][0x2d0], -R0 ;  /* 0x0000b40088037a23 */ /* 0x002fcc0000010800 */
[----:B------:R1:W5:Y:S01]  /*66a0*/  MUFU.EX2 R136, R3 ;  /* 0x0000000300887308 */ /* 0x0003620000000800 */
[C---:B----4-:R-:W-:Y:S08]  /*66b0*/  HMMA.16816.F32 R52, R8.reuse, R12, R116 ;  /* 0x0000000c0834723c */ /* 0x050ff00000001874 */
[----:B------:R-:W-:Y:S01]  /*66c0*/  HMMA.16816.F32 R32, R8, R14, R96 ;  /* 0x0000000e0820723c */ /* 0x000fe20000001860 */
[----:B------:R-:W4:Y:S01]  /*66d0*/  LDSM.16.MT88.4 R12, [R184+0x1000] ;  /* 0x00100000b80c783b */ /* 0x000f220000004200 */
[----:B-1----:R-:W-:-:S04]  /*66e0*/  FFMA.FTZ R3, R177, c[0x0][0x2d0], -R2 ;  /* 0x0000b400b1037a23 */ /* 0x002fc80000010802 */
[----:B------:R1:W1:Y:S02]  /*66f0*/  MUFU.EX2 R132, R3 ;  /* 0x0000000300847308 */ /* 0x0002640000000800 */
[----:B-1----:R-:W-:-:S06]  /*6700*/  FFMA.FTZ R3, R176, c[0x0][0x2d0], -R2 ;  /* 0x0000b400b0037a23 */ /* 0x002fcc0000010802 */
[----:B------:R1:W1:Y:S01]  /*6710*/  MUFU.EX2 R70, R3 ;  /* 0x0000000300467308 */ /* 0x0002620000000800 */
[C---:B----4-:R-:W-:Y:S01]  /*6720*/  HMMA.16816.F32 R48, R8.reuse, R12, R112 ;  /* 0x0000000c0830723c */ /* 0x050fe20000001870 */
[--C-:B-1----:R-:W-:Y:S01]  /*6730*/  FFMA.FTZ R3, R151, c[0x0][0x2d0], -R2.reuse ;  /* 0x0000b40097037a23 */ /* 0x102fe20000010802 */
[----:B------:R-:W-:Y:S05]  /*6740*/  LDSM.16.MT88.4 R112, [R183+0x2800] ;  /* 0x00280000b770783b */ /* 0x000fea0000004200 */
[----:B------:R1:W-:Y:S01]  /*6750*/  MUFU.EX2 R134, R3 ;  /* 0x0000000300867308 */ /* 0x0003e20000000800 */
[----:B------:R-:W-:Y:S01]  /*6760*/  HMMA.16816.F32 R28, R8, R14, R44 ;  /* 0x0000000e081c723c */ /* 0x000fe2000000182c */
[----:B------:R-:W4:Y:S01]  /*6770*/  LDSM.16.MT88.4 R12, [R186+0x1000] ;  /* 0x00100000ba0c783b */ /* 0x000f220000004200 */
[----:B-1----:R-:W-:-:S05]  /*6780*/  FFMA.FTZ R3, R150, c[0x0][0x2d0], -R2 ;  /* 0x0000b40096037a23 */ /* 0x002fca0000010802 */
[----:B------:R1:W-:Y:S02]  /*6790*/  MUFU.EX2 R133, R3 ;  /* 0x0000000300857308 */ /* 0x0003e40000000800 */
[----:B-1----:R-:W-:Y:S01]  /*67a0*/  FFMA.FTZ R3, R147, c[0x0][0x2d0], -R0 ;  /* 0x0000b40093037a23 */ /* 0x002fe20000010800 */
[C---:B----4-:R-:W-:Y:S08]  /*67b0*/  HMMA.16816.F32 R44, R8.reuse, R12, R108 ;  /* 0x0000000c082c723c */ /* 0x050ff0000000186c */
        /* <DEDUP_REMOVED lines=15> */
[----:B------:R-:W-:Y:S02]  /*68b0*/  F2FP.PACK_AB R10, R139, R197 ;  /* 0x000000c58b0a723e */ /* 0x000fe400000000ff */
[----:B--2---:R-:W-:Y:S02]  /*68c0*/  F2FP.PACK_AB R9, R135, R138 ;  /* 0x0000008a8709723e */ /* 0x004fe400000000ff */
[----:B-----5:R-:W-:-:S07]  /*68d0*/  F2FP.PACK_AB R11, R136, R137 ;  /* 0x00000089880b723e */ /* 0x020fce00000000ff */
        /* <DEDUP_REMOVED lines=8> */
[----:B------:R-:W1:Y:S01]  /*6960*/  LDSM.16.MT88.4 R12, [R186+0x1800] ;  /* 0x00180000ba0c783b */ /* 0x000e620000004200 */
[----:B------:R2:W3:Y:S05]  /*6970*/  MUFU.EX2 R30, R3 ;  /* 0x00000003001e7308 */ /* 0x0004ea0000000800 */
[----:B------:R-:W-:-:S06]  /*6980*/  FFMA.FTZ R28, R142, c[0x0][0x2d0], -R0 ;  /* 0x0000b4008e1c7a23 */ /* 0x000fcc0000010800 */
[----:B------:R-:W-:Y:S01]  /*6990*/  MUFU.EX2 R28, R28 ;  /* 0x0000001c001c7308 */ /* 0x000fe20000000800 */
[----:B--2---:R-:W-:-:S07]  /*69a0*/  FFMA.FTZ R3, R146, c[0x0][0x2d0], -R0 ;  /* 0x0000b40092037a23 */ /* 0x004fce0000010800 */
[----:B------:R2:W4:Y:S02]  /*69b0*/  MUFU.EX2 R29, R3 ;  /* 0x00000003001d7308 */ /* 0x0005240000000800 */
[----:B--2---:R-:W-:Y:S01]  /*69c0*/  FFMA.FTZ R3, R145, c[0x0][0x2d0], -R0 ;  /* 0x0000b40091037a23 */ /* 0x004fe20000010800 */
[C---:B-1----:R-:W-:Y:S05]  /*69d0*/  HMMA.16816.F32 R96, R8.reuse, R12, R44 ;  /* 0x0000000c0860723c */ /* 0x042fea000000182c */
[----:B------:R1:W2:Y:S03]  /*69e0*/  MUFU.EX2 R69, R3 ;  /* 0x0000000300457308 */ /* 0x0002a60000000800 */
[----:B------:R-:W-:Y:S01]  /*69f0*/  HMMA.16816.F32 R88, R8, R14, R24 ;  /* 0x0000000e0858723c */ /* 0x000fe20000001818 */
[----:B------:R-:W5:Y:S06]  /*6a00*/  LDSM.16.MT88.4 R12, [R183+0x4800] ;  /* 0x00480000b70c783b */ /* 0x000f6c0000004200 */
[----:B------:R-:W-:-:S02]  /*6a10*/  FFMA.FTZ R26, R194, c[0x0][0x2d0], -R2 ;  /* 0x0000b400c21a7a23 */ /* 0x000fc40000010802 */
[----:B-1----:R-:W-:Y:S02]  /*6a20*/  FFMA.FTZ R3, R148, c[0x0][0x2d0], -R0 ;  /* 0x0000b40094037a23 */ /* 0x002fe40000010800 */
[--C-:B------:R-:W-:Y:S02]  /*6a30*/  FFMA.FTZ R25, R193, c[0x0][0x2d0], -R2.reuse ;  /* 0x0000b400c1197a23 */ /* 0x100fe40000010802 */
[----:B------:R1:W-:Y:S01]  /*6a40*/  MUFU.EX2 R31, R3 ;  /* 0x00000003001f7308 */ /* 0x0003e20000000800 */
[----:B------:R-:W-:Y:S02]  /*6a50*/  FFMA.FTZ R24, R179, c[0x0][0x2d0], -R2 ;  /* 0x0000b400b3187a23 */ /* 0x000fe40000010802 */
[----:B------:R-:W-:Y:S02]  /*6a60*/  FADD.FTZ R2, R205, R4 ;  /* 0x00000004cd027221 */ /* 0x000fe40000010000 */
[--C-:B------:R-:W-:Y:S02]  /*6a70*/  FFMA.FTZ R4, R144, c[0x0][0x2d0], -R0.reuse ;  /* 0x0000b40090047a23 */ /* 0x100fe40000010800 */
[----:B------:R-:W-:Y:S01]  /*6a80*/  FFMA.FTZ R27, R143, c[0x0][0x2d0], -R0 ;  /* 0x0000b4008f1b7a23 */ /* 0x000fe20000010800 */
[----:B------:R-:W2:Y:S01]  /*6a90*/  MUFU.EX2 R26, R26 ;  /* 0x0000001a001a7308 */ /* 0x000ea20000000800 */
[----:B-1----:R-:W-:-:S07]  /*6aa0*/  FADD.FTZ R3, R201, R6 ;  /* 0x00000006c9037221 */ /* 0x002fce0000010000 */
[----:B------:R-:W1:Y:S01]  /*6ab0*/  MUFU.EX2 R25, R25 ;  /* 0x0000001900197308 */ /* 0x000e620000000800 */
[----:B------:R-:W-:Y:S02]  /*6ac0*/  FFMA.FTZ R6, R149, c[0x0][0x2d0], -R0 ;  /* 0x0000b40095067a23 */ /* 0x000fe40000010800 */
[----:B------:R-:W-:Y:S02]  /*6ad0*/  FADD.FTZ R0, R206, R2 ;  /* 0x00000002ce007221 */ /* 0x000fe40000010000 */
[----:B------:R-:W-:Y:S02]  /*6ae0*/  FADD.FTZ R2, R203, R3 ;  /* 0x00000003cb027221 */ /* 0x000fe40000010000 */
[----:B------:R-:W-:Y:S01]  /*6af0*/  FADD.FTZ R0, R222, R0 ;  /* 0x00000000de007221 */ /* 0x000fe20000010000 */
[----:B------:R-:W-:Y:S01]  /*6b00*/  MUFU.EX2 R24, R24 ;  /* 0x0000001800187308 */ /* 0x000fe20000000800 */
[----:B------:R-:W-:Y:S01]  /*6b10*/  FADD.FTZ R2, R216, R2 ;  /* 0x00000002d8027221 */ /* 0x000fe20000010000 */
[----:B-----5:R-:W-:Y:S01]  /*6b20*/  HMMA.16816.F32 R80, R8, R12, R40 ;  /* 0x0000000c0850723c */ /* 0x020fe20000001828 */
[----:B------:R-:W-:-:S02]  /*6b30*/  FADD.FTZ R0, R223, R0 ;  /* 0x00000000df007221 */ /* 0x000fc40000010000 */
[----:B------:R-:W-:Y:S02]  /*6b40*/  FADD.FTZ R2, R218, R2 ;  /* 0x00000002da027221 */ /* 0x000fe40000010000 */
[----:B------:R-:W-:Y:S01]  /*6b50*/  FADD.FTZ R0, R220, R0 ;  /* 0x00000000dc007221 */ /* 0x000fe20000010000 */
[----:B------:R-:W5:Y:S01]  /*6b60*/  MUFU.EX2 R6, R6 ;  /* 0x0000000600067308 */ /* 0x000f620000000800 */
[----:B------:R-:W-:Y:S01]  /*6b70*/  FADD.FTZ R2, R217, R2 ;  /* 0x00000002d9027221 */ /* 0x000fe20000010000 */
[----:B------:R-:W-:Y:S01]  /*6b80*/  HMMA.16816.F32 R36, R8, R14, R20 ;  /* 0x0000000e0824723c */ /* 0x000fe20000001814 */
[----:B------:R-:W1:Y:S01]  /*6b90*/  LDSM.16.MT88.4 R12, [R185+0x4800] ;  /* 0x00480000b90c783b */ /* 0x000e620000004200 */
[----:B------:R-:W-:Y:S02]  /*6ba0*/  FADD.FTZ R3, R198, R0 ;  /* 0x00000000c6037221 */ /* 0x000fe40000010000 */
[----:B------:R-:W-:Y:S01]  /*6bb0*/  FADD.FTZ R0, R215, R2 ;  /* 0x00000002d7007221 */ /* 0x000fe20000010000 */
[----:B------:R-:W-:Y:S01]  /*6bc0*/  LDSM.16.MT88.4 R20, [R184+0x2000] ;  /* 0x00200000b814783b */ /* 0x000fe20000004200 */
[----:B------:R5:W1:Y:S01]  /*6bd0*/  MUFU.EX2 R7, R4 ;  /* 0x0000000400077308 */ /* 0x000a620000000800 */
[----:B------:R-:W-:-:S02]  /*6be0*/  FADD.FTZ R2, R212, R3 ;  /* 0x00000003d4027221 */ /* 0x000fc40000010000 */
[----:B------:R-:W-:Y:S02]  /*6bf0*/  FADD.FTZ R0, R207, R0 ;  /* 0x00000000cf007221 */ /* 0x000fe40000010000 */
[----:B------:R-:W-:Y:S02]  /*6c00*/  FADD.FTZ R2, R214, R2 ;  /* 0x00000002d6027221 */ /* 0x000fe40000010000 */
[----:B------:R-:W-:Y:S01]  /*6c10*/  FADD.FTZ R0, R208, R0 ;  /* 0x00000000d0007221 */ /* 0x000fe20000010000 */
[----:B------:R-:W1:Y:S01]  /*6c20*/  MUFU.EX2 R27, R27 ;  /* 0x0000001b001b7308 */ /* 0x000e620000000800 */
        /* <DEDUP_REMOVED lines=12> */
[----:B------:R-:W-:Y:S01]  /*6cf0*/  FADD.FTZ R2, R70, R2 ;  /* 0x0000000246027221 */ /* 0x000fe20000010000 */
[----:B-1----:R-:W-:Y:S01]  /*6d00*/  HMMA.16816.F32 R128, R8, R12, R84 ;  /* 0x0000000c0880723c */ /* 0x002fe20000001854 */
[----:B---3--:R-:W-:Y:S02]  /*6d10*/  FADD.FTZ R0, R30, R0 ;  /* 0x000000001e007221 */ /* 0x008fe40000010000 */
[----:B------:R-:W-:-:S02]  /*6d20*/  FADD.FTZ R2, R134, R2 ;  /* 0x0000000286027221 */ /* 0x000fc40000010000 */
[----:B----4-:R-:W-:Y:S02]  /*6d30*/  FADD.FTZ R0, R29, R0 ;  /* 0x000000001d007221 */ /* 0x010fe40000010000 */
[----:B------:R-:W-:Y:S01]  /*6d40*/  FADD.FTZ R2, R133, R2 ;  /* 0x0000000285027221 */ /* 0x000fe20000010000 */
[----:B------:R-:W-:Y:S01]  /*6d50*/  HMMA.16816.F32 R72, R8, R14, R72 ;  /* 0x0000000e0848723c */ /* 0x000fe20000001848 */
[----:B------:R-:W1:Y:S01]  /*6d60*/  LDSM.16.MT88.4 R12, [R184+0x4800] ;  /* 0x00480000b80c783b */ /* 0x000e620000004200 */
[----:B--2---:R-:W-:Y:S02]  /*6d70*/  FADD.FTZ R0, R69, R0 ;  /* 0x0000000045007221 */ /* 0x004fe40000010000 */
[----:B------:R-:W-:Y:S02]  /*6d80*/  FADD.FTZ R2, R26, R2 ;  /* 0x000000021a027221 */ /* 0x000fe40000010000 */
[----:B------:R-:W-:Y:S02]  /*6d90*/  FADD.FTZ R0, R31, R0 ;  /* 0x000000001f007221 */ /* 0x000fe40000010000 */
[----:B------:R-:W-:-:S02]  /*6da0*/  FADD.FTZ R3, R25, R2 ;  /* 0x0000000219037221 */ /* 0x000fc40000010000 */
[----:B-----5:R-:W-:Y:S01]  /*6db0*/  FADD.FTZ R4, R6, R0 ;  /* 0x0000000006047221 */ /* 0x020fe20000010000 */
[----:B------:R-:W-:Y:S01]  /*6dc0*/  MOV R0, R244 ;  /* 0x000000f400007202 */ /* 0x000fe20000000f00 */
[----:B------:R-:W-:Y:S02]  /*6dd0*/  FADD.FTZ R3, R24, R3 ;  /* 0x0000000318037221 */ /* 0x000fe40000010000 */
[----:B------:R-:W-:-:S04]  /*6de0*/  FADD.FTZ R2, R7, R4 ;  /* 0x0000000407027221 */ /* 0x000fc80000010000 */
[----:B------:R-:W-:-:S04]  /*6df0*/  FADD.FTZ R2, R27, R2 ;  /* 0x000000021b027221 */ /* 0x000fc80000010000 */
[----:B------:R-:W-:Y:S01]  /*6e00*/  FADD.FTZ R228, R28, R2 ;  /* 0x000000021ce47221 */ /* 0x000fe20000010000 */
[C---:B-1----:R-:W-:Y:S08]  /*6e10*/  HMMA.16816.F32 R48, R8.reuse, R12, R76 ;  /* 0x0000000c0830723c */ /* 0x042ff0000000184c */
[----:B------:R-:W-:Y:S01]  /*6e20*/  HMMA.16816.F32 R44, R8, R14, R64 ;  /* 0x0000000e082c723c */ /* 0x000fe20000001840 */
[----:B------:R-:W1:Y:S06]  /*6e30*/  LDSM.16.MT88.4 R12, [R186+0x4800] ;  /* 0x00480000ba0c783b */ /* 0x000e6c0000004200 */
[----:B------:R-:W-:-:S02]  /*6e40*/  F2FP.PACK_AB R64, R25, R26 ;  /* 0x0000001a1940723e */ /* 0x000fc400000000ff */
[C---:B------:R-:W-:Y:S01]  /*6e50*/  F2FP.PACK_AB R66, R227.reuse, R24 ;  /* 0x00000018e342723e */ /* 0x040fe200000000ff */
[----:B------:R-:W-:Y:S01]  /*6e60*/  FADD.FTZ R227, R227, R3 ;  /* 0x00000003e3e37221 */ /* 0x000fe20000010000 */
[----:B------:R-:W-:Y:S01]  /*6e70*/  F2FP.PACK_AB R65, R7, R6 ;  /* 0x000000060741723e */ /* 0x000fe200000000ff */
[----:B------:R-:W-:Y:S01]  /*6e80*/  @P1 IMAD.HI.U32 R6, R244, c[0x0][0x2c8], RZ ;  /* 0x0000b200f4061a27 */ /* 0x000fe200078e00ff */
[----:B------:R-:W-:-:S04]  /*6e90*/  F2FP.PACK_AB R67, R28, R27 ;  /* 0x0000001b1c43723e */ /* 0x000fc800000000ff */
[----:B------:R-:W-:Y:S02]  /*6ea0*/  @P1 SHF.R.U32.HI R0, RZ, c[0x0][0x2cc], R6 ;  /* 0x0000b300ff001a19 */ /* 0x000fe40000011606 */
[----:B------:R-:W-:Y:S02]  /*6eb0*/  ISETP.GE.AND P1, PT, R225, 0x1, PT ;  /* 0x00000001e100780c */ /* 0x000fe40003f26270 */
[----:B------:R-:W-:-:S04]  /*6ec0*/  IADD3 R0, R224, R0, RZ ;  /* 0x00000000e0007210 */ /* 0x000fc80007ffe0ff */
[----:B------:R-:W-:Y:S01]  /*6ed0*/  IADD3 R3, R0, c[0x0][0x328], RZ ;  /* 0x0000ca0000037a10 */ /* 0x000fe20007ffe0ff */
[C---:B-1----:R-:W-:Y:S08]  /*6ee0*/  HMMA.16816.F32 R40, R8.reuse, R12, R60 ;  /* 0x0000000c0828723c */ /* 0x042ff0000000183c */
[----:B------:R-:W-:Y:S01]  /*6ef0*/  HMMA.16816.F32 R32, R8, R14, R16 ;  /* 0x0000000e0820723c */ /* 0x000fe20000001810 */
[----:B------:R-:W1:Y:S04]  /*6f00*/  LDSM.16.MT88.4 R16, [R183+0x2000] ;  /* 0x00200000b710783b */ /* 0x000e680000004200 */
[----:B------:R-:W2:Y:S02]  /*6f10*/  LDSM.16.MT88.4 R12, [R185+0x2000] ;  /* 0x00200000b90c783b */ /* 0x000ea40000004200 */
[----:B------:R-:W-:-:S02]  /*6f20*/  F2FP.PACK_AB R8, R70, R132 ;  /* 0x000000844608723e */ /* 0x000fc400000000ff */
[----:B------:R-:W-:Y:S02]  /*6f30*/  F2FP.PACK_AB R10, R133, R134 ;  /* 0x00000086850a723e */ /* 0x000fe400000000ff */
[----:B------:R-:W-:Y:S02]  /*6f40*/  F2FP.PACK_AB R9, R29, R30 ;  /* 0x0000001e1d09723e */ /* 0x000fe400000000ff */
[----:B------:R-:W-:-:S07]  /*6f50*/  F2FP.PACK_AB R11, R31, R69 ;  /* 0x000000451f0b723e */ /* 0x000fce00000000ff */
[C---:B------:R-:W-:Y:S08]  /*6f60*/  HMMA.16816.F32 R100, R8.reuse, R20, R100 ;  /* 0x000000140864723c */ /* 0x040ff00000001864 */
[C---:B------:R-:W-:Y:S01]  /*6f70*/  HMMA.16816.F32 R60, R8.reuse, R22, R104 ;  /* 0x00000016083c723c */ /* 0x040fe20000001868 */
[----:B------:R-:W3:Y:S04]  /*6f80*/  LDSM.16.MT88.4 R20, [R185+0x5000] ;  /* 0x00500000b914783b */ /* 0x000ee80000004200 */
[----:B------:R-:W4:Y:S03]  /*6f90*/  LDSM.16.MT88.4 R104, [R185+0x2800] ;  /* 0x00280000b968783b */ /* 0x000f260000004200 */
[C---:B-1----:R-:W-:Y:S08]  /*6fa0*/  HMMA.16816.F32 R116, R8.reuse, R16, R116 ;  /* 0x000000100874723c */ /* 0x042ff00000001874 */
[C---:B------:R-:W-:Y:S01]  /*6fb0*/  HMMA.16816.F32 R52, R8.reuse, R18, R92 ;  /* 0x000000120834723c */ /* 0x040fe2000000185c */
[----:B------:R-:W1:Y:S07]  /*6fc0*/  LDSM.16.MT88.4 R16, [R186+0x2000] ;  /* 0x00200000ba10783b */ /* 0x000e6e0000004200 */
[C---:B--2---:R-:W-:Y:S08]  /*6fd0*/  HMMA.16816.F32 R108, R8.reuse, R12, R108 ;  /* 0x0000000c086c723c */ /* 0x044ff0000000186c */
[C---:B------:R-:W-:Y:S01]  /*6fe0*/  HMMA.16816.F32 R56, R8.reuse, R14, R56 ;  /* 0x0000000e0838723c */ /* 0x040fe20000001838 */
[----:B------:R-:W2:Y:S07]  /*6ff0*/  LDSM.16.MT88.4 R12, [R183+0x5000] ;  /* 0x00500000b70c783b */ /* 0x000eae0000004200 */
[----:B---3--:R-:W-:Y:S08]  /*7000*/  HMMA.16816.F32 R128, R8, R20, R128 ;  /* 0x000000140880723c */ /* 0x008ff00000001880 */
[----:B----4-:R-:W-:Y:S08]  /*7010*/  HMMA.16816.F32 R108, R64, R104, R108 ;  /* 0x00000068406c723c */ /* 0x010ff0000000186c */
[C---:B------:R-:W-:Y:S01]  /*7020*/  HMMA.16816.F32 R20, R8.reuse, R22, R72 ;  /* 0x000000160814723c */ /* 0x040fe20000001848 */
[----:B------:R-:W-:Y:S07]  /*7030*/  LDSM.16.MT88.4 R72, [R185+0x5800] ;  /* 0x00580000b948783b */ /* 0x000fee0000004200 */
[C---:B-1----:R-:W-:Y:S01]  /*7040*/  HMMA.16816.F32 R92, R8.reuse, R16, R96 ;  /* 0x00000010085c723c */ /* 0x042fe20000001860 */
[----:B------:R-:W-:Y:S07]  /*7050*/  LDSM.16.MT88.4 R96, [R184+0x2800] ;  /* 0x00280000b860783b */ /* 0x000fee0000004200 */
[C---:B------:R-:W-:Y:S01]  /*7060*/  HMMA.16816.F32 R76, R8.reuse, R18, R88 ;  /* 0x00000012084c723c */ /* 0x040fe20000001858 */
[----:B------:R-:W1:Y:S04]  /*7070*/  LDSM.16.MT88.4 R16, [R184+0x5000] ;  /* 0x00500000b810783b */ /* 0x000e680000004200 */
[----:B------:R-:W-:Y:S03]  /*7080*/  LDSM.16.MT88.4 R88, [R186+0x2800] ;  /* 0x00280000ba58783b */ /* 0x000fe60000004200 */
[C---:B--2---:R-:W-:Y:S01]  /*7090*/  HMMA.16816.F32 R84, R8.reuse, R12, R80 ;  /* 0x0000000c0854723c */ /* 0x044fe20000001850 */
[----:B------:R-:W-:Y:S07]  /*70a0*/  LDSM.16.MT88.4 R80, [R183+0x5800] ;  /* 0x00580000b750783b */ /* 0x000fee0000004200 */
[----:B------:R-:W-:Y:S01]  /*70b0*/  HMMA.16816.F32 R36, R8, R14, R36 ;  /* 0x0000000e0824723c */ /* 0x000fe20000001824 */
[----:B------:R-:W2:Y:S07]  /*70c0*/  LDSM.16.MT88.4 R12, [R186+0x5000] ;  /* 0x00500000ba0c783b */ /* 0x000eae0000004200 */
[C---:B------:R-:W-:Y:S01]  /*70d0*/  HMMA.16816.F32 R104, R64.reuse, R106, R56 ;  /* 0x0000006a4068723c */ /* 0x040fe20000001838 */
[----:B------:R-:W3:Y:S07]  /*70e0*/  LDSM.16.MT88.4 R56, [R184+0x5800] ;  /* 0x00580000b838783b */ /* 0x000eee0000004200 */
[C---:B------:R-:W-:Y:S08]  /*70f0*/  HMMA.16816.F32 R116, R64.reuse, R112, R116 ;  /* 0x000000704074723c */ /* 0x040ff00000001874 */
[----:B------:R-:W-:Y:S08]  /*7100*/  HMMA.16816.F32 R112, R64, R114, R52 ;  /* 0x000000724070723c */ /* 0x000ff00000001834 */
[C---:B-1----:R-:W-:Y:S08]  /*7110*/  HMMA.16816.F32 R48, R8.reuse, R16, R48 ;  /* 0x000000100830723c */ /* 0x042ff00000001830 */
[C---:B------:R-:W-:Y:S08]  /*7120*/  HMMA.16816.F32 R44, R8.reuse, R18, R44 ;  /* 0x00000012082c723c */ /* 0x040ff0000000182c */
[C---:B--2---:R-:W-:Y:S08]  /*7130*/  HMMA.16816.F32 R40, R8.reuse, R12, R40 ;  /* 0x0000000c0828723c */ /* 0x044ff00000001828 */
[----:B------:R-:W-:Y:S01]  /*7140*/  HMMA.16816.F32 R32, R8, R14, R32 ;  /* 0x0000000e0820723c */ /* 0x000fe20000001820 */
[----:B------:R-:W1:Y:S07]  /*7150*/  LDSM.16.MT88.4 R8, [R186+0x5800] ;  /* 0x00580000ba08783b */ /* 0x000e6e0000004200 */
[C---:B------:R-:W-:Y:S08]  /*7160*/  HMMA.16816.F32 R92, R64.reuse, R88, R92 ;  /* 0x00000058405c723c */ /* 0x040ff0000000185c */
[C---:B------:R-:W-:Y:S08]  /*7170*/  HMMA.16816.F32 R100, R64.reuse, R96, R100 ;  /* 0x000000604064723c */ /* 0x040ff00000001864 */
[C---:B------:R-:W-:Y:S08]  /*7180*/  HMMA.16816.F32 R88, R64.reuse, R90, R76 ;  /* 0x0000005a4058723c */ /* 0x040ff0000000184c */
[C---:B------:R-:W-:Y:S08]  /*7190*/  HMMA.16816.F32 R96, R64.reuse, R98, R60 ;  /* 0x000000624060723c */ /* 0x040ff0000000183c */
[C---:B------:R-:W-:Y:S08]  /*71a0*/  HMMA.16816.F32 R84, R64.reuse, R80, R84 ;  /* 0x000000504054723c */ /* 0x040ff00000001854 */
[C---:B------:R-:W-:Y:S08]  /*71b0*/  HMMA.16816.F32 R76, R64.reuse, R72, R128 ;  /* 0x00000048404c723c */ /* 0x040ff00000001880 */
[C---:B---3--:R-:W-:Y:S08]  /*71c0*/  HMMA.16816.F32 R52, R64.reuse, R56, R48 ;  /* 0x000000384034723c */ /* 0x048ff00000001830 */
[C---:B------:R-:W-:Y:S08]  /*71d0*/  HMMA.16816.F32 R80, R64.reuse, R82, R36 ;  /* 0x000000524050723c */ /* 0x040ff00000001824 */
[C---:B------:R-:W-:Y:S08]  /*71e0*/  HMMA.16816.F32 R72, R64.reuse, R74, R20 ;  /* 0x0000004a4048723c */ /* 0x040ff00000001814 */
[C---:B------:R-:W-:Y:S08]  /*71f0*/  HMMA.16816.F32 R56, R64.reuse, R58, R44 ;  /* 0x0000003a4038723c */ /* 0x040ff0000000182c */
[C---:B-1----:R-:W-:Y:S08]  /*7200*/  HMMA.16816.F32 R60, R64.reuse, R8, R40 ;  /* 0x00000008403c723c */ /* 0x042ff00000001828 */
[----:B------:R-:W-:Y:S01]  /*7210*/  HMMA.16816.F32 R64, R64, R10, R32 ;  /* 0x0000000a4040723c */ /* 0x000fe20000001820 */
[----:B------:R-:W-:Y:S07]  /*7220*/  @!P1 BRA `(.L_x_709) ;  /* 0x0000013000009947 */ /* 0x000fee0003800000 */
[C---:B------:R-:W-:Y:S01]  /*7230*/  ISETP.GT.AND P0, PT, R0.reuse, RZ, PT ;  /* 0x000000ff0000720c */ /* 0x040fe20003f04270 */
[----:B------:R-:W-:Y:S01]  /*7240*/  BSSY B0, `(.L_x_710) ;  /* 0x000000e000007945 */ /* 0x000fe20003800000 */
[----:B------:R-:W-:-:S11]  /*7250*/  IADD3 R2, R0, -0x1, RZ ;  /* 0xffffffff00027810 */ /* 0x000fd60007ffe0ff */
[----:B------:R-:W-:Y:S05]  /*7260*/  @P0 BRA `(.L_x_711) ;  /* 0x0000007000000947 */ /* 0x000fea0003800000 */
[----:B------:R-:W-:Y:S02]  /*7270*/  IMAD.MOV.U32 R2, RZ, RZ, 0x1 ;  /* 0x00000001ff027424 */ /* 0x000fe400078e00ff */
[----:B------:R-:W-:-:S03]  /*7280*/  IMAD.MOV R0, RZ, RZ, -R0 ;  /* 0x000000ffff007224 */ /* 0x000fc600078e0a00 */
[----:B------:R-:W-:-:S13]  /*7290*/  ISETP.NE.AND P0, PT, R2, c[0x0][0x32c], PT ;  /* 0x0000cb0002007a0c */ /* 0x000fda0003f05270 */
[----:B------:R-:W-:-:S05]  /*72a0*/  @P0 IMAD.HI.U32 R2, R0, c[0x0][0x330], RZ ;  /* 0x0000cc0000020a27 */ /* 0x000fca00078e00ff */
[----:B------:R-:W-:-:S04]  /*72b0*/  @P0 SHF.R.U32.HI R0, RZ, c[0x0][0x334], R2 ;  /* 0x0000cd00ff000a19 */ /* 0x000fc80000011602 */
[----:B------:R-:W-:Y:S01]  /*72c0*/  LOP3.LUT R2, RZ, R0, RZ, 0x33, !PT ;  /* 0x00000000ff027212 */ /* 0x000fe200078e33ff */
[----:B------:R-:W-:Y:S05]  /*72d0*/  BRA `(.L_x_712) ;  /* 0x0000004000007947 */ /* 0x000fea0003800000 */
.L_x_711:
[----:B------:R-:W-:-:S04]  /*72e0*/  MOV R0, 0x1 ;  /* 0x0000000100007802 */ /* 0x000fc80000000f00 */
[----:B------:R-:W-:-:S13]  /*72f0*/  ISETP.NE.AND P0, PT, R0, c[0x0][0x32c], PT ;  /* 0x0000cb0000007a0c */ /* 0x000fda0003f05270 */
[----:B------:R-:W-:-:S05]  /*7300*/  @P0 IMAD.HI.U32 R0, R2, c[0x0][0x330], RZ ;  /* 0x0000cc0002000a27 */ /* 0x000fca00078e00ff */
[----:B------:R-:W-:Y:S02]  /*7310*/  @P0 SHF.R.U32.HI R2, RZ, c[0x0][0x334], R0 ;  /* 0x0000cd00ff020a19 */ /* 0x000fe40000011600 */
.L_x_712:
[----:B------:R-:W-:Y:S05]  /*7320*/  BSYNC B0 ;  /* 0x0000000000007941 */ /* 0x000fea0003800000 */
.L_x_710:
[----:B------:R-:W-:-:S05]  /*7330*/  MOV R0, c[0x0][0x32c] ;  /* 0x0000cb0000007a02 */ /* 0x000fca0000000f00 */
[----:B------:R-:W-:-:S05]  /*7340*/  IMAD R2, R2, R0, c[0x0][0x32c] ;  /* 0x0000cb0002027624 */ /* 0x000fca00078e0200 */
[----:B------:R-:W-:-:S05]  /*7350*/  IMNMX R3, R3, R2, PT ;  /* 0x0000000203037217 */ /* 0x000fca0003800200 */
.L_x_709:
[----:B------:R-:W-:-:S05]  /*7360*/  IMAD.HI R3, R3, 0x2aaaaaab, RZ ;  /* 0x2aaaaaab03037827 */ /* 0x000fca00078e02ff */
[----:B------:R-:W-:-:S04]  /*7370*/  SHF.R.U32.HI R0, RZ, 0x1f, R3 ;  /* 0x0000001fff007819 */ /* 0x000fc80000011603 */
[----:B------:R-:W-:-:S04]  /*7380*/  LEA.HI.SX32 R3, R3, R0, 0x1c ;  /* 0x0000000003037211 */ /* 0x000fc800078fe2ff */
[----:B------:R-:W-:-:S04]  /*7390*/  IMNMX R226, R230, R3, !PT ;  /* 0x00000003e6e27217 */ /* 0x000fc80007800200 */
[----:B------:R-:W-:-:S13]  /*73a0*/  ISETP.GE.AND P0, PT, R199, R226, PT ;  /* 0x000000e2c700720c */ /* 0x000fda0003f06270 */
[----:B------:R-:W-:Y:S05]  /*73b0*/  @!P0 BRA `(.L_x_713) ;  /* 0x000047e000008947 */ /* 0x000fea0003800000 */
[----:B------:R-:W-:Y:S02]  /*73c0*/  MOV R70, R5 ;  /* 0x0000000500467202 */ /* 0x000fe40000000f00 */
[----:B------:R-:W-:Y:S02]  /*73d0*/  MOV R69, R68 ;  /* 0x0000004400457202 */ /* 0x000fe40000000f00 */
.L_x_734:
[----:B------:R-:W-:Y:S04]  /*73e0*/  DEPBAR.LE SB0, 0x0 ;  /* 0x000080000000791a */ /* 0x000fe80000000000 */
[----:B------:R-:W-:Y:S01]  /*73f0*/  WARPSYNC 0xffffffff ;  /* 0xffffffff00007948 */ /* 0x000fe20003800000 */
[----:B------:R-:W-:Y:S01]  /*7400*/  BAR.SYNC.DEFER_BLOCKING 0x0 ;  /* 0x0000000000007b1d */ /* 0x000fe20000010000 */
[----:B------:R-:W-:Y:S05]  /*7410*/  ISETP.GT.AND P0, PT, R230, R199, PT ;  /* 0x000000c7e600720c */ /* 0x000fea0003f04270 */
[----:B------:R1:W2:Y:S01]  /*7420*/  LDSM.16.M88.4 R8, [R180] ;  /* 0x00000000b408783b */ /* 0x0002a20000000200 */
[----:B------:R-:W-:Y:S03]  /*7430*/  BSSY B0, `(.L_x_714) ;  /* 0x000004a000007945 */ /* 0x000fe60003800000 */
[----:B------:R1:W3:Y:S04]  /*7440*/  LDSM.16.M88.4 R16, [R180+0x800] ;  /* 0x00080000b410783b */ /* 0x0002e80000000200 */
[----:B------:R1:W4:Y:S04]  /*7450*/  LDSM.16.M88.4 R24, [R180+0x1000] ;  /* 0x00100000b418783b */ /* 0x0003280000000200 */
        /* <DEDUP_REMOVED lines=8> */
[----:B------:R1:W1:Y:S01]  /*74e0*/  LDSM.16.M88.4 R148, [R71+0x2800] ;  /* 0x002800004794783b */ /* 0x0002620000000200 */
[----:B------:R-:W-:-:S05]  /*74f0*/  @P0 BRA `(.L_x_715) ;  /* 0x000003d000000947 */ /* 0x000fca0003800000 */
[----:B--23--:R-:W-:Y:S01]  /*7500*/  IMAD.WIDE.U32 R2, R211, c[0x0][0x208], RZ ;  /* 0x00008200d3027a25 */ /* 0x00cfe200078e00ff */
[----:B------:R-:W-:Y:S02]  /*7510*/  SHF.R.S32.HI R0, RZ, 0x1f, R211 ;  /* 0x0000001fff007819 */ /* 0x000fe400000114d3 */
[----:B------:R-:W-:Y:S01]  /*7520*/  SHF.R.S32.HI R4, RZ, 0x1f, R204 ;  /* 0x0000001fff047819 */ /* 0x000fe200000114cc */
[C---:B------:R-:W-:Y:S01]  /*7530*/  IMAD.SHL.U32 R15, R221.reuse, 0x2, RZ ;  /* 0x00000002dd0f7824 */ /* 0x040fe200078e00ff */
[----:B------:R-:W-:Y:S01]  /*7540*/  SHF.R.S32.HI R6, RZ, 0x1f, R221 ;  /* 0x0000001fff067819 */ /* 0x000fe200000114dd */
[----:B------:R-:W-:Y:S01]  /*7550*/  IMAD R0, R0, c[0x0][0x208], RZ ;  /* 0x0000820000007a24 */ /* 0x000fe200078e02ff */
[----:B------:R-:W-:Y:S01]  /*7560*/  SHF.R.S32.HI R5, RZ, 0x1f, R219 ;  /* 0x0000001fff057819 */ /* 0x000fe200000114db */
[----:B------:R-:W-:Y:S01]  /*7570*/  IMAD R4, R4, c[0x0][0x218], RZ ;  /* 0x0000860004047a24 */ /* 0x000fe200078e02ff */
[----:B------:R-:W-:Y:S01]  /*7580*/  SHF.L.U64.HI R6, R221, 0x1, R6 ;  /* 0x00000001dd067819 */ /* 0x000fe20000010206 */
[----:B------:R-:W-:Y:S01]  /*7590*/  IMAD R0, R211, c[0x0][0x20c], R0 ;  /* 0x00008300d3007a24 */ /* 0x000fe200078e0200 */
[----:B------:R-:W-:Y:S01]  /*75a0*/  SHF.L.U64.HI R5, R219, 0x1, R5 ;  /* 0x00000001db057819 */ /* 0x000fe20000010205 */
[C---:B------:R-:W-:Y:S02]  /*75b0*/  IMAD R4, R204.reuse, c[0x0][0x21c], R4 ;  /* 0x00008700cc047a24 */ /* 0x040fe400078e0204 */
[----:B------:R-:W-:Y:S02]  /*75c0*/  IMAD.IADD R3, R3, 0x1, R0 ;  /* 0x0000000103037824 */ /* 0x000fe400078e0200 */
[----:B------:R-:W-:Y:S02]  /*75d0*/  IMAD.SHL.U32 R14, R219, 0x2, RZ ;  /* 0x00000002db0e7824 */ /* 0x000fe400078e00ff */
[----:B------:R-:W-:Y:S05]  /*75e0*/  IMAD.WIDE.U32 R2, R204, c[0x0][0x218], R2 ;  /* 0x00008600cc027a25 */ /* 0x000fea00078e0002 */
[----:B------:R-:W-:Y:S04]  /*75f0*/  IADD3 R0, P0, R240, R2, RZ ;  /* 0x00000002f0007210 */ /* 0x000fe80007f1e0ff */
[----:B------:R-:W-:Y:S02]  /*7600*/  IADD3.X R2, R243, R3, R4, P0, !PT ;  /* 0x00000003f3027210 */ /* 0x000fe400007fe404 */
[C---:B------:R-:W-:Y:S04]  /*7610*/  LEA R4, P0, R0.reuse, c[0x0][0x1f8], 0x1 ;  /* 0x00007e0000047a11 */ /* 0x040fe800078008ff */
[----:B------:R-:W-:Y:S01]  /*7620*/  LEA.HI.X R0, R0, c[0x0][0x1fc], R2, 0x1, P0 ;  /* 0x00007f0000007a11 */ /* 0x000fe200000f0c02 */
[----:B------:R-:W-:-:S06]  /*7630*/  BRA.DIV ~URZ, `(.L_x_716) ;  /* 0x000112727f007947 */ /* 0x000fcc000b800000 */
[----:B------:R2:W3:Y:S02]  /*7640*/  SHFL.IDX PT, R7, R0, RZ, 0x181f ;  /* 0x00181fff00077589 */ /* 0x0004e400000e0000 */
.L_x_843:
[----:B------:R-:W-:-:S05]  /*7650*/  BRA.DIV ~URZ, `(.L_x_717) ;  /* 0x000112c27f007947 */ /* 0x000fca000b800000 */
[----:B------:R-:W5:Y:S01]  /*7660*/  SHFL.IDX PT, R2, R4, RZ, 0x181f ;  /* 0x00181fff04027589 */ /* 0x000f6200000e0000 */
[----:B------:R-:W-:Y:S02]  /*7670*/  ISETP.GE.AND P2, PT, R219, c[0x0][0x1d4], PT ;  /* 0x00007500db007a0c */ /* 0x000fe40003f46270 */
[----:B------:R-:W-:Y:S02]  /*7680*/  ISETP.GE.AND P1, PT, R221, c[0x0][0x1d4], PT ;  /* 0x00007500dd007a0c */ /* 0x000fe40003f26270 */
[CC--:B-----5:R-:W-:Y:S05]  /*7690*/  IADD3 R12, P0, R2.reuse, R14.reuse, RZ ;  /* 0x0000000e020c7210 */ /* 0x0e0fea0007f1e0ff */
[C-C-:B---3--:R-:W-:Y:S01]  /*76a0*/  IMAD.X R13, R7.reuse, 0x1, R5.reuse, P0 ;  /* 0x00000001070d7824 */ /* 0x148fe200000e0605 */
[-C--:B------:R-:W-:Y:S04]  /*76b0*/  IADD3 R2, P0, R2, R15.reuse, RZ ;  /* 0x0000000f02027210 */ /* 0x080fe80007f1e0ff */
[----:B------:R-:W-:Y:S01]  /*76c0*/  @!PT LDS RZ, [RZ] ;  /* 0x00000000fffff984 */ /* 0x000fe20000000800 */
[----:B------:R-:W-:Y:S01]  /*76d0*/  @!PT LDS RZ, [RZ] ;  /* 0x00000000fffff984 */ /* 0x000fe20000000800 */
[----:B------:R3:W-:Y:S01]  /*76e0*/  LDGSTS.E.BYPASS.LTC128B.128 [R195+0x100], [R12.64], !P2 ;  /* 0x001000000cc37fae */ /* 0x0007e2000d101d46 */
[--C-:B------:R-:W-:Y:S01]  /*76f0*/  IMAD.X R3, R7, 0x1, R6.reuse, P0 ;  /* 0x0000000107037824 */ /* 0x100fe200000e0606 */
[----:B------:R-:W-:Y:S04]  /*7700*/  SEL R7, RZ, 0x10, P2 ;  /* 0x00000010ff077807 */ /* 0x000fe80001000000 */
[----:B------:R5:W-:Y:S04]  /*7710*/  LDGSTS.E.BYPASS.LTC128B.128 [R195+0x3100], [R2.64], !P1 ;  /* 0x0310000002c37fae */ /* 0x000be8000c901d46 */
[----:B-----5:R-:W3:Y:S04]  /*7720*/  SHFL.IDX PT, R2, R4, 0x1, 0x181f ;  /* 0x00381f0004027f89 */ /* 0x020ee800000e0000 */
[----:B------:R-:W5:Y:S01]  /*7730*/  SHFL.IDX PT, R3, R0, 0x1, 0x181f ;  /* 0x00381f0000037f89 */ /* 0x000f6200000e0000 */
[C---:B---3--:R-:W-:Y:S05]  /*7740*/  IADD3 R12, P0, R2.reuse, R14, RZ ;  /* 0x0000000e020c7210 */ /* 0x048fea0007f1e0ff */
[C---:B-----5:R-:W-:Y:S01]  /*7750*/  IMAD.X R13, R3.reuse, 0x1, R5, P0 ;  /* 0x00000001030d7824 */ /* 0x060fe200000e0605 */
[----:B------:R-:W-:Y:S04]  /*7760*/  IADD3 R2, P0, R2, R15, RZ ;  /* 0x0000000f02027210 */ /* 0x000fe80007f1e0ff */
[----:B------:R3:W-:Y:S01]  /*7770*/  LDGSTS.E.BYPASS.LTC128B.128 [R195+0x1100], [R12.64], !P2 ;  /* 0x011000000cc37fae */ /* 0x0007e2000d101d46 */
[----:B------:R-:W-:Y:S05]  /*7780*/  IMAD.X R3, R3, 0x1, R6, P0 ;  /* 0x0000000103037824 */ /* 0x000fea00000e0606 */
[----:B------:R2:W-:Y:S04]  /*7790*/  LDGSTS.E.BYPASS.LTC128B.128 [R195+0x4100], [R2.64], !P1 ;  /* 0x0410000002c37fae */ /* 0x0005e8000c901d46 */
[----:B---3--:R2:W3:Y:S01]  /*77a0*/  SHFL.IDX PT, R13, R0, 0x2, 0x181f ;  /* 0x00581f00000d7f89 */ /* 0x0084e200000e0000 */
[----:B------:R-:W-:Y:S03]  /*77b0*/  SEL R12, RZ, 0x10, P1 ;  /* 0x00000010ff0c7807 */ /* 0x000fe60000800000 */
[----:B--2---:R2:W4:Y:S04]  /*77c0*/  SHFL.IDX PT, R0, R4, 0x2, 0x181f ;  /* 0x00581f0004007f89 */ /* 0x00452800000e0000 */
.L_x_844:
[C---:B------:R-:W-:Y:S02]  /*77d0*/  IADD3 R2, -R7.reuse, 0x10, RZ ;  /* 0x0000001007027810 */ /* 0x040fe40007ffe1ff */
[----:B------:R-:W-:Y:S02]  /*77e0*/  ISETP.NE.U32.AND P2, PT, R7, RZ, PT ;  /* 0x000000ff0700720c */ /* 0x000fe40003f45070 */
[----:B------:R-:W-:Y:S04]  /*77f0*/  LOP3.LUT R2, R2, 0xf, RZ, 0xc0, !PT ;  /* 0x0000000f02027812 */ /* 0x000fe800078ec0ff */
[-C--:B--2-4-:R-:W-:Y:S02]  /*7800*/  IADD3 R4, P1, P0, R2, R0.reuse, R14 ;  /* 0x0000000002047210 */ /* 0x094fe4000783e00e */
[----:B------:R-:W-:Y:S02]  /*7810*/  IADD3 R2, -R12, 0x10, RZ ;  /* 0x000000100c027810 */ /* 0x000fe40007ffe1ff */
[-C--:B---3--:R-:W-:Y:S02]  /*7820*/  IADD3.X R5, RZ, R13.reuse, R5, P1, P0 ;  /* 0x0000000dff057210 */ /* 0x088fe40000fe0405 */
[----:B------:R-:W-:Y:S03]  /*7830*/  LOP3.LUT R2, R2, 0xf, RZ, 0xc0, !PT ;  /* 0x0000000f02027812 */ /* 0x000fe600078ec0ff */
[----:B------:R-:W-:Y:S01]  /*7840*/  @!PT LDS RZ, [RZ] ;  /* 0x00000000fffff984 */ /* 0x000fe20000000800 */
[----:B------:R-:W-:Y:S01]  /*7850*/  @!PT LDS RZ, [RZ] ;  /* 0x00000000fffff984 */ /* 0x000fe20000000800 */
[----:B------:R-:W-:Y:S01]  /*7860*/  @!PT LDS RZ, [RZ] ;  /* 0x00000000fffff984 */ /* 0x000fe20000000800 */
[----:B------:R2:W-:Y:S01]  /*7870*/  LDGSTS.E.BYPASS.LTC128B.128.ZFILL [R195+0x2100], [R4.64], P2 ;  /* 0x0210000004c37fae */ /* 0x0005e20009141d46 */
[----:B------:R-:W-:Y:S04]  /*7880*/  IADD3 R2, P1, P0, R2, R0, R15 ;  /* 0x0000000002027210 */ /* 0x000fe8000783e00f */
[----:B------:R-:W-:Y:S02]  /*7890*/  IADD3.X R3, RZ, R13, R6, P1, P0 ;  /* 0x0000000dff037210 */ /* 0x000fe40000fe0406 */
[----:B------:R-:W-:Y:S11]  /*78a0*/  ISETP.NE.U32.AND P0, PT, R12, RZ, PT ;  /* 0x000000ff0c00720c */ /* 0x000ff60003f05070 */
[----:B------:R-:W-:Y:S02]  /*78b0*/  @!UPT UIADD3 URZ, URZ, URZ, URZ ;  /* 0x0000003f3f3ff290 */ /* 0x000fe4000fffe03f */
[----:B------:R2:W-:Y:S02]  /*78c0*/  LDGSTS.E.BYPASS.LTC128B.128.ZFILL [R195+0x5100], [R2.64], P0 ;  /* 0x0510000002c37fae */ /* 0x0005e40008141d46 */
.L_x_715:
[----:B--23--:R-:W-:Y:S05]  /*78d0*/  BSYNC B0 ;  /* 0x0000000000007941 */ /* 0x00cfea0003800000 */
.L_x_714:
[----:B------:R-:W0:Y:S01]  /*78e0*/  LDGDEPBAR ;  /* 0x00000000000079af */ /* 0x000e220000000000 */
[----:B------:R-:W-:Y:S01]  /*78f0*/  WARPSYNC 0xffffffff ;  /* 0xffffffff00007948 */ /* 0x000fe20003800000 */
[C---:B------:R-:W-:Y:S01]  /*7900*/  HMMA.16816.F32 R4, R120.reuse, R8, RZ ;  /* 0x000000087804723c */ /* 0x040fe200000018ff */
[----:B------:R-:W-:Y:S02]  /*7910*/  BSSY B0, `(.L_x_718) ;  /* 0x0000137000007945 */ /* 0x000fe40003800000 */
[----:B------:R-:W-:Y:S05]  /*7920*/  ISETP.GT.AND P0, PT, R199, R230, PT ;  /* 0x000000e6c700720c */ /* 0x000fea0003f04270 */
[C---:B------:R-:W-:Y:S08]  /*7930*/  HMMA.16816.F32 R8, R120.reuse, R10, RZ ;  /* 0x0000000a7808723c */ /* 0x040ff000000018ff */
[C---:B------:R-:W-:Y:S08]  /*7940*/  HMMA.16816.F32 R12, R120.reuse, R16, RZ ;  /* 0x00000010780c723c */ /* 0x040ff000000018ff */
[C---:B------:R-:W-:Y:S08]  /*7950*/  HMMA.16816.F32 R16, R120.reuse, R18, RZ ;  /* 0x000000127810723c */ /* 0x040ff000000018ff */
[C---:B----4-:R-:W-:Y:S08]  /*7960*/  HMMA.16816.F32 R20, R120.reuse, R24, RZ ;  /* 0x000000187814723c */ /* 0x050ff000000018ff */
[C---:B------:R-:W-:Y:S08]  /*7970*/  HMMA.16816.F32 R24, R120.reuse, R26, RZ ;  /* 0x0000001a7818723c */ /* 0x040ff000000018ff */
        /* <DEDUP_REMOVED lines=109> */
[----:B------:R-:W-:Y:S08]  /*8050*/  HMMA.16816.F32 R48, R168, R146, R48 ;  /* 0x00000092a830723c */ /* 0x000ff00000001830 */
[C---:B-1----:R-:W-:Y:S08]  /*8060*/  HMMA.16816.F32 R4, R172.reuse, R128, R4 ;  /* 0x00000080ac04723c */ /* 0x042ff00000001804 */
[C---:B------:R-:W-:Y:S08]  /*8070*/  HMMA.16816.F32 R8, R172.reuse, R130, R8 ;  /* 0x00000082ac08723c */ /* 0x040ff00000001808 */
[C---:B--2---:R-:W-:Y:S08]  /*8080*/  HMMA.16816.F32 R12, R172.reuse, R132, R12 ;  /* 0x00000084ac0c723c */ /* 0x044ff0000000180c */
        /* <DEDUP_REMOVED lines=22> */
[----:B------:R-:W-:Y:S04]  /*81f0*/  FMUL.FTZ R2, R27, c[0x0][0x320] ;  /* 0x0000c8001b027a20 */ /* 0x000fe80000410000 */
[----:B------:R-:W2:Y:S01]  /*8200*/  MUFU.TANH R135, R2 ;  /* 0x0000000200877308 */ /* 0x000ea20000002400 */
[----:B-1----:R-:W-:Y:S02]  /*8210*/  FMUL.FTZ R0, R10, c[0x0][0x320] ;  /* 0x0000c8000a007a20 */ /* 0x002fe40000410000 */
[----:B------:R-:W1:Y:S07]  /*8220*/  LDSM.16.M88.4 R8, [R181+0x1800] ;  /* 0x00180000b508783b */ /* 0x000e6e0000000200 */
[----:B------:R5:W1:Y:S02]  /*8230*/  MUFU.TANH R150, R0 ;  /* 0x0000000000967308 */ /* 0x000a640000002400 */
[----:B-----5:R-:W-:Y:S08]  /*8240*/  FMUL.FTZ R0, R12, c[0x0][0x320] ;  /* 0x0000c8000c007a20 */ /* 0x020ff00000410000 */
[----:B------:R5:W2:Y:S01]  /*8250*/  MUFU.TANH R137, R0 ;  /* 0x0000000000897308 */ /* 0x000aa20000002400 */
[C---:B-1----:R-:W-:Y:S08]  /*8260*/  HMMA.16816.F32 R28, R172.reuse, R8, R28 ;  /* 0x00000008ac1c723c */ /* 0x042ff0000000181c */
[C---:B------:R-:W-:Y:S01]  /*8270*/  HMMA.16816.F32 R32, R172.reuse, R10, R32 ;  /* 0x0000000aac20723c */ /* 0x040fe20000001820 */
[----:B------:R-:W1:Y:S01]  /*8280*/  LDSM.16.M88.4 R8, [R181+0x2800] ;  /* 0x00280000b508783b */ /* 0x000e620000000200 */
[----:B------:R-:W-:Y:S04]  /*8290*/  DEPBAR.LE SB0, 0x0 ;  /* 0x000080000000791a */ /* 0x000fe80000000000 */
[----:B-----5:R-:W-:Y:S02]  /*82a0*/  FMUL.FTZ R0, R13, c[0x0][0x320] ;  /* 0x0000c8000d007a20 */ /* 0x020fe40000410000 */
[C---:B------:R-:W-:Y:S02]  /*82b0*/  HMMA.16816.F32 R36, R172.reuse, R4, R36 ;  /* 0x00000004ac24723c */ /* 0x040fe40000001824 */
[----:B------:R5:W1:Y:S01]  /*82c0*/  MUFU.TANH R136, R0 ;  /* 0x0000000000887308 */ /* 0x000a620000002400 */
[----:B------:R-:W-:Y:S05]  /*82d0*/  BAR.SYNC.DEFER_BLOCKING 0x0 ;  /* 0x0000000000007b1d */ /* 0x000fea0000010000 */
[C---:B------:R-:W-:Y:S08]  /*82e0*/  HMMA.16816.F32 R40, R172.reuse, R6, R40 ;  /* 0x00000006ac28723c */ /* 0x040ff00000001828 */
[----:B------:R-:W-:Y:S04]  /*82f0*/  FMUL.FTZ R2, R35, c[0x0][0x320] ;  /* 0x0000c80023027a20 */ /* 0x000fe80000410000 */
[----:B------:R-:W2:Y:S01]  /*8300*/  MUFU.TANH R128, R2 ;  /* 0x0000000200807308 */ /* 0x000ea20000002400 */
[----:B-----5:R-:W-:Y:S09]  /*8310*/  FMUL.FTZ R0, R14, c[0x0][0x320] ;  /* 0x0000c8000e007a20 */ /* 0x020ff20000410000 */
[----:B------:R5:W2:Y:S01]  /*8320*/  MUFU.TANH R148, R0 ;  /* 0x0000000000947308 */ /* 0x000aa20000002400 */
[C---:B-1----:R-:W-:Y:S08]  /*8330*/  HMMA.16816.F32 R44, R172.reuse, R8, R44 ;  /* 0x00000008ac2c723c */ /* 0x042ff0000000182c */
[----:B------:R-:W-:Y:S04]  /*8340*/  HMMA.16816.F32 R48, R172, R10, R48 ;  /* 0x0000000aac30723c */ /* 0x000fe80000001830 */
[----:B-----5:R-:W-:Y:S04]  /*8350*/  FMUL.FTZ R0, R15, c[0x0][0x320] ;  /* 0x0000c8000f007a20 */ /* 0x020fe80000410000 */
        /* <DEDUP_REMOVED lines=68> */
[----:B--234-:R-:W-:Y:S01]  /*87a0*/  IMAD.MOV.U32 R177, RZ, RZ, c[0x0][0x2b8] ;  /* 0x0000ae00ffb17624 */ /* 0x01cfe200078e00ff */
[----:B------:R-:W-:Y:S01]  /*87b0*/  SHF.R.S32.HI R7, RZ, 0x1f, R219 ;  /* 0x0000001fff077819 */ /* 0x000fe200000114db */
[----:B------:R-:W-:Y:S02]  /*87c0*/  IMAD R3, R229, 0x20, R245 ;  /* 0x00000020e5037824 */ /* 0x000fe400078e02f5 */
[----:B------:R-:W-:Y:S01]  /*87d0*/  IMAD R2, R199, 0x60, R234 ;  /* 0x00000060c7027824 */ /* 0x000fe200078e02ea */
[----:B------:R-:W-:Y:S01]  /*87e0*/  ISETP.NE.AND P2, PT, R177, 0x1, PT ;  /* 0x00000001b100780c */ /* 0x000fe20003f45270 */
[----:B------:R-:W-:Y:S01]  /*87f0*/  IMAD.MOV.U32 R204, RZ, RZ, RZ ;  /* 0x000000ffffcc7224 */ /* 0x000fe200078e00ff */
[----:B------:R-:W-:Y:S01]  /*8800*/  ISETP.GT.AND P1, PT, R3, 0x5f, PT ;  /* 0x0000005f0300780c */ /* 0x000fe20003f24270 */
[----:B------:R-:W-:Y:S01]  /*8810*/  IMAD.SHL.U32 R13, R221, 0x2, RZ ;  /* 0x00000002dd0d7824 */ /* 0x000fe200078e00ff */
[----:B------:R-:W-:Y:S01]  /*8820*/  IADD3 R2, R2, -0x60, R3 ;  /* 0xffffffa002027810 */ /* 0x000fe20007ffe003 */
[----:B------:R-:W-:Y:S01]  /*8830*/  IMAD.SHL.U32 R12, R219, 0x2, RZ ;  /* 0x00000002db0c7824 */ /* 0x000fe200078e00ff */
[----:B------:R-:W-:Y:S03]  /*8840*/  SHF.R.S32.HI R177, RZ, 0x1f, R221 ;  /* 0x0000001fffb17819 */ /* 0x000fe600000114dd */
[----:B-1----:R-:W-:Y:S01]  /*8850*/  IMAD.MOV.U32 R0, RZ, RZ, R2 ;  /* 0x000000ffff007224 */ /* 0x002fe200078e0002 */
[----:B------:R-:W-:Y:S03]  /*8860*/  SHF.L.U64.HI R6, R221, 0x1, R177 ;  /* 0x00000001dd067819 */ /* 0x000fe600000102b1 */
[----:B------:R-:W-:Y:S05]  /*8870*/  @P2 IMAD.HI.U32 R3, R2, c[0x0][0x2bc], RZ ;  /* 0x0000af0002032a27 */ /* 0x000fea00078e00ff */
[----:B------:R-:W-:Y:S04]  /*8880*/  @P2 SHF.R.U32.HI R0, RZ, c[0x0][0x2c0], R3 ;  /* 0x0000b000ff002a19 */ /* 0x000fe80000011603 */
        /* <DEDUP_REMOVED lines=8> */
[----:B------:R1:W2:Y:S04]  /*8910*/  @!P1 LDG.E R204, [R4.64] ;  /* 0x0000000604cc9981 */ /* 0x0002a8000c1e1900 */
[----:B------:R-:W-:Y:S04]  /*8920*/  IMAD R0, R0, c[0x0][0x1e0], RZ ;  /* 0x0000780000007a24 */ /* 0x000fe800078e02ff */
[----:B------:R-:W-:Y:S04]  /*8930*/  IMAD R0, R211, c[0x0][0x1e4], R0 ;  /* 0x00007900d3007a24 */ /* 0x000fe800078e0200 */
[----:B------:R-:W-:Y:S01]  /*8940*/  IMAD.IADD R3, R3, 0x1, R0 ;  /* 0x0000000103037824 */ /* 0x000fe200078e0200 */
[----:B-1----:R-:W-:Y:S02]  /*8950*/  SHF.L.U64.HI R5, R219, 0x1, R7 ;  /* 0x00000001db057819 */ /* 0x002fe40000010207 */
[----:B--2---:R-:W-:Y:S01]  /*8960*/  SHF.R.S32.HI R0, RZ, 0x1f, R204 ;  /* 0x0000001fff007819 */ /* 0x004fe200000114cc */
[----:B------:R-:W-:Y:S04]  /*8970*/  IMAD.WIDE.U32 R2, R204, c[0x0][0x1f0], R2 ;  /* 0x00007c00cc027a25 */ /* 0x000fe800078e0002 */
        /* <DEDUP_REMOVED lines=8> */
.L_x_845:
[----:B------:R-:W-:-:S05]  /*8a00*/  BRA.DIV ~URZ, `(.L_x_721) ;  /* 0x000103127f007947 */ /* 0x000fca000b800000 */
[----:B------:R-:W3:Y:S01]  /*8a10*/  SHFL.IDX PT, R2, R4, RZ, 0x181f ;  /* 0x00181fff04027589 */ /* 0x000ee200000e0000 */
[----:B------:R-:W-:Y:S02]  /*8a20*/  ISETP.GE.AND P2, PT, R219, c[0x0][0x1d4], PT ;  /* 0x00007500db007a0c */ /* 0x000fe40003f46270 */
[----:B------:R-:W-:Y:S02]  /*8a30*/  ISETP.GE.AND P1, PT, R221, c[0x0][0x1d4], PT ;  /* 0x00007500dd007a0c */ /* 0x000fe40003f26270 */
[CC--:B---3--:R-:W-:Y:S05]  /*8a40*/  IADD3 R8, P0, R2.reuse, R12.reuse, RZ ;  /* 0x0000000c02087210 */ /* 0x0c8fea0007f1e0ff */
[C-C-:B--2---:R-:W-:Y:S01]  /*8a50*/  IMAD.X R9, R7.reuse, 0x1, R5.reuse, P0 ;  /* 0x0000000107097824 */ /* 0x144fe200000e0605 */
[-C--:B------:R-:W-:Y:S04]  /*8a60*/  IADD3 R2, P0, R2, R13.reuse, RZ ;  /* 0x0000000d02027210 */ /* 0x080fe80007f1e0ff */
[----:B------:R-:W-:Y:S01]  /*8a70*/  @!PT LDS RZ, [RZ] ;  /* 0x00000000fffff984 */ /* 0x000fe20000000800 */
[----:B------:R-:W-:Y:S01]  /*8a80*/  @!PT LDS RZ, [RZ] ;  /* 0x00000000fffff984 */ /* 0x000fe20000000800 */
[----:B------:R2:W-:Y:S01]  /*8a90*/  LDGSTS.E.BYPASS.LTC128B.128 [R195+0x8100], [R8.64], !P2 ;  /* 0x0810000008c37fae */ /* 0x0005e2000d101d46 */
[--C-:B------:R-:W-:Y:S01]  /*8aa0*/  IMAD.X R3, R7, 0x1, R6.reuse, P0 ;  /* 0x0000000107037824 */ /* 0x100fe200000e0606 */
[----:B------:R-:W-:Y:S04]  /*8ab0*/  SEL R7, RZ, 0x10, P2 ;  /* 0x00000010ff077807 */ /* 0x000fe80001000000 */
[----:B------:R3:W-:Y:S04]  /*8ac0*/  LDGSTS.E.BYPASS.LTC128B.128 [R195+0xb100], [R2.64], !P1 ;  /* 0x0b10000002c37fae */ /* 0x0007e8000c901d46 */
[----:B---3--:R-:W2:Y:S04]  /*8ad0*/  SHFL.IDX PT, R2, R4, 0x1, 0x181f ;  /* 0x00381f0004027f89 */ /* 0x008ea800000e0000 */
[----:B------:R-:W3:Y:S01]  /*8ae0*/  SHFL.IDX PT, R3, R0, 0x1, 0x181f ;  /* 0x00381f0000037f89 */ /* 0x000ee200000e0000 */
[C---:B--2---:R-:W-:Y:S05]  /*8af0*/  IADD3 R8, P0, R2.reuse, R12, RZ ;  /* 0x0000000c02087210 */ /* 0x044fea0007f1e0ff */
[C---:B---3--:R-:W-:Y:S01]  /*8b00*/  IMAD.X R9, R3.reuse, 0x1, R5, P0 ;  /* 0x0000000103097824 */ /* 0x048fe200000e0605 */
[----:B------:R-:W-:Y:S04]  /*8b10*/  IADD3 R2, P0, R2, R13, RZ ;  /* 0x0000000d02027210 */ /* 0x000fe80007f1e0ff */
[----:B------:R2:W-:Y:S01]  /*8b20*/  LDGSTS.E.BYPASS.LTC128B.128 [R195+0x9100], [R8.64], !P2 ;  /* 0x0910000008c37fae */ /* 0x0005e2000d101d46 */
[----:B------:R-:W-:Y:S05]  /*8b30*/  IMAD.X R3, R3, 0x1, R6, P0 ;  /* 0x0000000103037824 */ /* 0x000fea00000e0606 */
[----:B------:R3:W-:Y:S04]  /*8b40*/  LDGSTS.E.BYPASS.LTC128B.128 [R195+0xc100], [R2.64], !P1 ;  /* 0x0c10000002c37fae */ /* 0x0007e8000c901d46 */
[----:B--2---:R3:W2:Y:S01]  /*8b50*/  SHFL.IDX PT, R9, R0, 0x2, 0x181f ;  /* 0x00581f0000097f89 */ /* 0x0046a200000e0000 */
[----:B------:R-:W-:Y:S03]  /*8b60*/  SEL R8, RZ, 0x10, P1 ;  /* 0x00000010ff087807 */ /* 0x000fe60000800000 */
[----:B-1----:R3:W1:Y:S04]  /*8b70*/  SHFL.IDX PT, R0, R4, 0x2, 0x181f ;  /* 0x00581f0004007f89 */ /* 0x00266800000e0000 */
.L_x_846:
[C---:B---3--:R-:W-:Y:S02]  /*8b80*/  IADD3 R2, -R7.reuse, 0x10, RZ ;  /* 0x0000001007027810 */ /* 0x048fe40007ffe1ff */
[----:B------:R-:W-:Y:S02]  /*8b90*/  ISETP.NE.U32.AND P2, PT, R7, RZ, PT ;  /* 0x000000ff0700720c */ /* 0x000fe40003f45070 */
[----:B------:R-:W-:Y:S04]  /*8ba0*/  LOP3.LUT R2, R2, 0xf, RZ, 0xc0, !PT ;  /* 0x0000000f02027812 */ /* 0x000fe800078ec0ff */
[-C--:B-1----:R-:W-:Y:S02]  /*8bb0*/  IADD3 R4, P1, P0, R2, R0.reuse, R12 ;  /* 0x0000000002047210 */ /* 0x082fe4000783e00c */
[----:B------:R-:W-:Y:S02]  /*8bc0*/  IADD3 R2, -R8, 0x10, RZ ;  /* 0x0000001008027810 */ /* 0x000fe40007ffe1ff */
[-C--:B--2---:R-:W-:Y:S02]  /*8bd0*/  IADD3.X R5, RZ, R9.reuse, R5, P1, P0 ;  /* 0x00000009ff057210 */ /* 0x084fe40000fe0405 */
        /* <DEDUP_REMOVED lines=10> */
.L_x_719:
[----:B--234-:R-:W-:Y:S05]  /*8c80*/  BSYNC B0 ;  /* 0x0000000000007941 */ /* 0x01cfea0003800000 */
.L_x_718:
[----:B------:R-:W-:Y:S01]  /*8c90*/  LOP3.LUT R8, RZ, c[0x0][0x324], RZ, 0x33, !PT ;  /* 0x0000c900ff087a12 */ /* 0x000fe200078e33ff */
[----:B-1----:R-:W-:Y:S01]  /*8ca0*/  IMAD.MOV.U32 R0, RZ, RZ, c[0x0][0x2c4] ;  /* 0x0000b100ff007624 */ /* 0x002fe200078e00ff */
[----:B------:R-:W0:Y:S01]  /*8cb0*/  LDGDEPBAR ;  /* 0x00000000000079af */ /* 0x000e220000000000 */
[----:B------:R-:W-:Y:S03]  /*8cc0*/  IMAD.IADD R5, R246, 0x1, R244 ;  /* 0x00000001f6057824 */ /* 0x000fe600078e02f4 */
[----:B------:R-:W-:Y:S01]  /*8cd0*/  ISETP.NE.AND P0, PT, R0, 0x1, PT ;  /* 0x000000010000780c */ /* 0x000fe20003f05270 */
[----:B------:R-:W-:Y:S05]  /*8ce0*/  IMAD R0, R199, -0x60, RZ ;  /* 0xffffffa0c7007824 */ /* 0x000fea00078e02ff */
[----:B------:R-:W-:Y:S04]  /*8cf0*/  IADD3 R2, -R233, 0x1, R0 ;  /* 0x00000001e9027810 */ /* 0x000fe80007ffe100 */
[----:B------:R-:W-:Y:S03]  /*8d00*/  IADD3 R6, -R231, R2, R232 ;  /* 0x00000002e7067210 */ /* 0x000fe60007ffe1e8 */
[----:B------:R-:W-:Y:S01]  /*8d10*/  @P0 IMAD.HI.U32 R3, R5, c[0x0][0x2c8], RZ ;  /* 0x0000b20005030a27 */ /* 0x000fe200078e00ff */
[----:B------:R-:W-:Y:S04]  /*8d20*/  IADD3 R7, R6, c[0x0][0x328], RZ ;  /* 0x0000ca0006077a10 */ /* 0x000fe80007ffe0ff */
[----:B------:R-:W-:Y:S01]  /*8d30*/  @P0 SHF.R.U32.HI R5, RZ, c[0x0][0x2cc], R3 ;  /* 0x0000b300ff050a19 */ /* 0x000fe20000011603 */
[----:B------:R-:W-:-:S05]  /*8d40*/  BRA.DIV ~URZ, `(.L_x_722) ;  /* 0x000103627f007947 */ /* 0x000fca000b800000 */
[----:B------:R1:W2:Y:S02]  /*8d50*/  SHFL.IDX PT, R4, R5, RZ, 0x1c1f ;  /* 0x001c1fff05047589 */ /* 0x0002a400000e0000 */
.L_x_847:
[-C--:B--2---:R-:W-:Y:S01]  /*8d60*/  IADD3 R3, R7, R4.reuse, RZ ;  /* 0x0000000407037210 */ /* 0x084fe20007ffe0ff */
[----:B------:R-:W-:Y:S02]  /*8d70*/  IMAD.MOV.U32 R2, RZ, RZ, c[0x0][0x32c] ;  /* 0x0000cb00ff027624 */ /* 0x000fe400078e00ff */
[----:B------:R-:W-:Y:S03]  /*8d80*/  IMAD.IADD R6, R8, 0x1, R6 ;  /* 0x0000000108067824 */ /* 0x000fe600078e0206 */
[----:B------:R-:W-:Y:S02]  /*8d90*/  ISETP.GE.AND P0, PT, R2, 0x1, PT ;  /* 0x000000010200780c */ /* 0x000fe40003f06270 */
[----:B------:R-:W-:Y:S11]  /*8da0*/  IADD3 R2, R6, R4, RZ ;  /* 0x0000000406027210 */ /* 0x000ff60007ffe0ff */
[----:B------:R-:W-:-:S05]  /*8db0*/  @!P0 BRA `(.L_x_723) ;  /* 0x0000018000008947 */ /* 0x000fca0003800000 */
[----:B------:R-:W-:Y:S01]  /*8dc0*/  IADD3 R4, -R231, R232, R4 ;  /* 0x000000e8e7047210 */ /* 0x000fe20007ffe104 */
[----:B------:R-:W-:Y:S03]  /*8dd0*/  BSSY B0, `(.L_x_724) ;  /* 0x0000011000007945 */ /* 0x000fe60003800000 */
        /* <DEDUP_REMOVED lines=11> */
.L_x_725:
[----:B------:R-:W-:Y:S04]  /*8e90*/  MOV R8, c[0x0][0x32c] ;  /* 0x0000cb0000087a02 */ /* 0x000fe80000000f00 */
[----:B------:R-:W-:Y:S11]  /*8ea0*/  ISETP.NE.AND P0, PT, R8, 0x1, PT ;  /* 0x000000010800780c */ /* 0x000ff60003f05270 */
[----:B------:R-:W-:Y:S02]  /*8eb0*/  @!UPT UIADD3 URZ, URZ, URZ, URZ ;  /* 0x0000003f3f3ff290 */ /* 0x000fe4000fffe03f */
[----:B------:R-:W-:Y:S05]  /*8ec0*/  @P0 IMAD.HI.U32 R8, R4, c[0x0][0x330], RZ ;  /* 0x0000cc0004080a27 */ /* 0x000fea00078e00ff */
[----:B------:R-:W-:Y:S02]  /*8ed0*/  @P0 SHF.R.U32.HI R4, RZ, c[0x0][0x334], R8 ;  /* 0x0000cd00ff040a19 */ /* 0x000fe40000011608 */
.L_x_726:
[----:B------:R-:W-:Y:S05]  /*8ee0*/  BSYNC B0 ;  /* 0x0000000000007941 */ /* 0x000fea0003800000 */
.L_x_724:
[----:B------:R-:W-:Y:S04]  /*8ef0*/  IMAD.IADD R8, R0, 0x1, -R233 ;  /* 0x0000000100087824 */ /* 0x000fe800078e0ae9 */
[----:B------:R-:W-:Y:S05]  /*8f00*/  IMAD R4, R4, c[0x0][0x32c], R8 ;  /* 0x0000cb0004047a24 */ /* 0x000fea00078e0208 */
[----:B------:R-:W-:Y:S02]  /*8f10*/  IMNMX R2, R2, R4, !PT ;  /* 0x0000000402027217 */ /* 0x000fe40007800200 */
[----:B------:R-:W-:Y:S04]  /*8f20*/  IADD3 R4, R4, c[0x0][0x32c], RZ ;  /* 0x0000cb0004047a10 */ /* 0x000fe80007ffe0ff */
[----:B------:R-:W-:Y:S02]  /*8f30*/  IMNMX R3, R3, R4, PT ;  /* 0x0000000403037217 */ /* 0x000fe40003800200 */
.L_x_723:
[C---:B------:R-:W-:Y:S02]  /*8f40*/  ISETP.GE.AND P0, PT, R0.reuse, 0x1, PT ;  /* 0x000000010000780c */ /* 0x040fe40003f06270 */
[----:B------:R-:W-:Y:S02]  /*8f50*/  ISETP.GE.AND P1, PT, R0, 0x2, PT ;  /* 0x000000020000780c */ /* 0x000fe40003f26270 */
[----:B------:R-:W-:Y:S02]  /*8f60*/  LOP3.LUT R192, R192, 0xffff7fff, RZ, 0xc0, !PT ;  /* 0xffff7fffc0c07812 */ /* 0x000fe400078ec0ff */
[C---:B------:R-:W-:Y:S02]  /*8f70*/  ISETP.GE.AND P6, PT, R0.reuse, 0x42, PT ;  /* 0x000000420000780c */ /* 0x040fe40003fc6270 */
[C---:B------:R-:W-:Y:S02]  /*8f80*/  ISETP.GE.AND P5, PT, R0.reuse, 0x49, PT ;  /* 0x000000490000780c */ /* 0x040fe40003fa6270 */
[C---:B------:R-:W-:Y:S02]  /*8f90*/  ISETP.GE.AND P4, PT, R0.reuse, 0x4a, PT ;  /* 0x0000004a0000780c */ /* 0x040fe40003f86270 */
[----:B------:R-:W-:Y:S02]  /*8fa0*/  ISETP.GE.AND P3, PT, R0, 0x51, PT ;  /* 0x000000510000780c */ /* 0x000fe40003f66270 */
[----:B------:R-:W-:Y:S02]  /*8fb0*/  @P0 LOP3.LUT R192, R192, 0x8000, RZ, 0xfc, !PT ;  /* 0x00008000c0c00812 */ /* 0x000fe400078efcff */
[----:B------:R-:W-:Y:S02]  /*8fc0*/  ISETP.GT.AND P0, PT, R2, RZ, !P0 ;  /* 0x000000ff0200720c */ /* 0x000fe40004704270 */
[----:B------:R-:W-:Y:S02]  /*8fd0*/  LOP3.LUT R192, R192, 0xfffeffff, RZ, 0xc0, !PT ;  /* 0xfffeffffc0c07812 */ /* 0x000fe400078ec0ff */
[C---:B------:R-:W-:Y:S02]  /*8fe0*/  ISETP.LT.OR P0, PT, R3.reuse, 0x1, P0 ;  /* 0x000000010300780c */ /* 0x040fe40000701670 */
        /* <DEDUP_REMOVED lines=9> */
[C---:B------:R-:W-:Y:S02]  /*9080*/  ISETP.LT.OR P0, PT, R3.reuse, 0x9, P0 ;  /* 0x000000090300780c */ /* 0x040fe40000701670 */
        /* <DEDUP_REMOVED lines=77> */
[C---:B------:R-:W-:Y:S03]  /*9560*/  ISETP.LT.OR P0, PT, R3.reuse, 0x3a, P0 ;  /* 0x0000003a0300780c */ /* 0x040fe60000701670 */
        /* <DEDUP_REMOVED lines=9> */
[C---:B------:R-:W-:Y:S02]  /*9600*/  ISETP.LT.OR P0, PT, R3.reuse, 0x42, P0 ;  /* 0x000000420300780c */ /* 0x040fe40000701670 */
[----:B------:R-:W-:Y:S02]  /*9610*/  ISETP.GE.AND P1, PT, R0, 0x52, PT ;  /* 0x000000520000780c */ /* 0x000fe40003f26270 */
[----:B------:R-:W-:Y:S02]  /*9620*/  FSEL R32, R28, -INF , !P0 ;  /* 0xff8000001c207808 */ /* 0x000fe40004000000 */
[----:B------:R-:W-:Y:S02]  /*9630*/  ISETP.GT.AND P0, PT, R2, 0x48, !P5 ;  /* 0x000000480200780c */ /* 0x000fe40006f04270 */
[----:B------:R-:W-:Y:S02]  /*9640*/  LOP3.LUT R192, R192, 0xfffdffff, RZ, 0xc0, !PT ;  /* 0xfffdffffc0c07812 */ /* 0x000fe400078ec0ff */
[----:B------:R-:W-:Y:S04]  /*9650*/  ISETP.LT.OR P0, PT, R3, 0x49, P0 ;  /* 0x000000490300780c */ /* 0x000fe80000701670 */
[----:B------:R-:W-:Y:S02]  /*9660*/  FSEL R31, R31, -INF , !P0 ;  /* 0xff8000001f1f7808 */ /* 0x000fe40004000000 */
[----:B------:R-:W-:Y:S04]  /*9670*/  ISETP.GT.AND P0, PT, R2, 0x49, !P4 ;  /* 0x000000490200780c */ /* 0x000fe80006704270 */
[C---:B------:R-:W-:Y:S04]  /*9680*/  ISETP.LT.OR P0, PT, R3.reuse, 0x4a, P0 ;  /* 0x0000004a0300780c */ /* 0x040fe80000701670 */
[----:B------:R-:W-:Y:S02]  /*9690*/  FSEL R30, R30, -INF , !P0 ;  /* 0xff8000001e1e7808 */ /* 0x000fe40004000000 */
[C---:B------:R-:W-:Y:S04]  /*96a0*/  ISETP.GT.AND P0, PT, R2.reuse, 0x50, !P3 ;  /* 0x000000500200780c */ /* 0x040fe80005f04270 */
[----:B------:R-:W-:Y:S04]  /*96b0*/  ISETP.LT.OR P0, PT, R3, 0x51, P0 ;  /* 0x000000510300780c */ /* 0x000fe80000701670 */
[----:B------:R-:W-:Y:S02]  /*96c0*/  FSEL R29, R27, -INF , !P0 ;  /* 0xff8000001b1d7808 */ /* 0x000fe40004000000 */
[----:B------:R-:W-:Y:S04]  /*96d0*/  ISETP.GT.AND P0, PT, R2, 0x51, !P1 ;  /* 0x000000510200780c */ /* 0x000fe80004f04270 */
[C---:B------:R-:W-:Y:S04]  /*96e0*/  ISETP.LT.OR P0, PT, R3.reuse, 0x52, P0 ;  /* 0x000000520300780c */ /* 0x040fe80000701670 */
[----:B------:R-:W-:Y:S02]  /*96f0*/  FSEL R28, R18, -INF , !P0 ;  /* 0xff800000121c7808 */ /* 0x000fe40004000000 */
[----:B------:R-:W-:Y:S04]  /*9700*/  ISETP.GT.AND P0, PT, R2, 0x58, !P2 ;  /* 0x000000580200780c */ /* 0x000fe80005704270 */
[----:B------:R-:W-:Y:S04]  /*9710*/  ISETP.LT.OR P0, PT, R3, 0x59, P0 ;  /* 0x000000590300780c */ /* 0x000fe80000701670 */
[----:B------:R-:W-:Y:S02]  /*9720*/  FSEL R27, R11, -INF , !P0 ;  /* 0xff8000000b1b7808 */ /* 0x000fe40004000000 */
[----:B------:R-:W-:Y:S11]  /*9730*/  ISETP.GE.AND P0, PT, R0, 0x5a, PT ;  /* 0x0000005a0000780c */ /* 0x000ff60003f06270 */
[----:B------:R-:W-:Y:S02]  /*9740*/  @!UPT UIADD3 URZ, URZ, URZ, URZ ;  /* 0x0000003f3f3ff290 */ /* 0x000fe4000fffe03f */
[----:B------:R-:W-:Y:S02]  /*9750*/  @P0 LOP3.LUT R192, R192, 0x20000, RZ, 0xfc, !PT ;  /* 0x00020000c0c00812 */ /* 0x000fe400078efcff */
[----:B------:R-:W-:Y:S04]  /*9760*/  ISETP.GT.AND P0, PT, R2, 0x59, !P0 ;  /* 0x000000590200780c */ /* 0x000fe80004704270 */
[----:B------:R-:W-:Y:S04]  /*9770*/  ISETP.LT.OR P0, PT, R3, 0x5a, P0 ;  /* 0x0000005a0300780c */ /* 0x000fe80000701670 */
[----:B------:R-:W-:Y:S01]  /*9780*/  FSEL R18, R10, -INF , !P0 ;  /* 0xff8000000a127808 */ /* 0x000fe20004000000 */
[----:B------:R-:W-:-:S06]  /*9790*/  BRA.DIV ~URZ, `(.L_x_727) ;  /* 0x0000f9827f007947 */ /* 0x000fcc000b800000 */
[----:B------:R2:W3:Y:S02]  /*97a0*/  SHFL.IDX PT, R4, R5, 0x1, 0x1c1f ;  /* 0x003c1f0005047f89 */ /* 0x0004e400000e0000 */
.L_x_848:
[----:B---3--:R-:W-:Y:S01]  /*97b0*/  IADD3 R3, R7, R4, RZ ;  /* 0x0000000407037210 */ /* 0x008fe20007ffe0ff */
[----:B------:R-:W-:Y:S05]  /*97c0*/  IMAD.MOV.U32 R2, RZ, RZ, c[0x0][0x32c] ;  /* 0x0000cb00ff027624 */ /* 0x000fea00078e00ff */
[----:B------:R-:W-:Y:S01]  /*97d0*/  ISETP.GE.AND P0, PT, R2, 0x1, PT ;  /* 0x000000010200780c */ /* 0x000fe20003f06270 */
[----:B------:R-:W-:Y:S11]  /*97e0*/  IMAD.IADD R2, R6, 0x1, R4 ;  /* 0x0000000106027824 */ /* 0x000ff600078e0204 */
[----:B------:R-:W-:Y:S01]  /*97f0*/  @!UPT UIADD3 URZ, URZ, URZ, URZ ;  /* 0x0000003f3f3ff290 */ /* 0x000fe2000fffe03f */
[----:B------:R-:W-:-:S05]  /*9800*/  @!P0 BRA `(.L_x_728) ;  /* 0x0000018000008947 */ /* 0x000fca0003800000 */
[----:B------:R-:W-:Y:S01]  /*9810*/  IADD3 R4, -R231, R232, R4 ;  /* 0x000000e8e7047210 */ /* 0x000fe20007ffe104 */
[----:B------:R-:W-:Y:S03]  /*9820*/  BSSY B0, `(.L_x_729) ;  /* 0x0000011000007945 */ /* 0x000fe60003800000 */
[----:B------:R-:W-:Y:S11]  /*9830*/  ISETP.GT.AND P0, PT, R4, -0x1, PT ;  /* 0xffffffff0400780c */ /* 0x000ff60003f04270 */
[----:B------:R-:W-:Y:S02]  /*9840*/  @!UPT UIADD3 URZ, URZ, URZ, URZ ;  /* 0x0000003f3f3ff290 */ /* 0x000fe4000fffe03f */
[----:B------:R-:W-:-:S05]  /*9850*/  @P0 BRA `(.L_x_730) ;  /* 0x0000008000000947 */ /* 0x000fca0003800000 */
[----:B------:R-:W-:Y:S01]  /*9860*/  LOP3.LUT R4, RZ, R4, RZ, 0x33, !PT ;  /* 0x00000004ff047212 */ /* 0x000fe200078e33ff */
[----:B-12---:R-:W-:Y:S05]  /*9870*/  IMAD.MOV.U32 R5, RZ, RZ, c[0x0][0x32c] ;  /* 0x0000cb00ff057624 */ /* 0x006fea00078e00ff */
[----:B------:R-:W-:Y:S11]  /*9880*/  ISETP.NE.AND P0, PT, R5, 0x1, PT ;  /* 0x000000010500780c */ /* 0x000ff60003f05270 */
[----:B------:R-:W-:Y:S02]  /*9890*/  @!UPT UIADD3 URZ, URZ, URZ, URZ ;  /* 0x0000003f3f3ff290 */ /* 0x000fe4000fffe03f */
[----:B------:R-:W-:Y:S05]  /*98a0*/  @P0 IMAD.HI.U32 R5, R4, c[0x0][0x330], RZ ;  /* 0x0000cc0004050a27 */ /* 0x000fea00078e00ff */
[----:B------:R-:W-:Y:S04]  /*98b0*/  @P0 SHF.R.U32.HI R4, RZ, c[0x0][0x334], R5 ;  /* 0x0000cd00ff040a19 */ /* 0x000fe80000011605 */
[----:B------:R-:W-:Y:S01]  /*98c0*/  LOP3.LUT R4, RZ, R4, RZ, 0x33, !PT ;  /* 0x00000004ff047212 */ /* 0x000fe200078e33ff */
[----:B------:R-:W-:-:S05]  /*98d0*/  BRA `(.L_x_731) ;  /* 0x0000005000007947 */ /* 0x000fca0003800000 */
.L_x_730:
[----:B-12---:R-:W-:Y:S04]  /*98e0*/  MOV R5, c[0x0][0x32c] ;  /* 0x0000cb0000057a02 */ /* 0x006fe80000000f00 */
[----:B------:R-:W-:Y:S11]  /*98f0*/  ISETP.NE.AND P0, PT, R5, 0x1, PT ;  /* 0x000000010500780c */ /* 0x000ff60003f05270 */
[----:B------:R-:W-:Y:S02]  /*9900*/  @!UPT UIADD3 URZ, URZ, URZ, URZ ;  /* 0x0000003f3f3ff290 */ /* 0x000fe4000fffe03f */
[----:B------:R-:W-:Y:S05]  /*9910*/  @P0 IMAD.HI.U32 R5, R4, c[0x0][0x330], RZ ;  /* 0x0000cc0004050a27 */ /* 0x000fea00078e00ff */
[----:B------:R-:W-:Y:S02]  /*9920*/  @P0 SHF.R.U32.HI R4, RZ, c[0x0][0x334], R5 ;  /* 0x0000cd00ff040a19 */ /* 0x000fe40000011605 */
.L_x_731:
[----:B------:R-:W-:Y:S05]  /*9930*/  BSYNC B0 ;  /* 0x0000000000007941 */ /* 0x000fea0003800000 */
.L_x_729:
[----:B------:R-:W-:Y:S04]  /*9940*/  IMAD.IADD R0, R0, 0x1, -R233 ;  /* 0x0000000100007824 */ /* 0x000fe800078e0ae9 */
[----:B------:R-:W-:Y:S05]  /*9950*/  IMAD R0, R4, c[0x0][0x32c], R0 ;  /* 0x0000cb0004007a24 */ /* 0x000fea00078e0200 */
[----:B------:R-:W-:Y:S02]  /*9960*/  IADD3 R4, R0, c[0x0][0x32c], RZ ;  /* 0x0000cb0000047a10 */ /* 0x000fe40007ffe0ff */
[----:B------:R-:W-:Y:S02]  /*9970*/  IMNMX R2, R2, R0, !PT ;  /* 0x0000000002027217 */ /* 0x000fe40007800200 */
[----:B------:R-:W-:Y:S02]  /*9980*/  IMNMX R3, R3, R4, PT ;  /* 0x0000000403037217 */ /* 0x000fe40003800200 */
.L_x_728:
[----:B------:R-:W-:Y:S02]  /*9990*/  LOP3.LUT P0, RZ, R192, 0x8000, RZ, 0xc0, !PT ;  /* 0x00008000c0ff7812 */ /* 0x000fe4000780c0ff */
[----:B------:R-:W-:Y:S02]  /*99a0*/  FMNMX.FTZ R0, R9, R69, !PT ;  /* 0x0000004509007209 */ /* 0x000fe40007810000 */
[----:B------:R-:W-:Y:S02]  /*99b0*/  ISETP.GT.AND P0, PT, R2, RZ, !P0 ;  /* 0x000000ff0200720c */ /* 0x000fe40004704270 */
        /* <DEDUP_REMOVED lines=58> */
[----:B------:R-:W-:Y:S02]  /*9d60*/  ISETP.GT.AND P1, PT, R2, 0x51, !P1 ;  /* 0x000000510200780c */ /* 0x000fe40004f24270 */
        /* <DEDUP_REMOVED lines=46> */
[----:B------:R-:W-:Y:S02]  /*a050*/  ISETP.GT.AND P0, PT, R2, 0x41, !P6 ;  /* 0x000000410200780c */ /* 0x000fe40007704270 */
[----:B------:R-:W-:Y:S02]  /*a060*/  FMNMX.FTZ R4, R197, R4, !PT ;  /* 0x00000004c5047209 */ /* 0x000fe40007810000 */
[C---:B------:R-:W-:Y:S02]  /*a070*/  ISETP.LT.OR P0, PT, R3.reuse, 0x42, P0 ;  /* 0x000000420300780c */ /* 0x040fe40000701670 */
[----:B------:R-:W-:Y:S02]  /*a080*/  LOP3.LUT P6, RZ, R192, 0x20000, RZ, 0xc0, !PT ;  /* 0x00020000c0ff7812 */ /* 0x000fe400078cc0ff */
[----:B------:R-:W-:Y:S02]  /*a090*/  FSEL R198, R38, -INF , !P0 ;  /* 0xff80000026c67808 */ /* 0x000fe40004000000 */
[----:B------:R-:W-:Y:S02]  /*a0a0*/  ISETP.GT.AND P0, PT, R2, 0x48, !P5 ;  /* 0x000000480200780c */ /* 0x000fe40006f04270 */
[----:B------:R-:W-:Y:S02]  /*a0b0*/  FMNMX.FTZ R4, R198, R4, !PT ;  /* 0x00000004c6047209 */ /* 0x000fe40007810000 */
[----:B------:R-:W-:Y:S04]  /*a0c0*/  ISETP.LT.OR P0, PT, R3, 0x49, P0 ;  /* 0x000000490300780c */ /* 0x000fe80000701670 */
[----:B------:R-:W-:Y:S02]  /*a0d0*/  FSEL R200, R37, -INF , !P0 ;  /* 0xff80000025c87808 */ /* 0x000fe40004000000 */
[----:B------:R-:W-:Y:S02]  /*a0e0*/  ISETP.GT.AND P0, PT, R2, 0x49, !P4 ;  /* 0x000000490200780c */ /* 0x000fe40006704270 */
[----:B------:R-:W-:Y:S02]  /*a0f0*/  FMNMX.FTZ R4, R200, R4, !PT ;  /* 0x00000004c8047209 */ /* 0x000fe40007810000 */
[C---:B------:R-:W-:Y:S04]  /*a100*/  ISETP.LT.OR P0, PT, R3.reuse, 0x4a, P0 ;  /* 0x0000004a0300780c */ /* 0x040fe80000701670 */
[----:B------:R-:W-:Y:S02]  /*a110*/  FSEL R201, R36, -INF , !P0 ;  /* 0xff80000024c97808 */ /* 0x000fe40004000000 */
[C---:B------:R-:W-:Y:S02]  /*a120*/  ISETP.GT.AND P0, PT, R2.reuse, 0x50, !P3 ;  /* 0x000000500200780c */ /* 0x040fe40005f04270 */
[C---:B------:R-:W-:Y:S02]  /*a130*/  ISETP.GT.AND P3, PT, R2.reuse, 0x59, !P6 ;  /* 0x000000590200780c */ /* 0x040fe40007764270 */
[----:B------:R-:W-:Y:S04]  /*a140*/  ISETP.LT.OR P0, PT, R3, 0x51, P0 ;  /* 0x000000510300780c */ /* 0x000fe80000701670 */
[----:B------:R-:W-:Y:S02]  /*a150*/  FSEL R202, R35, -INF , !P0 ;  /* 0xff80000023ca7808 */ /* 0x000fe40004000000 */
[----:B------:R-:W-:Y:S02]  /*a160*/  ISETP.GT.AND P0, PT, R2, 0x58, !P2 ;  /* 0x000000580200780c */ /* 0x000fe40005704270 */
[----:B------:R-:W-:Y:S02]  /*a170*/  ISETP.LT.OR P2, PT, R3, 0x52, P1 ;  /* 0x000000520300780c */ /* 0x000fe40000f41670 */
[----:B------:R-:W-:Y:S02]  /*a180*/  FMNMX.FTZ R2, R201, R4, !PT ;  /* 0x00000004c9027209 */ /* 0x000fe40007810000 */
[----:B------:R-:W-:Y:S02]  /*a190*/  ISETP.LT.OR P1, PT, R3, 0x59, P0 ;  /* 0x000000590300780c */ /* 0x000fe40000721670 */
[----:B------:R-:W-:Y:S02]  /*a1a0*/  FSEL R196, R41, -INF , !P2 ;  /* 0xff80000029c47808 */ /* 0x000fe40005000000 */
[----:B------:R-:W-:Y:S02]  /*a1b0*/  FMNMX.FTZ R2, R202, R2, !PT ;  /* 0x00000002ca027209 */ /* 0x000fe40007810000 */
[----:B------:R-:W-:Y:S02]  /*a1c0*/  ISETP.LT.OR P0, PT, R3, 0x5a, P3 ;  /* 0x0000005a0300780c */ /* 0x000fe40001f01670 */
[----:B------:R-:W-:Y:S02]  /*a1d0*/  FSEL R194, R40, -INF , !P1 ;  /* 0xff80000028c27808 */ /* 0x000fe40004800000 */
[----:B------:R-:W-:Y:S02]  /*a1e0*/  FMNMX.FTZ R2, R196, R2, !PT ;  /* 0x00000002c4027209 */ /* 0x000fe40007810000 */
[----:B------:R-:W-:Y:S02]  /*a1f0*/  FSEL R193, R39, -INF , !P0 ;  /* 0xff80000027c17808 */ /* 0x000fe40004000000 */
[----:B------:R-:W-:Y:S02]  /*a200*/  FMNMX.FTZ R2, R194, R2, !PT ;  /* 0x00000002c2027209 */ /* 0x000fe40007810000 */
[----:B------:R-:W-:Y:S02]  /*a210*/  FMNMX.FTZ R4, R18, R0, !PT ;  /* 0x0000000012047209 */ /* 0x000fe40007810000 */
[----:B------:R-:W-:Y:S01]  /*a220*/  FMNMX.FTZ R6, R193, R2, !PT ;  /* 0x00000002c1067209 */ /* 0x000fe20007810000 */
[----:B------:R-:W-:-:S05]  /*a230*/  BRA.DIV ~URZ, `(.L_x_732) ;  /* 0x0000ef527f007947 */ /* 0x000fca000b800000 */
[----:B------:R3:W4:Y:S02]  /*a240*/  SHFL.BFLY PT, R0, R4, 0x2, 0x1f ;  /* 0x0c401f0004007f89 */ /* 0x00072400000e0000 */
.L_x_849:
[----:B-12-4-:R-:W-:Y:S01]  /*a250*/  FMNMX.FTZ R5, R4, R0, !PT ;  /* 0x0000000004057209 */ /* 0x016fe20007810000 */
[----:B------:R-:W-:-:S05]  /*a260*/  BRA.DIV ~URZ, `(.L_x_733) ;  /* 0x0000ef627f007947 */ /* 0x000fca000b800000 */
[----:B------:R-:W-:Y:S04]  /*a270*/  SHFL.BFLY PT, R0, R6, 0x2, 0x1f ;  /* 0x0c401f0006007f89 */ /* 0x000fe800000e0000 */
[----:B------:R-:W1:Y:S02]  /*a280*/  SHFL.BFLY PT, R2, R5, 0x1, 0x1f ;  /* 0x0c201f0005027f89 */ /* 0x000e6400000e0000 */
[----:B-1----:R-:W-:Y:S02]  /*a290*/  FMNMX.FTZ R68, R5, R2, !PT ;  /* 0x0000000205447209 */ /* 0x002fe40007810000 */
[----:B---3--:R-:W-:Y:S05]  /*a2a0*/  FMNMX.FTZ R4, R6, R0, !PT ;  /* 0x0000000006047209 */ /* 0x008fea0007810000 */
[----:B------:R1:W2:Y:S02]  /*a2b0*/  SHFL.BFLY PT, R0, R4, 0x1, 0x1f ;  /* 0x0c201f0004007f89 */ /* 0x0002a400000e0000 */
.L_x_850:
[C---:B------:R-:W-:Y:S01]  /*a2c0*/  FMUL.FTZ R2, R68.reuse, c[0x0][0x2d0] ;  /* 0x0000b40044027a20 */ /* 0x040fe20000410000 */
[----:B------:R-:W-:Y:S01]  /*a2d0*/  FSETP.NEU.FTZ.AND P0, PT, R68, -INF , PT ;  /* 0xff8000004400780b */ /* 0x000fe20003f1d000 */
[----:B------:R-:W-:Y:S01]  /*a2e0*/  WARPSYNC 0xffffffff ;  /* 0xffffffff00007948 */ /* 0x000fe20003800000 */
[----:B--2---:R-:W-:Y:S01]  /*a2f0*/  FMNMX.FTZ R3, R0, R4, !PT ;  /* 0x0000000400037209 */ /* 0x004fe20007810000 */
[----:B------:R-:W2:Y:S01]  /*a300*/  LDSM.16.MT88.4 R132, [R183] ;  /* 0x00000000b784783b */ /* 0x000ea20000004200 */
[----:B------:R-:W-:Y:S03]  /*a310*/  FSEL R5, R2, RZ, P0 ;  /* 0x000000ff02057208 */ /* 0x000fe60000000000 */
[----:B-1----:R-:W-:Y:S02]  /*a320*/  FMUL.FTZ R4, R3, c[0x0][0x2d0] ;  /* 0x0000b40003047a20 */ /* 0x002fe40000410000 */
[--C-:B------:R-:W-:Y:S02]  /*a330*/  FFMA.FTZ R2, R9, c[0x0][0x2d0], -R5.reuse ;  /* 0x0000b40009027a23 */ /* 0x100fe40000010805 */
[--C-:B------:R-:W-:Y:S02]  /*a340*/  FFMA.FTZ R6, R14, c[0x0][0x2d0], -R5.reuse ;  /* 0x0000b4000e067a23 */ /* 0x100fe40000010805 */
        /* <DEDUP_REMOVED lines=14> */
[--C-:B-1----:R-:W-:Y:S02]  /*a430*/  FFMA.FTZ R2, R12, c[0x0][0x2d0], -R5.reuse ;  /* 0x0000b4000c027a23 */ /* 0x102fe40000010805 */
[--C-:B------:R-:W-:Y:S02]  /*a440*/  FFMA.FTZ R151, R23, c[0x0][0x2d0], -R5.reuse ;  /* 0x0000b40017977a23 */ /* 0x100fe40000010805 */
[----:B------:R1:W3:Y:S01]  /*a450*/  MUFU.EX2 R210, R2 ;  /* 0x0000000200d27308 */ /* 0x0002e20000000800 */
        /* <DEDUP_REMOVED lines=8> */
[----:B-1----:R-:W-:Y:S07]  /*a4e0*/  FFMA.FTZ R2, R13, c[0x0][0x2d0], -R5 ;  /* 0x0000b4000d027a23 */ /* 0x002fee0000010805 */
[----:B------:R1:W4:Y:S02]  /*a4f0*/  MUFU.EX2 R224, R2 ;  /* 0x0000000200e07308 */ /* 0x0003240000000800 */
[----:B-1----:R-:W-:Y:S02]  /*a500*/  FSEL R2, R68, RZ, P0 ;  /* 0x000000ff44027208 */ /* 0x002fe40000000000 */
[----:B------:R-:W-:Y:S02]  /*a510*/  FSETP.NEU.FTZ.AND P0, PT, R3, -INF , PT ;  /* 0xff8000000300780b */ /* 0x000fe40003f1d000 */
[----:B---3--:R-:W-:Y:S01]  /*a520*/  F2FP.PACK_AB R128, R210, R35 ;  /* 0x00000023d280723e */ /* 0x008fe200000000ff */
[----:B------:R-:W-:Y:S01]  /*a530*/  FADD.FTZ R0, -R2, R69 ;  /* 0x0000004502007221 */ /* 0x000fe20000010100 */
[----:B------:R-:W-:Y:S02]  /*a540*/  FSEL R69, R4, RZ, P0 ;  /* 0x000000ff04457208 */ /* 0x000fe40000000000 */
[----:B----4-:R-:W-:Y:S01]  /*a550*/  F2FP.PACK_AB R130, R225, R224 ;  /* 0x000000e0e182723e */ /* 0x010fe200000000ff */
[----:B------:R-:W-:Y:S02]  /*a560*/  FMUL.FTZ R0, R0, c[0x0][0x2d0] ;  /* 0x0000b40000007a20 */ /* 0x000fe40000410000 */
[--C-:B------:R-:W-:Y:S02]  /*a570*/  FFMA.FTZ R4, R8, c[0x0][0x2d0], -R69.reuse ;  /* 0x0000b40008047a23 */ /* 0x100fe40000010845 */
[----:B------:R1:W3:Y:S10]  /*a580*/  MUFU.EX2 R2, R0 ;  /* 0x0000000000027308 */ /* 0x0002f40000000800 */
[----:B------:R4:W-:Y:S01]  /*a590*/  MUFU.EX2 R209, R4 ;  /* 0x0000000400d17308 */ /* 0x0009e20000000800 */
[--C-:B-1----:R-:W-:Y:S02]  /*a5a0*/  FFMA.FTZ R0, R7, c[0x0][0x2d0], -R69.reuse ;  /* 0x0000b40007007a23 */ /* 0x102fe40000010845 */
[C---:B---3--:R-:W-:Y:S07]  /*a5b0*/  FMUL.FTZ R8, R2.reuse, R112 ;  /* 0x0000007002087220 */ /* 0x048fee0000410000 */
[----:B------:R1:W3:Y:S01]  /*a5c0*/  MUFU.EX2 R208, R0 ;  /* 0x0000000000d07308 */ /* 0x0002e20000000800 */
[C---:B------:R-:W-:Y:S02]  /*a5d0*/  FMUL.FTZ R9, R2.reuse, R113 ;  /* 0x0000007102097220 */ /* 0x040fe40000410000 */
[C---:B------:R-:W-:Y:S02]  /*a5e0*/  FMUL.FTZ R16, R2.reuse, R104 ;  /* 0x0000006802107220 */ /* 0x040fe40000410000 */
[----:B------:R-:W-:Y:S02]  /*a5f0*/  FMUL.FTZ R17, R2, R105 ;  /* 0x0000006902117220 */ /* 0x000fe40000410000 */
[----:B----4-:R-:W-:Y:S02]  /*a600*/  FFMA.FTZ R4, R10, c[0x0][0x2d0], -R69 ;  /* 0x0000b4000a047a23 */ /* 0x010fe40000010845 */
[C---:B------:R-:W-:Y:S02]  /*a610*/  FMUL.FTZ R5, R2.reuse, R117 ;  /* 0x0000007502057220 */ /* 0x040fe40000410000 */
[----:B------:R4:W-:Y:S01]  /*a620*/  MUFU.EX2 R223, R4 ;  /* 0x0000000400df7308 */ /* 0x0009e20000000800 */
[C---:B------:R-:W-:Y:S02]  /*a630*/  FMUL.FTZ R24, R2.reuse, R96 ;  /* 0x0000006002187220 */ /* 0x040fe40000410000 */
[C---:B------:R-:W-:Y:S02]  /*a640*/  FMUL.FTZ R25, R2.reuse, R97 ;  /* 0x0000006102197220 */ /* 0x040fe40000410000 */
[C---:B------:R-:W-:Y:S02]  /*a650*/  FMUL.FTZ R12, R2.reuse, R108 ;  /* 0x0000006c020c7220 */ /* 0x040fe40000410000 */
[C---:B------:R-:W-:Y:S02]  /*a660*/  FMUL.FTZ R13, R2.reuse, R109 ;  /* 0x0000006d020d7220 */ /* 0x040fe40000410000 */
[C---:B------:R-:W-:Y:S02]  /*a670*/  FMUL.FTZ R32, R2.reuse, R88 ;  /* 0x0000005802207220 */ /* 0x040fe40000410000 */
[C---:B------:R-:W-:Y:S01]  /*a680*/  FMUL.FTZ R33, R2.reuse, R89 ;  /* 0x0000005902217220 */ /* 0x040fe20000410000 */
[----:B-1----:R-:W-:Y:S01]  /*a690*/  FSEL R0, R3, RZ, P0 ;  /* 0x000000ff03007208 */ /* 0x002fe20000000000 */
[C---:B------:R-:W-:Y:S01]  /*a6a0*/  FMUL.FTZ R20, R2.reuse, R100 ;  /* 0x0000006402147220 */ /* 0x040fe20000410000 */
[----:B---3--:R-:W-:Y:S01]  /*a6b0*/  F2FP.PACK_AB R129, R209, R208 ;  /* 0x000000d0d181723e */ /* 0x008fe200000000ff */
[----:B------:R-:W-:Y:S01]  /*a6c0*/  FMUL.FTZ R21, R2, R101 ;  /* 0x0000006502157220 */ /* 0x000fe20000410000 */
[----:B------:R-:W-:Y:S01]  /*a6d0*/  MUFU.EX2 R100, R177 ;  /* 0x000000b100647308 */ /* 0x000fe20000000800 */
[----:B------:R-:W-:Y:S01]  /*a6e0*/  FADD.FTZ R0, -R0, R70 ;  /* 0x0000004600007221 */ /* 0x000fe20000010100 */
[C---:B------:R-:W-:Y:S01]  /*a6f0*/  ISETP.GT.AND P0, PT, R199.reuse, R226, PT ;  /* 0x000000e2c700720c */ /* 0x040fe20003f04270 */
[----:B------:R-:W-:Y:S01]  /*a700*/  FFMA.FTZ R70, R2, R227, R35 ;  /* 0x000000e302467223 */ /* 0x000fe20000010023 */
[----:B------:R-:W-:Y:S01]  /*a710*/  IADD3 R199, R199, -0x1, RZ ;  /* 0xffffffffc7c77810 */ /* 0x000fe20007ffe0ff */
[----:B------:R-:W-:Y:S02]  /*a720*/  FMUL.FTZ R0, R0, c[0x0][0x2d0] ;  /* 0x0000b40000007a20 */ /* 0x000fe40000410000 */
[--C-:B----4-:R-:W-:Y:S02]  /*a730*/  FFMA.FTZ R4, R11, c[0x0][0x2d0], -R69.reuse ;  /* 0x0000b4000b047a23 */ /* 0x110fe40000010845 */
[C---:B------:R-:W-:Y:S01]  /*a740*/  FMUL.FTZ R28, R2.reuse, R92 ;  /* 0x0000005c021c7220 */ /* 0x040fe20000410000 */
[----:B------:R-:W-:Y:S01]  /*a750*/  MUFU.EX2 R177, R206 ;  /* 0x000000ce00b17308 */ /* 0x000fe20000000800 */
[C---:B------:R-:W-:Y:S02]  /*a760*/  FMUL.FTZ R29, R2.reuse, R93 ;  /* 0x0000005d021d7220 */ /* 0x040fe40000410000 */
[C---:B------:R-:W-:Y:S02]  /*a770*/  FMUL.FTZ R40, R2.reuse, R80 ;  /* 0x0000005002287220 */ /* 0x040fe40000410000 */
        /* <DEDUP_REMOVED lines=14> */
[C---:B------:R-:W-:Y:S02]  /*a860*/  FMUL.FTZ R61, R2.reuse, R61 ;  /* 0x0000003d023d7220 */ /* 0x040fe40000410000 */
[C---:B------:R-:W-:Y:S02]  /*a870*/  FMUL.FTZ R64, R2.reuse, R64 ;  /* 0x0000004002407220 */ /* 0x040fe40000410000 */
[----:B------:R-:W-:Y:S02]  /*a880*/  FMUL.FTZ R65, R2, R65 ;  /* 0x0000004102417220 */ /* 0x000fe40000410000 */
[C---:B-1----:R-:W-:Y:S02]  /*a890*/  FMUL.FTZ R10, R0.reuse, R114 ;  /* 0x00000072000a7220 */ /* 0x042fe40000410000 */
[C---:B------:R-:W-:Y:S02]  /*a8a0*/  FMUL.FTZ R11, R0.reuse, R115 ;  /* 0x00000073000b7220 */ /* 0x040fe40000410000 */
[----:B------:R-:W1:Y:S01]  /*a8b0*/  LDSM.16.MT88.4 R112, [R185] ;  /* 0x00000000b970783b */ /* 0x000e620000004200 */
[C---:B------:R-:W-:Y:S02]  /*a8c0*/  FMUL.FTZ R18, R0.reuse, R106 ;  /* 0x0000006a00127220 */ /* 0x040fe40000410000 */
[----:B------:R-:W-:Y:S01]  /*a8d0*/  FMUL.FTZ R19, R0, R107 ;  /* 0x0000006b00137220 */ /* 0x000fe20000410000 */
[----:B---3--:R-:W-:Y:S01]  /*a8e0*/  F2FP.PACK_AB R131, R216, R223 ;  /* 0x000000dfd883723e */ /* 0x008fe200000000ff */
[----:B------:R-:W-:Y:S03]  /*a8f0*/  FMUL.FTZ R4, R2, R116 ;  /* 0x0000007402047220 */ /* 0x000fe60000410000 */
[----:B------:R-:W3:Y:S01]  /*a900*/  LDSM.16.MT88.4 R104, [R184] ;  /* 0x00000000b868783b */ /* 0x000ee20000004200 */
[C---:B------:R-:W-:Y:S02]  /*a910*/  FMUL.FTZ R6, R0.reuse, R118 ;  /* 0x0000007600067220 */ /* 0x040fe40000410000 */
[C---:B------:R-:W-:Y:S02]  /*a920*/  FMUL.FTZ R7, R0.reuse, R119 ;  /* 0x0000007700077220 */ /* 0x040fe40000410000 */
[C---:B------:R-:W-:Y:S02]  /*a930*/  FMUL.FTZ R26, R0.reuse, R98 ;  /* 0x00000062001a7220 */ /* 0x040fe40000410000 */
[C---:B------:R-:W-:Y:S02]  /*a940*/  FMUL.FTZ R27, R0.reuse, R99 ;  /* 0x00000063001b7220 */ /* 0x040fe40000410000 */
[----:B------:R-:W4:Y:S01]  /*a950*/  LDSM.16.MT88.4 R96, [R187] ;  /* 0x00000000bb60783b */ /* 0x000f220000004200 */
[C---:B--2---:R-:W-:Y:S05]  /*a960*/  HMMA.16816.F32 R4, R128.reuse, R132, R4 ;  /* 0x000000848004723c */ /* 0x044fea0000001804 */
[C---:B------:R-:W-:Y:S02]  /*a970*/  FMUL.FTZ R34, R0.reuse, R90 ;  /* 0x0000005a00227220 */ /* 0x040fe40000410000 */
[C---:B------:R-:W-:Y:S01]  /*a980*/  FMUL.FTZ R35, R0.reuse, R91 ;  /* 0x0000005b00237220 */ /* 0x040fe20000410000 */
[C---:B------:R-:W-:Y:S01]  /*a990*/  HMMA.16816.F32 R8, R128.reuse, R134, R8 ;  /* 0x000000868008723c */ /* 0x040fe20000001808 */
[----:B------:R-:W2:Y:S01]  /*a9a0*/  LDSM.16.MT88.4 R88, [R183+0x3000] ;  /* 0x00300000b758783b */ /* 0x000ea20000004200 */
[----:B------:R-:W-:Y:S02]  /*a9b0*/  MUFU.EX2 R134, R222 ;  /* 0x000000de00867308 */ /* 0x000fe40000000800 */
[C---:B------:R-:W-:Y:S02]  /*a9c0*/  FMUL.FTZ R14, R0.reuse, R110 ;  /* 0x0000006e000e7220 */ /* 0x040fe40000410000 */
[C---:B------:R-:W-:Y:S02]  /*a9d0*/  FMUL.FTZ R15, R0.reuse, R111 ;  /* 0x0000006f000f7220 */ /* 0x040fe40000410000 */
[C---:B------:R-:W-:Y:S04]  /*a9e0*/  FMUL.FTZ R42, R0.reuse, R82 ;  /* 0x00000052002a7220 */ /* 0x040fe80000410000 */
[C---:B------:R-:W-:Y:S01]  /*a9f0*/  FMUL.FTZ R43, R0.reuse, R83 ;  /* 0x00000053002b7220 */ /* 0x040fe20000410000 */
[----:B------:R-:W-:Y:S01]  /*aa00*/  MUFU.EX2 R135, R220 ;  /* 0x000000dc00877308 */ /* 0x000fe20000000800 */
[C---:B-1----:R-:W-:Y:S01]  /*aa10*/  HMMA.16816.F32 R12, R128.reuse, R112, R12 ;  /* 0x00000070800c723c */ /* 0x042fe2000000180c */
[----:B------:R-:W1:Y:S02]  /*aa20*/  LDSM.16.MT88.4 R80, [R185+0x3000] ;  /* 0x00300000b950783b */ /* 0x000e640000004200 */
[C---:B------:R-:W-:Y:S02]  /*aa30*/  FMUL.FTZ R38, R0.reuse, R86 ;  /* 0x0000005600267220 */ /* 0x040fe40000410000 */
[C---:B------:R-:W-:Y:S02]  /*aa40*/  FMUL.FTZ R39, R0.reuse, R87 ;  /* 0x0000005700277220 */ /* 0x040fe40000410000 */
[C---:B------:R-:W-:Y:S01]  /*aa50*/  FMUL.FTZ R50, R0.reuse, R74 ;  /* 0x0000004a00327220 */ /* 0x040fe20000410000 */
[C---:B------:R-:W-:Y:S01]  /*aa60*/  HMMA.16816.F32 R16, R128.reuse, R114, R16 ;  /* 0x000000728010723c */ /* 0x040fe20000001810 */
[----:B------:R-:W-:Y:S03]  /*aa70*/  LDSM.16.MT88.4 R84, [R184+0x1000] ;  /* 0x00100000b854783b */ /* 0x000fe60000004200 */
[C---:B------:R-:W-:Y:S02]  /*aa80*/  FMUL.FTZ R22, R0.reuse, R102 ;  /* 0x0000006600167220 */ /* 0x040fe40000410000 */
[C---:B------:R-:W-:Y:S01]  /*aa90*/  FMUL.FTZ R23, R0.reuse, R103 ;  /* 0x0000006700177220 */ /* 0x040fe20000410000 */
[----:B------:R-:W-:Y:S01]  /*aaa0*/  MUFU.EX2 R102, R151 ;  /* 0x0000009700667308 */ /* 0x000fe20000000800 */
[C---:B------:R-:W-:Y:S01]  /*aab0*/  FMUL.FTZ R51, R0.reuse, R75 ;  /* 0x0000004b00337220 */ /* 0x040fe20000410000 */
[----:B------:R-:W-:Y:S03]  /*aac0*/  LDSM.16.MT88.4 R112, [R183+0x2800] ;  /* 0x00280000b770783b */ /* 0x000fe60000004200 */
[C---:B------:R-:W-:Y:S01]  /*aad0*/  FMUL.FTZ R46, R0.reuse, R78 ;  /* 0x0000004e002e7220 */ /* 0x040fe20000410000 */
[C---:B---3--:R-:W-:Y:S03]  /*aae0*/  HMMA.16816.F32 R20, R128.reuse, R104, R20 ;  /* 0x000000688014723c */ /* 0x048fe60000001814 */
[C---:B------:R-:W-:Y:S01]  /*aaf0*/  FMUL.FTZ R47, R0.reuse, R79 ;  /* 0x0000004f002f7220 */ /* 0x040fe20000410000 */
[----:B------:R-:W3:Y:S01]  /*ab00*/  LDSM.16.MT88.4 R72, [R184+0x3000] ;  /* 0x00300000b848783b */ /* 0x000ee20000004200 */
[C---:B------:R-:W-:Y:S01]  /*ab10*/  FMUL.FTZ R30, R0.reuse, R94 ;  /* 0x0000005e001e7220 */ /* 0x040fe20000410000 */
[----:B------:R-:W-:Y:S01]  /*ab20*/  MUFU.EX2 R151, R207 ;  /* 0x000000cf00977308 */ /* 0x000fe20000000800 */
[----:B------:R-:W-:Y:S01]  /*ab30*/  FMUL.FTZ R31, R0, R95 ;  /* 0x0000005f001f7220 */ /* 0x000fe20000410000 */
[C---:B------:R-:W-:Y:S04]  /*ab40*/  HMMA.16816.F32 R24, R128.reuse, R106, R24 ;  /* 0x0000006a8018723c */ /* 0x040fe80000001818 */
[----:B------:R-:W-:Y:S01]  /*ab50*/  LDSM.16.MT88.4 R76, [R183+0x800] ;  /* 0x00080000b74c783b */ /* 0x000fe20000004200 */
[--C-:B------:R-:W-:Y:S02]  /*ab60*/  FFMA.FTZ R2, R136, c[0x0][0x2d0], -R69.reuse ;  /* 0x0000b40088027a23 */ /* 0x100fe40000010845 */
[C---:B------:R-:W-:Y:S01]  /*ab70*/  FMUL.FTZ R54, R0.reuse, R54 ;  /* 0x0000003600367220 */ /* 0x040fe20000410000 */
[C---:B----4-:R-:W-:Y:S01]  /*ab80*/  HMMA.16816.F32 R28, R128.reuse, R96, R28 ;  /* 0x00000060801c723c */ /* 0x050fe2000000181c */
[----:B------:R-:W-:Y:S03]  /*ab90*/  MUFU.EX2 R94, R141 ;  /* 0x0000008d005e7308 */ /* 0x000fe60000000800 */
[----:B------:R-:W-:Y:S01]  /*aba0*/  LDSM.16.MT88.4 R104, [R185+0x2800] ;  /* 0x00280000b968783b */ /* 0x000fe20000004200 */
[----:B------:R-:W-:Y:S02]  /*abb0*/  FMUL.FTZ R55, R0, R55 ;  /* 0x0000003700377220 */ /* 0x000fe40000410000 */
[--C-:B------:R-:W-:Y:S01]  /*abc0*/  FFMA.FTZ R96, R194, c[0x0][0x2d0], -R69.reuse ;  /* 0x0000b400c2607a23 */ /* 0x100fe20000010845 */
[C---:B------:R-:W-:Y:S03]  /*abd0*/  HMMA.16816.F32 R32, R128.reuse, R98, R32 ;  /* 0x000000628020723c */ /* 0x040fe60000001820 */
[----:B------:R-:W-:Y:S01]  /*abe0*/  MUFU.EX2 R95, R140 ;  /* 0x0000008c005f7308 */ /* 0x000fe20000000800 */
[C---:B------:R-:W-:Y:S02]  /*abf0*/  FMUL.FTZ R58, R0.reuse, R58 ;  /* 0x0000003a003a7220 */ /* 0x040fe40000410000 */
[C---:B------:R-:W-:Y:S02]  /*ac00*/  FMUL.FTZ R59, R0.reuse, R59 ;  /* 0x0000003b003b7220 */ /* 0x040fe40000410000 */
[C---:B--2---:R-:W-:Y:S04]  /*ac10*/  HMMA.16816.F32 R36, R128.reuse, R88, R36 ;  /* 0x000000588024723c */ /* 0x044fe80000001824 */
[C---:B------:R-:W-:Y:S01]  /*ac20*/  FMUL.FTZ R62, R0.reuse, R62 ;  /* 0x0000003e003e7220 */ /* 0x040fe20000410000 */
[----:B------:R2:W-:Y:S01]  /*ac30*/  MUFU.EX2 R88, R2 ;  /* 0x0000000200587308 */ /* 0x0005e20000000800 */
[C---:B------:R-:W-:Y:S02]  /*ac40*/  FMUL.FTZ R63, R0.reuse, R63 ;  /* 0x0000003f003f7220 */ /* 0x040fe40000410000 */
[C---:B------:R-:W-:Y:S04]  /*ac50*/  HMMA.16816.F32 R40, R128.reuse, R90, R40 ;  /* 0x0000005a8028723c */ /* 0x040fe80000001828 */
[C---:B------:R-:W-:Y:S02]  /*ac60*/  FMUL.FTZ R66, R0.reuse, R66 ;  /* 0x0000004200427220 */ /* 0x040fe40000410000 */
[C---:B------:R-:W-:Y:S01]  /*ac70*/  FMUL.FTZ R67, R0.reuse, R67 ;  /* 0x0000004300437220 */ /* 0x040fe20000410000 */
[----:B------:R-:W-:Y:S01]  /*ac80*/  MUFU.EX2 R89, R143 ;  /* 0x0000008f00597308 */ /* 0x000fe20000000800 */
[C---:B-1----:R-:W-:Y:S04]  /*ac90*/  HMMA.16816.F32 R44, R128.reuse, R80, R44 ;  /* 0x00000050802c723c */ /* 0x042fe8000000182c */
[----:B------:R-:W-:Y:S04]  /*aca0*/  FFMA.FTZ R0, R0, R228, R208 ;  /* 0x000000e400007223 */ /* 0x000fe800000100d0 */
[C---:B------:R-:W-:Y:S01]  /*acb0*/  HMMA.16816.F32 R48, R128.reuse, R82, R48 ;  /* 0x000000528030723c */ /* 0x040fe20000001830 */
[----:B------:R-:W-:Y:S01]  /*acc0*/  LDSM.16.MT88.4 R80, [R185+0x800] ;  /* 0x00080000b950783b */ /* 0x000fe20000004200 */
[----:B------:R-:W1:Y:S02]  /*acd0*/  MUFU.EX2 R91, R142 ;  /* 0x0000008e005b7308 */ /* 0x000e640000000800 */
[--C-:B--2---:R-:W-:Y:S04]  /*ace0*/  FFMA.FTZ R2, R137, c[0x0][0x2d0], -R69.reuse ;  /* 0x0000b40089027a23 */ /* 0x104fe80000010845 */
[C---:B---3--:R-:W-:Y:S04]  /*acf0*/  HMMA.16816.F32 R52, R128.reuse, R72, R52 ;  /* 0x000000488034723c */ /* 0x048fe80000001834 */
[----:B------:R2:W3:Y:S04]  /*ad00*/  MUFU.EX2 R90, R2 ;  /* 0x00000002005a7308 */ /* 0x0004e80000000800 */
[C---:B------:R-:W-:Y:S01]  /*ad10*/  HMMA.16816.F32 R56, R128.reuse, R74, R56 ;  /* 0x0000004a8038723c */ /* 0x040fe20000001838 */
[----:B------:R-:W4:Y:S05]  /*ad20*/  LDSM.16.MT88.4 R72, [R186+0x3000] ;  /* 0x00300000ba48783b */ /* 0x000f2a0000004200 */
[----:B------:R-:W-:Y:S10]  /*ad30*/  MUFU.EX2 R98, R178 ;  /* 0x000000b200627308 */ /* 0x000ff40000000800 */
[----:B------:R-:W-:Y:S01]  /*ad40*/  MUFU.EX2 R142, R215 ;  /* 0x000000d7008e7308 */ /* 0x000fe20000000800 */
[--C-:B--2---:R-:W-:Y:S09]  /*ad50*/  FFMA.FTZ R2, R138, c[0x0][0x2d0], -R69.reuse ;  /* 0x0000b4008a027a23 */ /* 0x104ff20000010845 */
[----:B------:R2:W-:Y:S10]  /*ad60*/  MUFU.EX2 R93, R2 ;  /* 0x00000002005d7308 */ /* 0x0005f40000000800 */
[----:B------:R-:W-:Y:S01]  /*ad70*/  MUFU.EX2 R143, R214 ;  /* 0x000000d6008f7308 */ /* 0x000fe20000000800 */
[C---:B----4-:R-:W-:Y:S09]  /*ad80*/  HMMA.16816.F32 R60, R128.reuse, R72, R60 ;  /* 0x00000048803c723c */ /* 0x050ff2000000183c */
[----:B------:R-:W-:Y:S03]  /*ad90*/  MUFU.EX2 R178, R205 ;  /* 0x000000cd00b27308 */ /* 0x000fe60000000800 */
[----:B-1----:R-:W-:Y:S01]  /*ada0*/  F2FP.PACK_AB R72, R91, R89 ;  /* 0x000000595b48723e */ /* 0x002fe200000000ff */
[----:B------:R-:W-:Y:S03]  /*adb0*/  HMMA.16816.F32 R64, R128, R74, R64 ;  /* 0x0000004a8040723c */ /* 0x000fe60000001840 */
[--C-:B--2---:R-:W-:Y:S01]  /*adc0*/  FFMA.FTZ R2, R139, c[0x0][0x2d0], -R69.reuse ;  /* 0x0000b4008b027a23 */ /* 0x104fe20000010845 */
[----:B---3--:R-:W-:Y:S03]  /*add0*/  F2FP.PACK_AB R73, R90, R88 ;  /* 0x000000585a49723e */ /* 0x008fe600000000ff */
[----:B------:R-:W-:Y:S01]  /*ade0*/  F2FP.PACK_AB R74, R95, R94 ;  /* 0x0000005e5f4a723e */ /* 0x000fe200000000ff */
[----:B------:R-:W1:Y:S01]  /*adf0*/  MUFU.EX2 R103, R2 ;  /* 0x0000000200677308 */ /* 0x000e620000000800 */
[----:B------:R-:W-:Y:S09]  /*ae00*/  F2FP.PACK_AB R128, R135, R134 ;  /* 0x000000868780723e */ /* 0x000ff200000000ff */
[----:B------:R-:W-:Y:S10]  /*ae10*/  MUFU.EX2 R136, R218 ;  /* 0x000000da00887308 */ /* 0x000ff40000000800 */
[----:B------:R-:W2:Y:S01]  /*ae20*/  MUFU.EX2 R137, R217 ;  /* 0x000000d900897308 */ /* 0x000ea20000000800 */
[----:B-1----:R-:W-:Y:S01]  /*ae30*/  F2FP.PACK_AB R75, R103, R93 ;  /* 0x0000005d674b723e */ /* 0x002fe200000000ff */
[----:B------:R-:W-:Y:S02]  /*ae40*/  FADD.FTZ R2, R210, R70 ;  /* 0x00000046d2027221 */ /* 0x000fe40000010000 */
[----:B------:R-:W-:Y:S02]  /*ae50*/  FADD.FTZ R70, R209, R0 ;  /* 0x00000000d1467221 */ /* 0x000fe40000010000 */
[--C-:B------:R-:W-:Y:S04]  /*ae60*/  FFMA.FTZ R0, R144, c[0x0][0x2d0], -R69.reuse ;  /* 0x0000b40090007a23 */ /* 0x100fe80000010845 */
[----:B------:R-:W-:Y:S01]  /*ae70*/  MUFU.EX2 R210, R150 ;  /* 0x0000009600d27308 */ /* 0x000fe20000000800 */
[C---:B------:R-:W-:Y:S08]  /*ae80*/  HMMA.16816.F32 R4, R72.reuse, R76, R4 ;  /* 0x0000004c4804723c */ /* 0x040ff00000001804 */
[C---:B------:R-:W-:Y:S01]  /*ae90*/  HMMA.16816.F32 R8, R72.reuse, R78, R8 ;  /* 0x0000004e4808723c */ /* 0x040fe20000001808 */
[----:B------:R-:W1:Y:S01]  /*aea0*/  LDSM.16.MT88.4 R76, [R184+0x800] ;  /* 0x00080000b84c783b */ /* 0x000e620000004200 */
[----:B------:R3:W-:Y:S02]  /*aeb0*/  MUFU.EX2 R99, R0 ;  /* 0x0000000000637308 */ /* 0x0007e40000000800 */
[----:B--2---:R-:W-:Y:S04]  /*aec0*/  F2FP.PACK_AB R130, R137, R136 ;  /* 0x000000888982723e */ /* 0x004fe800000000ff */
[C---:B------:R-:W-:Y:S04]  /*aed0*/  HMMA.16816.F32 R12, R72.reuse, R80, R12 ;  /* 0x00000050480c723c */ /* 0x040fe8000000180c */
[----:B------:R-:W-:Y:S04]  /*aee0*/  MUFU.EX2 R144, R213 ;  /* 0x000000d500907308 */ /* 0x000fe80000000800 */
[C---:B------:R-:W-:Y:S01]  /*aef0*/  HMMA.16816.F32 R16, R72.reuse, R82, R16 ;  /* 0x000000524810723c */ /* 0x040fe20000001810 */
[----:B------:R-:W2:Y:S03]  /*af00*/  LDSM.16.MT88.4 R80, [R186+0x800] ;  /* 0x00080000ba50783b */ /* 0x000ea60000004200 */
[--C-:B---3--:R-:W-:Y:S02]  /*af10*/  FFMA.FTZ R0, R145, c[0x0][0x2d0], -R69.reuse ;  /* 0x0000b40091007a23 */ /* 0x108fe40000010845 */
[----:B------:R-:W-:Y:S10]  /*af20*/  MUFU.EX2 R145, R212 ;  /* 0x000000d400917308 */ /* 0x000ff40000000800 */
[----:B------:R3:W4:Y:S01]  /*af30*/  MUFU.EX2 R101, R0 ;  /* 0x0000000000657308 */ /* 0x0007220000000800 */
[C---:B-1----:R-:W-:Y:S08]  /*af40*/  HMMA.16816.F32 R20, R72.reuse, R76, R20 ;  /* 0x0000004c4814723c */ /* 0x042ff00000001814 */
[C---:B------:R-:W-:Y:S01]  /*af50*/  HMMA.16816.F32 R24, R72.reuse, R78, R24 ;  /* 0x0000004e4818723c */ /* 0x040fe20000001818 */
[----:B------:R-:W1:Y:S07]  /*af60*/  LDSM.16.MT88.4 R76, [R183+0x3800] ;  /* 0x00380000b74c783b */ /* 0x000e6e0000004200 */
[C---:B--2---:R-:W-:Y:S04]  /*af70*/  HMMA.16816.F32 R28, R72.reuse, R80, R28 ;  /* 0x00000050481c723c */ /* 0x044fe8000000181c */
[--C-:B---3--:R-:W-:Y:S04]  /*af80*/  FFMA.FTZ R0, R146, c[0x0][0x2d0], -R69.reuse ;  /* 0x0000b40092007a23 */ /* 0x108fe80000010845 */
[C---:B------:R-:W-:Y:S01]  /*af90*/  HMMA.16816.F32 R32, R72.reuse, R82, R32 ;  /* 0x000000524820723c */ /* 0x040fe20000001820 */
[----:B------:R-:W2:Y:S01]  /*afa0*/  LDSM.16.MT88.4 R80, [R185+0x3800] ;  /* 0x00380000b950783b */ /* 0x000ea20000004200 */
[----:B------:R3:W-:Y:S06]  /*afb0*/  MUFU.EX2 R209, R0 ;  /* 0x0000000000d17308 */ /* 0x0007ec0000000800 */
[C---:B-1----:R-:W-:Y:S04]  /*afc0*/  HMMA.16816.F32 R36, R72.reuse, R76, R36 ;  /* 0x0000004c4824723c */ /* 0x042fe80000001824 */
[--C-:B---3--:R-:W-:Y:S04]  /*afd0*/  FFMA.FTZ R0, R147, c[0x0][0x2d0], -R69.reuse ;  /* 0x0000b40093007a23 */ /* 0x108fe80000010845 */
[----:B------:R1:W3:Y:S01]  /*afe0*/  MUFU.EX2 R208, R0 ;  /* 0x0000000000d07308 */ /* 0x0002e20000000800 */
[C---:B------:R-:W-:Y:S01]  /*aff0*/  HMMA.16816.F32 R40, R72.reuse, R78, R40 ;  /* 0x0000004e4828723c */ /* 0x040fe20000001828 */
[----:B------:R-:W5:Y:S07]  /*b000*/  LDSM.16.MT88.4 R76, [R184+0x3800] ;  /* 0x00380000b84c783b */ /* 0x000f6e0000004200 */
[C---:B--2---:R-:W-:Y:S08]  /*b010*/  HMMA.16816.F32 R44, R72.reuse, R80, R44 ;  /* 0x00000050482c723c */ /* 0x044ff0000000182c */
[C---:B------:R-:W-:Y:S01]  /*b020*/  HMMA.16816.F32 R48, R72.reuse, R82, R48 ;  /* 0x000000524830723c */ /* 0x040fe20000001830 */
[----:B------:R-:W2:Y:S03]  /*b030*/  LDSM.16.MT88.4 R80, [R186+0x3800] ;  /* 0x00380000ba50783b */ /* 0x000ea60000004200 */
[----:B-1----:R-:W-:Y:S02]  /*b040*/  FADD.FTZ R0, R224, R2 ;  /* 0x00000002e0007221 */ /* 0x002fe40000010000 */
[----:B------:R-:W-:Y:S02]  /*b050*/  FADD.FTZ R2, R223, R70 ;  /* 0x00000046df027221 */ /* 0x000fe40000010000 */
[----:B------:R-:W-:Y:S04]  /*b060*/  FADD.FTZ R70, R225, R0 ;  /* 0x00000000e1467221 */ /* 0x000fe80000010000 */
[----:B------:R-:W-:Y:S02]  /*b070*/  FADD.FTZ R2, R216, R2 ;  /* 0x00000002d8027221 */ /* 0x000fe40000010000 */
[----:B------:R-:W-:Y:S02]  /*b080*/  FADD.FTZ R70, R89, R70 ;  /* 0x0000004659467221 */ /* 0x000fe40000010000 */
[----:B------:R-:W-:Y:S02]  /*b090*/  FADD.FTZ R2, R88, R2 ;  /* 0x0000000258027221 */ /* 0x000fe40000010000 */
[----:B------:R-:W-:Y:S02]  /*b0a0*/  FADD.FTZ R70, R91, R70 ;  /* 0x000000465b467221 */ /* 0x000fe40000010000 */
[----:B------:R-:W-:Y:S02]  /*b0b0*/  FADD.FTZ R92, R90, R2 ;  /* 0x000000025a5c7221 */ /* 0x000fe40000010000 */
[----:B------:R-:W-:Y:S01]  /*b0c0*/  LDSM.16.MT88.4 R88, [R184+0x1800] ;  /* 0x00180000b858783b */ /* 0x000fe20000004200 */
[C---:B-----5:R-:W-:Y:S03]  /*b0d0*/  HMMA.16816.F32 R52, R72.reuse, R76, R52 ;  /* 0x0000004c4834723c */ /* 0x060fe60000001834 */
[----:B------:R-:W-:Y:S02]  /*b0e0*/  FADD.FTZ R97, R93, R92 ;  /* 0x0000005c5d617221 */ /* 0x000fe40000010000 */
[--C-:B------:R-:W-:Y:S02]  /*b0f0*/  FFMA.FTZ R2, R202, c[0x0][0x2d0], -R69.reuse ;  /* 0x0000b400ca027a23 */ /* 0x100fe40000010845 */
[----:B------:R-:W-:Y:S01]  /*b100*/  FFMA.FTZ R0, R148, c[0x0][0x2d0], -R69 ;  /* 0x0000b40094007a23 */ /* 0x000fe20000010845 */
[C---:B------:R-:W-:Y:S01]  /*b110*/  HMMA.16816.F32 R56, R72.reuse, R78, R56 ;  /* 0x0000004e4838723c */ /* 0x040fe20000001838 */
[----:B------:R-:W1:Y:S01]  /*b120*/  LDSM.16.MT88.4 R76, [R183+0x1000] ;  /* 0x00100000b74c783b */ /* 0x000e620000004200 */
[----:B------:R5:W-:Y:S06]  /*b130*/  MUFU.EX2 R133, R2 ;  /* 0x0000000200857308 */ /* 0x000bec0000000800 */
[C---:B--2---:R-:W-:Y:S04]  /*b140*/  HMMA.16816.F32 R60, R72.reuse, R80, R60 ;  /* 0x00000050483c723c */ /* 0x044fe8000000183c */
[----:B------:R2:W1:Y:S04]  /*b150*/  MUFU.EX2 R150, R0 ;  /* 0x0000000000967308 */ /* 0x0004680000000800 */
[----:B------:R-:W-:Y:S01]  /*b160*/  HMMA.16816.F32 R64, R72, R82, R64 ;  /* 0x000000524840723c */ /* 0x000fe20000001840 */
[----:B------:R-:W1:Y:S06]  /*b170*/  LDSM.16.MT88.4 R80, [R185+0x1000] ;  /* 0x00100000b950783b */ /* 0x000e6c0000004200 */
[----:B------:R-:W-:Y:S02]  /*b180*/  F2FP.PACK_AB R72, R100, R98 ;  /* 0x000000626448723e */ /* 0x000fe400000000ff */
[----:B----4-:R-:W-:Y:S03]  /*b190*/  F2FP.PACK_AB R73, R101, R99 ;  /* 0x000000636549723e */ /* 0x010fe600000000ff */
[----:B------:R-:W-:Y:S01]  /*b1a0*/  F2FP.PACK_AB R74, R210, R102 ;  /* 0x00000066d24a723e */ /* 0x000fe200000000ff */
[----:B-----5:R-:W-:Y:S01]  /*b1b0*/  FADD.FTZ R2, R103, R97 ;  /* 0x0000006167027221 */ /* 0x020fe20000010000 */
[C---:B---3--:R-:W-:Y:S03]  /*b1c0*/  F2FP.PACK_AB R75, R208.reuse, R209 ;  /* 0x000000d1d04b723e */ /* 0x048fe600000000ff */
[----:B------:R-:W-:Y:S02]  /*b1d0*/  FADD.FTZ R2, R99, R2 ;  /* 0x0000000263027221 */ /* 0x000fe40000010000 */
[--C-:B--2---:R-:W-:Y:S02]  /*b1e0*/  FFMA.FTZ R0, R149, c[0x0][0x2d0], -R69.reuse ;  /* 0x0000b40095007a23 */ /* 0x104fe40000010845 */
[----:B------:R-:W-:Y:S02]  /*b1f0*/  FADD.FTZ R2, R101, R2 ;  /* 0x0000000265027221 */ /* 0x000fe40000010000 */
[----:B------:R2:W3:Y:S01]  /*b200*/  MUFU.EX2 R148, R0 ;  /* 0x0000000000947308 */ /* 0x0004e20000000800 */
[C---:B-1----:R-:W-:Y:S03]  /*b210*/  HMMA.16816.F32 R4, R72.reuse, R76, R4 ;  /* 0x0000004c4804723c */ /* 0x042fe60000001804 */
[----:B------:R-:W-:Y:S04]  /*b220*/  FADD.FTZ R2, R209, R2 ;  /* 0x00000002d1027221 */ /* 0x000fe80000010000 */
[----:B------:R-:W-:Y:S01]  /*b230*/  FADD.FTZ R2, R208, R2 ;  /* 0x00000002d0027221 */ /* 0x000fe20000010000 */
[C---:B------:R-:W-:Y:S01]  /*b240*/  HMMA.16816.F32 R8, R72.reuse, R78, R8 ;  /* 0x0000004e4808723c */ /* 0x040fe20000001808 */
[----:B------:R-:W1:Y:S03]  /*b250*/  LDSM.16.MT88.4 R76, [R186+0x1000] ;  /* 0x00100000ba4c783b */ /* 0x000e660000004200 */
[----:B------:R-:W-:Y:S04]  /*b260*/  FADD.FTZ R2, R150, R2 ;  /* 0x0000000296027221 */ /* 0x000fe80000010000 */
[C---:B------:R-:W-:Y:S04]  /*b270*/  HMMA.16816.F32 R12, R72.reuse, R80, R12 ;  /* 0x00000050480c723c */ /* 0x040fe8000000180c */
[--C-:B--2---:R-:W-:Y:S04]  /*b280*/  FFMA.FTZ R0, R176, c[0x0][0x2d0], -R69.reuse ;  /* 0x0000b400b0007a23 */ /* 0x104fe80000010845 */
[C---:B------:R-:W-:Y:S01]  /*b290*/  HMMA.16816.F32 R16, R72.reuse, R82, R16 ;  /* 0x000000524810723c */ /* 0x040fe20000001810 */
[----:B------:R-:W2:Y:S01]  /*b2a0*/  LDSM.16.MT88.4 R80, [R183+0x4000] ;  /* 0x00400000b750783b */ /* 0x000ea20000004200 */
[----:B------:R4:W5:Y:S02]  /*b2b0*/  MUFU.EX2 R147, R0 ;  /* 0x0000000000937308 */ /* 0x0009640000000800 */
[----:B---3--:R-:W-:Y:S04]  /*b2c0*/  FADD.FTZ R2, R148, R2 ;  /* 0x0000000294027221 */ /* 0x008fe80000010000 */
[C---:B------:R-:W-:Y:S08]  /*b2d0*/  HMMA.16816.F32 R20, R72.reuse, R84, R20 ;  /* 0x000000544814723c */ /* 0x040ff00000001814 */
[C---:B------:R-:W-:Y:S01]  /*b2e0*/  HMMA.16816.F32 R24, R72.reuse, R86, R24 ;  /* 0x000000564818723c */ /* 0x040fe20000001818 */
[----:B------:R-:W3:Y:S07]  /*b2f0*/  LDSM.16.MT88.4 R84, [R185+0x4000] ;  /* 0x00400000b954783b */ /* 0x000eee0000004200 */
[C---:B-1----:R-:W-:Y:S04]  /*b300*/  HMMA.16816.F32 R28, R72.reuse, R76, R28 ;  /* 0x0000004c481c723c */ /* 0x042fe8000000181c */
[--C-:B----4-:R-:W-:Y:S02]  /*b310*/  FFMA.FTZ R0, R179, c[0x0][0x2d0], -R69.reuse ;  /* 0x0000b400b3007a23 */ /* 0x110fe40000010845 */
[----:B-----5:R-:W-:Y:S02]  /*b320*/  FADD.FTZ R2, R147, R2 ;  /* 0x0000000293027221 */ /* 0x020fe40000010000 */
[----:B------:R1:W4:Y:S01]  /*b330*/  MUFU.EX2 R146, R0 ;  /* 0x0000000000927308 */ /* 0x0003220000000800 */
[C---:B------:R-:W-:Y:S01]  /*b340*/  HMMA.16816.F32 R32, R72.reuse, R78, R32 ;  /* 0x0000004e4820723c */ /* 0x040fe20000001820 */
[----:B------:R-:W5:Y:S07]  /*b350*/  LDSM.16.MT88.4 R76, [R184+0x4000] ;  /* 0x00400000b84c783b */ /* 0x000f6e0000004200 */
[C---:B--2---:R-:W-:Y:S08]  /*b360*/  HMMA.16816.F32 R36, R72.reuse, R80, R36 ;  /* 0x000000504824723c */ /* 0x044ff00000001824 */
[C---:B------:R-:W-:Y:S01]  /*b370*/  HMMA.16816.F32 R40, R72.reuse, R82, R40 ;  /* 0x000000524828723c */ /* 0x040fe20000001828 */
[----:B------:R-:W2:Y:S03]  /*b380*/  LDSM.16.MT88.4 R80, [R186+0x4000] ;  /* 0x00400000ba50783b */ /* 0x000ea60000004200 */
[--C-:B-1----:R-:W-:Y:S04]  /*b390*/  FFMA.FTZ R0, R197, c[0x0][0x2d0], -R69.reuse ;  /* 0x0000b400c5007a23 */ /* 0x102fe80000010845 */
[C---:B---3--:R-:W-:Y:S01]  /*b3a0*/  HMMA.16816.F32 R44, R72.reuse, R84, R44 ;  /* 0x00000054482c723c */ /* 0x048fe2000000182c */
[----:B------:R1:W3:Y:S03]  /*b3b0*/  MUFU.EX2 R141, R0 ;  /* 0x00000000008d7308 */ /* 0x0002e60000000800 */
[----:B----4-:R-:W-:Y:S04]  /*b3c0*/  FADD.FTZ R2, R146, R2 ;  /* 0x0000000292027221 */ /* 0x010fe80000010000 */
[C---:B------:R-:W-:Y:S01]  /*b3d0*/  HMMA.16816.F32 R48, R72.reuse, R86, R48 ;  /* 0x000000564830723c */ /* 0x040fe20000001830 */
[----:B------:R-:W4:Y:S07]  /*b3e0*/  LDSM.16.MT88.4 R84, [R183+0x1800] ;  /* 0x00180000b754783b */ /* 0x000f2e0000004200 */
[C---:B-----5:R-:W-:Y:S08]  /*b3f0*/  HMMA.16816.F32 R52, R72.reuse, R76, R52 ;  /* 0x0000004c4834723c */ /* 0x060ff00000001834 */
[C---:B------:R-:W-:Y:S01]  /*b400*/  HMMA.16816.F32 R56, R72.reuse, R78, R56 ;  /* 0x0000004e4838723c */ /* 0x040fe20000001838 */
[----:B------:R-:W5:Y:S03]  /*b410*/  LDSM.16.MT88.4 R76, [R185+0x1800] ;  /* 0x00180000b94c783b */ /* 0x000f660000004200 */
[--C-:B-1----:R-:W-:Y:S02]  /*b420*/  FFMA.FTZ R0, R198, c[0x0][0x2d0], -R69.reuse ;  /* 0x0000b400c6007a23 */ /* 0x102fe40000010845 */
[----:B---3--:R-:W-:Y:S02]  /*b430*/  FADD.FTZ R2, R141, R2 ;  /* 0x000000028d027221 */ /* 0x008fe40000010000 */
[C---:B--2---:R-:W-:Y:S01]  /*b440*/  HMMA.16816.F32 R60, R72.reuse, R80, R60 ;  /* 0x00000050483c723c */ /* 0x044fe2000000183c */
[----:B------:R1:W2:Y:S07]  /*b450*/  MUFU.EX2 R140, R0 ;  /* 0x00000000008c7308 */ /* 0x0002ae0000000800 */
[----:B------:R-:W-:Y:S01]  /*b460*/  HMMA.16816.F32 R64, R72, R82, R64 ;  /* 0x000000524840723c */ /* 0x000fe20000001840 */
[----:B------:R-:W3:Y:S06]  /*b470*/  LDSM.16.MT88.4 R80, [R186+0x1800] ;  /* 0x00180000ba50783b */ /* 0x000eec0000004200 */
[----:B------:R-:W-:Y:S02]  /*b480*/  F2FP.PACK_AB R72, R203, R178 ;  /* 0x000000b2cb48723e */ /* 0x000fe400000000ff */
[----:B------:R-:W-:Y:S03]  /*b490*/  F2FP.PACK_AB R74, R151, R177 ;  /* 0x000000b1974a723e */ /* 0x000fe600000000ff */
[----:B------:R-:W-:Y:S02]  /*b4a0*/  F2FP.PACK_AB R73, R148, R150 ;  /* 0x000000969449723e */ /* 0x000fe400000000ff */
[----:B------:R-:W-:Y:S01]  /*b4b0*/  F2FP.PACK_AB R75, R146, R147 ;  /* 0x00000093924b723e */ /* 0x000fe200000000ff */
[--C-:B-1----:R-:W-:Y:S02]  /*b4c0*/  FFMA.FTZ R0, R200, c[0x0][0x2d0], -R69.reuse ;  /* 0x0000b400c8007a23 */ /* 0x102fe40000010845 */
[----:B--2---:R-:W-:Y:S04]  /*b4d0*/  FADD.FTZ R2, R140, R2 ;  /* 0x000000028c027221 */ /* 0x004fe80000010000 */
[C---:B----4-:R-:W-:Y:S01]  /*b4e0*/  HMMA.16816.F32 R4, R72.reuse, R84, R4 ;  /* 0x000000544804723c */ /* 0x050fe20000001804 */
[----:B------:R1:W2:Y:S07]  /*b4f0*/  MUFU.EX2 R139, R0 ;  /* 0x00000000008b7308 */ /* 0x0002ae0000000800 */
[C---:B------:R-:W-:Y:S01]  /*b500*/  HMMA.16816.F32 R8, R72.reuse, R86, R8 ;  /* 0x000000564808723c */ /* 0x040fe20000001808 */
[----:B------:R-:W4:Y:S07]  /*b510*/  LDSM.16.MT88.4 R84, [R183+0x4800] ;  /* 0x00480000b754783b */ /* 0x000f2e0000004200 */
[C---:B-----5:R-:W-:Y:S08]  /*b520*/  HMMA.16816.F32 R12, R72.reuse, R76, R12 ;  /* 0x0000004c480c723c */ /* 0x060ff0000000180c */
[C---:B------:R-:W-:Y:S01]  /*b530*/  HMMA.16816.F32 R16, R72.reuse, R78, R16 ;  /* 0x0000004e4810723c */ /* 0x040fe20000001810 */
[----:B------:R-:W5:Y:S03]  /*b540*/  LDSM.16.MT88.4 R76, [R185+0x4800] ;  /* 0x00480000b94c783b */ /* 0x000f660000004200 */
[--C-:B-1----:R-:W-:Y:S02]  /*b550*/  FFMA.FTZ R0, R201, c[0x0][0x2d0], -R69.reuse ;  /* 0x0000b400c9007a23 */ /* 0x102fe40000010845 */
[----:B--2---:R-:W-:Y:S02]  /*b560*/  FADD.FTZ R2, R139, R2 ;  /* 0x000000028b027221 */ /* 0x004fe40000010000 */
[C---:B------:R-:W-:Y:S01]  /*b570*/  HMMA.16816.F32 R20, R72.reuse, R88, R20 ;  /* 0x000000584814723c */ /* 0x040fe20000001814 */
[----:B------:R1:W-:Y:S07]  /*b580*/  MUFU.EX2 R138, R0 ;  /* 0x00000000008a7308 */ /* 0x0003ee0000000800 */
[C---:B------:R-:W-:Y:S01]  /*b590*/  HMMA.16816.F32 R24, R72.reuse, R90, R24 ;  /* 0x0000005a4818723c */ /* 0x040fe20000001818 */
[----:B------:R-:W2:Y:S07]  /*b5a0*/  LDSM.16.MT88.4 R88, [R184+0x4800] ;  /* 0x00480000b858783b */ /* 0x000eae0000004200 */
[C---:B---3--:R-:W-:Y:S08]  /*b5b0*/  HMMA.16816.F32 R28, R72.reuse, R80, R28 ;  /* 0x00000050481c723c */ /* 0x048ff0000000181c */
[C---:B------:R-:W-:Y:S01]  /*b5c0*/  HMMA.16816.F32 R32, R72.reuse, R82, R32 ;  /* 0x000000524820723c */ /* 0x040fe20000001820 */
[----:B------:R-:W3:Y:S03]  /*b5d0*/  LDSM.16.MT88.4 R80, [R186+0x4800] ;  /* 0x00480000ba50783b */ /* 0x000ee60000004200 */
[----:B-1----:R-:W-:Y:S02]  /*b5e0*/  FADD.FTZ R0, R94, R70 ;  /* 0x000000465e007221 */ /* 0x002fe40000010000 */
[--C-:B------:R-:W-:Y:S02]  /*b5f0*/  FFMA.FTZ R70, R196, c[0x0][0x2d0], -R69.reuse ;  /* 0x0000b400c4467a23 */ /* 0x100fe40000010845 */
[C---:B----4-:R-:W-:Y:S02]  /*b600*/  HMMA.16816.F32 R36, R72.reuse, R84, R36 ;  /* 0x000000544824723c */ /* 0x050fe40000001824 */
[----:B------:R-:W1:Y:S02]  /*b610*/  MUFU.EX2 R132, R70 ;  /* 0x0000004600847308 */ /* 0x000e640000000800 */
[----:B------:R-:W-:Y:S02]  /*b620*/  FADD.FTZ R0, R95, R0 ;  /* 0x000000005f007221 */ /* 0x000fe40000010000 */
[----:B------:R-:W-:Y:S01]  /*b630*/  LDSM.16.MT88.4 R92, [R186+0x2000] ;  /* 0x00200000ba5c783b */ /* 0x000fe20000004200 */
[----:B------:R-:W-:Y:S01]  /*b640*/  FFMA.FTZ R69, R193, c[0x0][0x2d0], -R69 ;  /* 0x0000b400c1457a23 */ /* 0x000fe20000010845 */
[C---:B------:R-:W-:Y:S04]  /*b650*/  HMMA.16816.F32 R40, R72.reuse, R86, R40 ;  /* 0x000000564828723c */ /* 0x040fe80000001828 */
[----:B------:R4:W-:Y:S01]  /*b660*/  MUFU.EX2 R70, R96 ;  /* 0x0000006000467308 */ /* 0x0009e20000000800 */
[----:B------:R-:W-:Y:S01]  /*b670*/  FADD.FTZ R0, R98, R0 ;  /* 0x0000000062007221 */ /* 0x000fe20000010000 */
[----:B------:R-:W-:Y:S02]  /*b680*/  LDSM.16.MT88.4 R84, [R185+0x2000] ;  /* 0x00200000b954783b */ /* 0x000fe40000004200 */
[C---:B-----5:R-:W-:Y:S04]  /*b690*/  HMMA.16816.F32 R44, R72.reuse, R76, R44 ;  /* 0x0000004c482c723c */ /* 0x060fe8000000182c */
[----:B------:R-:W-:Y:S02]  /*b6a0*/  FADD.FTZ R0, R100, R0 ;  /* 0x0000000064007221 */ /* 0x000fe40000010000 */
[----:B------:R-:W5:Y:S02]  /*b6b0*/  MUFU.EX2 R69, R69 ;  /* 0x0000004500457308 */ /* 0x000f640000000800 */
[C---:B------:R-:W-:Y:S01]  /*b6c0*/  HMMA.16816.F32 R48, R72.reuse, R78, R48 ;  /* 0x0000004e4830723c */ /* 0x040fe20000001830 */
[----:B------:R-:W3:Y:S03]  /*b6d0*/  LDSM.16.MT88.4 R76, [R183+0x2000] ;  /* 0x00200000b74c783b */ /* 0x000ee60000004200 */
[----:B-1----:R-:W-:Y:S01]  /*b6e0*/  F2FP.PACK_AB R129, R132, R133 ;  /* 0x000000858481723e */ /* 0x002fe200000000ff */
[----:B------:R-:W-:Y:S03]  /*b6f0*/  FADD.FTZ R0, R102, R0 ;  /* 0x0000000066007221 */ /* 0x000fe60000010000 */
[C---:B--2---:R-:W-:Y:S01]  /*b700*/  HMMA.16816.F32 R52, R72.reuse, R88, R52 ;  /* 0x000000584834723c */ /* 0x044fe20000001834 */
[----:B----4-:R-:W-:Y:S03]  /*b710*/  LDSM.16.MT88.4 R96, [R184+0x2800] ;  /* 0x00280000b860783b */ /* 0x010fe60000004200 */
[----:B------:R-:W-:Y:S04]  /*b720*/  FADD.FTZ R0, R210, R0 ;  /* 0x00000000d2007221 */ /* 0x000fe80000010000 */
[C---:B------:R-:W-:Y:S01]  /*b730*/  HMMA.16816.F32 R56, R72.reuse, R90, R56 ;  /* 0x0000005a4838723c */ /* 0x040fe20000001838 */
[----:B------:R-:W1:Y:S03]  /*b740*/  LDSM.16.MT88.4 R88, [R184+0x2000] ;  /* 0x00200000b858783b */ /* 0x000e660000004200 */
[----:B------:R-:W-:Y:S01]  /*b750*/  FADD.FTZ R0, R178, R0 ;  /* 0x00000000b2007221 */ /* 0x000fe20000010000 */
[----:B-----5:R-:W-:Y:S03]  /*b760*/  F2FP.PACK_AB R131, R69, R70 ;  /* 0x000000464583723e */ /* 0x020fe600000000ff */
[C---:B---3--:R-:W-:Y:S04]  /*b770*/  HMMA.16816.F32 R60, R72.reuse, R80, R60 ;  /* 0x00000050483c723c */ /* 0x048fe8000000183c */
[----:B------:R-:W-:Y:S04]  /*b780*/  FADD.FTZ R0, R203, R0 ;  /* 0x00000000cb007221 */ /* 0x000fe80000010000 */
[----:B------:R-:W-:Y:S01]  /*b790*/  HMMA.16816.F32 R64, R72, R82, R64 ;  /* 0x000000524840723c */ /* 0x000fe20000001840 */
[----:B------:R-:W-:Y:S03]  /*b7a0*/  LDSM.16.MT88.4 R80, [R185+0x5000] ;  /* 0x00500000b950783b */ /* 0x000fe60000004200 */
[----:B------:R-:W-:Y:S03]  /*b7b0*/  FADD.FTZ R0, R177, R0 ;  /* 0x00000000b1007221 */ /* 0x000fe60000010000 */
[----:B------:R-:W-:Y:S01]  /*b7c0*/  F2FP.PACK_AB R72, R144, R142 ;  /* 0x0000008e9048723e */ /* 0x000fe200000000ff */
[----:B------:R-:W-:Y:S01]  /*b7d0*/  FADD.FTZ R0, R151, R0 ;  /* 0x0000000097007221 */ /* 0x000fe20000010000 */
[----:B------:R-:W-:Y:S03]  /*b7e0*/  F2FP.PACK_AB R74, R143, R145 ;  /* 0x000000918f4a723e */ /* 0x000fe600000000ff */
[----:B------:R-:W-:Y:S01]  /*b7f0*/  F2FP.PACK_AB R73, R140, R141 ;  /* 0x0000008d8c49723e */ /* 0x000fe200000000ff */
[----:B------:R-:W-:Y:S01]  /*b800*/  FADD.FTZ R0, R142, R0 ;  /* 0x000000008e007221 */ /* 0x000fe20000010000 */
[----:B------:R-:W-:Y:S03]  /*b810*/  F2FP.PACK_AB R75, R138, R139 ;  /* 0x0000008b8a4b723e */ /* 0x000fe600000000ff */
[----:B------:R-:W-:Y:S04]  /*b820*/  FADD.FTZ R0, R144, R0 ;  /* 0x0000000090007221 */ /* 0x000fe80000010000 */
[C---:B------:R-:W-:Y:S03]  /*b830*/  HMMA.16816.F32 R4, R72.reuse, R76, R4 ;  /* 0x0000004c4804723c */ /* 0x040fe60000001804 */
[----:B------:R-:W-:Y:S04]  /*b840*/  FADD.FTZ R0, R145, R0 ;  /* 0x0000000091007221 */ /* 0x000fe80000010000 */
[----:B------:R-:W-:Y:S01]  /*b850*/  FADD.FTZ R0, R143, R0 ;  /* 0x000000008f007221 */ /* 0x000fe20000010000 */
        /* <DEDUP_REMOVED lines=8> */
[C---:B------:R-:W-:Y:S08]  /*b8e0*/  HMMA.16816.F32 R28, R72.reuse, R92, R28 ;  /* 0x0000005c481c723c */ /* 0x040ff0000000181c */
[C---:B------:R-:W-:Y:S08]  /*b8f0*/  HMMA.16816.F32 R32, R72.reuse, R94, R32 ;  /* 0x0000005e4820723c */ /* 0x040ff00000001820 */
[C---:B--2---:R-:W-:Y:S08]  /*b900*/  HMMA.16816.F32 R36, R72.reuse, R76, R36 ;  /* 0x0000004c4824723c */ /* 0x044ff00000001824 */
[C---:B------:R-:W-:Y:S01]  /*b910*/  HMMA.16816.F32 R40, R72.reuse, R78, R40 ;  /* 0x0000004e4828723c */ /* 0x040fe20000001828 */
[----:B------:R-:W2:Y:S07]  /*b920*/  LDSM.16.MT88.4 R76, [R186+0x2800] ;  /* 0x00280000ba4c783b */ /* 0x000eae0000004200 */
[C---:B------:R-:W-:Y:S08]  /*b930*/  HMMA.16816.F32 R44, R72.reuse, R80, R44 ;  /* 0x00000050482c723c */ /* 0x040ff0000000182c */
[C---:B------:R-:W-:Y:S01]  /*b940*/  HMMA.16816.F32 R48, R72.reuse, R82, R48 ;  /* 0x000000524830723c */ /* 0x040fe20000001830 */
[----:B------:R-:W4:Y:S07]  /*b950*/  LDSM.16.MT88.4 R80, [R183+0x5800] ;  /* 0x00580000b750783b */ /* 0x000f2e0000004200 */
[C---:B---3--:R-:W-:Y:S08]  /*b960*/  HMMA.16816.F32 R52, R72.reuse, R84, R52 ;  /* 0x000000544834723c */ /* 0x048ff00000001834 */
[C---:B------:R-:W-:Y:S08]  /*b970*/  HMMA.16816.F32 R56, R72.reuse, R86, R56 ;  /* 0x000000564838723c */ /* 0x040ff00000001838 */
[C---:B-1----:R-:W-:Y:S08]  /*b980*/  HMMA.16816.F32 R60, R72.reuse, R88, R60 ;  /* 0x00000058483c723c */ /* 0x042ff0000000183c */
[----:B------:R-:W-:Y:S01]  /*b990*/  HMMA.16816.F32 R64, R72, R90, R64 ;  /* 0x0000005a4840723c */ /* 0x000fe20000001840 */
[----:B------:R-:W1:Y:S07]  /*b9a0*/  LDSM.16.MT88.4 R72, [R185+0x5800] ;  /* 0x00580000b948783b */ /* 0x000e6e0000004200 */
        /* <DEDUP_REMOVED lines=8> */
[C---:B--2---:R-:W-:Y:S08]  /*ba30*/  HMMA.16816.F32 R92, R128.reuse, R76, R28 ;  /* 0x0000004c805c723c */ /* 0x044ff0000000181c */
[C---:B------:R-:W-:Y:S08]  /*ba40*/  HMMA.16816.F32 R88, R128.reuse, R78, R32 ;  /* 0x0000004e8058723c */ /* 0x040ff00000001820 */
[C---:B----4-:R-:W-:Y:S08]  /*ba50*/  HMMA.16816.F32 R84, R128.reuse, R80, R36 ;  /* 0x000000508054723c */ /* 0x050ff00000001824 */
[C---:B------:R-:W-:Y:S08]  /*ba60*/  HMMA.16816.F32 R80, R128.reuse, R82, R40 ;  /* 0x000000528050723c */ /* 0x040ff00000001828 */
[C---:B-1----:R-:W-:Y:S08]  /*ba70*/  HMMA.16816.F32 R76, R128.reuse, R72, R44 ;  /* 0x00000048804c723c */ /* 0x042ff0000000182c */
[C---:B------:R-:W-:Y:S08]  /*ba80*/  HMMA.16816.F32 R72, R128.reuse, R74, R48 ;  /* 0x0000004a8048723c */ /* 0x040ff00000001830 */
[C---:B---3--:R-:W-:Y:S07]  /*ba90*/  HMMA.16816.F32 R52, R128.reuse, R4, R52 ;  /* 0x000000048034723c */ /* 0x048fee0000001834 */
[-C--:B------:R-:W-:Y:S01]  /*baa0*/  MOV R5, R3.reuse ;  /* 0x0000000300057202 */ /* 0x080fe20000000f00 */
[C---:B------:R-:W-:Y:S04]  /*bab0*/  HMMA.16816.F32 R56, R128.reuse, R6, R56 ;  /* 0x000000068038723c */ /* 0x040fe80000001838 */
[----:B------:R-:W-:Y:S02]  /*bac0*/  FADD.FTZ R4, R138, R2 ;  /* 0x000000028a047221 */ /* 0x000fe40000010000 */
[----:B------:R-:W-:Y:S02]  /*bad0*/  FADD.FTZ R2, R134, R0 ;  /* 0x0000000086027221 */ /* 0x000fe40000010000 */
[C---:B-----5:R-:W-:Y:S04]  /*bae0*/  HMMA.16816.F32 R60, R128.reuse, R8, R60 ;  /* 0x00000008803c723c */ /* 0x060fe8000000183c */
[----:B------:R-:W-:Y:S02]  /*baf0*/  FADD.FTZ R0, R133, R4 ;  /* 0x0000000485007221 */ /* 0x000fe40000010000 */
[----:B------:R-:W-:Y:S02]  /*bb00*/  FADD.FTZ R2, R135, R2 ;  /* 0x0000000287027221 */ /* 0x000fe40000010000 */
[----:B------:R-:W-:Y:S01]  /*bb10*/  FADD.FTZ R0, R132, R0 ;  /* 0x0000000084007221 */ /* 0x000fe20000010000 */
[----:B------:R-:W-:Y:S03]  /*bb20*/  HMMA.16816.F32 R64, R128, R10, R64 ;  /* 0x0000000a8040723c */ /* 0x000fe60000001840 */
[----:B------:R-:W-:Y:S02]  /*bb30*/  FADD.FTZ R2, R136, R2 ;  /* 0x0000000288027221 */ /* 0x000fe40000010000 */
[----:B------:R-:W-:Y:S01]  /*bb40*/  FADD.FTZ R0, R70, R0 ;  /* 0x0000000046007221 */ /* 0x000fe20000010000 */
[----:B------:R-:W-:Y:S01]  /*bb50*/  MOV R70, R3 ;  /* 0x0000000300467202 */ /* 0x000fe20000000f00 */
[----:B------:R-:W-:Y:S02]  /*bb60*/  FADD.FTZ R227, R137, R2 ;  /* 0x0000000289e37221 */ /* 0x000fe40000010000 */
[----:B------:R-:W-:Y:S03]  /*bb70*/  FADD.FTZ R228, R69, R0 ;  /* 0x0000000045e47221 */ /* 0x000fe60000010000 */
[----:B------:R-:W-:Y:S01]  /*bb80*/  MOV R69, R68 ;  /* 0x0000004400457202 */ /* 0x000fe20000000f00 */
[----:B------:R-:W-:-:S05]  /*bb90*/  @P0 BRA `(.L_x_734) ;  /* 0xffffb84000000947 */ /* 0x000fca000383ffff */
.L_x_713:
[----:B------:R-:W-:Y:S01]  /*bba0*/  IMAD.MOV.U32 R0, RZ, RZ, c[0x0][0x2c4] ;  /* 0x0000b100ff007624 */ /* 0x000fe200078e00ff */
[----:B------:R-:W-:Y:S01]  /*bbb0*/  IADD3 R2, R232, 0x1, -R231 ;  /* 0x00000001e8027810 */ /* 0x000fe20007ffe8e7 */
[----:B------:R-:W-:-:S03]  /*bbc0*/  IMAD.MOV.U32 R4, RZ, RZ, c[0x0][0x32c] ;  /* 0x0000cb00ff047624 */ /* 0x000fc600078e00ff */
[----:B------:R-:W-:Y:S02]  /*bbd0*/  ISETP.NE.AND P1, PT, R0, 0x1, PT ;  /* 0x000000010000780c */ /* 0x000fe40003f25270 */
[----:B------:R-:W-:Y:S02]  /*bbe0*/  IADD3 R0, R244, 0x7f, RZ ;  /* 0x0000007ff4007810 */ /* 0x000fe40007ffe0ff */
[----:B------:R-:W-:-:S09]  /*bbf0*/  ISETP.GE.AND P0, PT, R4, 0x1, PT ;  /* 0x000000010400780c */ /* 0x000fd20003f06270 */
[----:B------:R-:W-:-:S05]  /*bc00*/  @P1 IMAD.HI.U32 R3, R0, c[0x0][0x2c8], RZ ;  /* 0x0000b20000031a27 */ /* 0x000fca00078e00ff */
[----:B------:R-:W-:-:S05]  /*bc10*/  @P1 SHF.R.U32.HI R0, RZ, c[0x0][0x2cc], R3 ;  /* 0x0000b300ff001a19 */ /* 0x000fca0000011603 */
[----:B------:R-:W-:-:S05]  /*bc20*/  IMAD.IADD R0, R2, 0x1, R0 ;  /* 0x0000000102007824 */ /* 0x000fca00078e0200 */
[----:B------:R-:W-:Y:S01]  /*bc30*/  IADD3 R2, R0, -c[0x0][0x324], RZ ;  /* 0x8000c90000027a10 */ /* 0x000fe20007ffe0ff */
[----:B------:R-:W-:Y:S05]  /*bc40*/  @!P0 BRA `(.L_x_735) ;  /* 0x0000011000008947 */ /* 0x000fea0003800000 */
[----:B------:R-:W-:Y:S01]  /*bc50*/  ISETP.GT.AND P0, PT, R0, -0x1, PT ;  /* 0xffffffff0000780c */ /* 0x000fe20003f04270 */
[----:B------:R-:W-:-:S12]  /*bc60*/  BSSY B0, `(.L_x_736) ;  /* 0x000000d000007945 */ /* 0x000fd80003800000 */
[----:B------:R-:W-:Y:S05]  /*bc70*/  @P0 BRA `(.L_x_737) ;  /* 0x0000007000000947 */ /* 0x000fea0003800000 */
[----:B------:R-:W-:Y:S01]  /*bc80*/  IMAD.MOV.U32 R3, RZ, RZ, 0x1 ;  /* 0x00000001ff037424 */ /* 0x000fe200078e00ff */
[----:B------:R-:W-:-:S04]  /*bc90*/  LOP3.LUT R0, RZ, R0, RZ, 0x33, !PT ;  /* 0x00000000ff007212 */ /* 0x000fc800078e33ff */
[----:B------:R-:W-:-:S13]  /*bca0*/  ISETP.NE.AND P0, PT, R3, c[0x0][0x32c], PT ;  /* 0x0000cb0003007a0c */ /* 0x000fda0003f05270 */
[----:B------:R-:W-:-:S05]  /*bcb0*/  @P0 IMAD.HI.U32 R3, R0, c[0x0][0x330], RZ ;  /* 0x0000cc0000030a27 */ /* 0x000fca00078e00ff */
[----:B------:R-:W-:-:S04]  /*bcc0*/  @P0 SHF.R.U32.HI R0, RZ, c[0x0][0x334], R3 ;  /* 0x0000cd00ff000a19 */ /* 0x000fc80000011603 */
[----:B------:R-:W-:Y:S01]  /*bcd0*/  LOP3.LUT R0, RZ, R0, RZ, 0x33, !PT ;  /* 0x00000000ff007212 */ /* 0x000fe200078e33ff */
[----:B------:R-:W-:Y:S05]  /*bce0*/  BRA `(.L_x_738) ;  /* 0x0000004000007947 */ /* 0x000fea0003800000 */
.L_x_737:
[----:B------:R-:W-:-:S04]  /*bcf0*/  MOV R3, 0x1 ;  /* 0x0000000100037802 */ /* 0x000fc80000000f00 */
[----:B------:R-:W-:-:S13]  /*bd00*/  ISETP.NE.AND P0, PT, R3, c[0x0][0x32c], PT ;  /* 0x0000cb0003007a0c */ /* 0x000fda0003f05270 */
[----:B------:R-:W-:-:S05]  /*bd10*/  @P0 IMAD.HI.U32 R3, R0, c[0x0][0x330], RZ ;  /* 0x0000cc0000030a27 */ /* 0x000fca00078e00ff */
[----:B------:R-:W-:Y:S02]  /*bd20*/  @P0 SHF.R.U32.HI R0, RZ, c[0x0][0x334], R3 ;  /* 0x0000cd00ff000a19 */ /* 0x000fe40000011603 */
.L_x_738:
[----:B------:R-:W-:Y:S05]  /*bd30*/  BSYNC B0 ;  /* 0x0000000000007941 */ /* 0x000fea0003800000 */
.L_x_736:
[----:B------:R-:W-:-:S05]  /*bd40*/  IMAD R0, R0, c[0x0][0x32c], RZ ;  /* 0x0000cb0000007a24 */ /* 0x000fca00078e02ff */
[----:B------:R-:W-:-:S04]  /*bd50*/  IMNMX R2, R2, R0, !PT ;  /* 0x0000000002027217 */ /* 0x000fc80007800200 */
.L_x_735:
[----:B------:R-:W-:-:S05]  /*bd60*/  IADD3 R2, R2, 0x5f, RZ ;  /* 0x0000005f02027810 */ /* 0x000fca0007ffe0ff */
        /* <DEDUP_REMOVED lines=8> */
.L_x_750:
        /* <DEDUP_REMOVED lines=39> */
.L_x_851:
        /* <DEDUP_REMOVED lines=24> */
.L_x_852:
        /* <DEDUP_REMOVED lines=16> */
.L_x_741:
[----:B--23--:R-:W-:Y:S05]  /*c2e0*/  BSYNC B0 ;  /* 0x0000000000007941 */ /* 0x00cfea0003800000 */
.L_x_740:
        /* <DEDUP_REMOVED lines=126> */
[----:B------:R-:W-:Y:S02]  /*cad0*/  FMUL.FTZ R10, R10, c[0x0][0x320] ;  /* 0x0000c8000a0a7a20 */ /* 0x000fe40000410000 */
[----:B------:R-:W-:Y:S04]  /*cae0*/  FMUL.FTZ R3, R11, c[0x0][0x320] ;  /* 0x0000c8000b037a20 */ /* 0x000fe80000410000 */
[----:B------:R-:W3:Y:S02]  /*caf0*/  MUFU.TANH R139, R10 ;  /* 0x0000000a008b7308 */ /* 0x000ee40000002400 */
[----:B------:R-:W-:Y:S08]  /*cb00*/  FMUL.FTZ R2, R12, c[0x0][0x320] ;  /* 0x0000c8000c027a20 */ /* 0x000ff00000410000 */
[----:B------:R4:W2:Y:S01]  /*cb10*/  MUFU.TANH R133, R2 ;  /* 0x0000000200857308 */ /* 0x0008a20000002400 */
[----:B-1----:R-:W-:Y:S09]  /*cb20*/  FMUL.FTZ R0, R5, c[0x0][0x320] ;  /* 0x0000c80005007a20 */ /* 0x002ff20000410000 */
[----:B------:R1:W1:Y:S10]  /*cb30*/  MUFU.TANH R142, R0 ;  /* 0x00000000008e7308 */ /* 0x0002740000002400 */
[----:B------:R5:W2:Y:S01]  /*cb40*/  MUFU.TANH R138, R3 ;  /* 0x00000003008a7308 */ /* 0x000aa20000002400 */
[----:B----4-:R-:W-:Y:S09]  /*cb50*/  FMUL.FTZ R2, R19, c[0x0][0x320] ;  /* 0x0000c80013027a20 */ /* 0x010ff20000410000 */
[----:B------:R-:W4:Y:S01]  /*cb60*/  MUFU.TANH R147, R2 ;  /* 0x0000000200937308 */ /* 0x000f220000002400 */
[----:B-1----:R-:W-:Y:S09]  /*cb70*/  FMUL.FTZ R0, R6, c[0x0][0x320] ;  /* 0x0000c80006007a20 */ /* 0x002ff20000410000 */
[----:B------:R1:W1:Y:S01]  /*cb80*/  MUFU.TANH R141, R0 ;  /* 0x00000000008d7308 */ /* 0x0002620000002400 */
[----:B-----5:R-:W-:Y:S09]  /*cb90*/  FMUL.FTZ R3, R18, c[0x0][0x320] ;  /* 0x0000c80012037a20 */ /* 0x020ff20000410000 */
        /* <DEDUP_REMOVED lines=8> */
[----:B------:R-:W-:Y:S03]  /*cc20*/  LDSM.16.M88.4 R4, [R181+0x2000] ;  /* 0x00200000b504783b */ /* 0x000fe60000000200 */
[----:B-----5:R-:W-:Y:S05]  /*cc30*/  FMUL.FTZ R0, R9, c[0x0][0x320] ;  /* 0x0000c80009007a20 */ /* 0x020fea0000410000 */
[----:B------:R-:W1:Y:S01]  /*cc40*/  LDSM.16.M88.4 R8, [R181+0x1800] ;  /* 0x00180000b508783b */ /* 0x000e620000000200 */
[----:B------:R5:W1:Y:S11]  /*cc50*/  MUFU.TANH R137, R0 ;  /* 0x0000000000897308 */ /* 0x000a760000002400 */
[----:B------:R-:W-:Y:S03]  /*cc60*/  @!UPT UIADD3 URZ, URZ, URZ, URZ ;  /* 0x0000003f3f3ff290 */ /* 0x000fe6000fffe03f */
[----:B------:R-:W-:Y:S02]  /*cc70*/  FMUL.FTZ R3, R26, c[0x0][0x320] ;  /* 0x0000c8001a037a20 */ /* 0x000fe40000410000 */
[----:B------:R-:W-:Y:S02]  /*cc80*/  FMUL.FTZ R2, R27, c[0x0][0x320] ;  /* 0x0000c8001b027a20 */ /* 0x000fe40000410000 */
[----:B------:R-:W2:Y:S01]  /*cc90*/  MUFU.TANH R150, R3 ;  /* 0x0000000300967308 */ /* 0x000ea20000002400 */
[----:B-----5:R-:W-:Y:S09]  /*cca0*/  FMUL.FTZ R0, R13, c[0x0][0x320] ;  /* 0x0000c8000d007a20 */ /* 0x020ff20000410000 */
[----:B------:R5:W2:Y:S10]  /*ccb0*/  MUFU.TANH R132, R0 ;  /* 0x0000000000847308 */ /* 0x000ab40000002400 */
        /* <DEDUP_REMOVED lines=11> */
[----:B------:R-:W3:Y:S01]  /*cd70*/  MUFU.TANH R178, R3 ;  /* 0x0000000300b27308 */ /* 0x000ee20000002400 */
[----:B--2---:R-:W-:Y:S02]  /*cd80*/  FMUL.FTZ R2, R35, c[0x0][0x320] ;  /* 0x0000c80023027a20 */ /* 0x004fe40000410000 */
[----:B-----5:R-:W-:Y:S07]  /*cd90*/  FMUL.FTZ R0, R15, c[0x0][0x320] ;  /* 0x0000c8000f007a20 */ /* 0x020fee0000410000 */
[----:B------:R2:W2:Y:S01]  /*cda0*/  MUFU.TANH R146, R0 ;  /* 0x0000000000927308 */ /* 0x0004a20000002400 */
[C---:B-1----:R-:W-:Y:S09]  /*cdb0*/  HMMA.16816.F32 R44, R172.reuse, R8, R44 ;  /* 0x00000008ac2c723c */ /* 0x042ff2000000182c */
[----:B------:R-:W1:Y:S01]  /*cdc0*/  MUFU.TANH R194, R2 ;  /* 0x0000000200c27308 */ /* 0x000e620000002400 */
[----:B------:R-:W-:Y:S03]  /*cdd0*/  HMMA.16816.F32 R48, R172, R10, R48 ;  /* 0x0000000aac30723c */ /* 0x000fe60000001830 */
[----:B--2---:R-:W-:Y:S06]  /*cde0*/  FMUL.FTZ R0, R16, c[0x0][0x320] ;  /* 0x0000c80010007a20 */ /* 0x004fec0000410000 */
[----:B------:R2:W1:Y:S03]  /*cdf0*/  MUFU.TANH R131, R0 ;  /* 0x0000000000837308 */ /* 0x0004660000002400 */
[----:B--2---:R-:W-:Y:S07]  /*ce00*/  FMUL.FTZ R0, R17, c[0x0][0x320] ;  /* 0x0000c80011007a20 */ /* 0x004fee0000410000 */
[----:B------:R2:W1:Y:S02]  /*ce10*/  MUFU.TANH R130, R0 ;  /* 0x0000000000827308 */ /* 0x0004640000002400 */
[----:B--2---:R-:W-:Y:S08]  /*ce20*/  FMUL.FTZ R0, R20, c[0x0][0x320] ;  /* 0x0000c80014007a20 */ /* 0x004ff00000410000 */
        /* <DEDUP_REMOVED lines=54> */
[----:B------:R2:W1:Y:S01]  /*d190*/  MUFU.TANH R201, R0 ;  /* 0x0000000000c97308 */ /* 0x0004620000002400 */
[----:B------:R-:W-:-:S05]  /*d1a0*/  @!P0 BRA `(.L_x_745) ;  /* 0x000004e000008947 */ /* 0x000fca0003800000 */
[----:B---34-:R-:W-:Y:S01]  /*d1b0*/  IMAD.MOV.U32 R196, RZ, RZ, c[0x0][0x2b8] ;  /* 0x0000ae00ffc47624 */ /* 0x018fe200078e00ff */
        /* <DEDUP_REMOVED lines=10> */
[----:B--2---:R-:W-:Y:S01]  /*d260*/  IMAD.MOV.U32 R0, RZ, RZ, R2 ;  /* 0x000000ffff007224 */ /* 0x004fe200078e0002 */
        /* <DEDUP_REMOVED lines=25> */
[----:B------:R2:W3:Y:S02]  /*d400*/  SHFL.IDX PT, R7, R0, RZ, 0x181f ;  /* 0x00181fff00077589 */ /* 0x0004e400000e0000 */
.L_x_853:
[----:B------:R-:W-:-:S05]  /*d410*/  BRA.DIV ~URZ, `(.L_x_747) ;  /* 0x0000c3027f007947 */ /* 0x000fca000b800000 */
[----:B------:R-:W4:Y:S01]  /*d420*/  SHFL.IDX PT, R2, R4, RZ, 0x181f ;  /* 0x00181fff04027589 */ /* 0x000f2200000e0000 */
[----:B------:R-:W-:Y:S02]  /*d430*/  ISETP.GE.AND P2, PT, R219, c[0x0][0x1d4], PT ;  /* 0x00007500db007a0c */ /* 0x000fe40003f46270 */
[----:B------:R-:W-:Y:S02]  /*d440*/  ISETP.GE.AND P1, PT, R221, c[0x0][0x1d4], PT ;  /* 0x00007500dd007a0c */ /* 0x000fe40003f26270 */
[CC--:B----4-:R-:W-:Y:S05]  /*d450*/  IADD3 R8, P0, R2.reuse, R24.reuse, RZ ;  /* 0x0000001802087210 */ /* 0x0d0fea0007f1e0ff */
        /* <DEDUP_REMOVED lines=8> */
[----:B----4-:R-:W3:Y:S04]  /*d4e0*/  SHFL.IDX PT, R2, R4, 0x1, 0x181f ;  /* 0x00381f0004027f89 */ /* 0x010ee800000e0000 */
[----:B------:R-:W4:Y:S01]  /*d4f0*/  SHFL.IDX PT, R3, R0, 0x1, 0x181f ;  /* 0x00381f0000037f89 */ /* 0x000f2200000e0000 */
[C---:B---3--:R-:W-:Y:S05]  /*d500*/  IADD3 R8, P0, R2.reuse, R24, RZ ;  /* 0x0000001802087210 */ /* 0x048fea0007f1e0ff */
[C---:B----4-:R-:W-:Y:S01]  /*d510*/  IMAD.X R9, R3.reuse, 0x1, R5, P0 ;  /* 0x0000000103097824 */ /* 0x050fe200000e0605 */
[----:B------:R-:W-:Y:S04]  /*d520*/  IADD3 R2, P0, R2, R25, RZ ;  /* 0x0000001902027210 */ /* 0x000fe80007f1e0ff */
[----:B------:R3:W-:Y:S01]  /*d530*/  LDGSTS.E.BYPASS.LTC128B.128 [R195+0x9100], [R8.64], !P2 ;  /* 0x0910000008c37fae */ /* 0x0007e2000d101d46 */
[----:B------:R-:W-:Y:S05]  /*d540*/  IMAD.X R3, R3, 0x1, R6, P0 ;  /* 0x0000000103037824 */ /* 0x000fea00000e0606 */
[----:B------:R4:W-:Y:S04]  /*d550*/  LDGSTS.E.BYPASS.LTC128B.128 [R195+0xc100], [R2.64], !P1 ;  /* 0x0c10000002c37fae */ /* 0x0009e8000c901d46 */
[----:B---3--:R4:W3:Y:S01]  /*d560*/  SHFL.IDX PT, R9, R0, 0x2, 0x181f ;  /* 0x00581f0000097f89 */ /* 0x0088e200000e0000 */
[----:B------:R-:W-:Y:S03]  /*d570*/  SEL R8, RZ, 0x10, P1 ;  /* 0x00000010ff087807 */ /* 0x000fe60000800000 */
[----:B--2---:R4:W2:Y:S04]  /*d580*/  SHFL.IDX PT, R0, R4, 0x2, 0x181f ;  /* 0x00581f0004007f89 */ /* 0x0048a800000e0000 */
.L_x_854:
[C---:B----4-:R-:W-:Y:S02]  /*d590*/  IADD3 R2, -R7.reuse, 0x10, RZ ;  /* 0x0000001007027810 */ /* 0x050fe40007ffe1ff */
[----:B------:R-:W-:Y:S02]  /*d5a0*/  ISETP.NE.U32.AND P2, PT, R7, RZ, PT ;  /* 0x000000ff0700720c */ /* 0x000fe40003f45070 */
[----:B------:R-:W-:Y:S04]  /*d5b0*/  LOP3.LUT R2, R2, 0xf, RZ, 0xc0, !PT ;  /* 0x0000000f02027812 */ /* 0x000fe800078ec0ff */
[-C--:B--2---:R-:W-:Y:S02]  /*d5c0*/  IADD3 R4, P1, P0, R2, R0.reuse, R24 ;  /* 0x0000000002047210 */ /* 0x084fe4000783e018 */
        /* <DEDUP_REMOVED lines=12> */
.L_x_745:
[----:B---34-:R-:W-:Y:S05]  /*d690*/  BSYNC B0 ;  /* 0x0000000000007941 */ /* 0x018fea0003800000 */
.L_x_744:
[----:B--2---:R-:W-:Y:S01]  /*d6a0*/  FMNMX.FTZ R2, R136, R69, !PT ;  /* 0x0000004588027209 */ /* 0x004fe20007810000 */
        /* <DEDUP_REMOVED lines=50> */
.L_x_855:
[----:B--2---:R-:W-:Y:S01]  /*d9d0*/  FMNMX.FTZ R5, R4, R0, !PT ;  /* 0x0000000004057209 */ /* 0x004fe20007810000 */
[----:B------:R-:W-:-:S05]  /*d9e0*/  BRA.DIV ~URZ, `(.L_x_749) ;  /* 0x0000c1027f007947 */ /* 0x000fca000b800000 */
[----:B------:R-:W-:Y:S04]  /*d9f0*/  SHFL.BFLY PT, R0, R6, 0x2, 0x1f ;  /* 0x0c401f0006007f89 */ /* 0x000fe800000e0000 */
[----:B------:R-:W2:Y:S02]  /*da00*/  SHFL.BFLY PT, R2, R5, 0x1, 0x1f ;  /* 0x0c201f0005027f89 */ /* 0x000ea400000e0000 */
[----:B--2---:R-:W-:Y:S02]  /*da10*/  FMNMX.FTZ R68, R5, R2, !PT ;  /* 0x0000000205447209 */ /* 0x004fe40007810000 */
[----:B-1----:R-:W-:Y:S05]  /*da20*/  FMNMX.FTZ R4, R6, R0, !PT ;  /* 0x0000000006047209 */ /* 0x002fea0007810000 */
[----:B------:R1:W2:Y:S02]  /*da30*/  SHFL.BFLY PT, R0, R4, 0x1, 0x1f ;  /* 0x0c201f0004007f89 */ /* 0x0002a400000e0000 */
.L_x_856:
[C---:B------:R-:W-:Y:S01]  /*da40*/  FMUL.FTZ R5, R68.reuse, c[0x0][0x2d0] ;  /* 0x0000b40044057a20 */ /* 0x040fe20000410000 */
[----:B------:R-:W-:Y:S01]  /*da50*/  WARPSYNC 0xffffffff ;  /* 0xffffffff00007948 */ /* 0x000fe20003800000 */
[----:B------:R-:W-:Y:S01]  /*da60*/  FADD.FTZ R2, -R68, R69 ;  /* 0x0000004544027221 */ /* 0x000fe20000010100 */
[C---:B------:R-:W-:Y:S01]  /*da70*/  ISETP.GT.AND P0, PT, R199.reuse, R226, PT ;  /* 0x000000e2c700720c */ /* 0x040fe20003f04270 */
[--C-:B------:R-:W-:Y:S01]  /*da80*/  FFMA.FTZ R3, R136, c[0x0][0x2d0], -R5.reuse ;  /* 0x0000b40088037a23 */ /* 0x100fe20000010805 */
[----:B------:R-:W-:Y:S01]  /*da90*/  IADD3 R199, R199, -0x1, RZ ;  /* 0xffffffffc7c77810 */ /* 0x000fe20007ffe0ff */
[----:B------:R-:W-:Y:S02]  /*daa0*/  FMUL.FTZ R2, R2, c[0x0][0x2d0] ;  /* 0x0000b40002027a20 */ /* 0x000fe40000410000 */
        /* <DEDUP_REMOVED lines=14> */
[--C-:B---3--:R-:W-:Y:S01]  /*db90*/  FFMA.FTZ R3, R142, c[0x0][0x2d0], -R5.reuse ;  /* 0x0000b4008e037a23 */ /* 0x108fe20000010805 */
[----:B------:R-:W-:Y:S01]  /*dba0*/  MUFU.EX2 R196, R196 ;  /* 0x000000c400c47308 */ /* 0x000fe20000000800 */
[--C-:B------:R-:W-:Y:S02]  /*dbb0*/  FFMA.FTZ R223, R13, c[0x0][0x2d0], -R5.reuse ;  /* 0x0000b4000ddf7a23 */ /* 0x100fe40000010805 */
[--C-:B------:R-:W-:Y:S07]  /*dbc0*/  FFMA.FTZ R222, R12, c[0x0][0x2d0], -R5.reuse ;  /* 0x0000b4000cde7a23 */ /* 0x100fee0000010805 */
[----:B------:R3:W4:Y:S02]  /*dbd0*/  MUFU.EX2 R212, R3 ;  /* 0x0000000300d47308 */ /* 0x0007240000000800 */
[--C-:B---3--:R-:W-:Y:S01]  /*dbe0*/  FFMA.FTZ R3, R140, c[0x0][0x2d0], -R5.reuse ;  /* 0x0000b4008c037a23 */ /* 0x108fe20000010805 */
[----:B----4-:R-:W-:Y:S01]  /*dbf0*/  F2FP.PACK_AB R128, R212, R6 ;  /* 0x00000006d480723e */ /* 0x010fe200000000ff */
[--C-:B------:R-:W-:Y:S06]  /*dc00*/  FFMA.FTZ R140, R133, c[0x0][0x2d0], -R5.reuse ;  /* 0x0000b400858c7a23 */ /* 0x100fec0000010805 */
[----:B------:R3:W-:Y:S01]  /*dc10*/  MUFU.EX2 R224, R3 ;  /* 0x0000000300e07308 */ /* 0x0007e20000000800 */
[C---:B------:R-:W-:Y:S02]  /*dc20*/  FMUL.FTZ R8, R2.reuse, R112 ;  /* 0x0000007002087220 */ /* 0x040fe40000410000 */
[C---:B------:R-:W-:Y:S02]  /*dc30*/  FMUL.FTZ R9, R2.reuse, R113 ;  /* 0x0000007102097220 */ /* 0x040fe40000410000 */
[C---:B------:R-:W-:Y:S02]  /*dc40*/  FMUL.FTZ R16, R2.reuse, R104 ;  /* 0x0000006802107220 */ /* 0x040fe40000410000 */
[C---:B------:R-:W-:Y:S02]  /*dc50*/  FMUL.FTZ R17, R2.reuse, R105 ;  /* 0x0000006902117220 */ /* 0x040fe40000410000 */
[C---:B------:R-:W-:Y:S02]  /*dc60*/  FFMA.FTZ R69, R2.reuse, R227, R6 ;  /* 0x000000e302457223 */ /* 0x040fe40000010006 */
[C---:B------:R-:W-:Y:S02]  /*dc70*/  FMUL.FTZ R24, R2.reuse, R96 ;  /* 0x0000006002187220 */ /* 0x040fe40000410000 */
[C---:B------:R-:W-:Y:S02]  /*dc80*/  FMUL.FTZ R25, R2.reuse, R97 ;  /* 0x0000006102197220 */ /* 0x040fe40000410000 */
[C---:B------:R-:W-:Y:S02]  /*dc90*/  FMUL.FTZ R12, R2.reuse, R108 ;  /* 0x0000006c020c7220 */ /* 0x040fe40000410000 */
[C---:B------:R-:W-:Y:S02]  /*dca0*/  FMUL.FTZ R13, R2.reuse, R109 ;  /* 0x0000006d020d7220 */ /* 0x040fe40000410000 */
[C---:B------:R-:W-:Y:S02]  /*dcb0*/  FMUL.FTZ R32, R2.reuse, R88 ;  /* 0x0000005802207220 */ /* 0x040fe40000410000 */
[C---:B------:R-:W-:Y:S02]  /*dcc0*/  FMUL.FTZ R33, R2.reuse, R89 ;  /* 0x0000005902217220 */ /* 0x040fe40000410000 */
[----:B------:R-:W-:Y:S01]  /*dcd0*/  FMUL.FTZ R20, R2, R100 ;  /* 0x0000006402147220 */ /* 0x000fe20000410000 */
[----:B--23--:R-:W-:Y:S01]  /*dce0*/  FMNMX.FTZ R3, R0, R4, !PT ;  /* 0x0000000400037209 */ /* 0x00cfe20007810000 */
[--C-:B------:R-:W-:Y:S01]  /*dcf0*/  FFMA.FTZ R0, R137, c[0x0][0x2d0], -R5.reuse ;  /* 0x0000b40089007a23 */ /* 0x100fe20000010805 */
[----:B------:R-:W-:Y:S01]  /*dd00*/  MUFU.EX2 R100, R148 ;  /* 0x0000009400647308 */ /* 0x000fe20000000800 */
[--C-:B------:R-:W-:Y:S02]  /*dd10*/  FFMA.FTZ R137, R132, c[0x0][0x2d0], -R5.reuse ;  /* 0x0000b40084897a23 */ /* 0x100fe40000010805 */
[----:B------:R-:W-:Y:S01]  /*dd20*/  FMUL.FTZ R142, R3, c[0x0][0x2d0] ;  /* 0x0000b400038e7a20 */ /* 0x000fe20000410000 */
[----:B------:R-:W2:Y:S01]  /*dd30*/  LDSM.16.MT88.4 R132, [R183] ;  /* 0x00000000b784783b */ /* 0x000ea20000004200 */
[----:B------:R-:W-:Y:S02]  /*dd40*/  FMUL.FTZ R21, R2, R101 ;  /* 0x0000006502157220 */ /* 0x000fe40000410000 */
[----:B-1----:R-:W-:Y:S02]  /*dd50*/  FFMA.FTZ R4, R141, c[0x0][0x2d0], -R142 ;  /* 0x0000b4008d047a23 */ /* 0x002fe4000001088e */
[--C-:B------:R-:W-:Y:S01]  /*dd60*/  FFMA.FTZ R141, R22, c[0x0][0x2d0], -R5.reuse ;  /* 0x0000b400168d7a23 */ /* 0x100fe20000010805 */
[----:B------:R1:W3:Y:S01]  /*dd70*/  MUFU.EX2 R225, R0 ;  /* 0x0000000000e17308 */ /* 0x0002e20000000800 */
[C---:B------:R-:W-:Y:S02]  /*dd80*/  FMUL.FTZ R40, R2.reuse, R80 ;  /* 0x0000005002287220 */ /* 0x040fe40000410000 */
[C---:B------:R-:W-:Y:S02]  /*dd90*/  FMUL.FTZ R41, R2.reuse, R81 ;  /* 0x0000005102297220 */ /* 0x040fe40000410000 */
[C---:B------:R-:W-:Y:S02]  /*dda0*/  FMUL.FTZ R28, R2.reuse, R92 ;  /* 0x0000005c021c7220 */ /* 0x040fe40000410000 */
[C---:B------:R-:W-:Y:S02]  /*ddb0*/  FMUL.FTZ R29, R2.reuse, R93 ;  /* 0x0000005d021d7220 */ /* 0x040fe40000410000 */
[C---:B------:R-:W-:Y:S01]  /*ddc0*/  FMUL.FTZ R36, R2.reuse, R84 ;  /* 0x0000005402247220 */ /* 0x040fe20000410000 */
[----:B------:R4:W-:Y:S01]  /*ddd0*/  MUFU.EX2 R210, R4 ;  /* 0x0000000400d27308 */ /* 0x0009e20000000800 */
        /* <DEDUP_REMOVED lines=8> */
[--C-:B------:R-:W-:Y:S01]  /*de60*/  FFMA.FTZ R70, R130, c[0x0][0x2d0], -R5.reuse ;  /* 0x0000b40082467a23 */ /* 0x100fe20000010805 */
[----:B---3--:R-:W-:Y:S01]  /*de70*/  F2FP.PACK_AB R130, R225, R224 ;  /* 0x000000e0e182723e */ /* 0x008fe200000000ff */
[----:B------:R-:W-:Y:S02]  /*de80*/  FMUL.FTZ R0, R0, c[0x0][0x2d0] ;  /* 0x0000b40000007a20 */ /* 0x000fe40000410000 */
[C---:B------:R-:W-:Y:S02]  /*de90*/  FMUL.FTZ R56, R2.reuse, R56 ;  /* 0x0000003802387220 */ /* 0x040fe40000410000 */
[C---:B------:R-:W-:Y:S02]  /*dea0*/  FMUL.FTZ R57, R2.reuse, R57 ;  /* 0x0000003902397220 */ /* 0x040fe40000410000 */
[--C-:B----4-:R-:W-:Y:S01]  /*deb0*/  FFMA.FTZ R4, R143, c[0x0][0x2d0], -R142.reuse ;  /* 0x0000b4008f047a23 */ /* 0x110fe2000001088e */
[----:B------:R-:W1:Y:S01]  /*dec0*/  MUFU.EX2 R0, R0 ;  /* 0x0000000000007308 */ /* 0x000e620000000800 */
[--C-:B------:R-:W-:Y:S02]  /*ded0*/  FFMA.FTZ R143, R23, c[0x0][0x2d0], -R5.reuse ;  /* 0x0000b400178f7a23 */ /* 0x100fe40000010805 */
[C---:B------:R-:W-:Y:S02]  /*dee0*/  FMUL.FTZ R60, R2.reuse, R60 ;  /* 0x0000003c023c7220 */ /* 0x040fe40000410000 */
[C---:B------:R-:W-:Y:S02]  /*def0*/  FMUL.FTZ R61, R2.reuse, R61 ;  /* 0x0000003d023d7220 */ /* 0x040fe40000410000 */
[C---:B------:R-:W-:Y:S02]  /*df00*/  FMUL.FTZ R64, R2.reuse, R64 ;  /* 0x0000004002407220 */ /* 0x040fe40000410000 */
[----:B------:R-:W-:Y:S01]  /*df10*/  FMUL.FTZ R65, R2, R65 ;  /* 0x0000004102417220 */ /* 0x000fe20000410000 */
[----:B------:R-:W3:Y:S01]  /*df20*/  MUFU.EX2 R209, R4 ;  /* 0x0000000400d17308 */ /* 0x000ee20000000800 */
[C---:B-1----:R-:W-:Y:S02]  /*df30*/  FMUL.FTZ R10, R0.reuse, R114 ;  /* 0x00000072000a7220 */ /* 0x042fe40000410000 */
[C---:B------:R-:W-:Y:S02]  /*df40*/  FMUL.FTZ R11, R0.reuse, R115 ;  /* 0x00000073000b7220 */ /* 0x040fe40000410000 */
[----:B------:R-:W1:Y:S01]  /*df50*/  LDSM.16.MT88.4 R112, [R185] ;  /* 0x00000000b970783b */ /* 0x000e620000004200 */
[C---:B------:R-:W-:Y:S02]  /*df60*/  FMUL.FTZ R19, R0.reuse, R107 ;  /* 0x0000006b00137220 */ /* 0x040fe40000410000 */
[C---:B------:R-:W-:Y:S02]  /*df70*/  FMUL.FTZ R6, R0.reuse, R118 ;  /* 0x0000007600067220 */ /* 0x040fe40000410000 */
[----:B------:R-:W-:Y:S01]  /*df80*/  FMUL.FTZ R7, R0, R119 ;  /* 0x0000007700077220 */ /* 0x000fe20000410000 */
[----:B---3--:R-:W-:Y:S01]  /*df90*/  F2FP.PACK_AB R129, R209, R210 ;  /* 0x000000d2d181723e */ /* 0x008fe200000000ff */
[--C-:B------:R-:W-:Y:S02]  /*dfa0*/  FFMA.FTZ R4, R139, c[0x0][0x2d0], -R142.reuse ;  /* 0x0000b4008b047a23 */ /* 0x100fe4000001088e */
[----:B------:R-:W-:Y:S02]  /*dfb0*/  FFMA.FTZ R139, R18, c[0x0][0x2d0], -R5 ;  /* 0x0000b400128b7a23 */ /* 0x000fe40000010805 */
[----:B------:R3:W-:Y:S01]  /*dfc0*/  MUFU.EX2 R217, R4 ;  /* 0x0000000400d97308 */ /* 0x0007e20000000800 */
[----:B------:R-:W-:Y:S02]  /*dfd0*/  FMUL.FTZ R18, R0, R106 ;  /* 0x0000006a00127220 */ /* 0x000fe40000410000 */
[----:B------:R-:W4:Y:S01]  /*dfe0*/  LDSM.16.MT88.4 R104, [R184] ;  /* 0x00000000b868783b */ /* 0x000f220000004200 */
[----:B------:R-:W-:Y:S02]  /*dff0*/  FMUL.FTZ R5, R2, R117 ;  /* 0x0000007502057220 */ /* 0x000fe40000410000 */
[C---:B------:R-:W-:Y:S02]  /*e000*/  FMUL.FTZ R26, R0.reuse, R98 ;  /* 0x00000062001a7220 */ /* 0x040fe40000410000 */
[C---:B------:R-:W-:Y:S02]  /*e010*/  FMUL.FTZ R27, R0.reuse, R99 ;  /* 0x00000063001b7220 */ /* 0x040fe40000410000 */
[C---:B------:R-:W-:Y:S01]  /*e020*/  FMUL.FTZ R14, R0.reuse, R110 ;  /* 0x0000006e000e7220 */ /* 0x040fe20000410000 */
[----:B------:R-:W5:Y:S01]  /*e030*/  LDSM.16.MT88.4 R96, [R187] ;  /* 0x00000000bb60783b */ /* 0x000f620000004200 */
[C---:B------:R-:W-:Y:S02]  /*e040*/  FMUL.FTZ R15, R0.reuse, R111 ;  /* 0x0000006f000f7220 */ /* 0x040fe40000410000 */
[C---:B------:R-:W-:Y:S02]  /*e050*/  FMUL.FTZ R34, R0.reuse, R90 ;  /* 0x0000005a00227220 */ /* 0x040fe40000410000 */
[C---:B------:R-:W-:Y:S02]  /*e060*/  FMUL.FTZ R35, R0.reuse, R91 ;  /* 0x0000005b00237220 */ /* 0x040fe40000410000 */
[C---:B------:R-:W-:Y:S01]  /*e070*/  FMUL.FTZ R22, R0.reuse, R102 ;  /* 0x0000006600167220 */ /* 0x040fe20000410000 */
[----:B------:R-:W1:Y:S01]  /*e080*/  LDSM.16.MT88.4 R88, [R183+0x3000] ;  /* 0x00300000b758783b */ /* 0x000e620000004200 */
[C---:B------:R-:W-:Y:S01]  /*e090*/  FMUL.FTZ R23, R0.reuse, R103 ;  /* 0x0000006700177220 */ /* 0x040fe20000410000 */
[----:B------:R-:W-:Y:S01]  /*e0a0*/  MUFU.EX2 R102, R143 ;  /* 0x0000008f00667308 */ /* 0x000fe20000000800 */
[----:B------:R-:W-:Y:S02]  /*e0b0*/  FMUL.FTZ R42, R0, R82 ;  /* 0x00000052002a7220 */ /* 0x000fe40000410000 */
[--C-:B---3--:R-:W-:Y:S02]  /*e0c0*/  FFMA.FTZ R4, R138, c[0x0][0x2d0], -R142.reuse ;  /* 0x0000b4008a047a23 */ /* 0x108fe4000001088e */
[C---:B------:R-:W-:Y:S02]  /*e0d0*/  FMUL.FTZ R43, R0.reuse, R83 ;  /* 0x00000053002b7220 */ /* 0x040fe40000410000 */
[----:B------:R-:W3:Y:S01]  /*e0e0*/  LDSM.16.MT88.4 R80, [R185+0x3000] ;  /* 0x00300000b950783b */ /* 0x000ee20000004200 */
[C---:B------:R-:W-:Y:S02]  /*e0f0*/  FMUL.FTZ R30, R0.reuse, R94 ;  /* 0x0000005e001e7220 */ /* 0x040fe40000410000 */
[----:B------:R-:W2:Y:S01]  /*e100*/  MUFU.EX2 R138, R4 ;  /* 0x00000004008a7308 */ /* 0x000ea20000000800 */
[C---:B------:R-:W-:Y:S02]  /*e110*/  FMUL.FTZ R31, R0.reuse, R95 ;  /* 0x0000005f001f7220 */ /* 0x040fe40000410000 */
[C---:B------:R-:W-:Y:S02]  /*e120*/  FMUL.FTZ R50, R0.reuse, R74 ;  /* 0x0000004a00327220 */ /* 0x040fe40000410000 */
[C---:B------:R-:W-:Y:S02]  /*e130*/  FMUL.FTZ R51, R0.reuse, R75 ;  /* 0x0000004b00337220 */ /* 0x040fe40000410000 */
[----:B------:R-:W1:Y:S01]  /*e140*/  LDSM.16.MT88.4 R72, [R184+0x3000] ;  /* 0x00300000b848783b */ /* 0x000e620000004200 */
[C---:B------:R-:W-:Y:S02]  /*e150*/  FMUL.FTZ R38, R0.reuse, R86 ;  /* 0x0000005600267220 */ /* 0x040fe40000410000 */
        /* <DEDUP_REMOVED lines=8> */
[C---:B------:R-:W-:Y:S02]  /*e1e0*/  FMUL.FTZ R58, R0.reuse, R58 ;  /* 0x0000003a003a7220 */ /* 0x040fe40000410000 */
[----:B------:R-:W-:Y:S01]  /*e1f0*/  FMUL.FTZ R59, R0, R59 ;  /* 0x0000003b003b7220 */ /* 0x000fe20000410000 */
[----:B--2---:R-:W-:Y:S01]  /*e200*/  F2FP.PACK_AB R131, R138, R217 ;  /* 0x000000d98a83723e */ /* 0x004fe200000000ff */
[----:B------:R-:W-:Y:S01]  /*e210*/  FMUL.FTZ R4, R2, R116 ;  /* 0x0000007402047220 */ /* 0x000fe20000410000 */
[----:B------:R-:W-:Y:S01]  /*e220*/  LDSM.16.MT88.4 R76, [R183+0x800] ;  /* 0x00080000b74c783b */ /* 0x000fe20000004200 */
[----:B------:R-:W-:Y:S02]  /*e230*/  FFMA.FTZ R2, R145, c[0x0][0x2d0], -R142 ;  /* 0x0000b40091027a23 */ /* 0x000fe4000001088e */
[C---:B------:R-:W-:Y:S01]  /*e240*/  FMUL.FTZ R62, R0.reuse, R62 ;  /* 0x0000003e003e7220 */ /* 0x040fe20000410000 */
[----:B------:R-:W-:Y:S01]  /*e250*/  MUFU.EX2 R143, R216 ;  /* 0x000000d8008f7308 */ /* 0x000fe20000000800 */
[C---:B------:R-:W-:Y:S01]  /*e260*/  FMUL.FTZ R63, R0.reuse, R63 ;  /* 0x0000003f003f7220 */ /* 0x040fe20000410000 */
[C---:B------:R-:W-:Y:S05]  /*e270*/  HMMA.16816.F32 R4, R128.reuse, R132, R4 ;  /* 0x000000848004723c */ /* 0x040fea0000001804 */
[C---:B------:R-:W-:Y:S02]  /*e280*/  FMUL.FTZ R66, R0.reuse, R66 ;  /* 0x0000004200427220 */ /* 0x040fe40000410000 */
[C---:B------:R-:W-:Y:S01]  /*e290*/  FMUL.FTZ R67, R0.reuse, R67 ;  /* 0x0000004300437220 */ /* 0x040fe20000410000 */
[C---:B------:R-:W-:Y:S01]  /*e2a0*/  HMMA.16816.F32 R8, R128.reuse, R134, R8 ;  /* 0x000000868008723c */ /* 0x040fe20000001808 */
[----:B------:R2:W-:Y:S03]  /*e2b0*/  MUFU.EX2 R70, R2 ;  /* 0x0000000200467308 */ /* 0x0005e60000000800 */
[----:B------:R-:W-:Y:S04]  /*e2c0*/  FFMA.FTZ R0, R0, R228, R210 ;  /* 0x000000e400007223 */ /* 0x000fe800000100d2 */
[C---:B-1----:R-:W-:Y:S03]  /*e2d0*/  HMMA.16816.F32 R12, R128.reuse, R112, R12 ;  /* 0x00000070800c723c */ /* 0x042fe6000000180c */
[----:B------:R-:W-:Y:S05]  /*e2e0*/  MUFU.EX2 R145, R214 ;  /* 0x000000d600917308 */ /* 0x000fea0000000800 */
[C---:B------:R-:W-:Y:S01]  /*e2f0*/  HMMA.16816.F32 R16, R128.reuse, R114, R16 ;  /* 0x000000728010723c */ /* 0x040fe20000001810 */
[----:B------:R-:W-:Y:S04]  /*e300*/  LDSM.16.MT88.4 R112, [R183+0x2800] ;  /* 0x00280000b770783b */ /* 0x000fe80000004200 */
[----:B------:R-:W-:Y:S03]  /*e310*/  MUFU.EX2 R134, R223 ;  /* 0x000000df00867308 */ /* 0x000fe60000000800 */
[C---:B----4-:R-:W-:Y:S04]  /*e320*/  HMMA.16816.F32 R20, R128.reuse, R104, R20 ;  /* 0x000000688014723c */ /* 0x050fe80000001814 */
[--C-:B--2---:R-:W-:Y:S03]  /*e330*/  FFMA.FTZ R2, R146, c[0x0][0x2d0], -R142.reuse ;  /* 0x0000b40092027a23 */ /* 0x104fe6000001088e */
[----:B------:R-:W-:Y:S01]  /*e340*/  MUFU.EX2 R146, R213 ;  /* 0x000000d500927308 */ /* 0x000fe20000000800 */
[C---:B------:R-:W-:Y:S01]  /*e350*/  HMMA.16816.F32 R24, R128.reuse, R106, R24 ;  /* 0x0000006a8018723c */ /* 0x040fe20000001818 */
[----:B------:R-:W-:Y:S07]  /*e360*/  LDSM.16.MT88.4 R104, [R185+0x2800] ;  /* 0x00280000b968783b */ /* 0x000fee0000004200 */
[C---:B-----5:R-:W-:Y:S01]  /*e370*/  HMMA.16816.F32 R28, R128.reuse, R96, R28 ;  /* 0x00000060801c723c */ /* 0x060fe2000000181c */
[----:B------:R-:W-:Y:S06]  /*e380*/  MUFU.EX2 R135, R222 ;  /* 0x000000de00877308 */ /* 0x000fec0000000800 */
[--C-:B------:R-:W-:Y:S01]  /*e390*/  FFMA.FTZ R97, R201, c[0x0][0x2d0], -R142.reuse ;  /* 0x0000b400c9617a23 */ /* 0x100fe2000001088e */
[C---:B------:R-:W-:Y:S03]  /*e3a0*/  HMMA.16816.F32 R32, R128.reuse, R98, R32 ;  /* 0x000000628020723c */ /* 0x040fe60000001820 */
[----:B------:R-:W-:Y:S05]  /*e3b0*/  MUFU.EX2 R98, R149 ;  /* 0x0000009500627308 */ /* 0x000fea0000000800 */
[C---:B------:R-:W-:Y:S05]  /*e3c0*/  HMMA.16816.F32 R36, R128.reuse, R88, R36 ;  /* 0x000000588024723c */ /* 0x040fea0000001824 */
[----:B------:R1:W-:Y:S03]  /*e3d0*/  MUFU.EX2 R89, R2 ;  /* 0x0000000200597308 */ /* 0x0003e60000000800 */
[C---:B------:R-:W-:Y:S07]  /*e3e0*/  HMMA.16816.F32 R40, R128.reuse, R90, R40 ;  /* 0x0000005a8028723c */ /* 0x040fee0000001828 */
[----:B------:R-:W-:Y:S01]  /*e3f0*/  MUFU.EX2 R88, R140 ;  /* 0x0000008c00587308 */ /* 0x000fe20000000800 */
[C---:B---3--:R-:W-:Y:S08]  /*e400*/  HMMA.16816.F32 R44, R128.reuse, R80, R44 ;  /* 0x00000050802c723c */ /* 0x048ff0000000182c */
[C---:B------:R-:W-:Y:S01]  /*e410*/  HMMA.16816.F32 R48, R128.reuse, R82, R48 ;  /* 0x000000528030723c */ /* 0x040fe20000001830 */
[----:B------:R-:W-:Y:S01]  /*e420*/  LDSM.16.MT88.4 R80, [R185+0x800] ;  /* 0x00080000b950783b */ /* 0x000fe20000004200 */
[----:B------:R-:W2:Y:S02]  /*e430*/  MUFU.EX2 R90, R137 ;  /* 0x00000089005a7308 */ /* 0x000ea40000000800 */
[--C-:B-1----:R-:W-:Y:S04]  /*e440*/  FFMA.FTZ R2, R144, c[0x0][0x2d0], -R142.reuse ;  /* 0x0000b40090027a23 */ /* 0x102fe8000001088e */
[C---:B------:R-:W-:Y:S04]  /*e450*/  HMMA.16816.F32 R52, R128.reuse, R72, R52 ;  /* 0x000000488034723c */ /* 0x040fe80000001834 */
[----:B------:R1:W-:Y:S04]  /*e460*/  MUFU.EX2 R93, R2 ;  /* 0x00000002005d7308 */ /* 0x0003e80000000800 */
[C---:B------:R-:W-:Y:S01]  /*e470*/  HMMA.16816.F32 R56, R128.reuse, R74, R56 ;  /* 0x0000004a8038723c */ /* 0x040fe20000001838 */
[----:B------:R-:W3:Y:S05]  /*e480*/  LDSM.16.MT88.4 R72, [R186+0x3000] ;  /* 0x00300000ba48783b */ /* 0x000eea0000004200 */
[----:B------:R-:W-:Y:S10]  /*e490*/  MUFU.EX2 R144, R215 ;  /* 0x000000d700907308 */ /* 0x000ff40000000800 */
[----:B------:R-:W-:Y:S01]  /*e4a0*/  MUFU.EX2 R136, R220 ;  /* 0x000000dc00887308 */ /* 0x000fe20000000800 */
[----:B-1----:R-:W-:Y:S09]  /*e4b0*/  FFMA.FTZ R2, R147, c[0x0][0x2d0], -R142 ;  /* 0x0000b40093027a23 */ /* 0x002ff2000001088e */
[----:B------:R1:W4:Y:S10]  /*e4c0*/  MUFU.EX2 R103, R2 ;  /* 0x0000000200677308 */ /* 0x0003340000000800 */
[----:B------:R-:W5:Y:S01]  /*e4d0*/  MUFU.EX2 R137, R218 ;  /* 0x000000da00897308 */ /* 0x000f620000000800 */
[C---:B---3--:R-:W-:Y:S07]  /*e4e0*/  HMMA.16816.F32 R60, R128.reuse, R72, R60 ;  /* 0x00000048803c723c */ /* 0x048fee000000183c */
[----:B--2---:R-:W-:Y:S01]  /*e4f0*/  F2FP.PACK_AB R72, R90, R88 ;  /* 0x000000585a48723e */ /* 0x004fe200000000ff */
[----:B------:R-:W-:Y:S04]  /*e500*/  HMMA.16816.F32 R64, R128, R74, R64 ;  /* 0x0000004a8040723c */ /* 0x000fe80000001840 */
[----:B------:R-:W-:Y:S01]  /*e510*/  F2FP.PACK_AB R73, R89, R70 ;  /* 0x000000465949723e */ /* 0x000fe200000000ff */
[----:B-1----:R-:W-:Y:S02]  /*e520*/  FADD.FTZ R2, R212, R69 ;  /* 0x00000045d4027221 */ /* 0x002fe40000010000 */
[----:B------:R-:W-:Y:S01]  /*e530*/  F2FP.PACK_AB R74, R95, R94 ;  /* 0x0000005e5f4a723e */ /* 0x000fe200000000ff */
[----:B------:R-:W-:Y:S01]  /*e540*/  FADD.FTZ R69, R209, R0 ;  /* 0x00000000d1457221 */ /* 0x000fe20000010000 */
[----:B----4-:R-:W-:Y:S01]  /*e550*/  F2FP.PACK_AB R75, R103, R93 ;  /* 0x0000005d674b723e */ /* 0x010fe200000000ff */
[----:B------:R-:W-:Y:S02]  /*e560*/  MUFU.EX2 R212, R141 ;  /* 0x0000008d00d47308 */ /* 0x000fe40000000800 */
[----:B------:R-:W-:Y:S01]  /*e570*/  FFMA.FTZ R0, R151, c[0x0][0x2d0], -R142 ;  /* 0x0000b40097007a23 */ /* 0x000fe2000001088e */
[----:B------:R-:W-:Y:S01]  /*e580*/  F2FP.PACK_AB R128, R135, R134 ;  /* 0x000000868780723e */ /* 0x000fe200000000ff */
[----:B------:R-:W-:Y:S01]  /*e590*/  FADD.FTZ R2, R224, R2 ;  /* 0x00000002e0027221 */ /* 0x000fe20000010000 */
[----:B-----5:R-:W-:Y:S01]  /*e5a0*/  F2FP.PACK_AB R130, R137, R136 ;  /* 0x000000888982723e */ /* 0x020fe200000000ff */
[C---:B------:R-:W-:Y:S04]  /*e5b0*/  HMMA.16816.F32 R4, R72.reuse, R76, R4 ;  /* 0x0000004c4804723c */ /* 0x040fe80000001804 */
[----:B------:R1:W-:Y:S04]  /*e5c0*/  MUFU.EX2 R99, R0 ;  /* 0x0000000000637308 */ /* 0x0003e80000000800 */
[C---:B------:R-:W-:Y:S01]  /*e5d0*/  HMMA.16816.F32 R8, R72.reuse, R78, R8 ;  /* 0x0000004e4808723c */ /* 0x040fe20000001808 */
[----:B------:R-:W2:Y:S05]  /*e5e0*/  LDSM.16.MT88.4 R76, [R184+0x800] ;  /* 0x00080000b84c783b */ /* 0x000eaa0000004200 */
[----:B------:R-:W-:Y:S02]  /*e5f0*/  MUFU.EX2 R151, R139 ;  /* 0x0000008b00977308 */ /* 0x000fe40000000800 */
[C---:B------:R-:W-:Y:S08]  /*e600*/  HMMA.16816.F32 R12, R72.reuse, R80, R12 ;  /* 0x00000050480c723c */ /* 0x040ff0000000180c */
[C---:B------:R-:W-:Y:S01]  /*e610*/  HMMA.16816.F32 R16, R72.reuse, R82, R16 ;  /* 0x000000524810723c */ /* 0x040fe20000001810 */
[----:B------:R-:W3:Y:S03]  /*e620*/  LDSM.16.MT88.4 R80, [R186+0x800] ;  /* 0x00080000ba50783b */ /* 0x000ee60000004200 */
[--C-:B-1----:R-:W-:Y:S02]  /*e630*/  FFMA.FTZ R0, R176, c[0x0][0x2d0], -R142.reuse ;  /* 0x0000b400b0007a23 */ /* 0x102fe4000001088e */
[----:B------:R-:W-:Y:S10]  /*e640*/  MUFU.EX2 R176, R198 ;  /* 0x000000c600b07308 */ /* 0x000ff40000000800 */
[----:B------:R1:W4:Y:S01]  /*e650*/  MUFU.EX2 R101, R0 ;  /* 0x0000000000657308 */ /* 0x0003220000000800 */
[C---:B--2---:R-:W-:Y:S08]  /*e660*/  HMMA.16816.F32 R20, R72.reuse, R76, R20 ;  /* 0x0000004c4814723c */ /* 0x044ff00000001814 */
[C---:B------:R-:W-:Y:S01]  /*e670*/  HMMA.16816.F32 R24, R72.reuse, R78, R24 ;  /* 0x0000004e4818723c */ /* 0x040fe20000001818 */
[----:B------:R-:W2:Y:S03]  /*e680*/  LDSM.16.MT88.4 R76, [R183+0x3800] ;  /* 0x00380000b74c783b */ /* 0x000ea60000004200 */
[--C-:B-1----:R-:W-:Y:S04]  /*e690*/  FFMA.FTZ R0, R150, c[0x0][0x2d0], -R142.reuse ;  /* 0x0000b40096007a23 */ /* 0x102fe8000001088e */
[C---:B---3--:R-:W-:Y:S01]  /*e6a0*/  HMMA.16816.F32 R28, R72.reuse, R80, R28 ;  /* 0x00000050481c723c */ /* 0x048fe2000000181c */
[----:B------:R1:W-:Y:S07]  /*e6b0*/  MUFU.EX2 R210, R0 ;  /* 0x0000000000d27308 */ /* 0x0003ee0000000800 */
[C---:B------:R-:W-:Y:S01]  /*e6c0*/  HMMA.16816.F32 R32, R72.reuse, R82, R32 ;  /* 0x000000524820723c */ /* 0x040fe20000001820 */
[----:B------:R-:W3:Y:S03]  /*e6d0*/  LDSM.16.MT88.4 R80, [R185+0x3800] ;  /* 0x00380000b950783b */ /* 0x000ee60000004200 */
[----:B-1----:R-:W-:Y:S02]  /*e6e0*/  FFMA.FTZ R0, R177, c[0x0][0x2d0], -R142 ;  /* 0x0000b400b1007a23 */ /* 0x002fe4000001088e */
[----:B------:R-:W-:Y:S02]  /*e6f0*/  MUFU.EX2 R177, R197 ;  /* 0x000000c500b17308 */ /* 0x000fe40000000800 */
[C---:B--2---:R-:W-:Y:S08]  /*e700*/  HMMA.16816.F32 R36, R72.reuse, R76, R36 ;  /* 0x0000004c4824723c */ /* 0x044ff00000001824 */
[----:B------:R1:W2:Y:S01]  /*e710*/  MUFU.EX2 R209, R0 ;  /* 0x0000000000d17308 */ /* 0x0002a20000000800 */
[C---:B------:R-:W-:Y:S01]  /*e720*/  HMMA.16816.F32 R40, R72.reuse, R78, R40 ;  /* 0x0000004e4828723c */ /* 0x040fe20000001828 */
[----:B------:R-:W5:Y:S07]  /*e730*/  LDSM.16.MT88.4 R76, [R184+0x3800] ;  /* 0x00380000b84c783b */ /* 0x000f6e0000004200 */
[C---:B---3--:R-:W-:Y:S08]  /*e740*/  HMMA.16816.F32 R44, R72.reuse, R80, R44 ;  /* 0x00000050482c723c */ /* 0x048ff0000000182c */
[C---:B------:R-:W-:Y:S01]  /*e750*/  HMMA.16816.F32 R48, R72.reuse, R82, R48 ;  /* 0x000000524830723c */ /* 0x040fe20000001830 */
[----:B------:R-:W3:Y:S03]  /*e760*/  LDSM.16.MT88.4 R80, [R186+0x3800] ;  /* 0x00380000ba50783b */ /* 0x000ee60000004200 */
[----:B-1----:R-:W-:Y:S02]  /*e770*/  FADD.FTZ R0, R217, R69 ;  /* 0x00000045d9007221 */ /* 0x002fe40000010000 */
[----:B------:R-:W-:Y:S06]  /*e780*/  FADD.FTZ R69, R225, R2 ;  /* 0x00000002e1457221 */ /* 0x000fec0000010000 */
[----:B------:R-:W-:Y:S02]  /*e790*/  FADD.FTZ R69, R88, R69 ;  /* 0x0000004558457221 */ /* 0x000fe40000010000 */
[----:B------:R-:W-:Y:S02]  /*e7a0*/  FADD.FTZ R2, R138, R0 ;  /* 0x000000008a027221 */ /* 0x000fe40000010000 */
[----:B------:R-:W-:Y:S02]  /*e7b0*/  FADD.FTZ R69, R90, R69 ;  /* 0x000000455a457221 */ /* 0x000fe40000010000 */
[----:B------:R-:W-:Y:S02]  /*e7c0*/  FADD.FTZ R2, R70, R2 ;  /* 0x0000000246027221 */ /* 0x000fe40000010000 */
[----:B------:R-:W-:Y:S02]  /*e7d0*/  FFMA.FTZ R0, R179, c[0x0][0x2d0], -R142 ;  /* 0x0000b400b3007a23 */ /* 0x000fe4000001088e */
[----:B------:R-:W-:Y:S02]  /*e7e0*/  FADD.FTZ R92, R89, R2 ;  /* 0x00000002595c7221 */ /* 0x000fe40000010000 */
[----:B------:R-:W-:Y:S01]  /*e7f0*/  LDSM.16.MT88.4 R88, [R184+0x1800] ;  /* 0x00180000b858783b */ /* 0x000fe20000004200 */
[C---:B-----5:R-:W-:Y:S01]  /*e800*/  HMMA.16816.F32 R52, R72.reuse, R76, R52 ;  /* 0x0000004c4834723c */ /* 0x060fe20000001834 */
[----:B------:R1:W5:Y:S02]  /*e810*/  MUFU.EX2 R150, R0 ;  /* 0x0000000000967308 */ /* 0x0003640000000800 */
[----:B------:R-:W-:Y:S02]  /*e820*/  FADD.FTZ R96, R93, R92 ;  /* 0x0000005c5d607221 */ /* 0x000fe40000010000 */
[--C-:B------:R-:W-:Y:S02]  /*e830*/  FFMA.FTZ R2, R207, c[0x0][0x2d0], -R142.reuse ;  /* 0x0000b400cf027a23 */ /* 0x100fe4000001088e */
[--C-:B------:R-:W-:Y:S01]  /*e840*/  FFMA.FTZ R70, R202, c[0x0][0x2d0], -R142.reuse ;  /* 0x0000b400ca467a23 */ /* 0x100fe2000001088e */
[C---:B------:R-:W-:Y:S01]  /*e850*/  HMMA.16816.F32 R56, R72.reuse, R78, R56 ;  /* 0x0000004e4838723c */ /* 0x040fe20000001838 */
[----:B------:R-:W5:Y:S02]  /*e860*/  LDSM.16.MT88.4 R76, [R183+0x1000] ;  /* 0x00100000b74c783b */ /* 0x000f640000004200 */
[----:B------:R2:W-:Y:S05]  /*e870*/  MUFU.EX2 R133, R2 ;  /* 0x0000000200857308 */ /* 0x0005ea0000000800 */
[C---:B---3--:R-:W-:Y:S05]  /*e880*/  HMMA.16816.F32 R60, R72.reuse, R80, R60 ;  /* 0x00000050483c723c */ /* 0x048fea000000183c */
[----:B------:R-:W-:Y:S03]  /*e890*/  MUFU.EX2 R70, R70 ;  /* 0x0000004600467308 */ /* 0x000fe60000000800 */
[----:B------:R-:W-:Y:S01]  /*e8a0*/  HMMA.16816.F32 R64, R72, R82, R64 ;  /* 0x000000524840723c */ /* 0x000fe20000001840 */
[----:B------:R-:W3:Y:S03]  /*e8b0*/  LDSM.16.MT88.4 R80, [R185+0x1000] ;  /* 0x00100000b950783b */ /* 0x000ee60000004200 */
[----:B-1----:R-:W-:Y:S03]  /*e8c0*/  FFMA.FTZ R0, R193, c[0x0][0x2d0], -R142 ;  /* 0x0000b400c1007a23 */ /* 0x002fe6000001088e */
[----:B------:R-:W-:Y:S01]  /*e8d0*/  F2FP.PACK_AB R72, R100, R98 ;  /* 0x000000626448723e */ /* 0x000fe200000000ff */
[----:B------:R1:W1:Y:S01]  /*e8e0*/  MUFU.EX2 R149, R0 ;  /* 0x0000000000957308 */ /* 0x0002620000000800 */
[----:B----4-:R-:W-:Y:S03]  /*e8f0*/  F2FP.PACK_AB R73, R101, R99 ;  /* 0x000000636549723e */ /* 0x010fe600000000ff */
[----:B------:R-:W-:Y:S01]  /*e900*/  F2FP.PACK_AB R74, R212, R102 ;  /* 0x00000066d44a723e */ /* 0x000fe200000000ff */
[----:B--2---:R-:W-:Y:S01]  /*e910*/  FADD.FTZ R2, R103, R96 ;  /* 0x0000006067027221 */ /* 0x004fe20000010000 */
[----:B------:R-:W-:Y:S03]  /*e920*/  F2FP.PACK_AB R75, R209, R210 ;  /* 0x000000d2d14b723e */ /* 0x000fe600000000ff */
[----:B------:R-:W-:Y:S04]  /*e930*/  FADD.FTZ R2, R99, R2 ;  /* 0x0000000263027221 */ /* 0x000fe80000010000 */
[----:B------:R-:W-:Y:S01]  /*e940*/  FADD.FTZ R2, R101, R2 ;  /* 0x0000000265027221 */ /* 0x000fe20000010000 */
[C---:B-----5:R-:W-:Y:S03]  /*e950*/  HMMA.16816.F32 R4, R72.reuse, R76, R4 ;  /* 0x0000004c4804723c */ /* 0x060fe60000001804 */
[----:B------:R-:W-:Y:S02]  /*e960*/  FADD.FTZ R2, R210, R2 ;  /* 0x00000002d2027221 */ /* 0x000fe40000010000 */
[----:B-1----:R-:W-:Y:S03]  /*e970*/  FFMA.FTZ R0, R178, c[0x0][0x2d0], -R142 ;  /* 0x0000b400b2007a23 */ /* 0x002fe6000001088e */
[C---:B------:R-:W-:Y:S01]  /*e980*/  HMMA.16816.F32 R8, R72.reuse, R78, R8 ;  /* 0x0000004e4808723c */ /* 0x040fe20000001808 */
[----:B------:R-:W1:Y:S01]  /*e990*/  LDSM.16.MT88.4 R76, [R186+0x1000] ;  /* 0x00100000ba4c783b */ /* 0x000e620000004200 */
[----:B------:R2:W4:Y:S02]  /*e9a0*/  MUFU.EX2 R148, R0 ;  /* 0x0000000000947308 */ /* 0x0005240000000800 */
[----:B------:R-:W-:Y:S04]  /*e9b0*/  FADD.FTZ R2, R209, R2 ;  /* 0x00000002d1027221 */ /* 0x000fe80000010000 */
[C---:B---3--:R-:W-:Y:S04]  /*e9c0*/  HMMA.16816.F32 R12, R72.reuse, R80, R12 ;  /* 0x00000050480c723c */ /* 0x048fe8000000180c */
[----:B------:R-:W-:Y:S04]  /*e9d0*/  FADD.FTZ R2, R150, R2 ;  /* 0x0000000296027221 */ /* 0x000fe80000010000 */
[C---:B------:R-:W-:Y:S01]  /*e9e0*/  HMMA.16816.F32 R16, R72.reuse, R82, R16 ;  /* 0x000000524810723c */ /* 0x040fe20000001810 */
[----:B------:R-:W3:Y:S03]  /*e9f0*/  LDSM.16.MT88.4 R80, [R183+0x4000] ;  /* 0x00400000b750783b */ /* 0x000ee60000004200 */
[----:B------:R-:W-:Y:S04]  /*ea00*/  FADD.FTZ R2, R149, R2 ;  /* 0x0000000295027221 */ /* 0x000fe80000010000 */
[C---:B------:R-:W-:Y:S04]  /*ea10*/  HMMA.16816.F32 R20, R72.reuse, R84, R20 ;  /* 0x000000544814723c */ /* 0x040fe80000001814 */
[----:B--2---:R-:W-:Y:S02]  /*ea20*/  FFMA.FTZ R0, R194, c[0x0][0x2d0], -R142 ;  /* 0x0000b400c2007a23 */ /* 0x004fe4000001088e */
[----:B----4-:R-:W-:Y:S02]  /*ea30*/  FADD.FTZ R2, R148, R2 ;  /* 0x0000000294027221 */ /* 0x010fe40000010000 */
[C---:B------:R-:W-:Y:S01]  /*ea40*/  HMMA.16816.F32 R24, R72.reuse, R86, R24 ;  /* 0x000000564818723c */ /* 0x040fe20000001818 */
[----:B------:R-:W2:Y:S01]  /*ea50*/  LDSM.16.MT88.4 R84, [R185+0x4000] ;  /* 0x00400000b954783b */ /* 0x000ea20000004200 */
[----:B------:R4:W5:Y:S06]  /*ea60*/  MUFU.EX2 R147, R0 ;  /* 0x0000000000937308 */ /* 0x00096c0000000800 */
[C---:B-1----:R-:W-:Y:S08]  /*ea70*/  HMMA.16816.F32 R28, R72.reuse, R76, R28 ;  /* 0x0000004c481c723c */ /* 0x042ff0000000181c */
[C---:B------:R-:W-:Y:S01]  /*ea80*/  HMMA.16816.F32 R32, R72.reuse, R78, R32 ;  /* 0x0000004e4820723c */ /* 0x040fe20000001820 */
[----:B------:R-:W1:Y:S07]  /*ea90*/  LDSM.16.MT88.4 R76, [R184+0x4000] ;  /* 0x00400000b84c783b */ /* 0x000e6e0000004200 */
[C---:B---3--:R-:W-:Y:S04]  /*eaa0*/  HMMA.16816.F32 R36, R72.reuse, R80, R36 ;  /* 0x000000504824723c */ /* 0x048fe80000001824 */
[----:B----4-:R-:W-:Y:S02]  /*eab0*/  FFMA.FTZ R0, R203, c[0x0][0x2d0], -R142 ;  /* 0x0000b400cb007a23 */ /* 0x010fe4000001088e */
[----:B-----5:R-:W-:Y:S02]  /*eac0*/  FADD.FTZ R2, R147, R2 ;  /* 0x0000000293027221 */ /* 0x020fe40000010000 */
[C---:B------:R-:W-:Y:S01]  /*ead0*/  HMMA.16816.F32 R40, R72.reuse, R82, R40 ;  /* 0x000000524828723c */ /* 0x040fe20000001828 */
[----:B------:R-:W3:Y:S01]  /*eae0*/  LDSM.16.MT88.4 R80, [R186+0x4000] ;  /* 0x00400000ba50783b */ /* 0x000ee20000004200 */
[----:B------:R4:W5:Y:S06]  /*eaf0*/  MUFU.EX2 R141, R0 ;  /* 0x00000000008d7308 */ /* 0x00096c0000000800 */
[C---:B--2---:R-:W-:Y:S08]  /*eb00*/  HMMA.16816.F32 R44, R72.reuse, R84, R44 ;  /* 0x00000054482c723c */ /* 0x044ff0000000182c */
[C---:B------:R-:W-:Y:S01]  /*eb10*/  HMMA.16816.F32 R48, R72.reuse, R86, R48 ;  /* 0x000000564830723c */ /* 0x040fe20000001830 */
[----:B------:R-:W2:Y:S07]  /*eb20*/  LDSM.16.MT88.4 R84, [R183+0x1800] ;  /* 0x00180000b754783b */ /* 0x000eae0000004200 */
[C---:B-1----:R-:W-:Y:S04]  /*eb30*/  HMMA.16816.F32 R52, R72.reuse, R76, R52 ;  /* 0x0000004c4834723c */ /* 0x042fe80000001834 */
[----:B----4-:R-:W-:Y:S02]  /*eb40*/  FFMA.FTZ R0, R205, c[0x0][0x2d0], -R142 ;  /* 0x0000b400cd007a23 */ /* 0x010fe4000001088e */
[----:B-----5:R-:W-:Y:S02]  /*eb50*/  FADD.FTZ R2, R141, R2 ;  /* 0x000000028d027221 */ /* 0x020fe40000010000 */
[----:B------:R1:W4:Y:S01]  /*eb60*/  MUFU.EX2 R140, R0 ;  /* 0x00000000008c7308 */ /* 0x0003220000000800 */
[C---:B------:R-:W-:Y:S01]  /*eb70*/  HMMA.16816.F32 R56, R72.reuse, R78, R56 ;  /* 0x0000004e4838723c */ /* 0x040fe20000001838 */
[----:B------:R-:W5:Y:S07]  /*eb80*/  LDSM.16.MT88.4 R76, [R185+0x1800] ;  /* 0x00180000b94c783b */ /* 0x000f6e0000004200 */
[C---:B---3--:R-:W-:Y:S08]  /*eb90*/  HMMA.16816.F32 R60, R72.reuse, R80, R60 ;  /* 0x00000050483c723c */ /* 0x048ff0000000183c */
[----:B------:R-:W-:Y:S01]  /*eba0*/  HMMA.16816.F32 R64, R72, R82, R64 ;  /* 0x000000524840723c */ /* 0x000fe20000001840 */
[----:B------:R-:W3:Y:S06]  /*ebb0*/  LDSM.16.MT88.4 R80, [R186+0x1800] ;  /* 0x00180000ba50783b */ /* 0x000eec0000004200 */
[----:B------:R-:W-:Y:S01]  /*ebc0*/  F2FP.PACK_AB R72, R196, R177 ;  /* 0x000000b1c448723e */ /* 0x000fe200000000ff */
[----:B-1----:R-:W-:Y:S01]  /*ebd0*/  FFMA.FTZ R0, R200, c[0x0][0x2d0], -R142 ;  /* 0x0000b400c8007a23 */ /* 0x002fe2000001088e */
[----:B------:R-:W-:Y:S03]  /*ebe0*/  F2FP.PACK_AB R74, R151, R176 ;  /* 0x000000b0974a723e */ /* 0x000fe600000000ff */
[----:B------:R-:W-:Y:S01]  /*ebf0*/  F2FP.PACK_AB R73, R149, R150 ;  /* 0x000000969549723e */ /* 0x000fe200000000ff */
[----:B------:R1:W1:Y:S01]  /*ec00*/  MUFU.EX2 R139, R0 ;  /* 0x00000000008b7308 */ /* 0x0002620000000800 */
[----:B------:R-:W-:Y:S01]  /*ec10*/  F2FP.PACK_AB R75, R147, R148 ;  /* 0x00000094934b723e */ /* 0x000fe200000000ff */
[----:B----4-:R-:W-:Y:S06]  /*ec20*/  FADD.FTZ R2, R140, R2 ;  /* 0x000000028c027221 */ /* 0x010fec0000010000 */
[C---:B--2---:R-:W-:Y:S08]  /*ec30*/  HMMA.16816.F32 R4, R72.reuse, R84, R4 ;  /* 0x000000544804723c */ /* 0x044ff00000001804 */
[C---:B------:R-:W-:Y:S01]  /*ec40*/  HMMA.16816.F32 R8, R72.reuse, R86, R8 ;  /* 0x000000564808723c */ /* 0x040fe20000001808 */
[----:B------:R-:W2:Y:S07]  /*ec50*/  LDSM.16.MT88.4 R84, [R183+0x4800] ;  /* 0x00480000b754783b */ /* 0x000eae0000004200 */
[C---:B-----5:R-:W-:Y:S04]  /*ec60*/  HMMA.16816.F32 R12, R72.reuse, R76, R12 ;  /* 0x0000004c480c723c */ /* 0x060fe8000000180c */
[----:B-1----:R-:W-:Y:S02]  /*ec70*/  FFMA.FTZ R0, R208, c[0x0][0x2d0], -R142 ;  /* 0x0000b400d0007a23 */ /* 0x002fe4000001088e */
[----:B------:R-:W-:Y:S02]  /*ec80*/  FADD.FTZ R2, R139, R2 ;  /* 0x000000028b027221 */ /* 0x000fe40000010000 */
[C---:B------:R-:W-:Y:S01]  /*ec90*/  HMMA.16816.F32 R16, R72.reuse, R78, R16 ;  /* 0x0000004e4810723c */ /* 0x040fe20000001810 */
[----:B------:R-:W1:Y:S01]  /*eca0*/  LDSM.16.MT88.4 R76, [R185+0x4800] ;  /* 0x00480000b94c783b */ /* 0x000e620000004200 */
[----:B------:R4:W-:Y:S06]  /*ecb0*/  MUFU.EX2 R138, R0 ;  /* 0x00000000008a7308 */ /* 0x0009ec0000000800 */
[C---:B------:R-:W-:Y:S08]  /*ecc0*/  HMMA.16816.F32 R20, R72.reuse, R88, R20 ;  /* 0x000000584814723c */ /* 0x040ff00000001814 */
[C---:B------:R-:W-:Y:S01]  /*ecd0*/  HMMA.16816.F32 R24, R72.reuse, R90, R24 ;  /* 0x0000005a4818723c */ /* 0x040fe20000001818 */
[----:B------:R-:W5:Y:S07]  /*ece0*/  LDSM.16.MT88.4 R88, [R184+0x4800] ;  /* 0x00480000b858783b */ /* 0x000f6e0000004200 */
[C---:B---3--:R-:W-:Y:S04]  /*ecf0*/  HMMA.16816.F32 R28, R72.reuse, R80, R28 ;  /* 0x00000050481c723c */ /* 0x048fe8000000181c */
[----:B----4-:R-:W-:Y:S02]  /*ed00*/  FADD.FTZ R0, R94, R69 ;  /* 0x000000455e007221 */ /* 0x010fe40000010000 */
[----:B------:R-:W-:Y:S02]  /*ed10*/  FFMA.FTZ R69, R206, c[0x0][0x2d0], -R142 ;  /* 0x0000b400ce457a23 */ /* 0x000fe4000001088e */
[C---:B------:R-:W-:Y:S01]  /*ed20*/  HMMA.16816.F32 R32, R72.reuse, R82, R32 ;  /* 0x000000524820723c */ /* 0x040fe20000001820 */
[----:B------:R-:W3:Y:S01]  /*ed30*/  LDSM.16.MT88.4 R80, [R186+0x4800] ;  /* 0x00480000ba50783b */ /* 0x000ee20000004200 */
[----:B------:R-:W4:Y:S02]  /*ed40*/  MUFU.EX2 R132, R69 ;  /* 0x0000004500847308 */ /* 0x000f240000000800 */
[----:B------:R-:W-:Y:S04]  /*ed50*/  FADD.FTZ R0, R95, R0 ;  /* 0x000000005f007221 */ /* 0x000fe80000010000 */
[C---:B--2---:R-:W-:Y:S01]  /*ed60*/  HMMA.16816.F32 R36, R72.reuse, R84, R36 ;  /* 0x000000544824723c */ /* 0x044fe20000001824 */
[----:B------:R-:W-:Y:S03]  /*ed70*/  LDSM.16.MT88.4 R92, [R186+0x2000] ;  /* 0x00200000ba5c783b */ /* 0x000fe60000004200 */
[----:B------:R-:W2:Y:S01]  /*ed80*/  MUFU.EX2 R69, R97 ;  /* 0x0000006100457308 */ /* 0x000ea20000000800 */
[----:B------:R-:W-:Y:S03]  /*ed90*/  FADD.FTZ R0, R98, R0 ;  /* 0x0000000062007221 */ /* 0x000fe60000010000 */
[C---:B------:R-:W-:Y:S01]  /*eda0*/  HMMA.16816.F32 R40, R72.reuse, R86, R40 ;  /* 0x000000564828723c */ /* 0x040fe20000001828 */
[----:B------:R-:W-:Y:S03]  /*edb0*/  LDSM.16.MT88.4 R84, [R185+0x2000] ;  /* 0x00200000b954783b */ /* 0x000fe60000004200 */
[----:B------:R-:W-:Y:S04]  /*edc0*/  FADD.FTZ R0, R100, R0 ;  /* 0x0000000064007221 */ /* 0x000fe80000010000 */
[C---:B-1----:R-:W-:Y:S04]  /*edd0*/  HMMA.16816.F32 R44, R72.reuse, R76, R44 ;  /* 0x0000004c482c723c */ /* 0x042fe8000000182c */
[----:B----4-:R-:W-:Y:S01]  /*ede0*/  F2FP.PACK_AB R129, R132, R133 ;  /* 0x000000858481723e */ /* 0x010fe200000000ff */
[----:B------:R-:W-:Y:S03]  /*edf0*/  FADD.FTZ R0, R102, R0 ;  /* 0x0000000066007221 */ /* 0x000fe60000010000 */
[C---:B------:R-:W-:Y:S01]  /*ee00*/  HMMA.16816.F32 R48, R72.reuse, R78, R48 ;  /* 0x0000004e4830723c */ /* 0x040fe20000001830 */
[----:B------:R-:W1:Y:S03]  /*ee10*/  LDSM.16.MT88.4 R76, [R183+0x2000] ;  /* 0x00200000b74c783b */ /* 0x000e660000004200 */
[----:B--2---:R-:W-:Y:S01]  /*ee20*/  F2FP.PACK_AB R131, R69, R70 ;  /* 0x000000464583723e */ /* 0x004fe200000000ff */
[----:B------:R-:W-:Y:S03]  /*ee30*/  FADD.FTZ R0, R212, R0 ;  /* 0x00000000d4007221 */ /* 0x000fe60000010000 */
[C---:B-----5:R-:W-:Y:S01]  /*ee40*/  HMMA.16816.F32 R52, R72.reuse, R88, R52 ;  /* 0x000000584834723c */ /* 0x060fe20000001834 */
[----:B------:R-:W-:Y:S03]  /*ee50*/  LDSM.16.MT88.4 R96, [R184+0x2800] ;  /* 0x00280000b860783b */ /* 0x000fe60000004200 */
[----:B------:R-:W-:Y:S04]  /*ee60*/  FADD.FTZ R0, R177, R0 ;  /* 0x00000000b1007221 */ /* 0x000fe80000010000 */
[C---:B------:R-:W-:Y:S01]  /*ee70*/  HMMA.16816.F32 R56, R72.reuse, R90, R56 ;  /* 0x0000005a4838723c */ /* 0x040fe20000001838 */
[----:B------:R-:W2:Y:S03]  /*ee80*/  LDSM.16.MT88.4 R88, [R184+0x2000] ;  /* 0x00200000b858783b */ /* 0x000ea60000004200 */
[----:B------:R-:W-:Y:S04]  /*ee90*/  FADD.FTZ R0, R196, R0 ;  /* 0x00000000c4007221 */ /* 0x000fe80000010000 */
        /* <DEDUP_REMOVED lines=13> */
[----:B------:R-:W-:Y:S05]  /*ef70*/  FADD.FTZ R0, R144, R0 ;  /* 0x0000000090007221 */ /* 0x000fea0000010000 */
[C---:B------:R-:W-:Y:S01]  /*ef80*/  HMMA.16816.F32 R8, R72.reuse, R78, R8 ;  /* 0x0000004e4808723c */ /* 0x040fe20000001808 */
[----:B------:R-:W1:Y:S07]  /*ef90*/  LDSM.16.MT88.4 R76, [R183+0x5000] ;  /* 0x00500000b74c783b */ /* 0x000e6e0000004200 */
[C---:B------:R-:W-:Y:S08]  /*efa0*/  HMMA.16816.F32 R12, R72.reuse, R84, R12 ;  /* 0x00000054480c723c */ /* 0x040ff0000000180c */
[C---:B------:R-:W-:Y:S01]  /*efb0*/  HMMA.16816.F32 R16, R72.reuse, R86, R16 ;  /* 0x000000564810723c */ /* 0x040fe20000001810 */
[----:B------:R-:W3:Y:S07]  /*efc0*/  LDSM.16.MT88.4 R84, [R184+0x5000] ;  /* 0x00500000b854783b */ /* 0x000eee0000004200 */
[C---:B--2---:R-:W-:Y:S08]  /*efd0*/  HMMA.16816.F32 R20, R72.reuse, R88, R20 ;  /* 0x000000584814723c */ /* 0x044ff00000001814 */
[C---:B------:R-:W-:Y:S01]  /*efe0*/  HMMA.16816.F32 R24, R72.reuse, R90, R24 ;  /* 0x0000005a4818723c */ /* 0x040fe20000001818 */
[----:B------:R-:W2:Y:S07]  /*eff0*/  LDSM.16.MT88.4 R88, [R186+0x5000] ;  /* 0x00500000ba58783b */ /* 0x000eae0000004200 */
[C---:B------:R-:W-:Y:S08]  /*f000*/  HMMA.16816.F32 R28, R72.reuse, R92, R28 ;  /* 0x0000005c481c723c */ /* 0x040ff0000000181c */
[C---:B------:R-:W-:Y:S08]  /*f010*/  HMMA.16816.F32 R32, R72.reuse, R94, R32 ;  /* 0x0000005e4820723c */ /* 0x040ff00000001820 */
[C---:B-1----:R-:W-:Y:S08]  /*f020*/  HMMA.16816.F32 R36, R72.reuse, R76, R36 ;  /* 0x0000004c4824723c */ /* 0x042ff00000001824 */
[C---:B------:R-:W-:Y:S01]  /*f030*/  HMMA.16816.F32 R40, R72.reuse, R78, R40 ;  /* 0x0000004e4828723c */ /* 0x040fe20000001828 */
[----:B------:R-:W1:Y:S07]  /*f040*/  LDSM.16.MT88.4 R76, [R186+0x2800] ;  /* 0x00280000ba4c783b */ /* 0x000e6e0000004200 */
[C---:B------:R-:W-:Y:S08]  /*f050*/  HMMA.16816.F32 R44, R72.reuse, R80, R44 ;  /* 0x00000050482c723c */ /* 0x040ff0000000182c */
[C---:B------:R-:W-:Y:S01]  /*f060*/  HMMA.16816.F32 R48, R72.reuse, R82, R48 ;  /* 0x000000524830723c */ /* 0x040fe20000001830 */
[----:B------:R-:W4:Y:S07]  /*f070*/  LDSM.16.MT88.4 R80, [R183+0x5800] ;  /* 0x00580000b750783b */ /* 0x000f2e0000004200 */
[C---:B---3--:R-:W-:Y:S08]  /*f080*/  HMMA.16816.F32 R52, R72.reuse, R84, R52 ;  /* 0x000000544834723c */ /* 0x048ff00000001834 */
        /* <DEDUP_REMOVED lines=12> */
[C---:B-1----:R-:W-:Y:S08]  /*f150*/  HMMA.16816.F32 R92, R128.reuse, R76, R28 ;  /* 0x0000004c805c723c */ /* 0x042ff0000000181c */
[C---:B------:R-:W-:Y:S08]  /*f160*/  HMMA.16816.F32 R88, R128.reuse, R78, R32 ;  /* 0x0000004e8058723c */ /* 0x040ff00000001820 */
[C---:B----4-:R-:W-:Y:S08]  /*f170*/  HMMA.16816.F32 R84, R128.reuse, R80, R36 ;  /* 0x000000508054723c */ /* 0x050ff00000001824 */
[C---:B------:R-:W-:Y:S08]  /*f180*/  HMMA.16816.F32 R80, R128.reuse, R82, R40 ;  /* 0x000000528050723c */ /* 0x040ff00000001828 */
[C---:B--2---:R-:W-:Y:S08]  /*f190*/  HMMA.16816.F32 R76, R128.reuse, R72, R44 ;  /* 0x00000048804c723c */ /* 0x044ff0000000182c */
        /* <DEDUP_REMOVED lines=18> */
.L_x_739:
[----:B------:R-:W-:-:S13]  /*f2c0*/  ISETP.GE.AND P0, PT, R199, R230, PT ;  /* 0x000000e6c700720c */ /* 0x000fda0003f06270 */
[----:B------:R-:W-:Y:S05]  /*f2d0*/  @!P0 BRA `(.L_x_751) ;  /* 0x0000474000008947 */ /* 0x000fea0003800000 */
[----:B------:R-:W-:Y:S02]  /*f2e0*/  MOV R70, R5 ;  /* 0x0000000500467202 */ /* 0x000fe40000000f00 */
[----:B------:R-:W-:Y:S02]  /*f2f0*/  MOV R69, R68 ;  /* 0x0000004400457202 */ /* 0x000fe40000000f00 */
.L_x_769:
[----:B------:R-:W-:Y:S04]  /*f300*/  DEPBAR.LE SB0, 0x0 ;  /* 0x000080000000791a */ /* 0x000fe80000000000 */
[----:B------:R-:W-:Y:S01]  /*f310*/  WARPSYNC 0xffffffff ;  /* 0xffffffff00007948 */ /* 0x000fe20003800000 */
[----:B------:R-:W-:Y:S01]  /*f320*/  BAR.SYNC.DEFER_BLOCKING 0x0 ;  /* 0x0000000000007b1d */ /* 0x000fe20000010000 */
[----:B------:R-:W-:Y:S01]  /*f330*/  SHF.R.S32.HI R0, RZ, 0x1f, R211 ;  /* 0x0000001fff007819 */ /* 0x000fe200000114d3 */
[----:B------:R-:W-:Y:S01]  /*f340*/  IMAD.WIDE.U32 R2, R211, c[0x0][0x208], RZ ;  /* 0x00008200d3027a25 */ /* 0x000fe200078e00ff */
[----:B------:R-:W-:Y:S02]  /*f350*/  SHF.R.S32.HI R7, RZ, 0x1f, R221 ;  /* 0x0000001fff077819 */ /* 0x000fe400000114dd */
[----:B------:R-:W-:Y:S01]  /*f360*/  SHF.R.S32.HI R6, RZ, 0x1f, R219 ;  /* 0x0000001fff067819 */ /* 0x000fe200000114db */
[----:B------:R-:W-:Y:S01]  /*f370*/  IMAD R0, R0, c[0x0][0x208], RZ ;  /* 0x0000820000007a24 */ /* 0x000fe200078e02ff */
[----:B------:R-:W-:Y:S01]  /*f380*/  IADD3 R179, R71, 0x5800, RZ ;  /* 0x0000580047b37810 */ /* 0x000fe20007ffe0ff */
[----:B------:R-:W-:Y:S01]  /*f390*/  IMAD.SHL.U32 R46, R221, 0x2, RZ ;  /* 0x00000002dd2e7824 */ /* 0x000fe200078e00ff */
[----:B------:R-:W-:Y:S01]  /*f3a0*/  IADD3 R178, R71, 0x5000, RZ ;  /* 0x0000500047b27810 */ /* 0x000fe20007ffe0ff */
[----:B------:R-:W-:Y:S01]  /*f3b0*/  IMAD R0, R211, c[0x0][0x20c], R0 ;  /* 0x00008300d3007a24 */ /* 0x000fe200078e0200 */
[----:B------:R-:W-:Y:S01]  /*f3c0*/  IADD3 R177, R71, 0x4800, RZ ;  /* 0x0000480047b17810 */ /* 0x000fe20007ffe0ff */
[----:B------:R-:W-:Y:S01]  /*f3d0*/  IMAD.SHL.U32 R13, R219, 0x2, RZ ;  /* 0x00000002db0d7824 */ /* 0x000fe200078e00ff */
[----:B------:R-:W-:Y:S01]  /*f3e0*/  IADD3 R176, R71, 0x4000, RZ ;  /* 0x0000400047b07810 */ /* 0x000fe20007ffe0ff */
[----:B------:R-:W-:Y:S01]  /*f3f0*/  IMAD.IADD R3, R3, 0x1, R0 ;  /* 0x0000000103037824 */ /* 0x000fe200078e0200 */
[----:B------:R-:W-:Y:S02]  /*f400*/  SHF.R.S32.HI R0, RZ, 0x1f, R204 ;  /* 0x0000001fff007819 */ /* 0x000fe400000114cc */
[----:B------:R-:W-:Y:S01]  /*f410*/  IADD3 R68, R71, 0x3800, RZ ;  /* 0x0000380047447810 */ /* 0x000fe20007ffe0ff */
[----:B------:R-:W-:Y:S01]  /*f420*/  IMAD.WIDE.U32 R2, R204, c[0x0][0x218], R2 ;  /* 0x00008600cc027a25 */ /* 0x000fe200078e0002 */
[----:B------:R-:W-:Y:S02]  /*f430*/  SHF.L.U64.HI R21, R221, 0x1, R7 ;  /* 0x00000001dd157819 */ /* 0x000fe40000010207 */
[----:B------:R-:W-:Y:S01]  /*f440*/  SHF.L.U64.HI R20, R219, 0x1, R6 ;  /* 0x00000001db147819 */ /* 0x000fe20000010206 */
[----:B------:R-:W-:Y:S01]  /*f450*/  IMAD R4, R0, c[0x0][0x218], RZ ;  /* 0x0000860000047a24 */ /* 0x000fe200078e02ff */
[----:B------:R-:W-:Y:S01]  /*f460*/  IADD3 R0, P0, R240, R2, RZ ;  /* 0x00000002f0007210 */ /* 0x000fe20007f1e0ff */
[----:B------:R1:W2:Y:S02]  /*f470*/  LDSM.16.M88.4 R8, [R180] ;  /* 0x00000000b408783b */ /* 0x0002a40000000200 */
[----:B------:R-:W-:Y:S02]  /*f480*/  IMAD R4, R204, c[0x0][0x21c], R4 ;  /* 0x00008700cc047a24 */ /* 0x000fe400078e0204 */
[----:B------:R1:W3:Y:S03]  /*f490*/  LDSM.16.M88.4 R16, [R180+0x800] ;  /* 0x00080000b410783b */ /* 0x0002e60000000200 */
[----:B------:R-:W-:Y:S01]  /*f4a0*/  IADD3.X R2, R243, R3, R4, P0, !PT ;  /* 0x00000003f3027210 */ /* 0x000fe200007fe404 */
[----:B------:R1:W4:Y:S01]  /*f4b0*/  LDSM.16.M88.4 R24, [R180+0x1000] ;  /* 0x00100000b418783b */ /* 0x0003220000000200 */
[C---:B------:R-:W-:Y:S03]  /*f4c0*/  LEA R5, P0, R0.reuse, c[0x0][0x1f8], 0x1 ;  /* 0x00007e0000057a11 */ /* 0x040fe600078008ff */
[----:B------:R1:W1:Y:S01]  /*f4d0*/  LDSM.16.M88.4 R32, [R180+0x1800] ;  /* 0x00180000b420783b */ /* 0x0002620000000200 */
[----:B------:R-:W-:Y:S02]  /*f4e0*/  LEA.HI.X R4, R0, c[0x0][0x1fc], R2, 0x1, P0 ;  /* 0x00007f0000047a11 */ /* 0x000fe400000f0c02 */
[----:B------:R-:W-:Y:S01]  /*f4f0*/  IADD3 R0, R71, 0x3000, RZ ;  /* 0x0000300047007810 */ /* 0x000fe20007ffe0ff */
        /* <DEDUP_REMOVED lines=8> */
[----:B------:R-:W-:-:S05]  /*f580*/  BRA.DIV ~URZ, `(.L_x_752) ;  /* 0x0000a6427f007947 */ /* 0x000fca000b800000 */
[----:B--23--:R2:W3:Y:S02]  /*f590*/  SHFL.IDX PT, R12, R4, RZ, 0x181f ;  /* 0x00181fff040c7589 */ /* 0x00c4e400000e0000 */
.L_x_857:
[----:B------:R-:W5:Y:S01]  /*f5a0*/  SHFL.IDX PT, R2, R5, 0x2, 0x181f ;  /* 0x00581f0005027f89 */ /* 0x000f6200000e0000 */
[----:B------:R-:W-:Y:S01]  /*f5b0*/  ISETP.GE.AND P2, PT, R219, c[0x0][0x1d4], PT ;  /* 0x00007500db007a0c */ /* 0x000fe20003f46270 */
[----:B------:R-:W-:Y:S01]  /*f5c0*/  BSSY B0, `(.L_x_753) ;  /* 0x0000153000007945 */ /* 0x000fe20003800000 */
[----:B------:R-:W-:Y:S02]  /*f5d0*/  ISETP.GE.AND P3, PT, R221, c[0x0][0x1d4], PT ;  /* 0x00007500dd007a0c */ /* 0x000fe40003f66270 */
[----:B------:R-:W-:Y:S02]  /*f5e0*/  SEL R193, RZ, 0x10, P2 ;  /* 0x00000010ffc17807 */ /* 0x000fe40001000000 */
[----:B------:R-:W-:Y:S01]  /*f5f0*/  SEL R29, RZ, 0x10, P3 ;  /* 0x00000010ff1d7807 */ /* 0x000fe20001800000 */
[----:B------:R-:W2:Y:S01]  /*f600*/  SHFL.IDX PT, R3, R4, 0x2, 0x181f ;  /* 0x00581f0004037f89 */ /* 0x000ea200000e0000 */
[----:B------:R-:W-:Y:S04]  /*f610*/  IADD3 R6, -R193, 0x10, RZ ;  /* 0x00000010c1067810 */ /* 0x000fe80007ffe1ff */
[----:B------:R-:W-:Y:S03]  /*f620*/  LOP3.LUT R6, R6, 0xf, RZ, 0xc0, !PT ;  /* 0x0000000f06067812 */ /* 0x000fe600078ec0ff */
[----:B------:R-:W-:Y:S01]  /*f630*/  SHFL.IDX PT, R28, R5, 0x1, 0x181f ;  /* 0x00381f00051c7f89 */ /* 0x000fe200000e0000 */
[-C--:B-----5:R-:W-:Y:S02]  /*f640*/  IADD3 R38, P1, P0, R6, R2.reuse, R13 ;  /* 0x0000000206267210 */ /* 0x0a0fe4000783e00d */
[----:B------:R-:W-:Y:S04]  /*f650*/  IADD3 R6, -R29, 0x10, RZ ;  /* 0x000000101d067810 */ /* 0x000fe80007ffe1ff */
[----:B------:R-:W-:Y:S02]  /*f660*/  LOP3.LUT R6, R6, 0xf, RZ, 0xc0, !PT ;  /* 0x0000000f06067812 */ /* 0x000fe400078ec0ff */
[-C--:B--2---:R-:W-:Y:S02]  /*f670*/  IADD3.X R39, RZ, R3.reuse, R20, P1, P0 ;  /* 0x00000003ff277210 */ /* 0x084fe40000fe0414 */
[----:B------:R-:W-:Y:S02]  /*f680*/  IADD3 R44, P1, P0, R6, R2, R46 ;  /* 0x00000002062c7210 */ /* 0x000fe4000783e02e */
[----:B------:R-:W2:Y:S02]  /*f690*/  SHFL.IDX PT, R2, R5, RZ, 0x181f ;  /* 0x00181fff05027589 */ /* 0x000ea400000e0000 */
[----:B------:R-:W-:Y:S02]  /*f6a0*/  IADD3.X R45, RZ, R3, R21, P1, P0 ;  /* 0x00000003ff2d7210 */ /* 0x000fe40000fe0415 */
[----:B------:R-:W-:Y:S04]  /*f6b0*/  ISETP.NE.U32.AND P1, PT, R193, RZ, PT ;  /* 0x000000ffc100720c */ /* 0x000fe80003f25070 */
[----:B------:R5:W4:Y:S01]  /*f6c0*/  SHFL.IDX PT, R3, R4, 0x1, 0x181f ;  /* 0x00381f0004037f89 */ /* 0x000b2200000e0000 */
[----:B--2---:R-:W-:Y:S04]  /*f6d0*/  IADD3 R22, P0, R2, R13, RZ ;  /* 0x0000000d02167210 */ /* 0x004fe80007f1e0ff */
[----:B---3--:R-:W-:Y:S02]  /*f6e0*/  IADD3.X R23, R12, R20, RZ, P0, !PT ;  /* 0x000000140c177210 */ /* 0x008fe400007fe4ff */
[----:B------:R-:W-:Y:S01]  /*f6f0*/  IADD3 R30, P0, R2, R46, RZ ;  /* 0x0000002e021e7210 */ /* 0x000fe20007f1e0ff */
[C---:B-----5:R-:W-:Y:S02]  /*f700*/  HMMA.16816.F32 R4, R120.reuse, R8, RZ ;  /* 0x000000087804723c */ /* 0x060fe400000018ff */
[----:B------:R2:W-:Y:S01]  /*f710*/  LDGSTS.E.BYPASS.LTC128B.128 [R195+0x100], [R22.64], !P2 ;  /* 0x0010000016c37fae */ /* 0x0005e2000d101d46 */
[----:B------:R-:W-:Y:S02]  /*f720*/  IADD3.X R31, R12, R21, RZ, P0, !PT ;  /* 0x000000150c1f7210 */ /* 0x000fe400007fe4ff */
[C---:B------:R-:W-:Y:S03]  /*f730*/  IADD3 R36, P0, R28.reuse, R13, RZ ;  /* 0x0000000d1c247210 */ /* 0x040fe60007f1e0ff */
[C---:B------:R-:W-:Y:S01]  /*f740*/  HMMA.16816.F32 R8, R120.reuse, R10, RZ ;  /* 0x0000000a7808723c */ /* 0x040fe200000018ff */
[C---:B----4-:R-:W-:Y:S01]  /*f750*/  IADD3.X R37, R3.reuse, R20, RZ, P0, !PT ;  /* 0x0000001403257210 */ /* 0x050fe200007fe4ff */
[----:B------:R3:W-:Y:S02]  /*f760*/  LDGSTS.E.BYPASS.LTC128B.128 [R195+0x3100], [R30.64], !P3 ;  /* 0x031000001ec37fae */ /* 0x0007e4000d901d46 */
[----:B------:R-:W-:Y:S04]  /*f770*/  IADD3 R2, P0, R28, R46, RZ ;  /* 0x0000002e1c027210 */ /* 0x000fe80007f1e0ff */
[C---:B------:R-:W-:Y:S01]  /*f780*/  HMMA.16816.F32 R12, R120.reuse, R16, RZ ;  /* 0x00000010780c723c */ /* 0x040fe200000018ff */
[----:B------:R-:W-:Y:S01]  /*f790*/  IADD3.X R3, R3, R21, RZ, P0, !PT ;  /* 0x0000001503037210 */ /* 0x000fe200007fe4ff */
[----:B------:R4:W-:Y:S01]  /*f7a0*/  LDGSTS.E.BYPASS.LTC128B.128 [R195+0x1100], [R36.64], !P2 ;  /* 0x0110000024c37fae */ /* 0x0009e2000d101d46 */
[----:B------:R-:W-:Y:S05]  /*f7b0*/  ISETP.NE.U32.AND P0, PT, R29, RZ, PT ;  /* 0x000000ff1d00720c */ /* 0x000fea0003f05070 */
[C---:B------:R-:W-:Y:S02]  /*f7c0*/  HMMA.16816.F32 R16, R120.reuse, R18, RZ ;  /* 0x000000127810723c */ /* 0x040fe400000018ff */
[----:B------:R5:W-:Y:S06]  /*f7d0*/  LDGSTS.E.BYPASS.LTC128B.128 [R195+0x4100], [R2.64], !P3 ;  /* 0x0410000002c37fae */ /* 0x000bec000d901d46 */
[C---:B--2---:R-:W-:Y:S02]  /*f7e0*/  HMMA.16816.F32 R20, R120.reuse, R24, RZ ;  /* 0x000000187814723c */ /* 0x044fe400000018ff */
[----:B------:R4:W-:Y:S06]  /*f7f0*/  LDGSTS.E.BYPASS.LTC128B.128.ZFILL [R195+0x2100], [R38.64], P1 ;  /* 0x0210000026c37fae */ /* 0x0009ec0008941d46 */
[C---:B------:R-:W-:Y:S02]  /*f800*/  HMMA.16816.F32 R24, R120.reuse, R26, RZ ;  /* 0x0000001a7818723c */ /* 0x040fe400000018ff */
[----:B------:R2:W-:Y:S01]  /*f810*/  LDGSTS.E.BYPASS.LTC128B.128.ZFILL [R195+0x5100], [R44.64], P0 ;  /* 0x051000002cc37fae */ /* 0x0005e20008141d46 */
[----:B------:R-:W-:Y:S05]  /*f820*/  ISETP.GT.AND P0, PT, R199, R230, PT ;  /* 0x000000e6c700720c */ /* 0x000fea0003f04270 */
[C---:B-1-3--:R-:W-:Y:S02]  /*f830*/  HMMA.16816.F32 R28, R120.reuse, R32, RZ ;  /* 0x00000020781c723c */ /* 0x04afe400000018ff */
[----:B------:R-:W0:Y:S06]  /*f840*/  LDGDEPBAR ;  /* 0x00000000000079af */ /* 0x000e2c0000000000 */
[C---:B------:R-:W-:Y:S08]  /*f850*/  HMMA.16816.F32 R32, R120.reuse, R34, RZ ;  /* 0x000000227820723c */ /* 0x040ff000000018ff */
[C---:B----4-:R-:W-:Y:S08]  /*f860*/  HMMA.16816.F32 R36, R120.reuse, R40, RZ ;  /* 0x000000287824723c */ /* 0x050ff000000018ff */
[C---:B------:R-:W-:Y:S08]  /*f870*/  HMMA.16816.F32 R40, R120.reuse, R42, RZ ;  /* 0x0000002a7828723c */ /* 0x040ff000000018ff */
[C---:B--2---:R-:W-:Y:S08]  /*f880*/  HMMA.16816.F32 R44, R120.reuse, R48, RZ ;  /* 0x00000030782c723c */ /* 0x044ff000000018ff */
        /* <DEDUP_REMOVED lines=15> */
[----:B------:R-:W-:Y:S07]  /*f980*/  LDSM.16.M88.4 R144, [R181+-0x3000] ;  /* 0xffd00000b590783b */ /* 0x000fee0000000200 */
[C---:B------:R-:W-:Y:S08]  /*f990*/  HMMA.16816.F32 R44, R124.reuse, R148, R44 ;  /* 0x000000947c2c723c */ /* 0x040ff0000000182c */
[----:B------:R-:W-:Y:S01]  /*f9a0*/  HMMA.16816.F32 R48, R124, R150, R48 ;  /* 0x000000967c30723c */ /* 0x000fe20000001830 */
[----:B------:R-:W-:Y:S07]  /*f9b0*/  LDSM.16.M88.4 R148, [R0] ;  /* 0x000000000094783b */ /* 0x000fee0000000200 */
        /* <DEDUP_REMOVED lines=8> */
[----:B------:R-:W3:Y:S07]  /*fa40*/  LDSM.16.M88.4 R136, [R181+-0x2800] ;  /* 0xffd80000b588783b */ /* 0x000eee0000000200 */
[C---:B-1----:R-:W-:Y:S08]  /*fa50*/  HMMA.16816.F32 R28, R152.reuse, R128, R28 ;  /* 0x00000080981c723c */ /* 0x042ff0000000181c */
[C---:B------:R-:W-:Y:S01]  /*fa60*/  HMMA.16816.F32 R32, R152.reuse, R130, R32 ;  /* 0x000000829820723c */ /* 0x040fe20000001820 */
[----:B------:R-:W1:Y:S07]  /*fa70*/  LDSM.16.M88.4 R128, [R181+-0x2000] ;  /* 0xffe00000b580783b */ /* 0x000e6e0000000200 */
[C---:B--2---:R-:W-:Y:S08]  /*fa80*/  HMMA.16816.F32 R36, R152.reuse, R132, R36 ;  /* 0x000000849824723c */ /* 0x044ff00000001824 */
[C---:B------:R-:W-:Y:S01]  /*fa90*/  HMMA.16816.F32 R40, R152.reuse, R134, R40 ;  /* 0x000000869828723c */ /* 0x040fe20000001828 */
[----:B------:R-:W2:Y:S07]  /*faa0*/  LDSM.16.M88.4 R132, [R181+-0x1800] ;  /* 0xffe80000b584783b */ /* 0x000eae0000000200 */
[C---:B------:R-:W-:Y:S08]  /*fab0*/  HMMA.16816.F32 R44, R152.reuse, R140, R44 ;  /* 0x0000008c982c723c */ /* 0x040ff0000000182c */
[----:B------:R-:W-:Y:S01]  /*fac0*/  HMMA.16816.F32 R48, R152, R142, R48 ;  /* 0x0000008e9830723c */ /* 0x000fe20000001830 */
[----:B------:R-:W4:Y:S07]  /*fad0*/  LDSM.16.M88.4 R140, [R181+-0x1000] ;  /* 0xfff00000b58c783b */ /* 0x000f2e0000000200 */
[C---:B------:R-:W-:Y:S08]  /*fae0*/  HMMA.16816.F32 R4, R156.reuse, R144, R4 ;  /* 0x000000909c04723c */ /* 0x040ff00000001804 */
[C---:B------:R-:W-:Y:S01]  /*faf0*/  HMMA.16816.F32 R8, R156.reuse, R146, R8 ;  /* 0x000000929c08723c */ /* 0x040fe20000001808 */
[----:B------:R-:W4:Y:S07]  /*fb00*/  LDSM.16.M88.4 R144, [R181+-0x800] ;  /* 0xfff80000b590783b */ /* 0x000f2e0000000200 */
[C---:B---3--:R-:W-:Y:S08]  /*fb10*/  HMMA.16816.F32 R12, R156.reuse, R136, R12 ;  /* 0x000000889c0c723c */ /* 0x048ff0000000180c */
[C---:B------:R-:W-:Y:S01]  /*fb20*/  HMMA.16816.F32 R16, R156.reuse, R138, R16 ;  /* 0x0000008a9c10723c */ /* 0x040fe20000001810 */
[----:B------:R-:W3:Y:S07]  /*fb30*/  LDSM.16.M88.4 R136, [R180+0x3000] ;  /* 0x00300000b488783b */ /* 0x000eee0000000200 */
[C---:B-1----:R-:W-:Y:S08]  /*fb40*/  HMMA.16816.F32 R20, R156.reuse, R128, R20 ;  /* 0x000000809c14723c */ /* 0x042ff00000001814 */
[C---:B------:R-:W-:Y:S01]  /*fb50*/  HMMA.16816.F32 R24, R156.reuse, R130, R24 ;  /* 0x000000829c18723c */ /* 0x040fe20000001818 */
[----:B------:R-:W1:Y:S07]  /*fb60*/  LDSM.16.M88.4 R128, [R180+0x3800] ;  /* 0x00380000b480783b */ /* 0x000e6e0000000200 */
[C---:B--2---:R-:W-:Y:S08]  /*fb70*/  HMMA.16816.F32 R28, R156.reuse, R132, R28 ;  /* 0x000000849c1c723c */ /* 0x044ff0000000181c */
[C---:B------:R-:W-:Y:S01]  /*fb80*/  HMMA.16816.F32 R32, R156.reuse, R134, R32 ;  /* 0x000000869c20723c */ /* 0x040fe20000001820 */
[----:B------:R-:W2:Y:S07]  /*fb90*/  LDSM.16.M88.4 R132, [R180+0x4000] ;  /* 0x00400000b484783b */ /* 0x000eae0000000200 */
[C---:B----4-:R-:W-:Y:S08]  /*fba0*/  HMMA.16816.F32 R36, R156.reuse, R140, R36 ;  /* 0x0000008c9c24723c */ /* 0x050ff00000001824 */
[C---:B------:R-:W-:Y:S01]  /*fbb0*/  HMMA.16816.F32 R40, R156.reuse, R142, R40 ;  /* 0x0000008e9c28723c */ /* 0x040fe20000001828 */
[----:B------:R-:W4:Y:S07]  /*fbc0*/  LDSM.16.M88.4 R140, [R180+0x4800] ;  /* 0x00480000b48c783b */ /* 0x000f2e0000000200 */
[C---:B------:R-:W-:Y:S08]  /*fbd0*/  HMMA.16816.F32 R44, R156.reuse, R144, R44 ;  /* 0x000000909c2c723c */ /* 0x040ff0000000182c */
[----:B------:R-:W-:Y:S01]  /*fbe0*/  HMMA.16816.F32 R48, R156, R146, R48 ;  /* 0x000000929c30723c */ /* 0x000fe20000001830 */
[----:B------:R-:W4:Y:S07]  /*fbf0*/  LDSM.16.M88.4 R144, [R180+0x5000] ;  /* 0x00500000b490783b */ /* 0x000f2e0000000200 */
[C---:B---3--:R-:W-:Y:S08]  /*fc00*/  HMMA.16816.F32 R4, R160.reuse, R136, R4 ;  /* 0x00000088a004723c */ /* 0x048ff00000001804 */
[C---:B------:R-:W-:Y:S01]  /*fc10*/  HMMA.16816.F32 R8, R160.reuse, R138, R8 ;  /* 0x0000008aa008723c */ /* 0x040fe20000001808 */
[----:B------:R-:W3:Y:S07]  /*fc20*/  LDSM.16.M88.4 R136, [R180+0x5800] ;  /* 0x00580000b488783b */ /* 0x000eee0000000200 */
[C---:B-1----:R-:W-:Y:S08]  /*fc30*/  HMMA.16816.F32 R12, R160.reuse, R128, R12 ;  /* 0x00000080a00c723c */ /* 0x042ff0000000180c */
[C---:B------:R-:W-:Y:S01]  /*fc40*/  HMMA.16816.F32 R16, R160.reuse, R130, R16 ;  /* 0x00000082a010723c */ /* 0x040fe20000001810 */
[----:B------:R-:W1:Y:S07]  /*fc50*/  LDSM.16.M88.4 R128, [R68] ;  /* 0x000000004480783b */ /* 0x000e6e0000000200 */
[C---:B--2---:R-:W-:Y:S08]  /*fc60*/  HMMA.16816.F32 R20, R160.reuse, R132, R20 ;  /* 0x00000084a014723c */ /* 0x044ff00000001814 */
[C---:B------:R-:W-:Y:S01]  /*fc70*/  HMMA.16816.F32 R24, R160.reuse, R134, R24 ;  /* 0x00000086a018723c */ /* 0x040fe20000001818 */
[----:B------:R-:W2:Y:S07]  /*fc80*/  LDSM.16.M88.4 R132, [R176] ;  /* 0x00000000b084783b */ /* 0x000eae0000000200 */
[C---:B----4-:R-:W-:Y:S08]  /*fc90*/  HMMA.16816.F32 R28, R160.reuse, R140, R28 ;  /* 0x0000008ca01c723c */ /* 0x050ff0000000181c */
[C---:B------:R-:W-:Y:S01]  /*fca0*/  HMMA.16816.F32 R32, R160.reuse, R142, R32 ;  /* 0x0000008ea020723c */ /* 0x040fe20000001820 */
[----:B------:R-:W4:Y:S07]  /*fcb0*/  LDSM.16.M88.4 R140, [R177] ;  /* 0x00000000b18c783b */ /* 0x000f2e0000000200 */
[C---:B------:R-:W-:Y:S08]  /*fcc0*/  HMMA.16816.F32 R36, R160.reuse, R144, R36 ;  /* 0x00000090a024723c */ /* 0x040ff00000001824 */
[C---:B------:R-:W-:Y:S01]  /*fcd0*/  HMMA.16816.F32 R40, R160.reuse, R146, R40 ;  /* 0x00000092a028723c */ /* 0x040fe20000001828 */
[----:B------:R-:W2:Y:S07]  /*fce0*/  LDSM.16.M88.4 R144, [R178] ;  /* 0x00000000b290783b */ /* 0x000eae0000000200 */
[C---:B---3--:R-:W-:Y:S01]  /*fcf0*/  HMMA.16816.F32 R44, R160.reuse, R136, R44 ;  /* 0x00000088a02c723c */ /* 0x048fe2000000182c */
[----:B------:R-:W3:Y:S07]  /*fd00*/  LDSM.16.M88.4 R176, [R179] ;  /* 0x00000000b3b0783b */ /* 0x000eee0000000200 */
[----:B------:R-:W-:Y:S01]  /*fd10*/  HMMA.16816.F32 R48, R160, R138, R48 ;  /* 0x0000008aa030723c */ /* 0x000fe20000001830 */
[----:B------:R-:W3:Y:S07]  /*fd20*/  LDSM.16.M88.4 R136, [R182+0x3000] ;  /* 0x00300000b688783b */ /* 0x000eee0000000200 */
        /* <DEDUP_REMOVED lines=13> */
[C---:B------:R-:W-:Y:S01]  /*fe00*/  HMMA.16816.F32 R40, R164.reuse, R146, R40 ;  /* 0x00000092a428723c */ /* 0x040fe20000001828 */
[----:B------:R-:W2:Y:S07]  /*fe10*/  LDSM.16.M88.4 R144, [R182+0x5000] ;  /* 0x00500000b690783b */ /* 0x000eae0000000200 */
[C---:B---3--:R-:W-:Y:S08]  /*fe20*/  HMMA.16816.F32 R44, R164.reuse, R176, R44 ;  /* 0x000000b0a42c723c */ /* 0x048ff0000000182c */
[----:B------:R-:W-:Y:S01]  /*fe30*/  HMMA.16816.F32 R48, R164, R178, R48 ;  /* 0x000000b2a430723c */ /* 0x000fe20000001830 */
[----:B------:R-:W3:Y:S07]  /*fe40*/  LDSM.16.M88.4 R176, [R181] ;  /* 0x00000000b5b0783b */ /* 0x000eee0000000200 */
[C---:B------:R-:W-:Y:S08]  /*fe50*/  HMMA.16816.F32 R4, R168.reuse, R136, R4 ;  /* 0x00000088a804723c */ /* 0x040ff00000001804 */
[C---:B------:R-:W-:Y:S08]  /*fe60*/  HMMA.16816.F32 R8, R168.reuse, R138, R8 ;  /* 0x0000008aa808723c */ /* 0x040ff00000001808 */
[C---:B-1----:R-:W-:Y:S08]  /*fe70*/  HMMA.16816.F32 R12, R168.reuse, R128, R12 ;  /* 0x00000080a80c723c */ /* 0x042ff0000000180c */
[C---:B------:R-:W-:Y:S01]  /*fe80*/  HMMA.16816.F32 R16, R168.reuse, R130, R16 ;  /* 0x00000082a810723c */ /* 0x040fe20000001810 */
[----:B------:R-:W1:Y:S07]  /*fe90*/  LDSM.16.M88.4 R128, [R181+0x800] ;  /* 0x00080000b580783b */ /* 0x000e6e0000000200 */
[C---:B--2---:R-:W-:Y:S08]  /*fea0*/  HMMA.16816.F32 R20, R168.reuse, R132, R20 ;  /* 0x00000084a814723c */ /* 0x044ff00000001814 */
[C---:B------:R-:W-:Y:S08]  /*feb0*/  HMMA.16816.F32 R24, R168.reuse, R134, R24 ;  /* 0x00000086a818723c */ /* 0x040ff00000001818 */
[C---:B----4-:R-:W-:Y:S08]  /*fec0*/  HMMA.16816.F32 R28, R168.reuse, R140, R28 ;  /* 0x0000008ca81c723c */ /* 0x050ff0000000181c */
[C---:B------:R-:W-:Y:S08]  /*fed0*/  HMMA.16816.F32 R32, R168.reuse, R142, R32 ;  /* 0x0000008ea820723c */ /* 0x040ff00000001820 */
[C---:B------:R-:W-:Y:S08]  /*fee0*/  HMMA.16816.F32 R36, R168.reuse, R144, R36 ;  /* 0x00000090a824723c */ /* 0x040ff00000001824 */
[C---:B------:R-:W-:Y:S08]  /*fef0*/  HMMA.16816.F32 R40, R168.reuse, R146, R40 ;  /* 0x00000092a828723c */ /* 0x040ff00000001828 */
[C---:B------:R-:W-:Y:S08]  /*ff00*/  HMMA.16816.F32 R44, R168.reuse, R148, R44 ;  /* 0x00000094a82c723c */ /* 0x040ff0000000182c */
[----:B------:R-:W-:Y:S08]  /*ff10*/  HMMA.16816.F32 R48, R168, R150, R48 ;  /* 0x00000096a830723c */ /* 0x000ff00000001830 */
[C---:B---3--:R-:W-:Y:S08]  /*ff20*/  HMMA.16816.F32 R4, R172.reuse, R176, R4 ;  /* 0x000000b0ac04723c */ /* 0x048ff00000001804 */
[C---:B------:R-:W-:Y:S08]  /*ff30*/  HMMA.16816.F32 R8, R172.reuse, R178, R8 ;  /* 0x000000b2ac08723c */ /* 0x040ff00000001808 */
[C---:B-1----:R-:W-:Y:S08]  /*ff40*/  HMMA.16816.F32 R12, R172.reuse, R128, R12 ;  /* 0x00000080ac0c723c */ /* 0x042ff0000000180c */
[----:B------:R-:W-:Y:S01]  /*ff50*/  FMUL.FTZ R0, R4, c[0x0][0x320] ;  /* 0x0000c80004007a20 */ /* 0x000fe20000410000 */
[C---:B------:R-:W-:Y:S03]  /*ff60*/  HMMA.16816.F32 R16, R172.reuse, R130, R16 ;  /* 0x00000082ac10723c */ /* 0x040fe60000001810 */
[----:B------:R1:W2:Y:S04]  /*ff70*/  MUFU.TANH R144, R0 ;  /* 0x0000000000907308 */ /* 0x0002a80000002400 */
[----:B-----5:R-:W-:Y:S06]  /*ff80*/  FMUL.FTZ R2, R11, c[0x0][0x320] ;  /* 0x0000c8000b027a20 */ /* 0x020fec0000410000 */
        /* <DEDUP_REMOVED lines=35> */
[----:B-----5:R-:W-:Y:S04]  /*101c0*/  FMUL.FTZ R0, R14, c[0x0][0x320] ;  /* 0x0000c8000e007a20 */ /* 0x020fe80000410000 */
        /* <DEDUP_REMOVED lines=111> */
.L_x_858:
[----:B------:R-:W-:-:S05]  /*108c0*/  BRA.DIV ~URZ, `(.L_x_756) ;  /* 0x000093e27f007947 */ /* 0x000fca000b800000 */
[----:B------:R-:W3:Y:S01]  /*108d0*/  SHFL.IDX PT, R2, R4, RZ, 0x181f ;  /* 0x00181fff04027589 */ /* 0x000ee200000e0000 */
[C---:B------:R-:W-:Y:S02]  /*108e0*/  IADD3 R3, -R193.reuse, 0x10, RZ ;  /* 0x00000010c1037810 */ /* 0x040fe40007ffe1ff */
[----:B------:R-:W-:Y:S02]  /*108f0*/  ISETP.NE.U32.AND P2, PT, R193, RZ, PT ;  /* 0x000000ffc100720c */ /* 0x000fe40003f45070 */
[----:B------:R-:W-:Y:S04]  /*10900*/  LOP3.LUT R10, R3, 0xf, RZ, 0xc0, !PT ;  /* 0x0000000f030a7812 */ /* 0x000fe800078ec0ff */
[----:B---3--:R-:W-:Y:S04]  /*10910*/  IADD3 R8, P1, P0, R10, R2, R12 ;  /* 0x000000020a087210 */ /* 0x008fe8000783e00c */
[--C-:B--2---:R-:W-:Y:S02]  /*10920*/  IADD3.X R9, RZ, R7, R5.reuse, P1, P0 ;  /* 0x00000007ff097210 */ /* 0x104fe40000fe0405 */
[----:B------:R-:W-:Y:S03]  /*10930*/  IADD3 R2, P0, R2, R13, RZ ;  /* 0x0000000d02027210 */ /* 0x000fe60007f1e0ff */
[----:B------:R-:W-:Y:S01]  /*10940*/  @!PT LDS RZ, [RZ] ;  /* 0x00000000fffff984 */ /* 0x000fe20000000800 */
[----:B------:R-:W-:Y:S01]  /*10950*/  @!PT LDS RZ, [RZ] ;  /* 0x00000000fffff984 */ /* 0x000fe20000000800 */
[----:B------:R2:W-:Y:S02]  /*10960*/  LDGSTS.E.BYPASS.LTC128B.128.ZFILL [R195+0x8100], [R8.64], P2 ;  /* 0x0810000008c37fae */ /* 0x0005e40009141d46 */
[----:B------:R-:W-:Y:S02]  /*10970*/  IMAD.X R3, R7, 0x1, R6, P0 ;  /* 0x0000000107037824 */ /* 0x000fe400000e0606 */
[----:B------:R-:W3:Y:S04]  /*10980*/  SHFL.IDX PT, R7, R4, 0x1, 0x181f ;  /* 0x00381f0004077f89 */ /* 0x000ee800000e0000 */
[----:B------:R3:W-:Y:S04]  /*10990*/  LDGSTS.E.BYPASS.LTC128B.128 [R195+0xb100], [R2.64], !P3 ;  /* 0x0b10000002c37fae */ /* 0x0007e8000d901d46 */
[----:B--2---:R-:W2:Y:S04]  /*109a0*/  SHFL.IDX PT, R9, R0, 0x1, 0x181f ;  /* 0x00381f0000097f89 */ /* 0x004ea800000e0000 */
[----:B-1----:R-:W1:Y:S01]  /*109b0*/  SHFL.IDX PT, R0, R0, 0x2, 0x181f ;  /* 0x00581f0000007f89 */ /* 0x002e6200000e0000 */
[----:B---3--:R-:W-:Y:S04]  /*109c0*/  IADD3 R2, P1, P0, R10, R7, R12 ;  /* 0x000000070a027210 */ /* 0x008fe8000783e00c */
[----:B--2---:R-:W-:Y:S02]  /*109d0*/  IADD3.X R3, RZ, R9, R5, P1, P0 ;  /* 0x00000009ff037210 */ /* 0x004fe40000fe0405 */
[----:B------:R-:W-:Y:S03]  /*109e0*/  IADD3 R8, P0, R7, R13, RZ ;  /* 0x0000000d07087210 */ /* 0x000fe60007f1e0ff */
[----:B------:R2:W-:Y:S02]  /*109f0*/  LDGSTS.E.BYPASS.LTC128B.128.ZFILL [R195+0x9100], [R2.64], P2 ;  /* 0x0910000002c37fae */ /* 0x0005e40009141d46 */
[----:B------:R-:W-:Y:S05]  /*10a00*/  IMAD.X R9, R9, 0x1, R6, P0 ;  /* 0x0000000109097824 */ /* 0x000fea00000e0606 */
[----:B------:R3:W-:Y:S04]  /*10a10*/  LDGSTS.E.BYPASS.LTC128B.128 [R195+0xc100], [R8.64], !P3 ;  /* 0x0c10000008c37fae */ /* 0x0007e8000d901d46 */
[----:B--2---:R3:W2:Y:S02]  /*10a20*/  SHFL.IDX PT, R2, R4, 0x2, 0x181f ;  /* 0x00581f0004027f89 */ /* 0x0046a400000e0000 */
.L_x_859:
[----:B-1----:R-:W-:Y:S04]  /*10a30*/  IADD3 R3, -R193, 0x10, RZ ;  /* 0x00000010c1037810 */ /* 0x002fe80007ffe1ff */
[----:B------:R-:W-:Y:S04]  /*10a40*/  LOP3.LUT R3, R3, 0xf, RZ, 0xc0, !PT ;  /* 0x0000000f03037812 */ /* 0x000fe800078ec0ff */
[----:B--23--:R-:W-:Y:S04]  /*10a50*/  IADD3 R4, P1, P0, R3, R2, R12 ;  /* 0x0000000203047210 */ /* 0x00cfe8000783e00c */
[----:B------:R-:W-:Y:S02]  /*10a60*/  IADD3.X R5, RZ, R0, R5, P1, P0 ;  /* 0x00000000ff057210 */ /* 0x000fe40000fe0405 */
[----:B------:R-:W-:Y:S02]  /*10a70*/  ISETP.NE.U32.AND P0, PT, R193, RZ, PT ;  /* 0x000000ffc100720c */ /* 0x000fe40003f05070 */
[----:B------:R-:W-:Y:S05]  /*10a80*/  IADD3 R2, P1, R2, R13, RZ ;  /* 0x0000000d02027210 */ /* 0x000fea0007f3e0ff */
[----:B------:R-:W-:Y:S06]  /*10a90*/  IMAD.X R3, R0, 0x1, R6, P1 ;  /* 0x0000000100037824 */ /* 0x000fec00008e0606 */
[----:B------:R-:W-:Y:S01]  /*10aa0*/  @!PT LDS RZ, [RZ] ;  /* 0x00000000fffff984 */ /* 0x000fe20000000800 */
[----:B------:R-:W-:Y:S01]  /*10ab0*/  @!PT LDS RZ, [RZ] ;  /* 0x00000000fffff984 */ /* 0x000fe20000000800 */
[----:B------:R-:W-:Y:S01]  /*10ac0*/  @!PT LDS RZ, [RZ] ;  /* 0x00000000fffff984 */ /* 0x000fe20000000800 */
[----:B------:R1:W-:Y:S04]  /*10ad0*/  LDGSTS.E.BYPASS.LTC128B.128.ZFILL [R195+0xa100], [R4.64], P0 ;  /* 0x0a10000004c37fae */ /* 0x0003e80008141d46 */
[----:B------:R1:W-:Y:S02]  /*10ae0*/  LDGSTS.E.BYPASS.LTC128B.128 [R195+0xd100], [R2.64], !P3 ;  /* 0x0d10000002c37fae */ /* 0x0003e4000d901d46 */
.L_x_754:
[----:B--234-:R-:W-:Y:S05]  /*10af0*/  BSYNC B0 ;  /* 0x0000000000007941 */ /* 0x01cfea0003800000 */
.L_x_753:
        /* <DEDUP_REMOVED lines=13> */
.L_x_860:
        /* <DEDUP_REMOVED lines=19> */
.L_x_760:
[----:B------:R-:W-:Y:S04]  /*10d00*/  MOV R8, c[0x0][0x32c] ;  /* 0x0000cb0000087a02 */ /* 0x000fe80000000f00 */
[----:B------:R-:W-:Y:S11]  /*10d10*/  ISETP.NE.AND P0, PT, R8, 0x1, PT ;  /* 0x000000010800780c */ /* 0x000ff60003f05270 */
[----:B------:R-:W-:Y:S02]  /*10d20*/  @!UPT UIADD3 URZ, URZ, URZ, URZ ;  /* 0x0000003f3f3ff290 */ /* 0x000fe4000fffe03f */
[----:B------:R-:W-:Y:S05]  /*10d30*/  @P0 IMAD.HI.U32 R8, R4, c[0x0][0x330], RZ ;  /* 0x0000cc0004080a27 */ /* 0x000fea00078e00ff */
[----:B------:R-:W-:Y:S02]  /*10d40*/  @P0 SHF.R.U32.HI R4, RZ, c[0x0][0x334], R8 ;  /* 0x0000cd00ff040a19 */ /* 0x000fe40000011608 */
.L_x_761:
[----:B------:R-:W-:Y:S05]  /*10d50*/  BSYNC B0 ;  /* 0x0000000000007941 */ /* 0x000fea0003800000 */
.L_x_759:
[----:B------:R-:W-:Y:S04]  /*10d60*/  IMAD.IADD R8, R0, 0x1, -R233 ;  /* 0x0000000100087824 */ /* 0x000fe800078e0ae9 */
[----:B------:R-:W-:Y:S05]  /*10d70*/  IMAD R4, R4, c[0x0][0x32c], R8 ;  /* 0x0000cb0004047a24 */ /* 0x000fea00078e0208 */
[----:B------:R-:W-:Y:S02]  /*10d80*/  IADD3 R8, R4, c[0x0][0x32c], RZ ;  /* 0x0000cb0004087a10 */ /* 0x000fe40007ffe0ff */
[----:B------:R-:W-:Y:S02]  /*10d90*/  IMNMX R2, R2, R4, !PT ;  /* 0x0000000402027217 */ /* 0x000fe40007800200 */
[----:B------:R-:W-:Y:S02]  /*10da0*/  IMNMX R3, R3, R8, PT ;  /* 0x0000000803037217 */ /* 0x000fe40003800200 */
.L_x_758:
        /* <DEDUP_REMOVED lines=15> */
[C---:B------:R-:W-:Y:S02]  /*10ea0*/  ISETP.LT.OR P0, PT, R3.reuse, 0x2, P0 ;  /* 0x000000020300780c */ /* 0x040fe40000701670 */
        /* <DEDUP_REMOVED lines=88> */
[C---:B------:R-:W-:Y:S04]  /*11430*/  ISETP.LT.OR P0, PT, R3.reuse, 0x41, P0 ;  /* 0x000000410300780c */ /* 0x040fe80000701670 */
        /* <DEDUP_REMOVED lines=30> */
.L_x_861:
        /* <DEDUP_REMOVED lines=19> */
.L_x_765:
[----:B-12---:R-:W-:Y:S04]  /*11750*/  MOV R5, c[0x0][0x32c] ;  /* 0x0000cb0000057a02 */ /* 0x006fe80000000f00 */
[----:B------:R-:W-:Y:S11]  /*11760*/  ISETP.NE.AND P0, PT, R5, 0x1, PT ;  /* 0x000000010500780c */ /* 0x000ff60003f05270 */
[----:B------:R-:W-:Y:S02]  /*11770*/  @!UPT UIADD3 URZ, URZ, URZ, URZ ;  /* 0x0000003f3f3ff290 */ /* 0x000fe4000fffe03f */
[----:B------:R-:W-:Y:S05]  /*11780*/  @P0 IMAD.HI.U32 R5, R4, c[0x0][0x330], RZ ;  /* 0x0000cc0004050a27 */ /* 0x000fea00078e00ff */
[----:B------:R-:W-:Y:S02]  /*11790*/  @P0 SHF.R.U32.HI R4, RZ, c[0x0][0x334], R5 ;  /* 0x0000cd00ff040a19 */ /* 0x000fe40000011605 */
.L_x_766:
[----:B------:R-:W-:Y:S05]  /*117a0*/  BSYNC B0 ;  /* 0x0000000000007941 */ /* 0x000fea0003800000 */
.L_x_764:
[----:B------:R-:W-:Y:S04]  /*117b0*/  IMAD.IADD R0, R0, 0x1, -R233 ;  /* 0x0000000100007824 */ /* 0x000fe800078e0ae9 */
[----:B------:R-:W-:Y:S05]  /*117c0*/  IMAD R0, R4, c[0x0][0x32c], R0 ;  /* 0x0000cb0004007a24 */ /* 0x000fea00078e0200 */
[----:B------:R-:W-:Y:S02]  /*117d0*/  IADD3 R4, R0, c[0x0][0x32c], RZ ;  /* 0x0000cb0000047a10 */ /* 0x000fe40007ffe0ff */
[----:B------:R-:W-:Y:S02]  /*117e0*/  IMNMX R2, R2, R0, !PT ;  /* 0x0000000002027217 */ /* 0x000fe40007800200 */
[----:B------:R-:W-:Y:S02]  /*117f0*/  IMNMX R3, R3, R4, PT ;  /* 0x0000000403037217 */ /* 0x000fe40003800200 */
.L_x_763:
        /* <DEDUP_REMOVED lines=58> */
[C---:B------:R-:W-:Y:S02]  /*11ba0*/  ISETP.GT.AND P0, PT, R2.reuse, 0x20, !P0 ;  /* 0x000000200200780c */ /* 0x040fe40004704270 */
        /* <DEDUP_REMOVED lines=32> */
[C---:B------:R-:W-:Y:S04]  /*11db0*/  ISETP.LT.OR P0, PT, R3.reuse, 0x32, P0 ;  /* 0x000000320300780c */ /* 0x040fe80000701670 */
        /* <DEDUP_REMOVED lines=13> */
[C---:B------:R-:W-:Y:S04]  /*11e90*/  ISETP.GT.AND P0, PT, R2.reuse, 0x40, !P0 ;  /* 0x000000400200780c */ /* 0x040fe80004704270 */
[----:B------:R-:W-:Y:S04]  /*11ea0*/  ISETP.LT.OR P0, PT, R3, 0x41, P0 ;  /* 0x000000410300780c */ /* 0x000fe80000701670 */
[----:B------:R-:W-:Y:S02]  /*11eb0*/  FSEL R213, R27, -INF , !P0 ;  /* 0xff8000001bd57808 */ /* 0x000fe40004000000 */
[----:B------:R-:W-:Y:S02]  /*11ec0*/  ISETP.GT.AND P0, PT, R2, 0x41, !P6 ;  /* 0x000000410200780c */ /* 0x000fe40007704270 */
[----:B------:R-:W-:Y:S02]  /*11ed0*/  FMNMX.FTZ R4, R213, R4, !PT ;  /* 0x00000004d5047209 */ /* 0x000fe40007810000 */
[----:B------:R-:W-:Y:S02]  /*11ee0*/  ISETP.LT.OR P0, PT, R3, 0x42, P0 ;  /* 0x000000420300780c */ /* 0x000fe40000701670 */
[----:B------:R-:W-:Y:S02]  /*11ef0*/  LOP3.LUT P6, RZ, R192, 0x20000, RZ, 0xc0, !PT ;  /* 0x00020000c0ff7812 */ /* 0x000fe400078cc0ff */
[----:B------:R-:W-:Y:S02]  /*11f00*/  FSEL R214, R25, -INF , !P0 ;  /* 0xff80000019d67808 */ /* 0x000fe40004000000 */
[----:B------:R-:W-:Y:S02]  /*11f10*/  ISETP.GT.AND P0, PT, R2, 0x48, !P5 ;  /* 0x000000480200780c */ /* 0x000fe40006f04270 */
[----:B------:R-:W-:Y:S02]  /*11f20*/  FMNMX.FTZ R4, R214, R4, !PT ;  /* 0x00000004d6047209 */ /* 0x000fe40007810000 */
[----:B------:R-:W-:Y:S04]  /*11f30*/  ISETP.LT.OR P0, PT, R3, 0x49, P0 ;  /* 0x000000490300780c */ /* 0x000fe80000701670 */
[----:B------:R-:W-:Y:S02]  /*11f40*/  FSEL R215, R22, -INF , !P0 ;  /* 0xff80000016d77808 */ /* 0x000fe40004000000 */
[C---:B------:R-:W-:Y:S02]  /*11f50*/  ISETP.GT.AND P0, PT, R2.reuse, 0x49, !P4 ;  /* 0x000000490200780c */ /* 0x040fe40006704270 */
[----:B------:R-:W-:Y:S02]  /*11f60*/  FMNMX.FTZ R4, R215, R4, !PT ;  /* 0x00000004d7047209 */ /* 0x000fe40007810000 */
[----:B------:R-:W-:Y:S04]  /*11f70*/  ISETP.LT.OR P0, PT, R3, 0x4a, P0 ;  /* 0x0000004a0300780c */ /* 0x000fe80000701670 */
[----:B------:R-:W-:Y:S02]  /*11f80*/  FSEL R216, R21, -INF , !P0 ;  /* 0xff80000015d87808 */ /* 0x000fe40004000000 */
[C---:B------:R-:W-:Y:S02]  /*11f90*/  ISETP.GT.AND P0, PT, R2.reuse, 0x50, !P3 ;  /* 0x000000500200780c */ /* 0x040fe40005f04270 */
[----:B------:R-:W-:Y:S02]  /*11fa0*/  ISETP.GT.AND P3, PT, R2, 0x59, !P6 ;  /* 0x000000590200780c */ /* 0x000fe40007764270 */
[C---:B------:R-:W-:Y:S04]  /*11fb0*/  ISETP.LT.OR P0, PT, R3.reuse, 0x51, P0 ;  /* 0x000000510300780c */ /* 0x040fe80000701670 */
[----:B------:R-:W-:Y:S02]  /*11fc0*/  FSEL R217, R20, -INF , !P0 ;  /* 0xff80000014d97808 */ /* 0x000fe40004000000 */
[----:B------:R-:W-:Y:S02]  /*11fd0*/  ISETP.GT.AND P0, PT, R2, 0x58, !P2 ;  /* 0x000000580200780c */ /* 0x000fe40005704270 */
[C---:B------:R-:W-:Y:S02]  /*11fe0*/  ISETP.LT.OR P2, PT, R3.reuse, 0x52, P1 ;  /* 0x000000520300780c */ /* 0x040fe40000f41670 */
        /* <DEDUP_REMOVED lines=13> */
.L_x_862:
[----:B-12-4-:R-:W-:Y:S01]  /*120c0*/  FMNMX.FTZ R5, R4, R0, !PT ;  /* 0x0000000004057209 */ /* 0x016fe20007810000 */
[----:B------:R-:W-:-:S05]  /*120d0*/  BRA.DIV ~URZ, `(.L_x_768) ;  /* 0x000080427f007947 */ /* 0x000fca000b800000 */
[----:B------:R-:W-:Y:S04]  /*120e0*/  SHFL.BFLY PT, R0, R6, 0x2, 0x1f ;  /* 0x0c401f0006007f89 */ /* 0x000fe800000e0000 */
[----:B------:R-:W1:Y:S02]  /*120f0*/  SHFL.BFLY PT, R2, R5, 0x1, 0x1f ;  /* 0x0c201f0005027f89 */ /* 0x000e6400000e0000 */
[----:B-1----:R-:W-:Y:S02]  /*12100*/  FMNMX.FTZ R68, R5, R2, !PT ;  /* 0x0000000205447209 */ /* 0x002fe40007810000 */
[----:B---3--:R-:W-:Y:S05]  /*12110*/  FMNMX.FTZ R4, R6, R0, !PT ;  /* 0x0000000006047209 */ /* 0x008fea0007810000 */
[----:B------:R1:W2:Y:S02]  /*12120*/  SHFL.BFLY PT, R0, R4, 0x1, 0x1f ;  /* 0x0c201f0004007f89 */ /* 0x0002a400000e0000 */
.L_x_863:
        /* <DEDUP_REMOVED lines=9> */
[----:B------:R1:W-:Y:S10]  /*121c0*/  MUFU.EX2 R6, R2 ;  /* 0x0000000200067308 */ /* 0x0003f40000000800 */
[----:B------:R-:W-:Y:S01]  /*121d0*/  MUFU.EX2 R225, R5 ;  /* 0x0000000500e17308 */ /* 0x000fe20000000800 */
[--C-:B-1----:R-:W-:Y:S09]  /*121e0*/  FFMA.FTZ R2, R12, c[0x0][0x2d0], -R136.reuse ;  /* 0x0000b4000c027a23 */ /* 0x102ff20000010888 */
[----:B------:R1:W3:Y:S02]  /*121f0*/  MUFU.EX2 R220, R2 ;  /* 0x0000000200dc7308 */ /* 0x0002e40000000800 */
[----:B-1----:R-:W-:Y:S01]  /*12200*/  FFMA.FTZ R2, R13, c[0x0][0x2d0], -R136 ;  /* 0x0000b4000d027a23 */ /* 0x002fe20000010888 */
[----:B---3--:R-:W-:Y:S07]  /*12210*/  F2FP.PACK_AB R128, R220, R6 ;  /* 0x00000006dc80723e */ /* 0x008fee00000000ff */
[----:B------:R1:W3:Y:S02]  /*12220*/  MUFU.EX2 R224, R2 ;  /* 0x0000000200e07308 */ /* 0x0002e40000000800 */
[----:B-1----:R-:W-:Y:S02]  /*12230*/  FSEL R2, R68, RZ, P0 ;  /* 0x000000ff44027208 */ /* 0x002fe40000000000 */
[----:B------:R-:W-:Y:S02]  /*12240*/  FSETP.NEU.FTZ.AND P0, PT, R3, -INF , PT ;  /* 0xff8000000300780b */ /* 0x000fe40003f1d000 */
[----:B---3--:R-:W-:Y:S01]  /*12250*/  F2FP.PACK_AB R130, R225, R224 ;  /* 0x000000e0e182723e */ /* 0x008fe200000000ff */
[----:B------:R-:W-:Y:S01]  /*12260*/  FADD.FTZ R0, -R2, R69 ;  /* 0x0000004502007221 */ /* 0x000fe20000010100 */
[----:B------:R-:W-:Y:S03]  /*12270*/  FSEL R69, R4, RZ, P0 ;  /* 0x000000ff04457208 */ /* 0x000fe60000000000 */
        /* <DEDUP_REMOVED lines=9> */
[C---:B------:R-:W-:Y:S02]  /*12310*/  FMUL.FTZ R24, R2.reuse, R96 ;  /* 0x0000006002187220 */ /* 0x040fe40000410000 */
[--C-:B----4-:R-:W-:Y:S02]  /*12320*/  FFMA.FTZ R4, R11, c[0x0][0x2d0], -R69.reuse ;  /* 0x0000b4000b047a23 */ /* 0x110fe40000010845 */
[C---:B------:R-:W-:Y:S02]  /*12330*/  FMUL.FTZ R25, R2.reuse, R97 ;  /* 0x0000006102197220 */ /* 0x040fe40000410000 */
[----:B------:R4:W-:Y:S01]  /*12340*/  MUFU.EX2 R226, R4 ;  /* 0x0000000400e27308 */ /* 0x0009e20000000800 */
[C---:B------:R-:W-:Y:S02]  /*12350*/  FMUL.FTZ R32, R2.reuse, R88 ;  /* 0x0000005802207220 */ /* 0x040fe40000410000 */
[C---:B------:R-:W-:Y:S02]  /*12360*/  FMUL.FTZ R33, R2.reuse, R89 ;  /* 0x0000005902217220 */ /* 0x040fe40000410000 */
[C---:B------:R-:W-:Y:S02]  /*12370*/  FMUL.FTZ R40, R2.reuse, R80 ;  /* 0x0000005002287220 */ /* 0x040fe40000410000 */
[C---:B------:R-:W-:Y:S02]  /*12380*/  FMUL.FTZ R41, R2.reuse, R81 ;  /* 0x0000005102297220 */ /* 0x040fe40000410000 */
[C---:B------:R-:W-:Y:S02]  /*12390*/  FMUL.FTZ R44, R2.reuse, R76 ;  /* 0x0000004c022c7220 */ /* 0x040fe40000410000 */
[----:B------:R-:W-:Y:S02]  /*123a0*/  FMUL.FTZ R45, R2, R77 ;  /* 0x0000004d022d7220 */ /* 0x000fe40000410000 */
[----:B-1----:R-:W-:Y:S01]  /*123b0*/  FFMA.FTZ R0, R9, c[0x0][0x2d0], -R69 ;  /* 0x0000b40009007a23 */ /* 0x002fe20000010845 */
[----:B---3--:R-:W-:Y:S01]  /*123c0*/  F2FP.PACK_AB R129, R222, R218 ;  /* 0x000000dade81723e */ /* 0x008fe200000000ff */
[C---:B------:R-:W-:Y:S02]  /*123d0*/  FMUL.FTZ R9, R2.reuse, R113 ;  /* 0x0000007102097220 */ /* 0x040fe40000410000 */
[----:B------:R1:W3:Y:S01]  /*123e0*/  MUFU.EX2 R223, R0 ;  /* 0x0000000000df7308 */ /* 0x0002e20000000800 */
[C---:B------:R-:W-:Y:S02]  /*123f0*/  FMUL.FTZ R48, R2.reuse, R72 ;  /* 0x0000004802307220 */ /* 0x040fe40000410000 */
[C---:B------:R-:W-:Y:S02]  /*12400*/  FMUL.FTZ R49, R2.reuse, R73 ;  /* 0x0000004902317220 */ /* 0x040fe40000410000 */
[C---:B------:R-:W-:Y:S02]  /*12410*/  FMUL.FTZ R5, R2.reuse, R117 ;  /* 0x0000007502057220 */ /* 0x040fe40000410000 */
[C---:B----4-:R-:W-:Y:S02]  /*12420*/  FMUL.FTZ R4, R2.reuse, R116 ;  /* 0x0000007402047220 */ /* 0x050fe40000410000 */
[C---:B------:R-:W-:Y:S02]  /*12430*/  FMUL.FTZ R12, R2.reuse, R108 ;  /* 0x0000006c020c7220 */ /* 0x040fe40000410000 */
[C---:B------:R-:W-:Y:S02]  /*12440*/  FMUL.FTZ R13, R2.reuse, R109 ;  /* 0x0000006d020d7220 */ /* 0x040fe40000410000 */
[C---:B------:R-:W-:Y:S02]  /*12450*/  FMUL.FTZ R29, R2.reuse, R93 ;  /* 0x0000005d021d7220 */ /* 0x040fe40000410000 */
[C---:B------:R-:W-:Y:S02]  /*12460*/  FMUL.FTZ R36, R2.reuse, R84 ;  /* 0x0000005402247220 */ /* 0x040fe40000410000 */
[C---:B------:R-:W-:Y:S02]  /*12470*/  FMUL.FTZ R52, R2.reuse, R52 ;  /* 0x0000003402347220 */ /* 0x040fe40000410000 */
[C---:B------:R-:W-:Y:S02]  /*12480*/  FMUL.FTZ R53, R2.reuse, R53 ;  /* 0x0000003502357220 */ /* 0x040fe40000410000 */
[C---:B------:R-:W-:Y:S02]  /*12490*/  FMUL.FTZ R56, R2.reuse, R56 ;  /* 0x0000003802387220 */ /* 0x040fe40000410000 */
[C---:B------:R-:W-:Y:S01]  /*124a0*/  FMUL.FTZ R57, R2.reuse, R57 ;  /* 0x0000003902397220 */ /* 0x040fe20000410000 */
[----:B-1----:R-:W-:Y:S01]  /*124b0*/  FSEL R0, R3, RZ, P0 ;  /* 0x000000ff03007208 */ /* 0x002fe20000000000 */
[----:B------:R-:W-:Y:S01]  /*124c0*/  FMUL.FTZ R20, R2, R100 ;  /* 0x0000006402147220 */ /* 0x000fe20000410000 */
[----:B---3--:R-:W-:Y:S01]  /*124d0*/  F2FP.PACK_AB R131, R226, R223 ;  /* 0x000000dfe283723e */ /* 0x008fe200000000ff */
[----:B------:R-:W-:Y:S01]  /*124e0*/  FMUL.FTZ R21, R2, R101 ;  /* 0x0000006502157220 */ /* 0x000fe20000410000 */
[----:B------:R-:W-:Y:S01]  /*124f0*/  ISETP.GT.AND P0, PT, R199, R230, PT ;  /* 0x000000e6c700720c */ /* 0x000fe20003f04270 */
[----:B------:R-:W-:Y:S02]  /*12500*/  FADD.FTZ R0, -R0, R70 ;  /* 0x0000004600007221 */ /* 0x000fe40000010100 */
[----:B------:R-:W-:Y:S02]  /*12510*/  FMUL.FTZ R28, R2, R92 ;  /* 0x0000005c021c7220 */ /* 0x000fe40000410000 */
[----:B------:R-:W-:Y:S02]  /*12520*/  FMUL.FTZ R0, R0, c[0x0][0x2d0] ;  /* 0x0000b40000007a20 */ /* 0x000fe40000410000 */
[C---:B------:R-:W-:Y:S02]  /*12530*/  FMUL.FTZ R37, R2.reuse, R85 ;  /* 0x0000005502257220 */ /* 0x040fe40000410000 */
[C---:B------:R-:W-:Y:S02]  /*12540*/  FFMA.FTZ R85, R2.reuse, R227, R6 ;  /* 0x000000e302557223 */ /* 0x040fe40000010006 */
[----:B------:R-:W1:Y:S01]  /*12550*/  MUFU.EX2 R0, R0 ;  /* 0x0000000000007308 */ /* 0x000e620000000800 */
[C---:B------:R-:W-:Y:S02]  /*12560*/  FMUL.FTZ R60, R2.reuse, R60 ;  /* 0x0000003c023c7220 */ /* 0x040fe40000410000 */
[C---:B------:R-:W-:Y:S02]  /*12570*/  FMUL.FTZ R61, R2.reuse, R61 ;  /* 0x0000003d023d7220 */ /* 0x040fe40000410000 */
[C---:B------:R-:W-:Y:S02]  /*12580*/  FMUL.FTZ R64, R2.reuse, R64 ;  /* 0x0000004002407220 */ /* 0x040fe40000410000 */
[----:B------:R-:W-:Y:S02]  /*12590*/  FMUL.FTZ R65, R2, R65 ;  /* 0x0000004102417220 */ /* 0x000fe40000410000 */
[--C-:B------:R-:W-:Y:S02]  /*125a0*/  FFMA.FTZ R2, R140, c[0x0][0x2d0], -R136.reuse ;  /* 0x0000b4008c027a23 */ /* 0x100fe40000010888 */
[--C-:B------:R-:W-:Y:S02]  /*125b0*/  FFMA.FTZ R84, R178, c[0x0][0x2d0], -R136.reuse ;  /* 0x0000b400b2547a23 */ /* 0x100fe40000010888 */
[----:B------:R3:W-:Y:S01]  /*125c0*/  MUFU.EX2 R92, R2 ;  /* 0x00000002005c7308 */ /* 0x0007e20000000800 */
[----:B------:R-:W-:Y:S02]  /*125d0*/  FADD.FTZ R85, R220, R85 ;  /* 0x00000055dc557221 */ /* 0x000fe40000010000 */
[--C-:B------:R-:W-:Y:S02]  /*125e0*/  FFMA.FTZ R93, R150, c[0x0][0x2d0], -R136.reuse ;  /* 0x0000b400965d7a23 */ /* 0x100fe40000010888 */
[--C-:B------:R-:W-:Y:S02]  /*125f0*/  FFMA.FTZ R70, R193, c[0x0][0x2d0], -R136.reuse ;  /* 0x0000b400c1467a23 */ /* 0x100fe40000010888 */
[--C-:B------:R-:W-:Y:S03]  /*12600*/  FFMA.FTZ R100, R148, c[0x0][0x2d0], -R136.reuse ;  /* 0x0000b40094647a23 */ /* 0x100fe60000010888 */
[----:B------:R-:W-:Y:S01]  /*12610*/  MUFU.EX2 R108, R84 ;  /* 0x00000054006c7308 */ /* 0x000fe20000000800 */
[C---:B-1----:R-:W-:Y:S02]  /*12620*/  FMUL.FTZ R10, R0.reuse, R114 ;  /* 0x00000072000a7220 */ /* 0x042fe40000410000 */
[C---:B------:R-:W-:Y:S02]  /*12630*/  FMUL.FTZ R11, R0.reuse, R115 ;  /* 0x00000073000b7220 */ /* 0x040fe40000410000 */
[----:B------:R-:W1:Y:S01]  /*12640*/  LDSM.16.MT88.4 R112, [R185] ;  /* 0x00000000b970783b */ /* 0x000e620000004200 */
[C---:B------:R-:W-:Y:S02]  /*12650*/  FMUL.FTZ R18, R0.reuse, R106 ;  /* 0x0000006a00127220 */ /* 0x040fe40000410000 */
[C---:B------:R-:W-:Y:S02]  /*12660*/  FMUL.FTZ R19, R0.reuse, R107 ;  /* 0x0000006b00137220 */ /* 0x040fe40000410000 */
[C---:B------:R-:W-:Y:S02]  /*12670*/  FMUL.FTZ R6, R0.reuse, R118 ;  /* 0x0000007600067220 */ /* 0x040fe40000410000 */
[C---:B------:R-:W-:Y:S01]  /*12680*/  FMUL.FTZ R7, R0.reuse, R119 ;  /* 0x0000007700077220 */ /* 0x040fe20000410000 */
[----:B------:R-:W4:Y:S01]  /*12690*/  LDSM.16.MT88.4 R104, [R184] ;  /* 0x00000000b868783b */ /* 0x000f220000004200 */
[C---:B------:R-:W-:Y:S02]  /*126a0*/  FMUL.FTZ R26, R0.reuse, R98 ;  /* 0x00000062001a7220 */ /* 0x040fe40000410000 */
[C---:B------:R-:W-:Y:S02]  /*126b0*/  FMUL.FTZ R27, R0.reuse, R99 ;  /* 0x00000063001b7220 */ /* 0x040fe40000410000 */
[C---:B------:R-:W-:Y:S01]  /*126c0*/  FMUL.FTZ R34, R0.reuse, R90 ;  /* 0x0000005a00227220 */ /* 0x040fe20000410000 */
[C---:B--2---:R-:W-:Y:S02]  /*126d0*/  HMMA.16816.F32 R4, R128.reuse, R132, R4 ;  /* 0x000000848004723c */ /* 0x044fe40000001804 */
[----:B------:R-:W2:Y:S03]  /*126e0*/  LDSM.16.MT88.4 R96, [R187] ;  /* 0x00000000bb60783b */ /* 0x000ea60000004200 */
[--C-:B---3--:R-:W-:Y:S02]  /*126f0*/  FFMA.FTZ R2, R141, c[0x0][0x2d0], -R136.reuse ;  /* 0x0000b4008d027a23 */ /* 0x108fe40000010888 */
[C---:B------:R-:W-:Y:S01]  /*12700*/  FMUL.FTZ R35, R0.reuse, R91 ;  /* 0x0000005b00237220 */ /* 0x040fe20000410000 */
[C---:B------:R-:W-:Y:S01]  /*12710*/  HMMA.16816.F32 R8, R128.reuse, R134, R8 ;  /* 0x000000868008723c */ /* 0x040fe20000001808 */
[----:B------:R3:W5:Y:S01]  /*12720*/  MUFU.EX2 R101, R2 ;  /* 0x0000000200657308 */ /* 0x0007620000000800 */
[----:B------:R-:W2:Y:S02]  /*12730*/  LDSM.16.MT88.4 R88, [R183+0x3000] ;  /* 0x00300000b758783b */ /* 0x000ea40000004200 */
[C---:B------:R-:W-:Y:S02]  /*12740*/  FMUL.FTZ R14, R0.reuse, R110 ;  /* 0x0000006e000e7220 */ /* 0x040fe40000410000 */
[C---:B------:R-:W-:Y:S02]  /*12750*/  FMUL.FTZ R15, R0.reuse, R111 ;  /* 0x0000006f000f7220 */ /* 0x040fe40000410000 */
[C---:B------:R-:W-:Y:S03]  /*12760*/  FMUL.FTZ R42, R0.reuse, R82 ;  /* 0x00000052002a7220 */ /* 0x040fe60000410000 */
[----:B------:R-:W-:Y:S01]  /*12770*/  MUFU.EX2 R110, R70 ;  /* 0x00000046006e7308 */ /* 0x000fe20000000800 */
[C---:B------:R-:W-:Y:S02]  /*12780*/  FMUL.FTZ R43, R0.reuse, R83 ;  /* 0x00000053002b7220 */ /* 0x040fe40000410000 */
[----:B------:R-:W2:Y:S01]  /*12790*/  LDSM.16.MT88.4 R80, [R185+0x3000] ;  /* 0x00300000b950783b */ /* 0x000ea20000004200 */
[C---:B------:R-:W-:Y:S02]  /*127a0*/  FMUL.FTZ R50, R0.reuse, R74 ;  /* 0x0000004a00327220 */ /* 0x040fe40000410000 */
[C---:B------:R-:W-:Y:S01]  /*127b0*/  FMUL.FTZ R51, R0.reuse, R75 ;  /* 0x0000004b00337220 */ /* 0x040fe20000410000 */
[C---:B-1----:R-:W-:Y:S03]  /*127c0*/  HMMA.16816.F32 R12, R128.reuse, R112, R12 ;  /* 0x00000070800c723c */ /* 0x042fe6000000180c */
[C---:B------:R-:W-:Y:S01]  /*127d0*/  FMUL.FTZ R39, R0.reuse, R87 ;  /* 0x0000005700277220 */ /* 0x040fe20000410000 */
[----:B------:R-:W1:Y:S01]  /*127e0*/  LDSM.16.MT88.4 R72, [R184+0x3000] ;  /* 0x00300000b848783b */ /* 0x000e620000004200 */
[C---:B------:R-:W-:Y:S01]  /*127f0*/  FMUL.FTZ R46, R0.reuse, R78 ;  /* 0x0000004e002e7220 */ /* 0x040fe20000410000 */
[----:B------:R-:W-:Y:S01]  /*12800*/  MUFU.EX2 R135, R100 ;  /* 0x0000006400877308 */ /* 0x000fe20000000800 */
[C---:B------:R-:W-:Y:S01]  /*12810*/  FMUL.FTZ R47, R0.reuse, R79 ;  /* 0x0000004f002f7220 */ /* 0x040fe20000410000 */
[C---:B------:R-:W-:Y:S04]  /*12820*/  HMMA.16816.F32 R16, R128.reuse, R114, R16 ;  /* 0x000000728010723c */ /* 0x040fe80000001810 */
[C---:B------:R-:W-:Y:S01]  /*12830*/  FMUL.FTZ R22, R0.reuse, R102 ;  /* 0x0000006600167220 */ /* 0x040fe20000410000 */
[----:B------:R-:W-:Y:S01]  /*12840*/  LDSM.16.MT88.4 R76, [R183+0x800] ;  /* 0x00080000b74c783b */ /* 0x000fe20000004200 */
[----:B------:R-:W-:Y:S02]  /*12850*/  FMUL.FTZ R23, R0, R103 ;  /* 0x0000006700177220 */ /* 0x000fe40000410000 */
[--C-:B---3--:R-:W-:Y:S04]  /*12860*/  FFMA.FTZ R2, R142, c[0x0][0x2d0], -R136.reuse ;  /* 0x0000b4008e027a23 */ /* 0x108fe80000010888 */
[C---:B------:R-:W-:Y:S01]  /*12870*/  FMUL.FTZ R30, R0.reuse, R94 ;  /* 0x0000005e001e7220 */ /* 0x040fe20000410000 */
[C---:B----4-:R-:W-:Y:S01]  /*12880*/  HMMA.16816.F32 R20, R128.reuse, R104, R20 ;  /* 0x000000688014723c */ /* 0x050fe20000001814 */
[----:B------:R3:W-:Y:S01]  /*12890*/  MUFU.EX2 R105, R2 ;  /* 0x0000000200697308 */ /* 0x0007e20000000800 */
[----:B------:R-:W-:Y:S01]  /*128a0*/  LDSM.16.MT88.4 R112, [R183+0x2800] ;  /* 0x00280000b770783b */ /* 0x000fe20000004200 */
[--C-:B------:R-:W-:Y:S02]  /*128b0*/  FFMA.FTZ R94, R151, c[0x0][0x2d0], -R136.reuse ;  /* 0x0000b400975e7a23 */ /* 0x100fe40000010888 */
[----:B------:R-:W-:Y:S02]  /*128c0*/  FMUL.FTZ R31, R0, R95 ;  /* 0x0000005f001f7220 */ /* 0x000fe40000410000 */
[----:B------:R-:W-:Y:S01]  /*128d0*/  FFMA.FTZ R95, R176, c[0x0][0x2d0], -R136 ;  /* 0x0000b400b05f7a23 */ /* 0x000fe20000010888 */
[C---:B------:R-:W-:Y:S04]  /*128e0*/  HMMA.16816.F32 R24, R128.reuse, R106, R24 ;  /* 0x0000006a8018723c */ /* 0x040fe80000001818 */
[C---:B------:R-:W-:Y:S02]  /*128f0*/  FMUL.FTZ R38, R0.reuse, R86 ;  /* 0x0000005600267220 */ /* 0x040fe40000410000 */
[C---:B------:R-:W-:Y:S02]  /*12900*/  FFMA.FTZ R86, R0.reuse, R228, R218 ;  /* 0x000000e400567223 */ /* 0x040fe400000100da */
[C---:B--2---:R-:W-:Y:S04]  /*12910*/  HMMA.16816.F32 R28, R128.reuse, R96, R28 ;  /* 0x00000060801c723c */ /* 0x044fe8000000181c */
[C---:B------:R-:W-:Y:S02]  /*12920*/  FMUL.FTZ R54, R0.reuse, R54 ;  /* 0x0000003600367220 */ /* 0x040fe40000410000 */
[----:B------:R-:W-:Y:S02]  /*12930*/  FMUL.FTZ R55, R0, R55 ;  /* 0x0000003700377220 */ /* 0x000fe40000410000 */
[C---:B------:R-:W-:Y:S04]  /*12940*/  HMMA.16816.F32 R32, R128.reuse, R98, R32 ;  /* 0x000000628020723c */ /* 0x040fe80000001820 */
[--C-:B---3--:R-:W-:Y:S02]  /*12950*/  FFMA.FTZ R2, R144, c[0x0][0x2d0], -R136.reuse ;  /* 0x0000b40090027a23 */ /* 0x108fe40000010888 */
[----:B------:R-:W-:Y:S02]  /*12960*/  FMUL.FTZ R58, R0, R58 ;  /* 0x0000003a003a7220 */ /* 0x000fe40000410000 */
[C---:B------:R-:W-:Y:S01]  /*12970*/  HMMA.16816.F32 R36, R128.reuse, R88, R36 ;  /* 0x000000588024723c */ /* 0x040fe20000001824 */
[----:B------:R2:W-:Y:S03]  /*12980*/  MUFU.EX2 R107, R2 ;  /* 0x00000002006b7308 */ /* 0x0005e60000000800 */
[--C-:B------:R-:W-:Y:S02]  /*12990*/  FFMA.FTZ R99, R147, c[0x0][0x2d0], -R136.reuse ;  /* 0x0000b40093637a23 */ /* 0x100fe40000010888 */
[--C-:B------:R-:W-:Y:S02]  /*129a0*/  FFMA.FTZ R98, R146, c[0x0][0x2d0], -R136.reuse ;  /* 0x0000b40092627a23 */ /* 0x100fe40000010888 */
[C---:B------:R-:W-:Y:S03]  /*129b0*/  HMMA.16816.F32 R40, R128.reuse, R90, R40 ;  /* 0x0000005a8028723c */ /* 0x040fe60000001828 */
[----:B------:R-:W-:Y:S01]  /*129c0*/  MUFU.EX2 R146, R93 ;  /* 0x0000005d00927308 */ /* 0x000fe20000000800 */
[--C-:B------:R-:W-:Y:S02]  /*129d0*/  FFMA.FTZ R89, R196, c[0x0][0x2d0], -R136.reuse ;  /* 0x0000b400c4597a23 */ /* 0x100fe40000010888 */
[--C-:B------:R-:W-:Y:S02]  /*129e0*/  FFMA.FTZ R88, R194, c[0x0][0x2d0], -R136.reuse ;  /* 0x0000b400c2587a23 */ /* 0x100fe40000010888 */
[C---:B------:R-:W-:Y:S04]  /*129f0*/  HMMA.16816.F32 R44, R128.reuse, R80, R44 ;  /* 0x00000050802c723c */ /* 0x040fe8000000182c */
[--C-:B------:R-:W-:Y:S01]  /*12a00*/  FFMA.FTZ R90, R179, c[0x0][0x2d0], -R136.reuse ;  /* 0x0000b400b35a7a23 */ /* 0x100fe20000010888 */
[----:B------:R-:W-:Y:S01]  /*12a10*/  MUFU.EX2 R178, R88 ;  /* 0x0000005800b27308 */ /* 0x000fe20000000800 */
[--C-:B------:R-:W-:Y:S02]  /*12a20*/  FFMA.FTZ R91, R177, c[0x0][0x2d0], -R136.reuse ;  /* 0x0000b400b15b7a23 */ /* 0x100fe40000010888 */
[C---:B------:R-:W-:Y:S01]  /*12a30*/  HMMA.16816.F32 R48, R128.reuse, R82, R48 ;  /* 0x000000528030723c */ /* 0x040fe20000001830 */
[----:B------:R-:W-:Y:S03]  /*12a40*/  LDSM.16.MT88.4 R80, [R185+0x800] ;  /* 0x00080000b950783b */ /* 0x000fe60000004200 */
[--C-:B--2---:R-:W-:Y:S02]  /*12a50*/  FFMA.FTZ R2, R137, c[0x0][0x2d0], -R69.reuse ;  /* 0x0000b40089027a23 */ /* 0x104fe40000010845 */
[C---:B------:R-:W-:Y:S01]  /*12a60*/  FMUL.FTZ R59, R0.reuse, R59 ;  /* 0x0000003b003b7220 */ /* 0x040fe20000410000 */
[----:B------:R-:W-:Y:S01]  /*12a70*/  MUFU.EX2 R177, R89 ;  /* 0x0000005900b17308 */ /* 0x000fe20000000800 */
[C---:B-1----:R-:W-:Y:S04]  /*12a80*/  HMMA.16816.F32 R52, R128.reuse, R72, R52 ;  /* 0x000000488034723c */ /* 0x042fe80000001834 */
[--C-:B------:R-:W-:Y:S02]  /*12a90*/  FFMA.FTZ R96, R149, c[0x0][0x2d0], -R136.reuse ;  /* 0x0000b40095607a23 */ /* 0x100fe40000010888 */
[C---:B------:R-:W-:Y:S02]  /*12aa0*/  FMUL.FTZ R62, R0.reuse, R62 ;  /* 0x0000003e003e7220 */ /* 0x040fe40000410000 */
[C---:B------:R-:W-:Y:S01]  /*12ab0*/  HMMA.16816.F32 R56, R128.reuse, R74, R56 ;  /* 0x0000004a8038723c */ /* 0x040fe20000001838 */
[----:B------:R1:W-:Y:S01]  /*12ac0*/  MUFU.EX2 R97, R2 ;  /* 0x0000000200617308 */ /* 0x0003e20000000800 */
[----:B------:R-:W2:Y:S02]  /*12ad0*/  LDSM.16.MT88.4 R72, [R186+0x3000] ;  /* 0x00300000ba48783b */ /* 0x000ea40000004200 */
[C---:B------:R-:W-:Y:S02]  /*12ae0*/  FMUL.FTZ R63, R0.reuse, R63 ;  /* 0x0000003f003f7220 */ /* 0x040fe40000410000 */
[C---:B------:R-:W-:Y:S02]  /*12af0*/  FMUL.FTZ R66, R0.reuse, R66 ;  /* 0x0000004200427220 */ /* 0x040fe40000410000 */
[----:B------:R-:W-:Y:S03]  /*12b00*/  FMUL.FTZ R67, R0, R67 ;  /* 0x0000004300437220 */ /* 0x000fe60000410000 */
[----:B------:R-:W-:Y:S01]  /*12b10*/  MUFU.EX2 R176, R90 ;  /* 0x0000005a00b07308 */ /* 0x000fe20000000800 */
[--C-:B------:R-:W-:Y:S09]  /*12b20*/  FFMA.FTZ R0, R143, c[0x0][0x2d0], -R69.reuse ;  /* 0x0000b4008f007a23 */ /* 0x100ff20000010845 */
[----:B------:R3:W-:Y:S01]  /*12b30*/  MUFU.EX2 R106, R0 ;  /* 0x00000000006a7308 */ /* 0x0007e20000000800 */
[--C-:B-1----:R-:W-:Y:S09]  /*12b40*/  FFMA.FTZ R2, R138, c[0x0][0x2d0], -R69.reuse ;  /* 0x0000b4008a027a23 */ /* 0x102ff20000010845 */
[----:B------:R1:W4:Y:S10]  /*12b50*/  MUFU.EX2 R104, R2 ;  /* 0x0000000200687308 */ /* 0x0003340000000800 */
[----:B------:R4:W-:Y:S01]  /*12b60*/  MUFU.EX2 R151, R91 ;  /* 0x0000005b00977308 */ /* 0x0009e20000000800 */
[C---:B--2---:R-:W-:Y:S03]  /*12b70*/  HMMA.16816.F32 R60, R128.reuse, R72, R60 ;  /* 0x00000048803c723c */ /* 0x044fe6000000183c */
[--C-:B---3--:R-:W-:Y:S04]  /*12b80*/  FFMA.FTZ R0, R197, c[0x0][0x2d0], -R136.reuse ;  /* 0x0000b400c5007a23 */ /* 0x108fe80000010888 */
[----:B-----5:R-:W-:Y:S01]  /*12b90*/  F2FP.PACK_AB R72, R101, R92 ;  /* 0x0000005c6548723e */ /* 0x020fe200000000ff */
[----:B------:R-:W-:Y:S01]  /*12ba0*/  HMMA.16816.F32 R64, R128, R74, R64 ;  /* 0x0000004a8040723c */ /* 0x000fe20000001840 */
[----:B------:R2:W-:Y:S03]  /*12bb0*/  MUFU.EX2 R196, R0 ;  /* 0x0000000000c47308 */ /* 0x0005e60000000800 */
[--C-:B-1----:R-:W-:Y:S01]  /*12bc0*/  FFMA.FTZ R2, R139, c[0x0][0x2d0], -R69.reuse ;  /* 0x0000b4008b027a23 */ /* 0x102fe20000010845 */
[----:B----4-:R-:W-:Y:S02]  /*12bd0*/  F2FP.PACK_AB R73, R104, R97 ;  /* 0x000000616849723e */ /* 0x010fe400000000ff */
[----:B------:R-:W-:Y:S04]  /*12be0*/  F2FP.PACK_AB R74, R107, R105 ;  /* 0x000000696b4a723e */ /* 0x000fe800000000ff */
[----:B------:R-:W1:Y:S01]  /*12bf0*/  MUFU.EX2 R102, R2 ;  /* 0x0000000200667308 */ /* 0x000e620000000800 */
[----:B------:R-:W-:Y:S09]  /*12c00*/  LDSM.16.MT88.4 R88, [R184+0x1800] ;  /* 0x00180000b858783b */ /* 0x000ff20000004200 */
[----:B------:R-:W-:Y:S01]  /*12c10*/  MUFU.EX2 R143, R95 ;  /* 0x0000005f008f7308 */ /* 0x000fe20000000800 */
[--C-:B--2---:R-:W-:Y:S09]  /*12c20*/  FFMA.FTZ R0, R201, c[0x0][0x2d0], -R69.reuse ;  /* 0x0000b400c9007a23 */ /* 0x104ff20000010845 */
[----:B------:R2:W-:Y:S01]  /*12c30*/  MUFU.EX2 R103, R0 ;  /* 0x0000000000677308 */ /* 0x0005e20000000800 */
[----:B-1----:R-:W-:Y:S01]  /*12c40*/  F2FP.PACK_AB R75, R106, R102 ;  /* 0x000000666a4b723e */ /* 0x002fe200000000ff */
[--C-:B------:R-:W-:Y:S02]  /*12c50*/  FFMA.FTZ R2, R198, c[0x0][0x2d0], -R136.reuse ;  /* 0x0000b400c6027a23 */ /* 0x100fe40000010888 */
[----:B------:R-:W-:Y:S06]  /*12c60*/  FFMA.FTZ R136, R145, c[0x0][0x2d0], -R136 ;  /* 0x0000b40091887a23 */ /* 0x000fec0000010888 */
[----:B------:R-:W-:Y:S01]  /*12c70*/  MUFU.EX2 R145, R94 ;  /* 0x0000005e00917308 */ /* 0x000fe20000000800 */
[C---:B------:R-:W-:Y:S08]  /*12c80*/  HMMA.16816.F32 R4, R72.reuse, R76, R4 ;  /* 0x0000004c4804723c */ /* 0x040ff00000001804 */
[C---:B------:R-:W-:Y:S01]  /*12c90*/  HMMA.16816.F32 R8, R72.reuse, R78, R8 ;  /* 0x0000004e4808723c */ /* 0x040fe20000001808 */
[----:B------:R-:W1:Y:S01]  /*12ca0*/  LDSM.16.MT88.4 R76, [R184+0x800] ;  /* 0x00080000b84c783b */ /* 0x000e620000004200 */
[----:B------:R-:W3:Y:S02]  /*12cb0*/  MUFU.EX2 R137, R99 ;  /* 0x0000006300897308 */ /* 0x000ee40000000800 */
[--C-:B--2---:R-:W-:Y:S04]  /*12cc0*/  FFMA.FTZ R0, R202, c[0x0][0x2d0], -R69.reuse ;  /* 0x0000b400ca007a23 */ /* 0x104fe80000010845 */
[C---:B------:R-:W-:Y:S04]  /*12cd0*/  HMMA.16816.F32 R12, R72.reuse, R80, R12 ;  /* 0x00000050480c723c */ /* 0x040fe8000000180c */
[----:B------:R-:W-:Y:S04]  /*12ce0*/  MUFU.EX2 R138, R98 ;  /* 0x00000062008a7308 */ /* 0x000fe80000000800 */
[C---:B------:R-:W-:Y:S01]  /*12cf0*/  HMMA.16816.F32 R16, R72.reuse, R82, R16 ;  /* 0x000000524810723c */ /* 0x040fe20000001810 */
[----:B------:R-:W2:Y:S05]  /*12d00*/  LDSM.16.MT88.4 R80, [R186+0x800] ;  /* 0x00080000ba50783b */ /* 0x000eaa0000004200 */
[----:B------:R4:W-:Y:S01]  /*12d10*/  MUFU.EX2 R194, R2 ;  /* 0x0000000200c27308 */ /* 0x0009e20000000800 */
[----:B---3--:R-:W-:Y:S09]  /*12d20*/  F2FP.PACK_AB R128, R137, R135 ;  /* 0x000000878980723e */ /* 0x008ff200000000ff */
[----:B------:R3:W-:Y:S01]  /*12d30*/  MUFU.EX2 R144, R96 ;  /* 0x0000006000907308 */ /* 0x0007e20000000800 */
[C---:B-1----:R-:W-:Y:S09]  /*12d40*/  HMMA.16816.F32 R20, R72.reuse, R76, R20 ;  /* 0x0000004c4814723c */ /* 0x042ff20000001814 */
[----:B------:R1:W-:Y:S03]  /*12d50*/  MUFU.EX2 R109, R0 ;  /* 0x00000000006d7308 */ /* 0x0003e60000000800 */
[----:B----4-:R-:W-:Y:S01]  /*12d60*/  FADD.FTZ R2, R222, R86 ;  /* 0x00000056de027221 */ /* 0x010fe20000010000 */
[C---:B------:R-:W-:Y:S01]  /*12d70*/  HMMA.16816.F32 R24, R72.reuse, R78, R24 ;  /* 0x0000004e4818723c */ /* 0x040fe20000001818 */
[----:B------:R-:W4:Y:S05]  /*12d80*/  LDSM.16.MT88.4 R76, [R183+0x3800] ;  /* 0x00380000b74c783b */ /* 0x000f2a0000004200 */
[----:B------:R-:W5:Y:S01]  /*12d90*/  MUFU.EX2 R136, R136 ;  /* 0x0000008800887308 */ /* 0x000f620000000800 */
[----:B------:R-:W-:Y:S02]  /*12da0*/  FADD.FTZ R70, R223, R2 ;  /* 0x00000002df467221 */ /* 0x000fe40000010000 */
[--C-:B---3--:R-:W-:Y:S01]  /*12db0*/  FFMA.FTZ R96, R210, c[0x0][0x2d0], -R69.reuse ;  /* 0x0000b400d2607a23 */ /* 0x108fe20000010845 */
[C---:B--2---:R-:W-:Y:S03]  /*12dc0*/  HMMA.16816.F32 R28, R72.reuse, R80, R28 ;  /* 0x00000050481c723c */ /* 0x044fe6000000181c */
[----:B------:R-:W-:Y:S03]  /*12dd0*/  FADD.FTZ R70, R226, R70 ;  /* 0x00000046e2467221 */ /* 0x000fe60000010000 */
[----:B------:R-:W-:Y:S02]  /*12de0*/  MUFU.EX2 R132, R96 ;  /* 0x0000006000847308 */ /* 0x000fe40000000800 */
[C---:B------:R-:W-:Y:S01]  /*12df0*/  HMMA.16816.F32 R32, R72.reuse, R82, R32 ;  /* 0x000000524820723c */ /* 0x040fe20000001820 */
[----:B------:R-:W2:Y:S03]  /*12e00*/  LDSM.16.MT88.4 R80, [R185+0x3800] ;  /* 0x00380000b950783b */ /* 0x000ea60000004200 */
[----:B------:R-:W-:Y:S02]  /*12e10*/  FADD.FTZ R70, R97, R70 ;  /* 0x0000004661467221 */ /* 0x000fe40000010000 */
[--C-:B-1----:R-:W-:Y:S04]  /*12e20*/  FFMA.FTZ R0, R200, c[0x0][0x2d0], -R69.reuse ;  /* 0x0000b400c8007a23 */ /* 0x102fe80000010845 */
[----:B------:R1:W-:Y:S02]  /*12e30*/  MUFU.EX2 R193, R0 ;  /* 0x0000000000c17308 */ /* 0x0003e40000000800 */
[----:B-----5:R-:W-:Y:S01]  /*12e40*/  F2FP.PACK_AB R130, R136, R138 ;  /* 0x0000008a8882723e */ /* 0x020fe200000000ff */
[C---:B----4-:R-:W-:Y:S08]  /*12e50*/  HMMA.16816.F32 R36, R72.reuse, R76, R36 ;  /* 0x0000004c4824723c */ /* 0x050ff00000001824 */
[C---:B------:R-:W-:Y:S01]  /*12e60*/  HMMA.16816.F32 R40, R72.reuse, R78, R40 ;  /* 0x0000004e4828723c */ /* 0x040fe20000001828 */
[----:B------:R-:W3:Y:S03]  /*12e70*/  LDSM.16.MT88.4 R76, [R184+0x3800] ;  /* 0x00380000b84c783b */ /* 0x000ee60000004200 */
[----:B-1----:R-:W-:Y:S04]  /*12e80*/  FFMA.FTZ R0, R203, c[0x0][0x2d0], -R69 ;  /* 0x0000b400cb007a23 */ /* 0x002fe80000010845 */
[C---:B--2---:R-:W-:Y:S01]  /*12e90*/  HMMA.16816.F32 R44, R72.reuse, R80, R44 ;  /* 0x00000050482c723c */ /* 0x044fe2000000182c */
[----:B------:R1:W2:Y:S07]  /*12ea0*/  MUFU.EX2 R179, R0 ;  /* 0x0000000000b37308 */ /* 0x0002ae0000000800 */
[C---:B------:R-:W-:Y:S01]  /*12eb0*/  HMMA.16816.F32 R48, R72.reuse, R82, R48 ;  /* 0x000000524830723c */ /* 0x040fe20000001830 */
[----:B------:R-:W4:Y:S03]  /*12ec0*/  LDSM.16.MT88.4 R80, [R186+0x3800] ;  /* 0x00380000ba50783b */ /* 0x000f260000004200 */
[----:B-1----:R-:W-:Y:S05]  /*12ed0*/  FADD.FTZ R0, R224, R85 ;  /* 0x00000055e0007221 */ /* 0x002fea0000010000 */
[----:B------:R-:W-:Y:S03]  /*12ee0*/  LDSM.16.MT88.4 R84, [R184+0x1000] ;  /* 0x00100000b854783b */ /* 0x000fe60000004200 */
[----:B------:R-:W-:Y:S02]  /*12ef0*/  FADD.FTZ R2, R225, R0 ;  /* 0x00000000e1027221 */ /* 0x000fe40000010000 */
[--C-:B------:R-:W-:Y:S01]  /*12f00*/  FFMA.FTZ R0, R205, c[0x0][0x2d0], -R69.reuse ;  /* 0x0000b400cd007a23 */ /* 0x100fe20000010845 */
[C---:B---3--:R-:W-:Y:S03]  /*12f10*/  HMMA.16816.F32 R52, R72.reuse, R76, R52 ;  /* 0x0000004c4834723c */ /* 0x048fe60000001834 */
[----:B------:R1:W-:Y:S01]  /*12f20*/  MUFU.EX2 R150, R0 ;  /* 0x0000000000967308 */ /* 0x0003e20000000800 */
[----:B------:R-:W-:Y:S04]  /*12f30*/  FADD.FTZ R2, R92, R2 ;  /* 0x000000025c027221 */ /* 0x000fe80000010000 */
[----:B------:R-:W-:Y:S01]  /*12f40*/  FADD.FTZ R92, R101, R2 ;  /* 0x00000002655c7221 */ /* 0x000fe20000010000 */
[C---:B------:R-:W-:Y:S01]  /*12f50*/  HMMA.16816.F32 R56, R72.reuse, R78, R56 ;  /* 0x0000004e4838723c */ /* 0x040fe20000001838 */
[----:B------:R-:W3:Y:S02]  /*12f60*/  LDSM.16.MT88.4 R76, [R183+0x1000] ;  /* 0x00100000b74c783b */ /* 0x000ee40000004200 */
[----:B------:R-:W-:Y:S02]  /*12f70*/  FADD.FTZ R97, R105, R92 ;  /* 0x0000005c69617221 */ /* 0x000fe40000010000 */
[--C-:B------:R-:W-:Y:S03]  /*12f80*/  FFMA.FTZ R2, R217, c[0x0][0x2d0], -R69.reuse ;  /* 0x0000b400d9027a23 */ /* 0x100fe60000010845 */
[C---:B----4-:R-:W-:Y:S01]  /*12f90*/  HMMA.16816.F32 R60, R72.reuse, R80, R60 ;  /* 0x00000050483c723c */ /* 0x050fe2000000183c */
[----:B------:R-:W-:Y:S01]  /*12fa0*/  LDSM.16.MT88.4 R92, [R186+0x2000] ;  /* 0x00200000ba5c783b */ /* 0x000fe20000004200 */
[----:B------:R4:W-:Y:S06]  /*12fb0*/  MUFU.EX2 R134, R2 ;  /* 0x0000000200867308 */ /* 0x0009ec0000000800 */
[----:B------:R-:W-:Y:S01]  /*12fc0*/  HMMA.16816.F32 R64, R72, R82, R64 ;  /* 0x000000524840723c */ /* 0x000fe20000001840 */
[----:B------:R-:W5:Y:S03]  /*12fd0*/  LDSM.16.MT88.4 R80, [R185+0x1000] ;  /* 0x00100000b950783b */ /* 0x000f660000004200 */
[----:B-1----:R-:W-:Y:S03]  /*12fe0*/  FFMA.FTZ R0, R206, c[0x0][0x2d0], -R69 ;  /* 0x0000b400ce007a23 */ /* 0x002fe60000010845 */
[----:B------:R-:W-:Y:S01]  /*12ff0*/  F2FP.PACK_AB R72, R110, R108 ;  /* 0x0000006c6e48723e */ /* 0x000fe200000000ff */
[----:B------:R1:W1:Y:S01]  /*13000*/  MUFU.EX2 R149, R0 ;  /* 0x0000000000957308 */ /* 0x0002620000000800 */
[----:B------:R-:W-:Y:S03]  /*13010*/  F2FP.PACK_AB R74, R196, R194 ;  /* 0x000000c2c44a723e */ /* 0x000fe600000000ff */
[----:B------:R-:W-:Y:S02]  /*13020*/  F2FP.PACK_AB R73, R109, R103 ;  /* 0x000000676d49723e */ /* 0x000fe400000000ff */
[----:B--2---:R-:W-:Y:S01]  /*13030*/  F2FP.PACK_AB R75, R179, R193 ;  /* 0x000000c1b34b723e */ /* 0x004fe200000000ff */
[----:B----4-:R-:W-:Y:S02]  /*13040*/  FADD.FTZ R2, R107, R97 ;  /* 0x000000616b027221 */ /* 0x010fe40000010000 */
[----:B------:R-:W-:Y:S02]  /*13050*/  LDSM.16.MT88.4 R96, [R184+0x2800] ;  /* 0x00280000b860783b */ /* 0x000fe40000004200 */
[----:B------:R-:W-:Y:S02]  /*13060*/  FADD.FTZ R2, R108, R2 ;  /* 0x000000026c027221 */ /* 0x000fe40000010000 */
[C---:B---3--:R-:W-:Y:S03]  /*13070*/  HMMA.16816.F32 R4, R72.reuse, R76, R4 ;  /* 0x0000004c4804723c */ /* 0x048fe60000001804 */
[----:B------:R-:W-:Y:S02]  /*13080*/  FADD.FTZ R2, R110, R2 ;  /* 0x000000026e027221 */ /* 0x000fe40000010000 */
[--C-:B-1----:R-:W-:Y:S03]  /*13090*/  FFMA.FTZ R0, R207, c[0x0][0x2d0], -R69.reuse ;  /* 0x0000b400cf007a23 */ /* 0x102fe60000010845 */
[C---:B------:R-:W-:Y:S01]  /*130a0*/  HMMA.16816.F32 R8, R72.reuse, R78, R8 ;  /* 0x0000004e4808723c */ /* 0x040fe20000001808 */
[----:B------:R-:W1:Y:S01]  /*130b0*/  LDSM.16.MT88.4 R76, [R186+0x1000] ;  /* 0x00100000ba4c783b */ /* 0x000e620000004200 */
[----:B------:R2:W-:Y:S06]  /*130c0*/  MUFU.EX2 R148, R0 ;  /* 0x0000000000947308 */ /* 0x0005ec0000000800 */
[C---:B-----5:R-:W-:Y:S08]  /*130d0*/  HMMA.16816.F32 R12, R72.reuse, R80, R12 ;  /* 0x00000050480c723c */ /* 0x060ff0000000180c */
[C---:B------:R-:W-:Y:S01]  /*130e0*/  HMMA.16816.F32 R16, R72.reuse, R82, R16 ;  /* 0x000000524810723c */ /* 0x040fe20000001810 */
[----:B------:R-:W3:Y:S07]  /*130f0*/  LDSM.16.MT88.4 R80, [R183+0x4000] ;  /* 0x00400000b750783b */ /* 0x000eee0000004200 */
[C---:B------:R-:W-:Y:S04]  /*13100*/  HMMA.16816.F32 R20, R72.reuse, R84, R20 ;  /* 0x000000544814723c */ /* 0x040fe80000001814 */
[--C-:B--2---:R-:W-:Y:S04]  /*13110*/  FFMA.FTZ R0, R208, c[0x0][0x2d0], -R69.reuse ;  /* 0x0000b400d0007a23 */ /* 0x104fe80000010845 */
[C---:B------:R-:W-:Y:S01]  /*13120*/  HMMA.16816.F32 R24, R72.reuse, R86, R24 ;  /* 0x000000564818723c */ /* 0x040fe20000001818 */
[----:B------:R-:W2:Y:S01]  /*13130*/  LDSM.16.MT88.4 R84, [R185+0x4000] ;  /* 0x00400000b954783b */ /* 0x000ea20000004200 */
[----:B------:R4:W5:Y:S06]  /*13140*/  MUFU.EX2 R147, R0 ;  /* 0x0000000000937308 */ /* 0x00096c0000000800 */
[C---:B-1----:R-:W-:Y:S08]  /*13150*/  HMMA.16816.F32 R28, R72.reuse, R76, R28 ;  /* 0x0000004c481c723c */ /* 0x042ff0000000181c */
[C---:B------:R-:W-:Y:S01]  /*13160*/  HMMA.16816.F32 R32, R72.reuse, R78, R32 ;  /* 0x0000004e4820723c */ /* 0x040fe20000001820 */
[----:B------:R-:W1:Y:S07]  /*13170*/  LDSM.16.MT88.4 R76, [R184+0x4000] ;  /* 0x00400000b84c783b */ /* 0x000e6e0000004200 */
[C---:B---3--:R-:W-:Y:S04]  /*13180*/  HMMA.16816.F32 R36, R72.reuse, R80, R36 ;  /* 0x000000504824723c */ /* 0x048fe80000001824 */
[--C-:B----4-:R-:W-:Y:S04]  /*13190*/  FFMA.FTZ R0, R213, c[0x0][0x2d0], -R69.reuse ;  /* 0x0000b400d5007a23 */ /* 0x110fe80000010845 */
[C---:B------:R-:W-:Y:S01]  /*131a0*/  HMMA.16816.F32 R40, R72.reuse, R82, R40 ;  /* 0x000000524828723c */ /* 0x040fe20000001828 */
[----:B------:R-:W3:Y:S01]  /*131b0*/  LDSM.16.MT88.4 R80, [R186+0x4000] ;  /* 0x00400000ba50783b */ /* 0x000ee20000004200 */
[----:B------:R4:W-:Y:S06]  /*131c0*/  MUFU.EX2 R142, R0 ;  /* 0x00000000008e7308 */ /* 0x0009ec0000000800 */
[C---:B--2---:R-:W-:Y:S08]  /*131d0*/  HMMA.16816.F32 R44, R72.reuse, R84, R44 ;  /* 0x00000054482c723c */ /* 0x044ff0000000182c */
[C---:B------:R-:W-:Y:S01]  /*131e0*/  HMMA.16816.F32 R48, R72.reuse, R86, R48 ;  /* 0x000000564830723c */ /* 0x040fe20000001830 */
[----:B------:R-:W2:Y:S07]  /*131f0*/  LDSM.16.MT88.4 R84, [R183+0x1800] ;  /* 0x00180000b754783b */ /* 0x000eae0000004200 */
[C---:B-1----:R-:W-:Y:S04]  /*13200*/  HMMA.16816.F32 R52, R72.reuse, R76, R52 ;  /* 0x0000004c4834723c */ /* 0x042fe80000001834 */
[--C-:B----4-:R-:W-:Y:S04]  /*13210*/  FFMA.FTZ R0, R214, c[0x0][0x2d0], -R69.reuse ;  /* 0x0000b400d6007a23 */ /* 0x110fe80000010845 */
[----:B------:R1:W-:Y:S01]  /*13220*/  MUFU.EX2 R141, R0 ;  /* 0x00000000008d7308 */ /* 0x0003e20000000800 */
[C---:B------:R-:W-:Y:S01]  /*13230*/  HMMA.16816.F32 R56, R72.reuse, R78, R56 ;  /* 0x0000004e4838723c */ /* 0x040fe20000001838 */
[----:B------:R-:W4:Y:S07]  /*13240*/  LDSM.16.MT88.4 R76, [R185+0x1800] ;  /* 0x00180000b94c783b */ /* 0x000f2e0000004200 */
[C---:B---3--:R-:W-:Y:S08]  /*13250*/  HMMA.16816.F32 R60, R72.reuse, R80, R60 ;  /* 0x00000050483c723c */ /* 0x048ff0000000183c */
[----:B------:R-:W-:Y:S01]  /*13260*/  HMMA.16816.F32 R64, R72, R82, R64 ;  /* 0x000000524840723c */ /* 0x000fe20000001840 */
[----:B------:R-:W3:Y:S06]  /*13270*/  LDSM.16.MT88.4 R80, [R186+0x1800] ;  /* 0x00180000ba50783b */ /* 0x000eec0000004200 */
[----:B------:R-:W-:Y:S01]  /*13280*/  F2FP.PACK_AB R72, R178, R177 ;  /* 0x000000b1b248723e */ /* 0x000fe200000000ff */
[--C-:B-1----:R-:W-:Y:S01]  /*13290*/  FFMA.FTZ R0, R215, c[0x0][0x2d0], -R69.reuse ;  /* 0x0000b400d7007a23 */ /* 0x102fe20000010845 */
[----:B------:R-:W-:Y:S03]  /*132a0*/  F2FP.PACK_AB R74, R151, R176 ;  /* 0x000000b0974a723e */ /* 0x000fe600000000ff */
[----:B------:R-:W-:Y:S01]  /*132b0*/  F2FP.PACK_AB R73, R149, R150 ;  /* 0x000000969549723e */ /* 0x000fe200000000ff */
[----:B------:R1:W-:Y:S01]  /*132c0*/  MUFU.EX2 R140, R0 ;  /* 0x00000000008c7308 */ /* 0x0003e20000000800 */
[----:B-----5:R-:W-:Y:S07]  /*132d0*/  F2FP.PACK_AB R75, R147, R148 ;  /* 0x00000094934b723e */ /* 0x020fee00000000ff */
[C---:B--2---:R-:W-:Y:S08]  /*132e0*/  HMMA.16816.F32 R4, R72.reuse, R84, R4 ;  /* 0x000000544804723c */ /* 0x044ff00000001804 */
[C---:B------:R-:W-:Y:S01]  /*132f0*/  HMMA.16816.F32 R8, R72.reuse, R86, R8 ;  /* 0x000000564808723c */ /* 0x040fe20000001808 */
[----:B------:R-:W2:Y:S07]  /*13300*/  LDSM.16.MT88.4 R84, [R183+0x4800] ;  /* 0x00480000b754783b */ /* 0x000eae0000004200 */
[C---:B----4-:R-:W-:Y:S04]  /*13310*/  HMMA.16816.F32 R12, R72.reuse, R76, R12 ;  /* 0x0000004c480c723c */ /* 0x050fe8000000180c */
[--C-:B-1----:R-:W-:Y:S04]  /*13320*/  FFMA.FTZ R0, R216, c[0x0][0x2d0], -R69.reuse ;  /* 0x0000b400d8007a23 */ /* 0x102fe80000010845 */
        /* <DEDUP_REMOVED lines=8> */
[--C-:B------:R-:W-:Y:S02]  /*133b0*/  FFMA.FTZ R70, R212, c[0x0][0x2d0], -R69.reuse ;  /* 0x0000b400d4467a23 */ /* 0x100fe40000010845 */
[C---:B------:R-:W-:Y:S01]  /*133c0*/  HMMA.16816.F32 R32, R72.reuse, R82, R32 ;  /* 0x000000524820723c */ /* 0x040fe20000001820 */
[----:B------:R-:W3:Y:S01]  /*133d0*/  LDSM.16.MT88.4 R80, [R186+0x4800] ;  /* 0x00480000ba50783b */ /* 0x000ee20000004200 */
[----:B------:R-:W4:Y:S02]  /*133e0*/  MUFU.EX2 R133, R70 ;  /* 0x0000004600857308 */ /* 0x000f240000000800 */
[----:B------:R-:W-:Y:S02]  /*133f0*/  FADD.FTZ R0, R102, R0 ;  /* 0x0000000066007221 */ /* 0x000fe40000010000 */
[----:B------:R-:W-:Y:S02]  /*13400*/  FFMA.FTZ R69, R209, c[0x0][0x2d0], -R69 ;  /* 0x0000b400d1457a23 */ /* 0x000fe40000010845 */
[C---:B--2---:R-:W-:Y:S04]  /*13410*/  HMMA.16816.F32 R36, R72.reuse, R84, R36 ;  /* 0x000000544824723c */ /* 0x044fe80000001824 */
[----:B------:R-:W-:Y:S01]  /*13420*/  FADD.FTZ R0, R106, R0 ;  /* 0x000000006a007221 */ /* 0x000fe20000010000 */
[----:B------:R-:W2:Y:S01]  /*13430*/  MUFU.EX2 R70, R69 ;  /* 0x0000004500467308 */ /* 0x000ea20000000800 */
[----:B------:R-:W-:Y:S02]  /*13440*/  LDSM.16.MT88.4 R104, [R185+0x2800] ;  /* 0x00280000b968783b */ /* 0x000fe40000004200 */
[C---:B------:R-:W-:Y:S04]  /*13450*/  HMMA.16816.F32 R40, R72.reuse, R86, R40 ;  /* 0x000000564828723c */ /* 0x040fe80000001828 */
[----:B------:R-:W-:Y:S02]  /*13460*/  FADD.FTZ R0, R103, R0 ;  /* 0x0000000067007221 */ /* 0x000fe40000010000 */
[----:B------:R-:W-:Y:S02]  /*13470*/  LDSM.16.MT88.4 R84, [R185+0x2000] ;  /* 0x00200000b954783b */ /* 0x000fe40000004200 */
[C---:B-1----:R-:W-:Y:S04]  /*13480*/  HMMA.16816.F32 R44, R72.reuse, R76, R44 ;  /* 0x0000004c482c723c */ /* 0x042fe8000000182c */
[----:B----4-:R-:W-:Y:S04]  /*13490*/  F2FP.PACK_AB R129, R133, R134 ;  /* 0x000000868581723e */ /* 0x010fe800000000ff */
[C---:B------:R-:W-:Y:S01]  /*134a0*/  HMMA.16816.F32 R48, R72.reuse, R78, R48 ;  /* 0x0000004e4830723c */ /* 0x040fe20000001830 */
[----:B------:R-:W1:Y:S03]  /*134b0*/  LDSM.16.MT88.4 R76, [R183+0x2000] ;  /* 0x00200000b74c783b */ /* 0x000e660000004200 */
[----:B--2---:R-:W-:Y:S01]  /*134c0*/  F2FP.PACK_AB R131, R70, R132 ;  /* 0x000000844683723e */ /* 0x004fe200000000ff */
[----:B------:R-:W-:Y:S03]  /*134d0*/  FADD.FTZ R69, R109, R0 ;  /* 0x000000006d457221 */ /* 0x000fe60000010000 */
[C---:B-----5:R-:W-:Y:S04]  /*134e0*/  HMMA.16816.F32 R52, R72.reuse, R88, R52 ;  /* 0x000000584834723c */ /* 0x060fe80000001834 */
[----:B------:R-:W-:Y:S02]  /*134f0*/  FADD.FTZ R0, R194, R2 ;  /* 0x00000002c2007221 */ /* 0x000fe40000010000 */
[----:B------:R-:W-:Y:S01]  /*13500*/  FADD.FTZ R2, R193, R69 ;  /* 0x00000045c1027221 */ /* 0x000fe20000010000 */
[----:B------:R-:W-:Y:S01]  /*13510*/  MOV R69, R68 ;  /* 0x0000004400457202 */ /* 0x000fe20000000f00 */
[C---:B------:R-:W-:Y:S01]  /*13520*/  HMMA.16816.F32 R56, R72.reuse, R90, R56 ;  /* 0x0000005a4838723c */ /* 0x040fe20000001838 */
[----:B------:R-:W2:Y:S03]  /*13530*/  LDSM.16.MT88.4 R88, [R184+0x2000] ;  /* 0x00200000b858783b */ /* 0x000ea60000004200 */
[----:B------:R-:W-:Y:S02]  /*13540*/  FADD.FTZ R0, R196, R0 ;  /* 0x00000000c4007221 */ /* 0x000fe40000010000 */
[----:B------:R-:W-:Y:S02]  /*13550*/  FADD.FTZ R2, R179, R2 ;  /* 0x00000002b3027221 */ /* 0x000fe40000010000 */
[C---:B---3--:R-:W-:Y:S04]  /*13560*/  HMMA.16816.F32 R60, R72.reuse, R80, R60 ;  /* 0x00000050483c723c */ /* 0x048fe8000000183c */
[----:B------:R-:W-:Y:S02]  /*13570*/  FADD.FTZ R0, R177, R0 ;  /* 0x00000000b1007221 */ /* 0x000fe40000010000 */
[----:B------:R-:W-:Y:S02]  /*13580*/  FADD.FTZ R2, R150, R2 ;  /* 0x0000000296027221 */ /* 0x000fe40000010000 */
[----:B------:R-:W-:Y:S01]  /*13590*/  HMMA.16816.F32 R64, R72, R82, R64 ;  /* 0x000000524840723c */ /* 0x000fe20000001840 */
[----:B------:R-:W-:Y:S03]  /*135a0*/  LDSM.16.MT88.4 R80, [R185+0x5000] ;  /* 0x00500000b950783b */ /* 0x000fe60000004200 */
[----:B------:R-:W-:Y:S02]  /*135b0*/  FADD.FTZ R0, R178, R0 ;  /* 0x00000000b2007221 */ /* 0x000fe40000010000 */
[----:B------:R-:W-:Y:S01]  /*135c0*/  FADD.FTZ R2, R149, R2 ;  /* 0x0000000295027221 */ /* 0x000fe20000010000 */
        /* <DEDUP_REMOVED lines=11> */
[----:B------:R-:W-:Y:S02]  /*13680*/  FADD.FTZ R0, R145, R0 ;  /* 0x0000000091007221 */ /* 0x000fe40000010000 */
[----:B------:R-:W-:Y:S01]  /*13690*/  FADD.FTZ R2, R141, R2 ;  /* 0x000000028d027221 */ /* 0x000fe20000010000 */
[C---:B------:R-:W-:Y:S01]  /*136a0*/  HMMA.16816.F32 R8, R72.reuse, R78, R8 ;  /* 0x0000004e4808723c */ /* 0x040fe20000001808 */
[----:B------:R-:W1:Y:S03]  /*136b0*/  LDSM.16.MT88.4 R76, [R183+0x5000] ;  /* 0x00500000b74c783b */ /* 0x000e660000004200 */
[----:B------:R-:W-:Y:S02]  /*136c0*/  FADD.FTZ R0, R146, R0 ;  /* 0x0000000092007221 */ /* 0x000fe40000010000 */
[----:B------:R-:W-:Y:S02]  /*136d0*/  FADD.FTZ R2, R140, R2 ;  /* 0x000000028c027221 */ /* 0x000fe40000010000 */
[C---:B------:R-:W-:Y:S04]  /*136e0*/  HMMA.16816.F32 R12, R72.reuse, R84, R12 ;  /* 0x00000054480c723c */ /* 0x040fe8000000180c */
[----:B------:R-:W-:Y:S04]  /*136f0*/  FADD.FTZ R0, R144, R0 ;  /* 0x0000000090007221 */ /* 0x000fe80000010000 */
        /* <DEDUP_REMOVED lines=44> */
[----:B------:R-:W-:Y:S01]  /*139c0*/  IADD3 R0, R199, -0x1, RZ ;  /* 0xffffffffc7007810 */ /* 0x000fe20007ffe0ff */
[----:B------:R-:W-:Y:S02]  /*139d0*/  FADD.FTZ R227, R136, R4 ;  /* 0x0000000488e37221 */ /* 0x000fe40000010000 */
[----:B------:R-:W-:Y:S03]  /*139e0*/  FADD.FTZ R228, R70, R2 ;  /* 0x0000000246e47221 */ /* 0x000fe60000010000 */
[----:B------:R-:W-:Y:S02]  /*139f0*/  MOV R199, R0 ;  /* 0x0000000000c77202 */ /* 0x000fe40000000f00 */
[----:B------:R-:W-:Y:S01]  /*13a00*/  MOV R70, R3 ;  /* 0x0000000300467202 */ /* 0x000fe20000000f00 */
[----:B------:R-:W-:-:S05]  /*13a10*/  @P0 BRA `(.L_x_769) ;  /* 0xffffb8e000000947 */ /* 0x000fca000383ffff */
.L_x_751:
[----:B------:R-:W-:Y:S05]  /*13a20*/  BRA.DIV ~URZ, `(.L_x_770) ;  /* 0x000067d27f007947 */ /* 0x000fea000b800000 */
[----:B------:R1:W2:Y:S02]  /*13a30*/  SHFL.BFLY PT, R0, R227, 0x2, 0x1f ;  /* 0x0c401f00e3007f89 */ /* 0x0002a400000e0000 */
.L_x_864:
[----:B--2---:R-:W-:Y:S01]  /*13a40*/  FADD.FTZ R6, R0, R227 ;  /* 0x000000e300067221 */ /* 0x004fe20000010000 */
[----:B------:R-:W-:Y:S05]  /*13a50*/  BRA.DIV ~URZ, `(.L_x_771) ;  /* 0x000067f27f007947 */ /* 0x000fea000b800000 */
[----:B------:R-:W2:Y:S04]  /*13a60*/  SHFL.BFLY PT, R0, R228, 0x2, 0x1f ;  /* 0x0c401f00e4007f89 */ /* 0x000ea800000e0000 */
[----:B------:R-:W3:Y:S01]  /*13a70*/  SHFL.BFLY PT, R2, R6, 0x1, 0x1f ;  /* 0x0c201f0006027f89 */ /* 0x000ee200000e0000 */
[----:B--2---:R-:W-:-:S02]  /*13a80*/  FADD.FTZ R4, R0, R228 ;  /* 0x000000e400047221 */ /* 0x004fc40000010000 */
[----:B---3--:R-:W-:-:S03]  /*13a90*/  FADD.FTZ R6, R6, R2 ;  /* 0x0000000206067221 */ /* 0x008fc60000010000 */
[----:B------:R2:W3:Y:S04]  /*13aa0*/  SHFL.BFLY PT, R3, R4, 0x1, 0x1f ;  /* 0x0c201f0004037f89 */ /* 0x0004e800000e0000 */
.L_x_865:
[----:B------:R-:W-:Y:S01]  /*13ab0*/  FSETP.NE.FTZ.AND P1, PT, R6, RZ, PT ;  /* 0x000000ff0600720b */ /* 0x000fe20003f35000 */
[----:B---3--:R-:W-:Y:S01]  /*13ac0*/  FADD.FTZ R3, R3, R4 ;  /* 0x0000000403037221 */ /* 0x008fe20000010000 */
[----:B------:R-:W-:Y:S02]  /*13ad0*/  MOV R2, RZ ;  /* 0x000000ff00027202 */ /* 0x000fe40000000f00 */
[----:B------:R-:W-:Y:S02]  /*13ae0*/  MOV R0, RZ ;  /* 0x000000ff00007202 */ /* 0x000fe40000000f00 */
[----:B------:R-:W-:Y:S02]  /*13af0*/  FSETP.NE.FTZ.AND P0, PT, R3, RZ, PT ;  /* 0x000000ff0300720b */ /* 0x000fe40003f15000 */
[----:B------:R-:W-:Y:S02]  /*13b00*/  MOV R23, 0xff800000 ;  /* 0xff80000000177802 */ /* 0x000fe40000000f00 */
[----:B------:R-:W-:-:S03]  /*13b10*/  MOV R22, 0xff800000 ;  /* 0xff80000000167802 */ /* 0x000fc60000000f00 */
[----:B------:R-:W3:Y:S01]  /*13b20*/  @P1 MUFU.LG2 R7, R6 ;  /* 0x0000000600071308 */ /* 0x000ee20000000c00 */
[----:B--2---:R-:W-:-:S05]  /*13b30*/  @P1 MOV R4, 0x3f317218 ;  /* 0x3f31721800041802 */ /* 0x004fca0000000f00 */
[----:B------:R-:W-:Y:S02]  /*13b40*/  @P1 FMUL.FTZ R4, R4, c[0x0][0x2d0] ;  /* 0x0000b40004041a20 */ /* 0x000fe40000410000 */
[----:B------:R-:W2:Y:S01]  /*13b50*/  @P1 MUFU.RCP R2, R6 ;  /* 0x0000000600021308 */ /* 0x000ea20000001000 */
[----:B---3--:R-:W-:-:S07]  /*13b60*/  @P1 FMUL.FTZ R7, R7, 0.69314718246459960938 ;  /* 0x3f31721807071820 */ /* 0x008fce0000410000 */
[----:B------:R-:W3:Y:S01]  /*13b70*/  @P0 MUFU.RCP R0, R3 ;  /* 0x0000000300000308 */ /* 0x000ee20000001000 */
[----:B------:R-:W-:Y:S01]  /*13b80*/  @P1 FFMA.FTZ R23, R4, R68, R7 ;  /* 0x0000004404171223 */ /* 0x000fe20000010007 */
[----:B------:R-:W-:Y:S01]  /*13b90*/  MOV R4, 0x1 ;  /* 0x0000000100047802 */ /* 0x000fe20000000f00 */
        /* <DEDUP_REMOVED lines=31> */
[----:B------:R-:W-:Y:S02]  /*13d90*/  FMUL.FTZ R25, R2, R65 ;  /* 0x0000004102197220 */ /* 0x000fe40000410000 */
[----:B------:R2:W4:Y:S01]  /*13da0*/  @P0 MUFU.LG2 R2, R3 ;  /* 0x0000000300020308 */ /* 0x0005220000000c00 */
[C---:B---3--:R-:W-:Y:S02]  /*13db0*/  FMUL.FTZ R60, R0.reuse, R86 ;  /* 0x00000056003c7220 */ /* 0x048fe40000410000 */
[C---:B------:R-:W-:Y:S02]  /*13dc0*/  FMUL.FTZ R61, R0.reuse, R87 ;  /* 0x00000057003d7220 */ /* 0x040fe40000410000 */
[----:B------:R-:W-:-:S02]  /*13dd0*/  FMUL.FTZ R86, R0, R74 ;  /* 0x0000004a00567220 */ /* 0x000fc40000410000 */
[C---:B------:R-:W-:Y:S02]  /*13de0*/  FMUL.FTZ R87, R0.reuse, R75 ;  /* 0x0000004b00577220 */ /* 0x040fe40000410000 */
[C---:B------:R-:W-:Y:S02]  /*13df0*/  FMUL.FTZ R74, R0.reuse, R54 ;  /* 0x00000036004a7220 */ /* 0x040fe40000410000 */
[C---:B------:R-:W-:Y:S02]  /*13e00*/  FMUL.FTZ R75, R0.reuse, R55 ;  /* 0x00000037004b7220 */ /* 0x040fe40000410000 */
[C---:B------:R-:W-:Y:S02]  /*13e10*/  FMUL.FTZ R84, R0.reuse, R118 ;  /* 0x0000007600547220 */ /* 0x040fe40000410000 */
[----:B------:R-:W-:Y:S01]  /*13e20*/  FMUL.FTZ R85, R0, R119 ;  /* 0x0000007700557220 */ /* 0x000fe20000410000 */
[----:B--2---:R-:W-:Y:S01]  /*13e30*/  @P0 MOV R3, 0x3f317218 ;  /* 0x3f31721800030802 */ /* 0x004fe20000000f00 */
[----:B----4-:R-:W-:-:S02]  /*13e40*/  @P0 FMUL.FTZ R2, R2, 0.69314718246459960938 ;  /* 0x3f31721802020820 */ /* 0x010fc40000410000 */
[C---:B------:R-:W-:Y:S02]  /*13e50*/  FMUL.FTZ R64, R0.reuse, R114 ;  /* 0x0000007200407220 */ /* 0x040fe40000410000 */
[----:B------:R-:W-:Y:S02]  /*13e60*/  @P0 FMUL.FTZ R3, R3, c[0x0][0x2d0] ;  /* 0x0000b40003030a20 */ /* 0x000fe40000410000 */
        /* <DEDUP_REMOVED lines=25> */
.L_x_692:
[----:B------:R-:W2:Y:S01]  /*14000*/  S2R R2, SR_TID.X ;  /* 0x0000000000027919 */ /* 0x000ea20000002100 */
[----:B------:R-:W-:Y:S01]  /*14010*/  BSSY B0, `(.L_x_772) ;  /* 0x0000010000007945 */ /* 0x000fe20003800000 */
[----:B--2---:R-:W-:-:S13]  /*14020*/  LOP3.LUT P0, RZ, R2, 0xff, RZ, 0xc0, !PT ;  /* 0x000000ff02ff7812 */ /* 0x004fda000780c0ff */
[----:B------:R-:W-:Y:S05]  /*14030*/  @P0 BRA `(.L_x_773) ;  /* 0x000000d000000947 */ /* 0x000fea0003800000 */
[----:B------:R-:W2:Y:S01]  /*14040*/  S2R R4, SR_LANEID ;  /* 0x0000000000047919 */ /* 0x000ea20000000000 */
        /* <DEDUP_REMOVED lines=11> */
[----:B---3--:R-:W-:-:S06]  /*14100*/  IADD3 R248, R3, c[0x0][0xc], R2 ;  /* 0x0000030003f87a10 */ /* 0x008fcc0007ffe002 */
.L_x_773:
[----:B------:R-:W-:Y:S05]  /*14110*/  BSYNC B0 ;  /* 0x0000000000007941 */ /* 0x000fea0003800000 */
.L_x_772:
[----:B------:R-:W-:Y:S01]  /*14120*/  PRMT R0, R0, 0x9910, RZ ;  /* 0x0000991000007816 */ /* 0x000fe200000000ff */
[----:B------:R-:W-:Y:S01]  /*14130*/  BSSY B1, `(.L_x_774) ;  /* 0x00002d9000017945 */ /* 0x000fe20003800000 */
[----:B------:R-:W-:Y:S02]  /*14140*/  IMAD.MOV.U32 R62, RZ, RZ, R248 ;  /* 0x000000ffff3e7224 */ /* 0x000fe400078e00f8 */
[----:B------:R-:W-:-:S13]  /*14150*/  ISETP.NE.AND P0, PT, R0, RZ, PT ;  /* 0x000000ff0000720c */ /* 0x000fda0003f05270 */
[----:B------:R-:W-:Y:S05]  /*14160*/  @!P0 BRA `(.L_x_775) ;  /* 0x0000220000008947 */ /* 0x000fea0003800000 */
[----:B------:R-:W2:Y:S04]  /*14170*/  LDL R12, [R1] ;  /* 0x00000000010c7983 */ /* 0x000ea80000100800 */
        /* <DEDUP_REMOVED lines=8> */
[----:B------:R-:W-:Y:S01]  /*14200*/  F2FP.PACK_AB R0, R71, R70 ;  /* 0x000000464700723e */ /* 0x000fe200000000ff */
[----:B------:R-:W-:Y:S01]  /*14210*/  IMAD.MOV.U32 R15, RZ, RZ, c[0x0][0x388] ;  /* 0x0000e200ff0f7624 */ /* 0x000fe200078e00ff */
[----:B------:R-:W-:Y:S01]  /*14220*/  BAR.SYNC.DEFER_BLOCKING 0x1, 0x100 ;  /* 0x0044000000007b1d */ /* 0x000fe20000010000 */
[----:B------:R-:W-:-:S02]  /*14230*/  F2FP.PACK_AB R2, R85, R84 ;  /* 0x000000545502723e */ /* 0x000fc400000000ff */
[----:B------:R-:W-:Y:S02]  /*14240*/  F2FP.PACK_AB R3, R27, R26 ;  /* 0x0000001a1b03723e */ /* 0x000fe400000000ff */
[----:B------:R-:W-:Y:S02]  /*14250*/  F2FP.PACK_AB R4, R57, R56 ;  /* 0x000000383904723e */ /* 0x000fe400000000ff */
[----:B------:R-:W-:Y:S02]  /*14260*/  ISETP.NE.U32.AND P0, PT, RZ, c[0x0][0x508], PT ;  /* 0x00014200ff007a0c */ /* 0x000fe40003f05070 */
[----:B------:R-:W-:Y:S02]  /*14270*/  ISETP.NE.U32.AND P2, PT, RZ, c[0x0][0x500], PT ;  /* 0x00014000ff007a0c */ /* 0x000fe40003f45070 */
[----:B------:R-:W-:Y:S02]  /*14280*/  ISETP.NE.AND.EX P1, PT, RZ, c[0x0][0x50c], PT, P0 ;  /* 0x00014300ff007a0c */ /* 0x000fe40003f25300 */
[----:B------:R-:W-:Y:S01]  /*14290*/  ISETP.NE.AND.EX P2, PT, RZ, c[0x0][0x504], PT, P2 ;  /* 0x00014100ff007a0c */ /* 0x000fe20003f45320 */
[----:B--2---:R2:W-:Y:S04]  /*142a0*/  STS [R12], R0 ;  /* 0x000000000c007388 */ /* 0x0045e80000000800 */
[----:B------:R1:W-:Y:S04]  /*142b0*/  STS [R12+0x400], R2 ;  /* 0x000400020c007388 */ /* 0x0003e80000000800 */
[----:B---3--:R3:W-:Y:S01]  /*142c0*/  STS [R5], R3 ;  /* 0x0000000305007388 */ /* 0x0087e20000000800 */
[----:B--2---:R-:W-:-:S02]  /*142d0*/  F2FP.PACK_AB R0, R65, R64 ;  /* 0x000000404100723e */ /* 0x004fc400000000ff */
[----:B-1----:R-:W-:-:S03]  /*142e0*/  F2FP.PACK_AB R2, R29, R28 ;  /* 0x0000001c1d02723e */ /* 0x002fc600000000ff */
        /* <DEDUP_REMOVED lines=21> */
[----:B------:R3:W-:Y:S04]  /*14440*/  STS [R8], R4 ;  /* 0x0000000408007388 */ /* 0x0007e80000000800 */
[----:B------:R4:W-:Y:S01]  /*14450*/  STS [R8+0x400], R2 ;  /* 0x0004000208007388 */ /* 0x0009e20000000800 */
[----:B-1----:R-:W-:Y:S02]  /*14460*/  F2FP.PACK_AB R0, R69, R68 ;  /* 0x000000444500723e */ /* 0x002fe400000000ff */
[----:B--2---:R-:W-:-:S03]  /*14470*/  F2FP.PACK_AB R3, R41, R40 ;  /* 0x000000282903723e */ /* 0x004fc600000000ff */
[----:B------:R1:W-:Y:S01]  /*14480*/  STS [R12+0x4000], R0 ;  /* 0x004000000c007388 */ /* 0x0003e20000000800 */
[----:B---3--:R-:W-:Y:S02]  /*14490*/  F2FP.PACK_AB R4, R61, R60 ;  /* 0x0000003c3d04723e */ /* 0x008fe400000000ff */
[----:B----4-:R-:W-:-:S03]  /*144a0*/  F2FP.PACK_AB R2, R83, R82 ;  /* 0x000000525302723e */ /* 0x010fc600000000ff */
[----:B------:R2:W-:Y:S04]  /*144b0*/  STS [R12+0x4400], R4 ;  /* 0x004400040c007388 */ /* 0x0005e80000000800 */
[----:B------:R3:W-:Y:S04]  /*144c0*/  STS [R5+0x4000], R3 ;  /* 0x0040000305007388 */ /* 0x0007e80000000800 */
[----:B------:R4:W-:Y:S01]  /*144d0*/  STS [R5+0x4400], R2 ;  /* 0x0044000205007388 */ /* 0x0009e20000000800 */
[----:B-1----:R-:W-:-:S05]  /*144e0*/  F2FP.PACK_AB R0, R43, R42 ;  /* 0x0000002a2b00723e */ /* 0x002fca00000000ff */
[----:B------:R1:W-:Y:S01]  /*144f0*/  STS [R11+0x4000], R0 ;  /* 0x004000000b007388 */ /* 0x0003e20000000800 */
[----:B--2---:R-:W-:Y:S02]  /*14500*/  F2FP.PACK_AB R4, R79, R78 ;  /* 0x0000004e4f04723e */ /* 0x004fe400000000ff */
[----:B---3--:R-:W-:-:S03]  /*14510*/  F2FP.PACK_AB R3, R87, R86 ;  /* 0x000000565703723e */ /* 0x008fc600000000ff */
[----:B------:R2:W-:Y:S01]  /*14520*/  STS [R11+0x4400], R4 ;  /* 0x004400040b007388 */ /* 0x0005e20000000800 */
[----:B----4-:R-:W-:Y:S02]  /*14530*/  F2FP.PACK_AB R5, R47, R46 ;  /* 0x0000002e2f05723e */ /* 0x010fe400000000ff */
[----:B------:R-:W-:-:S03]  /*14540*/  F2FP.PACK_AB R2, R81, R80 ;  /* 0x000000505102723e */ /* 0x000fc600000000ff */
[----:B------:R-:W-:Y:S04]  /*14550*/  STS [R10+0x4000], R5 ;  /* 0x004000050a007388 */ /* 0x000fe80000000800 */
[----:B------:R3:W-:Y:S04]  /*14560*/  STS [R10+0x4400], R3 ;  /* 0x004400030a007388 */ /* 0x0007e80000000800 */
[----:B------:R4:W-:Y:S01]  /*14570*/  STS [R9+0x4000], R2 ;  /* 0x0040000209007388 */ /* 0x0009e20000000800 */
[----:B-1----:R-:W-:-:S05]  /*14580*/  F2FP.PACK_AB R0, R75, R74 ;  /* 0x0000004a4b00723e */ /* 0x002fca00000000ff */
[----:B------:R1:W-:Y:S01]  /*14590*/  STS [R9+0x4400], R0 ;  /* 0x0044000009007388 */ /* 0x0003e20000000800 */
[----:B--2---:R-:W-:-:S05]  /*145a0*/  F2FP.PACK_AB R4, R73, R72 ;  /* 0x000000484904723e */ /* 0x004fca00000000ff */
[----:B------:R2:W-:Y:S01]  /*145b0*/  STS [R7+0x4000], R4 ;  /* 0x0040000407007388 */ /* 0x0005e20000000800 */
[----:B---3--:R-:W-:Y:S02]  /*145c0*/  F2FP.PACK_AB R3, R59, R58 ;  /* 0x0000003a3b03723e */ /* 0x008fe400000000ff */
[----:B----4-:R-:W-:-:S03]  /*145d0*/  F2FP.PACK_AB R2, R49, R48 ;  /* 0x000000303102723e */ /* 0x010fc600000000ff */
[----:B------:R3:W-:Y:S04]  /*145e0*/  STS [R7+0x4400], R3 ;  /* 0x0044000307007388 */ /* 0x0007e80000000800 */
[----:B------:R4:W-:Y:S01]  /*145f0*/  STS [R6+0x4000], R2 ;  /* 0x0040000206007388 */ /* 0x0009e20000000800 */
[----:B-1----:R-:W-:-:S05]  /*14600*/  F2FP.PACK_AB R0, R55, R54 ;  /* 0x000000363700723e */ /* 0x002fca00000000ff */
[----:B------:R1:W-:Y:S01]  /*14610*/  STS [R6+0x4400], R0 ;  /* 0x0044000006007388 */ /* 0x0003e20000000800 */
[----:B--2---:R-:W-:Y:S01]  /*14620*/  IMAD.MOV.U32 R4, RZ, RZ, 0x4 ;  /* 0x00000004ff047424 */ /* 0x004fe200078e00ff */
[----:B---3--:R-:W-:Y:S01]  /*14630*/  F2FP.PACK_AB R3, R25, R24 ;  /* 0x000000181903723e */ /* 0x008fe200000000ff */
[----:B----4-:R-:W-:-:S04]  /*14640*/  IMAD.MOV.U32 R2, RZ, RZ, RZ ;  /* 0x000000ffff027224 */ /* 0x010fc800078e00ff */
[----:B------:R2:W-:Y:S01]  /*14650*/  STS [R8+0x4000], R3 ;  /* 0x0040000308007388 */ /* 0x0005e20000000800 */
[----:B-1----:R-:W-:Y:S01]  /*14660*/  F2FP.PACK_AB R0, R51, R50 ;  /* 0x000000323300723e */ /* 0x002fe200000000ff */
[----:B------:R-:W-:-:S04]  /*14670*/  @P1 IMAD.WIDE R6, R251, R4, c[0x0][0x508] ;  /* 0x00014200fb061625 */ /* 0x000fc800078e0204 */
[----:B------:R1:W-:Y:S01]  /*14680*/  STS [R8+0x4400], R0 ;  /* 0x0044000008007388 */ /* 0x0003e20000000800 */
[----:B------:R-:W-:-:S03]  /*14690*/  IMAD.WIDE R4, R251, R4, c[0x0][0x500] ;  /* 0x00014000fb047625 */ /* 0x000fc600078e0204 */
[----:B------:R-:W-:Y:S06]  /*146a0*/  BAR.SYNC.DEFER_BLOCKING 0x1, 0x100 ;  /* 0x0044000000007b1d */ /* 0x000fec0000010000 */
[----:B------:R1:W5:Y:S04]  /*146b0*/  @P1 LDG.E R15, [R6.64] ;  /* 0x00000006060f1981 */ /* 0x000368000c1e1900 */
[----:B------:R1:W5:Y:S01]  /*146c0*/  @P2 LDG.E R2, [R4.64] ;  /* 0x0000000604022981 */ /* 0x000362000c1e1900 */
[----:B------:R-:W-:-:S04]  /*146d0*/  ISETP.NE.AND P0, PT, R247, RZ, PT ;  /* 0x000000fff700720c */ /* 0x000fc80003f05270 */
[----:B--2---:R-:W-:Y:S01]  /*146e0*/  SEL R3, R247, c[0x0][0x3d4], P0 ;  /* 0x0000f500f7037a07 */ /* 0x004fe20000000000 */
[----:B------:R-:W-:Y:S05]  /*146f0*/  @P1 BRA `(.L_x_776) ;  /* 0x0000004000001947 */ /* 0x000fea0003800000 */
[----:B------:R-:W-:Y:S05]  /*14700*/  @!P2 BRA `(.L_x_776) ;  /* 0x000000300000a947 */ /* 0x000fea0003800000 */
[----:B-1----:R1:W2:Y:S04]  /*14710*/  LDG.E R0, [R4.64] ;  /* 0x0000000604007981 */ /* 0x0022a8000c1e1900 */
[----:B-1----:R-:W2:Y:S02]  /*14720*/  LDG.E R4, [R4.64+0x4] ;  /* 0x0000040604047981 */ /* 0x002ea4000c1e1900 */
[----:B--2--5:R-:W-:Y:S02]  /*14730*/  IADD3 R15, -R0, R4, RZ ;  /* 0x00000004000f7210 */ /* 0x024fe40007ffe1ff */
.L_x_776:
[----:B------:R-:W2:Y:S01]  /*14740*/  LDL R45, [R1+0x24] ;  /* 0x00002400012d7983 */ /* 0x000ea20000100800 */
[----:B------:R-:W-:Y:S01]  /*14750*/  IMAD.MOV.U32 R9, RZ, RZ, 0x368 ;  /* 0x00000368ff097424 */ /* 0x000fe200078e00ff */
[----:B------:R-:W-:Y:S01]  /*14760*/  ISETP.GT.AND P2, PT, R3, 0x1, PT ;  /* 0x000000010300780c */ /* 0x000fe20003f44270 */
[----:B-1----:R-:W-:Y:S01]  /*14770*/  IMAD.MOV.U32 R0, RZ, RZ, c[0x0][0x4e8] ;  /* 0x00013a00ff007624 */ /* 0x002fe200078e00ff */
[----:B------:R-:W-:Y:S01]  /*14780*/  ISETP.NE.U32.AND P0, PT, RZ, c[0x0][0x500], PT ;  /* 0x00014000ff007a0c */ /* 0x000fe20003f05070 */
[----:B------:R-:W-:Y:S01]  /*14790*/  IMAD.IADD R11, R246, 0x1, R244 ;  /* 0x00000001f60b7824 */ /* 0x000fe200078e02f4 */
[----:B------:R-:W-:Y:S01]  /*147a0*/  SEL R9, R9, 0x328, P2 ;  /* 0x0000032809097807 */ /* 0x000fe20001000000 */
[----:B------:R-:W1:Y:S01]  /*147b0*/  S2R R63, SR_TID.X ;  /* 0x00000000003f7919 */ /* 0x000e620000002100 */
[----:B------:R-:W-:-:S02]  /*147c0*/  ISETP.NE.AND P3, PT, R0, 0x1, PT ;  /* 0x000000010000780c */ /* 0x000fc40003f65270 */
[----:B------:R-:W3:Y:S01]  /*147d0*/  LDC.64 R6, c[0x0][R9+0x170] ;  /* 0x00005c0009067b82 */ /* 0x000ee20000000a00 */
[----:B------:R-:W-:Y:S02]  /*147e0*/  ISETP.NE.AND.EX P0, PT, RZ, c[0x0][0x504], PT, P0 ;  /* 0x00014100ff007a0c */ /* 0x000fe40003f05300 */
[----:B------:R-:W-:Y:S02]  /*147f0*/  SHF.R.S32.HI R3, RZ, 0x1f, R251 ;  /* 0x0000001fff037819 */ /* 0x000fe400000114fb */
[----:B------:R-:W-:Y:S02]  /*14800*/  SEL R0, R251, RZ, !P0 ;  /* 0x000000fffb007207 */ /* 0x000fe40004000000 */
[----:B------:R-:W-:Y:S01]  /*14810*/  SEL R4, R3, RZ, !P0 ;  /* 0x000000ff03047207 */ /* 0x000fe20004000000 */
[----:B------:R-:W4:Y:S01]  /*14820*/  LDC.64 R16, c[0x0][R9+0x168] ;  /* 0x00005a0009107b82 */ /* 0x000f220000000a00 */
[----:B------:R-:W-:Y:S02]  /*14830*/  LOP3.LUT R10, R250, 0xffff, RZ, 0xc0, !PT ;  /* 0x0000fffffa0a7812 */ /* 0x000fe400078ec0ff */
[----:B------:R-:W-:-:S05]  /*14840*/  @P3 IMAD.HI.U32 R8, R11, c[0x0][0x4ec], RZ ;  /* 0x00013b000b083a27 */ /* 0x000fca00078e00ff */
[----:B------:R3:W4:Y:S01]  /*14850*/  LDC.64 R18, c[0x0][R9+0x178] ;  /* 0x00005e0009127b82 */ /* 0x0007220000000a00 */
[----:B-1----:R-:W-:-:S07]  /*14860*/  SHF.R.S32.HI R44, RZ, 0x1f, R63 ;  /* 0x0000001fff2c7819 */ /* 0x002fce000001143f */
[----:B------:R1:W1:Y:S01]  /*14870*/  LDC.64 R20, c[0x0][R9+0x160] ;  /* 0x0000580009147b82 */ /* 0x0002620000000a00 */
[----:B------:R-:W-:-:S04]  /*14880*/  LEA.HI R44, R44, R63, RZ, 0x5 ;  /* 0x0000003f2c2c7211 */ /* 0x000fc800078f28ff */
[----:B------:R-:W-:-:S05]  /*14890*/  LOP3.LUT R44, R44, 0xffffffe0, RZ, 0xc0, !PT ;  /* 0xffffffe02c2c7812 */ /* 0x000fca00078ec0ff */
[----:B------:R-:W-:Y:S02]  /*148a0*/  IMAD.IADD R44, R63, 0x1, -R44 ;  /* 0x000000013f2c7824 */ /* 0x000fe400078e0a2c */
[----:B---3--:R-:W-:-:S04]  /*148b0*/  IMAD R3, R7, R0, RZ ;  /* 0x0000000007037224 */ /* 0x008fc800078e02ff */
[C---:B------:R-:W-:Y:S02]  /*148c0*/  IMAD R12, R6.reuse, R4, R3 ;  /* 0x00000004060c7224 */ /* 0x040fe400078e0203 */
[----:B------:R-:W-:-:S04]  /*148d0*/  IMAD.WIDE.U32 R4, R6, R0, RZ ;  /* 0x0000000006047225 */ /* 0x000fc800078e00ff */
[----:B----4-:R-:W-:-:S04]  /*148e0*/  IMAD.WIDE.U32 R6, R16, R10, RZ ;  /* 0x0000000a10067225 */ /* 0x010fc800078e00ff */
[----:B------:R-:W-:Y:S01]  /*148f0*/  IMAD.MOV.U32 R3, RZ, RZ, R11 ;  /* 0x000000ffff037224 */ /* 0x000fe200078e000b */
[----:B------:R-:W-:Y:S01]  /*14900*/  @P3 SHF.R.U32.HI R3, RZ, c[0x0][0x4f0], R8 ;  /* 0x00013c00ff033a19 */ /* 0x000fe20000011608 */
[----:B-1----:R-:W-:Y:S01]  /*14910*/  IMAD R9, R17, R10, RZ ;  /* 0x0000000a11097224 */ /* 0x002fe200078e02ff */
[----:B------:R-:W-:Y:S01]  /*14920*/  SEL R8, R249, RZ, P2 ;  /* 0x000000fff9087207 */ /* 0x000fe20001000000 */
[----:B------:R-:W-:Y:S01]  /*14930*/  IMAD.IADD R13, R5, 0x1, R12 ;  /* 0x00000001050d7824 */ /* 0x000fe200078e020c */
[--C-:B-----5:R-:W-:Y:S01]  /*14940*/  IADD3 R14, P1, P0, R4, R6, R2.reuse ;  /* 0x00000006040e7210 */ /* 0x120fe2000783e002 */
[----:B------:R-:W-:Y:S01]  /*14950*/  IMAD.IADD R4, R7, 0x1, R9 ;  /* 0x0000000107047824 */ /* 0x000fe200078e0209 */
[----:B------:R-:W-:Y:S01]  /*14960*/  SHF.R.S32.HI R12, RZ, 0x1f, R2 ;  /* 0x0000001fff0c7819 */ /* 0x000fe20000011402 */
[----:B------:R-:W-:Y:S02]  /*14970*/  IMAD R9, R19, R8, RZ ;  /* 0x0000000813097224 */ /* 0x000fe400078e02ff */
[----:B------:R-:W-:Y:S01]  /*14980*/  IMAD.MOV R5, RZ, RZ, -R3 ;  /* 0x000000ffff057224 */ /* 0x000fe200078e0a03 */
[----:B------:R-:W-:Y:S01]  /*14990*/  IADD3.X R13, R13, R4, R12, P1, P0 ;  /* 0x000000040d0d7210 */ /* 0x000fe20000fe040c */
[----:B------:R-:W-:-:S04]  /*149a0*/  IMAD.WIDE.U32 R6, R18, R8, RZ ;  /* 0x0000000812067225 */ /* 0x000fc800078e00ff */
        /* <DEDUP_REMOVED lines=11> */
[----:B------:R-:W-:Y:S02]  /*14a60*/  IMAD.MOV.U32 R7, RZ, RZ, c[0x0][0x4ac] ;  /* 0x00012b00ff077624 */ /* 0x000fe400078e00ff */
[----:B------:R-:W-:Y:S01]  /*14a70*/  IMAD.IADD R5, R5, 0x1, R3 ;  /* 0x0000000105057824 */ /* 0x000fe200078e0203 */
[----:B------:R-:W-:Y:S01]  /*14a80*/  LEA R3, P0, R4, R6, 0x2 ;  /* 0x0000000604037211 */ /* 0x000fe200078010ff */
[----:B------:R-:W-:Y:S01]  /*14a90*/  IMAD R9, R15, c[0x0][0x4e8], RZ ;  /* 0x00013a000f097a24 */ /* 0x000fe200078e02ff */
[----:B------:R-:W-:-:S03]  /*14aa0*/  SEL R7, R7, c[0x0][0x454], P2 ;  /* 0x0001150007077a07 */ /* 0x000fc60001000000 */
[----:B------:R-:W-:Y:S01]  /*14ab0*/  SHFL.IDX PT, R6, R3, RZ, 0x1c1f ;  /* 0x001c1fff03067589 */ /* 0x000fe200000e0000 */
[----:B------:R-:W-:Y:S02]  /*14ac0*/  LEA.HI.X R5, R4, R7, R5, 0x2, P0 ;  /* 0x0000000704057211 */ /* 0x000fe400000f1405 */
[----:B------:R-:W-:Y:S01]  /*14ad0*/  LOP3.LUT P0, RZ, R44, 0x3, RZ, 0xc0, !PT ;  /* 0x000000032cff7812 */ /* 0x000fe2000780c0ff */
[----:B------:R2:W-:Y:S04]  /*14ae0*/  SHFL.IDX PT, R4, R3, 0x1, 0x1c1f ;  /* 0x003c1f0003047f89 */ /* 0x0005e800000e0000 */
[----:B------:R-:W1:Y:S04]  /*14af0*/  SHFL.IDX PT, R7, R5, RZ, 0x1c1f ;  /* 0x001c1fff05077589 */ /* 0x000e6800000e0000 */
[----:B------:R-:W3:Y:S01]  /*14b00*/  SHFL.IDX PT, R5, R5, 0x1, 0x1c1f ;  /* 0x003c1f0005057f89 */ /* 0x000ee200000e0000 */
[----:B--2---:R-:W-:-:S05]  /*14b10*/  IMAD.IADD R3, R45, 0x1, R244 ;  /* 0x000000012d037824 */ /* 0x004fca00078e02f4 */
        /* <DEDUP_REMOVED lines=11> */
[----:B-1----:R-:W-:Y:S01]  /*14bd0*/  IMAD.WIDE.U32 R4, R2, c[0x0][0x3a0], RZ ;  /* 0x0000e80002047a25 */ /* 0x002fe200078e00ff */
[----:B------:R-:W-:Y:S01]  /*14be0*/  SHF.R.S32.HI R7, RZ, 0x1f, R0 ;  /* 0x0000001fff077819 */ /* 0x000fe20000011400 */
[----:B------:R1:W2:Y:S01]  /*14bf0*/  LDS.128 R16, [R195+0x80] ;  /* 0x00008000c3107984 */ /* 0x0002a20000000c00 */
[----:B------:R-:W-:Y:S01]  /*14c00*/  IADD3 R6, R44, R244, RZ ;  /* 0x000000f42c067210 */ /* 0x000fe20007ffe0ff */
[----:B------:R-:W-:-:S02]  /*14c10*/  IMAD R2, R2, c[0x0][0x3a4], R12 ;  /* 0x0000e90002027a24 */ /* 0x000fc400078e020c */
[----:B------:R1:W3:Y:S03]  /*14c20*/  LDS.128 R24, [R195+0x1080] ;  /* 0x00108000c3187984 */ /* 0x0002e60000000c00 */
[----:B------:R-:W-:Y:S01]  /*14c30*/  IADD3 R3, R5, R2, RZ ;  /* 0x0000000205037210 */ /* 0x000fe20007ffe0ff */
[----:B------:R1:W4:Y:S01]  /*14c40*/  LDS.128 R32, [R195+0x2080] ;  /* 0x00208000c3207984 */ /* 0x0003220000000c00 */
[----:B------:R-:W-:-:S03]  /*14c50*/  MOV R2, R4 ;  /* 0x0000000400027202 */ /* 0x000fc60000000f00 */
[----:B------:R1:W1:Y:S02]  /*14c60*/  LDS.128 R36, [R195+0x3080] ;  /* 0x00308000c3247984 */ /* 0x0002640000000c00 */
[----:B------:R-:W-:Y:S01]  /*14c70*/  IMAD.WIDE.U32 R4, R10, c[0x0][0x3e8], R2 ;  /* 0x0000fa000a047a25 */ /* 0x000fe200078e0002 */
[----:B------:R-:W-:Y:S01]  /*14c80*/  MOV R2, R6 ;  /* 0x0000000600027202 */ /* 0x000fe20000000f00 */
[----:B------:R1:W1:Y:S02]  /*14c90*/  LDS.128 R12, [R195+0x4080] ;  /* 0x00408000c30c7984 */ /* 0x0002640000000c00 */
[----:B------:R-:W-:Y:S02]  /*14ca0*/  IMAD R3, R7, c[0x0][0x3f0], RZ ;  /* 0x0000fc0007037a24 */ /* 0x000fe400078e02ff */
[----:B------:R-:W-:Y:S01]  /*14cb0*/  @P3 IMAD.HI.U32 R7, R6, c[0x0][0x4ec], RZ ;  /* 0x00013b0006073a27 */ /* 0x000fe200078e00ff */
[----:B------:R1:W1:Y:S03]  /*14cc0*/  LDS.128 R20, [R195+0x5080] ;  /* 0x00508000c3147984 */ /* 0x0002660000000c00 */
[----:B------:R-:W-:Y:S01]  /*14cd0*/  IMAD R5, R10, c[0x0][0x3ec], R5 ;  /* 0x0000fb000a057a24 */ /* 0x000fe200078e0205 */
[----:B------:R1:W1:Y:S01]  /*14ce0*/  LDS.128 R28, [R195+0x6080] ;  /* 0x00608000c31c7984 */ /* 0x0002620000000c00 */
[----:B------:R-:W-:Y:S01]  /*14cf0*/  @P3 SHF.R.U32.HI R2, RZ, c[0x0][0x4f0], R7 ;  /* 0x00013c00ff023a19 */ /* 0x000fe20000011607 */
[----:B------:R-:W-:-:S02]  /*14d00*/  IMAD R7, R0, c[0x0][0x3f4], R3 ;  /* 0x0000fd0000077a24 */ /* 0x000fc400078e0203 */
[----:B------:R1:W1:Y:S01]  /*14d10*/  LDS.128 R40, [R195+0x7080] ;  /* 0x00708000c3287984 */ /* 0x0002620000000c00 */
[----:B------:R-:W-:Y:S01]  /*14d20*/  IMAD.WIDE.U32 R4, R0, c[0x0][0x3f0], R4 ;  /* 0x0000fc0000047a25 */ /* 0x000fe200078e0004 */
[----:B------:R-:W-:Y:S02]  /*14d30*/  SHF.R.S32.HI R3, RZ, 0x1f, R2 ;  /* 0x0000001fff037819 */ /* 0x000fe40000011402 */
[----:B------:R-:W-:Y:S02]  /*14d40*/  IADD3 R0, -R2, RZ, RZ ;  /* 0x000000ff02007210 */ /* 0x000fe40007ffe1ff */
[----:B------:R-:W-:Y:S01]  /*14d50*/  IADD3 R5, R5, R7, RZ ;  /* 0x0000000705057210 */ /* 0x000fe20007ffe0ff */
[----:B------:R-:W-:Y:S02]  /*14d60*/  IMAD R3, R3, c[0x0][0x3e0], RZ ;  /* 0x0000f80003037a24 */ /* 0x000fe400078e02ff */
[----:B------:R-:W-:Y:S02]  /*14d70*/  IMAD R0, R0, c[0x0][0x4e8], R6 ;  /* 0x00013a0000007a24 */ /* 0x000fe400078e0206 */
[----:B------:R-:W-:-:S02]  /*14d80*/  IMAD R6, R2, c[0x0][0x3e4], R3 ;  /* 0x0000f90002067a24 */ /* 0x000fc400078e0203 */
        /* <DEDUP_REMOVED lines=11> */
.L_x_866:
[----:B------:R-:W-:Y:S05]  /*14e40*/  BRA.DIV ~URZ, `(.L_x_779) ;  /* 0x000055627f007947 */ /* 0x000fea000b800000 */
[----:B------:R4:W2:Y:S02]  /*14e50*/  SHFL.IDX PT, R0, R8, RZ, 0x181f ;  /* 0x00181fff08007589 */ /* 0x0008a400000e0000 */
.L_x_867:
[----:B------:R-:W-:Y:S01]  /*14e60*/  IADD3 R6, R245, R244, RZ ;  /* 0x000000f4f5067210 */ /* 0x000fe20007ffe0ff */
        /* <DEDUP_REMOVED lines=13> */
.L_x_781:
[----:B------:R-:W-:Y:S05]  /*14f40*/  BSYNC B0 ;  /* 0x0000000000007941 */ /* 0x000fea0003800000 */
.L_x_780:
[----:B------:R-:W-:Y:S05]  /*14f50*/  BRA.DIV ~URZ, `(.L_x_782) ;  /* 0x000054c27f007947 */ /* 0x000fea000b800000 */
[----:B---3--:R3:W4:Y:S04]  /*14f60*/  SHFL.IDX PT, R10, R7, 0x1, 0x181f ;  /* 0x00381f00070a7f89 */ /* 0x00872800000e0000 */
[----:B--2---:R3:W2:Y:S02]  /*14f70*/  SHFL.IDX PT, R0, R8, 0x1, 0x181f ;  /* 0x00381f0008007f89 */ /* 0x0046a400000e0000 */
.L_x_868:
        /* <DEDUP_REMOVED lines=14> */
.L_x_784:
[----:B------:R-:W-:Y:S05]  /*15060*/  BSYNC B0 ;  /* 0x0000000000007941 */ /* 0x000fea0003800000 */
.L_x_783:
[----:B------:R-:W-:Y:S05]  /*15070*/  BRA.DIV ~URZ, `(.L_x_785) ;  /* 0x000054727f007947 */ /* 0x000fea000b800000 */
[----:B----4-:R4:W3:Y:S02]  /*15080*/  SHFL.IDX PT, R10, R7, 0x2, 0x181f ;  /* 0x00581f00070a7f89 */ /* 0x0108e400000e0000 */
.L_x_869:
[----:B------:R-:W-:Y:S05]  /*15090*/  BRA.DIV ~URZ, `(.L_x_786) ;  /* 0x000054c27f007947 */ /* 0x000fea000b800000 */
[----:B--2---:R2:W4:Y:S02]  /*150a0*/  SHFL.IDX PT, R0, R8, 0x2, 0x181f ;  /* 0x00581f0008007f89 */ /* 0x00452400000e0000 */
.L_x_870:
        /* <DEDUP_REMOVED lines=14> */
.L_x_788:
[----:B------:R-:W-:Y:S05]  /*15190*/  BSYNC B0 ;  /* 0x0000000000007941 */ /* 0x000fea0003800000 */
.L_x_787:
[----:B------:R-:W-:Y:S05]  /*151a0*/  BRA.DIV ~URZ, `(.L_x_789) ;  /* 0x000054227f007947 */ /* 0x000fea000b800000 */
[----:B---34-:R-:W3:Y:S04]  /*151b0*/  SHFL.IDX PT, R7, R7, 0x3, 0x181f ;  /* 0x00781f0007077f89 */ /* 0x018ee800000e0000 */
[----:B------:R4:W1:Y:S02]  /*151c0*/  SHFL.IDX PT, R0, R8, 0x3, 0x181f ;  /* 0x00781f0008007f89 */ /* 0x00086400000e0000 */
.L_x_871:
        /* <DEDUP_REMOVED lines=15> */
.L_x_777:
[----:B------:R-:W-:Y:S02]  /*152c0*/  IMAD R12, R12, c[0x0][0x408], RZ ;  /* 0x000102000c0c7a24 */ /* 0x000fe400078e02ff */
[----:B-1----:R-:W-:-:S04]  /*152d0*/  IMAD.WIDE.U32 R4, R2, c[0x0][0x408], RZ ;  /* 0x0001020002047a25 */ /* 0x002fc800078e00ff */
[----:B------:R-:W-:-:S05]  /*152e0*/  IMAD R2, R2, c[0x0][0x40c], R12 ;  /* 0x0001030002027a24 */ /* 0x000fca00078e020c */
[----:B------:R-:W-:Y:S02]  /*152f0*/  IADD3 R3, R5, R2, RZ ;  /* 0x0000000205037210 */ /* 0x000fe40007ffe0ff */
[----:B------:R-:W-:Y:S02]  /*15300*/  MOV R2, R4 ;  /* 0x0000000400027202 */ /* 0x000fe40000000f00 */
[----:B------:R-:W-:-:S03]  /*15310*/  SHF.R.S32.HI R5, RZ, 0x1f, R0 ;  /* 0x0000001fff057819 */ /* 0x000fc60000011400 */
[----:B------:R-:W-:-:S04]  /*15320*/  IMAD.WIDE.U32 R2, R10, c[0x0][0x438], R2 ;  /* 0x00010e000a027a25 */ /* 0x000fc800078e0002 */
[----:B------:R-:W-:Y:S02]  /*15330*/  IMAD R4, R5, c[0x0][0x440], RZ ;  /* 0x0001100005047a24 */ /* 0x000fe400078e02ff */
        /* <DEDUP_REMOVED lines=8> */
[----:B------:R-:W-:Y:S01]  /*153c0*/  IADD3 R4, -R0, RZ, RZ ;  /* 0x000000ff00047210 */ /* 0x000fe20007ffe1ff */
[----:B------:R-:W-:-:S04]  /*153d0*/  IMAD.WIDE.U32 R2, R249, c[0x0][0x448], R2 ;  /* 0x00011200f9027a25 */ /* 0x000fc800078e0002 */
[----:B------:R-:W-:Y:S02]  /*153e0*/  IMAD R5, R5, c[0x0][0x430], RZ ;  /* 0x00010c0005057a24 */ /* 0x000fe400078e02ff */
[----:B------:R-:W-:Y:S02]  /*153f0*/  IMAD R3, R249, c[0x0][0x44c], R3 ;  /* 0x00011300f9037a24 */ /* 0x000fe400078e0203 */
        /* <DEDUP_REMOVED lines=13> */
.L_x_872:
[----:B------:R-:W-:Y:S05]  /*154d0*/  BRA.DIV ~URZ, `(.L_x_792) ;  /* 0x000052327f007947 */ /* 0x000fea000b800000 */
[----:B------:R3:W4:Y:S02]  /*154e0*/  SHFL.IDX PT, R0, R12, RZ, 0x1c1f ;  /* 0x001c1fff0c007589 */ /* 0x00072400000e0000 */
.L_x_873:
[----:B------:R-:W-:Y:S01]  /*154f0*/  BSSY B0, `(.L_x_793) ;  /* 0x000006e000007945 */ /* 0x000fe20003800000 */
[----:B------:R-:W-:Y:S05]  /*15500*/  @P0 BRA `(.L_x_794) ;  /* 0x000006c000000947 */ /* 0x000fea0003800000 */
[C---:B------:R-:W-:Y:S02]  /*15510*/  IADD3 R9, R233.reuse, 0x8, RZ ;  /* 0x00000008e9097810 */ /* 0x040fe40007ffe0ff */
[----:B------:R-:W-:Y:S02]  /*15520*/  ISETP.GE.AND P1, PT, R233, c[0x0][0x3c8], PT ;  /* 0x0000f200e9007a0c */ /* 0x000fe40003f26270 */
[----:B------:R-:W-:Y:S02]  /*15530*/  ISETP.GE.AND P0, PT, R9, c[0x0][0x3c8], PT ;  /* 0x0000f20009007a0c */ /* 0x000fe40003f06270 */
[C---:B------:R-:W-:Y:S02]  /*15540*/  IADD3 R10, R233.reuse, 0x10, RZ ;  /* 0x00000010e90a7810 */ /* 0x040fe40007ffe0ff */
[----:B------:R-:W-:-:S02]  /*15550*/  IADD3 R8, R233, 0x18, RZ ;  /* 0x00000018e9087810 */ /* 0x000fc40007ffe0ff */
[----:B------:R-:W-:Y:S02]  /*15560*/  IADD3 R11, R233, 0x8, RZ ;  /* 0x00000008e90b7810 */ /* 0x000fe40007ffe0ff */
[----:B------:R-:W-:Y:S02]  /*15570*/  ISETP.GE.AND P3, PT, R10, c[0x0][0x3c8], PT ;  /* 0x0000f2000a007a0c */ /* 0x000fe40003f66270 */
[----:B------:R-:W-:Y:S01]  /*15580*/  ISETP.GE.AND P4, PT, R8, c[0x0][0x3c8], PT ;  /* 0x0000f20008007a0c */ /* 0x000fe20003f86270 */
[----:B----4-:R-:W-:Y:S01]  /*15590*/  @!P1 IMAD.MOV.U32 R6, RZ, RZ, R0 ;  /* 0x000000ffff069224 */ /* 0x010fe200078e0000 */
[----:B------:R-:W-:Y:S01]  /*155a0*/  SHF.R.S32.HI R11, RZ, 0x1f, R11 ;  /* 0x0000001fff0b7819 */ /* 0x000fe2000001140b */
[----:B--2---:R-:W-:Y:S01]  /*155b0*/  @!P1 IMAD.MOV.U32 R7, RZ, RZ, R4 ;  /* 0x000000ffff079224 */ /* 0x004fe200078e0004 */
[----:B------:R-:W-:Y:S02]  /*155c0*/  @!P0 LEA R2, P2, R9, R0, 0x2 ;  /* 0x0000000009028211 */ /* 0x000fe400078410ff */
[C---:B------:R-:W-:Y:S01]  /*155d0*/  IADD3 R15, R233.reuse, 0x20, RZ ;  /* 0x00000020e90f7810 */ /* 0x040fe20007ffe0ff */
[----:B------:R-:W-:Y:S01]  /*155e0*/  @!P1 IMAD.WIDE R6, R233, 0x4, R6 ;  /* 0x00000004e9069825 */ /* 0x000fe200078e0206 */
[----:B------:R-:W-:-:S02]  /*155f0*/  @!P0 LEA.HI.X R3, R9, R4, R11, 0x2, P2 ;  /* 0x0000000409038211 */ /* 0x000fc400010f140b */
[C---:B------:R-:W-:Y:S02]  /*15600*/  IADD3 R9, R233.reuse, 0x28, RZ ;  /* 0x00000028e9097810 */ /* 0x040fe40007ffe0ff */
[----:B------:R-:W-:Y:S01]  /*15610*/  IADD3 R14, R233, 0x10, RZ ;  /* 0x00000010e90e7810 */ /* 0x000fe20007ffe0ff */
[----:B------:R2:W-:Y:S01]  /*15620*/  @!P1 ST.E.64 [R6.64], R70 ;  /* 0x0000004606009985 */ /* 0x0005e2000c101b06 */
[----:B------:R-:W-:Y:S02]  /*15630*/  ISETP.GE.AND P2, PT, R15, c[0x0][0x3c8], PT ;  /* 0x0000f2000f007a0c */ /* 0x000fe40003f46270 */
[----:B------:R-:W-:Y:S01]  /*15640*/  IADD3 R11, R233, 0x18, RZ ;  /* 0x00000018e90b7810 */ /* 0x000fe20007ffe0ff */
[----:B------:R4:W-:Y:S01]  /*15650*/  @!P0 ST.E.64 [R2.64], R26 ;  /* 0x0000001a02008985 */ /* 0x0009e2000c101b06 */
[----:B------:R-:W-:Y:S02]  /*15660*/  ISETP.GE.AND P1, PT, R9, c[0x0][0x3c8], PT ;  /* 0x0000f20009007a0c */ /* 0x000fe40003f26270 */
[----:B------:R-:W-:-:S02]  /*15670*/  SHF.R.S32.HI R14, RZ, 0x1f, R14 ;  /* 0x0000001fff0e7819 */ /* 0x000fc4000001140e */
[----:B------:R-:W-:Y:S02]  /*15680*/  SHF.R.S32.HI R11, RZ, 0x1f, R11 ;  /* 0x0000001fff0b7819 */ /* 0x000fe4000001140b */
[C---:B------:R-:W-:Y:S02]  /*15690*/  IADD3 R16, R233.reuse, 0x20, RZ ;  /* 0x00000020e9107810 */ /* 0x040fe40007ffe0ff */
[C---:B------:R-:W-:Y:S02]  /*156a0*/  IADD3 R17, R233.reuse, 0x40, RZ ;  /* 0x00000040e9117810 */ /* 0x040fe40007ffe0ff */
[----:B------:R-:W-:Y:S02]  /*156b0*/  SHF.R.S32.HI R16, RZ, 0x1f, R16 ;  /* 0x0000001fff107819 */ /* 0x000fe40000011410 */
[----:B------:R-:W-:Y:S02]  /*156c0*/  SHF.R.S32.HI R17, RZ, 0x1f, R17 ;  /* 0x0000001fff117819 */ /* 0x000fe40000011411 */
[----:B------:R-:W-:-:S04]  /*156d0*/  IADD3 R18, R233, 0x68, RZ ;  /* 0x00000068e9127810 */ /* 0x000fc80007ffe0ff */
[----:B------:R-:W-:Y:S02]  /*156e0*/  SHF.R.S32.HI R18, RZ, 0x1f, R18 ;  /* 0x0000001fff127819 */ /* 0x000fe40000011412 */
[-C--:B--2---:R-:W-:Y:S02]  /*156f0*/  @!P3 LEA R6, P5, R10, R0.reuse, 0x2 ;  /* 0x000000000a06b211 */ /* 0x084fe400078a10ff */
[----:B----4-:R-:W-:Y:S02]  /*15700*/  @!P4 LEA R2, P0, R8, R0, 0x2 ;  /* 0x000000000802c211 */ /* 0x010fe400078010ff */
[-C--:B------:R-:W-:Y:S02]  /*15710*/  @!P3 LEA.HI.X R7, R10, R4.reuse, R14, 0x2, P5 ;  /* 0x000000040a07b211 */ /* 0x080fe400028f140e */
[----:B------:R-:W-:Y:S02]  /*15720*/  @!P4 LEA.HI.X R3, R8, R4, R11, 0x2, P0 ;  /* 0x000000040803c211 */ /* 0x000fe400000f140b */
[C---:B------:R-:W-:Y:S01]  /*15730*/  IADD3 R10, R233.reuse, 0x30, RZ ;  /* 0x00000030e90a7810 */ /* 0x040fe20007ffe0ff */
[----:B------:R2:W-:Y:S01]  /*15740*/  @!P3 ST.E.64 [R6.64], R28 ;  /* 0x0000001c0600b985 */ /* 0x0005e2000c101b06 */
[----:B------:R-:W-:-:S02]  /*15750*/  IADD3 R8, R233, 0x38, RZ ;  /* 0x00000038e9087810 */ /* 0x000fc40007ffe0ff */
[C---:B------:R-:W-:Y:S01]  /*15760*/  IADD3 R11, R233.reuse, 0x28, RZ ;  /* 0x00000028e90b7810 */ /* 0x040fe20007ffe0ff */
[----:B------:R4:W-:Y:S01]  /*15770*/  @!P4 ST.E.64 [R2.64], R30 ;  /* 0x0000001e0200c985 */ /* 0x0009e2000c101b06 */
[----:B------:R-:W-:Y:S02]  /*15780*/  ISETP.GE.AND P3, PT, R10, c[0x0][0x3c8], PT ;  /* 0x0000f2000a007a0c */ /* 0x000fe40003f66270 */
[----:B------:R-:W-:Y:S02]  /*15790*/  ISETP.GE.AND P4, PT, R8, c[0x0][0x3c8], PT ;  /* 0x0000f20008007a0c */ /* 0x000fe40003f86270 */
[----:B------:R-:W-:Y:S02]  /*157a0*/  SHF.R.S32.HI R11, RZ, 0x1f, R11 ;  /* 0x0000001fff0b7819 */ /* 0x000fe4000001140b */
[----:B------:R-:W-:Y:S02]  /*157b0*/  IADD3 R14, R233, 0x40, RZ ;  /* 0x00000040e90e7810 */ /* 0x000fe40007ffe0ff */
[----:B--2---:R-:W-:-:S02]  /*157c0*/  @!P2 LEA R6, P5, R15, R0, 0x2 ;  /* 0x000000000f06a211 */ /* 0x004fc400078a10ff */
[----:B----4-:R-:W-:Y:S02]  /*157d0*/  @!P1 LEA R2, P0, R9, R0, 0x2 ;  /* 0x0000000009029211 */ /* 0x010fe400078010ff */
[-C--:B------:R-:W-:Y:S02]  /*157e0*/  @!P2 LEA.HI.X R7, R15, R4.reuse, R16, 0x2, P5 ;  /* 0x000000040f07a211 */ /* 0x080fe400028f1410 */
[----:B------:R-:W-:Y:S02]  /*157f0*/  @!P1 LEA.HI.X R3, R9, R4, R11, 0x2, P0 ;  /* 0x0000000409039211 */ /* 0x000fe400000f140b */
[C---:B------:R-:W-:Y:S01]  /*15800*/  IADD3 R15, R233.reuse, 0x48, RZ ;  /* 0x00000048e90f7810 */ /* 0x040fe20007ffe0ff */
[----:B------:R2:W-:Y:S01]  /*15810*/  @!P2 ST.E.64 [R6.64], R32 ;  /* 0x000000200600a985 */ /* 0x0005e2000c101b06 */
[C---:B------:R-:W-:Y:S02]  /*15820*/  IADD3 R16, R233.reuse, 0x30, RZ ;  /* 0x00000030e9107810 */ /* 0x040fe40007ffe0ff */
[----:B------:R-:W-:Y:S01]  /*15830*/  IADD3 R9, R233, 0x38, RZ ;  /* 0x00000038e9097810 */ /* 0x000fe20007ffe0ff */
[----:B------:R4:W-:Y:S01]  /*15840*/  @!P1 ST.E.64 [R2.64], R34 ;  /* 0x0000002202009985 */ /* 0x0009e2000c101b06 */
[----:B------:R-:W-:-:S02]  /*15850*/  ISETP.GE.AND P1, PT, R15, c[0x0][0x3c8], PT ;  /* 0x0000f2000f007a0c */ /* 0x000fc40003f26270 */
[----:B------:R-:W-:Y:S02]  /*15860*/  ISETP.GE.AND P2, PT, R14, c[0x0][0x3c8], PT ;  /* 0x0000f2000e007a0c */ /* 0x000fe40003f46270 */
[----:B------:R-:W-:Y:S02]  /*15870*/  SHF.R.S32.HI R16, RZ, 0x1f, R16 ;  /* 0x0000001fff107819 */ /* 0x000fe40000011410 */
[----:B------:R-:W-:Y:S02]  /*15880*/  SHF.R.S32.HI R9, RZ, 0x1f, R9 ;  /* 0x0000001fff097819 */ /* 0x000fe40000011409 */
[----:B------:R-:W-:-:S04]  /*15890*/  IADD3 R11, R233, 0x50, RZ ;  /* 0x00000050e90b7810 */ /* 0x000fc80007ffe0ff */
[----:B------:R-:W-:Y:S02]  /*158a0*/  ISETP.GE.AND P6, PT, R11, c[0x0][0x3c8], PT ;  /* 0x0000f2000b007a0c */ /* 0x000fe40003fc6270 */
[-C--:B--2---:R-:W-:Y:S02]  /*158b0*/  @!P3 LEA R6, P5, R10, R0.reuse, 0x2 ;  /* 0x000000000a06b211 */ /* 0x084fe400078a10ff */
[----:B----4-:R-:W-:Y:S02]  /*158c0*/  @!P4 LEA R2, P0, R8, R0, 0x2 ;  /* 0x000000000802c211 */ /* 0x010fe400078010ff */
[-C--:B------:R-:W-:Y:S02]  /*158d0*/  @!P3 LEA.HI.X R7, R10, R4.reuse, R16, 0x2, P5 ;  /* 0x000000040a07b211 */ /* 0x080fe400028f1410 */
[----:B------:R-:W-:Y:S02]  /*158e0*/  @!P4 LEA.HI.X R3, R8, R4, R9, 0x2, P0 ;  /* 0x000000040803c211 */ /* 0x000fe400000f1409 */
[C---:B------:R-:W-:Y:S01]  /*158f0*/  IADD3 R16, R233.reuse, 0x48, RZ ;  /* 0x00000048e9107810 */ /* 0x040fe20007ffe0ff */
[----:B------:R2:W-:Y:S01]  /*15900*/  @!P3 ST.E.64 [R6.64], R36 ;  /* 0x000000240600b985 */ /* 0x0005e2000c101b06 */
[----:B------:R-:W-:-:S02]  /*15910*/  IADD3 R10, R233, 0x58, RZ ;  /* 0x00000058e90a7810 */ /* 0x000fc40007ffe0ff */
[----:B------:R-:W-:Y:S01]  /*15920*/  SHF.R.S32.HI R16, RZ, 0x1f, R16 ;  /* 0x0000001fff107819 */ /* 0x000fe20000011410 */
[----:B------:R4:W-:Y:S01]  /*15930*/  @!P4 ST.E.64 [R2.64], R38 ;  /* 0x000000260200c985 */ /* 0x0009e2000c101b06 */
[----:B------:R-:W-:Y:S02]  /*15940*/  @!P2 LEA R8, P0, R14, R0, 0x2 ;  /* 0x000000000e08a211 */ /* 0x000fe400078010ff */
[----:B------:R-:W-:Y:S02]  /*15950*/  ISETP.GE.AND P5, PT, R10, c[0x0][0x3c8], PT ;  /* 0x0000f2000a007a0c */ /* 0x000fe40003fa6270 */
[----:B------:R-:W-:Y:S02]  /*15960*/  @!P2 LEA.HI.X R9, R14, R4, R17, 0x2, P0 ;  /* 0x000000040e09a211 */ /* 0x000fe400000f1411 */
[C---:B------:R-:W-:Y:S02]  /*15970*/  IADD3 R14, R233.reuse, 0x60, RZ ;  /* 0x00000060e90e7810 */ /* 0x040fe40007ffe0ff */
[----:B------:R-:W-:Y:S01]  /*15980*/  IADD3 R17, R233, 0x68, RZ ;  /* 0x00000068e9117810 */ /* 0x000fe20007ffe0ff */
[----:B------:R-:W-:Y:S01]  /*15990*/  @!P2 ST.E.64 [R8.64], R68 ;  /* 0x000000440800a985 */ /* 0x000fe2000c101b06 */
[----:B------:R-:W-:-:S02]  /*159a0*/  ISETP.GE.AND P4, PT, R14, c[0x0][0x3c8], PT ;  /* 0x0000f2000e007a0c */ /* 0x000fc40003f86270 */
[----:B------:R-:W-:Y:S02]  /*159b0*/  ISETP.GE.AND P2, PT, R17, c[0x0][0x3c8], PT ;  /* 0x0000f20011007a0c */ /* 0x000fe40003f46270 */
[-C--:B--2---:R-:W-:Y:S02]  /*159c0*/  @!P6 LEA R6, P0, R11, R0.reuse, 0x2 ;  /* 0x000000000b06e211 */ /* 0x084fe400078010ff */
[----:B----4-:R-:W-:-:S04]  /*159d0*/  @!P1 LEA R2, P3, R15, R0, 0x2 ;  /* 0x000000000f029211 */ /* 0x010fc800078610ff */
[-C--:B------:R-:W-:Y:S02]  /*159e0*/  @!P1 LEA.HI.X R3, R15, R4.reuse, R16, 0x2, P3 ;  /* 0x000000040f039211 */ /* 0x080fe400018f1410 */
[C---:B------:R-:W-:Y:S02]  /*159f0*/  IADD3 R16, R233.reuse, 0x50, RZ ;  /* 0x00000050e9107810 */ /* 0x040fe40007ffe0ff */
[----:B------:R-:W-:Y:S01]  /*15a00*/  IADD3 R15, R233, 0x70, RZ ;  /* 0x00000070e90f7810 */ /* 0x000fe20007ffe0ff */
[----:B------:R2:W-:Y:S01]  /*15a10*/  @!P1 ST.E.64 [R2.64], R40 ;  /* 0x0000002802009985 */ /* 0x0005e2000c101b06 */
[----:B------:R-:W-:Y:S02]  /*15a20*/  SHF.R.S32.HI R16, RZ, 0x1f, R16 ;  /* 0x0000001fff107819 */ /* 0x000fe40000011410 */
[----:B------:R-:W-:Y:S02]  /*15a30*/  ISETP.GE.AND P1, PT, R15, c[0x0][0x3c8], PT ;  /* 0x0000f2000f007a0c */ /* 0x000fe40003f26270 */
[----:B------:R-:W-:-:S02]  /*15a40*/  @!P6 LEA.HI.X R7, R11, R4, R16, 0x2, P0 ;  /* 0x000000040b07e211 */ /* 0x000fc400000f1410 */
[C---:B------:R-:W-:Y:S02]  /*15a50*/  IADD3 R11, R233.reuse, 0x58, RZ ;  /* 0x00000058e90b7810 */ /* 0x040fe40007ffe0ff */
[----:B------:R-:W-:Y:S01]  /*15a60*/  IADD3 R16, R233, 0x60, RZ ;  /* 0x00000060e9107810 */ /* 0x000fe20007ffe0ff */
[----:B------:R4:W-:Y:S01]  /*15a70*/  @!P6 ST.E.64 [R6.64], R42 ;  /* 0x0000002a0600e985 */ /* 0x0009e2000c101b06 */
[----:B------:R-:W-:Y:S02]  /*15a80*/  SHF.R.S32.HI R11, RZ, 0x1f, R11 ;  /* 0x0000001fff0b7819 */ /* 0x000fe4000001140b */
[----:B------:R-:W-:Y:S02]  /*15a90*/  ISETP.GE.AND P0, PT, R252, c[0x0][0x3c8], PT ;  /* 0x0000f200fc007a0c */ /* 0x000fe40003f06270 */
[----:B------:R-:W-:Y:S02]  /*15aa0*/  SHF.R.S32.HI R16, RZ, 0x1f, R16 ;  /* 0x0000001fff107819 */ /* 0x000fe40000011410 */
[----:B--2---:R-:W-:-:S04]  /*15ab0*/  @!P5 LEA R2, P3, R10, R0, 0x2 ;  /* 0x000000000a02d211 */ /* 0x004fc800078610ff */
[----:B------:R-:W-:Y:S02]  /*15ac0*/  @!P5 LEA.HI.X R3, R10, R4, R11, 0x2, P3 ;  /* 0x000000040a03d211 */ /* 0x000fe400018f140b */
[CC--:B------:R-:W-:Y:S02]  /*15ad0*/  @!P4 LEA R10, P6, R14.reuse, R0.reuse, 0x2 ;  /* 0x000000000e0ac211 */ /* 0x0c0fe400078c10ff */
[----:B------:R-:W-:Y:S01]  /*15ae0*/  @!P2 LEA R8, P3, R17, R0, 0x2 ;  /* 0x000000001108a211 */ /* 0x000fe200078610ff */
[----:B------:R2:W-:Y:S01]  /*15af0*/  @!P5 ST.E.64 [R2.64], R46 ;  /* 0x0000002e0200d985 */ /* 0x0005e2000c101b06 */
[----:B------:R-:W-:Y:S02]  /*15b00*/  @!P4 LEA.HI.X R11, R14, R4, R16, 0x2, P6 ;  /* 0x000000040e0bc211 */ /* 0x000fe400030f1410 */
[----:B------:R-:W-:Y:S02]  /*15b10*/  IADD3 R16, R233, 0x70, RZ ;  /* 0x00000070e9107810 */ /* 0x000fe40007ffe0ff */
[----:B----4-:R-:W-:Y:S01]  /*15b20*/  @!P1 LEA R6, P5, R15, R0, 0x2 ;  /* 0x000000000f069211 */ /* 0x010fe200078a10ff */
[----:B------:R4:W-:Y:S01]  /*15b30*/  @!P4 ST.E.64 [R10.64], R80 ;  /* 0x000000500a00c985 */ /* 0x0009e2000c101b06 */
[----:B------:R-:W-:-:S02]  /*15b40*/  SHF.R.S32.HI R16, RZ, 0x1f, R16 ;  /* 0x0000001fff107819 */ /* 0x000fc40000011410 */
[-C--:B------:R-:W-:Y:S02]  /*15b50*/  @!P2 LEA.HI.X R9, R17, R4.reuse, R18, 0x2, P3 ;  /* 0x000000041109a211 */ /* 0x080fe400018f1412 */
[----:B------:R-:W-:Y:S02]  /*15b60*/  SHF.R.S32.HI R14, RZ, 0x1f, R252 ;  /* 0x0000001fff0e7819 */ /* 0x000fe400000114fc */
[----:B------:R-:W-:Y:S01]  /*15b70*/  @!P1 LEA.HI.X R7, R15, R4, R16, 0x2, P5 ;  /* 0x000000040f079211 */ /* 0x000fe200028f1410 */
[----:B------:R4:W-:Y:S04]  /*15b80*/  @!P2 ST.E.64 [R8.64], R72 ;  /* 0x000000480800a985 */ /* 0x0009e8000c101b06 */
[----:B------:R4:W-:Y:S01]  /*15b90*/  @!P1 ST.E.64 [R6.64], R48 ;  /* 0x0000003006009985 */ /* 0x0009e2000c101b06 */
[----:B--2---:R-:W-:-:S04]  /*15ba0*/  @!P0 LEA R2, P3, R252, R0, 0x2 ;  /* 0x00000000fc028211 */ /* 0x004fc800078610ff */
[----:B------:R-:W-:-:S05]  /*15bb0*/  @!P0 LEA.HI.X R3, R252, R4, R14, 0x2, P3 ;  /* 0x00000004fc038211 */ /* 0x000fca00018f140e */
[----:B------:R4:W-:Y:S04]  /*15bc0*/  @!P0 ST.E.64 [R2.64], R24 ;  /* 0x0000001802008985 */ /* 0x0009e8000c101b06 */
.L_x_794:
[----:B------:R-:W-:Y:S05]  /*15bd0*/  BSYNC B0 ;  /* 0x0000000000007941 */ /* 0x000fea0003800000 */
.L_x_793:
[----:B------:R-:W-:Y:S05]  /*15be0*/  BRA.DIV ~URZ, `(.L_x_795) ;  /* 0x00004b927f007947 */ /* 0x000fea000b800000 */
[----:B--2---:R2:W1:Y:S04]  /*15bf0*/  SHFL.IDX PT, R4, R5, 0x1, 0x1c1f ;  /* 0x003c1f0005047f89 */ /* 0x00446800000e0000 */
[----:B----4-:R2:W4:Y:S02]  /*15c00*/  SHFL.IDX PT, R0, R12, 0x1, 0x1c1f ;  /* 0x003c1f000c007f89 */ /* 0x01052400000e0000 */
.L_x_874:
[----:B------:R-:W-:-:S13]  /*15c10*/  ISETP.NE.AND P0, PT, R13, RZ, PT ;  /* 0x000000ff0d00720c */ /* 0x000fda0003f05270 */
[----:B------:R-:W-:Y:S05]  /*15c20*/  @P0 BRA `(.L_x_790) ;  /* 0x0000129000000947 */ /* 0x000fea0003800000 */
[C---:B------:R-:W-:Y:S02]  /*15c30*/  IADD3 R14, R233.reuse, 0x8, RZ ;  /* 0x00000008e90e7810 */ /* 0x040fe40007ffe0ff */
[C---:B------:R-:W-:Y:S02]  /*15c40*/  ISETP.GE.AND P2, PT, R233.reuse, c[0x0][0x3c8], PT ;  /* 0x0000f200e9007a0c */ /* 0x040fe40003f46270 */
[----:B------:R-:W-:Y:S02]  /*15c50*/  ISETP.GE.AND P1, PT, R14, c[0x0][0x3c8], PT ;  /* 0x0000f2000e007a0c */ /* 0x000fe40003f26270 */
[C---:B------:R-:W-:Y:S02]  /*15c60*/  IADD3 R11, R233.reuse, 0x10, RZ ;  /* 0x00000010e90b7810 */ /* 0x040fe40007ffe0ff */
[----:B------:R-:W-:Y:S02]  /*15c70*/  IADD3 R15, R233, 0x20, RZ ;  /* 0x00000020e90f7810 */ /* 0x000fe40007ffe0ff */
[----:B------:R-:W-:-:S02]  /*15c80*/  ISETP.GE.AND P0, PT, R11, c[0x0][0x3c8], PT ;  /* 0x0000f2000b007a0c */ /* 0x000fc40003f06270 */
[----:B------:R-:W-:Y:S02]  /*15c90*/  IADD3 R16, R233, 0x8, RZ ;  /* 0x00000008e9107810 */ /* 0x000fe40007ffe0ff */
[----:B------:R-:W-:Y:S01]  /*15ca0*/  ISETP.GE.AND P4, PT, R15, c[0x0][0x3c8], PT ;  /* 0x0000f2000f007a0c */ /* 0x000fe20003f86270 */
[----:B----4-:R-:W-:Y:S01]  /*15cb0*/  @!P2 IMAD.MOV.U32 R8, RZ, RZ, R0 ;  /* 0x000000ffff08a224 */ /* 0x010fe200078e0000 */
[----:B------:R-:W-:Y:S01]  /*15cc0*/  SHF.R.S32.HI R16, RZ, 0x1f, R16 ;  /* 0x0000001fff107819 */ /* 0x000fe20000011410 */
[----:B-1----:R-:W-:Y:S01]  /*15cd0*/  @!P2 IMAD.MOV.U32 R9, RZ, RZ, R4 ;  /* 0x000000ffff09a224 */ /* 0x002fe200078e0004 */
[C---:B------:R-:W-:Y:S02]  /*15ce0*/  @!P1 LEA R6, P3, R14.reuse, R0, 0x2 ;  /* 0x000000000e069211 */ /* 0x040fe400078610ff */
[C---:B--23--:R-:W-:Y:S01]  /*15cf0*/  IADD3 R12, R233.reuse, 0x10, RZ ;  /* 0x00000010e90c7810 */ /* 0x04cfe20007ffe0ff */
[----:B------:R-:W-:Y:S01]  /*15d00*/  @!P2 IMAD.WIDE R8, R233, 0x4, R8 ;  /* 0x00000004e908a825 */ /* 0x000fe200078e0208 */
[----:B------:R-:W-:-:S02]  /*15d10*/  @!P1 LEA.HI.X R7, R14, R4, R16, 0x2, P3 ;  /* 0x000000040e079211 */ /* 0x000fc400018f1410 */
[----:B------:R-:W-:Y:S02]  /*15d20*/  IADD3 R5, R233, 0x18, RZ ;  /* 0x00000018e9057810 */ /* 0x000fe40007ffe0ff */
[----:B------:R-:W-:Y:S01]  /*15d30*/  @!P0 LEA R2, P6, R11, R0, 0x2 ;  /* 0x000000000b028211 */ /* 0x000fe200078c10ff */
[----:B------:R1:W-:Y:S01]  /*15d40*/  @!P2 ST.E.64 [R8.64], R84 ;  /* 0x000000540800a985 */ /* 0x0003e2000c101b06 */
[----:B------:R-:W-:Y:S02]  /*15d50*/  SHF.R.S32.HI R12, RZ, 0x1f, R12 ;  /* 0x0000001fff0c7819 */ /* 0x000fe4000001140c */
[----:B------:R-:W-:Y:S01]  /*15d60*/  ISETP.GE.AND P5, PT, R5, c[0x0][0x3c8], PT ;  /* 0x0000f20005007a0c */ /* 0x000fe20003fa6270 */
[----:B------:R2:W-:Y:S01]  /*15d70*/  @!P1 ST.E.64 [R6.64], R64 ;  /* 0x0000004006009985 */ /* 0x0005e2000c101b06 */
[----:B------:R-:W-:Y:S02]  /*15d80*/  @!P0 LEA.HI.X R3, R11, R4, R12, 0x2, P6 ;  /* 0x000000040b038211 */ /* 0x000fe400030f140c */
[----:B------:R-:W-:-:S02]  /*15d90*/  IADD3 R14, R233, 0x18, RZ ;  /* 0x00000018e90e7810 */ /* 0x000fc40007ffe0ff */
[C---:B------:R-:W-:Y:S01]  /*15da0*/  IADD3 R10, R233.reuse, 0x28, RZ ;  /* 0x00000028e90a7810 */ /* 0x040fe20007ffe0ff */
[----:B------:R3:W-:Y:S01]  /*15db0*/  @!P0 ST.E.64 [R2.64], R52 ;  /* 0x0000003402008985 */ /* 0x0007e2000c101b06 */
[C---:B------:R-:W-:Y:S02]  /*15dc0*/  IADD3 R12, R233.reuse, 0x38, RZ ;  /* 0x00000038e90c7810 */ /* 0x040fe40007ffe0ff */
[----:B------:R-:W-:Y:S02]  /*15dd0*/  SHF.R.S32.HI R14, RZ, 0x1f, R14 ;  /* 0x0000001fff0e7819 */ /* 0x000fe4000001140e */
[----:B------:R-:W-:Y:S02]  /*15de0*/  IADD3 R16, R233, 0x20, RZ ;  /* 0x00000020e9107810 */ /* 0x000fe40007ffe0ff */
[----:B------:R-:W-:Y:S02]  /*15df0*/  ISETP.GE.AND P3, PT, R10, c[0x0][0x3c8], PT ;  /* 0x0000f2000a007a0c */ /* 0x000fe40003f66270 */
[----:B------:R-:W-:-:S02]  /*15e00*/  ISETP.GE.AND P1, PT, R12, c[0x0][0x3c8], PT ;  /* 0x0000f2000c007a0c */ /* 0x000fc40003f26270 */
[----:B------:R-:W-:Y:S02]  /*15e10*/  SHF.R.S32.HI R16, RZ, 0x1f, R16 ;  /* 0x0000001fff107819 */ /* 0x000fe40000011410 */
[C---:B------:R-:W-:Y:S02]  /*15e20*/  IADD3 R11, R233.reuse, 0x30, RZ ;  /* 0x00000030e90b7810 */ /* 0x040fe40007ffe0ff */
[----:B------:R-:W-:Y:S02]  /*15e30*/  IADD3 R13, R233, 0x38, RZ ;  /* 0x00000038e90d7810 */ /* 0x000fe40007ffe0ff */
[----:B------:R-:W-:Y:S02]  /*15e40*/  ISETP.GE.AND P2, PT, R11, c[0x0][0x3c8], PT ;  /* 0x0000f2000b007a0c */ /* 0x000fe40003f46270 */
[----:B-1----:R-:W-:Y:S02]  /*15e50*/  @!P5 LEA R8, P0, R5, R0, 0x2 ;  /* 0x000000000508d211 */ /* 0x002fe400078010ff */
[----:B------:R-:W-:-:S02]  /*15e60*/  SHF.R.S32.HI R13, RZ, 0x1f, R13 ;  /* 0x0000001fff0d7819 */ /* 0x000fc4000001140d */
[----:B--2---:R-:W-:Y:S02]  /*15e70*/  @!P4 LEA R6, P6, R15, R0, 0x2 ;  /* 0x000000000f06c211 */ /* 0x004fe400078c10ff */
[----:B------:R-:W-:Y:S02]  /*15e80*/  @!P5 LEA.HI.X R9, R5, R4, R14, 0x2, P0 ;  /* 0x000000040509d211 */ /* 0x000fe400000f140e */
[C---:B------:R-:W-:Y:S02]  /*15e90*/  IADD3 R14, R233.reuse, 0x28, RZ ;  /* 0x00000028e90e7810 */ /* 0x040fe40007ffe0ff */
[----:B------:R-:W-:Y:S01]  /*15ea0*/  IADD3 R5, R233, 0x40, RZ ;  /* 0x00000040e9057810 */ /* 0x000fe20007ffe0ff */
[----:B------:R1:W-:Y:S01]  /*15eb0*/  @!P5 ST.E.64 [R8.64], R88 ;  /* 0x000000580800d985 */ /* 0x0003e2000c101b06 */
[----:B------:R-:W-:-:S05]  /*15ec0*/  SHF.R.S32.HI R14, RZ, 0x1f, R14 ;  /* 0x0000001fff0e7819 */ /* 0x000fca000001140e */
[----:B---3--:R-:W-:-:S04]  /*15ed0*/  P2R R2, PR, RZ, 0x40 ;  /* 0x00000040ff027803 */ /* 0x008fc80000000000 */
[----:B------:R-:W-:Y:S02]  /*15ee0*/  ISETP.NE.AND P0, PT, R2, RZ, PT ;  /* 0x000000ff0200720c */ /* 0x000fe40003f05270 */
[C---:B------:R-:W-:Y:S02]  /*15ef0*/  @!P3 LEA R2, P6, R10.reuse, R0, 0x2 ;  /* 0x000000000a02b211 */ /* 0x040fe400078c10ff */
[-C--:B------:R-:W-:Y:S02]  /*15f00*/  @!P4 LEA.HI.X R7, R15, R4.reuse, R16, 0x2, P0 ;  /* 0x000000040f07c211 */ /* 0x080fe400000f1410 */
[----:B------:R-:W-:Y:S02]  /*15f10*/  @!P3 LEA.HI.X R3, R10, R4, R14, 0x2, P6 ;  /* 0x000000040a03b211 */ /* 0x000fe400030f140e */
[----:B------:R-:W-:Y:S01]  /*15f20*/  ISETP.GE.AND P0, PT, R5, c[0x0][0x3c8], PT ;  /* 0x0000f20005007a0c */ /* 0x000fe20003f06270 */
[----:B------:R2:W-:Y:S01]  /*15f30*/  @!P4 ST.E.64 [R6.64], R76 ;  /* 0x0000004c0600c985 */ /* 0x0005e2000c101b06 */
[----:B------:R-:W-:-:S02]  /*15f40*/  IADD3 R15, R233, 0x30, RZ ;  /* 0x00000030e90f7810 */ /* 0x000fc40007ffe0ff */
[C---:B------:R-:W-:Y:S01]  /*15f50*/  IADD3 R14, R233.reuse, 0x48, RZ ;  /* 0x00000048e90e7810 */ /* 0x040fe20007ffe0ff */
[----:B------:R3:W-:Y:S01]  /*15f60*/  @!P3 ST.E.64 [R2.64], R56 ;  /* 0x000000380200b985 */ /* 0x0007e2000c101b06 */
[----:B------:R-:W-:Y:S02]  /*15f70*/  SHF.R.S32.HI R15, RZ, 0x1f, R15 ;  /* 0x0000001fff0f7819 */ /* 0x000fe4000001140f */
[----:B------:R-:W-:Y:S02]  /*15f80*/  ISETP.GE.AND P5, PT, R14, c[0x0][0x3c8], PT ;  /* 0x0000f2000e007a0c */ /* 0x000fe40003fa6270 */
[----:B------:R-:W-:Y:S02]  /*15f90*/  IADD3 R10, R233, 0x50, RZ ;  /* 0x00000050e90a7810 */ /* 0x000fe40007ffe0ff */
[----:B-1----:R-:W-:Y:S02]  /*15fa0*/  @!P2 LEA R8, P3, R11, R0, 0x2 ;  /* 0x000000000b08a211 */ /* 0x002fe400078610ff */
[----:B------:R-:W-:-:S02]  /*15fb0*/  IADD3 R16, R233, 0x48, RZ ;  /* 0x00000048e9107810 */ /* 0x000fc40007ffe0ff */
[----:B------:R-:W-:Y:S02]  /*15fc0*/  @!P2 LEA.HI.X R9, R11, R4, R15, 0x2, P3 ;  /* 0x000000040b09a211 */ /* 0x000fe400018f140f */
[C---:B------:R-:W-:Y:S02]  /*15fd0*/  IADD3 R11, R233.reuse, 0x40, RZ ;  /* 0x00000040e90b7810 */ /* 0x040fe40007ffe0ff */
[----:B------:R-:W-:Y:S01]  /*15fe0*/  SHF.R.S32.HI R16, RZ, 0x1f, R16 ;  /* 0x0000001fff107819 */ /* 0x000fe20000011410 */
[----:B------:R-:W-:Y:S01]  /*15ff0*/  @!P2 ST.E.64 [R8.64], R94 ;  /* 0x0000005e0800a985 */ /* 0x000fe2000c101b06 */
[----:B------:R-:W-:Y:S02]  /*16000*/  SHF.R.S32.HI R11, RZ, 0x1f, R11 ;  /* 0x0000001fff0b7819 */ /* 0x000fe4000001140b */
[----:B------:R-:W-:-:S04]  /*16010*/  IADD3 R15, R233, 0x60, RZ ;  /* 0x00000060e90f7810 */ /* 0x000fc80007ffe0ff */
[----:B------:R-:W-:Y:S02]  /*16020*/  ISETP.GE.AND P2, PT, R15, c[0x0][0x3c8], PT ;  /* 0x0000f2000f007a0c */ /* 0x000fe40003f46270 */
[-C--:B--2---:R-:W-:Y:S02]  /*16030*/  @!P1 LEA R6, P4, R12, R0.reuse, 0x2 ;  /* 0x000000000c069211 */ /* 0x084fe400078810ff */
[----:B---3--:R-:W-:-:S11]  /*16040*/  @!P0 LEA R2, P6, R5, R0, 0x2 ;  /* 0x0000000005028211 */ /* 0x008fd600078c10ff */
[----:B------:R-:W-:Y:S02]  /*16050*/  P2R R3, PR, RZ, 0x10 ;  /* 0x00000010ff037803 */ /* 0x000fe40000000000 */
[----:B------:R-:W-:Y:S02]  /*16060*/  ISETP.GE.AND P4, PT, R10, c[0x0][0x3c8], PT ;  /* 0x0000f2000a007a0c */ /* 0x000fe40003f86270 */
[----:B------:R-:W-:Y:S02]  /*16070*/  ISETP.NE.AND P3, PT, R3, RZ, PT ;  /* 0x000000ff0300720c */ /* 0x000fe40003f65270 */
[-C--:B------:R-:W-:Y:S02]  /*16080*/  @!P0 LEA.HI.X R3, R5, R4.reuse, R11, 0x2, P6 ;  /* 0x0000000405038211 */ /* 0x080fe400030f140b */
[----:B------:R-:W-:Y:S02]  /*16090*/  @!P1 LEA.HI.X R7, R12, R4, R13, 0x2, P3 ;  /* 0x000000040c079211 */ /* 0x000fe400018f140d */
[----:B------:R-:W-:-:S02]  /*160a0*/  IADD3 R12, R233, 0x58, RZ ;  /* 0x00000058e90c7810 */ /* 0x000fc40007ffe0ff */
[C---:B------:R-:W-:Y:S01]  /*160b0*/  IADD3 R11, R233.reuse, 0x50, RZ ;  /* 0x00000050e90b7810 */ /* 0x040fe20007ffe0ff */
[----:B------:R1:W-:Y:S01]  /*160c0*/  @!P1 ST.E.64 [R6.64], R90 ;  /* 0x0000005a06009985 */ /* 0x0003e2000c101b06 */
[----:B------:R-:W-:Y:S02]  /*160d0*/  ISETP.GE.AND P3, PT, R12, c[0x0][0x3c8], PT ;  /* 0x0000f2000c007a0c */ /* 0x000fe40003f66270 */
[----:B------:R-:W-:Y:S01]  /*160e0*/  SHF.R.S32.HI R11, RZ, 0x1f, R11 ;  /* 0x0000001fff0b7819 */ /* 0x000fe2000001140b */
[----:B------:R2:W-:Y:S01]  /*160f0*/  @!P0 ST.E.64 [R2.64], R60 ;  /* 0x0000003c02008985 */ /* 0x0005e2000c101b06 */
[C---:B------:R-:W-:Y:S02]  /*16100*/  IADD3 R13, R233.reuse, 0x68, RZ ;  /* 0x00000068e90d7810 */ /* 0x040fe40007ffe0ff */
[----:B------:R-:W-:Y:S02]  /*16110*/  IADD3 R5, R233, 0x70, RZ ;  /* 0x00000070e9057810 */ /* 0x000fe40007ffe0ff */
[----:B------:R-:W-:-:S02]  /*16120*/  ISETP.GE.AND P1, PT, R13, c[0x0][0x3c8], PT ;  /* 0x0000f2000d007a0c */ /* 0x000fc40003f26270 */
[----:B-1----:R-:W-:-:S04]  /*16130*/  @!P5 LEA R6, P0, R14, R0, 0x2 ;  /* 0x000000000e06d211 */ /* 0x002fc800078010ff */
[----:B------:R-:W-:Y:S02]  /*16140*/  @!P5 LEA.HI.X R7, R14, R4, R16, 0x2, P0 ;  /* 0x000000040e07d211 */ /* 0x000fe400000f1410 */
[C---:B--2---:R-:W-:Y:S02]  /*16150*/  @!P4 LEA R2, P6, R10.reuse, R0, 0x2 ;  /* 0x000000000a02c211 */ /* 0x044fe400078c10ff */
[----:B------:R-:W-:Y:S01]  /*16160*/  IADD3 R14, R233, 0x58, RZ ;  /* 0x00000058e90e7810 */ /* 0x000fe20007ffe0ff */
[----:B------:R-:W-:Y:S01]  /*16170*/  @!P5 ST.E.64 [R6.64], R82 ;  /* 0x000000520600d985 */ /* 0x000fe2000c101b06 */
[----:B------:R-:W-:Y:S02]  /*16180*/  @!P4 LEA.HI.X R3, R10, R4, R11, 0x2, P6 ;  /* 0x000000040a03c211 */ /* 0x000fe400030f140b */
[----:B------:R-:W-:Y:S02]  /*16190*/  @!P3 LEA R10, P5, R12, R0, 0x2 ;  /* 0x000000000c0ab211 */ /* 0x000fe400078a10ff */
[----:B------:R-:W-:Y:S01]  /*161a0*/  ISETP.GE.AND P0, PT, R5, c[0x0][0x3c8], PT ;  /* 0x0000f20005007a0c */ /* 0x000fe20003f06270 */
[----:B------:R1:W-:Y:S01]  /*161b0*/  @!P4 ST.E.64 [R2.64], R78 ;  /* 0x0000004e0200c985 */ /* 0x0003e2000c101b06 */
[----:B------:R-:W-:-:S02]  /*161c0*/  SHF.R.S32.HI R14, RZ, 0x1f, R14 ;  /* 0x0000001fff0e7819 */ /* 0x000fc4000001140e */
[----:B------:R-:W-:Y:S02]  /*161d0*/  IADD3 R16, R233, 0x60, RZ ;  /* 0x00000060e9107810 */ /* 0x000fe40007ffe0ff */
[----:B------:R-:W-:Y:S02]  /*161e0*/  @!P2 LEA R8, P6, R15, R0, 0x2 ;  /* 0x000000000f08a211 */ /* 0x000fe400078c10ff */
[----:B------:R-:W-:-:S04]  /*161f0*/  SHF.R.S32.HI R16, RZ, 0x1f, R16 ;  /* 0x0000001fff107819 */ /* 0x000fc80000011410 */
[----:B------:R-:W-:Y:S02]  /*16200*/  @!P2 LEA.HI.X R9, R15, R4, R16, 0x2, P6 ;  /* 0x000000040f09a211 */ /* 0x000fe400030f1410 */
[----:B-1----:R-:W-:Y:S02]  /*16210*/  P2R R2, PR, RZ, 0x20 ;  /* 0x00000020ff027803 */ /* 0x002fe40000000000 */
[----:B------:R-:W-:Y:S02]  /*16220*/  @!P1 LEA R6, P5, R13, R0, 0x2 ;  /* 0x000000000d069211 */ /* 0x000fe400078a10ff */
[----:B------:R-:W-:-:S04]  /*16230*/  ISETP.NE.AND P4, PT, R2, RZ, PT ;  /* 0x000000ff0200720c */ /* 0x000fc80003f85270 */
[----:B------:R-:W-:Y:S02]  /*16240*/  @!P3 LEA.HI.X R11, R12, R4, R14, 0x2, P4 ;  /* 0x000000040c0bb211 */ /* 0x000fe400020f140e */
[C---:B------:R-:W-:Y:S02]  /*16250*/  IADD3 R14, R233.reuse, 0x68, RZ ;  /* 0x00000068e90e7810 */ /* 0x040fe40007ffe0ff */
[----:B------:R-:W-:Y:S01]  /*16260*/  IADD3 R12, R233, 0x70, RZ ;  /* 0x00000070e90c7810 */ /* 0x000fe20007ffe0ff */
[----:B------:R1:W-:Y:S01]  /*16270*/  @!P3 ST.E.64 [R10.64], R86 ;  /* 0x000000560a00b985 */ /* 0x0003e2000c101b06 */
[----:B------:R-:W-:Y:S02]  /*16280*/  SHF.R.S32.HI R14, RZ, 0x1f, R14 ;  /* 0x0000001fff0e7819 */ /* 0x000fe4000001140e */
[----:B------:R-:W-:Y:S01]  /*16290*/  SHF.R.S32.HI R12, RZ, 0x1f, R12 ;  /* 0x0000001fff0c7819 */ /* 0x000fe2000001140c */
[----:B------:R1:W-:Y:S01]  /*162a0*/  @!P2 ST.E.64 [R8.64], R74 ;  /* 0x0000004a0800a985 */ /* 0x0003e2000c101b06 */
[----:B------:R-:W-:-:S02]  /*162b0*/  @!P0 LEA R2, P4, R5, R0, 0x2 ;  /* 0x0000000005028211 */ /* 0x000fc400078810ff */
[-C--:B------:R-:W-:Y:S02]  /*162c0*/  @!P1 LEA.HI.X R7, R13, R4.reuse, R14, 0x2, P5 ;  /* 0x000000040d079211 */ /* 0x080fe400028f140e */
[----:B------:R-:W-:-:S03]  /*162d0*/  @!P0 LEA.HI.X R3, R5, R4, R12, 0x2, P4 ;  /* 0x0000000405038211 */ /* 0x000fc600020f140c */
[----:B------:R1:W-:Y:S04]  /*162e0*/  @!P1 ST.E.64 [R6.64], R58 ;  /* 0x0000003a06009985 */ /* 0x0003e8000c101b06 */
[----:B------:R1:W-:Y:S01]  /*162f0*/  @!P0 ST.E.64 [R2.64], R54 ;  /* 0x0000003602008985 */ /* 0x0003e2000c101b06 */
[----:B------:R-:W-:-:S13]  /*16300*/  ISETP.GE.AND P0, PT, R252, c[0x0][0x3c8], PT ;  /* 0x0000f200fc007a0c */ /* 0x000fda0003f06270 */
[----:B------:R-:W-:Y:S05]  /*16310*/  @P0 BRA `(.L_x_790) ;  /* 0x00000ba000000947 */ /* 0x000fea0003800000 */
[----:B------:R-:W-:Y:S02]  /*16320*/  SHF.R.S32.HI R5, RZ, 0x1f, R252 ;  /* 0x0000001fff057819 */ /* 0x000fe400000114fc */
[----:B-1----:R-:W-:-:S04]  /*16330*/  LEA R2, P0, R252, R0, 0x2 ;  /* 0x00000000fc027211 */ /* 0x002fc800078010ff */
[----:B------:R-:W-:-:S05]  /*16340*/  LEA.HI.X R3, R252, R4, R5, 0x2, P0 ;  /* 0x00000004fc037211 */ /* 0x000fca00000f1405 */
[----:B------:R1:W-:Y:S01]  /*16350*/  ST.E.64 [R2.64], R50 ;  /* 0x0000003202007985 */ /* 0x0003e2000c101b06 */
[----:B------:R-:W-:Y:S05]  /*16360*/  BRA `(.L_x_790) ;  /* 0x00000b5000007947 */ /* 0x000fea0003800000 */
.L_x_775:
[----:B------:R-:W-:Y:S01]  /*16370*/  ISETP.NE.U32.AND P0, PT, RZ, c[0x0][0x508], PT ;  /* 0x00014200ff007a0c */ /* 0x000fe20003f05070 */
[----:B------:R-:W-:Y:S01]  /*16380*/  IMAD.MOV.U32 R4, RZ, RZ, 0x4 ;  /* 0x00000004ff047424 */ /* 0x000fe200078e00ff */
[----:B------:R-:W-:Y:S01]  /*16390*/  ISETP.NE.U32.AND P2, PT, RZ, c[0x0][0x500], PT ;  /* 0x00014000ff007a0c */ /* 0x000fe20003f45070 */
[----:B------:R-:W-:Y:S01]  /*163a0*/  IMAD.MOV.U32 R20, RZ, RZ, c[0x0][0x388] ;  /* 0x0000e200ff147624 */ /* 0x000fe200078e00ff */
[----:B------:R-:W-:Y:S01]  /*163b0*/  ISETP.NE.AND.EX P0, PT, RZ, c[0x0][0x50c], PT, P0 ;  /* 0x00014300ff007a0c */ /* 0x000fe20003f05300 */
[----:B------:R-:W-:Y:S01]  /*163c0*/  IMAD.MOV.U32 R6, RZ, RZ, RZ ;  /* 0x000000ffff067224 */ /* 0x000fe200078e00ff */
[----:B------:R-:W-:Y:S01]  /*163d0*/  ISETP.NE.AND.EX P2, PT, RZ, c[0x0][0x504], PT, P2 ;  /* 0x00014100ff007a0c */ /* 0x000fe20003f45320 */
[----:B------:R-:W-:-:S10]  /*163e0*/  IMAD.WIDE R2, R251, R4, c[0x0][0x500] ;  /* 0x00014000fb027625 */ /* 0x000fd400078e0204 */
[----:B------:R-:W-:Y:S02]  /*163f0*/  @P0 IMAD.WIDE R4, R251, R4, c[0x0][0x508] ;  /* 0x00014200fb040625 */ /* 0x000fe400078e0204 */
[----:B------:R2:W5:Y:S04]  /*16400*/  @P2 LDG.E R6, [R2.64] ;  /* 0x0000000602062981 */ /* 0x000568000c1e1900 */
[----:B------:R2:W5:Y:S01]  /*16410*/  @P0 LDG.E R20, [R4.64] ;  /* 0x0000000604140981 */ /* 0x000562000c1e1900 */
[----:B------:R-:W-:-:S04]  /*16420*/  ISETP.NE.AND P1, PT, R247, RZ, PT ;  /* 0x000000fff700720c */ /* 0x000fc80003f25270 */
[----:B------:R-:W-:Y:S01]  /*16430*/  SEL R19, R247, c[0x0][0x3d4], P1 ;  /* 0x0000f500f7137a07 */ /* 0x000fe20000800000 */
[----:B------:R-:W-:Y:S05]  /*16440*/  @P0 BRA `(.L_x_796) ;  /* 0x0000004000000947 */ /* 0x000fea0003800000 */
[----:B------:R-:W-:Y:S05]  /*16450*/  @!P2 BRA `(.L_x_796) ;  /* 0x000000300000a947 */ /* 0x000fea0003800000 */
[----:B------:R3:W4:Y:S04]  /*16460*/  LDG.E R0, [R2.64] ;  /* 0x0000000602007981 */ /* 0x000728000c1e1900 */
[----:B--23--:R-:W4:Y:S02]  /*16470*/  LDG.E R2, [R2.64+0x4] ;  /* 0x0000040602027981 */ /* 0x00cf24000c1e1900 */
[----:B----45:R-:W-:Y:S02]  /*16480*/  IADD3 R20, -R0, R2, RZ ;  /* 0x0000000200147210 */ /* 0x030fe40007ffe1ff */
.L_x_796:
[----:B--2---:R-:W2:Y:S01]  /*16490*/  S2R R2, SR_TID.X ;  /* 0x0000000000027919 */ /* 0x004ea20000002100 */
[----:B------:R-:W-:Y:S01]  /*164a0*/  SHF.R.S32.HI R0, RZ, 0x1f, R251 ;  /* 0x0000001fff007819 */ /* 0x000fe200000114fb */
[----:B------:R-:W-:Y:S01]  /*164b0*/  BSSY B0, `(.L_x_797) ;  /* 0x0000036000007945 */ /* 0x000fe20003800000 */
[----:B------:R-:W-:-:S02]  /*164c0*/  LOP3.LUT R15, R250, 0xffff, RZ, 0xc0, !PT ;  /* 0x0000fffffa0f7812 */ /* 0x000fc400078ec0ff */
[----:B-----5:R-:W-:Y:S02]  /*164d0*/  SHF.R.S32.HI R18, RZ, 0x1f, R6 ;  /* 0x0000001fff127819 */ /* 0x020fe40000011406 */
[----:B------:R-:W-:Y:S02]  /*164e0*/  SEL R16, R251, RZ, !P2 ;  /* 0x000000fffb107207 */ /* 0x000fe40005000000 */
[----:B------:R-:W-:Y:S02]  /*164f0*/  SEL R21, R0, RZ, !P2 ;  /* 0x000000ff00157207 */ /* 0x000fe40005000000 */
[----:B--2---:R-:W-:-:S13]  /*16500*/  ISETP.GT.AND P0, PT, R2, 0x7f, PT ;  /* 0x0000007f0200780c */ /* 0x004fda0003f04270 */
[----:B------:R-:W-:Y:S05]  /*16510*/  @P0 BRA `(.L_x_798) ;  /* 0x000002f000000947 */ /* 0x000fea0003800000 */
[----:B------:R-:W-:Y:S01]  /*16520*/  IMAD R0, R20, c[0x0][0x4e8], RZ ;  /* 0x00013a0014007a24 */ /* 0x000fe200078e02ff */
[----:B------:R-:W-:-:S04]  /*16530*/  IADD3 R14, R244, R2, RZ ;  /* 0x00000002f40e7210 */ /* 0x000fc80007ffe0ff */
[----:B------:R-:W-:-:S13]  /*16540*/  ISETP.GE.AND P0, PT, R14, R0, PT ;  /* 0x000000000e00720c */ /* 0x000fda0003f06270 */
[----:B------:R-:W-:Y:S05]  /*16550*/  @P0 BRA `(.L_x_798) ;  /* 0x000002b000000947 */ /* 0x000fea0003800000 */
[----:B------:R-:W-:Y:S01]  /*16560*/  IMAD.MOV.U32 R0, RZ, RZ, 0x368 ;  /* 0x00000368ff007424 */ /* 0x000fe200078e00ff */
[----:B------:R-:W-:-:S04]  /*16570*/  ISETP.GT.AND P2, PT, R19, 0x1, PT ;  /* 0x000000011300780c */ /* 0x000fc80003f44270 */
[----:B------:R-:W-:-:S04]  /*16580*/  SEL R0, R0, 0x328, P2 ;  /* 0x0000032800007807 */ /* 0x000fc80001000000 */
[----:B------:R2:W3:Y:S08]  /*16590*/  LDC.64 R8, c[0x0][R0+0x170] ;  /* 0x00005c0000087b82 */ /* 0x0004f00000000a00 */
[----:B------:R2:W4:Y:S08]  /*165a0*/  LDC.64 R4, c[0x0][R0+0x168] ;  /* 0x00005a0000047b82 */ /* 0x0005300000000a00 */
[----:B------:R2:W5:Y:S08]  /*165b0*/  LDC.64 R12, c[0x0][R0+0x178] ;  /* 0x00005e00000c7b82 */ /* 0x0005700000000a00 */
[----:B------:R2:W1:Y:S02]  /*165c0*/  LDC.64 R10, c[0x0][R0+0x160] ;  /* 0x00005800000a7b82 */ /* 0x0004640000000a00 */
[----:B--2---:R-:W-:-:S02]  /*165d0*/  IMAD.MOV.U32 R0, RZ, RZ, c[0x0][0x4e8] ;  /* 0x00013a00ff007624 */ /* 0x004fc400078e00ff */
[-C--:B---3--:R-:W-:Y:S02]  /*165e0*/  IMAD R7, R9, R16.reuse, RZ ;  /* 0x0000001009077224 */ /* 0x088fe400078e02ff */
[----:B------:R-:W-:Y:S01]  /*165f0*/  IMAD.WIDE.U32 R2, R8, R16, RZ ;  /* 0x0000001008027225 */ /* 0x000fe200078e00ff */
[----:B------:R-:W-:Y:S02]  /*16600*/  ISETP.NE.AND P0, PT, R0, 0x1, PT ;  /* 0x000000010000780c */ /* 0x000fe40003f05270 */
[----:B------:R-:W-:Y:S01]  /*16610*/  MOV R0, R14 ;  /* 0x0000000e00007202 */ /* 0x000fe20000000f00 */
[----:B------:R-:W-:Y:S01]  /*16620*/  IMAD R8, R8, R21, R7 ;  /* 0x0000001508087224 */ /* 0x000fe200078e0207 */
[----:B------:R-:W-:Y:S01]  /*16630*/  SEL R7, R249, RZ, P2 ;  /* 0x000000fff9077207 */ /* 0x000fe20001000000 */
[-C--:B----4-:R-:W-:Y:S02]  /*16640*/  IMAD R9, R5, R15.reuse, RZ ;  /* 0x0000000f05097224 */ /* 0x090fe400078e02ff */
[----:B------:R-:W-:Y:S01]  /*16650*/  IMAD.WIDE.U32 R4, R4, R15, RZ ;  /* 0x0000000f04047225 */ /* 0x000fe200078e00ff */
[----:B------:R-:W-:-:S03]  /*16660*/  IADD3 R3, R3, R8, RZ ;  /* 0x0000000803037210 */ /* 0x000fc60007ffe0ff */
[----:B------:R-:W-:Y:S02]  /*16670*/  IMAD.IADD R9, R5, 0x1, R9 ;  /* 0x0000000105097824 */ /* 0x000fe400078e0209 */
[----:B------:R-:W-:-:S04]  /*16680*/  @P0 IMAD.HI.U32 R17, R14, c[0x0][0x4ec], RZ ;  /* 0x00013b000e110a27 */ /* 0x000fc800078e00ff */
[-C--:B-----5:R-:W-:Y:S01]  /*16690*/  IMAD R8, R13, R7.reuse, RZ ;  /* 0x000000070d087224 */ /* 0x0a0fe200078e02ff */
[----:B------:R-:W-:Y:S02]  /*166a0*/  @P0 SHF.R.U32.HI R0, RZ, c[0x0][0x4f0], R17 ;  /* 0x00013c00ff000a19 */ /* 0x000fe40000011611 */
[----:B------:R-:W-:Y:S01]  /*166b0*/  IADD3 R17, P1, P0, R2, R4, R6 ;  /* 0x0000000402117210 */ /* 0x000fe2000783e006 */
[----:B------:R-:W-:-:S03]  /*166c0*/  IMAD.WIDE.U32 R4, R12, R7, RZ ;  /* 0x000000070c047225 */ /* 0x000fc600078e00ff */
[----:B------:R-:W-:Y:S01]  /*166d0*/  IADD3.X R9, R3, R9, R18, P1, P0 ;  /* 0x0000000903097210 */ /* 0x000fe20000fe0412 */
[----:B------:R-:W-:Y:S01]  /*166e0*/  IMAD.MOV R2, RZ, RZ, -R0 ;  /* 0x000000ffff027224 */ /* 0x000fe200078e0a00 */
[----:B------:R-:W-:Y:S01]  /*166f0*/  IADD3 R5, R5, R8, RZ ;  /* 0x0000000805057210 */ /* 0x000fe20007ffe0ff */
[----:B------:R-:W-:Y:S01]  /*16700*/  IMAD.MOV.U32 R8, RZ, RZ, c[0x0][0x4a8] ;  /* 0x00012a00ff087624 */ /* 0x000fe200078e00ff */
[----:B------:R-:W-:Y:S01]  /*16710*/  IADD3 R4, P1, P0, R0, R17, R4 ;  /* 0x0000001100047210 */ /* 0x000fe2000783e004 */
[----:B------:R-:W-:Y:S01]  /*16720*/  IMAD R2, R2, c[0x0][0x4e8], R14 ;  /* 0x00013a0002027a24 */ /* 0x000fe200078e020e */
[----:B------:R-:W-:-:S03]  /*16730*/  SHF.R.S32.HI R3, RZ, 0x1f, R0 ;  /* 0x0000001fff037819 */ /* 0x000fc60000011400 */
[----:B-1----:R-:W-:Y:S01]  /*16740*/  IMAD R0, R11, R2, RZ ;  /* 0x000000020b007224 */ /* 0x002fe200078e02ff */
[----:B------:R-:W-:Y:S02]  /*16750*/  SHF.R.S32.HI R7, RZ, 0x1f, R2 ;  /* 0x0000001fff077819 */ /* 0x000fe40000011402 */
        /* <DEDUP_REMOVED lines=11> */
.L_x_798:
[----:B------:R-:W-:Y:S05]  /*16810*/  BSYNC B0 ;  /* 0x0000000000007941 */ /* 0x000fea0003800000 */
.L_x_797:
        /* <DEDUP_REMOVED lines=8> */
[----:B------:R-:W-:-:S03]  /*168a0*/  IADD3 R4, R4, R244, RZ ;  /* 0x000000f404047210 */ /* 0x000fc60007ffe0ff */
        /* <DEDUP_REMOVED lines=26> */
.L_x_875:
[----:B------:R-:W-:Y:S05]  /*16a50*/  BRA.DIV ~URZ, `(.L_x_800) ;  /* 0x00003e627f007947 */ /* 0x000fea000b800000 */
[----:B------:R3:W4:Y:S02]  /*16a60*/  SHFL.IDX PT, R0, R10, RZ, 0x181f ;  /* 0x00181fff0a007589 */ /* 0x00072400000e0000 */
.L_x_876:
[----:B------:R-:W-:Y:S01]  /*16a70*/  IMAD R8, R20, c[0x0][0x4e8], RZ ;  /* 0x00013a0014087a24 */ /* 0x000fe200078e02ff */
        /* <DEDUP_REMOVED lines=14> */
.L_x_802:
[----:B------:R-:W-:Y:S05]  /*16b60*/  BSYNC B0 ;  /* 0x0000000000007941 */ /* 0x000fea0003800000 */
.L_x_801:
[----:B------:R-:W-:Y:S05]  /*16b70*/  BRA.DIV ~URZ, `(.L_x_803) ;  /* 0x00003db27f007947 */ /* 0x000fea000b800000 */
[----:B--2---:R2:W1:Y:S04]  /*16b80*/  SHFL.IDX PT, R9, R7, 0x1, 0x181f ;  /* 0x00381f0007097f89 */ /* 0x00446800000e0000 */
[----:B----4-:R2:W4:Y:S02]  /*16b90*/  SHFL.IDX PT, R0, R10, 0x1, 0x181f ;  /* 0x00381f000a007f89 */ /* 0x01052400000e0000 */
.L_x_877:
        /* <DEDUP_REMOVED lines=14> */
.L_x_805:
[----:B------:R-:W-:Y:S05]  /*16c80*/  BSYNC B0 ;  /* 0x0000000000007941 */ /* 0x000fea0003800000 */
.L_x_804:
[----:B------:R-:W-:Y:S05]  /*16c90*/  BRA.DIV ~URZ, `(.L_x_806) ;  /* 0x00003d627f007947 */ /* 0x000fea000b800000 */
[----:B-1----:R1:W2:Y:S02]  /*16ca0*/  SHFL.IDX PT, R9, R7, 0x2, 0x181f ;  /* 0x00581f0007097f89 */ /* 0x0022a400000e0000 */
.L_x_878:
[----:B------:R-:W-:Y:S05]  /*16cb0*/  BRA.DIV ~URZ, `(.L_x_807) ;  /* 0x00003db27f007947 */ /* 0x000fea000b800000 */
[----:B----4-:R4:W1:Y:S02]  /*16cc0*/  SHFL.IDX PT, R0, R10, 0x2, 0x181f ;  /* 0x00581f000a007f89 */ /* 0x01086400000e0000 */
.L_x_879:
        /* <DEDUP_REMOVED lines=14> */
.L_x_809:
[----:B------:R-:W-:Y:S05]  /*16db0*/  BSYNC B0 ;  /* 0x0000000000007941 */ /* 0x000fea0003800000 */
.L_x_808:
[----:B------:R-:W-:Y:S05]  /*16dc0*/  BRA.DIV ~URZ, `(.L_x_810) ;  /* 0x00003d127f007947 */ /* 0x000fea000b800000 */
[----:B-12---:R-:W1:Y:S04]  /*16dd0*/  SHFL.IDX PT, R7, R7, 0x3, 0x181f ;  /* 0x00781f0007077f89 */ /* 0x006e6800000e0000 */
[----:B------:R2:W3:Y:S02]  /*16de0*/  SHFL.IDX PT, R0, R10, 0x3, 0x181f ;  /* 0x00781f000a007f89 */ /* 0x0004e400000e0000 */
.L_x_880:
        /* <DEDUP_REMOVED lines=13> */
.L_x_790:
[----:B------:R-:W-:Y:S05]  /*16ec0*/  BSYNC B1 ;  /* 0x0000000000017941 */ /* 0x000fea0003800000 */
.L_x_774:
[----:B-1-34-:R-:W3:Y:S02]  /*16ed0*/  LDL R0, [R1+0x20] ;  /* 0x0000200001007983 */ /* 0x01aee40000100800 */
[----:B---3--:R-:W-:-:S13]  /*16ee0*/  ISETP.NE.AND P0, PT, R0, RZ, PT ;  /* 0x000000ff0000720c */ /* 0x008fda0003f05270 */
[----:B------:R-:W-:Y:S01]  /*16ef0*/  @P0 WARPSYNC 0xffffffff ;  /* 0xffffffff00000948 */ /* 0x000fe20003800000 */
[----:B------:R-:W-:Y:S06]  /*16f00*/  @P0 BAR.SYNC.DEFER_BLOCKING 0x5, 0x100 ;  /* 0x0144000000000b1d */ /* 0x000fec0000010000 */
[----:B------:R-:W1:Y:S04]  /*16f10*/  @P0 LDS.128 R248, [0xe100] ;  /* 0x00e10000fff80984 */ /* 0x000e680000000c00 */
[----:B------:R-:W-:Y:S06]  /*16f20*/  @P0 BAR.ARV 0x4, 0x100 ;  /* 0x0104000000000b1d */ /* 0x000fec0000002000 */
[----:B------:R-:W-:Y:S05]  /*16f30*/  @P0 BRA `(.L_x_811) ;  /* 0x00000f6000000947 */ /* 0x000fea0003800000 */
[----:B------:R-:W3:Y:S01]  /*16f40*/  S2R R0, SR_TID.X ;  /* 0x0000000000007919 */ /* 0x000ee20000002100 */
[----:B------:R-:W-:Y:S01]  /*16f50*/  IMAD.MOV.U32 R7, RZ, RZ, RZ ;  /* 0x000000ffff077224 */ /* 0x000fe200078e00ff */
[----:B--23--:R-:W-:-:S04]  /*16f60*/  LOP3.LUT R12, R0, 0x1f, RZ, 0xc0, !PT ;  /* 0x0000001f000c7812 */ /* 0x00cfc800078ec0ff */
[----:B------:R-:W-:Y:S01]  /*16f70*/  ISETP.NE.AND P6, PT, R12, 0x1f, PT ;  /* 0x0000001f0c00780c */ /* 0x000fe20003fc5270 */
[----:B------:R-:W-:Y:S10]  /*16f80*/  BRA.DIV ~URZ, `(.L_x_812) ;  /* 0x00003c227f007947 */ /* 0x000ff4000b800000 */
[----:B------:R2:W3:Y:S02]  /*16f90*/  SHFL.IDX PT, R9, R62, RZ, 0x1f ;  /* 0x00001fff3e097589 */ /* 0x0004e400000e0000 */
.L_x_881:
[----:B------:R-:W-:Y:S05]  /*16fa0*/  BRA.DIV ~URZ, `(.L_x_813) ;  /* 0x00003c727f007947 */ /* 0x000fea000b800000 */
[----:B------:R4:W2:Y:S02]  /*16fb0*/  SHFL.IDX PT, R8, R62, 0x1, 0x1f ;  /* 0x00201f003e087f89 */ /* 0x0008a400000e0000 */
.L_x_882:
[----:B-1----:R-:W-:Y:S02]  /*16fc0*/  IMAD.IADD R0, R251, 0x1, R12 ;  /* 0x00000001fb007824 */ /* 0x002fe400078e020c */
        /* <DEDUP_REMOVED lines=16> */
[----:B------:R1:W4:Y:S02]  /*170d0*/  SHFL.UP PT, R4, R0, 0x1, RZ ;  /* 0x0420000000047989 */ /* 0x00032400000e00ff */
.L_x_883:
[----:B----4-:R-:W-:-:S04]  /*170e0*/  SEL R4, R4, RZ, P5 ;  /* 0x000000ff04047207 */ /* 0x010fc80002800000 */
        /* <DEDUP_REMOVED lines=14> */
[----:B------:R1:W4:Y:S02]  /*171d0*/  SHFL.IDX PT, R0, R4, 0x1f, 0x1f ;  /* 0x03e01f0004007f89 */ /* 0x00032400000e0000 */
.L_x_884:
[----:B----4-:R-:W-:Y:S01]  /*171e0*/  IMAD R0, R0, c[0x0][0x538], RZ ;  /* 0x00014e0000007a24 */ /* 0x010fe200078e02ff */
[----:B------:R-:W-:Y:S04]  /*171f0*/  BSSY B1, `(.L_x_816) ;  /* 0x00000c5000017945 */ /* 0x000fe80003800000 */
[----:B--2---:R-:W-:-:S04]  /*17200*/  IADD3 R8, R0, R8, RZ ;  /* 0x0000000800087210 */ /* 0x004fc80007ffe0ff */
[----:B---3--:R-:W-:-:S13]  /*17210*/  ISETP.GT.AND P0, PT, R8, R9, PT ;  /* 0x000000090800720c */ /* 0x008fda0003f04270 */
[----:B------:R-:W-:Y:S05]  /*17220*/  @P0 BRA `(.L_x_817) ;  /* 0x0000024000000947 */ /* 0x000fea0003800000 */
.L_x_821:
        /* <DEDUP_REMOVED lines=16> */
.L_x_885:
        /* <DEDUP_REMOVED lines=16> */
.L_x_886:
[----:B--2---:R-:W-:-:S05]  /*17430*/  IMAD R0, R0, c[0x0][0x538], RZ ;  /* 0x00014e0000007a24 */ /* 0x004fca00078e02ff */
[----:B------:R-:W-:-:S04]  /*17440*/  IADD3 R8, R0, R8, RZ ;  /* 0x0000000800087210 */ /* 0x000fc80007ffe0ff */
[----:B------:R-:W-:-:S13]  /*17450*/  ISETP.GT.AND P0, PT, R8, R9, PT ;  /* 0x000000090800720c */ /* 0x000fda0003f04270 */
[----:B-1----:R-:W-:Y:S05]  /*17460*/  @!P0 BRA `(.L_x_821) ;  /* 0xfffffdc000008947 */ /* 0x002fea000383ffff */
.L_x_817:
[----:B------:R-:W-:-:S05]  /*17470*/  IADD3 R8, -R0, R8, RZ ;  /* 0x0000000800087210 */ /* 0x000fca0007ffe1ff */
[----:B------:R-:W-:-:S05]  /*17480*/  IMAD R0, R4, c[0x0][0x538], R8 ;  /* 0x00014e0004007a24 */ /* 0x000fca00078e0208 */
[----:B------:R-:W-:Y:S01]  /*17490*/  ISETP.GT.AND P0, PT, R0, R9, PT ;  /* 0x000000090000720c */ /* 0x000fe20003f04270 */
[----:B------:R-:W-:-:S12]  /*174a0*/  BRA.DIV ~URZ, `(.L_x_822) ;  /* 0x00003bd27f007947 */ /* 0x000fd8000b800000 */
[----:B------:R-:W-:-:S04]  /*174b0*/  VOTE.ANY R5, PT, !P0 ;  /* 0x0000000000057806 */ /* 0x000fc800040e0100 */
.L_x_887:
[----:B------:R-:W2:Y:S02]  /*174c0*/  POPC R0, R5 ;  /* 0x0000000500007309 */ /* 0x000ea40000000000 */
[----:B--2---:R-:W-:Y:S01]  /*174d0*/  IADD3 R251, R0, R251, RZ ;  /* 0x000000fb00fb7210 */ /* 0x004fe20007ffe0ff */
[----:B------:R-:W-:Y:S05]  /*174e0*/  BRA.DIV ~URZ, `(.L_x_823) ;  /* 0x00003be27f007947 */ /* 0x000fea000b800000 */
[----:B------:R2:W3:Y:S04]  /*174f0*/  SHFL.IDX PT, R10, R6, R0, 0x1f ;  /* 0x00001f00060a7589 */ /* 0x0004e800000e0000 */
[----:B------:R2:W4:Y:S02]  /*17500*/  SHFL.IDX PT, R7, R7, R0, 0x1f ;  /* 0x00001f0007077589 */ /* 0x00052400000e0000 */
.L_x_888:
[----:B------:R-:W-:Y:S01]  /*17510*/  ISETP.NE.AND P0, PT, R5, RZ, PT ;  /* 0x000000ff0500720c */ /* 0x000fe20003f05270 */
[----:B------:R-:W-:-:S12]  /*17520*/  BSSY B0, `(.L_x_824) ;  /* 0x0000005000007945 */ /* 0x000fd80003800000 */
[----:B------:R-:W-:Y:S05]  /*17530*/  @!P0 BRA `(.L_x_825) ;  /* 0x0000003000008947 */ /* 0x000fea0003800000 */
[----:B--2---:R-:W-:Y:S01]  /*17540*/  IADD3 R0, R0, -0x1, RZ ;  /* 0xffffffff00007810 */ /* 0x004fe20007ffe0ff */
[----:B------:R-:W-:Y:S05]  /*17550*/  BRA.DIV ~URZ, `(.L_x_826) ;  /* 0x00003c427f007947 */ /* 0x000fea000b800000 */
[----:B------:R2:W1:Y:S02]  /*17560*/  SHFL.IDX PT, R11, R4, R0, 0x1f ;  /* 0x00001f00040b7589 */ /* 0x00046400000e0000 */
.L_x_825:
[----:B------:R-:W-:Y:S05]  /*17570*/  BSYNC B0 ;  /* 0x0000000000007941 */ /* 0x000fea0003800000 */
.L_x_824:
[----:B----4-:R-:W-:Y:S01]  /*17580*/  ISETP.NE.AND P0, PT, R7, 0x1, PT ;  /* 0x000000010700780c */ /* 0x010fe20003f05270 */
[----:B-1----:R-:W-:Y:S01]  /*17590*/  IMAD R248, R11, c[0x0][0x538], R8 ;  /* 0x00014e000bf87a24 */ /* 0x002fe200078e0208 */
[----:B------:R-:W-:Y:S04]  /*175a0*/  BSSY B0, `(.L_x_827) ;  /* 0x0000082000007945 */ /* 0x000fe80003800000 */
[----:B------:R-:W-:-:S07]  /*175b0*/  IADD3 R8, -R248, R9, RZ ;  /* 0x00000009f8087210 */ /* 0x000fce0007ffe1ff */
[----:B------:R-:W-:Y:S05]  /*175c0*/  @!P0 BRA `(.L_x_828) ;  /* 0x000003d000008947 */ /* 0x000fea0003800000 */
[-C--:B---3--:R-:W-:Y:S02]  /*175d0*/  IABS R2, R10.reuse ;  /* 0x0000000a00027213 */ /* 0x088fe40000000000 */
[----:B------:R-:W-:Y:S02]  /*175e0*/  IABS R9, R10 ;  /* 0x0000000a00097213 */ /* 0x000fe40000000000 */
[----:B--2---:R-:W1:Y:S08]  /*175f0*/  I2F.RP R0, R2 ;  /* 0x0000000200007306 */ /* 0x004e700000209400 */
[----:B-1----:R-:W1:Y:S02]  /*17600*/  MUFU.RCP R0, R0 ;  /* 0x0000000000007308 */ /* 0x002e640000001000 */
[----:B-1----:R-:W-:-:S06]  /*17610*/  IADD3 R0, R0, 0xffffffe, RZ ;  /* 0x0ffffffe00007810 */ /* 0x002fcc0007ffe0ff */
[----:B------:R-:W1:Y:S02]  /*17620*/  F2I.FTZ.U32.TRUNC.NTZ R5, R0 ;  /* 0x0000000000057305 */ /* 0x000e64000021f000 */
[----:B-1----:R-:W-:Y:S01]  /*17630*/  IMAD.MOV R3, RZ, RZ, -R5 ;  /* 0x000000ffff037224 */ /* 0x002fe200078e0a05 */
[----:B------:R-:W-:-:S03]  /*17640*/  IABS R0, R7 ;  /* 0x0000000700007213 */ /* 0x000fc60000000000 */
[----:B------:R-:W-:Y:S01]  /*17650*/  IMAD.MOV.U32 R4, RZ, RZ, R3 ;  /* 0x000000ffff047224 */ /* 0x000fe200078e0003 */
[----:B------:R-:W-:Y:S01]  /*17660*/  IABS R3, R8 ;  /* 0x0000000800037213 */ /* 0x000fe20000000000 */
[----:B------:R-:W-:Y:S02]  /*17670*/  IMAD.MOV.U32 R6, RZ, RZ, R0 ;  /* 0x000000ffff067224 */ /* 0x000fe400078e0000 */
[----:B------:R-:W-:Y:S02]  /*17680*/  IMAD R0, R4, R2, RZ ;  /* 0x0000000204007224 */ /* 0x000fe400078e02ff */
[----:B------:R-:W-:Y:S01]  /*17690*/  IMAD.MOV.U32 R4, RZ, RZ, RZ ;  /* 0x000000ffff047224 */ /* 0x000fe200078e00ff */
[----:B------:R-:W1:Y:S03]  /*176a0*/  I2F.RP R11, R6 ;  /* 0x00000006000b7306 */ /* 0x000e660000209400 */
[----:B------:R-:W-:-:S04]  /*176b0*/  IMAD.HI.U32 R5, R5, R0, R4 ;  /* 0x0000000005057227 */ /* 0x000fc800078e0004 */
[----:B------:R-:W-:-:S05]  /*176c0*/  IMAD.MOV R0, RZ, RZ, -R9 ;  /* 0x000000ffff007224 */ /* 0x000fca00078e0a09 */
[----:B------:R-:W-:Y:S01]  /*176d0*/  MOV R4, R0 ;  /* 0x0000000000047202 */ /* 0x000fe20000000f00 */
[----:B------:R-:W-:-:S04]  /*176e0*/  IMAD.HI.U32 R0, R5, R3, RZ ;  /* 0x0000000305007227 */ /* 0x000fc800078e00ff */
[----:B------:R-:W-:Y:S02]  /*176f0*/  IMAD R3, R0, R4, R3 ;  /* 0x0000000400037224 */ /* 0x000fe400078e0203 */
[----:B-1----:R-:W1:Y:S03]  /*17700*/  MUFU.RCP R4, R11 ;  /* 0x0000000b00047308 */ /* 0x002e660000001000 */
[----:B------:R-:W-:-:S13]  /*17710*/  ISETP.GT.U32.AND P0, PT, R2, R3, PT ;  /* 0x000000030200720c */ /* 0x000fda0003f04070 */
[----:B------:R-:W-:Y:S01]  /*17720*/  @!P0 IMAD.IADD R3, R3, 0x1, -R2 ;  /* 0x0000000103038824 */ /* 0x000fe200078e0a02 */
[----:B-1----:R-:W-:Y:S02]  /*17730*/  IADD3 R4, R4, 0xffffffe, RZ ;  /* 0x0ffffffe04047810 */ /* 0x002fe40007ffe0ff */
[----:B------:R-:W-:Y:S02]  /*17740*/  @!P0 IADD3 R0, R0, 0x1, RZ ;  /* 0x0000000100008810 */ /* 0x000fe40007ffe0ff */
[----:B------:R-:W-:Y:S02]  /*17750*/  ISETP.GE.U32.AND P2, PT, R3, R2, PT ;  /* 0x000000020300720c */ /* 0x000fe40003f46070 */
[----:B------:R-:W1:Y:S01]  /*17760*/  F2I.FTZ.U32.TRUNC.NTZ R3, R4 ;  /* 0x0000000400037305 */ /* 0x000e62000021f000 */
[----:B------:R-:W-:Y:S02]  /*17770*/  LOP3.LUT R2, R8, R10, RZ, 0x3c, !PT ;  /* 0x0000000a08027212 */ /* 0x000fe400078e3cff */
[----:B------:R-:W-:-:S02]  /*17780*/  ISETP.NE.AND P0, PT, R10, RZ, PT ;  /* 0x000000ff0a00720c */ /* 0x000fc40003f05270 */
[----:B------:R-:W-:-:S06]  /*17790*/  ISETP.GE.AND P1, PT, R2, RZ, PT ;  /* 0x000000ff0200720c */ /* 0x000fcc0003f26270 */
[----:B------:R-:W-:Y:S01]  /*177a0*/  @P2 IADD3 R0, R0, 0x1, RZ ;  /* 0x0000000100002810 */ /* 0x000fe20007ffe0ff */
[----:B-1----:R-:W-:-:S06]  /*177b0*/  IMAD.MOV R2, RZ, RZ, -R3 ;  /* 0x000000ffff027224 */ /* 0x002fcc00078e0a03 */
[----:B------:R-:W-:Y:S01]  /*177c0*/  @!P1 IMAD.MOV R0, RZ, RZ, -R0 ;  /* 0x000000ffff009224 */ /* 0x000fe200078e0a00 */
[----:B------:R-:W-:Y:S02]  /*177d0*/  @!P0 LOP3.LUT R0, RZ, R10, RZ, 0x33, !PT ;  /* 0x0000000aff008212 */ /* 0x000fe400078e33ff */
[----:B------:R-:W-:Y:S02]  /*177e0*/  MOV R4, R2 ;  /* 0x0000000200047202 */ /* 0x000fe40000000f00 */
[----:B------:R-:W-:Y:S02]  /*177f0*/  IABS R2, R7 ;  /* 0x0000000700027213 */ /* 0x000fe40000000000 */
[----:B------:R-:W-:Y:S01]  /*17800*/  IABS R9, R0 ;  /* 0x0000000000097213 */ /* 0x000fe20000000000 */
[----:B------:R-:W-:Y:S02]  /*17810*/  IMAD R4, R4, R6, RZ ;  /* 0x0000000604047224 */ /* 0x000fe400078e02ff */
[----:B------:R-:W-:-:S02]  /*17820*/  IMAD.MOV R5, RZ, RZ, -R2 ;  /* 0x000000ffff057224 */ /* 0x000fc400078e0a02 */
[----:B------:R-:W-:-:S04]  /*17830*/  IMAD.MOV.U32 R2, RZ, RZ, RZ ;  /* 0x000000ffff027224 */ /* 0x000fc800078e00ff */
[----:B------:R-:W-:Y:S01]  /*17840*/  IMAD.HI.U32 R2, R3, R4, R2 ;  /* 0x0000000403027227 */ /* 0x000fe200078e0002 */
[----:B------:R-:W-:-:S03]  /*17850*/  MOV R4, R5 ;  /* 0x0000000500047202 */ /* 0x000fc60000000f00 */
[----:B------:R-:W-:-:S04]  /*17860*/  IMAD.MOV.U32 R3, RZ, RZ, R9 ;  /* 0x000000ffff037224 */ /* 0x000fc800078e0009 */
[----:B------:R-:W-:-:S04]  /*17870*/  IMAD.HI.U32 R2, R2, R3, RZ ;  /* 0x0000000302027227 */ /* 0x000fc800078e00ff */
[----:B------:R-:W-:Y:S01]  /*17880*/  IMAD R3, R2, R4, R3 ;  /* 0x0000000402037224 */ /* 0x000fe200078e0203 */
[----:B------:R-:W-:-:S04]  /*17890*/  IADD3 R4, -R0, RZ, RZ ;  /* 0x000000ff00047210 */ /* 0x000fc80007ffe1ff */
        /* <DEDUP_REMOVED lines=9> */
[----:B------:R-:W-:-:S05]  /*17930*/  @!P0 LOP3.LUT R2, RZ, R7, RZ, 0x33, !PT ;  /* 0x00000007ff028212 */ /* 0x000fca00078e33ff */
[----:B------:R-:W-:-:S04]  /*17940*/  IMAD.MOV R3, RZ, RZ, -R2 ;  /* 0x000000ffff037224 */ /* 0x000fc800078e0a02 */
[C---:B------:R-:W-:Y:S02]  /*17950*/  IMAD R3, R7.reuse, R3, R0 ;  /* 0x0000000307037224 */ /* 0x040fe400078e0200 */
[----:B------:R-:W-:Y:S02]  /*17960*/  IMAD R0, R7, 0x1000000, R2 ;  /* 0x0100000007007824 */ /* 0x000fe400078e0202 */
[----:B------:R-:W-:Y:S02]  /*17970*/  IMAD R2, R10, R4, R8 ;  /* 0x000000040a027224 */ /* 0x000fe400078e0208 */
[----:B------:R-:W-:Y:S01]  /*17980*/  IMAD R250, R3, 0x10000, R0 ;  /* 0x0001000003fa7824 */ /* 0x000fe200078e0200 */
[----:B------:R-:W-:Y:S05]  /*17990*/  BRA `(.L_x_829) ;  /* 0x0000042000007947 */ /* 0x000fea0003800000 */
.L_x_828:
[----:B------:R-:W-:-:S04]  /*179a0*/  IMAD.MOV.U32 R2, RZ, RZ, 0x4 ;  /* 0x00000004ff027424 */ /* 0x000fc800078e00ff */
[----:B------:R-:W-:-:S05]  /*179b0*/  IMAD.WIDE R2, R251, R2, c[0x0][0x590] ;  /* 0x00016400fb027625 */ /* 0x000fca00078e0202 */
[----:B--2---:R-:W2:Y:S02]  /*179c0*/  LDG.E R4, [R2.64] ;  /* 0x0000000602047981 */ /* 0x004ea4000c1e1900 */
[----:B--23--:R-:W-:-:S05]  /*179d0*/  IMAD R9, R4, R10, RZ ;  /* 0x0000000a04097224 */ /* 0x00cfca00078e02ff */
        /* <DEDUP_REMOVED lines=28> */
[----:B------:R-:W-:Y:S02]  /*17ba0*/  IMAD R11, R4, R2, RZ ;  /* 0x00000002040b7224 */ /* 0x000fe400078e02ff */
[----:B------:R-:W-:-:S03]  /*17bb0*/  IMAD.MOV R2, RZ, RZ, -R2 ;  /* 0x000000ffff027224 */ /* 0x000fc600078e0a02 */
[----:B------:R-:W-:Y:S01]  /*17bc0*/  IADD3 R0, -R11, c[0x0][0x538], RZ ;  /* 0x00014e000b007a10 */ /* 0x000fe20007ffe1ff */
[----:B------:R-:W-:-:S03]  /*17bd0*/  IMAD R6, R9, R2, R8 ;  /* 0x0000000209067224 */ /* 0x000fc600078e0208 */
[----:B------:R-:W-:Y:S02]  /*17be0*/  IMNMX R0, R4, R0, PT ;  /* 0x0000000004007217 */ /* 0x000fe40003800200 */
[----:B------:R-:W-:Y:S02]  /*17bf0*/  IABS R2, R6 ;  /* 0x0000000600027213 */ /* 0x000fe40000000000 */
[-C--:B------:R-:W-:Y:S02]  /*17c00*/  IABS R3, R0.reuse ;  /* 0x0000000000037213 */ /* 0x080fe40000000000 */
[----:B------:R-:W-:Y:S02]  /*17c10*/  IABS R9, R0 ;  /* 0x0000000000097213 */ /* 0x000fe40000000000 */
[----:B------:R-:W1:Y:S01]  /*17c20*/  I2F.RP R4, R3 ;  /* 0x0000000300047306 */ /* 0x000e620000209400 */
[----:B------:R-:W-:Y:S02]  /*17c30*/  MOV R7, R2 ;  /* 0x0000000200077202 */ /* 0x000fe40000000f00 */
[----:B------:R-:W-:-:S05]  /*17c40*/  IMAD.MOV R2, RZ, RZ, -R9 ;  /* 0x000000ffff027224 */ /* 0x000fca00078e0a09 */
[----:B-1----:R-:W1:Y:S02]  /*17c50*/  MUFU.RCP R4, R4 ;  /* 0x0000000400047308 */ /* 0x002e640000001000 */
[----:B-1----:R-:W-:-:S06]  /*17c60*/  IADD3 R4, R4, 0xffffffe, RZ ;  /* 0x0ffffffe04047810 */ /* 0x002fcc0007ffe0ff */
[----:B------:R-:W1:Y:S02]  /*17c70*/  F2I.FTZ.U32.TRUNC.NTZ R5, R4 ;  /* 0x0000000400057305 */ /* 0x000e64000021f000 */
[----:B-1----:R-:W-:-:S04]  /*17c80*/  IMAD.MOV R4, RZ, RZ, -R5 ;  /* 0x000000ffff047224 */ /* 0x002fc800078e0a05 */
[----:B------:R-:W-:Y:S02]  /*17c90*/  IMAD R8, R4, R3, RZ ;  /* 0x0000000304087224 */ /* 0x000fe400078e02ff */
[----:B------:R-:W-:-:S04]  /*17ca0*/  IMAD.MOV.U32 R4, RZ, RZ, RZ ;  /* 0x000000ffff047224 */ /* 0x000fc800078e00ff */
[----:B------:R-:W-:-:S04]  /*17cb0*/  IMAD.HI.U32 R5, R5, R8, R4 ;  /* 0x0000000805057227 */ /* 0x000fc800078e0004 */
[----:B------:R-:W-:Y:S02]  /*17cc0*/  IMAD.MOV.U32 R4, RZ, RZ, R2 ;  /* 0x000000ffff047224 */ /* 0x000fe400078e0002 */
[----:B------:R-:W-:-:S04]  /*17cd0*/  IMAD.HI.U32 R2, R5, R7, RZ ;  /* 0x0000000705027227 */ /* 0x000fc800078e00ff */
[----:B------:R-:W-:-:S05]  /*17ce0*/  IMAD R4, R2, R4, R7 ;  /* 0x0000000402047224 */ /* 0x000fca00078e0207 */
[----:B------:R-:W-:-:S13]  /*17cf0*/  ISETP.GT.U32.AND P0, PT, R3, R4, PT ;  /* 0x000000040300720c */ /* 0x000fda0003f04070 */
[-C--:B------:R-:W-:Y:S02]  /*17d00*/  @!P0 IADD3 R4, R4, -R3.reuse, RZ ;  /* 0x8000000304048210 */ /* 0x080fe40007ffe0ff */
[----:B------:R-:W-:Y:S02]  /*17d10*/  @!P0 IADD3 R2, R2, 0x1, RZ ;  /* 0x0000000102028810 */ /* 0x000fe40007ffe0ff */
[----:B------:R-:W-:Y:S02]  /*17d20*/  ISETP.GE.U32.AND P2, PT, R4, R3, PT ;  /* 0x000000030400720c */ /* 0x000fe40003f46070 */
[----:B------:R-:W-:Y:S02]  /*17d30*/  LOP3.LUT R3, R6, R0, RZ, 0x3c, !PT ;  /* 0x0000000006037212 */ /* 0x000fe400078e3cff */
[----:B------:R-:W-:Y:S02]  /*17d40*/  ISETP.NE.AND P0, PT, R0, RZ, PT ;  /* 0x000000ff0000720c */ /* 0x000fe40003f05270 */
[----:B------:R-:W-:Y:S01]  /*17d50*/  ISETP.GE.AND P1, PT, R3, RZ, PT ;  /* 0x000000ff0300720c */ /* 0x000fe20003f26270 */
[----:B------:R-:W-:Y:S01]  /*17d60*/  IMAD.MOV R3, RZ, RZ, -R0 ;  /* 0x000000ffff037224 */ /* 0x000fe200078e0a00 */
[----:B------:R-:W-:-:S05]  /*17d70*/  IADD3 R6, R11, 0x1000000, R6 ;  /* 0x010000000b067810 */ /* 0x000fca0007ffe006 */
[----:B------:R-:W-:-:S06]  /*17d80*/  @P2 IADD3 R2, R2, 0x1, RZ ;  /* 0x0000000102022810 */ /* 0x000fcc0007ffe0ff */
[----:B------:R-:W-:Y:S01]  /*17d90*/  @!P1 IMAD.MOV R2, RZ, RZ, -R2 ;  /* 0x000000ffff029224 */ /* 0x000fe200078e0a02 */
[----:B------:R-:W-:-:S05]  /*17da0*/  @!P0 LOP3.LUT R2, RZ, R0, RZ, 0x33, !PT ;  /* 0x00000000ff028212 */ /* 0x000fca00078e33ff */
[----:B------:R-:W-:Y:S02]  /*17db0*/  IMAD R250, R2, R3, R6 ;  /* 0x0000000302fa7224 */ /* 0x000fe400078e0206 */
.L_x_829:
[----:B------:R-:W-:Y:S05]  /*17dc0*/  BSYNC B0 ;  /* 0x0000000000007941 */ /* 0x000fea0003800000 */
.L_x_827:
[----:B------:R-:W-:-:S04]  /*17dd0*/  LOP3.LUT R2, RZ, R2, RZ, 0x33, !PT ;  /* 0x00000002ff027212 */ /* 0x000fc800078e33ff */
[----:B------:R-:W-:Y:S01]  /*17de0*/  IADD3 R249, R2, R10, RZ ;  /* 0x0000000a02f97210 */ /* 0x000fe20007ffe0ff */
[----:B------:R-:W-:Y:S05]  /*17df0*/  BRA `(.L_x_830) ;  /* 0x0000004000007947 */ /* 0x000fea0003800000 */
.L_x_818:
[----:B------:R-:W-:Y:S01]  /*17e00*/  IMAD.MOV.U32 R248, RZ, RZ, R9 ;  /* 0x000000fffff87224 */ /* 0x000fe200078e0009 */
[----:B------:R-:W-:Y:S01]  /*17e10*/  MOV R250, RZ ;  /* 0x000000ff00fa7202 */ /* 0x000fe20000000f00 */
[----:B------:R-:W-:Y:S01]  /*17e20*/  IMAD.MOV.U32 R249, RZ, RZ, RZ ;  /* 0x000000fffff97224 */ /* 0x000fe200078e00ff */
[----:B------:R-:W-:Y:S02]  /*17e30*/  MOV R251, c[0x0][0x53c] ;  /* 0x00014f0000fb7a02 */ /* 0x000fe40000000f00 */
.L_x_830:
[----:B------:R-:W-:Y:S05]  /*17e40*/  BSYNC B1 ;  /* 0x0000000000017941 */ /* 0x000fea0003800000 */
.L_x_816:
[----:B------:R-:W-:Y:S01]  /*17e50*/  WARPSYNC 0xffffffff ;  /* 0xffffffff00007948 */ /* 0x000fe20003800000 */
[----:B------:R-:W-:Y:S01]  /*17e60*/  BAR.SYNC.DEFER_BLOCKING 0x4, 0x100 ;  /* 0x0104000000007b1d */ /* 0x000fe20000010000 */
[----:B------:R-:W-:-:S13]  /*17e70*/  ISETP.NE.AND P0, PT, R12, RZ, PT ;  /* 0x000000ff0c00720c */ /* 0x000fda0003f05270 */
[----:B------:R2:W-:Y:S04]  /*17e80*/  @!P0 STS.128 [0xe100], R248 ;  /* 0x00e100f8ff008388 */ /* 0x0005e80000000c00 */
[----:B------:R-:W-:Y:S06]  /*17e90*/  BAR.ARV 0x5, 0x100 ;  /* 0x0144000000007b1d */ /* 0x000fec0000002000 */
.L_x_811:
[----:B-1----:R-:W-:-:S13]  /*17ea0*/  ISETP.GE.AND P0, PT, R251, c[0x0][0x53c], PT ;  /* 0x00014f00fb007a0c */ /* 0x002fda0003f06270 */
[----:B--2---:R-:W-:Y:S01]  /*17eb0*/  @P0 CALL.REL.NOINC `(.L_x_831) ;  /* 0x0000001000000944 */ /* 0x004fe20003c00000 */
[----:B------:R-:W-:Y:S05]  /*17ec0*/  BRA `(.L_x_832) ;  /* 0xfffe9ab000007947 */ /* 0x000fea000383ffff */
.L_x_831:
[----:B------:R-:W-:Y:S05]  /*17ed0*/  EXIT ;  /* 0x000000000000794d */ /* 0x000fea0003800000 */
.L_x_667:
[----:B------:R-:W-:Y:S01]  /*17ee0*/  IMAD.MOV.U32 R0, RZ, RZ, R5 ;  /* 0x000000ffff007224 */ /* 0x000fe200078e0005 */
[----:B------:R-:W-:Y:S02]  /*17ef0*/  MOV R2, 0x1 ;  /* 0x0000000100027802 */ /* 0x000fe40000000f00 */
[----:B------:R-:W-:Y:S02]  /*17f00*/  MOV R3, 0x17f20 ;  /* 0x00017f2000037802 */ /* 0x000fe40000000f00 */
[----:B--2---:R-:W-:Y:S05]  /*17f10*/  CALL.REL.NOINC `($__internal_12_$__cuda_sm70_shflsync_up_p) ;  /* 0x000033b000007944 */ /* 0x004fea0003c00000 */
[----:B------:R-:W-:Y:S01]  /*17f20*/  MOV R0, R4 ;  /* 0x0000000400007202 */ /* 0x000fe20000000f00 */
[----:B------:R-:W-:Y:S05]  /*17f30*/  BRA `(.L_x_833) ;  /* 0xfffe850000007947 */ /* 0x000fea000383ffff */
.L_x_668:
[----:B------:R-:W-:Y:S01]  /*17f40*/  IMAD.MOV.U32 R0, RZ, RZ, R5 ;  /* 0x000000ffff007224 */ /* 0x000fe200078e0005 */
[----:B------:R-:W-:Y:S02]  /*17f50*/  MOV R2, 0x2 ;  /* 0x0000000200027802 */ /* 0x000fe40000000f00 */
[----:B------:R-:W-:Y:S02]  /*17f60*/  MOV R3, 0x17f80 ;  /* 0x00017f8000037802 */ /* 0x000fe40000000f00 */
[----:B--2---:R-:W-:Y:S05]  /*17f70*/  CALL.REL.NOINC `($__internal_12_$__cuda_sm70_shflsync_up_p) ;  /* 0x0000335000007944 */ /* 0x004fea0003c00000 */
[----:B------:R-:W-:Y:S01]  /*17f80*/  SEL R0, R4, RZ, P4 ;  /* 0x000000ff04007207 */ /* 0x000fe20002000000 */
[----:B------:R-:W-:Y:S01]  /*17f90*/  IMAD.MOV.U32 R2, RZ, RZ, 0x4 ;  /* 0x00000004ff027424 */ /* 0x000fe200078e00ff */
[----:B------:R-:W-:-:S03]  /*17fa0*/  MOV R3, 0x17fd0 ;  /* 0x00017fd000037802 */ /* 0x000fc60000000f00 */
[----:B------:R-:W-:Y:S02]  /*17fb0*/  IMAD.IADD R0, R5, 0x1, R0 ;  /* 0x0000000105007824 */ /* 0x000fe400078e0200 */
[----:B------:R-:W-:Y:S05]  /*17fc0*/  CALL.REL.NOINC `($__internal_12_$__cuda_sm70_shflsync_up_p) ;  /* 0x0000330000007944 */ /* 0x000fea0003c00000 */
        /* <DEDUP_REMOVED lines=12> */
[----:B------:R-:W-:Y:S02]  /*18090*/  MOV R45, 0x1f ;  /* 0x0000001f002d7802 */ /* 0x000fe40000000f00 */
[----:B------:R-:W-:Y:S01]  /*180a0*/  MOV R3, 0x180e0 ;  /* 0x000180e000037802 */ /* 0x000fe20000000f00 */
[----:B------:R-:W-:-:S04]  /*180b0*/  IMAD.IADD R4, R0, 0x1, R4 ;  /* 0x0000000100047824 */ /* 0x000fc800078e0204 */
[----:B------:R-:W-:Y:S02]  /*180c0*/  IMAD.MOV.U32 R44, RZ, RZ, R4 ;  /* 0x000000ffff2c7224 */ /* 0x000fe400078e0004 */
[----:B------:R-:W-:Y:S05]  /*180d0*/  CALL.REL.NOINC `($__internal_11_$__cuda_sm70_shflsync_idx_p) ;  /* 0x0000319000007944 */ /* 0x000fea0003c00000 */
[----:B------:R-:W-:Y:S01]  /*180e0*/  MOV R0, R45 ;  /* 0x0000002d00007202 */ /* 0x000fe20000000f00 */
[----:B------:R-:W-:Y:S05]  /*180f0*/  BRA `(.L_x_834) ;  /* 0xfffe844000007947 */ /* 0x000fea000383ffff */
.L_x_670:
[----:B------:R-:W-:Y:S02]  /*18100*/  SEL R0, RZ, 0x1, P0 ;  /* 0x00000001ff007807 */ /* 0x000fe40000000000 */
[----:B------:R-:W-:Y:S02]  /*18110*/  MOV R2, 0x18130 ;  /* 0x0001813000027802 */ /* 0x000fe40000000f00 */
[----:B--2---:R-:W-:Y:S05]  /*18120*/  CALL.REL.NOINC `($__internal_13_$__cuda_sm70_votesync_ballot) ;  /* 0x0000321000007944 */ /* 0x004fea0003c00000 */
[----:B------:R-:W-:Y:S01]  /*18130*/  MOV R6, R0 ;  /* 0x0000000000067202 */ /* 0x000fe20000000f00 */
[----:B------:R-:W-:Y:S05]  /*18140*/  BRA `(.L_x_835) ;  /* 0xfffe848000007947 */ /* 0x000fea000383ffff */
.L_x_671:
[----:B------:R-:W-:Y:S01]  /*18150*/  IMAD.MOV.U32 R44, RZ, RZ, R9 ;  /* 0x000000ffff2c7224 */ /* 0x000fe200078e0009 */
[----:B------:R-:W-:Y:S01]  /*18160*/  MOV R2, R0 ;  /* 0x0000000000027202 */ /* 0x000fe20000000f00 */
[----:B------:R-:W-:Y:S01]  /*18170*/  IMAD.MOV.U32 R45, RZ, RZ, 0x1f ;  /* 0x0000001fff2d7424 */ /* 0x000fe200078e00ff */
[----:B------:R-:W-:Y:S02]  /*18180*/  MOV R3, 0x181a0 ;  /* 0x000181a000037802 */ /* 0x000fe40000000f00 */
[----:B------:R-:W-:Y:S05]  /*18190*/  CALL.REL.NOINC `($__internal_11_$__cuda_sm70_shflsync_idx_p) ;  /* 0x000030d000007944 */ /* 0x000fea0003c00000 */
[----:B------:R-:W-:Y:S01]  /*181a0*/  IMAD.MOV.U32 R12, RZ, RZ, R45 ;  /* 0x000000ffff0c7224 */ /* 0x000fe200078e002d */
[----:B------:R-:W-:Y:S01]  /*181b0*/  MOV R44, R8 ;  /* 0x00000008002c7202 */ /* 0x000fe20000000f00 */
[----:B------:R-:W-:Y:S01]  /*181c0*/  IMAD.MOV.U32 R5, RZ, RZ, RZ ;  /* 0x000000ffff057224 */ /* 0x000fe200078e00ff */
[----:B------:R-:W-:Y:S01]  /*181d0*/  MOV R2, R0 ;  /* 0x0000000000027202 */ /* 0x000fe20000000f00 */
[----:B------:R-:W-:Y:S01]  /*181e0*/  IMAD.MOV.U32 R45, RZ, RZ, 0x1f ;  /* 0x0000001fff2d7424 */ /* 0x000fe200078e00ff */
[----:B------:R-:W-:-:S02]  /*181f0*/  MOV R3, 0x18210 ;  /* 0x0001821000037802 */ /* 0x000fc40000000f00 */
[----:B------:R-:W-:Y:S05]  /*18200*/  CALL.REL.NOINC `($__internal_11_$__cuda_sm70_shflsync_idx_p) ;  /* 0x0000306000007944 */ /* 0x000fea0003c00000 */
[----:B------:R-:W-:Y:S01]  /*18210*/  MOV R9, R45 ;  /* 0x0000002d00097202 */ /* 0x000fe20000000f00 */
[----:B------:R-:W-:Y:S05]  /*18220*/  BRA `(.L_x_836) ;  /* 0xfffe840000007947 */ /* 0x000fea000383ffff */
.L_x_674:
[----:B------:R-:W-:Y:S01]  /*18230*/  IMAD.MOV.U32 R44, RZ, RZ, R4 ;  /* 0x000000ffff2c7224 */ /* 0x000fe200078e0004 */
[----:B------:R-:W-:Y:S01]  /*18240*/  MOV R2, R0 ;  /* 0x0000000000027202 */ /* 0x000fe20000000f00 */
[----:B------:R-:W-:Y:S01]  /*18250*/  IMAD.MOV.U32 R45, RZ, RZ, 0x1f ;  /* 0x0000001fff2d7424 */ /* 0x000fe200078e00ff */
[----:B------:R-:W-:-:S02]  /*18260*/  MOV R3, 0x18280 ;  /* 0x0001828000037802 */ /* 0x000fc40000000f00 */
[----:B--23--:R-:W-:Y:S05]  /*18270*/  CALL.REL.NOINC `($__internal_11_$__cuda_sm70_shflsync_idx_p) ;  /* 0x00002ff000007944 */ /* 0x00cfea0003c00000 */
[----:B------:R-:W-:Y:S01]  /*18280*/  MOV R5, R45 ;  /* 0x0000002d00057202 */ /* 0x000fe20000000f00 */
[----:B------:R-:W-:Y:S05]  /*18290*/  BRA `(.L_x_673) ;  /* 0xfffe83f000007947 */ /* 0x000fea000383ffff */
.L_x_695:
[----:B------:R-:W-:Y:S01]  /*182a0*/  IMAD.MOV.U32 R44, RZ, RZ, R0 ;  /* 0x000000ffff2c7224 */ /* 0x000fe200078e0000 */
[----:B------:R-:W-:Y:S01]  /*182b0*/  MOV R2, RZ ;  /* 0x000000ff00027202 */ /* 0x000fe20000000f00 */
[----:B------:R-:W-:Y:S01]  /*182c0*/  IMAD.MOV.U32 R45, RZ, RZ, 0x181f ;  /* 0x0000181fff2d7424 */ /* 0x000fe200078e00ff */
[----:B------:R-:W-:-:S02]  /*182d0*/  MOV R3, 0x182f0 ;  /* 0x000182f000037802 */ /* 0x000fc40000000f00 */
[----:B------:R-:W-:Y:S05]  /*182e0*/  CALL.REL.NOINC `($__internal_11_$__cuda_sm70_shflsync_idx_p) ;  /* 0x00002f8000007944 */ /* 0x000fea0003c00000 */
[----:B------:R-:W-:Y:S01]  /*182f0*/  MOV R7, R45 ;  /* 0x0000002d00077202 */ /* 0x000fe20000000f00 */
[----:B------:R-:W-:Y:S05]  /*18300*/  BRA `(.L_x_837) ;  /* 0xfffec27000007947 */ /* 0x000fea000383ffff */
.L_x_696:
[----:B------:R-:W-:Y:S01]  /*18310*/  IMAD.MOV.U32 R44, RZ, RZ, R5 ;  /* 0x000000ffff2c7224 */ /* 0x000fe200078e0005 */
[----:B------:R-:W-:Y:S01]  /*18320*/  MOV R2, RZ ;  /* 0x000000ff00027202 */ /* 0x000fe20000000f00 */
[----:B------:R-:W-:Y:S01]  /*18330*/  IMAD.MOV.U32 R45, RZ, RZ, 0x181f ;  /* 0x0000181fff2d7424 */ /* 0x000fe200078e00ff */
[----:B------:R-:W-:-:S02]  /*18340*/  MOV R3, 0x18360 ;  /* 0x0001836000037802 */ /* 0x000fc40000000f00 */
[----:B-12---:R-:W-:Y:S05]  /*18350*/  CALL.REL.NOINC `($__internal_11_$__cuda_sm70_shflsync_idx_p) ;  /* 0x00002f1000007944 */ /* 0x006fea0003c00000 */
[----:B------:R-:W-:Y:S01]  /*18360*/  IADD3 R8, P2, R45, R143, RZ ;  /* 0x0000008f2d087210 */ /* 0x000fe20007f5e0ff */
[----:B------:R-:W-:Y:S01]  /*18370*/  IMAD.MOV.U32 R44, RZ, RZ, R0 ;  /* 0x000000ffff2c7224 */ /* 0x000fe200078e0000 */
[----:B------:R-:W-:-:S02]  /*18380*/  ISETP.GE.AND P1, PT, R219, c[0x0][0x1d4], PT ;  /* 0x00007500db007a0c */ /* 0x000fc40003f26270 */
[----:B------:R-:W-:Y:S01]  /*18390*/  ISETP.GE.AND P0, PT, R221, c[0x0][0x1d4], PT ;  /* 0x00007500dd007a0c */ /* 0x000fe20003f06270 */
[----:B------:R-:W-:Y:S01]  /*183a0*/  IMAD.X R9, R7, 0x1, R68, P2 ;  /* 0x0000000107097824 */ /* 0x000fe200010e0644 */
[----:B------:R-:W-:Y:S01]  /*183b0*/  IADD3 R2, P2, R45, R144, RZ ;  /* 0x000000902d027210 */ /* 0x000fe20007f5e0ff */
[----:B------:R-:W-:-:S04]  /*183c0*/  IMAD.MOV.U32 R45, RZ, RZ, 0x181f ;  /* 0x0000181fff2d7424 */ /* 0x000fc800078e00ff */
[----:B------:R-:W-:-:S04]  /*183d0*/  IMAD.X R3, R7, 0x1, R69, P2 ;  /* 0x0000000107037824 */ /* 0x000fc800010e0645 */
[----:B------:R-:W-:Y:S01]  /*183e0*/  @!PT LDS RZ, [RZ] ;  /* 0x00000000fffff984 */ /* 0x000fe20000000800 */
[----:B------:R-:W-:Y:S01]  /*183f0*/  @!PT LDS RZ, [RZ] ;  /* 0x00000000fffff984 */ /* 0x000fe20000000800 */
[----:B------:R-:W-:Y:S01]  /*18400*/  @!PT LDS RZ, [RZ] ;  /* 0x00000000fffff984 */ /* 0x000fe20000000800 */
[----:B------:R1:W-:Y:S04]  /*18410*/  LDGSTS.E.BYPASS.LTC128B.128 [R195+0x8100], [R8.64], !P1 ;  /* 0x0810000008c37fae */ /* 0x0003e8000c901d46 */
[----:B------:R2:W-:Y:S01]  /*18420*/  LDGSTS.E.BYPASS.LTC128B.128 [R195+0xb100], [R2.64], !P0 ;  /* 0x0b10000002c37fae */ /* 0x0005e2000c101d46 */
[----:B-1----:R-:W-:Y:S02]  /*18430*/  SEL R9, RZ, 0x10, P1 ;  /* 0x00000010ff097807 */ /* 0x002fe40000800000 */
[----:B------:R-:W-:Y:S01]  /*18440*/  SEL R8, RZ, 0x10, P0 ;  /* 0x00000010ff087807 */ /* 0x000fe20000000000 */
[----:B--2---:R-:W-:Y:S01]  /*18450*/  IMAD.MOV.U32 R2, RZ, RZ, 0x1 ;  /* 0x00000001ff027424 */ /* 0x004fe200078e00ff */
[----:B------:R-:W-:Y:S02]  /*18460*/  MOV R3, 0x18480 ;  /* 0x0001848000037802 */ /* 0x000fe40000000f00 */
[----:B------:R-:W-:Y:S05]  /*18470*/  CALL.REL.NOINC `($__internal_11_$__cuda_sm70_shflsync_idx_p) ;  /* 0x00002df000007944 */ /* 0x000fea0003c00000 */
[----:B------:R-:W-:Y:S01]  /*18480*/  IMAD.MOV.U32 R10, RZ, RZ, R45 ;  /* 0x000000ffff0a7224 */ /* 0x000fe200078e002d */
[----:B------:R-:W-:Y:S01]  /*18490*/  MOV R2, 0x1 ;  /* 0x0000000100027802 */ /* 0x000fe20000000f00 */
[----:B------:R-:W-:Y:S01]  /*184a0*/  IMAD.MOV.U32 R44, RZ, RZ, R5 ;  /* 0x000000ffff2c7224 */ /* 0x000fe200078e0005 */
[----:B------:R-:W-:-:S02]  /*184b0*/  MOV R45, 0x181f ;  /* 0x0000181f002d7802 */ /* 0x000fc40000000f00 */
[----:B------:R-:W-:Y:S02]  /*184c0*/  MOV R3, 0x184e0 ;  /* 0x000184e000037802 */ /* 0x000fe40000000f00 */
[----:B------:R-:W-:Y:S05]  /*184d0*/  CALL.REL.NOINC `($__internal_11_$__cuda_sm70_shflsync_idx_p) ;  /* 0x00002d9000007944 */ /* 0x000fea0003c00000 */
[C---:B------:R-:W-:Y:S01]  /*184e0*/  IADD3 R6, -R9.reuse, 0x10, RZ ;  /* 0x0000001009067810 */ /* 0x040fe20007ffe1ff */
[----:B------:R-:W-:Y:S01]  /*184f0*/  IMAD.MOV.U32 R44, RZ, RZ, R0 ;  /* 0x000000ffff2c7224 */ /* 0x000fe200078e0000 */
[----:B------:R-:W-:Y:S02]  /*18500*/  IADD3 R2, -R8, 0x10, RZ ;  /* 0x0000001008027810 */ /* 0x000fe40007ffe1ff */
[----:B------:R-:W-:Y:S02]  /*18510*/  LOP3.LUT R6, R6, 0xf, RZ, 0xc0, !PT ;  /* 0x0000000f06067812 */ /* 0x000fe400078ec0ff */
[----:B------:R-:W-:Y:S02]  /*18520*/  LOP3.LUT R2, R2, 0xf, RZ, 0xc0, !PT ;  /* 0x0000000f02027812 */ /* 0x000fe400078ec0ff */
[----:B------:R-:W-:Y:S02]  /*18530*/  IADD3 R6, P1, P0, R6, R45, R143 ;  /* 0x0000002d06067210 */ /* 0x000fe4000783e08f */
[----:B------:R-:W-:-:S02]  /*18540*/  ISETP.NE.U32.AND P2, PT, R9, RZ, PT ;  /* 0x000000ff0900720c */ /* 0x000fc40003f45070 */
[----:B------:R-:W-:Y:S02]  /*18550*/  IADD3.X R7, RZ, R10, R68, P1, P0 ;  /* 0x0000000aff077210 */ /* 0x000fe40000fe0444 */
[----:B------:R-:W-:Y:S01]  /*18560*/  IADD3 R2, P1, P0, R2, R45, R144 ;  /* 0x0000002d02027210 */ /* 0x000fe2000783e090 */
[----:B------:R-:W-:-:S03]  /*18570*/  IMAD.MOV.U32 R45, RZ, RZ, 0x181f ;  /* 0x0000181fff2d7424 */ /* 0x000fc600078e00ff */
[----:B------:R-:W-:Y:S02]  /*18580*/  IADD3.X R3, RZ, R10, R69, P1, P0 ;  /* 0x0000000aff037210 */ /* 0x000fe40000fe0445 */
[----:B------:R-:W-:-:S03]  /*18590*/  ISETP.NE.U32.AND P0, PT, R8, RZ, PT ;  /* 0x000000ff0800720c */ /* 0x000fc60003f05070 */
[----:B------:R-:W-:Y:S01]  /*185a0*/  @!PT LDS RZ, [RZ] ;  /* 0x00000000fffff984 */ /* 0x000fe20000000800 */
[----:B------:R-:W-:Y:S01]  /*185b0*/  @!PT LDS RZ, [RZ] ;  /* 0x00000000fffff984 */ /* 0x000fe20000000800 */
[----:B------:R-:W-:Y:S01]  /*185c0*/  @!PT LDS RZ, [RZ] ;  /* 0x00000000fffff984 */ /* 0x000fe20000000800 */
[----:B------:R1:W-:Y:S10]  /*185d0*/  LDGSTS.E.BYPASS.LTC128B.128.ZFILL [R195+0x9100], [R6.64], P2 ;  /* 0x0910000006c37fae */ /* 0x0003f40009141d46 */
[----:B------:R2:W-:Y:S02]  /*185e0*/  LDGSTS.E.BYPASS.LTC128B.128.ZFILL [R195+0xc100], [R2.64], P0 ;  /* 0x0c10000002c37fae */ /* 0x0005e40008141d46 */
[----:B--2---:R-:W-:Y:S01]  /*185f0*/  IMAD.MOV.U32 R2, RZ, RZ, 0x2 ;  /* 0x00000002ff027424 */ /* 0x004fe200078e00ff */
[----:B------:R-:W-:-:S02]  /*18600*/  MOV R3, 0x18620 ;  /* 0x0001862000037802 */ /* 0x000fc40000000f00 */
[----:B-1----:R-:W-:Y:S05]  /*18610*/  CALL.REL.NOINC `($__internal_11_$__cuda_sm70_shflsync_idx_p) ;  /* 0x00002c5000007944 */ /* 0x002fea0003c00000 */
[----:B------:R-:W-:Y:S01]  /*18620*/  IMAD.MOV.U32 R10, RZ, RZ, R45 ;  /* 0x000000ffff0a7224 */ /* 0x000fe200078e002d */
[----:B------:R-:W-:Y:S01]  /*18630*/  MOV R2, 0x2 ;  /* 0x0000000200027802 */ /* 0x000fe20000000f00 */
[----:B------:R-:W-:Y:S01]  /*18640*/  IMAD.MOV.U32 R44, RZ, RZ, R5 ;  /* 0x000000ffff2c7224 */ /* 0x000fe200078e0005 */
[----:B------:R-:W-:-:S02]  /*18650*/  MOV R45, 0x181f ;  /* 0x0000181f002d7802 */ /* 0x000fc40000000f00 */
[----:B------:R-:W-:Y:S02]  /*18660*/  MOV R3, 0x18680 ;  /* 0x0001868000037802 */ /* 0x000fe40000000f00 */
[----:B------:R-:W-:Y:S05]  /*18670*/  CALL.REL.NOINC `($__internal_11_$__cuda_sm70_shflsync_idx_p) ;  /* 0x00002bf000007944 */ /* 0x000fea0003c00000 */
[----:B------:R-:W-:Y:S01]  /*18680*/  MOV R0, R45 ;  /* 0x0000002d00007202 */ /* 0x000fe20000000f00 */
[----:B------:R-:W-:Y:S05]  /*18690*/  BRA `(.L_x_838) ;  /* 0xfffec04000007947 */ /* 0x000fea000383ffff */
.L_x_697:
[----:B------:R-:W-:Y:S01]  /*186a0*/  IMAD.MOV.U32 R44, RZ, RZ, R5 ;  /* 0x000000ffff2c7224 */ /* 0x000fe200078e0005 */
[----:B------:R-:W-:Y:S01]  /*186b0*/  MOV R2, RZ ;  /* 0x000000ff00027202 */ /* 0x000fe20000000f00 */
[----:B------:R-:W-:Y:S01]  /*186c0*/  IMAD.MOV.U32 R45, RZ, RZ, 0x1c1f ;  /* 0x00001c1fff2d7424 */ /* 0x000fe200078e00ff */
[----:B------:R-:W-:Y:S02]  /*186d0*/  MOV R3, 0x186f0 ;  /* 0x000186f000037802 */ /* 0x000fe40000000f00 */
[----:B------:R-:W-:Y:S05]  /*186e0*/  CALL.REL.NOINC `($__internal_11_$__cuda_sm70_shflsync_idx_p) ;  /* 0x00002b8000007944 */ /* 0x000fea0003c00000 */
[----:B------:R-:W-:Y:S01]  /*186f0*/  MOV R3, R45 ;  /* 0x0000002d00037202 */ /* 0x000fe20000000f00 */
[----:B------:R-:W-:Y:S05]  /*18700*/  BRA `(.L_x_839) ;  /* 0xfffec1e000007947 */ /* 0x000fea000383ffff */
.L_x_702:
[----:B------:R-:W-:Y:S01]  /*18710*/  IMAD.MOV.U32 R44, RZ, RZ, R5 ;  /* 0x000000ffff2c7224 */ /* 0x000fe200078e0005 */
[----:B------:R-:W-:Y:S01]  /*18720*/  MOV R2, 0x1 ;  /* 0x0000000100027802 */ /* 0x000fe20000000f00 */
[----:B------:R-:W-:Y:S01]  /*18730*/  IMAD.MOV.U32 R45, RZ, RZ, 0x1c1f ;  /* 0x00001c1fff2d7424 */ /* 0x000fe200078e00ff */
[----:B------:R-:W-:Y:S02]  /*18740*/  MOV R3, 0x18760 ;  /* 0x0001876000037802 */ /* 0x000fe40000000f00 */
[----:B-1----:R-:W-:Y:S05]  /*18750*/  CALL.REL.NOINC `($__internal_11_$__cuda_sm70_shflsync_idx_p) ;  /* 0x00002b1000007944 */ /* 0x002fea0003c00000 */
[----:B------:R-:W-:Y:S01]  /*18760*/  MOV R3, R45 ;  /* 0x0000002d00037202 */ /* 0x000fe20000000f00 */
[----:B------:R-:W-:Y:S05]  /*18770*/  BRA `(.L_x_840) ;  /* 0xfffecb7000007947 */ /* 0x000fea000383ffff */
.L_x_707:
[----:B------:R-:W-:Y:S02]  /*18780*/  MOV R0, 0x2 ;  /* 0x0000000200007802 */ /* 0x000fe40000000f00 */
[----:B------:R-:W-:-:S02]  /*18790*/  MOV R2, 0x187b0 ;  /* 0x000187b000027802 */ /* 0x000fc40000000f00 */
[----:B------:R-:W-:Y:S05]  /*187a0*/  CALL.REL.NOINC `($__internal_10_$__cuda_sm70_shflsync_bfly_p) ;  /* 0x00002a6000007944 */ /* 0x000fea0003c00000 */
[----:B------:R-:W-:Y:S05]  /*187b0*/  BRA `(.L_x_841) ;  /* 0xfffed57000007947 */ /* 0x000fea000383ffff */
.L_x_708:
[----:B------:R-:W-:Y:S02]  /*187c0*/  MOV R0, 0x1 ;  /* 0x0000000100007802 */ /* 0x000fe40000000f00 */
[----:B------:R-:W-:-:S02]  /*187d0*/  MOV R2, 0x187f0 ;  /* 0x000187f000027802 */ /* 0x000fc40000000f00 */
[----:B------:R-:W-:Y:S05]  /*187e0*/  CALL.REL.NOINC `($__internal_10_$__cuda_sm70_shflsync_bfly_p) ;  /* 0x00002a2000007944 */ /* 0x000fea0003c00000 */
[----:B------:R-:W-:Y:S01]  /*187f0*/  FMNMX.FTZ R68, R4, R0, !PT ;  /* 0x0000000004447209 */ /* 0x000fe20007810000 */
[----:B------:R-:W-:Y:S01]  /*18800*/  IMAD.MOV.U32 R4, RZ, RZ, R5 ;  /* 0x000000ffff047224 */ /* 0x000fe200078e0005 */
[----:B------:R-:W-:Y:S01]  /*18810*/  MOV R2, 0x18840 ;  /* 0x0001884000027802 */ /* 0x000fe20000000f00 */
[----:B------:R-:W-:-:S02]  /*18820*/  IMAD.MOV.U32 R0, RZ, RZ, 0x2 ;  /* 0x00000002ff007424 */ /* 0x000fc400078e00ff */
[----:B------:R-:W-:Y:S05]  /*18830*/  CALL.REL.NOINC `($__internal_10_$__cuda_sm70_shflsync_bfly_p) ;  /* 0x000029d000007944 */ /* 0x000fea0003c00000 */
[----:B------:R-:W-:Y:S01]  /*18840*/  FMNMX.FTZ R5, R5, R0, !PT ;  /* 0x0000000005057209 */ /* 0x000fe20007810000 */
[----:B------:R-:W-:Y:S01]  /*18850*/  IMAD.MOV.U32 R0, RZ, RZ, 0x1 ;  /* 0x00000001ff007424 */ /* 0x000fe200078e00ff */
[----:B------:R-:W-:-:S03]  /*18860*/  MOV R2, 0x18890 ;  /* 0x0001889000027802 */ /* 0x000fc60000000f00 */
[----:B------:R-:W-:Y:S02]  /*18870*/  IMAD.MOV.U32 R4, RZ, RZ, R5 ;  /* 0x000000ffff047224 */ /* 0x000fe400078e0005 */
[----:B------:R-:W-:Y:S05]  /*18880*/  CALL.REL.NOINC `($__internal_10_$__cuda_sm70_shflsync_bfly_p) ;  /* 0x0000298000007944 */ /* 0x000fea0003c00000 */
[----:B------:R-:W-:Y:S01]  /*18890*/  MOV R3, R0 ;  /* 0x0000000000037202 */ /* 0x000fe20000000f00 */
[----:B------:R-:W-:Y:S05]  /*188a0*/  BRA `(.L_x_842) ;  /* 0xfffed4f000007947 */ /* 0x000fea000383ffff */
.L_x_716:
[----:B------:R-:W-:Y:S01]  /*188b0*/  MOV R2, RZ ;  /* 0x000000ff00027202 */ /* 0x000fe20000000f00 */
[----:B------:R-:W-:Y:S01]  /*188c0*/  IMAD.MOV.U32 R44, RZ, RZ, R0 ;  /* 0x000000ffff2c7224 */ /* 0x000fe200078e0000 */
[----:B------:R-:W-:Y:S01]  /*188d0*/  MOV R3, 0x18900 ;  /* 0x0001890000037802 */ /* 0x000fe20000000f00 */
[----:B------:R-:W-:Y:S02]  /*188e0*/  IMAD.MOV.U32 R45, RZ, RZ, 0x181f ;  /* 0x0000181fff2d7424 */ /* 0x000fe400078e00ff */
[----:B-1--4-:R-:W-:Y:S05]  /*188f0*/  CALL.REL.NOINC `($__internal_11_$__cuda_sm70_shflsync_idx_p) ;  /* 0x0000297000007944 */ /* 0x012fea0003c00000 */
[----:B------:R-:W-:Y:S01]  /*18900*/  MOV R7, R45 ;  /* 0x0000002d00077202 */ /* 0x000fe20000000f00 */
[----:B------:R-:W-:-:S05]  /*18910*/  BRA `(.L_x_843) ;  /* 0xfffeed3000007947 */ /* 0x000fca000383ffff */
.L_x_717:
[----:B------:R-:W-:Y:S01]  /*18920*/  MOV R2, RZ ;  /* 0x000000ff00027202 */ /* 0x000fe20000000f00 */
[----:B------:R-:W-:Y:S01]  /*18930*/  IMAD.MOV.U32 R44, RZ, RZ, R4 ;  /* 0x000000ffff2c7224 */ /* 0x000fe200078e0004 */
[----:B------:R-:W-:Y:S01]  /*18940*/  MOV R3, 0x18970 ;  /* 0x0001897000037802 */ /* 0x000fe20000000f00 */
[----:B------:R-:W-:Y:S02]  /*18950*/  IMAD.MOV.U32 R45, RZ, RZ, 0x181f ;  /* 0x0000181fff2d7424 */ /* 0x000fe400078e00ff */
[----:B-1234-:R-:W-:Y:S05]  /*18960*/  CALL.REL.NOINC `($__internal_11_$__cuda_sm70_shflsync_idx_p) ;  /* 0x0000290000007944 */ /* 0x01efea0003c00000 */
[----:B------:R-:W-:Y:S01]  /*18970*/  ISETP.GE.AND P1, PT, R219, c[0x0][0x1d4], PT ;  /* 0x00007500db007a0c */ /* 0x000fe20003f26270 */
[----:B------:R-:W-:Y:S01]  /*18980*/  IMAD.MOV.U32 R44, RZ, RZ, R0 ;  /* 0x000000ffff2c7224 */ /* 0x000fe200078e0000 */
[----:B------:R-:W-:Y:S02]  /*18990*/  IADD3 R12, P2, R45, R14, RZ ;  /* 0x0000000e2d0c7210 */ /* 0x000fe40007f5e0ff */
[----:B------:R-:W-:Y:S03]  /*189a0*/  ISETP.GE.AND P0, PT, R221, c[0x0][0x1d4], PT ;  /* 0x00007500dd007a0c */ /* 0x000fe60003f06270 */
[----:B------:R-:W-:Y:S01]  /*189b0*/  IMAD.X R13, R7, 0x1, R5, P2 ;  /* 0x00000001070d7824 */ /* 0x000fe200010e0605 */
        /* <DEDUP_REMOVED lines=12> */
[----:B------:R-:W-:Y:S05]  /*18a80*/  CALL.REL.NOINC `($__internal_11_$__cuda_sm70_shflsync_idx_p) ;  /* 0x000027e000007944 */ /* 0x000fea0003c00000 */
[----:B------:R-:W-:Y:S01]  /*18a90*/  MOV R2, 0x1 ;  /* 0x0000000100027802 */ /* 0x000fe20000000f00 */
[----:B------:R-:W-:Y:S01]  /*18aa0*/  IMAD.MOV.U32 R13, RZ, RZ, R45 ;  /* 0x000000ffff0d7224 */ /* 0x000fe200078e002d */
[----:B------:R-:W-:Y:S01]  /*18ab0*/  MOV R45, 0x181f ;  /* 0x0000181f002d7802 */ /* 0x000fe20000000f00 */
[----:B------:R-:W-:Y:S01]  /*18ac0*/  IMAD.MOV.U32 R44, RZ, RZ, R4 ;  /* 0x000000ffff2c7224 */ /* 0x000fe200078e0004 */
[----:B------:R-:W-:Y:S02]  /*18ad0*/  MOV R3, 0x18af0 ;  /* 0x00018af000037802 */ /* 0x000fe40000000f00 */
[----:B------:R-:W-:Y:S05]  /*18ae0*/  CALL.REL.NOINC `($__internal_11_$__cuda_sm70_shflsync_idx_p) ;  /* 0x0000278000007944 */ /* 0x000fea0003c00000 */
[C---:B------:R-:W-:Y:S01]  /*18af0*/  IADD3 R2, -R7.reuse, 0x10, RZ ;  /* 0x0000001007027810 */ /* 0x040fe20007ffe1ff */
[----:B------:R-:W-:Y:S01]  /*18b00*/  IMAD.MOV.U32 R44, RZ, RZ, R0 ;  /* 0x000000ffff2c7224 */ /* 0x000fe200078e0000 */
[----:B------:R-:W-:Y:S02]  /*18b10*/  ISETP.NE.U32.AND P2, PT, R7, RZ, PT ;  /* 0x000000ff0700720c */ /* 0x000fe40003f45070 */
[----:B------:R-:W-:Y:S04]  /*18b20*/  LOP3.LUT R2, R2, 0xf, RZ, 0xc0, !PT ;  /* 0x0000000f02027812 */ /* 0x000fe800078ec0ff */
[----:B------:R-:W-:Y:S04]  /*18b30*/  IADD3 R2, P1, P0, R2, R45, R14 ;  /* 0x0000002d02027210 */ /* 0x000fe8000783e00e */
[----:B------:R-:W-:Y:S05]  /*18b40*/  IADD3.X R3, RZ, R13, R5, P1, P0 ;  /* 0x0000000dff037210 */ /* 0x000fea0000fe0405 */
        /* <DEDUP_REMOVED lines=13> */
[----:B------:R-:W-:Y:S05]  /*18c20*/  CALL.REL.NOINC `($__internal_11_$__cuda_sm70_shflsync_idx_p) ;  /* 0x0000264000007944 */ /* 0x000fea0003c00000 */
[----:B------:R-:W-:Y:S01]  /*18c30*/  MOV R2, 0x2 ;  /* 0x0000000200027802 */ /* 0x000fe20000000f00 */
[----:B------:R-:W-:Y:S01]  /*18c40*/  IMAD.MOV.U32 R13, RZ, RZ, R45 ;  /* 0x000000ffff0d7224 */ /* 0x000fe200078e002d */
[----:B------:R-:W-:Y:S01]  /*18c50*/  MOV R45, 0x181f ;  /* 0x0000181f002d7802 */ /* 0x000fe20000000f00 */
[----:B------:R-:W-:Y:S01]  /*18c60*/  IMAD.MOV.U32 R44, RZ, RZ, R4 ;  /* 0x000000ffff2c7224 */ /* 0x000fe200078e0004 */
[----:B------:R-:W-:Y:S02]  /*18c70*/  MOV R3, 0x18c90 ;  /* 0x00018c9000037802 */ /* 0x000fe40000000f00 */
[----:B------:R-:W-:Y:S05]  /*18c80*/  CALL.REL.NOINC `($__internal_11_$__cuda_sm70_shflsync_idx_p) ;  /* 0x000025e000007944 */ /* 0x000fea0003c00000 */
[----:B------:R-:W-:Y:S01]  /*18c90*/  MOV R0, R45 ;  /* 0x0000002d00007202 */ /* 0x000fe20000000f00 */
[----:B------:R-:W-:-:S05]  /*18ca0*/  BRA `(.L_x_844) ;  /* 0xfffeeb2000007947 */ /* 0x000fca000383ffff */
.L_x_720:
[----:B------:R-:W-:Y:S01]  /*18cb0*/  MOV R2, RZ ;  /* 0x000000ff00027202 */ /* 0x000fe20000000f00 */
[----:B------:R-:W-:Y:S01]  /*18cc0*/  IMAD.MOV.U32 R44, RZ, RZ, R0 ;  /* 0x000000ffff2c7224 */ /* 0x000fe200078e0000 */
[----:B------:R-:W-:Y:S01]  /*18cd0*/  MOV R3, 0x18d00 ;  /* 0x00018d0000037802 */ /* 0x000fe20000000f00 */
[----:B------:R-:W-:Y:S02]  /*18ce0*/  IMAD.MOV.U32 R45, RZ, RZ, 0x181f ;  /* 0x0000181fff2d7424 */ /* 0x000fe400078e00ff */
[----:B------:R-:W-:Y:S05]  /*18cf0*/  CALL.REL.NOINC `($__internal_11_$__cuda_sm70_shflsync_idx_p) ;  /* 0x0000257000007944 */ /* 0x000fea0003c00000 */
[----:B------:R-:W-:Y:S01]  /*18d00*/  MOV R7, R45 ;  /* 0x0000002d00077202 */ /* 0x000fe20000000f00 */
[----:B------:R-:W-:-:S05]  /*18d10*/  BRA `(.L_x_845) ;  /* 0xfffefce000007947 */ /* 0x000fca000383ffff */
.L_x_721:
[----:B------:R-:W-:Y:S01]  /*18d20*/  MOV R2, RZ ;  /* 0x000000ff00027202 */ /* 0x000fe20000000f00 */
[----:B------:R-:W-:Y:S01]  /*18d30*/  IMAD.MOV.U32 R44, RZ, RZ, R4 ;  /* 0x000000ffff2c7224 */ /* 0x000fe200078e0004 */
[----:B------:R-:W-:Y:S01]  /*18d40*/  MOV R3, 0x18d70 ;  /* 0x00018d7000037802 */ /* 0x000fe20000000f00 */
[----:B------:R-:W-:Y:S02]  /*18d50*/  IMAD.MOV.U32 R45, RZ, RZ, 0x181f ;  /* 0x0000181fff2d7424 */ /* 0x000fe400078e00ff */
[----:B-12---:R-:W-:Y:S05]  /*18d60*/  CALL.REL.NOINC `($__internal_11_$__cuda_sm70_shflsync_idx_p) ;  /* 0x0000250000007944 */ /* 0x006fea0003c00000 */
        /* <DEDUP_REMOVED lines=52> */
.L_x_722:
[----:B------:R-:W-:Y:S01]  /*190b0*/  MOV R2, RZ ;  /* 0x000000ff00027202 */ /* 0x000fe20000000f00 */
[----:B------:R-:W-:Y:S01]  /*190c0*/  IMAD.MOV.U32 R44, RZ, RZ, R5 ;  /* 0x000000ffff2c7224 */ /* 0x000fe200078e0005 */
[----:B------:R-:W-:Y:S01]  /*190d0*/  MOV R3, 0x19100 ;  /* 0x0001910000037802 */ /* 0x000fe20000000f00 */
[----:B------:R-:W-:Y:S02]  /*190e0*/  IMAD.MOV.U32 R45, RZ, RZ, 0x1c1f ;  /* 0x00001c1fff2d7424 */ /* 0x000fe400078e00ff */
[----:B------:R-:W-:Y:S05]  /*190f0*/  CALL.REL.NOINC `($__internal_11_$__cuda_sm70_shflsync_idx_p) ;  /* 0x0000217000007944 */ /* 0x000fea0003c00000 */
[----:B------:R-:W-:Y:S01]  /*19100*/  MOV R4, R45 ;  /* 0x0000002d00047202 */ /* 0x000fe20000000f00 */
[----:B------:R-:W-:-:S05]  /*19110*/  BRA `(.L_x_847) ;  /* 0xfffefc4000007947 */ /* 0x000fca000383ffff */
.L_x_727:
[----:B------:R-:W-:Y:S01]  /*19120*/  MOV R2, 0x1 ;  /* 0x0000000100027802 */ /* 0x000fe20000000f00 */
[----:B------:R-:W-:Y:S01]  /*19130*/  IMAD.MOV.U32 R44, RZ, RZ, R5 ;  /* 0x000000ffff2c7224 */ /* 0x000fe200078e0005 */
[----:B------:R-:W-:Y:S01]  /*19140*/  MOV R3, 0x19170 ;  /* 0x0001917000037802 */ /* 0x000fe20000000f00 */
[----:B------:R-:W-:Y:S02]  /*19150*/  IMAD.MOV.U32 R45, RZ, RZ, 0x1c1f ;  /* 0x00001c1fff2d7424 */ /* 0x000fe400078e00ff */
[----:B-1----:R-:W-:Y:S05]  /*19160*/  CALL.REL.NOINC `($__internal_11_$__cuda_sm70_shflsync_idx_p) ;  /* 0x0000210000007944 */ /* 0x002fea0003c00000 */
[----:B------:R-:W-:Y:S01]  /*19170*/  MOV R4, R45 ;  /* 0x0000002d00047202 */ /* 0x000fe20000000f00 */
[----:B------:R-:W-:-:S05]  /*19180*/  BRA `(.L_x_848) ;  /* 0xffff062000007947 */ /* 0x000fca000383ffff */
.L_x_732:
[----:B------:R-:W-:Y:S02]  /*19190*/  MOV R0, 0x2 ;  /* 0x0000000200007802 */ /* 0x000fe40000000f00 */
[----:B------:R-:W-:Y:S02]  /*191a0*/  MOV R2, 0x191c0 ;  /* 0x000191c000027802 */ /* 0x000fe40000000f00 */
[----:B-12---:R-:W-:Y:S05]  /*191b0*/  CALL.REL.NOINC `($__internal_10_$__cuda_sm70_shflsync_bfly_p) ;  /* 0x0000205000007944 */ /* 0x006fea0003c00000 */
[----:B------:R-:W-:-:S05]  /*191c0*/  BRA `(.L_x_849) ;  /* 0xffff108000007947 */ /* 0x000fca000383ffff */
.L_x_733:
[----:B------:R-:W-:Y:S01]  /*191d0*/  MOV R0, 0x1 ;  /* 0x0000000100007802 */ /* 0x000fe20000000f00 */
[----:B---3--:R-:W-:Y:S01]  /*191e0*/  IMAD.MOV.U32 R4, RZ, RZ, R5 ;  /* 0x000000ffff047224 */ /* 0x008fe200078e0005 */
[----:B------:R-:W-:Y:S02]  /*191f0*/  MOV R2, 0x19210 ;  /* 0x0001921000027802 */ /* 0x000fe40000000f00 */
[----:B------:R-:W-:Y:S05]  /*19200*/  CALL.REL.NOINC `($__internal_10_$__cuda_sm70_shflsync_bfly_p) ;  /* 0x0000200000007944 */ /* 0x000fea0003c00000 */
[----:B------:R-:W-:Y:S01]  /*19210*/  IMAD.MOV.U32 R4, RZ, RZ, R6 ;  /* 0x000000ffff047224 */ /* 0x000fe200078e0006 */
[----:B------:R-:W-:Y:S01]  /*19220*/  FMNMX.FTZ R68, R5, R0, !PT ;  /* 0x0000000005447209 */ /* 0x000fe20007810000 */
[----:B------:R-:W-:Y:S01]  /*19230*/  IMAD.MOV.U32 R0, RZ, RZ, 0x2 ;  /* 0x00000002ff007424 */ /* 0x000fe200078e00ff */
[----:B------:R-:W-:Y:S02]  /*19240*/  MOV R2, 0x19260 ;  /* 0x0001926000027802 */ /* 0x000fe40000000f00 */
[----:B------:R-:W-:Y:S05]  /*19250*/  CALL.REL.NOINC `($__internal_10_$__cuda_sm70_shflsync_bfly_p) ;  /* 0x00001fb000007944 */ /* 0x000fea0003c00000 */
[----:B------:R-:W-:Y:S01]  /*19260*/  FMNMX.FTZ R4, R6, R0, !PT ;  /* 0x0000000006047209 */ /* 0x000fe20007810000 */
[----:B------:R-:W-:Y:S01]  /*19270*/  IMAD.MOV.U32 R0, RZ, RZ, 0x1 ;  /* 0x00000001ff007424 */ /* 0x000fe200078e00ff */
[----:B------:R-:W-:Y:S02]  /*19280*/  MOV R2, 0x192a0 ;  /* 0x000192a000027802 */ /* 0x000fe40000000f00 */
[----:B------:R-:W-:Y:S05]  /*19290*/  CALL.REL.NOINC `($__internal_10_$__cuda_sm70_shflsync_bfly_p) ;  /* 0x00001f7000007944 */ /* 0x000fea0003c00000 */
[----:B------:R-:W-:-:S05]  /*192a0*/  BRA `(.L_x_850) ;  /* 0xffff101000007947 */ /* 0x000fca000383ffff */
.L_x_742:
[----:B------:R-:W-:Y:S01]  /*192b0*/  MOV R2, RZ ;  /* 0x000000ff00027202 */ /* 0x000fe20000000f00 */
[----:B------:R-:W-:Y:S01]  /*192c0*/  IMAD.MOV.U32 R44, RZ, RZ, R0 ;  /* 0x000000ffff2c7224 */ /* 0x000fe200078e0000 */
[----:B------:R-:W-:Y:S01]  /*192d0*/  MOV R3, 0x19300 ;  /* 0x0001930000037802 */ /* 0x000fe20000000f00 */
[----:B------:R-:W-:Y:S02]  /*192e0*/  IMAD.MOV.U32 R45, RZ, RZ, 0x181f ;  /* 0x0000181fff2d7424 */ /* 0x000fe400078e00ff */
[----:B-1--4-:R-:W-:Y:S05]  /*192f0*/  CALL.REL.NOINC `($__internal_11_$__cuda_sm70_shflsync_idx_p) ;  /* 0x00001f7000007944 */ /* 0x012fea0003c00000 */
[----:B------:R-:W-:Y:S01]  /*19300*/  MOV R7, R45 ;  /* 0x0000002d00077202 */ /* 0x000fe20000000f00 */
[----:B------:R-:W-:-:S05]  /*19310*/  BRA `(.L_x_851) ;  /* 0xffff2d4000007947 */ /* 0x000fca000383ffff */
.L_x_743:
        /* <DEDUP_REMOVED lines=57> */
.L_x_746:
[----:B------:R-:W-:Y:S01]  /*196b0*/  MOV R2, RZ ;  /* 0x000000ff00027202 */ /* 0x000fe20000000f00 */
[----:B------:R-:W-:Y:S01]  /*196c0*/  IMAD.MOV.U32 R44, RZ, RZ, R0 ;  /* 0x000000ffff2c7224 */ /* 0x000fe200078e0000 */
[----:B------:R-:W-:Y:S01]  /*196d0*/  MOV R3, 0x19700 ;  /* 0x0001970000037802 */ /* 0x000fe20000000f00 */
[----:B------:R-:W-:Y:S02]  /*196e0*/  IMAD.MOV.U32 R45, RZ, RZ, 0x181f ;  /* 0x0000181fff2d7424 */ /* 0x000fe400078e00ff */
[----:B-1----:R-:W-:Y:S05]  /*196f0*/  CALL.REL.NOINC `($__internal_11_$__cuda_sm70_shflsync_idx_p) ;  /* 0x00001b7000007944 */ /* 0x002fea0003c00000 */
[----:B------:R-:W-:Y:S01]  /*19700*/  MOV R7, R45 ;  /* 0x0000002d00077202 */ /* 0x000fe20000000f00 */
[----:B------:R-:W-:-:S05]  /*19710*/  BRA `(.L_x_853) ;  /* 0xffff3cf000007947 */ /* 0x000fca000383ffff */
.L_x_747:
[----:B------:R-:W-:Y:S01]  /*19720*/  MOV R2, RZ ;  /* 0x000000ff00027202 */ /* 0x000fe20000000f00 */
[----:B------:R-:W-:Y:S01]  /*19730*/  IMAD.MOV.U32 R44, RZ, RZ, R4 ;  /* 0x000000ffff2c7224 */ /* 0x000fe200078e0004 */
[----:B------:R-:W-:Y:S01]  /*19740*/  MOV R3, 0x19770 ;  /* 0x0001977000037802 */ /* 0x000fe20000000f00 */
[----:B------:R-:W-:Y:S02]  /*19750*/  IMAD.MOV.U32 R45, RZ, RZ, 0x181f ;  /* 0x0000181fff2d7424 */ /* 0x000fe400078e00ff */
[----:B-123--:R-:W-:Y:S05]  /*19760*/  CALL.REL.NOINC `($__internal_11_$__cuda_sm70_shflsync_idx_p) ;  /* 0x00001b0000007944 */ /* 0x00efea0003c00000 */
        /* <DEDUP_REMOVED lines=52> */
.L_x_748:
[----:B------:R-:W-:Y:S02]  /*19ab0*/  MOV R0, 0x2 ;  /* 0x0000000200007802 */ /* 0x000fe40000000f00 */
[----:B------:R-:W-:Y:S02]  /*19ac0*/  MOV R2, 0x19ae0 ;  /* 0x00019ae000027802 */ /* 0x000fe40000000f00 */
[----:B------:R-:W-:Y:S05]  /*19ad0*/  CALL.REL.NOINC `($__internal_10_$__cuda_sm70_shflsync_bfly_p) ;  /* 0x0000173000007944 */ /* 0x000fea0003c00000 */
[----:B------:R-:W-:-:S05]  /*19ae0*/  BRA `(.L_x_855) ;  /* 0xffff3ee000007947 */ /* 0x000fca000383ffff */
.L_x_749:
[----:B------:R-:W-:Y:S01]  /*19af0*/  MOV R0, 0x1 ;  /* 0x0000000100007802 */ /* 0x000fe20000000f00 */
[----:B-1----:R-:W-:Y:S01]  /*19b00*/  IMAD.MOV.U32 R4, RZ, RZ, R5 ;  /* 0x000000ffff047224 */ /* 0x002fe200078e0005 */
        /* <DEDUP_REMOVED lines=12> */
.L_x_752:
[----:B--23--:R-:W-:Y:S01]  /*19bd0*/  MOV R2, RZ ;  /* 0x000000ff00027202 */ /* 0x00cfe20000000f00 */
[----:B------:R-:W-:Y:S01]  /*19be0*/  IMAD.MOV.U32 R44, RZ, RZ, R4 ;  /* 0x000000ffff2c7224 */ /* 0x000fe200078e0004 */
[----:B------:R-:W-:Y:S01]  /*19bf0*/  MOV R3, 0x19c20 ;  /* 0x00019c2000037802 */ /* 0x000fe20000000f00 */
[----:B------:R-:W-:Y:S02]  /*19c00*/  IMAD.MOV.U32 R45, RZ, RZ, 0x181f ;  /* 0x0000181fff2d7424 */ /* 0x000fe400078e00ff */
[----:B-1--4-:R-:W-:Y:S05]  /*19c10*/  CALL.REL.NOINC `($__internal_11_$__cuda_sm70_shflsync_idx_p) ;  /* 0x0000165000007944 */ /* 0x012fea0003c00000 */
[----:B------:R-:W-:Y:S01]  /*19c20*/  MOV R12, R45 ;  /* 0x0000002d000c7202 */ /* 0x000fe20000000f00 */
[----:B------:R-:W-:-:S05]  /*19c30*/  BRA `(.L_x_857) ;  /* 0xffff596000007947 */ /* 0x000fca000383ffff */
.L_x_755:
[----:B------:R-:W-:Y:S01]  /*19c40*/  MOV R2, RZ ;  /* 0x000000ff00027202 */ /* 0x000fe20000000f00 */
[----:B------:R-:W-:Y:S01]  /*19c50*/  IMAD.MOV.U32 R44, RZ, RZ, R0 ;  /* 0x000000ffff2c7224 */ /* 0x000fe200078e0000 */
[----:B------:R-:W-:Y:S01]  /*19c60*/  MOV R3, 0x19c90 ;  /* 0x00019c9000037802 */ /* 0x000fe20000000f00 */
[----:B------:R-:W-:Y:S02]  /*19c70*/  IMAD.MOV.U32 R45, RZ, RZ, 0x181f ;  /* 0x0000181fff2d7424 */ /* 0x000fe400078e00ff */
[----:B------:R-:W-:Y:S05]  /*19c80*/  CALL.REL.NOINC `($__internal_11_$__cuda_sm70_shflsync_idx_p) ;  /* 0x000015e000007944 */ /* 0x000fea0003c00000 */
[----:B------:R-:W-:Y:S01]  /*19c90*/  MOV R7, R45 ;  /* 0x0000002d00077202 */ /* 0x000fe20000000f00 */
[----:B------:R-:W-:-:S05]  /*19ca0*/  BRA `(.L_x_858) ;  /* 0xffff6c1000007947 */ /* 0x000fca000383ffff */
.L_x_756:
[----:B------:R-:W-:Y:S01]  /*19cb0*/  MOV R2, RZ ;  /* 0x000000ff00027202 */ /* 0x000fe20000000f00 */
[----:B------:R-:W-:Y:S01]  /*19cc0*/  IMAD.MOV.U32 R44, RZ, RZ, R4 ;  /* 0x000000ffff2c7224 */ /* 0x000fe200078e0004 */
[----:B------:R-:W-:Y:S01]  /*19cd0*/  MOV R3, 0x19d00 ;  /* 0x00019d0000037802 */ /* 0x000fe20000000f00 */
[----:B------:R-:W-:Y:S02]  /*19ce0*/  IMAD.MOV.U32 R45, RZ, RZ, 0x181f ;  /* 0x0000181fff2d7424 */ /* 0x000fe400078e00ff */
[----:B-12---:R-:W-:Y:S05]  /*19cf0*/  CALL.REL.NOINC `($__internal_11_$__cuda_sm70_shflsync_idx_p) ;  /* 0x0000157000007944 */ /* 0x006fea0003c00000 */
[C---:B------:R-:W-:Y:S01]  /*19d00*/  IADD3 R8, -R193.reuse, 0x10, RZ ;  /* 0x00000010c1087810 */ /* 0x040fe20007ffe1ff */
[----:B------:R-:W-:Y:S03]  /*19d10*/  IMAD.MOV.U32 R44, RZ, RZ, R0 ;  /* 0x000000ffff2c7224 */ /* 0x000fe600078e0000 */
[----:B------:R-:W-:Y:S04]  /*19d20*/  LOP3.LUT R8, R8, 0xf, RZ, 0xc0, !PT ;  /* 0x0000000f08087812 */ /* 0x000fe800078ec0ff */
[----:B------:R-:W-:Y:S04]  /*19d30*/  IADD3 R8, P1, P0, R8, R45, R12 ;  /* 0x0000002d08087210 */ /* 0x000fe8000783e00c */
[----:B------:R-:W-:Y:S02]  /*19d40*/  IADD3.X R9, RZ, R7, R5, P1, P0 ;  /* 0x00000007ff097210 */ /* 0x000fe40000fe0405 */
[----:B------:R-:W-:Y:S02]  /*19d50*/  ISETP.NE.U32.AND P1, PT, R193, RZ, PT ;  /* 0x000000ffc100720c */ /* 0x000fe40003f25070 */
[----:B------:R-:W-:Y:S01]  /*19d60*/  IADD3 R2, P0, R45, R13, RZ ;  /* 0x0000000d2d027210 */ /* 0x000fe20007f1e0ff */
[----:B------:R-:W-:Y:S04]  /*19d70*/  IMAD.MOV.U32 R45, RZ, RZ, 0x181f ;  /* 0x0000181fff2d7424 */ /* 0x000fe800078e00ff */
[----:B------:R-:W-:Y:S06]  /*19d80*/  IMAD.X R3, R7, 0x1, R6, P0 ;  /* 0x0000000107037824 */ /* 0x000fec00000e0606 */
[----:B------:R-:W-:Y:S01]  /*19d90*/  @!PT LDS RZ, [RZ] ;  /* 0x00000000fffff984 */ /* 0x000fe20000000800 */
[----:B------:R-:W-:Y:S01]  /*19da0*/  @!PT LDS RZ, [RZ] ;  /* 0x00000000fffff984 */ /* 0x000fe20000000800 */
[----:B------:R-:W-:Y:S01]  /*19db0*/  @!PT LDS RZ, [RZ] ;  /* 0x00000000fffff984 */ /* 0x000fe20000000800 */
[----:B------:R1:W-:Y:S04]  /*19dc0*/  LDGSTS.E.BYPASS.LTC128B.128.ZFILL [R195+0x8100], [R8.64], P1 ;  /* 0x0810000008c37fae */ /* 0x0003e80008941d46 */
[----:B------:R2:W-:Y:S02]  /*19dd0*/  LDGSTS.E.BYPASS.LTC128B.128 [R195+0xb100], [R2.64], !P3 ;  /* 0x0b10000002c37fae */ /* 0x0005e4000d901d46 */
[----:B--2---:R-:W-:Y:S01]  /*19de0*/  MOV R3, 0x19e10 ;  /* 0x00019e1000037802 */ /* 0x004fe20000000f00 */
[----:B------:R-:W-:Y:S02]  /*19df0*/  IMAD.MOV.U32 R2, RZ, RZ, 0x1 ;  /* 0x00000001ff027424 */ /* 0x000fe400078e00ff */
[----:B-1----:R-:W-:Y:S05]  /*19e00*/  CALL.REL.NOINC `($__internal_11_$__cuda_sm70_shflsync_idx_p) ;  /* 0x0000146000007944 */ /* 0x002fea0003c00000 */
[----:B------:R-:W-:Y:S01]  /*19e10*/  MOV R2, 0x1 ;  /* 0x0000000100027802 */ /* 0x000fe20000000f00 */
[----:B------:R-:W-:Y:S01]  /*19e20*/  IMAD.MOV.U32 R7, RZ, RZ, R45 ;  /* 0x000000ffff077224 */ /* 0x000fe200078e002d */
[----:B------:R-:W-:Y:S01]  /*19e30*/  MOV R45, 0x181f ;  /* 0x0000181f002d7802 */ /* 0x000fe20000000f00 */
[----:B------:R-:W-:Y:S01]  /*19e40*/  IMAD.MOV.U32 R44, RZ, RZ, R4 ;  /* 0x000000ffff2c7224 */ /* 0x000fe200078e0004 */
[----:B------:R-:W-:Y:S02]  /*19e50*/  MOV R3, 0x19e70 ;  /* 0x00019e7000037802 */ /* 0x000fe40000000f00 */
[----:B------:R-:W-:Y:S05]  /*19e60*/  CALL.REL.NOINC `($__internal_11_$__cuda_sm70_shflsync_idx_p) ;  /* 0x0000140000007944 */ /* 0x000fea0003c00000 */
        /* <DEDUP_REMOVED lines=25> */
.L_x_757:
[----:B------:R-:W-:Y:S01]  /*1a000*/  MOV R2, RZ ;  /* 0x000000ff00027202 */ /* 0x000fe20000000f00 */
[----:B------:R-:W-:Y:S01]  /*1a010*/  IMAD.MOV.U32 R44, RZ, RZ, R5 ;  /* 0x000000ffff2c7224 */ /* 0x000fe200078e0005 */
[----:B------:R-:W-:Y:S01]  /*1a020*/  MOV R3, 0x1a050 ;  /* 0x0001a05000037802 */ /* 0x000fe20000000f00 */
[----:B------:R-:W-:Y:S02]  /*1a030*/  IMAD.MOV.U32 R45, RZ, RZ, 0x1c1f ;  /* 0x00001c1fff2d7424 */ /* 0x000fe400078e00ff */
[----:B------:R-:W-:Y:S05]  /*1a040*/  CALL.REL.NOINC `($__internal_11_$__cuda_sm70_shflsync_idx_p) ;  /* 0x0000122000007944 */ /* 0x000fea0003c00000 */
[----:B------:R-:W-:Y:S01]  /*1a050*/  MOV R4, R45 ;  /* 0x0000002d00047202 */ /* 0x000fe20000000f00 */
[----:B------:R-:W-:-:S05]  /*1a060*/  BRA `(.L_x_860) ;  /* 0xffff6b6000007947 */ /* 0x000fca000383ffff */
.L_x_762:
[----:B------:R-:W-:Y:S01]  /*1a070*/  MOV R2, 0x1 ;  /* 0x0000000100027802 */ /* 0x000fe20000000f00 */
[----:B------:R-:W-:Y:S01]  /*1a080*/  IMAD.MOV.U32 R44, RZ, RZ, R5 ;  /* 0x000000ffff2c7224 */ /* 0x000fe200078e0005 */
[----:B------:R-:W-:Y:S01]  /*1a090*/  MOV R3, 0x1a0c0 ;  /* 0x0001a0c000037802 */ /* 0x000fe20000000f00 */
[----:B------:R-:W-:Y:S02]  /*1a0a0*/  IMAD.MOV.U32 R45, RZ, RZ, 0x1c1f ;  /* 0x00001c1fff2d7424 */ /* 0x000fe400078e00ff */
[----:B-1----:R-:W-:Y:S05]  /*1a0b0*/  CALL.REL.NOINC `($__internal_11_$__cuda_sm70_shflsync_idx_p) ;  /* 0x000011b000007944 */ /* 0x002fea0003c00000 */
[----:B------:R-:W-:Y:S01]  /*1a0c0*/  MOV R4, R45 ;  /* 0x0000002d00047202 */ /* 0x000fe20000000f00 */
[----:B------:R-:W-:-:S05]  /*1a0d0*/  BRA `(.L_x_861) ;  /* 0xffff754000007947 */ /* 0x000fca000383ffff */
.L_x_767:
[----:B------:R-:W-:Y:S02]  /*1a0e0*/  MOV R0, 0x2 ;  /* 0x0000000200007802 */ /* 0x000fe40000000f00 */
[----:B------:R-:W-:Y:S02]  /*1a0f0*/  MOV R2, 0x1a110 ;  /* 0x0001a11000027802 */ /* 0x000fe40000000f00 */
[----:B-12---:R-:W-:Y:S05]  /*1a100*/  CALL.REL.NOINC `($__internal_10_$__cuda_sm70_shflsync_bfly_p) ;  /* 0x0000110000007944 */ /* 0x006fea0003c00000 */
[----:B------:R-:W-:-:S05]  /*1a110*/  BRA `(.L_x_862) ;  /* 0xffff7fa000007947 */ /* 0x000fca000383ffff */
.L_x_768:
        /* <DEDUP_REMOVED lines=14> */
.L_x_770:
[----:B------:R-:W-:Y:S01]  /*1a200*/  IMAD.MOV.U32 R4, RZ, RZ, R227 ;  /* 0x000000ffff047224 */ /* 0x000fe200078e00e3 */
[----:B------:R-:W-:-:S02]  /*1a210*/  MOV R0, 0x2 ;  /* 0x0000000200007802 */ /* 0x000fc40000000f00 */
[----:B------:R-:W-:Y:S02]  /*1a220*/  MOV R2, 0x1a240 ;  /* 0x0001a24000027802 */ /* 0x000fe40000000f00 */
[----:B------:R-:W-:Y:S05]  /*1a230*/  CALL.REL.NOINC `($__internal_10_$__cuda_sm70_shflsync_bfly_p) ;  /* 0x00000fd000007944 */ /* 0x000fea0003c00000 */
[----:B------:R-:W-:Y:S05]  /*1a240*/  BRA `(.L_x_864) ;  /* 0xffff97f000007947 */ /* 0x000fea000383ffff */
.L_x_771:
[----:B------:R-:W-:Y:S01]  /*1a250*/  IMAD.MOV.U32 R4, RZ, RZ, R6 ;  /* 0x000000ffff047224 */ /* 0x000fe200078e0006 */
[----:B------:R-:W-:Y:S02]  /*1a260*/  MOV R0, 0x1 ;  /* 0x0000000100007802 */ /* 0x000fe40000000f00 */
[----:B------:R-:W-:Y:S02]  /*1a270*/  MOV R2, 0x1a290 ;  /* 0x0001a29000027802 */ /* 0x000fe40000000f00 */
[----:B-1----:R-:W-:Y:S05]  /*1a280*/  CALL.REL.NOINC `($__internal_10_$__cuda_sm70_shflsync_bfly_p) ;  /* 0x00000f8000007944 */ /* 0x002fea0003c00000 */
[----:B------:R-:W-:Y:S01]  /*1a290*/  FADD.FTZ R6, R6, R0 ;  /* 0x0000000006067221 */ /* 0x000fe20000010000 */
[----:B------:R-:W-:Y:S02]  /*1a2a0*/  MOV R4, R228 ;  /* 0x000000e400047202 */ /* 0x000fe40000000f00 */
[----:B------:R-:W-:Y:S02]  /*1a2b0*/  MOV R0, 0x2 ;  /* 0x0000000200007802 */ /* 0x000fe40000000f00 */
[----:B------:R-:W-:Y:S02]  /*1a2c0*/  MOV R2, 0x1a2e0 ;  /* 0x0001a2e000027802 */ /* 0x000fe40000000f00 */
[----:B------:R-:W-:Y:S05]  /*1a2d0*/  CALL.REL.NOINC `($__internal_10_$__cuda_sm70_shflsync_bfly_p) ;  /* 0x00000f3000007944 */ /* 0x000fea0003c00000 */
[----:B------:R-:W-:Y:S01]  /*1a2e0*/  FADD.FTZ R4, R228, R0 ;  /* 0x00000000e4047221 */ /* 0x000fe20000010000 */
[----:B------:R-:W-:Y:S02]  /*1a2f0*/  MOV R0, 0x1 ;  /* 0x0000000100007802 */ /* 0x000fe40000000f00 */
[----:B------:R-:W-:-:S02]  /*1a300*/  MOV R2, 0x1a320 ;  /* 0x0001a32000027802 */ /* 0x000fc40000000f00 */
[----:B------:R-:W-:Y:S05]  /*1a310*/  CALL.REL.NOINC `($__internal_10_$__cuda_sm70_shflsync_bfly_p) ;  /* 0x00000ef000007944 */ /* 0x000fea0003c00000 */
[----:B------:R-:W-:Y:S01]  /*1a320*/  MOV R3, R0 ;  /* 0x0000000000037202 */ /* 0x000fe20000000f00 */
[----:B------:R-:W-:Y:S05]  /*1a330*/  BRA `(.L_x_865) ;  /* 0xffff977000007947 */ /* 0x000fea000383ffff */
.L_x_778:
[----:B--234-:R-:W-:Y:S01]  /*1a340*/  IMAD.MOV.U32 R44, RZ, RZ, R7 ;  /* 0x000000ffff2c7224 */ /* 0x01cfe200078e0007 */
[----:B------:R-:W-:Y:S01]  /*1a350*/  MOV R2, RZ ;  /* 0x000000ff00027202 */ /* 0x000fe20000000f00 */
[----:B------:R-:W-:Y:S01]  /*1a360*/  IMAD.MOV.U32 R45, RZ, RZ, 0x181f ;  /* 0x0000181fff2d7424 */ /* 0x000fe200078e00ff */
[----:B------:R-:W-:-:S02]  /*1a370*/  MOV R3, 0x1a390 ;  /* 0x0001a39000037802 */ /* 0x000fc40000000f00 */
[----:B-1----:R-:W-:Y:S05]  /*1a380*/  CALL.REL.NOINC `($__internal_11_$__cuda_sm70_shflsync_idx_p) ;  /* 0x00000ee000007944 */ /* 0x002fea0003c00000 */
[----:B------:R-:W-:Y:S01]  /*1a390*/  MOV R10, R45 ;  /* 0x0000002d000a7202 */ /* 0x000fe20000000f00 */
[----:B------:R-:W-:Y:S05]  /*1a3a0*/  BRA `(.L_x_866) ;  /* 0xffffaa9000007947 */ /* 0x000fea000383ffff */
.L_x_779:
[----:B------:R-:W-:Y:S01]  /*1a3b0*/  IMAD.MOV.U32 R44, RZ, RZ, R8 ;  /* 0x000000ffff2c7224 */ /* 0x000fe200078e0008 */
[----:B------:R-:W-:Y:S01]  /*1a3c0*/  MOV R2, RZ ;  /* 0x000000ff00027202 */ /* 0x000fe20000000f00 */
[----:B------:R-:W-:Y:S01]  /*1a3d0*/  IMAD.MOV.U32 R45, RZ, RZ, 0x181f ;  /* 0x0000181fff2d7424 */ /* 0x000fe200078e00ff */
[----:B------:R-:W-:-:S02]  /*1a3e0*/  MOV R3, 0x1a400 ;  /* 0x0001a40000037802 */ /* 0x000fc40000000f00 */
[----:B-123--:R-:W-:Y:S05]  /*1a3f0*/  CALL.REL.NOINC `($__internal_11_$__cuda_sm70_shflsync_idx_p) ;  /* 0x00000e7000007944 */ /* 0x00efea0003c00000 */
[----:B------:R-:W-:Y:S01]  /*1a400*/  MOV R0, R45 ;  /* 0x0000002d00007202 */ /* 0x000fe20000000f00 */
[----:B------:R-:W-:Y:S05]  /*1a410*/  BRA `(.L_x_867) ;  /* 0xffffaa4000007947 */ /* 0x000fea000383ffff */
.L_x_782:
[----:B------:R-:W-:Y:S01]  /*1a420*/  IMAD.MOV.U32 R44, RZ, RZ, R7 ;  /* 0x000000ffff2c7224 */ /* 0x000fe200078e0007 */
[----:B--2---:R-:W-:Y:S01]  /*1a430*/  MOV R2, 0x1 ;  /* 0x0000000100027802 */ /* 0x004fe20000000f00 */
[----:B------:R-:W-:Y:S01]  /*1a440*/  IMAD.MOV.U32 R45, RZ, RZ, 0x181f ;  /* 0x0000181fff2d7424 */ /* 0x000fe200078e00ff */
[----:B------:R-:W-:-:S02]  /*1a450*/  MOV R3, 0x1a470 ;  /* 0x0001a47000037802 */ /* 0x000fc40000000f00 */
[----:B-1-34-:R-:W-:Y:S05]  /*1a460*/  CALL.REL.NOINC `($__internal_11_$__cuda_sm70_shflsync_idx_p) ;  /* 0x00000e0000007944 */ /* 0x01afea0003c00000 */
        /* <DEDUP_REMOVED lines=8> */
.L_x_785:
[----:B------:R-:W-:Y:S01]  /*1a4f0*/  IMAD.MOV.U32 R44, RZ, RZ, R7 ;  /* 0x000000ffff2c7224 */ /* 0x000fe200078e0007 */
[----:B-1----:R-:W-:Y:S01]  /*1a500*/  MOV R2, 0x2 ;  /* 0x0000000200027802 */ /* 0x002fe20000000f00 */
[----:B------:R-:W-:Y:S01]  /*1a510*/  IMAD.MOV.U32 R45, RZ, RZ, 0x181f ;  /* 0x0000181fff2d7424 */ /* 0x000fe200078e00ff */
[----:B------:R-:W-:Y:S02]  /*1a520*/  MOV R3, 0x1a540 ;  /* 0x0001a54000037802 */ /* 0x000fe40000000f00 */
[----:B--234-:R-:W-:Y:S05]  /*1a530*/  CALL.REL.NOINC `($__internal_11_$__cuda_sm70_shflsync_idx_p) ;  /* 0x00000d3000007944 */ /* 0x01cfea0003c00000 */
[----:B------:R-:W-:Y:S01]  /*1a540*/  MOV R10, R45 ;  /* 0x0000002d000a7202 */ /* 0x000fe20000000f00 */
[----:B------:R-:W-:Y:S05]  /*1a550*/  BRA `(.L_x_869) ;  /* 0xffffab3000007947 */ /* 0x000fea000383ffff */
.L_x_786:
[----:B------:R-:W-:Y:S01]  /*1a560*/  IMAD.MOV.U32 R44, RZ, RZ, R8 ;  /* 0x000000ffff2c7224 */ /* 0x000fe200078e0008 */
[----:B-1----:R-:W-:Y:S01]  /*1a570*/  MOV R2, 0x2 ;  /* 0x0000000200027802 */ /* 0x002fe20000000f00 */
[----:B------:R-:W-:Y:S01]  /*1a580*/  IMAD.MOV.U32 R45, RZ, RZ, 0x181f ;  /* 0x0000181fff2d7424 */ /* 0x000fe200078e00ff */
[----:B------:R-:W-:Y:S02]  /*1a590*/  MOV R3, 0x1a5b0 ;  /* 0x0001a5b000037802 */ /* 0x000fe40000000f00 */
[----:B--234-:R-:W-:Y:S05]  /*1a5a0*/  CALL.REL.NOINC `($__internal_11_$__cuda_sm70_shflsync_idx_p) ;  /* 0x00000cc000007944 */ /* 0x01cfea0003c00000 */
[----:B------:R-:W-:Y:S01]  /*1a5b0*/  MOV R0, R45 ;  /* 0x0000002d00007202 */ /* 0x000fe20000000f00 */
[----:B------:R-:W-:Y:S05]  /*1a5c0*/  BRA `(.L_x_870) ;  /* 0xffffaae000007947 */ /* 0x000fea000383ffff */
.L_x_789:
[----:B------:R-:W-:Y:S01]  /*1a5d0*/  IMAD.MOV.U32 R44, RZ, RZ, R7 ;  /* 0x000000ffff2c7224 */ /* 0x000fe200078e0007 */
[----:B-1----:R-:W-:Y:S01]  /*1a5e0*/  MOV R2, 0x3 ;  /* 0x0000000300027802 */ /* 0x002fe20000000f00 */
[----:B------:R-:W-:Y:S01]  /*1a5f0*/  IMAD.MOV.U32 R45, RZ, RZ, 0x181f ;  /* 0x0000181fff2d7424 */ /* 0x000fe200078e00ff */
[----:B------:R-:W-:-:S02]  /*1a600*/  MOV R3, 0x1a620 ;  /* 0x0001a62000037802 */ /* 0x000fc40000000f00 */
[----:B--234-:R-:W-:Y:S05]  /*1a610*/  CALL.REL.NOINC `($__internal_11_$__cuda_sm70_shflsync_idx_p) ;  /* 0x00000c5000007944 */ /* 0x01cfea0003c00000 */
        /* <DEDUP_REMOVED lines=8> */
.L_x_791:
[----:B------:R-:W-:Y:S01]  /*1a6a0*/  IMAD.MOV.U32 R44, RZ, RZ, R5 ;  /* 0x000000ffff2c7224 */ /* 0x000fe200078e0005 */
[----:B------:R-:W-:Y:S01]  /*1a6b0*/  MOV R2, RZ ;  /* 0x000000ff00027202 */ /* 0x000fe20000000f00 */
[----:B------:R-:W-:Y:S01]  /*1a6c0*/  IMAD.MOV.U32 R45, RZ, RZ, 0x1c1f ;  /* 0x00001c1fff2d7424 */ /* 0x000fe200078e00ff */
[----:B------:R-:W-:Y:S02]  /*1a6d0*/  MOV R3, 0x1a6f0 ;  /* 0x0001a6f000037802 */ /* 0x000fe40000000f00 */
[----:B------:R-:W-:Y:S05]  /*1a6e0*/  CALL.REL.NOINC `($__internal_11_$__cuda_sm70_shflsync_idx_p) ;  /* 0x00000b8000007944 */ /* 0x000fea0003c00000 */
[----:B------:R-:W-:Y:S01]  /*1a6f0*/  MOV R4, R45 ;  /* 0x0000002d00047202 */ /* 0x000fe20000000f00 */
[----:B------:R-:W-:Y:S05]  /*1a700*/  BRA `(.L_x_872) ;  /* 0xffffadc000007947 */ /* 0x000fea000383ffff */
.L_x_792:
[----:B------:R-:W-:Y:S01]  /*1a710*/  IMAD.MOV.U32 R44, RZ, RZ, R12 ;  /* 0x000000ffff2c7224 */ /* 0x000fe200078e000c */
[----:B------:R-:W-:Y:S01]  /*1a720*/  MOV R2, RZ ;  /* 0x000000ff00027202 */ /* 0x000fe20000000f00 */
[----:B------:R-:W-:Y:S01]  /*1a730*/  IMAD.MOV.U32 R45, RZ, RZ, 0x1c1f ;  /* 0x00001c1fff2d7424 */ /* 0x000fe200078e00ff */
[----:B------:R-:W-:Y:S02]  /*1a740*/  MOV R3, 0x1a760 ;  /* 0x0001a76000037802 */ /* 0x000fe40000000f00 */
[----:B-12---:R-:W-:Y:S05]  /*1a750*/  CALL.REL.NOINC `($__internal_11_$__cuda_sm70_shflsync_idx_p) ;  /* 0x00000b1000007944 */ /* 0x006fea0003c00000 */
[----:B------:R-:W-:Y:S01]  /*1a760*/  MOV R0, R45 ;  /* 0x0000002d00007202 */ /* 0x000fe20000000f00 */
[----:B------:R-:W-:Y:S05]  /*1a770*/  BRA `(.L_x_873) ;  /* 0xffffad7000007947 */ /* 0x000fea000383ffff */
.L_x_795:
[----:B------:R-:W-:Y:S01]  /*1a780*/  IMAD.MOV.U32 R44, RZ, RZ, R5 ;  /* 0x000000ffff2c7224 */ /* 0x000fe200078e0005 */
[----:B----4-:R-:W-:Y:S01]  /*1a790*/  MOV R2, 0x1 ;  /* 0x0000000100027802 */ /* 0x010fe20000000f00 */
[----:B------:R-:W-:Y:S01]  /*1a7a0*/  IMAD.MOV.U32 R45, RZ, RZ, 0x1c1f ;  /* 0x00001c1fff2d7424 */ /* 0x000fe200078e00ff */
[----:B------:R-:W-:-:S02]  /*1a7b0*/  MOV R3, 0x1a7d0 ;  /* 0x0001a7d000037802 */ /* 0x000fc40000000f00 */
[----:B-123--:R-:W-:Y:S05]  /*1a7c0*/  CALL.REL.NOINC `($__internal_11_$__cuda_sm70_shflsync_idx_p) ;  /* 0x00000aa000007944 */ /* 0x00efea0003c00000 */
        /* <DEDUP_REMOVED lines=8> */
.L_x_799:
[----:B------:R-:W-:Y:S01]  /*1a850*/  IMAD.MOV.U32 R44, RZ, RZ, R7 ;  /* 0x000000ffff2c7224 */ /* 0x000fe200078e0007 */
[----:B------:R-:W-:Y:S01]  /*1a860*/  MOV R2, RZ ;  /* 0x000000ff00027202 */ /* 0x000fe20000000f00 */
[----:B------:R-:W-:Y:S01]  /*1a870*/  IMAD.MOV.U32 R45, RZ, RZ, 0x181f ;  /* 0x0000181fff2d7424 */ /* 0x000fe200078e00ff */
[----:B------:R-:W-:Y:S02]  /*1a880*/  MOV R3, 0x1a8a0 ;  /* 0x0001a8a000037802 */ /* 0x000fe40000000f00 */
[----:B------:R-:W-:Y:S05]  /*1a890*/  CALL.REL.NOINC `($__internal_11_$__cuda_sm70_shflsync_idx_p) ;  /* 0x000009d000007944 */ /* 0x000fea0003c00000 */
[----:B------:R-:W-:Y:S01]  /*1a8a0*/  MOV R9, R45 ;  /* 0x0000002d00097202 */ /* 0x000fe20000000f00 */
[----:B------:R-:W-:Y:S05]  /*1a8b0*/  BRA `(.L_x_875) ;  /* 0xffffc19000007947 */ /* 0x000fea000383ffff */
.L_x_800:
[----:B------:R-:W-:Y:S01]  /*1a8c0*/  IMAD.MOV.U32 R44, RZ, RZ, R10 ;  /* 0x000000ffff2c7224 */ /* 0x000fe200078e000a */
[----:B------:R-:W-:Y:S01]  /*1a8d0*/  MOV R2, RZ ;  /* 0x000000ff00027202 */ /* 0x000fe20000000f00 */
[----:B------:R-:W-:Y:S01]  /*1a8e0*/  IMAD.MOV.U32 R45, RZ, RZ, 0x181f ;  /* 0x0000181fff2d7424 */ /* 0x000fe200078e00ff */
[----:B------:R-:W-:Y:S02]  /*1a8f0*/  MOV R3, 0x1a910 ;  /* 0x0001a91000037802 */ /* 0x000fe40000000f00 */
[----:B-12---:R-:W-:Y:S05]  /*1a900*/  CALL.REL.NOINC `($__internal_11_$__cuda_sm70_shflsync_idx_p) ;  /* 0x0000096000007944 */ /* 0x006fea0003c00000 */
[----:B------:R-:W-:Y:S01]  /*1a910*/  MOV R0, R45 ;  /* 0x0000002d00007202 */ /* 0x000fe20000000f00 */
[----:B------:R-:W-:Y:S05]  /*1a920*/  BRA `(.L_x_876) ;  /* 0xffffc14000007947 */ /* 0x000fea000383ffff */
.L_x_803:
        /* <DEDUP_REMOVED lines=13> */
.L_x_806:
[----:B------:R-:W-:Y:S01]  /*1aa00*/  IMAD.MOV.U32 R44, RZ, RZ, R7 ;  /* 0x000000ffff2c7224 */ /* 0x000fe200078e0007 */
[----:B-1----:R-:W-:Y:S01]  /*1aa10*/  MOV R2, 0x2 ;  /* 0x0000000200027802 */ /* 0x002fe20000000f00 */
[----:B------:R-:W-:Y:S01]  /*1aa20*/  IMAD.MOV.U32 R45, RZ, RZ, 0x181f ;  /* 0x0000181fff2d7424 */ /* 0x000fe200078e00ff */
[----:B------:R-:W-:Y:S02]  /*1aa30*/  MOV R3, 0x1aa50 ;  /* 0x0001aa5000037802 */ /* 0x000fe40000000f00 */
[----:B--234-:R-:W-:Y:S05]  /*1aa40*/  CALL.REL.NOINC `($__internal_11_$__cuda_sm70_shflsync_idx_p) ;  /* 0x0000082000007944 */ /* 0x01cfea0003c00000 */
[----:B------:R-:W-:Y:S01]  /*1aa50*/  MOV R9, R45 ;  /* 0x0000002d00097202 */ /* 0x000fe20000000f00 */
[----:B------:R-:W-:Y:S05]  /*1aa60*/  BRA `(.L_x_878) ;  /* 0xffffc24000007947 */ /* 0x000fea000383ffff */
.L_x_807:
[----:B------:R-:W-:Y:S01]  /*1aa70*/  IMAD.MOV.U32 R44, RZ, RZ, R10 ;  /* 0x000000ffff2c7224 */ /* 0x000fe200078e000a */
[----:B------:R-:W-:Y:S01]  /*1aa80*/  MOV R2, 0x2 ;  /* 0x0000000200027802 */ /* 0x000fe20000000f00 */
[----:B------:R-:W-:Y:S01]  /*1aa90*/  IMAD.MOV.U32 R45, RZ, RZ, 0x181f ;  /* 0x0000181fff2d7424 */ /* 0x000fe200078e00ff */
[----:B------:R-:W-:Y:S02]  /*1aaa0*/  MOV R3, 0x1aac0 ;  /* 0x0001aac000037802 */ /* 0x000fe40000000f00 */
[----:B-1234-:R-:W-:Y:S05]  /*1aab0*/  CALL.REL.NOINC `($__internal_11_$__cuda_sm70_shflsync_idx_p) ;  /* 0x000007b000007944 */ /* 0x01efea0003c00000 */
[----:B------:R-:W-:Y:S01]  /*1aac0*/  MOV R0, R45 ;  /* 0x0000002d00007202 */ /* 0x000fe20000000f00 */
[----:B------:R-:W-:Y:S05]  /*1aad0*/  BRA `(.L_x_879) ;  /* 0xffffc1f000007947 */ /* 0x000fea000383ffff */
.L_x_810:
        /* <DEDUP_REMOVED lines=13> */
.L_x_812:
[----:B------:R-:W-:Y:S01]  /*1abb0*/  IMAD.MOV.U32 R44, RZ, RZ, R62 ;  /* 0x000000ffff2c7224 */ /* 0x000fe200078e003e */
[----:B------:R-:W-:Y:S01]  /*1abc0*/  MOV R2, RZ ;  /* 0x000000ff00027202 */ /* 0x000fe20000000f00 */
[----:B------:R-:W-:Y:S01]  /*1abd0*/  IMAD.MOV.U32 R45, RZ, RZ, 0x1f ;  /* 0x0000001fff2d7424 */ /* 0x000fe200078e00ff */
[----:B------:R-:W-:Y:S02]  /*1abe0*/  MOV R3, 0x1ac00 ;  /* 0x0001ac0000037802 */ /* 0x000fe40000000f00 */
[----:B-1----:R-:W-:Y:S05]  /*1abf0*/  CALL.REL.NOINC `($__internal_11_$__cuda_sm70_shflsync_idx_p) ;  /* 0x0000067000007944 */ /* 0x002fea0003c00000 */
[----:B------:R-:W-:Y:S01]  /*1ac00*/  MOV R9, R45 ;  /* 0x0000002d00097202 */ /* 0x000fe20000000f00 */
[----:B------:R-:W-:Y:S05]  /*1ac10*/  BRA `(.L_x_881) ;  /* 0xffffc38000007947 */ /* 0x000fea000383ffff */
.L_x_813:
[----:B------:R-:W-:Y:S01]  /*1ac20*/  IMAD.MOV.U32 R44, RZ, RZ, R62 ;  /* 0x000000ffff2c7224 */ /* 0x000fe200078e003e */
[----:B------:R-:W-:Y:S01]  /*1ac30*/  MOV R2, 0x1 ;  /* 0x0000000100027802 */ /* 0x000fe20000000f00 */
[----:B------:R-:W-:Y:S01]  /*1ac40*/  IMAD.MOV.U32 R45, RZ, RZ, 0x1f ;  /* 0x0000001fff2d7424 */ /* 0x000fe200078e00ff */
[----:B------:R-:W-:Y:S02]  /*1ac50*/  MOV R3, 0x1ac70 ;  /* 0x0001ac7000037802 */ /* 0x000fe40000000f00 */
[----:B-123--:R-:W-:Y:S05]  /*1ac60*/  CALL.REL.NOINC `($__internal_11_$__cuda_sm70_shflsync_idx_p) ;  /* 0x0000060000007944 */ /* 0x00efea0003c00000 */
[----:B------:R-:W-:Y:S01]  /*1ac70*/  MOV R8, R45 ;  /* 0x0000002d00087202 */ /* 0x000fe20000000f00 */
[----:B------:R-:W-:Y:S05]  /*1ac80*/  BRA `(.L_x_882) ;  /* 0xffffc33000007947 */ /* 0x000fea000383ffff */
.L_x_814:
[----:B------:R-:W-:Y:S02]  /*1ac90*/  MOV R2, 0x1 ;  /* 0x0000000100027802 */ /* 0x000fe40000000f00 */
[----:B------:R-:W-:-:S02]  /*1aca0*/  MOV R3, 0x1acc0 ;  /* 0x0001acc000037802 */ /* 0x000fc40000000f00 */
[----:B--234-:R-:W-:Y:S05]  /*1acb0*/  CALL.REL.NOINC `($__internal_12_$__cuda_sm70_shflsync_up_p) ;  /* 0x0000061000007944 */ /* 0x01cfea0003c00000 */
[----:B------:R-:W-:Y:S05]  /*1acc0*/  BRA `(.L_x_883) ;  /* 0xffffc41000007947 */ /* 0x000fea000383ffff */
.L_x_815:
[----:B------:R-:W-:Y:S02]  /*1acd0*/  MOV R2, 0x2 ;  /* 0x0000000200027802 */ /* 0x000fe40000000f00 */
[----:B------:R-:W-:-:S02]  /*1ace0*/  MOV R3, 0x1ad00 ;  /* 0x0001ad0000037802 */ /* 0x000fc40000000f00 */
[----:B--23--:R-:W-:Y:S05]  /*1acf0*/  CALL.REL.NOINC `($__internal_12_$__cuda_sm70_shflsync_up_p) ;  /* 0x000005d000007944 */ /* 0x00cfea0003c00000 */
        /* <DEDUP_REMOVED lines=24> */
.L_x_819:
[----:B------:R-:W-:Y:S02]  /*1ae80*/  MOV R2, 0x1 ;  /* 0x0000000100027802 */ /* 0x000fe40000000f00 */
[----:B------:R-:W-:Y:S02]  /*1ae90*/  MOV R3, 0x1aeb0 ;  /* 0x0001aeb000037802 */ /* 0x000fe40000000f00 */
[----:B------:R-:W-:Y:S05]  /*1aea0*/  CALL.REL.NOINC `($__internal_12_$__cuda_sm70_shflsync_up_p) ;  /* 0x0000042000007944 */ /* 0x000fea0003c00000 */
[----:B------:R-:W-:Y:S01]  /*1aeb0*/  MOV R2, R4 ;  /* 0x0000000400027202 */ /* 0x000fe20000000f00 */
[----:B------:R-:W-:Y:S05]  /*1aec0*/  BRA `(.L_x_885) ;  /* 0xffffc46000007947 */ /* 0x000fea000383ffff */
.L_x_820:
[----:B------:R-:W-:Y:S02]  /*1aed0*/  MOV R2, 0x2 ;  /* 0x0000000200027802 */ /* 0x000fe40000000f00 */
[----:B------:R-:W-:Y:S02]  /*1aee0*/  MOV R3, 0x1af00 ;  /* 0x0001af0000037802 */ /* 0x000fe40000000f00 */
        /* <DEDUP_REMOVED lines=25> */
.L_x_822:
[----:B------:R-:W-:Y:S02]  /*1b080*/  SEL R0, RZ, 0x1, P0 ;  /* 0x00000001ff007807 */ /* 0x000fe40000000000 */
[----:B------:R-:W-:Y:S02]  /*1b090*/  MOV R2, 0x1b0b0 ;  /* 0x0001b0b000027802 */ /* 0x000fe40000000f00 */
[----:B-1----:R-:W-:Y:S05]  /*1b0a0*/  CALL.REL.NOINC `($__internal_13_$__cuda_sm70_votesync_ballot) ;  /* 0x0000029000007944 */ /* 0x002fea0003c00000 */
[----:B------:R-:W-:Y:S01]  /*1b0b0*/  MOV R5, R0 ;  /* 0x0000000000057202 */ /* 0x000fe20000000f00 */
[----:B------:R-:W-:Y:S05]  /*1b0c0*/  BRA `(.L_x_887) ;  /* 0xffffc3f000007947 */ /* 0x000fea000383ffff */
.L_x_823:
[----:B------:R-:W-:Y:S01]  /*1b0d0*/  IMAD.MOV.U32 R44, RZ, RZ, R6 ;  /* 0x000000ffff2c7224 */ /* 0x000fe200078e0006 */
[----:B------:R-:W-:Y:S01]  /*1b0e0*/  MOV R2, R0 ;  /* 0x0000000000027202 */ /* 0x000fe20000000f00 */
[----:B------:R-:W-:Y:S01]  /*1b0f0*/  IMAD.MOV.U32 R45, RZ, RZ, 0x1f ;  /* 0x0000001fff2d7424 */ /* 0x000fe200078e00ff */
[----:B------:R-:W-:Y:S02]  /*1b100*/  MOV R3, 0x1b120 ;  /* 0x0001b12000037802 */ /* 0x000fe40000000f00 */
[----:B-1----:R-:W-:Y:S05]  /*1b110*/  CALL.REL.NOINC `($__internal_11_$__cuda_sm70_shflsync_idx_p) ;  /* 0x0000015000007944 */ /* 0x002fea0003c00000 */
[----:B------:R-:W-:Y:S01]  /*1b120*/  IMAD.MOV.U32 R10, RZ, RZ, R45 ;  /* 0x000000ffff0a7224 */ /* 0x000fe200078e002d */
[----:B------:R-:W-:Y:S01]  /*1b130*/  MOV R2, R0 ;  /* 0x0000000000027202 */ /* 0x000fe20000000f00 */
[----:B------:R-:W-:Y:S01]  /*1b140*/  IMAD.MOV.U32 R44, RZ, RZ, R7 ;  /* 0x000000ffff2c7224 */ /* 0x000fe200078e0007 */
[----:B------:R-:W-:-:S02]  /*1b150*/  MOV R45, 0x1f ;  /* 0x0000001f002d7802 */ /* 0x000fc40000000f00 */
[----:B------:R-:W-:Y:S02]  /*1b160*/  MOV R3, 0x1b180 ;  /* 0x0001b18000037802 */ /* 0x000fe40000000f00 */
[----:B------:R-:W-:Y:S05]  /*1b170*/  CALL.REL.NOINC `($__internal_11_$__cuda_sm70_shflsync_idx_p) ;  /* 0x000000f000007944 */ /* 0x000fea0003c00000 */
[----:B------:R-:W-:Y:S01]  /*1b180*/  MOV R7, R45 ;  /* 0x0000002d00077202 */ /* 0x000fe20000000f00 */
[----:B------:R-:W-:Y:S05]  /*1b190*/  BRA `(.L_x_888) ;  /* 0xffffc37000007947 */ /* 0x000fea000383ffff */
.L_x_826:
[----:B------:R-:W-:Y:S01]  /*1b1a0*/  IMAD.MOV.U32 R44, RZ, RZ, R4 ;  /* 0x000000ffff2c7224 */ /* 0x000fe200078e0004 */
[----:B------:R-:W-:Y:S01]  /*1b1b0*/  MOV R2, R0 ;  /* 0x0000000000027202 */ /* 0x000fe20000000f00 */
[----:B------:R-:W-:Y:S01]  /*1b1c0*/  IMAD.MOV.U32 R45, RZ, RZ, 0x1f ;  /* 0x0000001fff2d7424 */ /* 0x000fe200078e00ff */
[----:B------:R-:W-:Y:S02]  /*1b1d0*/  MOV R3, 0x1b1f0 ;  /* 0x0001b1f000037802 */ /* 0x000fe40000000f00 */
[----:B-1-34-:R-:W-:Y:S05]  /*1b1e0*/  CALL.REL.NOINC `($__internal_11_$__cuda_sm70_shflsync_idx_p) ;  /* 0x0000008000007944 */ /* 0x01afea0003c00000 */
[----:B------:R-:W-:Y:S01]  /*1b1f0*/  MOV R11, R45 ;  /* 0x0000002d000b7202 */ /* 0x000fe20000000f00 */
[----:B------:R-:W-:Y:S05]  /*1b200*/  BRA `(.L_x_825) ;  /* 0xffffc36000007947 */ /* 0x000fea000383ffff */
        .weak           $__internal_10_$__cuda_sm70_shflsync_bfly_p
        .type           $__internal_10_$__cuda_sm70_shflsync_bfly_p,@function
        .size           $__internal_10_$__cuda_sm70_shflsync_bfly_p,($__internal_11_$__cuda_sm70_shflsync_idx_p - $__internal_10_$__cuda_sm70_shflsync_bfly_p)
$__internal_10_$__cuda_sm70_shflsync_bfly_p:
[----:B------:R-:W-:Y:S02]  /*1b210*/  MOV R35, 0xffffffff ;  /* 0xffffffff00237802 */ /* 0x000fe40000000f00 */
[----:B------:R-:W-:Y:S02]  /*1b220*/  MOV R3, 0x1f ;  /* 0x0000001f00037802 */ /* 0x000fe40000000f00 */
[----:B------:R-:W-:Y:S04]  /*1b230*/  WARPSYNC R35 ;  /* 0x0000002300007348 */ /* 0x000fe80003800000 */
[----:B------:R1:W2:Y:S02]  /*1b240*/  SHFL.BFLY PT, R0, R4, R0, R3 ;  /* 0x0c00000004007389 */ /* 0x0002a400000e0003 */
[----:B-1----:R-:W-:-:S04]  /*1b250*/  MOV R3, 0x0 ;  /* 0x0000000000037802 */ /* 0x002fc80000000f00 */
[----:B--2---:R-:W-:Y:S05]  /*1b260*/  RET.REL.NODEC R2 `(_ZN7cutlass13device_kernelIN5flash19enable_sm80_to_sm89INS1_16FlashAttnFwdSm80INS1_25CollectiveMainloopFwdSm80ILi8ELi1ELb1EN4cute5tupleIJNS5_1CILi128EEENS7_ILi96EEES8_EEELi128ENS_6half_tEfNS_4arch4Sm80ELb0ELb1ELb1ELb1ELb1ELb0ELb1ELb1EEENS1_21CollectiveEpilogueFwdINS6_IJS8_S8_S9_EEENS6_IJNS7_ILi1EEESH_SH_EEESB_SD_Li256ELb1ELb1ELb1ELb0EEENS1_36VarlenDynamicPersistentTileSchedulerILi128ELi96ELi256ELi256ELb1ELb1ELb0ELb1ELb0ELb1EEEEEEEEEvNT_6ParamsE) ;  /* 0xfffe4d9002007950 */ /* 0x004fea0003c3ffff */
        .weak           $__internal_11_$__cuda_sm70_shflsync_idx_p
        .type           $__internal_11_$__cuda_sm70_shflsync_idx_p,@function
        .size           $__internal_11_$__cuda_sm70_shflsync_idx_p,($__internal_12_$__cuda_sm70_shflsync_up_p - $__internal_11_$__cuda_sm70_shflsync_idx_p)
$__internal_11_$__cuda_sm70_shflsync_idx_p:
[----:B------:R-:W-:-:S04]  /*1b270*/  MOV R212, 0xffffffff ;  /* 0xffffffff00d47802 */ /* 0x000fc80000000f00 */
[----:B------:R-:W-:Y:S04]  /*1b280*/  WARPSYNC R212 ;  /* 0x000000d400007348 */ /* 0x000fe80003800000 */
[----:B------:R1:W2:Y:S02]  /*1b290*/  SHFL.IDX PT, R45, R44, R2, R45 ;  /* 0x000000022c2d7389 */ /* 0x0002a400000e002d */
[----:B-1----:R-:W-:Y:S02]  /*1b2a0*/  MOV R2, R3 ;  /* 0x0000000300027202 */ /* 0x002fe40000000f00 */
[----:B------:R-:W-:-:S04]  /*1b2b0*/  MOV R3, 0x0 ;  /* 0x0000000000037802 */ /* 0x000fc80000000f00 */
[----:B--2---:R-:W-:Y:S05]  /*1b2c0*/  RET.REL.NODEC R2 `(_ZN7cutlass13device_kernelIN5flash19enable_sm80_to_sm89INS1_16FlashAttnFwdSm80INS1_25CollectiveMainloopFwdSm80ILi8ELi1ELb1EN4cute5tupleIJNS5_1CILi128EEENS7_ILi96EEES8_EEELi128ENS_6half_tEfNS_4arch4Sm80ELb0ELb1ELb1ELb1ELb1ELb0ELb1ELb1EEENS1_21CollectiveEpilogueFwdINS6_IJS8_S8_S9_EEENS6_IJNS7_ILi1EEESH_SH_EEESB_SD_Li256ELb1ELb1ELb1ELb0EEENS1_36VarlenDynamicPersistentTileSchedulerILi128ELi96ELi256ELi256ELb1ELb1ELb0ELb1ELb0ELb1EEEEEEEEEvNT_6ParamsE) ;  /* 0xfffe4d3002007950 */ /* 0x004fea0003c3ffff */
        .weak           $__internal_12_$__cuda_sm70_shflsync_up_p
        .type           $__internal_12_$__cuda_sm70_shflsync_up_p,@function
        .size           $__internal_12_$__cuda_sm70_shflsync_up_p,($__internal_13_$__cuda_sm70_votesync_ballot - $__internal_12_$__cuda_sm70_shflsync_up_p)
$__internal_12_$__cuda_sm70_shflsync_up_p:
[----:B------:R-:W-:Y:S02]  /*1b2d0*/  IMAD.MOV.U32 R4, RZ, RZ, RZ ;  /* 0x000000ffff047224 */ /* 0x000fe400078e00ff */
[----:B------:R-:W-:-:S04]  /*1b2e0*/  IMAD.MOV.U32 R10, RZ, RZ, -0x1 ;  /* 0xffffffffff0a7424 */ /* 0x000fc800078e00ff */
[----:B------:R-:W-:Y:S04]  /*1b2f0*/  WARPSYNC R10 ;  /* 0x0000000a00007348 */ /* 0x000fe80003800000 */
[----:B------:R1:W2:Y:S02]  /*1b300*/  SHFL.UP PT, R4, R0, R2, R4 ;  /* 0x0400000200047389 */ /* 0x0002a400000e0004 */
[----:B-1----:R-:W-:Y:S02]  /*1b310*/  MOV R2, R3 ;  /* 0x0000000300027202 */ /* 0x002fe40000000f00 */
[----:B------:R-:W-:-:S04]  /*1b320*/  MOV R3, 0x0 ;  /* 0x0000000000037802 */ /* 0x000fc80000000f00 */
[----:B--2---:R-:W-:Y:S05]  /*1b330*/  RET.REL.NODEC R2 `(_ZN7cutlass13device_kernelIN5flash19enable_sm80_to_sm89INS1_16FlashAttnFwdSm80INS1_25CollectiveMainloopFwdSm80ILi8ELi1ELb1EN4cute5tupleIJNS5_1CILi128EEENS7_ILi96EEES8_EEELi128ENS_6half_tEfNS_4arch4Sm80ELb0ELb1ELb1ELb1ELb1ELb0ELb1ELb1EEENS1_21CollectiveEpilogueFwdINS6_IJS8_S8_S9_EEENS6_IJNS7_ILi1EEESH_SH_EEESB_SD_Li256ELb1ELb1ELb1ELb0EEENS1_36VarlenDynamicPersistentTileSchedulerILi128ELi96ELi256ELi256ELb1ELb1ELb0ELb1ELb0ELb1EEEEEEEEEvNT_6ParamsE) ;  /* 0xfffe4cc002007950 */ /* 0x004fea0003c3ffff */
        .weak           $__internal_13_$__cuda_sm70_votesync_ballot
        .type           $__internal_13_$__cuda_sm70_votesync_ballot,@function
        .size           $__internal_13_$__cuda_sm70_votesync_ballot,(.L_x_3585 - $__internal_13_$__cuda_sm70_votesync_ballot)
$__internal_13_$__cuda_sm70_votesync_ballot:
[----:B------:R-:W-:Y:S01]  /*1b340*/  ISETP.NE.U32.AND P0, PT, R0, 0x1, PT ;  /* 0x000000010000780c */ /* 0x000fe20003f05070 */
[----:B------:R-:W-:-:S04]  /*1b350*/  IMAD.MOV.U32 R3, RZ, RZ, -0x1 ;  /* 0xffffffffff037424 */ /* 0x000fc800078e00ff */
[----:B------:R-:W-:Y:S08]  /*1b360*/  WARPSYNC R3 ;  /* 0x0000000300007348 */ /* 0x000ff00003800000 */
[----:B------:R-:W-:-:S04]  /*1b370*/  VOTE.ANY R0, PT, !P0 ;  /* 0x0000000000007806 */ /* 0x000fc800040e0100 */
[----:B------:R-:W-:Y:S01]  /*1b380*/  LOP3.LUT R0, R0, R3, RZ, 0xc0, !PT ;  /* 0x0000000300007212 */ /* 0x000fe200078ec0ff */
[----:B------:R-:W-:-:S04]  /*1b390*/  IMAD.MOV.U32 R3, RZ, RZ, 0x0 ;  /* 0x00000000ff037424 */ /* 0x000fc800078e00ff */
[----:B------:R-:W-:Y:S05]  /*1b3a0*/  RET.REL.NODEC R2 `(_ZN7cutlass13device_kernelIN5flash19enable_sm80_to_sm89INS1_16FlashAttnFwdSm80INS1_25CollectiveMainloopFwdSm80ILi8ELi1ELb1EN4cute5tupleIJNS5_1CILi128EEENS7_ILi96EEES8_EEELi128ENS_6half_tEfNS_4arch4Sm80ELb0ELb1ELb1ELb1ELb1ELb0ELb1ELb1EEENS1_21CollectiveEpilogueFwdINS6_IJS8_S8_S9_EEENS6_IJNS7_ILi1EEESH_SH_EEESB_SD_Li256ELb1ELb1ELb1ELb0EEENS1_36VarlenDynamicPersistentTileSchedulerILi128ELi96ELi256ELi256ELb1ELb1ELb0ELb1ELb0ELb1EEEEEEEEEvNT_6ParamsE) ;  /* 0xfffe4c5002007950 */ /* 0x000fea0003c3ffff */
.L_x_889:
        /* <DEDUP_REMOVED lines=13> */
.L_x_3585:


//--------------------- .text._ZN7cutlass13device_kernelIN5flash19enable_sm80_to_sm89INS1_16FlashAttnFwdSm80INS1_25CollectiveMainloopFwdSm80ILi8ELi1ELb1EN4cute5tupleIJNS5_1CILi128EEENS7_ILi96EEES8_EEELi128ENS_6half_tEfNS_4arch4Sm80ELb0ELb1ELb1ELb1ELb1ELb1ELb1ELb1EEENS1_21CollectiveEpilogueFwdINS6_IJS8_S8_S9_EEENS6_IJNS7_ILi1EEESH_SH_EEESB_SD_Li256ELb1ELb1ELb1ELb0EEENS1_36VarlenDynamicPersistentTileSchedulerILi128ELi96ELi256ELi256ELb1ELb1ELb0ELb1ELb0ELb1EEEEEEEEEvNT_6ParamsE --------------------------
	.section	.text._ZN7cutlass13device_kernelIN5flash19enable_sm80_to_sm89INS1_16FlashAttnFwdSm80INS1_25CollectiveMainloopFwdSm80ILi8ELi1ELb1EN4cute5tupleIJNS5_1CILi128EEENS7_ILi96EEES8_EEELi128ENS_6half_tEfNS_4arch4Sm80ELb0ELb1ELb1ELb1ELb1ELb1ELb1ELb1EEENS1_21CollectiveEpilogueFwdINS6_IJS8_S8_S9_EEENS6_IJNS7_ILi1EEESH_SH_EEESB_SD_Li256ELb1ELb1ELb1ELb0EEENS1_36VarlenDynamicPersistentTileSchedulerILi128ELi96ELi256ELi256ELb1ELb1ELb0ELb1ELb0ELb1EEEEEEEEEvNT_6ParamsE,"ax",@progbits
	.sectioninfo	@"SHI_REGISTERS=255"
	.align	128
.text._ZN7cutlass13device_kernelIN5flash19enable_sm80_to_sm89INS1_16FlashAttnFwdSm80INS1_25CollectiveMainloopFwdSm80ILi8ELi1ELb1EN4cute5tupleIJNS5_1CILi128EEENS7_ILi96EEES8_EEELi128ENS_6half_tEfNS_4arch4Sm80ELb0ELb1ELb1ELb1ELb1ELb1ELb1ELb1EEENS1_21CollectiveEpilogueFwdINS6_IJS8_S8_S9_EEENS6_IJNS7_ILi1EEESH_SH_EEESB_SD_Li256ELb1ELb1ELb1ELb0EEENS1_36VarlenDynamicPersistentTileSchedulerILi128ELi96ELi256ELi256ELb1ELb1ELb0ELb1ELb0ELb1EEEEEEEEEvNT_6ParamsE:
        .type           _ZN7cutlass13device_kernelIN5flash19enable_sm80_to_sm89INS1_16FlashAttnFwdSm80INS1_25CollectiveMainloopFwdSm80ILi8ELi1ELb1EN4cute5tupleIJNS5_1CILi128EEENS7_ILi96EEES8_EEELi128ENS_6half_tEfNS_4arch4Sm80ELb0ELb1ELb1ELb1ELb1ELb1ELb1ELb1EEENS1_21CollectiveEpilogueFwdINS6_IJS8_S8_S9_EEENS6_IJNS7_ILi1EEESH_SH_EEESB_SD_Li256ELb1ELb1ELb1ELb0EEENS1_36VarlenDynamicPersistentTileSchedulerILi128ELi96ELi256ELi256ELb1ELb1ELb0ELb1ELb0ELb1EEEEEEEEEvNT_6ParamsE,@function
        .size           _ZN7cutlass13device_kernelIN5flash19enable_sm80_to_sm89INS1_16FlashAttnFwdSm80INS1_25CollectiveMainloopFwdSm80ILi8ELi1ELb1EN4cute5tupleIJNS5_1CILi128EEENS7_ILi96EEES8_EEELi128ENS_6half_tEfNS_4arch4Sm80ELb0ELb1ELb1ELb1ELb1ELb1ELb1ELb1EEENS1_21CollectiveEpilogueFwdINS6_IJS8_S8_S9_EEENS6_IJNS7_ILi1EEESH_SH_EEESB_SD_Li256ELb1ELb1ELb1ELb0EEENS1_36VarlenDynamicPersistentTileSchedulerILi128ELi96ELi256ELi256ELb1ELb1ELb0ELb1ELb0ELb1EEEEEEEEEvNT_6ParamsE,(.L_x_3590 - _ZN7cutlass13device_kernelIN5flash19enable_sm80_to_sm89INS1_16FlashAttnFwdSm80INS1_25CollectiveMainloopFwdSm80ILi8ELi1ELb1EN4cute5tupleIJNS5_1CILi128EEENS7_ILi96EEES8_EEELi128ENS_6half_tEfNS_4arch4Sm80ELb0ELb1ELb1ELb1ELb1ELb1ELb1ELb1EEENS1_21CollectiveEpilogueFwdINS6_IJS8_S8_S9_EEENS6_IJNS7_ILi1EEESH_SH_EEESB_SD_Li256ELb1ELb1ELb1ELb0EEENS1_36VarlenDynamicPersistentTileSchedulerILi128ELi96ELi256ELi256ELb1ELb1ELb0ELb1ELb0ELb1EEEEEEEEEvNT_6ParamsE)
        .other          _ZN7cutlass13device_kernelIN5flash19enable_sm80_to_sm89INS1_16FlashAttnFwdSm80INS1_25CollectiveMainloopFwdSm80ILi8ELi1ELb1EN4cute5tupleIJNS5_1CILi128EEENS7_ILi96EEES8_EEELi128ENS_6half_tEfNS_4arch4Sm80ELb0ELb1ELb1ELb1ELb1ELb1ELb1ELb1EEENS1_21CollectiveEpilogueFwdINS6_IJS8_S8_S9_EEENS6_IJNS7_ILi1EEESH_SH_EEESB_SD_Li256ELb1ELb1ELb1ELb0EEENS1_36VarlenDynamicPersistentTileSchedulerILi128ELi96ELi256ELi256ELb1ELb1ELb0ELb1ELb0ELb1EEEEEEEEEvNT_6ParamsE,@"STO_CUDA_ENTRY STV_DEFAULT"
_ZN7cutlass13device_kernelIN5flash19enable_sm80_to_sm89INS1_16FlashAttnFwdSm80INS1_25CollectiveMainloopFwdSm80ILi8ELi1ELb1EN4cute5tupleIJNS5_1CILi128EEENS7_ILi96EEES8_EEELi128ENS_6half_tEfNS_4arch4Sm80ELb0ELb1ELb1ELb1ELb1ELb1ELb1ELb1EEENS1_21CollectiveEpilogueFwdINS6_IJS8_S8_S9_EEENS6_IJNS7_ILi1EEESH_SH_EEESB_SD_Li256ELb1ELb1ELb1ELb0EEENS1_36VarlenDynamicPersistentTileSchedulerILi128ELi96ELi256ELi256ELb1ELb1ELb0ELb1ELb0ELb1EEEEEEEEEvNT_6ParamsE:
[----:B------:R-:W-:-:S03]  /*0000*/  MOV R1, c[0x0][0x28] ;  /* 0x00000a0000017a02 */ /* 0x000fc60000000f00 */
[----:B------:R-:W1:Y:S01]  /*0010*/  S2R R2, SR_TID.X ;  /* 0x0000000000027919 */ /* 0x000e620000002100 */
[----:B------:R-:W-:Y:S01]  /*0020*/  IADD3 R1, R1, -0x70, RZ ;  /* 0xffffff9001017810 */ /* 0x000fe20007ffe0ff */
[----:B------:R-:W-:Y:S01]  /*0030*/  ULDC.64 UR8, c[0x0][0x118] ;  /* 0x0000460000087ab9 */ /* 0x000fe20000000a00 */
[----:B-1----:R-:W-:-:S05]  /*0040*/  SHF.R.U32.HI R0, RZ, 0x5, R2 ;  /* 0x00000005ff007819 */ /* 0x002fca0000011602 */
[----:B------:R-:W1:Y:S02]  /*0050*/  SHFL.IDX PT, R3, R0, RZ, 0x1f ;  /* 0x00001fff00037589 */ /* 0x000e6400000e0000 */
[----:B-1----:R-:W-:Y:S02]  /*0060*/  ISETP.NE.AND P0, PT, R3, RZ, PT ;  /* 0x000000ff0300720c */ /* 0x002fe40003f05270 */
[----:B------:R-:W-:Y:S11]  /*0070*/  STL [R1+0x5c], R3 ;  /* 0x00005c0301007387 */ /* 0x000ff60000100800 */
[----:B------:R-:W-:Y:S06]  /*0080*/  @P0 BAR.SYNC.DEFER_BLOCKING 0x5, 0x100 ;  /* 0x0144000000000b1d */ /* 0x000fec0000010000 */
[----:B------:R-:W1:Y:S04]  /*0090*/  @P0 LDS.128 R4, [0xe100] ;  /* 0x00e10000ff040984 */ /* 0x000e680000000c00 */
[----:B-1----:R1:W-:Y:S04]  /*00a0*/  @P0 STL.64 [R1+0x18], R4 ;  /* 0x0000180401000387 */ /* 0x0023e80000100a00 */
[----:B------:R1:W-:Y:S04]  /*00b0*/  @P0 STL.64 [R1+0x20], R6 ;  /* 0x0000200601000387 */ /* 0x0003e80000100a00 */
[----:B------:R-:W-:Y:S06]  /*00c0*/  @P0 BAR.ARV 0x4, 0x100 ;  /* 0x0104000000000b1d */ /* 0x000fec0000002000 */
[----:B------:R-:W-:Y:S05]  /*00d0*/  @P0 BRA `(.L_x_890) ;  /* 0x00000fd000000947 */ /* 0x000fea0003800000 */
[----:B------:R-:W-:Y:S01]  /*00e0*/  LOP3.LUT R13, R2, 0x1f, RZ, 0xc0, !PT ;  /* 0x0000001f020d7812 */ /* 0x000fe200078ec0ff */
[----:B------:R-:W-:-:S03]  /*00f0*/  CS2R R8, SRZ ;  /* 0x0000000000087805 */ /* 0x000fc6000001ff00 */
[----:B------:R-:W-:-:S04]  /*0100*/  ISETP.NE.AND P6, PT, R13, 0x1f, PT ;  /* 0x0000001f0d00780c */ /* 0x000fc80003fc5270 */
[----:B------:R-:W-:-:S13]  /*0110*/  ISETP.GE.OR P0, PT, R13, c[0x0][0x53c], !P6 ;  /* 0x00014f000d007a0c */ /* 0x000fda0007706670 */
[----:B-1----:R-:W-:Y:S02]  /*0120*/  @!P0 IMAD.MOV.U32 R4, RZ, RZ, 0x4 ;  /* 0x00000004ff048424 */ /* 0x002fe400078e00ff */
[----:B------:R-:W-:Y:S02]  /*0130*/  @!P0 IMAD.MOV.U32 R2, RZ, RZ, 0x4 ;  /* 0x00000004ff028424 */ /* 0x000fe400078e00ff */
[----:B------:R-:W-:-:S04]  /*0140*/  @!P0 IMAD.WIDE.U32 R4, R13, R4, c[0x0][0x580] ;  /* 0x000160000d048625 */ /* 0x000fc800078e0004 */
[C---:B------:R-:W-:Y:S01]  /*0150*/  @!P0 IMAD.WIDE.U32 R2, R13.reuse, R2, c[0x0][0x578] ;  /* 0x00015e000d028625 */ /* 0x040fe200078e0002 */
[----:B------:R-:W2:Y:S04]  /*0160*/  @!P0 LDG.E R9, [R4.64] ;  /* 0x0000000804098981 */ /* 0x000ea8000c1e1900 */
[----:B------:R-:W2:Y:S01]  /*0170*/  @!P0 LDG.E R8, [R2.64] ;  /* 0x0000000802088981 */ /* 0x000ea2000c1e1900 */
[C---:B------:R-:W-:Y:S01]  /*0180*/  ISETP.NE.AND P5, PT, R13.reuse, RZ, PT ;  /* 0x000000ff0d00720c */ /* 0x040fe20003fa5270 */
[----:B------:R-:W1:Y:S01]  /*0190*/  S2UR UR4, SR_CTAID.X ;  /* 0x00000000000479c3 */ /* 0x000e620000002500 */
[C---:B------:R-:W-:Y:S01]  /*01a0*/  ISETP.GE.U32.AND P4, PT, R13.reuse, 0x2, PT ;  /* 0x000000020d00780c */ /* 0x040fe20003f86070 */
[----:B------:R-:W-:Y:S01]  /*01b0*/  IMAD.MOV.U32 R6, RZ, RZ, RZ ;  /* 0x000000ffff067224 */ /* 0x000fe200078e00ff */
        /* <DEDUP_REMOVED lines=26> */
.L_x_895:
        /* <DEDUP_REMOVED lines=16> */
.L_x_1141:
        /* <DEDUP_REMOVED lines=16> */
.L_x_1142:
[----:B--2---:R-:W-:-:S05]  /*0560*/  IMAD R0, R0, c[0x0][0x538], RZ ;  /* 0x00014e0000007a24 */ /* 0x004fca00078e02ff */
[----:B------:R-:W-:-:S04]  /*0570*/  IADD3 R7, R0, R7, RZ ;  /* 0x0000000700077210 */ /* 0x000fc80007ffe0ff */
[----:B------:R-:W-:-:S13]  /*0580*/  ISETP.GT.AND P0, PT, R7, UR4, PT ;  /* 0x0000000407007c0c */ /* 0x000fda000bf04270 */
[----:B-1----:R-:W-:Y:S05]  /*0590*/  @!P0 BRA `(.L_x_895) ;  /* 0xfffffdc000008947 */ /* 0x002fea000383ffff */
.L_x_891:
[----:B------:R-:W-:-:S05]  /*05a0*/  IADD3 R7, -R0, R7, RZ ;  /* 0x0000000700077210 */ /* 0x000fca0007ffe1ff */
[----:B------:R-:W-:-:S05]  /*05b0*/  IMAD R0, R4, c[0x0][0x538], R7 ;  /* 0x00014e0004007a24 */ /* 0x000fca00078e0207 */
[----:B------:R-:W-:Y:S01]  /*05c0*/  ISETP.GT.AND P0, PT, R0, UR4, PT ;  /* 0x0000000400007c0c */ /* 0x000fe2000bf04270 */
[----:B------:R-:W-:-:S12]  /*05d0*/  BRA.DIV ~URZ, `(.L_x_896) ;  /* 0x00022a027f007947 */ /* 0x000fd8000b800000 */
[----:B------:R-:W-:-:S04]  /*05e0*/  VOTE.ANY R14, PT, !P0 ;  /* 0x00000000000e7806 */ /* 0x000fc800040e0100 */
.L_x_1143:
[----:B------:R-:W1:Y:S02]  /*05f0*/  POPC R0, R14 ;  /* 0x0000000e00007309 */ /* 0x000e640000000000 */
[----:B-1----:R-:W-:-:S05]  /*0600*/  IADD3 R2, R0, R6, RZ ;  /* 0x0000000600027210 */ /* 0x002fca0007ffe0ff */
[----:B------:R1:W-:Y:S01]  /*0610*/  STL [R1+0x24], R2 ;  /* 0x0000240201007387 */ /* 0x0003e20000100800 */
[----:B------:R-:W-:Y:S05]  /*0620*/  BRA.DIV ~URZ, `(.L_x_897) ;  /* 0x000229f27f007947 */ /* 0x000fea000b800000 */
[----:B------:R2:W3:Y:S01]  /*0630*/  SHFL.IDX PT, R12, R9, R0, 0x1f ;  /* 0x00001f00090c7589 */ /* 0x0004e200000e0000 */
[----:B------:R-:W-:-:S03]  /*0640*/  MOV R5, RZ ;  /* 0x000000ff00057202 */ /* 0x000fc60000000f00 */
[----:B------:R2:W4:Y:S04]  /*0650*/  SHFL.IDX PT, R9, R8, R0, 0x1f ;  /* 0x00001f0008097589 */ /* 0x00052800000e0000 */
.L_x_1144:
[----:B------:R-:W-:Y:S01]  /*0660*/  ISETP.NE.AND P0, PT, R14, RZ, PT ;  /* 0x000000ff0e00720c */ /* 0x000fe20003f05270 */
[----:B------:R-:W-:-:S12]  /*0670*/  BSSY B0, `(.L_x_898) ;  /* 0x0000005000007945 */ /* 0x000fd80003800000 */
[----:B------:R-:W-:Y:S05]  /*0680*/  @!P0 BRA `(.L_x_899) ;  /* 0x0000003000008947 */ /* 0x000fea0003800000 */
[----:B--2---:R-:W-:Y:S01]  /*0690*/  IADD3 R0, R0, -0x1, RZ ;  /* 0xffffffff00007810 */ /* 0x004fe20007ffe0ff */
[----:B------:R-:W-:Y:S05]  /*06a0*/  BRA.DIV ~URZ, `(.L_x_900) ;  /* 0x00022a527f007947 */ /* 0x000fea000b800000 */
[----:B------:R2:W1:Y:S02]  /*06b0*/  SHFL.IDX PT, R5, R4, R0, 0x1f ;  /* 0x00001f0004057589 */ /* 0x00046400000e0000 */
.L_x_899:
[----:B------:R-:W-:Y:S05]  /*06c0*/  BSYNC B0 ;  /* 0x0000000000007941 */ /* 0x000fea0003800000 */
.L_x_898:
[----:B-12---:R-:W-:Y:S01]  /*06d0*/  IMAD R0, R5, c[0x0][0x538], R7 ;  /* 0x00014e0005007a24 */ /* 0x006fe200078e0207 */
[----:B----4-:R-:W-:Y:S01]  /*06e0*/  ISETP.NE.AND P0, PT, R9, 0x1, PT ;  /* 0x000000010900780c */ /* 0x010fe20003f05270 */
[----:B------:R-:W-:Y:S03]  /*06f0*/  BSSY B0, `(.L_x_901) ;  /* 0x0000089000007945 */ /* 0x000fe60003800000 */
[----:B------:R1:W-:Y:S01]  /*0700*/  STL [R1+0x18], R0 ;  /* 0x0000180001007387 */ /* 0x0003e20000100800 */
[----:B------:R-:W-:-:S08]  /*0710*/  IADD3 R11, -R0, UR4, RZ ;  /* 0x00000004000b7c10 */ /* 0x000fd0000fffe1ff */
[----:B------:R-:W-:Y:S05]  /*0720*/  @!P0 BRA `(.L_x_902) ;  /* 0x000003f000008947 */ /* 0x000fea0003800000 */
[-C--:B-1-3--:R-:W-:Y:S02]  /*0730*/  IABS R0, R12.reuse ;  /* 0x0000000c00007213 */ /* 0x08afe40000000000 */
        /* <DEDUP_REMOVED lines=59> */
[----:B------:R-:W-:-:S05]  /*0af0*/  IMAD R2, R3, 0x10000, R2 ;  /* 0x0001000003027824 */ /* 0x000fca00078e0202 */
[----:B------:R1:W-:Y:S01]  /*0b00*/  STL [R1+0x20], R2 ;  /* 0x0000200201007387 */ /* 0x0003e20000100800 */
[----:B------:R-:W-:Y:S05]  /*0b10*/  BRA `(.L_x_903) ;  /* 0x0000046000007947 */ /* 0x000fea0003800000 */
.L_x_902:
[----:B------:R-:W2:Y:S01]  /*0b20*/  LDL R3, [R1+0x24] ;  /* 0x0000240001037983 */ /* 0x000ea20000100800 */
[----:B------:R-:W-:-:S04]  /*0b30*/  IMAD.MOV.U32 R2, RZ, RZ, 0x4 ;  /* 0x00000004ff027424 */ /* 0x000fc800078e00ff */
[----:B--2---:R-:W-:-:S05]  /*0b40*/  IMAD.WIDE R2, R3, R2, c[0x0][0x590] ;  /* 0x0001640003027625 */ /* 0x004fca00078e0202 */
[----:B------:R-:W2:Y:S02]  /*0b50*/  LDG.E R7, [R2.64] ;  /* 0x0000000802077981 */ /* 0x000ea4000c1e1900 */
[----:B--23--:R-:W-:-:S05]  /*0b60*/  IMAD R9, R7, R12, RZ ;  /* 0x0000000c07097224 */ /* 0x00cfca00078e02ff */
[-C--:B-1----:R-:W-:Y:S02]  /*0b70*/  IABS R0, R9.reuse ;  /* 0x0000000900007213 */ /* 0x082fe40000000000 */
        /* <DEDUP_REMOVED lines=62> */
[----:B------:R-:W-:-:S05]  /*0f60*/  IMAD R2, R0, R2, R3 ;  /* 0x0000000200027224 */ /* 0x000fca00078e0203 */
[----:B------:R1:W-:Y:S02]  /*0f70*/  STL [R1+0x20], R2 ;  /* 0x0000200201007387 */ /* 0x0003e40000100800 */
.L_x_903:
[----:B------:R-:W-:Y:S05]  /*0f80*/  BSYNC B0 ;  /* 0x0000000000007941 */ /* 0x000fea0003800000 */
.L_x_901:
[----:B------:R-:W-:-:S04]  /*0f90*/  LOP3.LUT R0, RZ, R0, RZ, 0x33, !PT ;  /* 0x00000000ff007212 */ /* 0x000fc800078e33ff */
[----:B------:R-:W-:-:S05]  /*0fa0*/  IADD3 R0, R0, R12, RZ ;  /* 0x0000000c00007210 */ /* 0x000fca0007ffe0ff */
[----:B------:R2:W-:Y:S01]  /*0fb0*/  STL [R1+0x1c], R0 ;  /* 0x00001c0001007387 */ /* 0x0005e20000100800 */
[----:B------:R-:W-:Y:S05]  /*0fc0*/  BRA `(.L_x_904) ;  /* 0x0000006000007947 */ /* 0x000fea0003800000 */
.L_x_892:
[----:B------:R-:W-:Y:S01]  /*0fd0*/  MOV R0, UR4 ;  /* 0x0000000400007c02 */ /* 0x000fe20008000f00 */
[----:B------:R-:W-:Y:S04]  /*0fe0*/  STL [R1+0x1c], RZ ;  /* 0x00001cff01007387 */ /* 0x000fe80000100800 */
[----:B------:R-:W-:Y:S04]  /*0ff0*/  STL [R1+0x20], RZ ;  /* 0x000020ff01007387 */ /* 0x000fe80000100800 */
[----:B------:R1:W-:Y:S02]  /*1000*/  STL [R1+0x18], R0 ;  /* 0x0000180001007387 */ /* 0x0003e40000100800 */
[----:B-1----:R-:W-:-:S05]  /*1010*/  MOV R0, c[0x0][0x53c] ;  /* 0x00014f0000007a02 */ /* 0x002fca0000000f00 */
[----:B------:R1:W-:Y:S02]  /*1020*/  STL [R1+0x24], R0 ;  /* 0x0000240001007387 */ /* 0x0003e40000100800 */
.L_x_904:
[----:B------:R-:W3:Y:S04]  /*1030*/  LDL R4, [R1+0x18] ;  /* 0x0000180001047983 */ /* 0x000ee80000100800 */
[----:B------:R-:W3:Y:S04]  /*1040*/  LDL R5, [R1+0x1c] ;  /* 0x00001c0001057983 */ /* 0x000ee80000100800 */
[----:B------:R-:W3:Y:S04]  /*1050*/  LDL R6, [R1+0x20] ;  /* 0x0000200001067983 */ /* 0x000ee80000100800 */
[----:B------:R-:W3:Y:S01]  /*1060*/  LDL R7, [R1+0x24] ;  /* 0x0000240001077983 */ /* 0x000ee20000100800 */
[----:B------:R-:W-:Y:S01]  /*1070*/  ISETP.NE.AND P0, PT, R13, RZ, PT ;  /* 0x000000ff0d00720c */ /* 0x000fe20003f05270 */
[----:B------:R-:W-:-:S12]  /*1080*/  WARPSYNC 0xffffffff ;  /* 0xffffffff00007948 */ /* 0x000fd80003800000 */
[----:B---3--:R3:W-:Y:S04]  /*1090*/  @!P0 STS.128 [0xe100], R4 ;  /* 0x00e10004ff008388 */ /* 0x0087e80000000c00 */
[----:B------:R-:W-:Y:S06]  /*10a0*/  BAR.ARV 0x5, 0x100 ;  /* 0x0144000000007b1d */ /* 0x000fec0000002000 */
.L_x_890:
[----:B-12---:R-:W2:Y:S02]  /*10b0*/  LDL R0, [R1+0x24] ;  /* 0x0000240001007983 */ /* 0x006ea40000100800 */
[----:B--2---:R-:W-:-:S13]  /*10c0*/  ISETP.GE.AND P0, PT, R0, c[0x0][0x53c], PT ;  /* 0x00014f0000007a0c */ /* 0x004fda0003f06270 */
[----:B------:R-:W-:Y:S05]  /*10d0*/  @P0 EXIT ;  /* 0x000000000000094d */ /* 0x000fea0003800000 */
[----:B------:R-:W1:Y:S01]  /*10e0*/  S2R R17, SR_TID.X ;  /* 0x0000000000117919 */ /* 0x000e620000002100 */
[----:B------:R-:W-:Y:S01]  /*10f0*/  IMAD.MOV.U32 R18, RZ, RZ, 0x20 ;  /* 0x00000020ff127424 */ /* 0x000fe200078e00ff */
[----:B------:R-:W-:Y:S02]  /*1100*/  ULDC UR4, c[0x0][0x2ac] ;  /* 0x0000ab0000047ab9 */ /* 0x000fe40000000800 */
[----:B------:R-:W-:Y:S02]  /*1110*/  ULDC UR6, c[0x0][0x1d0] ;  /* 0x0000740000067ab9 */ /* 0x000fe40000000800 */
[----:B------:R-:W-:Y:S01]  /*1120*/  UIMAD UR6, UR4, UR6, URZ ;  /* 0x00000006040672a4 */ /* 0x000fe2000f8e023f */
[----:B-1----:R-:W-:-:S04]  /*1130*/  SHF.R.S32.HI R14, RZ, 0x1f, R17 ;  /* 0x0000001fff0e7819 */ /* 0x002fc80000011411 */
[CC--:B------:R-:W-:Y:S02]  /*1140*/  LEA.HI R2, R14.reuse, R17.reuse, RZ, 0x4 ;  /* 0x000000110e027211 */ /* 0x0c0fe400078f20ff */
[----:B---3--:R-:W-:Y:S02]  /*1150*/  LEA.HI R7, R14, R17, RZ, 0x2 ;  /* 0x000000110e077211 */ /* 0x008fe400078f10ff */
        /* <DEDUP_REMOVED lines=46> */
[----:B------:R-:W-:Y:S02]  /*1440*/  LEA.HI R13, R4, R21, RZ, 0x2 ;  /* 0x00000015040d7211 */ /* 0x000fe400078f10ff */
[----:B------:R-:W-:Y:S01]  /*1450*/  LOP3.LUT R0, R3, 0x1c0, RZ, 0xc0, !PT ;  /* 0x000001c003007812 */ /* 0x000fe200078ec0ff */
[----:B------:R-:W-:Y:S01]  /*1460*/  IMAD.IADD R2, R7, 0x1, R2 ;  /* 0x0000000107027824 */ /* 0x000fe200078e0202 */
[----:B------:R-:W-:Y:S02]  /*1470*/  SHF.R.S32.HI R4, RZ, 0x2, R13 ;  /* 0x00000002ff047819 */ /* 0x000fe4000001140d */
[----:B------:R-:W-:Y:S01]  /*1480*/  LOP3.LUT R3, R0, 0x8, R5, 0xf8, !PT ;  /* 0x0000000800037812 */ /* 0x000fe200078ef805 */
[----:B------:R-:W-:Y:S01]  /*1490*/  IMAD.SHL.U32 R20, R2, 0x2, RZ ;  /* 0x0000000202147824 */ /* 0x000fe200078e00ff */
[----:B------:R-:W-:Y:S01]  /*14a0*/  SHF.R.U32.HI R0, RZ, 0x3, R0 ;  /* 0x00000003ff007819 */ /* 0x000fe20000011600 */
[----:B------:R-:W-:Y:S01]  /*14b0*/  IMAD.SHL.U32 R2, R12, 0x40, RZ ;  /* 0x000000400c027824 */ /* 0x000fe200078e00ff */
[----:B------:R-:W-:Y:S01]  /*14c0*/  R2P PR, R6, 0x6 ;  /* 0x0000000606007804 */ /* 0x000fe20000000000 */
[----:B------:R-:W-:Y:S01]  /*14d0*/  IMAD R25, R10, 0x10, R4 ;  /* 0x000000100a197824 */ /* 0x000fe200078e0204 */
[----:B------:R-:W-:Y:S01]  /*14e0*/  LOP3.LUT R0, R3, R0, RZ, 0x3c, !PT ;  /* 0x0000000003007212 */ /* 0x000fe200078e3cff */
[----:B------:R-:W-:Y:S01]  /*14f0*/  IMAD R5, R11, 0x200, R8 ;  /* 0x000002000b057824 */ /* 0x000fe200078e0208 */
[----:B------:R-:W-:-:S02]  /*1500*/  LOP3.LUT R6, R6, 0x1, RZ, 0xc0, !PT ;  /* 0x0000000106067812 */ /* 0x000fc400078ec0ff */
[----:B------:R-:W-:Y:S01]  /*1510*/  LOP3.LUT R4, R0, 0xfffffe00, R2, 0xf8, !PT ;  /* 0xfffffe0000047812 */ /* 0x000fe200078ef802 */
[----:B------:R-:W-:Y:S01]  /*1520*/  STL [R1+0x68], R25 ;  /* 0x0000681901007387 */ /* 0x000fe20000100800 */
[----:B------:R-:W-:Y:S01]  /*1530*/  LEA.HI R0, R14, R17, RZ, 0x6 ;  /* 0x000000110e007211 */ /* 0x000fe200078f30ff */
[----:B------:R-:W-:Y:S01]  /*1540*/  IMAD.MOV.U32 R17, RZ, RZ, 0x40 ;  /* 0x00000040ff117424 */ /* 0x000fe200078e00ff */
[----:B------:R-:W-:Y:S01]  /*1550*/  ISETP.NE.U32.AND P0, PT, R6, 0x1, PT ;  /* 0x000000010600780c */ /* 0x000fe20003f05070 */
[----:B------:R-:W-:Y:S01]  /*1560*/  STL [R1+0x30], R20 ;  /* 0x0000301401007387 */ /* 0x000fe20000100800 */
[----:B------:R-:W-:Y:S01]  /*1570*/  SHF.R.S32.HI R101, RZ, 0x3, R101 ;  /* 0x00000003ff657819 */ /* 0x000fe20000011465 */
[----:B------:R-:W-:Y:S01]  /*1580*/  IMAD.SHL.U32 R0, R0, 0x8, RZ ;  /* 0x0000000800007824 */ /* 0x000fe200078e00ff */
[----:B------:R-:W-:Y:S02]  /*1590*/  IADD3 R3, R20, 0x80, RZ ;  /* 0x0000008014037810 */ /* 0x000fe40007ffe0ff */
[----:B------:R-:W-:-:S02]  /*15a0*/  IADD3 R22, R101, 0x20, RZ ;  /* 0x0000002065167810 */ /* 0x000fc40007ffe0ff */
[----:B------:R-:W-:Y:S01]  /*15b0*/  LOP3.LUT R7, R0, 0xfffffe00, RZ, 0xc0, !PT ;  /* 0xfffffe0000077812 */ /* 0x000fe200078ec0ff */
[C---:B------:R-:W-:Y:S01]  /*15c0*/  IMAD.SHL.U32 R0, R101.reuse, 0x40, RZ ;  /* 0x0000004065007824 */ /* 0x040fe200078e00ff */
[C---:B------:R-:W-:Y:S01]  /*15d0*/  IADD3 R23, R101.reuse, 0x40, RZ ;  /* 0x0000004065177810 */ /* 0x040fe20007ffe0ff */
[----:B------:R-:W-:Y:S01]  /*15e0*/  IMAD.SHL.U32 R6, R22, 0x40, RZ ;  /* 0x0000004016067824 */ /* 0x000fe200078e00ff */
[----:B------:R-:W-:Y:S02]  /*15f0*/  IADD3 R12, R101, 0x60, RZ ;  /* 0x00000060650c7810 */ /* 0x000fe40007ffe0ff */
[C---:B------:R-:W-:Y:S02]  /*1600*/  LOP3.LUT P4, RZ, R9.reuse, 0x2, RZ, 0xc0, !PT ;  /* 0x0000000209ff7812 */ /* 0x040fe4000788c0ff */
[----:B------:R-:W-:Y:S02]  /*1610*/  LOP3.LUT P3, RZ, R9, 0x4, RZ, 0xc0, !PT ;  /* 0x0000000409ff7812 */ /* 0x000fe4000786c0ff */
[----:B------:R-:W-:-:S02]  /*1620*/  SHF.R.S32.HI R9, RZ, 0x1f, R22 ;  /* 0x0000001fff097819 */ /* 0x000fc40000011416 */
[----:B------:R-:W-:Y:S02]  /*1630*/  IADD3 R19, R20, 0x70, RZ ;  /* 0x0000007014137810 */ /* 0x000fe40007ffe0ff */
[----:B------:R-:W-:Y:S02]  /*1640*/  SHF.R.S32.HI R8, RZ, 0x1f, R23 ;  /* 0x0000001fff087819 */ /* 0x000fe40000011417 */
[----:B------:R-:W-:Y:S01]  /*1650*/  @P0 IADD3 R19, R3, 0x10, RZ ;  /* 0x0000001003130810 */ /* 0x000fe20007ffe0ff */
[----:B------:R-:W-:Y:S01]  /*1660*/  IMAD.SHL.U32 R3, R23, 0x40, RZ ;  /* 0x0000004017037824 */ /* 0x000fe200078e00ff */
[--C-:B------:R-:W-:Y:S01]  /*1670*/  SHF.R.S32.HI R2, RZ, 0x1f, R101.reuse ;  /* 0x0000001fff027819 */ /* 0x100fe20000011465 */
[----:B------:R-:W-:Y:S01]  /*1680*/  IMAD.SHL.U32 R2, R12, 0x40, RZ ;  /* 0x000000400c027824 */ /* 0x000fe200078e00ff */
[----:B------:R-:W-:Y:S01]  /*1690*/  SHF.R.S32.HI R10, RZ, 0x1f, R12 ;  /* 0x0000001fff0a7819 */ /* 0x000fe2000001140c */
[----:B------:R-:W-:Y:S01]  /*16a0*/  STL [R1+0x34], R19 ;  /* 0x0000341301007387 */ /* 0x000fe20000100800 */
[----:B------:R-:W-:Y:S01]  /*16b0*/  LOP3.LUT R11, R0, 0x1c0, RZ, 0xc0, !PT ;  /* 0x000001c0000b7812 */ /* 0x000fe200078ec0ff */
[----:B------:R-:W-:Y:S01]  /*16c0*/  IMAD R0, R102, 0x20, R101 ;  /* 0x0000002066007824 */ /* 0x000fe200078e0265 */
[----:B------:R-:W-:-:S02]  /*16d0*/  LEA.HI R9, R9, R22, RZ, 0x3 ;  /* 0x0000001609097211 */ /* 0x000fc400078f18ff */
[----:B------:R-:W-:Y:S02]  /*16e0*/  LOP3.LUT R22, R6, 0x1c0, RZ, 0xc0, !PT ;  /* 0x000001c006167812 */ /* 0x000fe400078ec0ff */
[----:B------:R-:W-:Y:S02]  /*16f0*/  LEA.HI R8, R8, R23, RZ, 0x3 ;  /* 0x0000001708087211 */ /* 0x000fe400078f18ff */
[----:B------:R-:W-:Y:S02]  /*1700*/  LEA.HI R6, R10, R12, RZ, 0x3 ;  /* 0x0000000c0a067211 */ /* 0x000fe400078f18ff */
[----:B------:R-:W-:Y:S02]  /*1710*/  LOP3.LUT R10, R11, 0x38, R76, 0xf8, !PT ;  /* 0x000000380b0a7812 */ /* 0x000fe400078ef84c */
[----:B------:R-:W-:Y:S01]  /*1720*/  SHF.R.U32.HI R23, RZ, 0x3, R11 ;  /* 0x00000003ff177819 */ /* 0x000fe2000001160b */
[----:B------:R-:W-:Y:S01]  /*1730*/  IMAD.SHL.U32 R6, R6, 0x40, RZ ;  /* 0x0000004006067824 */ /* 0x000fe200078e00ff */
[----:B------:R-:W-:Y:S01]  /*1740*/  LOP3.LUT R14, R3, 0x1c0, RZ, 0xc0, !PT ;  /* 0x000001c0030e7812 */ /* 0x000fe200078ec0ff */
[----:B------:R-:W-:Y:S01]  /*1750*/  IMAD.SHL.U32 R3, R8, 0x40, RZ ;  /* 0x0000004008037824 */ /* 0x000fe200078e00ff */
[----:B------:R-:W-:Y:S01]  /*1760*/  LOP3.LUT R12, R2, 0x1c0, RZ, 0xc0, !PT ;  /* 0x000001c0020c7812 */ /* 0x000fe200078ec0ff */
[----:B------:R-:W-:Y:S01]  /*1770*/  IMAD.SHL.U32 R2, R9, 0x40, RZ ;  /* 0x0000004009027824 */ /* 0x000fe200078e00ff */
[----:B------:R-:W-:-:S02]  /*1780*/  LOP3.LUT R11, R13, 0x7ffffffc, RZ, 0xc0, !PT ;  /* 0x7ffffffc0d0b7812 */ /* 0x000fc400078ec0ff */
[----:B------:R-:W-:Y:S02]  /*1790*/  LOP3.LUT R26, R10, R23, RZ, 0x3c, !PT ;  /* 0x000000170a1a7212 */ /* 0x000fe400078e3cff */
[----:B------:R-:W-:Y:S01]  /*17a0*/  LOP3.LUT R9, R22, 0x38, R76, 0xf8, !PT ;  /* 0x0000003816097812 */ /* 0x000fe200078ef84c */
[----:B------:R-:W-:Y:S01]  /*17b0*/  IMAD.IADD R11, R21, 0x1, -R11 ;  /* 0x00000001150b7824 */ /* 0x000fe200078e0a0b */
[----:B------:R-:W-:Y:S01]  /*17c0*/  SHF.R.U32.HI R24, RZ, 0x3, R22 ;  /* 0x00000003ff187819 */ /* 0x000fe20000011616 */
[----:B------:R1:W-:Y:S01]  /*17d0*/  STL [R1+0x60], R26 ;  /* 0x0000601a01007387 */ /* 0x0003e20000100800 */
[----:B------:R-:W-:Y:S01]  /*17e0*/  LOP3.LUT R10, R14, 0x38, R76, 0xf8, !PT ;  /* 0x000000380e0a7812 */ /* 0x000fe200078ef84c */
[----:B------:R-:W-:Y:S01]  /*17f0*/  IMAD.SHL.U32 R245, R11, 0x2, RZ ;  /* 0x000000020bf57824 */ /* 0x000fe200078e00ff */
[----:B------:R-:W-:Y:S02]  /*1800*/  SHF.R.U32.HI R23, RZ, 0x3, R14 ;  /* 0x00000003ff177819 */ /* 0x000fe4000001160e */
[----:B------:R-:W-:-:S02]  /*1810*/  LOP3.LUT R14, R12, 0x38, R76, 0xf8, !PT ;  /* 0x000000380c0e7812 */ /* 0x000fc400078ef84c */
[----:B------:R-:W-:Y:S02]  /*1820*/  SHF.R.U32.HI R22, RZ, 0x3, R12 ;  /* 0x00000003ff167819 */ /* 0x000fe4000001160c */
[----:B------:R-:W-:Y:S02]  /*1830*/  IADD3 R100, R78, 0x20, RZ ;  /* 0x000000204e647810 */ /* 0x000fe40007ffe0ff */
[----:B------:R-:W-:Y:S02]  /*1840*/  LOP3.LUT R12, R2, 0xfffffe00, RZ, 0xc0, !PT ;  /* 0xfffffe00020c7812 */ /* 0x000fe400078ec0ff */
[----:B------:R-:W-:Y:S01]  /*1850*/  LOP3.LUT R13, R3, 0xfffffe00, RZ, 0xc0, !PT ;  /* 0xfffffe00030d7812 */ /* 0x000fe200078ec0ff */
[----:B------:R-:W-:Y:S01]  /*1860*/  IMAD R3, R16, 0x8, R25 ;  /* 0x0000000810037824 */ /* 0x000fe200078e0219 */
[----:B------:R-:W-:Y:S02]  /*1870*/  LOP3.LUT R21, R6, 0xfffffe00, RZ, 0xc0, !PT ;  /* 0xfffffe0006157812 */ /* 0x000fe400078ec0ff */
[----:B------:R-:W-:-:S02]  /*1880*/  SHF.R.S32.HI R8, RZ, 0x1f, R100 ;  /* 0x0000001fff087819 */ /* 0x000fc40000011464 */
[----:B------:R-:W-:Y:S02]  /*1890*/  LOP3.LUT R11, R12, R9, R24, 0xf6, !PT ;  /* 0x000000090c0b7212 */ /* 0x000fe400078ef618 */
[----:B------:R-:W-:Y:S01]  /*18a0*/  LOP3.LUT R10, R13, R10, R23, 0xf6, !PT ;  /* 0x0000000a0d0a7212 */ /* 0x000fe200078ef617 */
[----:B------:R2:W-:Y:S01]  /*18b0*/  STL [R1+0x2c], R8 ;  /* 0x00002c0801007387 */ /* 0x0005e20000100800 */
[----:B------:R-:W-:Y:S02]  /*18c0*/  LOP3.LUT R9, R21, R14, R22, 0xf6, !PT ;  /* 0x0000000e15097212 */ /* 0x000fe400078ef616 */
[----:B------:R-:W-:Y:S01]  /*18d0*/  LEA R11, R11, 0x100, 0x1 ;  /* 0x000001000b0b7811 */ /* 0x000fe200078e08ff */
[----:B------:R-:W-:Y:S01]  /*18e0*/  STL [R1+0x64], R21 ;  /* 0x0000641501007387 */ /* 0x000fe20000100800 */
[----:B------:R-:W-:Y:S02]  /*18f0*/  LEA R188, R5, 0x8100, 0x1 ;  /* 0x0000810005bc7811 */ /* 0x000fe400078e08ff */
[----:B------:R-:W-:Y:S01]  /*1900*/  LEA R10, R10, 0x100, 0x1 ;  /* 0x000001000a0a7811 */ /* 0x000fe200078e08ff */
[----:B------:R3:W-:Y:S01]  /*1910*/  STL [R1+0x14], R3 ;  /* 0x0000140301007387 */ /* 0x0007e20000100800 */
[----:B------:R-:W-:-:S02]  /*1920*/  LOP3.LUT R2, R26, R7, RZ, 0xfc, !PT ;  /* 0x000000071a027212 */ /* 0x000fc400078efcff */
[----:B------:R-:W-:Y:S01]  /*1930*/  LEA R5, R9, 0x100, 0x1 ;  /* 0x0000010009057811 */ /* 0x000fe200078e08ff */
[----:B------:R4:W-:Y:S01]  /*1940*/  STL [R1+0x58], R11 ;  /* 0x0000580b01007387 */ /* 0x0009e20000100800 */
[C---:B------:R-:W-:Y:S01]  /*1950*/  IADD3 R28, R245.reuse, 0x8, RZ ;  /* 0x00000008f51c7810 */ /* 0x040fe20007ffe0ff */
[----:B------:R-:W-:Y:S01]  /*1960*/  IMAD.SHL.U32 R241, R2, 0x2, RZ ;  /* 0x0000000202f17824 */ /* 0x000fe200078e00ff */
[C---:B-1----:R-:W-:Y:S01]  /*1970*/  IADD3 R26, R245.reuse, 0x18, RZ ;  /* 0x00000018f51a7810 */ /* 0x042fe20007ffe0ff */
[----:B------:R1:W-:Y:S01]  /*1980*/  STL [R1+0x54], R10 ;  /* 0x0000540a01007387 */ /* 0x0003e20000100800 */
[----:B------:R-:W-:Y:S02]  /*1990*/  SEL R6, R18, 0xffffffe0, !P1 ;  /* 0xffffffe012067807 */ /* 0x000fe40004800000 */
[C---:B------:R-:W-:Y:S01]  /*19a0*/  IADD3 R23, R245.reuse, 0x30, RZ ;  /* 0x00000030f5177810 */ /* 0x040fe20007ffe0ff */
[----:B------:R5:W-:Y:S01]  /*19b0*/  STL [R1+0x50], R5 ;  /* 0x0000500501007387 */ /* 0x000be20000100800 */
[----:B------:R-:W-:-:S02]  /*19c0*/  IADD3 R14, R245, 0x60, RZ ;  /* 0x00000060f50e7810 */ /* 0x000fc40007ffe0ff */
[----:B------:R-:W-:Y:S02]  /*19d0*/  SHF.R.S32.HI R9, RZ, 0x1f, R28 ;  /* 0x0000001fff097819 */ /* 0x000fe4000001141c */
[----:B------:R-:W-:Y:S02]  /*19e0*/  SHF.R.S32.HI R9, RZ, 0x1f, R26 ;  /* 0x0000001fff097819 */ /* 0x000fe4000001141a */
[----:B------:R-:W-:Y:S02]  /*19f0*/  SHF.R.S32.HI R9, RZ, 0x1f, R23 ;  /* 0x0000001fff097819 */ /* 0x000fe40000011417 */
[----:B--2---:R-:W-:Y:S02]  /*1a00*/  SEL R8, R17, 0xffffffc0, !P2 ;  /* 0xffffffc011087807 */ /* 0x004fe40005000000 */
[----:B------:R-:W-:Y:S02]  /*1a10*/  LEA R189, R4, 0x100, 0x1 ;  /* 0x0000010004bd7811 */ /* 0x000fe400078e08ff */
[----:B---3--:R-:W-:-:S02]  /*1a20*/  SEL R3, R18, 0xffffffe0, !P4 ;  /* 0xffffffe012037807 */ /* 0x008fc40006000000 */
[C---:B------:R-:W-:Y:S02]  /*1a30*/  IADD3 R18, R245.reuse, 0x48, RZ ;  /* 0x00000048f5127810 */ /* 0x040fe40007ffe0ff */
[----:B----4-:R-:W-:Y:S01]  /*1a40*/  IADD3 R11, R245, 0x68, RZ ;  /* 0x00000068f50b7810 */ /* 0x010fe20007ffe0ff */
[----:B------:R-:W-:Y:S01]  /*1a50*/  IMAD.IADD R190, R3, 0x1, R189 ;  /* 0x0000000103be7824 */ /* 0x000fe200078e02bd */
[----:B------:R-:W-:Y:S02]  /*1a60*/  SHF.R.S32.HI R9, RZ, 0x1f, R18 ;  /* 0x0000001fff097819 */ /* 0x000fe40000011412 */
[----:B------:R-:W-:Y:S01]  /*1a70*/  SHF.R.S32.HI R9, RZ, 0x1f, R14 ;  /* 0x0000001fff097819 */ /* 0x000fe2000001140e */
[----:B------:R-:W-:Y:S01]  /*1a80*/  IMAD.IADD R9, R20, 0x1, R6 ;  /* 0x0000000114097824 */ /* 0x000fe200078e0206 */
[C---:B-1----:R-:W-:Y:S01]  /*1a90*/  IADD3 R10, R245.reuse, 0x70, RZ ;  /* 0x00000070f50a7810 */ /* 0x042fe20007ffe0ff */
[----:B------:R-:W-:Y:S01]  /*1aa0*/  IMAD.IADD R6, R6, 0x1, R19 ;  /* 0x0000000106067824 */ /* 0x000fe200078e0213 */
[----:B-----5:R-:W-:-:S02]  /*1ab0*/  IADD3 R5, R245, 0x78, RZ ;  /* 0x00000078f5057810 */ /* 0x020fc40007ffe0ff */
[----:B------:R-:W-:Y:S01]  /*1ac0*/  SHF.R.S32.HI R11, RZ, 0x1f, R11 ;  /* 0x0000001fff0b7819 */ /* 0x000fe2000001140b */
[----:B------:R1:W-:Y:S01]  /*1ad0*/  STL [R1+0x3c], R9 ;  /* 0x00003c0901007387 */ /* 0x0003e20000100800 */
[----:B------:R-:W-:Y:S01]  /*1ae0*/  SHF.R.S32.HI R11, RZ, 0x1f, R5 ;  /* 0x0000001fff0b7819 */ /* 0x000fe20000011405 */
[----:B------:R-:W-:Y:S01]  /*1af0*/  IMAD.IADD R5, R4, 0x1, R15 ;  /* 0x0000000104057824 */ /* 0x000fe200078e020f */
[----:B------:R-:W-:Y:S01]  /*1b00*/  SHF.R.S32.HI R10, RZ, 0x1f, R10 ;  /* 0x0000001fff0a7819 */ /* 0x000fe2000001140a */
[--C-:B------:R-:W-:Y:S01]  /*1b10*/  IMAD.IADD R10, R20, 0x1, R8.reuse ;  /* 0x00000001140a7824 */ /* 0x100fe200078e0208 */
[----:B------:R-:W-:Y:S01]  /*1b20*/  SEL R2, R17, 0xffffffc0, !P3 ;  /* 0xffffffc011027807 */ /* 0x000fe20005800000 */
[----:B------:R-:W-:Y:S01]  /*1b30*/  IMAD.IADD R4, R6, 0x1, R8 ;  /* 0x0000000106047824 */ /* 0x000fe200078e0208 */
[----:B------:R-:W-:Y:S01]  /*1b40*/  LEA R205, R5, 0x100, 0x1 ;  /* 0x0000010005cd7811 */ /* 0x000fe200078e08ff */
[----:B------:R-:W-:Y:S01]  /*1b50*/  IMAD.IADD R5, R8, 0x1, R19 ;  /* 0x0000000108057824 */ /* 0x000fe200078e0213 */
[----:B------:R2:W-:Y:S01]  /*1b60*/  STL [R1+0x4c], R10 ;  /* 0x00004c0a01007387 */ /* 0x0005e20000100800 */
[----:B------:R-:W-:Y:S01]  /*1b70*/  IADD3 R211, R76, 0x40, RZ ;  /* 0x000000404cd37810 */ /* 0x000fe20007ffe0ff */
[C---:B------:R-:W-:Y:S01]  /*1b80*/  IMAD.IADD R192, R2.reuse, 0x1, R189 ;  /* 0x0000000102c07824 */ /* 0x040fe200078e02bd */
[----:B------:R-:W-:Y:S01]  /*1b90*/  IADD3 R27, R245, 0x10, RZ ;  /* 0x00000010f51b7810 */ /* 0x000fe20007ffe0ff */
[----:B------:R-:W-:Y:S01]  /*1ba0*/  IMAD.IADD R206, R205, 0x1, R3 ;  /* 0x00000001cdce7824 */ /* 0x000fe200078e0203 */
[----:B------:R-:W-:Y:S01]  /*1bb0*/  IADD3 R25, R245, 0x20, RZ ;  /* 0x00000020f5197810 */ /* 0x000fe20007ffe0ff */
[----:B------:R-:W-:Y:S01]  /*1bc0*/  IMAD.IADD R208, R205, 0x1, R2 ;  /* 0x00000001cdd07824 */ /* 0x000fe200078e0202 */
[C---:B------:R-:W-:Y:S01]  /*1bd0*/  IADD3 R24, R245.reuse, 0x28, RZ ;  /* 0x00000028f5187810 */ /* 0x040fe20007ffe0ff */
[----:B------:R-:W-:Y:S01]  /*1be0*/  IMAD.IADD R191, R2, 0x1, R190 ;  /* 0x0000000102bf7824 */ /* 0x000fe200078e02be */
[C---:B------:R-:W-:Y:S01]  /*1bf0*/  IADD3 R22, R245.reuse, 0x38, RZ ;  /* 0x00000038f5167810 */ /* 0x040fe20007ffe0ff */
[----:B------:R-:W-:Y:S01]  /*1c00*/  IMAD.IADD R207, R206, 0x1, R2 ;  /* 0x00000001cecf7824 */ /* 0x000fe200078e0202 */
[----:B------:R-:W-:-:S02]  /*1c10*/  IADD3 R21, R245, 0x40, RZ ;  /* 0x00000040f5157810 */ /* 0x000fc40007ffe0ff */
[C---:B------:R-:W-:Y:S02]  /*1c20*/  IADD3 R17, R245.reuse, 0x50, RZ ;  /* 0x00000050f5117810 */ /* 0x040fe40007ffe0ff */
[----:B------:R-:W-:Y:S01]  /*1c30*/  IADD3 R16, R245, 0x58, RZ ;  /* 0x00000058f5107810 */ /* 0x000fe20007ffe0ff */
[----:B-1----:R-:W-:Y:S01]  /*1c40*/  IMAD.IADD R9, R8, 0x1, R9 ;  /* 0x0000000108097824 */ /* 0x002fe200078e0209 */
[----:B------:R-:W-:Y:S02]  /*1c50*/  SHF.R.S32.HI R77, RZ, 0x1f, R76 ;  /* 0x0000001fff4d7819 */ /* 0x000fe4000001144c */
[----:B------:R-:W-:Y:S02]  /*1c60*/  SHF.R.S32.HI R79, RZ, 0x1f, R78 ;  /* 0x0000001fff4f7819 */ /* 0x000fe4000001144e */
[----:B------:R2:W-:Y:S01]  /*1c70*/  STL [R1+0x48], R9 ;  /* 0x0000480901007387 */ /* 0x0005e20000100800 */
[----:B------:R-:W-:Y:S02]  /*1c80*/  SHF.R.S32.HI R238, RZ, 0x1f, R211 ;  /* 0x0000001fffee7819 */ /* 0x000fe400000114d3 */
[----:B------:R-:W-:Y:S01]  /*1c90*/  SHF.R.S32.HI R27, RZ, 0x1f, R27 ;  /* 0x0000001fff1b7819 */ /* 0x000fe2000001141b */
[----:B------:R2:W-:Y:S01]  /*1ca0*/  STL [R1+0x38], R6 ;  /* 0x0000380601007387 */ /* 0x0005e20000100800 */
[----:B------:R-:W-:-:S02]  /*1cb0*/  SHF.R.S32.HI R25, RZ, 0x1f, R25 ;  /* 0x0000001fff197819 */ /* 0x000fc40000011419 */
[----:B------:R-:W-:Y:S01]  /*1cc0*/  SHF.R.S32.HI R24, RZ, 0x1f, R24 ;  /* 0x0000001fff187819 */ /* 0x000fe20000011418 */
[----:B------:R2:W-:Y:S01]  /*1cd0*/  STL [R1+0x44], R5 ;  /* 0x0000440501007387 */ /* 0x0005e20000100800 */
[----:B------:R-:W-:Y:S02]  /*1ce0*/  SHF.R.S32.HI R22, RZ, 0x1f, R22 ;  /* 0x0000001fff167819 */ /* 0x000fe40000011416 */
[----:B------:R-:W-:Y:S01]  /*1cf0*/  SHF.R.S32.HI R21, RZ, 0x1f, R21 ;  /* 0x0000001fff157819 */ /* 0x000fe20000011415 */
[----:B------:R2:W-:Y:S01]  /*1d00*/  STL [R1+0x40], R4 ;  /* 0x0000400401007387 */ /* 0x0005e20000100800 */
[----:B------:R-:W-:Y:S02]  /*1d10*/  SHF.R.S32.HI R17, RZ, 0x1f, R17 ;  /* 0x0000001fff117819 */ /* 0x000fe40000011411 */
[----:B------:R-:W-:Y:S02]  /*1d20*/  SHF.R.S32.HI R16, RZ, 0x1f, R16 ;  /* 0x0000001fff107819 */ /* 0x000fe40000011410 */
.L_x_1140:
[----:B------:R-:W3:Y:S01]  /*1d30*/  LDL R27, [R1+0x24] ;  /* 0x00002400011b7983 */ /* 0x000ee20000100800 */
[----:B------:R-:W-:Y:S01]  /*1d40*/  ISETP.NE.U32.AND P0, PT, RZ, c[0x0][0x370], PT ;  /* 0x0000dc00ff007a0c */ /* 0x000fe20003f05070 */
[----:B------:R-:W-:Y:S01]  /*1d50*/  IMAD.MOV.U32 R20, RZ, RZ, 0x4 ;  /* 0x00000004ff147424 */ /* 0x000fe200078e00ff */
[----:B------:R-:W-:Y:S01]  /*1d60*/  ISETP.NE.U32.AND P1, PT, RZ, c[0x0][0x360], PT ;  /* 0x0000d800ff007a0c */ /* 0x000fe20003f25070 */
[----:B------:R-:W-:Y:S01]  /*1d70*/  IMAD.MOV.U32 R16, RZ, RZ, RZ ;  /* 0x000000ffff107224 */ /* 0x000fe200078e00ff */
[----:B------:R-:W-:Y:S01]  /*1d80*/  ISETP.NE.AND.EX P2, PT, RZ, c[0x0][0x374], PT, P0 ;  /* 0x0000dd00ff007a0c */ /* 0x000fe20003f45300 */
[----:B------:R-:W-:Y:S01]  /*1d90*/  IMAD.MOV.U32 R143, RZ, RZ, RZ ;  /* 0x000000ffff8f7224 */ /* 0x000fe200078e00ff */
[----:B------:R-:W-:Y:S01]  /*1da0*/  ISETP.NE.AND.EX P0, PT, RZ, c[0x0][0x364], PT, P1 ;  /* 0x0000d900ff007a0c */ /* 0x000fe20003f05310 */
[----:B------:R-:W-:Y:S01]  /*1db0*/  CS2R R18, SRZ ;  /* 0x0000000000127805 */ /* 0x000fe2000001ff00 */
[----:B------:R-:W-:-:S02]  /*1dc0*/  ISETP.NE.U32.AND P1, PT, RZ, c[0x0][0x348], PT ;  /* 0x0000d200ff007a0c */ /* 0x000fc40003f25070 */
[----:B------:R-:W-:Y:S02]  /*1dd0*/  ISETP.NE.U32.AND P3, PT, RZ, c[0x0][0x350], PT ;  /* 0x0000d400ff007a0c */ /* 0x000fe40003f65070 */
[----:B------:R-:W-:Y:S02]  /*1de0*/  ISETP.NE.U32.AND P4, PT, RZ, c[0x0][0x358], PT ;  /* 0x0000d600ff007a0c */ /* 0x000fe40003f85070 */
[----:B------:R-:W-:Y:S02]  /*1df0*/  ISETP.NE.AND.EX P1, PT, RZ, c[0x0][0x34c], PT, P1 ;  /* 0x0000d300ff007a0c */ /* 0x000fe40003f25310 */
[----:B------:R-:W-:Y:S02]  /*1e00*/  ISETP.NE.AND.EX P3, PT, RZ, c[0x0][0x354], PT, P3 ;  /* 0x0000d500ff007a0c */ /* 0x000fe40003f65330 */
[----:B------:R-:W-:Y:S01]  /*1e10*/  ISETP.NE.AND.EX P4, PT, RZ, c[0x0][0x35c], PT, P4 ;  /* 0x0000d700ff007a0c */ /* 0x000fe20003f85340 */
[----:B---3--:R-:W-:-:S04]  /*1e20*/  @P2 IMAD.WIDE R14, R27, R20, c[0x0][0x370] ;  /* 0x0000dc001b0e2625 */ /* 0x008fc800078e0214 */
[CC--:B--2---:R-:W-:Y:S01]  /*1e30*/  @P0 IMAD.WIDE R10, R27.reuse, R20.reuse, c[0x0][0x360] ;  /* 0x0000d8001b0a0625 */ /* 0x0c4fe200078e0214 */
[----:B------:R-:W2:Y:S03]  /*1e40*/  @P2 LDG.E R16, [R14.64] ;  /* 0x000000080e102981 */ /* 0x000ea6000c1e1900 */
[CC--:B------:R-:W-:Y:S01]  /*1e50*/  IMAD.WIDE R8, R27.reuse, R20.reuse, c[0x0][0x348] ;  /* 0x0000d2001b087625 */ /* 0x0c0fe200078e0214 */
[----:B------:R1:W5:Y:S03]  /*1e60*/  @P0 LDG.E R243, [R10.64] ;  /* 0x000000080af30981 */ /* 0x000366000c1e1900 */
[CC--:B------:R-:W-:Y:S01]  /*1e70*/  IMAD.WIDE R4, R27.reuse, R20.reuse, c[0x0][0x350] ;  /* 0x0000d4001b047625 */ /* 0x0c0fe200078e0214 */
[----:B------:R1:W5:Y:S03]  /*1e80*/  @P1 LDG.E R143, [R8.64] ;  /* 0x00000008088f1981 */ /* 0x000366000c1e1900 */
[----:B------:R-:W-:Y:S01]  /*1e90*/  IMAD.WIDE R2, R27, R20, c[0x0][0x358] ;  /* 0x0000d6001b027625 */ /* 0x000fe200078e0214 */
[----:B------:R1:W5:Y:S04]  /*1ea0*/  @P3 LDG.E R19, [R4.64] ;  /* 0x0000000804133981 */ /* 0x000368000c1e1900 */
[----:B------:R1:W5:Y:S01]  /*1eb0*/  @P4 LDG.E R18, [R2.64] ;  /* 0x0000000802124981 */ /* 0x000362000c1e1900 */
[----:B------:R-:W-:Y:S03]  /*1ec0*/  YIELD ;  /* 0x0000000000007946 */ /* 0x000fe60003800000 */
[----:B--2---:R1:W-:Y:S01]  /*1ed0*/  STL [R1+0x10], R16 ;  /* 0x0000101001007387 */ /* 0x0043e20000100800 */
[----:B------:R-:W-:Y:S05]  /*1ee0*/  @P0 BRA `(.L_x_905) ;  /* 0x0000005000000947 */ /* 0x000fea0003800000 */
[----:B-----5:R-:W-:Y:S01]  /*1ef0*/  MOV R243, c[0x0][0x168] ;  /* 0x00005a0000f37a02 */ /* 0x020fe20000000f00 */
[----:B------:R-:W-:Y:S05]  /*1f00*/  @!P1 BRA `(.L_x_905) ;  /* 0x0000003000009947 */ /* 0x000fea0003800000 */
[----:B-1----:R-:W2:Y:S04]  /*1f10*/  LDG.E R10, [R8.64] ;  /* 0x00000008080a7981 */ /* 0x002ea8000c1e1900 */
[----:B------:R-:W2:Y:S02]  /*1f20*/  LDG.E R6, [R8.64+0x4] ;  /* 0x0000040808067981 */ /* 0x000ea4000c1e1900 */
[----:B--2---:R-:W-:-:S02]  /*1f30*/  IADD3 R243, -R10, R6, RZ ;  /* 0x000000060af37210 */ /* 0x004fc40007ffe1ff */
.L_x_905:
[----:B------:R-:W-:-:S04]  /*1f40*/  ISETP.NE.U32.AND P0, PT, RZ, c[0x0][0x368], PT ;  /* 0x0000da00ff007a0c */ /* 0x000fc80003f05070 */
[----:B------:R-:W-:-:S13]  /*1f50*/  ISETP.NE.AND.EX P0, PT, RZ, c[0x0][0x36c], PT, P0 ;  /* 0x0000db00ff007a0c */ /* 0x000fda0003f05300 */
[----:B------:R-:W-:Y:S05]  /*1f60*/  @!P0 BRA `(.L_x_906) ;  /* 0x0000003000008947 */ /* 0x000fea0003800000 */
[----:B-1----:R-:W-:-:S05]  /*1f70*/  IMAD.WIDE R4, R27, R20, c[0x0][0x368] ;  /* 0x0000da001b047625 */ /* 0x002fca00078e0214 */
[----:B------:R1:W5:Y:S01]  /*1f80*/  LDG.E R17, [R4.64] ;  /* 0x0000000804117981 */ /* 0x000362000c1e1900 */
[----:B------:R-:W-:Y:S05]  /*1f90*/  BRA `(.L_x_907) ;  /* 0x0000005000007947 */ /* 0x000fea0003800000 */
.L_x_906:
[----:B------:R-:W-:Y:S01]  /*1fa0*/  MOV R17, UR6 ;  /* 0x0000000600117c02 */ /* 0x000fe20008000f00 */
[----:B------:R-:W-:Y:S05]  /*1fb0*/  @!P3 BRA `(.L_x_907) ;  /* 0x000000300000b947 */ /* 0x000fea0003800000 */
[----:B------:R2:W3:Y:S04]  /*1fc0*/  LDG.E R6, [R4.64] ;  /* 0x0000000804067981 */ /* 0x0004e8000c1e1900 */
[----:B-12---:R-:W3:Y:S02]  /*1fd0*/  LDG.E R4, [R4.64+0x4] ;  /* 0x0000040804047981 */ /* 0x006ee4000c1e1900 */
[----:B---3--:R-:W-:Y:S02]  /*1fe0*/  IADD3 R17, -R6, R4, RZ ;  /* 0x0000000406117210 */ /* 0x008fe40007ffe1ff */
.L_x_907:
[----:B------:R-:W2:Y:S04]  /*1ff0*/  LDL.LU R6, [R1+0x1c] ;  /* 0x00001c0001067983 */ /* 0x000ea80000300800 */
[----:B-1----:R1:W3:Y:S04]  /*2000*/  @P4 LDG.E R5, [R2.64] ;  /* 0x0000000802054981 */ /* 0x0022e8000c1e1900 */
[----:B------:R1:W3:Y:S01]  /*2010*/  @P4 LDG.E R4, [R2.64+0x4] ;  /* 0x0000040802044981 */ /* 0x0002e2000c1e1900 */
[----:B------:R-:W-:Y:S01]  /*2020*/  ISETP.NE.U32.AND P0, PT, RZ, c[0x0][0x378], PT ;  /* 0x0000de00ff007a0c */ /* 0x000fe20003f05070 */
[----:B-----5:R-:W-:-:S03]  /*2030*/  IMAD.MOV.U32 R132, RZ, RZ, R17 ;  /* 0x000000ffff847224 */ /* 0x020fc600078e0011 */
[----:B------:R-:W-:Y:S01]  /*2040*/  ISETP.NE.AND.EX P0, PT, RZ, c[0x0][0x37c], PT, P0 ;  /* 0x0000df00ff007a0c */ /* 0x000fe20003f05300 */
[----:B------:R-:W-:-:S05]  /*2050*/  IMAD.MOV.U32 R8, RZ, RZ, c[0x0][0x2c4] ;  /* 0x0000b100ff087624 */ /* 0x000fca00078e00ff */
[----:B------:R-:W-:Y:S01]  /*2060*/  ISETP.NE.AND P2, PT, R8, 0x1, PT ;  /* 0x000000010800780c */ /* 0x000fe20003f45270 */
[----:B------:R-:W-:Y:S02]  /*2070*/  IMAD.IADD R16, R17, 0x1, -R16 ;  /* 0x0000000111107824 */ /* 0x000fe400078e0a10 */
[----:B------:R-:W-:-:S04]  /*2080*/  IMAD.MOV.U32 R8, RZ, RZ, c[0x0][0x32c] ;  /* 0x0000cb00ff087624 */ /* 0x000fc800078e00ff */
[----:B-1----:R-:W-:-:S05]  /*2090*/  @P0 IMAD.WIDE R2, R27, R20, c[0x0][0x378] ;  /* 0x0000de001b020625 */ /* 0x002fca00078e0214 */
[----:B------:R1:W5:Y:S01]  /*20a0*/  @P0 LDG.E R132, [R2.64] ;  /* 0x0000000802840981 */ /* 0x000362000c1e1900 */
[----:B------:R-:W-:Y:S02]  /*20b0*/  ISETP.GE.AND P1, PT, R8, 0x1, PT ;  /* 0x000000010800780c */ /* 0x000fe40003f26270 */
[----:B------:R-:W-:-:S04]  /*20c0*/  LOP3.LUT R209, R209, 0xffefffff, RZ, 0xc0, !PT ;  /* 0xffefffffd1d17812 */ /* 0x000fc800078ec0ff */
[----:B------:R-:W-:-:S04]  /*20d0*/  @P2 LOP3.LUT R209, R209, 0x100000, RZ, 0xfc, !PT ;  /* 0x00100000d1d12812 */ /* 0x000fc800078efcff */
[----:B------:R-:W-:-:S04]  /*20e0*/  LOP3.LUT R209, R209, 0xffdfffff, RZ, 0xc0, !PT ;  /* 0xffdfffffd1d17812 */ /* 0x000fc800078ec0ff */
[----:B------:R-:W-:Y:S01]  /*20f0*/  @P1 LOP3.LUT R209, R209, 0x200000, RZ, 0xfc, !PT ;  /* 0x00200000d1d11812 */ /* 0x000fe200078efcff */
[----:B-1----:R-:W-:Y:S02]  /*2100*/  IMAD.MOV.U32 R2, RZ, RZ, c[0x0][0x228] ;  /* 0x00008a00ff027624 */ /* 0x002fe400078e00ff */
[----:B--2---:R-:W-:-:S05]  /*2110*/  IMAD.SHL.U32 R9, R6, 0x80, RZ ;  /* 0x0000008006097824 */ /* 0x004fca00078e00ff */
[----:B------:R-:W-:Y:S01]  /*2120*/  IADD3 R3, R9, 0x7f, RZ ;  /* 0x0000007f09037810 */ /* 0x000fe20007ffe0ff */
[----:B------:R1:W-:Y:S01]  /*2130*/  STL [R1+0xc], R9 ;  /* 0x00000c0901007387 */ /* 0x0003e20000100800 */
[----:B---3--:R-:W-:-:S03]  /*2140*/  @P4 IMAD.IADD R2, R4, 0x1, -R5 ;  /* 0x0000000104024824 */ /* 0x008fc600078e0a05 */
[----:B------:R-:W-:-:S04]  /*2150*/  @P2 IMAD.HI.U32 R5, R3, c[0x0][0x2c8], RZ ;  /* 0x0000b20003052a27 */ /* 0x000fc800078e00ff */
[----:B------:R-:W-:Y:S01]  /*2160*/  IMAD.IADD R244, R16, 0x1, R2 ;  /* 0x0000000110f47824 */ /* 0x000fe200078e0202 */
[----:B------:R-:W-:-:S04]  /*2170*/  @P2 SHF.R.U32.HI R3, RZ, c[0x0][0x2cc], R5 ;  /* 0x0000b300ff032a19 */ /* 0x000fc80000011605 */
[C---:B------:R-:W-:Y:S02]  /*2180*/  IADD3 R4, R244.reuse, 0x5f, RZ ;  /* 0x0000005ff4047810 */ /* 0x040fe40007ffe0ff */
[----:B------:R-:W-:-:S03]  /*2190*/  IADD3 R5, R244, 0x1, -R243 ;  /* 0x00000001f4057810 */ /* 0x000fc60007ffe8f3 */
[----:B------:R-:W-:-:S04]  /*21a0*/  IMAD.HI R4, R4, 0x2aaaaaab, RZ ;  /* 0x2aaaaaab04047827 */ /* 0x000fc800078e02ff */
[----:B------:R-:W-:Y:S01]  /*21b0*/  IMAD.IADD R3, R5, 0x1, R3 ;  /* 0x0000000105037824 */ /* 0x000fe200078e0203 */
[----:B------:R-:W-:-:S04]  /*21c0*/  SHF.R.U32.HI R6, RZ, 0x1f, R4 ;  /* 0x0000001fff067819 */ /* 0x000fc80000011604 */
[----:B------:R-:W-:Y:S02]  /*21d0*/  LEA.HI.SX32 R144, R4, R6, 0x1c ;  /* 0x0000000604907211 */ /* 0x000fe400078fe2ff */
[----:B------:R-:W-:Y:S01]  /*21e0*/  IADD3 R5, R3, c[0x0][0x328], RZ ;  /* 0x0000ca0003057a10 */ /* 0x000fe20007ffe0ff */
[----:B------:R-:W-:Y:S05]  /*21f0*/  @!P1 BRA `(.L_x_908) ;  /* 0x0000010000009947 */ /* 0x000fea0003800000 */
[C---:B-1----:R-:W-:Y:S01]  /*2200*/  ISETP.GT.AND P0, PT, R3.reuse, RZ, PT ;  /* 0x000000ff0300720c */ /* 0x042fe20003f04270 */
        /* <DEDUP_REMOVED lines=9> */
.L_x_910:
[----:B------:R-:W-:-:S13]  /*22a0*/  ISETP.NE.AND P0, PT, R8, 0x1, PT ;  /* 0x000000010800780c */ /* 0x000fda0003f05270 */
[----:B------:R-:W-:-:S05]  /*22b0*/  @P0 IMAD.HI.U32 R3, R4, c[0x0][0x330], RZ ;  /* 0x0000cc0004030a27 */ /* 0x000fca00078e00ff */
[----:B------:R-:W-:Y:S02]  /*22c0*/  @P0 SHF.R.U32.HI R4, RZ, c[0x0][0x334], R3 ;  /* 0x0000cd00ff040a19 */ /* 0x000fe40000011603 */
.L_x_911:
[----:B------:R-:W-:Y:S05]  /*22d0*/  BSYNC B0 ;  /* 0x0000000000007941 */ /* 0x000fea0003800000 */
.L_x_909:
[----:B------:R-:W-:-:S05]  /*22e0*/  IMAD R3, R4, R8, c[0x0][0x32c] ;  /* 0x0000cb0004037624 */ /* 0x000fca00078e0208 */
[----:B------:R-:W-:-:S04]  /*22f0*/  IMNMX R5, R5, R3, PT ;  /* 0x0000000305057217 */ /* 0x000fc80003800200 */
.L_x_908:
[----:B-1----:R-:W-:Y:S01]  /*2300*/  IADD3 R5, R5, 0x5f, RZ ;  /* 0x0000005f05057810 */ /* 0x002fe20007ffe0ff */
[----:B------:R-:W-:-:S04]  /*2310*/  @P2 IMAD.HI.U32 R4, R9, c[0x0][0x2c8], RZ ;  /* 0x0000b20009042a27 */ /* 0x000fc800078e00ff */
[----:B------:R-:W-:-:S04]  /*2320*/  IMAD.HI R5, R5, 0x2aaaaaab, RZ ;  /* 0x2aaaaaab05057827 */ /* 0x000fc800078e02ff */
[----:B------:R-:W-:Y:S01]  /*2330*/  IMAD.MOV.U32 R3, RZ, RZ, R9 ;  /* 0x000000ffff037224 */ /* 0x000fe200078e0009 */
[----:B------:R-:W-:Y:S01]  /*2340*/  @P2 SHF.R.U32.HI R3, RZ, c[0x0][0x2cc], R4 ;  /* 0x0000b300ff032a19 */ /* 0x000fe20000011604 */
[----:B------:R-:W-:Y:S01]  /*2350*/  IMAD.IADD R154, R244, 0x1, -R243 ;  /* 0x00000001f49a7824 */ /* 0x000fe200078e0af3 */
[----:B------:R-:W-:-:S03]  /*2360*/  SHF.R.U32.HI R4, RZ, 0x1f, R5 ;  /* 0x0000001fff047819 */ /* 0x000fc60000011605 */
[----:B------:R-:W-:Y:S01]  /*2370*/  IMAD.IADD R3, R154, 0x1, R3 ;  /* 0x000000019a037824 */ /* 0x000fe200078e0203 */
[----:B------:R-:W-:-:S04]  /*2380*/  LEA.HI.SX32 R5, R5, R4, 0x1c ;  /* 0x0000000405057211 */ /* 0x000fc800078fe2ff */
[----:B------:R-:W-:Y:S02]  /*2390*/  IADD3 R4, R3, -c[0x0][0x324], RZ ;  /* 0x8000c90003047a10 */ /* 0x000fe40007ffe0ff */
        /* <DEDUP_REMOVED lines=11> */
.L_x_914:
[----:B------:R-:W-:-:S13]  /*2450*/  ISETP.NE.AND P0, PT, R8, 0x1, PT ;  /* 0x000000010800780c */ /* 0x000fda0003f05270 */
[----:B------:R-:W-:-:S05]  /*2460*/  @P0 IMAD.HI.U32 R5, R3, c[0x0][0x330], RZ ;  /* 0x0000cc0003050a27 */ /* 0x000fca00078e00ff */
[----:B------:R-:W-:Y:S02]  /*2470*/  @P0 SHF.R.U32.HI R3, RZ, c[0x0][0x334], R5 ;  /* 0x0000cd00ff030a19 */ /* 0x000fe40000011605 */
.L_x_915:
[----:B------:R-:W-:Y:S05]  /*2480*/  BSYNC B0 ;  /* 0x0000000000007941 */ /* 0x000fea0003800000 */
.L_x_913:
[----:B------:R-:W-:-:S05]  /*2490*/  IMAD R3, R3, c[0x0][0x32c], RZ ;  /* 0x0000cb0003037a24 */ /* 0x000fca00078e02ff */
[----:B------:R-:W-:-:S04]  /*24a0*/  IMNMX R4, R4, R3, !PT ;  /* 0x0000000304047217 */ /* 0x000fc80007800200 */
.L_x_912:
[----:B------:R-:W2:Y:S01]  /*24b0*/  LDL R21, [R1+0x20] ;  /* 0x0000200001157983 */ /* 0x000ea20000100800 */
[----:B------:R-:W-:Y:S01]  /*24c0*/  IMAD.HI R3, R4, 0x2aaaaaab, RZ ;  /* 0x2aaaaaab04037827 */ /* 0x000fe200078e02ff */
[----:B------:R-:W-:Y:S04]  /*24d0*/  BSSY B0, `(.L_x_916) ;  /* 0x000002f000007945 */ /* 0x000fe80003800000 */
[----:B------:R-:W-:-:S04]  /*24e0*/  SHF.R.U32.HI R4, RZ, 0x1f, R3 ;  /* 0x0000001fff047819 */ /* 0x000fc80000011603 */
[----:B------:R-:W-:Y:S02]  /*24f0*/  LEA.HI.SX32 R3, R3, R4, 0x1c ;  /* 0x0000000403037211 */ /* 0x000fe400078fe2ff */
[C---:B--2---:R-:W-:Y:S02]  /*2500*/  LOP3.LUT R5, R21.reuse, 0xff000000, RZ, 0xc0, !PT ;  /* 0xff00000015057812 */ /* 0x044fe400078ec0ff */
[----:B------:R-:W-:Y:S02]  /*2510*/  LOP3.LUT R6, R21, 0xff0000, RZ, 0xc0, !PT ;  /* 0x00ff000015067812 */ /* 0x000fe400078ec0ff */
[----:B------:R-:W-:-:S04]  /*2520*/  SHF.R.U32.HI R5, RZ, 0x8, R5 ;  /* 0x00000008ff057819 */ /* 0x000fc80000011605 */
[----:B------:R-:W-:Y:S02]  /*2530*/  LEA.HI R4, R6, R5, RZ, 0x10 ;  /* 0x0000000506047211 */ /* 0x000fe400078f80ff */
[----:B------:R-:W-:Y:S01]  /*2540*/  IMNMX R6, RZ, R3, !PT ;  /* 0x00000003ff067217 */ /* 0x000fe20007800200 */
[----:B------:R-:W-:Y:S01]  /*2550*/  IMAD.MOV.U32 R3, RZ, RZ, RZ ;  /* 0x000000ffff037224 */ /* 0x000fe200078e00ff */
[----:B------:R-:W-:Y:S02]  /*2560*/  SHF.R.U32.HI R9, RZ, 0x10, R4 ;  /* 0x00000010ff097819 */ /* 0x000fe40000011604 */
[----:B------:R-:W-:Y:S02]  /*2570*/  LOP3.LUT R22, R4, 0xff, RZ, 0xc0, !PT ;  /* 0x000000ff04167812 */ /* 0x000fe400078ec0ff */
[----:B------:R-:W-:Y:S01]  /*2580*/  ISETP.GT.AND P0, PT, R10, R6, PT ;  /* 0x000000060a00720c */ /* 0x000fe20003f04270 */
[----:B------:R1:W-:Y:S01]  /*2590*/  STL [R1+0x1c], R9 ;  /* 0x00001c0901007387 */ /* 0x0003e20000100800 */
[----:B------:R-:W-:-:S03]  /*25a0*/  ISETP.NE.AND P1, PT, R9, RZ, PT ;  /* 0x000000ff0900720c */ /* 0x000fc60003f25270 */
[----:B------:R1:W-:Y:S01]  /*25b0*/  STL [R1+0x28], R22 ;  /* 0x0000281601007387 */ /* 0x0003e20000100800 */
[----:B------:R-:W-:-:S07]  /*25c0*/  SEL R131, R9, c[0x0][0x338], P1 ;  /* 0x0000ce0009837a07 */ /* 0x000fce0000800000 */
[----:B------:R-:W-:Y:S05]  /*25d0*/  @!P0 BRA `(.L_x_917) ;  /* 0x000001e000008947 */ /* 0x000fea0003800000 */
[----:B------:R-:W-:Y:S02]  /*25e0*/  IABS R3, R131 ;  /* 0x0000008300037213 */ /* 0x000fe40000000000 */
[----:B------:R-:W-:-:S03]  /*25f0*/  IADD3 R5, R131, -0x1, R10 ;  /* 0xffffffff83057810 */ /* 0x000fc60007ffe00a */
[----:B------:R-:W-:Y:S02]  /*2600*/  IMAD.MOV.U32 R4, RZ, RZ, R3 ;  /* 0x000000ffff047224 */ /* 0x000fe400078e0003 */
[----:B------:R-:W-:Y:S02]  /*2610*/  IMAD.IADD R11, R5, 0x1, -R6 ;  /* 0x00000001050b7824 */ /* 0x000fe400078e0a06 */
[----:B------:R-:W2:Y:S03]  /*2620*/  I2F.RP R3, R4 ;  /* 0x0000000400037306 */ /* 0x000ea60000209400 */
[----:B------:R-:W-:-:S05]  /*2630*/  IABS R15, R11 ;  /* 0x0000000b000f7213 */ /* 0x000fca0000000000 */
[----:B--2---:R-:W2:Y:S02]  /*2640*/  MUFU.RCP R3, R3 ;  /* 0x0000000300037308 */ /* 0x004ea40000001000 */
[----:B--2---:R-:W-:-:S06]  /*2650*/  IADD3 R3, R3, 0xffffffe, RZ ;  /* 0x0ffffffe03037810 */ /* 0x004fcc0007ffe0ff */
[----:B-1----:R-:W1:Y:S02]  /*2660*/  F2I.FTZ.U32.TRUNC.NTZ R9, R3 ;  /* 0x0000000300097305 */ /* 0x002e64000021f000 */
[----:B-1----:R-:W-:-:S04]  /*2670*/  IMAD.MOV R3, RZ, RZ, -R9 ;  /* 0x000000ffff037224 */ /* 0x002fc800078e0a09 */
[----:B------:R-:W-:Y:S01]  /*2680*/  IMAD.MOV.U32 R8, RZ, RZ, R3 ;  /* 0x000000ffff087224 */ /* 0x000fe200078e0003 */
[----:B------:R-:W-:-:S03]  /*2690*/  IABS R3, R131 ;  /* 0x0000008300037213 */ /* 0x000fc60000000000 */
[----:B------:R-:W-:Y:S01]  /*26a0*/  IMAD R5, R8, R4, RZ ;  /* 0x0000000408057224 */ /* 0x000fe200078e02ff */
[----:B------:R-:W-:Y:S01]  /*26b0*/  MOV R8, RZ ;  /* 0x000000ff00087202 */ /* 0x000fe20000000f00 */
[----:B------:R-:W-:-:S04]  /*26c0*/  IMAD.MOV R14, RZ, RZ, -R3 ;  /* 0x000000ffff0e7224 */ /* 0x000fc800078e0a03 */
[----:B------:R-:W-:-:S04]  /*26d0*/  IMAD.HI.U32 R3, R9, R5, R8 ;  /* 0x0000000509037227 */ /* 0x000fc800078e0008 */
[----:B------:R-:W-:Y:S02]  /*26e0*/  IMAD.MOV.U32 R5, RZ, RZ, R15 ;  /* 0x000000ffff057224 */ /* 0x000fe400078e000f */
        /* <DEDUP_REMOVED lines=9> */
[----:B------:R-:W-:-:S07]  /*2780*/  ISETP.GE.AND P1, PT, R4, RZ, PT ;  /* 0x000000ff0400720c */ /* 0x000fce0003f26270 */
[----:B------:R-:W-:-:S06]  /*2790*/  @P2 IADD3 R3, R3, 0x1, RZ ;  /* 0x0000000103032810 */ /* 0x000fcc0007ffe0ff */
[----:B------:R-:W-:Y:S01]  /*27a0*/  @!P1 IMAD.MOV R3, RZ, RZ, -R3 ;  /* 0x000000ffff039224 */ /* 0x000fe200078e0a03 */
[----:B------:R-:W-:Y:S02]  /*27b0*/  @!P0 LOP3.LUT R3, RZ, R131, RZ, 0x33, !PT ;  /* 0x00000083ff038212 */ /* 0x000fe400078e33ff */
.L_x_917:
[----:B------:R-:W-:Y:S05]  /*27c0*/  BSYNC B0 ;  /* 0x0000000000007941 */ /* 0x000fea0003800000 */
.L_x_916:
[----:B------:R-:W2:Y:S01]  /*27d0*/  LDL R8, [R1+0x60] ;  /* 0x0000600001087983 */ /* 0x000ea20000100800 */
[----:B------:R-:W-:-:S04]  /*27e0*/  IMAD R6, R22, R3, R6 ;  /* 0x0000000316067224 */ /* 0x000fc800078e0206 */
[----:B------:R-:W-:-:S05]  /*27f0*/  IMAD.IADD R3, R6, 0x1, R3 ;  /* 0x0000000106037824 */ /* 0x000fca00078e0203 */
[----:B------:R-:W-:Y:S01]  /*2800*/  IMNMX R5, R10, R3, PT ;  /* 0x000000030a057217 */ /* 0x000fe20003800200 */
[----:B------:R-:W-:-:S04]  /*2810*/  IMAD R3, R6, 0x60, -R16 ;  /* 0x0000006006037824 */ /* 0x000fc800078e0a10 */
[----:B------:R-:W-:Y:S01]  /*2820*/  IMAD R5, R5, 0x60, -R16 ;  /* 0x0000006005057824 */ /* 0x000fe200078e0a10 */
[----:B------:R-:W-:-:S04]  /*2830*/  IMNMX R4, RZ, R3, !PT ;  /* 0x00000003ff047217 */ /* 0x000fc80007800200 */
[----:B------:R-:W-:-:S04]  /*2840*/  IMNMX R3, R5, R2, PT ;  /* 0x0000000205037217 */ /* 0x000fc80003800200 */
[----:B------:R-:W-:Y:S01]  /*2850*/  ISETP.GT.AND P0, PT, R3, R4, PT ;  /* 0x000000040300720c */ /* 0x000fe20003f04270 */
[----:B------:R-:W-:-:S05]  /*2860*/  IMAD.WIDE.U32 R4, R4, -0x55555555, RZ ;  /* 0xaaaaaaab04047825 */ /* 0x000fca00078e00ff */
[----:B------:R-:W-:-:S07]  /*2870*/  SHF.R.U32.HI R121, RZ, 0x6, R5 ;  /* 0x00000006ff797819 */ /* 0x000fce0000011605 */
[----:B------:R-:W-:-:S05]  /*2880*/  @P0 IADD3 R3, R3, 0x5f, RZ ;  /* 0x0000005f03030810 */ /* 0x000fca0007ffe0ff */
[----:B------:R-:W-:-:S04]  /*2890*/  @P0 IMAD.HI R4, R3, 0x2aaaaaab, RZ ;  /* 0x2aaaaaab03040827 */ /* 0x000fc800078e02ff */
[----:B------:R-:W-:Y:S01]  /*28a0*/  IMAD.MOV.U32 R3, RZ, RZ, R121 ;  /* 0x000000ffff037224 */ /* 0x000fe200078e0079 */
[----:B------:R-:W-:-:S04]  /*28b0*/  @P0 SHF.R.U32.HI R5, RZ, 0x1f, R4 ;  /* 0x0000001fff050819 */ /* 0x000fc80000011604 */
[----:B------:R-:W-:-:S04]  /*28c0*/  @P0 LEA.HI.SX32 R3, R4, R5, 0x1c ;  /* 0x0000000504030211 */ /* 0x000fc800078fe2ff */
[----:B------:R-:W-:Y:S01]  /*28d0*/  ISETP.GT.AND P0, PT, R3, R121, PT ;  /* 0x000000790300720c */ /* 0x000fe20003f04270 */
[----:B--2---:R-:W-:-:S04]  /*28e0*/  IMAD.IADD R4, R7, 0x1, R8 ;  /* 0x0000000107047824 */ /* 0x004fc800078e0208 */
[----:B------:R-:W-:-:S08]  /*28f0*/  IMAD.SHL.U32 R210, R4, 0x2, RZ ;  /* 0x0000000204d27824 */ /* 0x000fd000078e00ff */
[----:B------:R-:W-:Y:S05]  /*2900*/  @!P0 BRA `(.L_x_918) ;  /* 0x000055f000008947 */ /* 0x000fea0003800000 */
[----:B------:R-:W-:Y:S02]  /*2910*/  ISETP.NE.U32.AND P0, PT, RZ, c[0x0][0x340], PT ;  /* 0x0000d000ff007a0c */ /* 0x000fe40003f05070 */
[----:B------:R-:W-:Y:S02]  /*2920*/  SHF.R.S32.HI R11, RZ, 0x1f, R101 ;  /* 0x0000001fff0b7819 */ /* 0x000fe40000011465 */
[----:B------:R-:W-:-:S13]  /*2930*/  ISETP.NE.AND.EX P2, PT, RZ, c[0x0][0x344], PT, P0 ;  /* 0x0000d100ff007a0c */ /* 0x000fda0003f45300 */
[----:B------:R-:W-:-:S05]  /*2940*/  @P2 IMAD.WIDE R4, R27, R20, c[0x0][0x340] ;  /* 0x0000d0001b042625 */ /* 0x000fca00078e0214 */
[----:B------:R2:W3:Y:S01]  /*2950*/  @P2 LDG.E R23, [R4.64] ;  /* 0x0000000804172981 */ /* 0x0004e2000c1e1900 */
[----:B------:R-:W-:Y:S01]  /*2960*/  IADD3 R108, P0, R101, R18, RZ ;  /* 0x00000012656c7210 */ /* 0x000fe20007f1e0ff */
[----:B------:R-:W-:Y:S01]  /*2970*/  IMAD.MOV.U32 R136, RZ, RZ, 0x60 ;  /* 0x00000060ff887424 */ /* 0x000fe200078e00ff */
[----:B------:R-:W-:Y:S01]  /*2980*/  LOP3.LUT R26, R21, 0xffff, RZ, 0xc0, !PT ;  /* 0x0000ffff151a7812 */ /* 0x000fe200078ec0ff */
[----:B------:R-:W-:Y:S01]  /*2990*/  IMAD.MOV.U32 R10, RZ, RZ, c[0x0][0x238] ;  /* 0x00008e00ff0a7624 */ /* 0x000fe200078e00ff */
[----:B------:R-:W-:Y:S01]  /*29a0*/  LEA.HI.X.SX32 R109, R18, R11, 0x1, P0 ;  /* 0x0000000b126d7211 */ /* 0x000fe200000f0eff */
[C---:B------:R-:W-:Y:S01]  /*29b0*/  IMAD R145, R136.reuse, c[0x0][0x23c], RZ ;  /* 0x00008f0088917a24 */ /* 0x040fe200078e02ff */
[----:B-1----:R-:W-:Y:S01]  /*29c0*/  SHF.R.S32.HI R22, RZ, 0x1f, R27 ;  /* 0x0000001fff167819 */ /* 0x002fe2000001141b */
[----:B------:R-:W-:Y:S01]  /*29d0*/  IMAD.WIDE.U32 R134, R136, c[0x0][0x238], RZ ;  /* 0x00008e0088867a25 */ /* 0x000fe200078e00ff */
[----:B------:R-:W-:Y:S02]  /*29e0*/  IADD3 R35, R3, -0x1, RZ ;  /* 0xffffffff03237810 */ /* 0x000fe40007ffe0ff */
[----:B------:R-:W-:Y:S01]  /*29f0*/  SEL R25, R22, RZ, !P4 ;  /* 0x000000ff16197207 */ /* 0x000fe20006000000 */
[----:B------:R-:W-:Y:S01]  /*2a00*/  IMAD R6, R109, c[0x0][0x238], RZ ;  /* 0x00008e006d067a24 */ /* 0x000fe200078e02ff */
[----:B------:R-:W-:Y:S01]  /*2a10*/  IADD3 R120, -R101, R2, RZ ;  /* 0x0000000265787210 */ /* 0x000fe20007ffe1ff */
[----:B------:R-:W-:Y:S01]  /*2a20*/  IMAD.IADD R145, R135, 0x1, R145 ;  /* 0x0000000187917824 */ /* 0x000fe200078e0291 */
[----:B------:R-:W-:Y:S01]  /*2a30*/  SEL R24, R27, RZ, !P4 ;  /* 0x000000ff1b187207 */ /* 0x000fe20006000000 */
[----:B------:R-:W-:Y:S01]  /*2a40*/  IMAD R6, R108, c[0x0][0x23c], R6 ;  /* 0x00008f006c067a24 */ /* 0x000fe200078e0206 */
[----:B------:R-:W-:Y:S01]  /*2a50*/  ISETP.GE.AND P5, PT, R76, c[0x0][0x1d4], PT ;  /* 0x000075004c007a0c */ /* 0x000fe20003fa6270 */
[----:B------:R-:W-:Y:S01]  /*2a60*/  IMAD R3, R25, c[0x0][0x248], RZ ;  /* 0x0000920019037a24 */ /* 0x000fe200078e02ff */
[----:B------:R-:W-:Y:S01]  /*2a70*/  ISETP.GE.AND P3, PT, R211, c[0x0][0x1d4], PT ;  /* 0x00007500d3007a0c */ /* 0x000fe20003f66270 */
[----:B------:R-:W-:Y:S01]  /*2a80*/  IMAD.WIDE.U32 R14, R101, c[0x0][0x290], R78 ;  /* 0x0000a400650e7a25 */ /* 0x000fe200078e004e */
[----:B------:R-:W-:-:S02]  /*2a90*/  MOV R142, 0x5 ;  /* 0x00000005008e7802 */ /* 0x000fc40000000f00 */
[----:B------:R-:W-:Y:S01]  /*2aa0*/  SHF.L.U32 R151, R10, 0x5, RZ ;  /* 0x000000050a977819 */ /* 0x000fe200000006ff */
[----:B------:R-:W-:Y:S01]  /*2ab0*/  IMAD R8, R24, c[0x0][0x24c], R3 ;  /* 0x0000930018087a24 */ /* 0x000fe200078e0203 */
[----:B------:R-:W-:Y:S01]  /*2ac0*/  SHF.L.U64.HI R148, R10, R142, c[0x0][0x23c] ;  /* 0x00008f000a947619 */ /* 0x000fe2000001028e */
[----:B--2---:R-:W-:Y:S01]  /*2ad0*/  IMAD.WIDE.U32 R4, R108, c[0x0][0x238], R76 ;  /* 0x00008e006c047a25 */ /* 0x004fe200078e004c */
[----:B------:R-:W-:Y:S02]  /*2ae0*/  IADD3 R128, R17, R19, RZ ;  /* 0x0000001311807210 */ /* 0x000fe40007ffe0ff */
[----:B------:R-:W-:Y:S01]  /*2af0*/  MOV R150, c[0x0][0x290] ;  /* 0x0000a40000967a02 */ /* 0x000fe20000000f00 */
[----:B------:R-:W-:Y:S01]  /*2b00*/  IMAD R3, R145, R35, RZ ;  /* 0x0000002391037224 */ /* 0x000fe200078e02ff */
[----:B------:R-:W-:Y:S01]  /*2b10*/  IADD3 R5, R5, R6, RZ ;  /* 0x0000000605057210 */ /* 0x000fe20007ffe0ff */
[----:B------:R-:W-:Y:S01]  /*2b20*/  IMAD R6, R35, -0x60, R120 ;  /* 0xffffffa023067824 */ /* 0x000fe200078e0278 */
[----:B------:R-:W-:Y:S01]  /*2b30*/  P2R R130, PR, RZ, 0x20 ;  /* 0x00000020ff827803 */ /* 0x000fe20000000000 */
[----:B------:R-:W-:Y:S01]  /*2b40*/  IMAD.WIDE.U32 R20, R101, c[0x0][0x290], R76 ;  /* 0x0000a40065147a25 */ /* 0x000fe200078e004c */
[----:B------:R-:W-:-:S02]  /*2b50*/  P2R R129, PR, RZ, 0x8 ;  /* 0x00000008ff817803 */ /* 0x000fc40000000000 */
[----:B------:R-:W-:Y:S01]  /*2b60*/  ISETP.GE.AND P0, PT, R6, 0x1, PT ;  /* 0x000000010600780c */ /* 0x000fe20003f06270 */
[----:B------:R-:W-:Y:S01]  /*2b70*/  IMAD.WIDE.U32 R4, R26, c[0x0][0x240], R4 ;  /* 0x000090001a047a25 */ /* 0x000fe200078e0004 */
[----:B------:R-:W-:-:S03]  /*2b80*/  SHF.L.U32 R153, R150, 0x5, RZ ;  /* 0x0000000596997819 */ /* 0x000fc600000006ff */
[----:B------:R-:W-:Y:S02]  /*2b90*/  IMAD R5, R26, c[0x0][0x244], R5 ;  /* 0x000091001a057a24 */ /* 0x000fe400078e0205 */
[----:B------:R-:W-:Y:S02]  /*2ba0*/  IMAD.MOV.U32 R133, RZ, RZ, c[0x0][0x280] ;  /* 0x0000a000ff857624 */ /* 0x000fe400078e00ff */
[----:B------:R-:W-:Y:S01]  /*2bb0*/  IMAD.WIDE.U32 R112, R24, c[0x0][0x248], R4 ;  /* 0x0000920018707a25 */ /* 0x000fe200078e0004 */
[----:B------:R-:W-:Y:S02]  /*2bc0*/  SHF.R.S32.HI R4, RZ, 0x1f, R35 ;  /* 0x0000001fff047819 */ /* 0x000fe40000011423 */
[----:B------:R-:W-:Y:S01]  /*2bd0*/  SHF.L.U64.HI R141, R133, R142, c[0x0][0x284] ;  /* 0x0000a100858d7619 */ /* 0x000fe2000001028e */
[----:B------:R-:W-:Y:S01]  /*2be0*/  IMAD.MOV.U32 R110, RZ, RZ, R112 ;  /* 0x000000ffff6e7224 */ /* 0x000fe200078e0070 */
[----:B------:R-:W-:Y:S01]  /*2bf0*/  IADD3 R111, R113, R8, RZ ;  /* 0x00000008716f7210 */ /* 0x000fe20007ffe0ff */
[----:B------:R-:W-:Y:S01]  /*2c00*/  IMAD R3, R4, R134, R3 ;  /* 0x0000008604037224 */ /* 0x000fe200078e0203 */
[----:B------:R-:W-:Y:S01]  /*2c10*/  SHF.L.U64.HI R142, R150, R142, c[0x0][0x294] ;  /* 0x0000a500968e7619 */ /* 0x000fe2000001028e */
[----:B------:R-:W-:-:S02]  /*2c20*/  IMAD R146, R136, c[0x0][0x284], RZ ;  /* 0x0000a10088927a24 */ /* 0x000fc400078e02ff */
[----:B------:R-:W-:-:S04]  /*2c30*/  IMAD.WIDE.U32 R8, R35, R134, R110 ;  /* 0x0000008623087225 */ /* 0x000fc800078e006e */
[C---:B------:R-:W-:Y:S01]  /*2c40*/  IMAD R147, R136.reuse, c[0x0][0x294], RZ ;  /* 0x0000a50088937a24 */ /* 0x040fe200078e02ff */
[----:B------:R-:W-:Y:S01]  /*2c50*/  IADD3 R3, R9, R3, RZ ;  /* 0x0000000309037210 */ /* 0x000fe20007ffe0ff */
[----:B------:R-:W-:Y:S01]  /*2c60*/  IMAD.WIDE.U32 R138, R136, c[0x0][0x280], RZ ;  /* 0x0000a000888a7a25 */ /* 0x000fe200078e00ff */
[----:B------:R-:W-:-:S03]  /*2c70*/  @P0 LEA R4, P1, R8, c[0x0][0x220], 0x1 ;  /* 0x0000880008040a11 */ /* 0x000fc600078208ff */
[----:B------:R-:W-:Y:S01]  /*2c80*/  IMAD.WIDE.U32 R136, R136, c[0x0][0x290], RZ ;  /* 0x0000a40088887a25 */ /* 0x000fe200078e00ff */
[----:B------:R-:W-:Y:S02]  /*2c90*/  @P0 LEA.HI.X R5, R8, c[0x0][0x224], R3, 0x1, P1 ;  /* 0x0000890008050a11 */ /* 0x000fe400008f0c03 */
[----:B------:R-:W-:Y:S01]  /*2ca0*/  ISETP.GE.AND P1, PT, R6, 0x21, PT ;  /* 0x000000210600780c */ /* 0x000fe20003f26270 */
[C---:B------:R-:W-:Y:S01]  /*2cb0*/  IMAD.WIDE.U32 R118, R26.reuse, c[0x0][0x1e8], RZ ;  /* 0x00007a001a767a25 */ /* 0x040fe200078e00ff */
[----:B------:R-:W-:Y:S01]  /*2cc0*/  IADD3 R146, R139, R146, RZ ;  /* 0x000000928b927210 */ /* 0x000fe20007ffe0ff */
[----:B------:R-:W-:Y:S01]  /*2cd0*/  @!PT LDS RZ, [RZ] ;  /* 0x00000000fffff984 */ /* 0x000fe20000000800 */
[----:B------:R-:W-:Y:S01]  /*2ce0*/  @!PT LDS RZ, [RZ] ;  /* 0x00000000fffff984 */ /* 0x000fe20000000800 */
[----:B------:R-:W-:Y:S01]  /*2cf0*/  @!PT LDS RZ, [RZ] ;  /* 0x00000000fffff984 */ /* 0x000fe20000000800 */
[----:B------:R1:W-:Y:S02]  /*2d00*/  @P0 LDGSTS.E.BYPASS.LTC128B.128 [R210+0x8100], [R4.64], !P5 ;  /* 0x0810000004d20fae */ /* 0x0003e4000e901d48 */
[----:B------:R-:W-:Y:S02]  /*2d10*/  IMAD.WIDE.U32 R116, R26, c[0x0][0x210], RZ ;  /* 0x000084001a747a25 */ /* 0x000fe400078e00ff */
[----:B------:R1:W-:Y:S02]  /*2d20*/  @P0 LDGSTS.E.BYPASS.LTC128B.128 [R210+0xb100], [R4.64+0x80], !P3 ;  /* 0x0b10008004d20fae */ /* 0x0003e4000d901d48 */
[----:B------:R-:W-:-:S02]  /*2d30*/  IMAD.SHL.U32 R152, R133, 0x20, RZ ;  /* 0x0000002085987824 */ /* 0x000fc400078e00ff */
[----:B------:R-:W-:Y:S02]  /*2d40*/  IMAD.IADD R147, R137, 0x1, R147 ;  /* 0x0000000189937824 */ /* 0x000fe400078e0293 */
[C---:B------:R-:W-:Y:S02]  /*2d50*/  IMAD R127, R26.reuse, c[0x0][0x1ec], R119 ;  /* 0x00007b001a7f7a24 */ /* 0x040fe400078e0277 */
[----:B------:R-:W-:Y:S01]  /*2d60*/  IMAD R126, R26, c[0x0][0x214], R117 ;  /* 0x000085001a7e7a24 */ /* 0x000fe200078e0275 */
[----:B-1----:R-:W-:-:S05]  /*2d70*/  @P1 IADD3 R5, P0, R151, R8, RZ ;  /* 0x0000000897051210 */ /* 0x002fca0007f1e0ff */
[----:B------:R-:W-:Y:S01]  /*2d80*/  @P1 IMAD.X R9, R3, 0x1, R148, P0 ;  /* 0x0000000103091824 */ /* 0x000fe200000e0694 */
[----:B------:R-:W-:-:S04]  /*2d90*/  @P1 LEA R4, P0, R5, c[0x0][0x220], 0x1 ;  /* 0x0000880005041a11 */ /* 0x000fc800078008ff */
[----:B------:R-:W-:Y:S01]  /*2da0*/  @P1 LEA.HI.X R5, R5, c[0x0][0x224], R9, 0x1, P0 ;  /* 0x0000890005051a11 */ /* 0x000fe200000f0c09 */
[C---:B------:R-:W-:Y:S01]  /*2db0*/  IMAD R9, R11.reuse, c[0x0][0x290], RZ ;  /* 0x0000a4000b097a24 */ /* 0x040fe200078e02ff */
[----:B------:R-:W-:Y:S01]  /*2dc0*/  ISETP.GT.AND P0, PT, R6, 0x40, PT ;  /* 0x000000400600780c */ /* 0x000fe20003f04270 */
[----:B------:R-:W-:Y:S02]  /*2dd0*/  IMAD R6, R11, c[0x0][0x280], RZ ;  /* 0x0000a0000b067a24 */ /* 0x000fe400078e02ff */
[----:B------:R1:W-:Y:S01]  /*2de0*/  @P1 LDGSTS.E.BYPASS.LTC128B.128 [R241+0x9100], [R4.64], !P5 ;  /* 0x0910000004f11fae */ /* 0x0003e2000e901d48 */
[C---:B------:R-:W-:Y:S02]  /*2df0*/  IMAD R9, R101.reuse, c[0x0][0x294], R9 ;  /* 0x0000a50065097a24 */ /* 0x040fe400078e0209 */
[----:B------:R-:W-:Y:S01]  /*2e00*/  IMAD R6, R101, c[0x0][0x284], R6 ;  /* 0x0000a10065067a24 */ /* 0x000fe200078e0206 */
[----:B------:R1:W-:Y:S02]  /*2e10*/  @P1 LDGSTS.E.BYPASS.LTC128B.128 [R241+0xc100], [R4.64+0x80], !P3 ;  /* 0x0c10008004f11fae */ /* 0x0003e4000d901d48 */
[----:B------:R-:W-:-:S04]  /*2e20*/  IADD3 R17, R15, R9, RZ ;  /* 0x000000090f117210 */ /* 0x000fc80007ffe0ff */
[----:B------:R-:W-:Y:S02]  /*2e30*/  @P0 LEA R16, P1, R10, R8, 0x6 ;  /* 0x000000080a100211 */ /* 0x000fe400078230ff */
[----:B------:R-:W-:-:S04]  /*2e40*/  @P0 MOV R8, c[0x0][0x23c] ;  /* 0x00008f0000080a02 */ /* 0x000fc80000000f00 */
[----:B------:R-:W-:Y:S01]  /*2e50*/  @P0 LEA.HI.X R3, R10, R3, R8, 0x6, P1 ;  /* 0x000000030a030211 */ /* 0x000fe200008f3408 */
[----:B------:R-:W-:Y:S01]  /*2e60*/  IMAD.WIDE.U32 R10, R101, c[0x0][0x280], R76 ;  /* 0x0000a000650a7a25 */ /* 0x000fe200078e004c */
[----:B------:R-:W-:-:S04]  /*2e70*/  @P0 LEA R8, P1, R16, c[0x0][0x220], 0x1 ;  /* 0x0000880010080a11 */ /* 0x000fc800078208ff */
[----:B------:R-:W-:Y:S01]  /*2e80*/  IADD3 R15, R6, R11, RZ ;  /* 0x0000000b060f7210 */ /* 0x000fe20007ffe0ff */
[----:B------:R-:W-:Y:S01]  /*2e90*/  IMAD.IADD R11, R9, 0x1, R21 ;  /* 0x00000001090b7824 */ /* 0x000fe200078e0215 */
[----:B------:R-:W-:Y:S02]  /*2ea0*/  @P0 LEA.HI.X R9, R16, c[0x0][0x224], R3, 0x1, P1 ;  /* 0x0000890010090a11 */ /* 0x000fe400008f0c03 */
[----:B------:R-:W-:Y:S01]  /*2eb0*/  MOV R16, R14 ;  /* 0x0000000e00107202 */ /* 0x000fe20000000f00 */
[----:B------:R-:W-:Y:S01]  /*2ec0*/  IMAD.MOV.U32 R14, RZ, RZ, R10 ;  /* 0x000000ffff0e7224 */ /* 0x000fe200078e000a */
[----:B------:R-:W-:Y:S01]  /*2ed0*/  MOV R10, R20 ;  /* 0x00000014000a7202 */ /* 0x000fe20000000f00 */
[----:B------:R2:W-:Y:S01]  /*2ee0*/  @P0 LDGSTS.E.BYPASS.LTC128B.128 [R241+0xa100], [R8.64], !P5 ;  /* 0x0a10000008f10fae */ /* 0x0005e2000e901d48 */
[----:B------:R-:W-:Y:S01]  /*2ef0*/  MOV R3, c[0x0][0x27c] ;  /* 0x00009f0000037a02 */ /* 0x000fe20000000f00 */
[----:B-1----:R-:W-:Y:S02]  /*2f00*/  IMAD.WIDE.U32 R4, R101, c[0x0][0x280], R78 ;  /* 0x0000a00065047a25 */ /* 0x002fe400078e004e */
[----:B------:R2:W-:Y:S01]  /*2f10*/  @P0 LDGSTS.E.BYPASS.LTC128B.128 [R241+0xd100], [R8.64+0x80], !P3 ;  /* 0x0d10008008f10fae */ /* 0x0005e2000d901d48 */
[----:B------:R-:W-:Y:S01]  /*2f20*/  SHF.L.U32 R66, R3, 0x1, RZ ;  /* 0x0000000103427819 */ /* 0x000fe200000006ff */
[----:B------:R-:W-:Y:S01]  /*2f30*/  IMAD.IADD R19, R5, 0x1, R6 ;  /* 0x0000000105137824 */ /* 0x000fe200078e0206 */
[----:B-----5:R-:W-:Y:S01]  /*2f40*/  SHF.R.S32.HI R6, RZ, 0x1f, R132 ;  /* 0x0000001fff067819 */ /* 0x020fe20000011484 */
[C---:B------:R-:W-:Y:S01]  /*2f50*/  IMAD.WIDE.U32 R92, R132.reuse, c[0x0][0x280], R14 ;  /* 0x0000a000845c7a25 */ /* 0x040fe200078e000e */
[----:B------:R-:W-:Y:S01]  /*2f60*/  MOV R18, R4 ;  /* 0x0000000400127202 */ /* 0x000fe20000000f00 */
[----:B------:R-:W0:Y:S01]  /*2f70*/  LDGDEPBAR ;  /* 0x00000000000079af */ /* 0x000e220000000000 */
[----:B------:R-:W-:Y:S01]  /*2f80*/  WARPSYNC 0xffffffff ;  /* 0xffffffff00007948 */ /* 0x000fe20003800000 */
[----:B------:R-:W-:-:S04]  /*2f90*/  IMAD.WIDE.U32 R90, R132, c[0x0][0x290], R10 ;  /* 0x0000a400845a7a25 */ /* 0x000fc800078e000a */
[----:B------:R-:W-:-:S04]  /*2fa0*/  IMAD.WIDE.U32 R96, R132, c[0x0][0x280], R18 ;  /* 0x0000a00084607a25 */ /* 0x000fc800078e0012 */
[----:B------:R-:W-:-:S04]  /*2fb0*/  IMAD.WIDE.U32 R94, R132, c[0x0][0x290], R16 ;  /* 0x0000a400845e7a25 */ /* 0x000fc800078e0010 */
[C---:B--2---:R-:W-:Y:S02]  /*2fc0*/  IMAD R9, R6.reuse, c[0x0][0x280], RZ ;  /* 0x0000a00006097a24 */ /* 0x044fe400078e02ff */
[----:B------:R-:W-:Y:S02]  /*2fd0*/  IMAD R8, R6, c[0x0][0x290], RZ ;  /* 0x0000a40006087a24 */ /* 0x000fe400078e02ff */
[C---:B------:R-:W-:Y:S02]  /*2fe0*/  IMAD R6, R132.reuse, c[0x0][0x284], R9 ;  /* 0x0000a10084067a24 */ /* 0x040fe400078e0209 */
[----:B------:R-:W-:-:S03]  /*2ff0*/  IMAD R3, R132, c[0x0][0x294], R8 ;  /* 0x0000a50084037a24 */ /* 0x000fc600078e0208 */
[----:B------:R-:W-:Y:S01]  /*3000*/  IADD3 R107, R97, R6, RZ ;  /* 0x00000006616b7210 */ /* 0x000fe20007ffe0ff */
[----:B------:R-:W-:Y:S01]  /*3010*/  IMAD.IADD R106, R95, 0x1, R3 ;  /* 0x000000015f6a7824 */ /* 0x000fe200078e0203 */
[----:B------:R-:W-:Y:S02]  /*3020*/  IADD3 R105, R6, R93, RZ ;  /* 0x0000005d06697210 */ /* 0x000fe40007ffe0ff */
[----:B------:R-:W-:Y:S02]  /*3030*/  IADD3 R104, R3, R91, RZ ;  /* 0x0000005b03687210 */ /* 0x000fe40007ffe0ff */
[----:B---3--:R-:W-:Y:S02]  /*3040*/  @P2 SHF.R.S32.HI R5, RZ, 0x1f, R23 ;  /* 0x0000001fff052819 */ /* 0x008fe40000011417 */
[----:B------:R-:W-:Y:S02]  /*3050*/  @!P2 MOV R5, R22 ;  /* 0x000000160005a202 */ /* 0x000fe40000000f00 */
[----:B------:R-:W-:Y:S01]  /*3060*/  @P2 MOV R4, R23 ;  /* 0x0000001700042202 */ /* 0x000fe20000000f00 */
[----:B------:R-:W-:-:S02]  /*3070*/  @!P2 IMAD.MOV.U32 R4, RZ, RZ, R27 ;  /* 0x000000ffff04a224 */ /* 0x000fc400078e001b */
[----:B------:R-:W-:Y:S02]  /*3080*/  IMAD R5, R5, c[0x0][0x2b0], RZ ;  /* 0x0000ac0005057a24 */ /* 0x000fe400078e02ff */
[----:B------:R-:W-:-:S04]  /*3090*/  IMAD.WIDE.U32 R114, R4, c[0x0][0x2b0], RZ ;  /* 0x0000ac0004727a25 */ /* 0x000fc800078e00ff */
[----:B------:R-:W-:-:S05]  /*30a0*/  IMAD R5, R4, c[0x0][0x2b4], R5 ;  /* 0x0000ad0004057a24 */ /* 0x000fca00078e0205 */
[----:B------:R-:W-:Y:S02]  /*30b0*/  IADD3 R125, R115, R5, RZ ;  /* 0x00000005737d7210 */ /* 0x000fe40007ffe0ff */
[----:B------:R-:W-:Y:S01]  /*30c0*/  ISETP.GE.AND P2, PT, R76, c[0x0][0x27c], PT ;  /* 0x00009f004c007a0c */ /* 0x000fe20003f46270 */
[C---:B------:R-:W-:Y:S01]  /*30d0*/  IMAD.SHL.U32 R20, R101.reuse, 0x40, RZ ;  /* 0x0000004065147824 */ /* 0x040fe200078e00ff */
[----:B------:R-:W-:Y:S01]  /*30e0*/  IADD3 R21, R101, 0x40, RZ ;  /* 0x0000004065157810 */ /* 0x000fe20007ffe0ff */
[----:B------:R-:W-:Y:S01]  /*30f0*/  IMAD R8, R25, c[0x0][0x268], RZ ;  /* 0x00009a0019087a24 */ /* 0x000fe200078e02ff */
[----:B------:R-:W-:Y:S01]  /*3100*/  SEL R3, RZ, c[0x0][0x27c], !P2 ;  /* 0x00009f00ff037a07 */ /* 0x000fe20005000000 */
[----:B------:R-:W-:Y:S01]  /*3110*/  IMAD.WIDE.U32 R4, R26, c[0x0][0x260], R76 ;  /* 0x000098001a047a25 */ /* 0x000fe200078e004c */
[----:B------:R-:W-:Y:S01]  /*3120*/  LOP3.LUT R20, R20, 0x1c0, RZ, 0xc0, !PT ;  /* 0x000001c014147812 */ /* 0x000fe200078ec0ff */
[----:B------:R-:W-:Y:S01]  /*3130*/  BAR.SYNC.DEFER_BLOCKING 0x0 ;  /* 0x0000000000007b1d */ /* 0x000fe20000010000 */
[----:B------:R-:W-:Y:S01]  /*3140*/  IADD3 R23, R101, 0x20, RZ ;  /* 0x0000002065177810 */ /* 0x000fe20007ffe0ff */
[C---:B------:R-:W-:Y:S01]  /*3150*/  IMAD.IADD R3, R76.reuse, 0x1, R3 ;  /* 0x000000014c037824 */ /* 0x040fe200078e0203 */
[----:B------:R-:W-:Y:S01]  /*3160*/  ISETP.GE.AND P5, PT, R76, c[0x0][0x1d4], PT ;  /* 0x000075004c007a0c */ /* 0x000fe20003fa6270 */
[----:B------:R-:W-:-:S02]  /*3170*/  IMAD.SHL.U32 R21, R21, 0x40, RZ ;  /* 0x0000004015157824 */ /* 0x000fc400078e00ff */
[----:B------:R-:W-:Y:S01]  /*3180*/  IMAD R14, R24, c[0x0][0x26c], R8 ;  /* 0x00009b00180e7a24 */ /* 0x000fe200078e0208 */
[----:B------:R-:W-:Y:S01]  /*3190*/  SHF.R.S32.HI R6, RZ, 0x1f, R3 ;  /* 0x0000001fff067819 */ /* 0x000fe20000011403 */
[----:B------:R-:W-:Y:S01]  /*31a0*/  IMAD.SHL.U32 R23, R23, 0x40, RZ ;  /* 0x0000004017177824 */ /* 0x000fe200078e00ff */
[----:B------:R-:W-:Y:S01]  /*31b0*/  LOP3.LUT R21, R21, 0x1c0, RZ, 0xc0, !PT ;  /* 0x000001c015157812 */ /* 0x000fe200078ec0ff */
[----:B------:R-:W-:Y:S01]  /*31c0*/  IMAD R5, R26, c[0x0][0x264], R5 ;  /* 0x000099001a057a24 */ /* 0x000fe200078e0205 */
[CC--:B------:R-:W-:Y:S01]  /*31d0*/  LEA.HI R9, R6.reuse, R3.reuse, RZ, 0x6 ;  /* 0x0000000306097211 */ /* 0x0c0fe200078f30ff */
[----:B------:R-:W-:Y:S01]  /*31e0*/  IMAD.MOV.U32 R140, RZ, RZ, 0x6 ;  /* 0x00000006ff8c7424 */ /* 0x000fe200078e00ff */
[----:B------:R-:W-:Y:S01]  /*31f0*/  LEA.HI R3, R6, R3, RZ, 0x3 ;  /* 0x0000000306037211 */ /* 0x000fe200078f18ff */
[----:B------:R-:W-:Y:S01]  /*3200*/  IMAD.WIDE.U32 R88, R24, c[0x0][0x268], R4 ;  /* 0x00009a0018587a25 */ /* 0x000fe200078e0004 */
[----:B------:R-:W-:Y:S01]  /*3210*/  LOP3.LUT R23, R23, 0x1c0, RZ, 0xc0, !PT ;  /* 0x000001c017177812 */ /* 0x000fe200078ec0ff */
[----:B------:R-:W-:Y:S01]  /*3220*/  ULDC.U8 UR5, c[0x0][0x298] ;  /* 0x0000a60000057ab9 */ /* 0x000fe20000000000 */
[--C-:B------:R-:W-:Y:S01]  /*3230*/  LOP3.LUT R6, R20, 0x38, R3.reuse, 0xf8, !PT ;  /* 0x0000003814067812 */ /* 0x100fe200078ef803 */
[----:B------:R-:W-:Y:S01]  /*3240*/  IMAD.SHL.U32 R20, R101, 0x40, RZ ;  /* 0x0000004065147824 */ /* 0x000fe200078e00ff */
[----:B------:R-:W-:Y:S01]  /*3250*/  LOP3.LUT R8, R21, 0x38, R3, 0xf8, !PT ;  /* 0x0000003815087812 */ /* 0x000fe200078ef803 */
[----:B------:R-:W-:Y:S01]  /*3260*/  IMAD.MOV.U32 R156, RZ, RZ, c[0x0][0x2b8] ;  /* 0x0000ae00ff9c7624 */ /* 0x000fe200078e00ff */
[----:B------:R-:W-:Y:S01]  /*3270*/  IADD3 R21, R101, 0x20, RZ ;  /* 0x0000002065157810 */ /* 0x000fe20007ffe0ff */
[----:B------:R-:W-:Y:S01]  /*3280*/  IMAD.MOV.U32 R155, RZ, RZ, c[0x0][0x27c] ;  /* 0x00009f00ff9b7624 */ /* 0x000fe200078e00ff */
[----:B------:R-:W-:Y:S01]  /*3290*/  LOP3.LUT R20, R20, 0x1c0, RZ, 0xc0, !PT ;  /* 0x000001c014147812 */ /* 0x000fe200078ec0ff */
[----:B------:R-:W-:Y:S01]  /*32a0*/  IMAD.SHL.U32 R149, R133, 0x40, RZ ;  /* 0x0000004085957824 */ /* 0x000fe200078e00ff */
[----:B------:R-:W-:Y:S01]  /*32b0*/  SHF.R.S32.HI R4, RZ, 0x6, R9 ;  /* 0x00000006ff047819 */ /* 0x000fe20000011409 */
[----:B------:R-:W-:Y:S01]  /*32c0*/  IMAD.SHL.U32 R21, R21, 0x40, RZ ;  /* 0x0000004015157824 */ /* 0x000fe200078e00ff */
[----:B------:R-:W-:Y:S01]  /*32d0*/  SHF.R.U32.HI R20, RZ, 0x3, R20 ;  /* 0x00000003ff147819 */ /* 0x000fe20000011614 */
[----:B------:R-:W-:Y:S01]  /*32e0*/  IMAD.IADD R99, R89, 0x1, R14 ;  /* 0x0000000159637824 */ /* 0x000fe200078e020e */
[----:B------:R-:W-:Y:S01]  /*32f0*/  LOP3.LUT R5, R23, 0x38, R3, 0xf8, !PT ;  /* 0x0000003817057812 */ /* 0x000fe200078ef803 */
[----:B------:R-:W-:Y:S01]  /*3300*/  IMAD R11, R4, 0x1800, R7 ;  /* 0x00001800040b7824 */ /* 0x000fe200078e0207 */
[----:B------:R-:W-:Y:S01]  /*3310*/  LOP3.LUT R10, R6, R20, RZ, 0x3c, !PT ;  /* 0x00000014060a7212 */ /* 0x000fe200078e3cff */
[----:B------:R-:W-:Y:S01]  /*3320*/  IMAD R9, R4, 0x1800, R12 ;  /* 0x0000180004097824 */ /* 0x000fe200078e020c */
[----:B------:R-:W-:-:S02]  /*3330*/  IADD3 R20, R101, 0x40, RZ ;  /* 0x0000004065147810 */ /* 0x000fc40007ffe0ff */
[----:B------:R-:W-:Y:S01]  /*3340*/  LOP3.LUT R21, R21, 0x1c0, RZ, 0xc0, !PT ;  /* 0x000001c015157812 */ /* 0x000fe200078ec0ff */
[----:B------:R-:W-:Y:S01]  /*3350*/  IMAD.IADD R10, R11, 0x1, R10 ;  /* 0x000000010b0a7824 */ /* 0x000fe200078e020a */
[----:B------:R-:W-:Y:S01]  /*3360*/  LOP3.LUT R86, R3, 0xfffffff8, RZ, 0xc0, !PT ;  /* 0xfffffff803567812 */ /* 0x000fe200078ec0ff */
[----:B------:R-:W-:Y:S01]  /*3370*/  IMAD.SHL.U32 R20, R20, 0x40, RZ ;  /* 0x0000004014147824 */ /* 0x000fe200078e00ff */
[----:B------:R-:W-:Y:S01]  /*3380*/  SHF.R.U32.HI R21, RZ, 0x3, R21 ;  /* 0x00000003ff157819 */ /* 0x000fe20000011615 */
[----:B------:R-:W-:Y:S01]  /*3390*/  IMAD.SHL.U32 R124, R10, 0x2, RZ ;  /* 0x000000020a7c7824 */ /* 0x000fe200078e00ff */
[----:B------:R-:W-:Y:S02]  /*33a0*/  SHF.L.U64.HI R133, R133, R140, c[0x0][0x284] ;  /* 0x0000a10085857619 */ /* 0x000fe4000001028c */
[----:B------:R-:W-:Y:S02]  /*33b0*/  LOP3.LUT R20, R20, 0x1c0, RZ, 0xc0, !PT ;  /* 0x000001c014147812 */ /* 0x000fe400078ec0ff */
[----:B------:R-:W-:Y:S01]  /*33c0*/  LOP3.LUT R6, R5, R21, RZ, 0x3c, !PT ;  /* 0x0000001505067212 */ /* 0x000fe200078e3cff */
[----:B------:R-:W-:Y:S01]  /*33d0*/  IMAD R5, R4, 0x1800, R13 ;  /* 0x0000180004057824 */ /* 0x000fe200078e020d */
[----:B------:R-:W-:-:S02]  /*33e0*/  SHF.R.U32.HI R20, RZ, 0x3, R20 ;  /* 0x00000003ff147819 */ /* 0x000fc40000011614 */
[----:B------:R-:W-:Y:S01]  /*33f0*/  SHF.L.U64.HI R140, R150, R140, c[0x0][0x294] ;  /* 0x0000a500968c7619 */ /* 0x000fe2000001028c */
[----:B------:R-:W-:Y:S01]  /*3400*/  IMAD.IADD R6, R9, 0x1, R6 ;  /* 0x0000000109067824 */ /* 0x000fe200078e0206 */
[----:B------:R-:W-:Y:S01]  /*3410*/  LOP3.LUT R4, R8, R20, RZ, 0x3c, !PT ;  /* 0x0000001408047212 */ /* 0x000fe200078e3cff */
[----:B------:R-:W-:Y:S01]  /*3420*/  IMAD.SHL.U32 R150, R150, 0x40, RZ ;  /* 0x0000004096967824 */ /* 0x000fe200078e00ff */
[----:B------:R-:W-:Y:S01]  /*3430*/  SHF.R.S32.HI R64, RZ, 0x3, R3 ;  /* 0x00000003ff407819 */ /* 0x000fe20000011403 */
[----:B------:R-:W-:Y:S01]  /*3440*/  IMAD.SHL.U32 R123, R6, 0x2, RZ ;  /* 0x00000002067b7824 */ /* 0x000fe200078e00ff */
[----:B------:R-:W-:Y:S01]  /*3450*/  SHF.R.S32.HI R103, RZ, 0x1f, R86 ;  /* 0x0000001fff677819 */ /* 0x000fe20000011456 */
[----:B------:R-:W-:Y:S01]  /*3460*/  IMAD.IADD R4, R5, 0x1, R4 ;  /* 0x0000000105047824 */ /* 0x000fe200078e0204 */
[----:B------:R-:W-:Y:S02]  /*3470*/  ISETP.NE.AND P1, PT, R156, 0x1, PT ;  /* 0x000000019c00780c */ /* 0x000fe40003f25270 */
[----:B------:R-:W-:Y:S01]  /*3480*/  ISETP.GE.AND P0, PT, R155, 0x1, PT ;  /* 0x000000019b00780c */ /* 0x000fe20003f06270 */
[----:B------:R-:W-:-:S02]  /*3490*/  IMAD.SHL.U32 R122, R4, 0x2, RZ ;  /* 0x00000002047a7824 */ /* 0x000fc400078e00ff */
.L_x_953:
[----:B------:R-:W-:Y:S01]  /*34a0*/  IMAD R3, R35, 0x60, R0 ;  /* 0x0000006023037824 */ /* 0x000fe200078e0200 */
[----:B------:R-:W-:Y:S01]  /*34b0*/  ISETP.NE.AND P1, PT, R156, 0x1, PT ;  /* 0x000000019c00780c */ /* 0x000fe20003f25270 */
[----:B------:R-:W-:Y:S01]  /*34c0*/  IMAD.MOV.U32 R84, RZ, RZ, RZ ;  /* 0x000000ffff547224 */ /* 0x000fe200078e00ff */
[----:B------:R-:W-:Y:S04]  /*34d0*/  DEPBAR.LE SB0, 0x0 ;  /* 0x000080000000791a */ /* 0x000fe80000000000 */
[----:B-1----:R-:W-:Y:S01]  /*34e0*/  IMAD.IADD R4, R128, 0x1, R3 ;  /* 0x0000000180047824 */ /* 0x002fe200078e0203 */
[----:B------:R-:W-:Y:S01]  /*34f0*/  ISETP.GE.AND P0, PT, R3, R2, PT ;  /* 0x000000020300720c */ /* 0x000fe20003f06270 */
[----:B------:R-:W-:Y:S01]  /*3500*/  WARPSYNC 0xffffffff ;  /* 0xffffffff00007948 */ /* 0x000fe20003800000 */
[----:B------:R-:W-:Y:S01]  /*3510*/  ISETP.GE.AND P3, PT, R155, 0x1, PT ;  /* 0x000000019b00780c */ /* 0x000fe20003f66270 */
[--C-:B------:R-:W-:Y:S01]  /*3520*/  IMAD.MOV.U32 R3, RZ, RZ, R4.reuse ;  /* 0x000000ffff037224 */ /* 0x100fe200078e0004 */
[----:B------:R-:W-:Y:S01]  /*3530*/  ISETP.GT.OR P0, PT, R0, 0x5f, P0 ;  /* 0x0000005f0000780c */ /* 0x000fe20000704670 */
[----:B------:R-:W-:Y:S01]  /*3540*/  BSSY B2, `(.L_x_919) ;  /* 0x000040f000027945 */ /* 0x000fe20003800000 */
[----:B------:R-:W-:Y:S05]  /*3550*/  @P1 IMAD.HI.U32 R5, R4, c[0x0][0x2bc], RZ ;  /* 0x0000af0004051a27 */ /* 0x000fea00078e00ff */
[----:B------:R-:W-:Y:S06]  /*3560*/  @P1 SHF.R.U32.HI R3, RZ, c[0x0][0x2c0], R5 ;  /* 0x0000b000ff031a19 */ /* 0x000fec0000011605 */
[C---:B------:R-:W-:Y:S04]  /*3570*/  @!P0 IADD3 R5, P1, R3.reuse, R114, RZ ;  /* 0x0000007203058210 */ /* 0x040fe80007f3e0ff */
[----:B------:R-:W-:Y:S01]  /*3580*/  @!P0 LEA.HI.X.SX32 R6, R3, R125, 0x1, P1 ;  /* 0x0000007d03068211 */ /* 0x000fe200008f0eff */
[----:B------:R-:W-:Y:S01]  /*3590*/  IMAD.MOV R3, RZ, RZ, -R3 ;  /* 0x000000ffff037224 */ /* 0x000fe200078e0a03 */
[----:B------:R-:W-:Y:S03]  /*35a0*/  @!P0 LEA R8, P1, R5, c[0x0][0x2a0], 0x2 ;  /* 0x0000a80005088a11 */ /* 0x000fe600078210ff */
[----:B------:R-:W-:Y:S01]  /*35b0*/  IMAD R85, R3, c[0x0][0x2b8], R4 ;  /* 0x0000ae0003557a24 */ /* 0x000fe200078e0204 */
[----:B------:R-:W-:Y:S03]  /*35c0*/  @!P0 LEA.HI.X R9, R5, c[0x0][0x2a4], R6, 0x2, P1 ;  /* 0x0000a90005098a11 */ /* 0x000fe600008f1406 */
[----:B------:R-:W-:Y:S01]  /*35d0*/  IMAD.WIDE.U32 R4, R85, c[0x0][0x1e0], RZ ;  /* 0x0000780055047a25 */ /* 0x000fe200078e00ff */
[----:B------:R-:W-:Y:S01]  /*35e0*/  SHF.R.S32.HI R87, RZ, 0x1f, R85 ;  /* 0x0000001fff577819 */ /* 0x000fe20000011455 */
[----:B--2---:R-:W2:Y:S04]  /*35f0*/  @!P0 LDG.E R84, [R8.64] ;  /* 0x0000000808548981 */ /* 0x004ea8000c1e1900 */
[----:B------:R-:W-:Y:S01]  /*3600*/  IMAD R3, R87, c[0x0][0x1e0], RZ ;  /* 0x0000780057037a24 */ /* 0x000fe200078e02ff */
[----:B------:R-:W-:Y:S03]  /*3610*/  BAR.SYNC.DEFER_BLOCKING 0x0 ;  /* 0x0000000000007b1d */ /* 0x000fe60000010000 */
[----:B------:R-:W-:Y:S04]  /*3620*/  IMAD R3, R85, c[0x0][0x1e4], R3 ;  /* 0x0000790055037a24 */ /* 0x000fe800078e0203 */
[----:B------:R-:W-:Y:S01]  /*3630*/  IMAD.IADD R5, R5, 0x1, R3 ;  /* 0x0000000105057824 */ /* 0x000fe200078e0203 */
[----:B--2---:R-:W-:Y:S03]  /*3640*/  SHF.R.S32.HI R98, RZ, 0x1f, R84 ;  /* 0x0000001fff627819 */ /* 0x004fe60000011454 */
[----:B------:R-:W-:Y:S04]  /*3650*/  IMAD.WIDE.U32 R4, R84, c[0x0][0x1f0], R4 ;  /* 0x00007c0054047a25 */ /* 0x000fe800078e0004 */
[----:B------:R-:W-:Y:S01]  /*3660*/  IMAD R6, R98, c[0x0][0x1f0], RZ ;  /* 0x00007c0062067a24 */ /* 0x000fe200078e02ff */
[----:B------:R-:W-:Y:S03]  /*3670*/  IADD3 R3, P0, R118, R4, RZ ;  /* 0x0000000476037210 */ /* 0x000fe60007f1e0ff */
[----:B------:R-:W-:Y:S05]  /*3680*/  IMAD R6, R84, c[0x0][0x1f4], R6 ;  /* 0x00007d0054067a24 */ /* 0x000fea00078e0206 */
[----:B------:R-:W-:Y:S02]  /*3690*/  IADD3.X R4, R127, R5, R6, P0, !PT ;  /* 0x000000057f047210 */ /* 0x000fe400007fe406 */
[C---:B------:R-:W-:Y:S04]  /*36a0*/  LEA R81, P0, R3.reuse, c[0x0][0x1c8], 0x1 ;  /* 0x0000720003517a11 */ /* 0x040fe800078008ff */
[----:B------:R-:W-:Y:S01]  /*36b0*/  LEA.HI.X R80, R3, c[0x0][0x1cc], R4, 0x1, P0 ;  /* 0x0000730003507a11 */ /* 0x000fe200000f0c04 */
[----:B------:R-:W-:-:S05]  /*36c0*/  @!P3 BRA `(.L_x_920) ;  /* 0x00003c400000b947 */ /* 0x000fca0003800000 */
[-C--:B------:R-:W-:Y:S01]  /*36d0*/  IMAD R6, R146, R35.reuse, RZ ;  /* 0x0000002392067224 */ /* 0x080fe200078e02ff */
[----:B------:R-:W-:Y:S01]  /*36e0*/  ISETP.NE.AND P0, PT, RZ, UR5, PT ;  /* 0x00000005ff007c0c */ /* 0x000fe2000bf05270 */
[-C--:B------:R-:W-:Y:S01]  /*36f0*/  IMAD R5, R147, R35.reuse, RZ ;  /* 0x0000002393057224 */ /* 0x080fe200078e02ff */
[----:B------:R-:W-:Y:S01]  /*3700*/  SHF.R.S32.HI R4, RZ, 0x1f, R35 ;  /* 0x0000001fff047819 */ /* 0x000fe20000011423 */
[----:B------:R-:W-:Y:S02]  /*3710*/  IMAD R3, R35, -0x60, R2 ;  /* 0xffffffa023037824 */ /* 0x000fe400078e0202 */
[-C--:B------:R-:W-:Y:S03]  /*3720*/  IMAD.WIDE.U32 R62, R138, R35.reuse, RZ ;  /* 0x000000238a3e7225 */ /* 0x080fe600078e00ff */
[----:B------:R-:W-:Y:S01]  /*3730*/  IMNMX R67, R3, 0x60, PT ;  /* 0x0000006003437817 */ /* 0x000fe20003800200 */
[C---:B------:R-:W-:Y:S02]  /*3740*/  IMAD R6, R4.reuse, R138, R6 ;  /* 0x0000008a04067224 */ /* 0x040fe400078e0206 */
[----:B------:R-:W-:Y:S02]  /*3750*/  IMAD R5, R4, R136, R5 ;  /* 0x0000008804057224 */ /* 0x000fe400078e0205 */
[----:B------:R-:W-:Y:S01]  /*3760*/  IMAD.WIDE.U32 R60, R136, R35, RZ ;  /* 0x00000023883c7225 */ /* 0x000fe200078e00ff */
[----:B------:R-:W-:Y:S04]  /*3770*/  IADD3 R36, R63, R6, RZ ;  /* 0x000000063f247210 */ /* 0x000fe80007ffe0ff */
        /* <DEDUP_REMOVED lines=30> */
.L_x_923:
[----:B------:R-:W-:Y:S05]  /*3960*/  BSYNC B0 ;  /* 0x0000000000007941 */ /* 0x000fea0003800000 */
.L_x_922:
[----:B------:R-:W-:Y:S01]  /*3970*/  IADD3 R16, R101, 0x20, RZ ;  /* 0x0000002065107810 */ /* 0x000fe20007ffe0ff */
[----:B-1---5:R-:W-:Y:S01]  /*3980*/  IMAD.MOV.U32 R11, RZ, RZ, R40 ;  /* 0x000000ffff0b7224 */ /* 0x022fe200078e0028 */
[----:B------:R-:W-:Y:S01]  /*3990*/  BSSY B0, `(.L_x_924) ;  /* 0x0000026000007945 */ /* 0x000fe20003800000 */
[----:B------:R-:W-:Y:S01]  /*39a0*/  IMAD.MOV.U32 R10, RZ, RZ, R41 ;  /* 0x000000ffff0a7224 */ /* 0x000fe200078e0029 */
[----:B------:R-:W-:Y:S01]  /*39b0*/  ISETP.GE.AND P6, PT, R16, R67, PT ;  /* 0x000000431000720c */ /* 0x000fe20003fc6270 */
[----:B------:R-:W-:Y:S01]  /*39c0*/  IMAD.MOV.U32 R6, RZ, RZ, R32 ;  /* 0x000000ffff067224 */ /* 0x000fe200078e0020 */
[----:B------:R-:W-:Y:S01]  /*39d0*/  CS2R R42, SRZ ;  /* 0x00000000002a7805 */ /* 0x000fe2000001ff00 */
[----:B------:R-:W-:Y:S01]  /*39e0*/  IMAD.MOV.U32 R3, RZ, RZ, R33 ;  /* 0x000000ffff037224 */ /* 0x000fe200078e0021 */
[----:B------:R-:W-:Y:S01]  /*39f0*/  PRMT R39, R11, 0x5410, R10 ;  /* 0x000054100b277816 */ /* 0x000fe2000000000a */
[----:B------:R-:W-:Y:S01]  /*3a00*/  IMAD.MOV.U32 R10, RZ, RZ, R9 ;  /* 0x000000ffff0a7224 */ /* 0x000fe200078e0009 */
[----:B------:R-:W-:Y:S01]  /*3a10*/  PRMT R34, R6, 0x7610, R34 ;  /* 0x0000761006227816 */ /* 0x000fe20000000022 */
        /* <DEDUP_REMOVED lines=29> */
.L_x_925:
[----:B------:R-:W-:Y:S05]  /*3bf0*/  BSYNC B0 ;  /* 0x0000000000007941 */ /* 0x000fea0003800000 */
.L_x_924:
[----:B-1----:R-:W-:Y:S01]  /*3c00*/  IADD3 R16, R101, 0x40, RZ ;  /* 0x0000004065107810 */ /* 0x002fe20007ffe0ff */
[----:B-----5:R-:W-:Y:S01]  /*3c10*/  IMAD.MOV.U32 R11, RZ, RZ, R44 ;  /* 0x000000ffff0b7224 */ /* 0x020fe200078e002c */
        /* <DEDUP_REMOVED lines=8> */
[----:B------:R-:W-:Y:S01]  /*3ca0*/  MOV R11, R20 ;  /* 0x00000014000b7202 */ /* 0x000fe20000000f00 */
[----:B------:R-:W-:Y:S01]  /*3cb0*/  CS2R R46, SRZ ;  /* 0x00000000002e7805 */ /* 0x000fe2000001ff00 */
[----:B------:R-:W-:Y:S01]  /*3cc0*/  PRMT R50, R6, 0x5410, R3 ;  /* 0x0000541006327816 */ /* 0x000fe20000000003 */
[----:B------:R-:W-:Y:S01]  /*3cd0*/  IMAD.MOV.U32 R6, RZ, RZ, R14 ;  /* 0x000000ffff067224 */ /* 0x000fe200078e000e */
        /* <DEDUP_REMOVED lines=8> */
[----:B------:R-:W-:Y:S02]  /*3d60*/  CS2R R24, SRZ ;  /* 0x0000000000187805 */ /* 0x000fe4000001ff00 */
[----:B------:R-:W-:Y:S02]  /*3d70*/  IADD3.X R10, R107, R133, R36, P1, P0 ;  /* 0x000000856b0a7210 */ /* 0x000fe40000fe0424 */
        /* <DEDUP_REMOVED lines=14> */
.L_x_927:
[----:B------:R-:W-:Y:S05]  /*3e60*/  BSYNC B0 ;  /* 0x0000000000007941 */ /* 0x000fea0003800000 */
.L_x_926:
[----:B-----5:R-:W-:Y:S01]  /*3e70*/  MOV R6, R46 ;  /* 0x0000002e00067202 */ /* 0x020fe20000000f00 */
[----:B------:R2:W3:Y:S01]  /*3e80*/  SHFL.IDX PT, R57, R80, RZ, 0x181f ;  /* 0x00181fff50397589 */ /* 0x0004e200000e0000 */
[----:B-1----:R-:W-:Y:S01]  /*3e90*/  IMAD.MOV.U32 R11, RZ, RZ, R48 ;  /* 0x000000ffff0b7224 */ /* 0x002fe200078e0030 */
[----:B------:R-:W-:Y:S01]  /*3ea0*/  BSSY B1, `(.L_x_928) ;  /* 0x000007f000017945 */ /* 0x000fe20003800000 */
[----:B------:R-:W-:Y:S02]  /*3eb0*/  IMAD.MOV.U32 R10, RZ, RZ, R49 ;  /* 0x000000ffff0a7224 */ /* 0x000fe400078e0031 */
[----:B------:R-:W-:Y:S01]  /*3ec0*/  IMAD.MOV.U32 R3, RZ, RZ, R47 ;  /* 0x000000ffff037224 */ /* 0x000fe200078e002f */
[----:B------:R2:W1:Y:S02]  /*3ed0*/  SHFL.IDX PT, R56, R81, RZ, 0x181f ;  /* 0x00181fff51387589 */ /* 0x00046400000e0000 */
[----:B------:R-:W-:Y:S01]  /*3ee0*/  PRMT R53, R11, 0x5410, R10 ;  /* 0x000054100b357816 */ /* 0x000fe2000000000a */
[----:B------:R-:W-:Y:S01]  /*3ef0*/  IMAD.MOV.U32 R11, RZ, RZ, R24 ;  /* 0x000000ffff0b7224 */ /* 0x000fe200078e0018 */
[----:B------:R-:W-:Y:S01]  /*3f00*/  PRMT R52, R6, 0x5410, R3 ;  /* 0x0000541006347816 */ /* 0x000fe20000000003 */
[----:B------:R-:W-:Y:S01]  /*3f10*/  IMAD.MOV.U32 R6, RZ, RZ, R22 ;  /* 0x000000ffff067224 */ /* 0x000fe200078e0016 */
[----:B------:R-:W-:Y:S02]  /*3f20*/  MOV R10, R25 ;  /* 0x00000019000a7202 */ /* 0x000fe40000000f00 */
        /* <DEDUP_REMOVED lines=12> */
[--C-:B------:R-:W-:Y:S02]  /*3ff0*/  @!P0 SHF.R.U64 R10, R4, 0x10, R5.reuse ;  /* 0x00000010040a8819 */ /* 0x100fe40000001205 */
[----:B------:R-:W-:Y:S02]  /*4000*/  @!P0 SHF.R.U32.HI R11, RZ, 0x10, R5 ;  /* 0x00000010ff0b8819 */ /* 0x000fe40000011605 */
[--C-:B------:R-:W-:Y:S02]  /*4010*/  @!P0 SHF.R.U64 R36, R32, 0x10, R33.reuse ;  /* 0x0000001020248819 */ /* 0x100fe40000001221 */
[----:B------:R-:W-:Y:S01]  /*4020*/  @!P0 SHF.R.U32.HI R38, RZ, 0x10, R33 ;  /* 0x00000010ff268819 */ /* 0x000fe20000011621 */
[----:B------:R-:W-:Y:S02]  /*4030*/  @!P0 HADD2.F32 R33, -RZ, R34.H0_H0 ;  /* 0x20000022ff218230 */ /* 0x000fe40000004100 */
[----:B------:R-:W-:Y:S02]  /*4040*/  @!P0 HADD2.F32 R36, -RZ, R36.H0_H0 ;  /* 0x20000024ff248230 */ /* 0x000fe40000004100 */
[----:B------:R-:W-:Y:S01]  /*4050*/  @!P0 HADD2.F32 R38, -RZ, R38.H0_H0 ;  /* 0x20000026ff268230 */ /* 0x000fe20000004100 */
[----:B-1----:R-:W-:Y:S02]  /*4060*/  @!P0 MOV R6, R16 ;  /* 0x0000001000068202 */ /* 0x002fe40000000f00 */
[----:B------:R-:W-:Y:S03]  /*4070*/  @!P0 MOV R5, R17 ;  /* 0x0000001100058202 */ /* 0x000fe60000000f00 */
[--C-:B------:R-:W-:Y:S02]  /*4080*/  @!P0 HADD2.F32 R32, -RZ, R6.reuse.H1_H1 ;  /* 0x30000006ff208230 */ /* 0x100fe40000004100 */
[----:B------:R-:W-:Y:S02]  /*4090*/  @!P0 HADD2.F32 R4, -RZ, R6.H0_H0 ;  /* 0x20000006ff048230 */ /* 0x000fe40000004100 */
[----:B------:R-:W-:Y:S01]  /*40a0*/  @!P0 HADD2.F32 R6, -RZ, R10.H0_H0 ;  /* 0x2000000aff068230 */ /* 0x000fe20000004100 */
[-C--:B------:R-:W-:Y:S01]  /*40b0*/  @!P0 FMUL.FTZ R58, R32, R3.reuse ;  /* 0x00000003203a8220 */ /* 0x080fe20000410000 */
[--C-:B------:R-:W-:Y:S01]  /*40c0*/  @!P0 HADD2.F32 R34, -RZ, R5.reuse.H1_H1 ;  /* 0x30000005ff228230 */ /* 0x100fe20000004100 */
[C---:B------:R-:W-:Y:S01]  /*40d0*/  @!P0 FMUL.FTZ R3, R4.reuse, R3 ;  /* 0x0000000304038220 */ /* 0x040fe20000410000 */
[----:B------:R-:W-:Y:S01]  /*40e0*/  @!P0 HADD2.F32 R5, -RZ, R5.H0_H0 ;  /* 0x20000005ff058230 */ /* 0x000fe20000004100 */
[----:B------:R-:W-:Y:S01]  /*40f0*/  @!P0 FFMA.FTZ R60, R4, R33, -R58 ;  /* 0x00000021043c8223 */ /* 0x000fe2000001083a */
[----:B------:R-:W-:Y:S01]  /*4100*/  @!P0 MOV R10, R18 ;  /* 0x00000012000a8202 */ /* 0x000fe20000000f00 */
[-C--:B------:R-:W-:Y:S02]  /*4110*/  @!P0 FMUL.FTZ R58, R34, R6.reuse ;  /* 0x00000006223a8220 */ /* 0x080fe40000410000 */
[C---:B------:R-:W-:Y:S01]  /*4120*/  @!P0 FMUL.FTZ R4, R5.reuse, R6 ;  /* 0x0000000605048220 */ /* 0x040fe20000410000 */
[----:B------:R-:W-:Y:S01]  /*4130*/  @!P0 MOV R6, R19 ;  /* 0x0000001300068202 */ /* 0x000fe20000000f00 */
[----:B------:R-:W-:Y:S01]  /*4140*/  @!P0 FFMA.FTZ R3, R32, R33, R3 ;  /* 0x0000002120038223 */ /* 0x000fe20000010003 */
[----:B------:R-:W-:Y:S01]  /*4150*/  @!P0 HADD2.F32 R32, -RZ, R10.H1_H1 ;  /* 0x3000000aff208230 */ /* 0x000fe20000004100 */
[-C--:B------:R-:W-:Y:S01]  /*4160*/  @!P0 FFMA.FTZ R59, R5, R36.reuse, -R58 ;  /* 0x00000024053b8223 */ /* 0x080fe2000001083a */
[----:B------:R-:W-:Y:S01]  /*4170*/  @!P0 HADD2.F32 R5, -RZ, R26.H1_H1 ;  /* 0x3000001aff058230 */ /* 0x000fe20000004100 */
[----:B------:R-:W-:Y:S01]  /*4180*/  @!P0 FFMA.FTZ R4, R34, R36, R4 ;  /* 0x0000002422048223 */ /* 0x000fe20000010004 */
[----:B------:R-:W-:Y:S02]  /*4190*/  @!P0 HADD2.F32 R26, -RZ, R11.H0_H0 ;  /* 0x2000000bff1a8230 */ /* 0x000fe40000004100 */
        /* <DEDUP_REMOVED lines=21> */
.L_x_931:
[----:B------:R-:W-:Y:S05]  /*42f0*/  BSYNC B0 ;  /* 0x0000000000007941 */ /* 0x000fea0003800000 */
.L_x_930:
        /* <DEDUP_REMOVED lines=10> */
[----:B------:R-:W-:Y:S01]  /*43a0*/  @!P0 HADD2.F32 R10, -RZ, R39.H0_H0 ;  /* 0x20000027ff0a8230 */ /* 0x000fe20000004100 */
        /* <DEDUP_REMOVED lines=28> */
[----:B------:R-:W-:Y:S01]  /*4570*/  @!P0 HADD2.F32 R32, -RZ, R39.H1_H1 ;  /* 0x30000027ff208230 */ /* 0x000fe20000004100 */
[----:B------:R-:W-:Y:S01]  /*4580*/  @!P0 MOV R17, R4 ;  /* 0x0000000400118202 */ /* 0x000fe20000000f00 */
[----:B------:R-:W-:Y:S01]  /*4590*/  @!P0 HADD2.F32 R33, -RZ, R6.H1_H1 ;  /* 0x30000006ff218230 */ /* 0x000fe20000004100 */
[-C--:B------:R-:W-:Y:S02]  /*45a0*/  @!P0 FMUL.FTZ R6, R27, R5.reuse ;  /* 0x000000051b068220 */ /* 0x080fe40000410000 */
        /* <DEDUP_REMOVED lines=14> */
.L_x_929:
[----:B------:R-:W-:Y:S05]  /*4690*/  BSYNC B1 ;  /* 0x0000000000017941 */ /* 0x000fea0003800000 */
.L_x_928:
[----:B------:R4:W2:Y:S01]  /*46a0*/  SHFL.IDX PT, R34, R80, 0x1, 0x181f ;  /* 0x00381f0050227f89 */ /* 0x0008a200000e0000 */
[----:B------:R-:W-:Y:S03]  /*46b0*/  BSSY B1, `(.L_x_932) ;  /* 0x0000075000017945 */ /* 0x000fe60003800000 */
[----:B------:R4:W3:Y:S01]  /*46c0*/  SHFL.IDX PT, R33, R81, 0x1, 0x181f ;  /* 0x00381f0051217f89 */ /* 0x0008e200000e0000 */
[----:B------:R-:W-:-:S05]  /*46d0*/  @P6 BRA `(.L_x_933) ;  /* 0x0000072000006947 */ /* 0x000fca0003800000 */
[----:B------:R-:W-:Y:S01]  /*46e0*/  BSSY B0, `(.L_x_934) ;  /* 0x0000038000007945 */ /* 0x000fe20003800000 */
[----:B------:R-:W-:-:S05]  /*46f0*/  @P5 BRA `(.L_x_935) ;  /* 0x0000036000005947 */ /* 0x000fca0003800000 */
[C---:B-1-3--:R-:W-:Y:S01]  /*4700*/  LEA R36, P0, R76.reuse, R33, 0x1 ;  /* 0x000000214c247211 */ /* 0x04afe200078008ff */
[----:B------:R-:W1:Y:S03]  /*4710*/  LDS.128 R8, [R210+0x9100] ;  /* 0x00910000d2087984 */ /* 0x000e660000000c00 */
[----:B--2---:R-:W-:Y:S02]  /*4720*/  LEA.HI.X R37, R76, R34, R77, 0x1, P0 ;  /* 0x000000224c257211 */ /* 0x004fe400000f0c4d */
[----:B------:R-:W-:Y:S11]  /*4730*/  ISETP.GE.AND P0, PT, R78, c[0x0][0x27c], PT ;  /* 0x00009f004e007a0c */ /* 0x000ff60003f06270 */
[----:B------:R-:W-:Y:S02]  /*4740*/  @!UPT UIADD3 URZ, URZ, URZ, URZ ;  /* 0x0000003f3f3ff290 */ /* 0x000fe4000fffe03f */
[----:B------:R-:W-:Y:S01]  /*4750*/  @!P0 HADD2.F32 R3, -RZ, R28.H0_H0 ;  /* 0x2000001cff038230 */ /* 0x000fe20000004100 */
[----:B------:R-:W-:Y:S01]  /*4760*/  @!P0 SHF.R.U64 R6, R14, 0x10, R15 ;  /* 0x000000100e068819 */ /* 0x000fe2000000120f */
[--C-:B------:R-:W-:Y:S01]  /*4770*/  @!P0 HADD2.F32 R16, -RZ, R50.reuse.H0_H0 ;  /* 0x20000032ff108230 */ /* 0x100fe20000004100 */
[----:B------:R-:W-:Y:S01]  /*4780*/  @!P0 SHF.R.U64 R18, R42, 0x10, R43 ;  /* 0x000000102a128819 */ /* 0x000fe2000000122b */
[----:B------:R-:W-:Y:S01]  /*4790*/  @!P0 HADD2.F32 R26, -RZ, R50.H1_H1 ;  /* 0x30000032ff1a8230 */ /* 0x000fe20000004100 */
[----:B------:R-:W-:Y:S01]  /*47a0*/  @!P0 SHF.R.U32.HI R15, RZ, 0x10, R15 ;  /* 0x00000010ff0f8819 */ /* 0x000fe2000001160f */
[----:B------:R-:W-:Y:S01]  /*47b0*/  @!P0 HADD2.F32 R6, -RZ, R6.H0_H0 ;  /* 0x20000006ff068230 */ /* 0x000fe20000004100 */
[----:B------:R-:W-:Y:S01]  /*47c0*/  @!P0 SHF.R.U32.HI R32, RZ, 0x10, R43 ;  /* 0x00000010ff208819 */ /* 0x000fe2000001162b */
        /* <DEDUP_REMOVED lines=41> */
.L_x_935:
[----:B------:R-:W-:Y:S05]  /*4a60*/  BSYNC B0 ;  /* 0x0000000000007941 */ /* 0x000fea0003800000 */
.L_x_934:
[----:B------:R-:W-:Y:S11]  /*4a70*/  ISETP.GE.AND P0, PT, R211, c[0x0][0x1d4], PT ;  /* 0x00007500d3007a0c */ /* 0x000ff60003f06270 */
[----:B------:R-:W-:Y:S02]  /*4a80*/  @!UPT UIADD3 URZ, URZ, URZ, URZ ;  /* 0x0000003f3f3ff290 */ /* 0x000fe4000fffe03f */
[----:B------:R-:W-:-:S05]  /*4a90*/  @P0 BRA `(.L_x_933) ;  /* 0x0000036000000947 */ /* 0x000fca0003800000 */
[C---:B---3--:R-:W-:Y:S01]  /*4aa0*/  LEA R32, P0, R211.reuse, R33, 0x1 ;  /* 0x00000021d3207211 */ /* 0x048fe200078008ff */
[----:B-1----:R-:W1:Y:S03]  /*4ab0*/  LDS.128 R8, [R210+0xc100] ;  /* 0x00c10000d2087984 */ /* 0x002e660000000c00 */
        /* <DEDUP_REMOVED lines=52> */
.L_x_933:
[----:B------:R-:W-:Y:S05]  /*4e00*/  BSYNC B1 ;  /* 0x0000000000017941 */ /* 0x000fea0003800000 */
.L_x_932:
[----:B------:R4:W3:Y:S04]  /*4e10*/  SHFL.IDX PT, R29, R80, 0x2, 0x181f ;  /* 0x00581f00501d7f89 */ /* 0x0008e800000e0000 */
[----:B------:R4:W2:Y:S01]  /*4e20*/  SHFL.IDX PT, R28, R81, 0x2, 0x181f ;  /* 0x00581f00511c7f89 */ /* 0x0008a200000e0000 */
[----:B------:R-:W-:-:S05]  /*4e30*/  @P3 BRA `(.L_x_936) ;  /* 0x000027f000003947 */ /* 0x000fca0003800000 */
[----:B------:R-:W-:Y:S01]  /*4e40*/  BSSY B0, `(.L_x_937) ;  /* 0x0000038000007945 */ /* 0x000fe20003800000 */
[----:B------:R-:W-:-:S05]  /*4e50*/  @P5 BRA `(.L_x_938) ;  /* 0x0000036000005947 */ /* 0x000fca0003800000 */
[C---:B--2---:R-:W-:Y:S01]  /*4e60*/  LEA R26, P0, R76.reuse, R28, 0x1 ;  /* 0x0000001c4c1a7211 */ /* 0x044fe200078008ff */
[----:B-1----:R-:W1:Y:S03]  /*4e70*/  LDS.128 R8, [R210+0xa100] ;  /* 0x00a10000d2087984 */ /* 0x002e660000000c00 */
[----:B---3--:R-:W-:Y:S02]  /*4e80*/  LEA.HI.X R27, R76, R29, R77, 0x1, P0 ;  /* 0x0000001d4c1b7211 */ /* 0x008fe400000f0c4d */
        /* <DEDUP_REMOVED lines=51> */
.L_x_938:
[----:B------:R-:W-:Y:S05]  /*51c0*/  BSYNC B0 ;  /* 0x0000000000007941 */ /* 0x000fea0003800000 */
.L_x_937:
[----:B------:R-:W-:Y:S11]  /*51d0*/  ISETP.GE.AND P0, PT, R211, c[0x0][0x1d4], PT ;  /* 0x00007500d3007a0c */ /* 0x000ff60003f06270 */
[----:B------:R-:W-:Y:S02]  /*51e0*/  @!UPT UIADD3 URZ, URZ, URZ, URZ ;  /* 0x0000003f3f3ff290 */ /* 0x000fe4000fffe03f */
[----:B------:R-:W-:-:S05]  /*51f0*/  @P0 BRA `(.L_x_936) ;  /* 0x0000243000000947 */ /* 0x000fca0003800000 */
[C---:B-12---:R-:W-:Y:S01]  /*5200*/  LEA R26, P0, R211.reuse, R28, 0x1 ;  /* 0x0000001cd31a7211 */ /* 0x046fe200078008ff */
[----:B------:R-:W1:Y:S03]  /*5210*/  LDS.128 R8, [R210+0xd100] ;  /* 0x00d10000d2087984 */ /* 0x000e660000000c00 */
        /* <DEDUP_REMOVED lines=53> */
.L_x_921:
[C---:B------:R-:W-:Y:S01]  /*5570*/  IADD3 R158, R101.reuse, 0x20, RZ ;  /* 0x00000020659e7810 */ /* 0x040fe20007ffe0ff */
[----:B------:R-:W-:Y:S01]  /*5580*/  CS2R R18, SRZ ;  /* 0x0000000000127805 */ /* 0x000fe2000001ff00 */
[----:B------:R-:W-:Y:S01]  /*5590*/  IADD3 R157, R101, 0x40, RZ ;  /* 0x00000040659d7810 */ /* 0x000fe20007ffe0ff */
[----:B------:R-:W-:Y:S01]  /*55a0*/  CS2R R58, SRZ ;  /* 0x00000000003a7805 */ /* 0x000fe2000001ff00 */
[-C--:B------:R-:W-:Y:S01]  /*55b0*/  ISETP.GE.AND P1, PT, R158, R67.reuse, PT ;  /* 0x000000439e00720c */ /* 0x080fe20003f26270 */
[----:B------:R-:W-:Y:S01]  /*55c0*/  CS2R R56, SRZ ;  /* 0x0000000000387805 */ /* 0x000fe2000001ff00 */
[----:B------:R-:W-:Y:S01]  /*55d0*/  IADD3 R65, -R66, c[0x0][0x1d4], RZ ;  /* 0x0000750042417a10 */ /* 0x000fe20007ffe1ff */
[----:B------:R-:W-:Y:S01]  /*55e0*/  CS2R R30, SRZ ;  /* 0x00000000001e7805 */ /* 0x000fe2000001ff00 */
[----:B------:R-:W-:Y:S01]  /*55f0*/  ISETP.GE.OR P1, PT, R76, c[0x0][0x27c], P1 ;  /* 0x00009f004c007a0c */ /* 0x000fe20000f26670 */
[----:B------:R-:W-:Y:S01]  /*5600*/  CS2R R28, SRZ ;  /* 0x00000000001c7805 */ /* 0x000fe2000001ff00 */
[----:B------:R-:W-:Y:S01]  /*5610*/  CS2R R54, SRZ ;  /* 0x0000000000367805 */ /* 0x000fe2000001ff00 */
[----:B------:R-:W-:Y:S01]  /*5620*/  CS2R R52, SRZ ;  /* 0x0000000000347805 */ /* 0x000fe2000001ff00 */
[----:B------:R1:W2:Y:S01]  /*5630*/  SHFL.IDX PT, R69, R80, RZ, 0x181f ;  /* 0x00181fff50457589 */ /* 0x0002a200000e0000 */
[----:B------:R-:W-:Y:S06]  /*5640*/  BSSY B0, `(.L_x_939) ;  /* 0x00000c7000007945 */ /* 0x000fec0003800000 */
[----:B------:R1:W3:Y:S02]  /*5650*/  SHFL.IDX PT, R68, R81, RZ, 0x181f ;  /* 0x00181fff51447589 */ /* 0x0002e400000e0000 */
[----:B------:R-:W-:Y:S04]  /*5660*/  @!P1 IADD3 R3, P3, P0, R92, R62, R152 ;  /* 0x0000003e5c039210 */ /* 0x000fe8000787e098 */
[----:B------:R-:W-:Y:S02]  /*5670*/  @!P1 IADD3.X R4, R105, R36, R141, P3, P0 ;  /* 0x0000002469049210 */ /* 0x000fe40001fe048d */
[----:B------:R-:W-:Y:S04]  /*5680*/  @!P1 IADD3 R5, P3, P0, R90, R60, R153 ;  /* 0x0000003c5a059210 */ /* 0x000fe8000787e099 */
[----:B------:R-:W-:Y:S02]  /*5690*/  @!P1 IADD3.X R10, R104, R38, R142, P3, P0 ;  /* 0x00000026680a9210 */ /* 0x000fe40001fe048e */
[----:B------:R-:W-:Y:S04]  /*56a0*/  ISETP.GE.AND P0, PT, R157, R67, PT ;  /* 0x000000439d00720c */ /* 0x000fe80003f06270 */
[----:B------:R-:W-:Y:S11]  /*56b0*/  ISETP.GE.OR P0, PT, R76, c[0x0][0x27c], P0 ;  /* 0x00009f004c007a0c */ /* 0x000ff60000706670 */
[----:B------:R-:W-:Y:S02]  /*56c0*/  @!UPT UIADD3 URZ, URZ, URZ, URZ ;  /* 0x0000003f3f3ff290 */ /* 0x000fe4000fffe03f */
[----:B------:R-:W-:Y:S04]  /*56d0*/  @!P0 IADD3 R6, P4, P3, R92, R149, R62 ;  /* 0x000000955c068210 */ /* 0x000fe80007b9e03e */
[----:B------:R-:W-:Y:S02]  /*56e0*/  @!P0 IADD3.X R15, R105, R133, R36, P4, P3 ;  /* 0x00000085690f8210 */ /* 0x000fe400027e6424 */
[----:B------:R-:W-:Y:S04]  /*56f0*/  @!P0 IADD3 R11, P4, P3, R90, R150, R60 ;  /* 0x000000965a0b8210 */ /* 0x000fe80007b9e03c */
[----:B------:R-:W-:Y:S02]  /*5700*/  @!P0 IADD3.X R16, R104, R140, R38, P4, P3 ;  /* 0x0000008c68108210 */ /* 0x000fe400027e6426 */
        /* <DEDUP_REMOVED lines=10> */
[----:B------:R-:W-:Y:S04]  /*57b0*/  CS2R R16, SRZ ;  /* 0x0000000000107805 */ /* 0x000fe8000001ff00 */
[----:B------:R1:W3:Y:S01]  /*57c0*/  @!P0 LDG.E.128 R28, [R10.64] ;  /* 0x000000080a1c8981 */ /* 0x0002e2000c1e1d00 */
[-C--:B------:R-:W-:Y:S04]  /*57d0*/  ISETP.GE.AND P0, PT, R101, R67.reuse, PT ;  /* 0x000000436500720c */ /* 0x080fe80003f06270 */
[----:B------:R-:W-:Y:S01]  /*57e0*/  ISETP.GE.OR P0, PT, R76, c[0x0][0x27c], P0 ;  /* 0x00009f004c007a0c */ /* 0x000fe20000706670 */
[----:B----4-:R-:W-:Y:S01]  /*57f0*/  CS2R R8, SRZ ;  /* 0x0000000000087805 */ /* 0x010fe2000001ff00 */
[----:B------:R4:W3:Y:S11]  /*5800*/  @!P1 LDG.E.128 R16, [R4.64] ;  /* 0x0000000804109981 */ /* 0x0008f6000c1e1d00 */
[----:B------:R-:W-:Y:S01]  /*5810*/  @!P0 IADD3 R3, P1, R92, R62, RZ ;  /* 0x0000003e5c038210 */ /* 0x000fe20007f3e0ff */
[----:B-1----:R-:W-:Y:S04]  /*5820*/  CS2R R10, SRZ ;  /* 0x00000000000a7805 */ /* 0x002fe8000001ff00 */
[----:B----4-:R-:W-:Y:S01]  /*5830*/  @!P0 IMAD.X R4, R36, 0x1, R105, P1 ;  /* 0x0000000124048824 */ /* 0x010fe200008e0669 */
[C---:B------:R-:W-:Y:S01]  /*5840*/  @!P0 LEA R14, P1, R3.reuse, c[0x0][0x270], 0x1 ;  /* 0x00009c00030e8a11 */ /* 0x040fe200078208ff */
[----:B------:R-:W-:Y:S03]  /*5850*/  CS2R R36, SRZ ;  /* 0x0000000000247805 */ /* 0x000fe6000001ff00 */
[----:B------:R-:W-:Y:S02]  /*5860*/  @!P0 LEA.HI.X R15, R3, c[0x0][0x274], R4, 0x1, P1 ;  /* 0x00009d00030f8a11 */ /* 0x000fe400008f0c04 */
[----:B------:R-:W-:Y:S05]  /*5870*/  @!P0 IADD3 R3, P1, R90, R60, RZ ;  /* 0x0000003c5a038210 */ /* 0x000fea0007f3e0ff */
[----:B------:R-:W-:Y:S01]  /*5880*/  @!P0 IMAD.X R5, R38, 0x1, R104, P1 ;  /* 0x0000000126058824 */ /* 0x000fe200008e0668 */
[C---:B------:R-:W-:Y:S01]  /*5890*/  @!P0 LEA R4, P1, R3.reuse, c[0x0][0x288], 0x1 ;  /* 0x0000a20003048a11 */ /* 0x040fe200078208ff */
[----:B------:R-:W-:Y:S03]  /*58a0*/  CS2R R38, SRZ ;  /* 0x0000000000267805 */ /* 0x000fe6000001ff00 */
[----:B------:R-:W-:Y:S02]  /*58b0*/  @!P0 LEA.HI.X R5, R3, c[0x0][0x28c], R5, 0x1, P1 ;  /* 0x0000a30003058a11 */ /* 0x000fe400008f0c05 */
[----:B------:R-:W-:Y:S01]  /*58c0*/  ISETP.GE.AND P1, PT, R76, c[0x0][0x27c], PT ;  /* 0x00009f004c007a0c */ /* 0x000fe20003f26270 */
[----:B------:R1:W5:Y:S07]  /*58d0*/  @!P0 LDG.E.128 R36, [R14.64] ;  /* 0x000000080e248981 */ /* 0x00036e000c1e1d00 */
[----:B------:R4:W5:Y:S01]  /*58e0*/  @!P0 LDG.E.128 R8, [R4.64] ;  /* 0x0000000804088981 */ /* 0x000962000c1e1d00 */
[----:B------:R-:W-:Y:S01]  /*58f0*/  ISETP.GE.OR P0, PT, R101, R67, P5 ;  /* 0x000000436500720c */ /* 0x000fe20002f06670 */
[----:B--2---:R-:W-:Y:S02]  /*5900*/  IMAD.MOV.U32 R6, RZ, RZ, R54 ;  /* 0x000000ffff067224 */ /* 0x004fe400078e0036 */
[----:B----4-:R-:W-:Y:S02]  /*5910*/  IMAD.MOV.U32 R5, RZ, RZ, R55 ;  /* 0x000000ffff057224 */ /* 0x010fe400078e0037 */
        /* <DEDUP_REMOVED lines=23> */
[C---:B-1----:R-:W-:Y:S01]  /*5a90*/  IMAD.SHL.U32 R20, R101.reuse, 0x40, RZ ;  /* 0x0000004065147824 */ /* 0x042fe200078e00ff */
[----:B------:R-:W-:Y:S01]  /*5aa0*/  SEL R3, R66, R65, !P2 ;  /* 0x0000004142037207 */ /* 0x000fe20005000000 */
[----:B-----5:R-:W-:Y:S01]  /*5ab0*/  IMAD.MOV.U32 R5, RZ, RZ, R8 ;  /* 0x000000ffff057224 */ /* 0x020fe200078e0008 */
[----:B------:R-:W-:Y:S01]  /*5ac0*/  SHF.L.U32 R24, R101, 0x6, RZ ;  /* 0x0000000665187819 */ /* 0x000fe200000006ff */
[----:B------:R-:W-:Y:S01]  /*5ad0*/  IMAD.MOV.U32 R40, RZ, RZ, R36 ;  /* 0x000000ffff287224 */ /* 0x000fe200078e0024 */
[----:B------:R-:W-:Y:S01]  /*5ae0*/  SHF.R.S32.HI R4, RZ, 0x1f, R3 ;  /* 0x0000001fff047819 */ /* 0x000fe20000011403 */
[----:B------:R-:W-:Y:S01]  /*5af0*/  IMAD.MOV.U32 R15, RZ, RZ, R10 ;  /* 0x000000ffff0f7224 */ /* 0x000fe200078e000a */
[----:B------:R-:W-:Y:S01]  /*5b00*/  LOP3.LUT R20, R20, 0x1c0, RZ, 0xc0, !PT ;  /* 0x000001c014147812 */ /* 0x000fe200078ec0ff */
[----:B------:R-:W-:Y:S01]  /*5b10*/  IMAD.MOV.U32 R44, RZ, RZ, R38 ;  /* 0x000000ffff2c7224 */ /* 0x000fe200078e0026 */
[----:B------:R-:W-:Y:S01]  /*5b20*/  LEA.HI R3, R4, R3, RZ, 0x4 ;  /* 0x0000000304037211 */ /* 0x000fe200078f20ff */
[----:B------:R-:W-:Y:S01]  /*5b30*/  @!P1 HADD2.F32 R5, -RZ, R5.H0_H0 ;  /* 0x20000005ff059230 */ /* 0x000fe20000004100 */
[----:B------:R-:W-:Y:S02]  /*5b40*/  LOP3.LUT R24, R24, 0x1c0, RZ, 0xc0, !PT ;  /* 0x000001c018187812 */ /* 0x000fe400078ec0ff */
[----:B------:R-:W-:Y:S02]  /*5b50*/  LEA.HI.SX32 R3, R3, R64, 0x1c ;  /* 0x0000004003037211 */ /* 0x000fe400078fe2ff */
[----:B------:R-:W-:Y:S02]  /*5b60*/  SHF.R.U32.HI R24, RZ, 0x3, R24 ;  /* 0x00000003ff187819 */ /* 0x000fe40000011618 */
[----:B------:R-:W-:Y:S02]  /*5b70*/  SHF.R.S32.HI R4, RZ, 0x1f, R3 ;  /* 0x0000001fff047819 */ /* 0x000fe40000011403 */
[----:B------:R-:W-:Y:S02]  /*5b80*/  SHF.L.U32 R6, R3, 0x3, RZ ;  /* 0x0000000303067819 */ /* 0x000fe400000006ff */
[----:B------:R-:W-:Y:S02]  /*5b90*/  LEA.HI R4, R4, R3, RZ, 0x3 ;  /* 0x0000000304047211 */ /* 0x000fe400078f18ff */
[----:B------:R-:W-:Y:S02]  /*5ba0*/  LEA R72, P0, R86, R68, 0x1 ;  /* 0x0000004456487211 */ /* 0x000fe400078008ff */
[----:B------:R-:W-:Y:S02]  /*5bb0*/  SHF.R.S32.HI R3, RZ, 0x3, R4 ;  /* 0x00000003ff037819 */ /* 0x000fe40000011404 */
[----:B------:R-:W-:Y:S02]  /*5bc0*/  LOP3.LUT R4, R20, 0x38, R6, 0xf8, !PT ;  /* 0x0000003814047812 */ /* 0x000fe400078ef806 */
[----:B------:R-:W1:Y:S01]  /*5bd0*/  LDS.128 R20, [R124+0x8100] ;  /* 0x008100007c147984 */ /* 0x000e620000000c00 */
[----:B------:R-:W-:Y:S01]  /*5be0*/  IMAD R3, R3, 0x1800, R7 ;  /* 0x0000180003037824 */ /* 0x000fe200078e0207 */
[----:B------:R-:W-:Y:S02]  /*5bf0*/  LOP3.LUT R4, R4, R24, RZ, 0x3c, !PT ;  /* 0x0000001804047212 */ /* 0x000fe400078e3cff */
[----:B------:R-:W-:Y:S02]  /*5c00*/  LEA.HI.X R73, R86, R69, R103, 0x1, P0 ;  /* 0x0000004556497211 */ /* 0x000fe400000f0c67 */
[----:B------:R-:W-:Y:S01]  /*5c10*/  ISETP.GE.AND P0, PT, R6, c[0x0][0x1d4], PT ;  /* 0x0000750006007a0c */ /* 0x000fe20003f06270 */
[----:B------:R-:W-:Y:S01]  /*5c20*/  IMAD.IADD R3, R3, 0x1, R4 ;  /* 0x0000000103037824 */ /* 0x000fe200078e0204 */
[--C-:B------:R-:W-:Y:S02]  /*5c30*/  @!P1 SHF.R.U64 R24, R10, 0x10, R11.reuse ;  /* 0x000000100a189819 */ /* 0x100fe4000000120b */
[----:B------:R-:W-:Y:S02]  /*5c40*/  MOV R25, R11 ;  /* 0x0000000b00197202 */ /* 0x000fe40000000f00 */
[----:B------:R-:W-:Y:S02]  /*5c50*/  SHF.L.U32 R3, R3, 0x1, RZ ;  /* 0x0000000103037819 */ /* 0x000fe400000006ff */
[----:B------:R-:W-:Y:S01]  /*5c60*/  @!P1 SHF.R.U32.HI R26, RZ, 0x10, R11 ;  /* 0x00000010ff1a9819 */ /* 0x000fe2000001160b */
[----:B------:R-:W-:Y:S01]  /*5c70*/  @!P1 HADD2.F32 R11, -RZ, R40.H0_H0 ;  /* 0x20000028ff0b9230 */ /* 0x000fe20000004100 */
[----:B------:R-:W-:Y:S01]  /*5c80*/  MOV R42, R37 ;  /* 0x00000025002a7202 */ /* 0x000fe20000000f00 */
[----:B------:R1:W2:Y:S01]  /*5c90*/  LDS.128 R48, [R3+0x8100] ;  /* 0x0081000003307984 */ /* 0x0002a20000000c00 */
[----:B------:R-:W-:Y:S01]  /*5ca0*/  @!P1 SHF.R.U32.HI R47, RZ, 0x10, R39 ;  /* 0x00000010ff2f9819 */ /* 0x000fe20000011627 */
[----:B------:R-:W-:Y:S01]  /*5cb0*/  @!P0 IMAD.WIDE R68, R6, 0x2, R68 ;  /* 0x0000000206448825 */ /* 0x000fe200078e0244 */
[----:B------:R-:W-:Y:S02]  /*5cc0*/  @!P1 SHF.R.U64 R4, R8, 0x10, R9 ;  /* 0x0000001008049819 */ /* 0x000fe40000001209 */
[----:B------:R-:W-:Y:S02]  /*5cd0*/  @!P1 SHF.R.U64 R41, R36, 0x10, R37 ;  /* 0x0000001024299819 */ /* 0x000fe40000001225 */
[----:B------:R-:W-:Y:S01]  /*5ce0*/  @!P1 SHF.R.U64 R45, R38, 0x10, R39 ;  /* 0x00000010262d9819 */ /* 0x000fe20000001227 */
[----:B------:R-:W-:Y:S01]  /*5cf0*/  @!P1 HADD2.F32 R4, -RZ, R4.H0_H0 ;  /* 0x20000004ff049230 */ /* 0x000fe20000004100 */
[----:B------:R-:W-:Y:S01]  /*5d00*/  @!P1 SHF.R.U32.HI R43, RZ, 0x10, R37 ;  /* 0x00000010ff2b9819 */ /* 0x000fe20000011625 */
[----:B------:R-:W-:Y:S01]  /*5d10*/  @!P1 HADD2.F32 R37, -RZ, R41.H0_H0 ;  /* 0x20000029ff259230 */ /* 0x000fe20000004100 */
[----:B------:R-:W-:Y:S01]  /*5d20*/  MOV R14, R9 ;  /* 0x00000009000e7202 */ /* 0x000fe20000000f00 */
[----:B------:R-:W-:Y:S01]  /*5d30*/  @!P1 HADD2.F32 R41, -RZ, R44.H0_H0 ;  /* 0x2000002cff299230 */ /* 0x000fe20000004100 */
[----:B------:R-:W-:Y:S02]  /*5d40*/  @!P1 SHF.R.U32.HI R9, RZ, 0x10, R9 ;  /* 0x00000010ff099819 */ /* 0x000fe40000011609 */
[----:B------:R-:W-:Y:S01]  /*5d50*/  MOV R46, R39 ;  /* 0x00000027002e7202 */ /* 0x000fe20000000f00 */
[----:B------:R-:W-:Y:S02]  /*5d60*/  @!P1 HADD2.F32 R39, -RZ, R43.H0_H0 ;  /* 0x2000002bff279230 */ /* 0x000fe40000004100 */
[----:B------:R-:W-:Y:S02]  /*5d70*/  @!P1 HADD2.F32 R43, -RZ, R45.H0_H0 ;  /* 0x2000002dff2b9230 */ /* 0x000fe40000004100 */
[----:B------:R-:W-:Y:S01]  /*5d80*/  @!P1 HADD2.F32 R45, -RZ, R47.H0_H0 ;  /* 0x2000002fff2d9230 */ /* 0x000fe20000004100 */
[----:B-1----:R-:W-:Y:S05]  /*5d90*/  @!P1 IMAD.MOV.U32 R3, RZ, RZ, R20 ;  /* 0x000000ffff039224 */ /* 0x002fea00078e0014 */
[--C-:B------:R-:W-:Y:S01]  /*5da0*/  @!P1 HADD2.F32 R8, -RZ, R3.reuse.H0_H0 ;  /* 0x20000003ff089230 */ /* 0x100fe20000004100 */
[----:B--2---:R-:W-:Y:S05]  /*5db0*/  @!P1 MOV R6, R48 ;  /* 0x0000003000069202 */ /* 0x004fea0000000f00 */
[--C-:B------:R-:W-:Y:S02]  /*5dc0*/  @!P1 HADD2.F32 R10, -RZ, R6.reuse.H0_H0 ;  /* 0x20000006ff0a9230 */ /* 0x100fe40000004100 */
[----:B------:R-:W-:Y:S02]  /*5dd0*/  @!P1 HADD2.F32 R36, -RZ, R6.H1_H1 ;  /* 0x30000006ff249230 */ /* 0x000fe40000004100 */
[----:B------:R-:W-:Y:S01]  /*5de0*/  @!P1 HADD2.F32 R6, -RZ, R3.H1_H1 ;  /* 0x30000003ff069230 */ /* 0x000fe20000004100 */
[-C--:B------:R-:W-:Y:S02]  /*5df0*/  @!P1 FMUL.FTZ R3, R8, R5.reuse ;  /* 0x0000000508039220 */ /* 0x080fe40000410000 */
[----:B------:R-:W-:Y:S02]  /*5e00*/  @!P1 FMUL.FTZ R38, R10, R5 ;  /* 0x000000050a269220 */ /* 0x000fe40000410000 */
[-C--:B------:R-:W-:Y:S02]  /*5e10*/  @!P1 FMUL.FTZ R5, R36, R4.reuse ;  /* 0x0000000424059220 */ /* 0x080fe40000410000 */
[-C--:B------:R-:W-:Y:S02]  /*5e20*/  @!P1 FFMA.FTZ R3, R10, R11.reuse, R3 ;  /* 0x0000000b0a039223 */ /* 0x080fe40000010003 */
[----:B------:R-:W-:Y:S01]  /*5e30*/  @!P1 FFMA.FTZ R83, R8, R11, -R38 ;  /* 0x0000000b08539223 */ /* 0x000fe20000010826 */
[----:B------:R-:W-:Y:S01]  /*5e40*/  @!P1 HADD2.F32 R8, -RZ, R9.H0_H0 ;  /* 0x20000009ff089230 */ /* 0x000fe20000004100 */
[----:B------:R-:W-:Y:S02]  /*5e50*/  @!P1 IMAD.MOV.U32 R11, RZ, RZ, R49 ;  /* 0x000000ffff0b9224 */ /* 0x000fe400078e0031 */
[C---:B------:R-:W-:Y:S02]  /*5e60*/  @!P1 FMUL.FTZ R4, R6.reuse, R4 ;  /* 0x0000000406049220 */ /* 0x040fe40000410000 */
[----:B------:R-:W-:Y:S01]  /*5e70*/  @!P1 FFMA.FTZ R82, R6, R37, -R5 ;  /* 0x0000002506529223 */ /* 0x000fe20000010805 */
[----:B------:R-:W-:Y:S01]  /*5e80*/  @!P1 MOV R6, R21 ;  /* 0x0000001500069202 */ /* 0x000fe20000000f00 */
[----:B------:R-:W-:Y:S01]  /*5e90*/  @!P1 FFMA.FTZ R4, R36, R37, R4 ;  /* 0x0000002524049223 */ /* 0x000fe20000010004 */
[--C-:B------:R-:W-:Y:S02]  /*5ea0*/  @!P1 HADD2.F32 R36, -RZ, R11.reuse.H0_H0 ;  /* 0x2000000bff249230 */ /* 0x100fe40000004100 */
[----:B------:R-:W-:Y:S01]  /*5eb0*/  @!P1 HADD2.F32 R38, -RZ, R11.H1_H1 ;  /* 0x3000000bff269230 */ /* 0x000fe20000004100 */
[----:B------:R-:W-:Y:S01]  /*5ec0*/  @!P1 IMAD.MOV.U32 R11, RZ, RZ, R50 ;  /* 0x000000ffff0b9224 */ /* 0x000fe200078e0032 */
[----:B------:R-:W-:Y:S02]  /*5ed0*/  @!P1 HADD2.F32 R5, -RZ, R14.H0_H0 ;  /* 0x2000000eff059230 */ /* 0x000fe40000004100 */
[----:B------:R-:W-:Y:S01]  /*5ee0*/  @!P1 HADD2.F32 R37, -RZ, R42.H0_H0 ;  /* 0x2000002aff259230 */ /* 0x000fe20000004100 */
[-C--:B------:R-:W-:Y:S01]  /*5ef0*/  @!P1 FMUL.FTZ R14, R38, R8.reuse ;  /* 0x00000008260e9220 */ /* 0x080fe20000410000 */
[--C-:B------:R-:W-:Y:S02]  /*5f00*/  @!P1 HADD2.F32 R9, -RZ, R6.reuse.H1_H1 ;  /* 0x30000006ff099230 */ /* 0x100fe40000004100 */
[----:B------:R-:W-:Y:S01]  /*5f10*/  @!P1 HADD2.F32 R10, -RZ, R6.H0_H0 ;  /* 0x20000006ff0a9230 */ /* 0x000fe20000004100 */
[----:B------:R-:W-:Y:S01]  /*5f20*/  @!P1 FMUL.FTZ R6, R36, R5 ;  /* 0x0000000524069220 */ /* 0x000fe20000410000 */
[--C-:B------:R-:W-:Y:S01]  /*5f30*/  @!P1 HADD2.F32 R40, -RZ, R11.reuse.H0_H0 ;  /* 0x2000000bff289230 */ /* 0x100fe20000004100 */
[C---:B------:R-:W-:Y:S01]  /*5f40*/  @!P1 FFMA.FTZ R74, R9.reuse, R39, -R14 ;  /* 0x00000027094a9223 */ /* 0x040fe2000001080e */
[----:B------:R-:W-:Y:S01]  /*5f50*/  @!P1 HADD2.F32 R42, -RZ, R11.H1_H1 ;  /* 0x3000000bff2a9230 */ /* 0x000fe20000004100 */
[C---:B------:R-:W-:Y:S02]  /*5f60*/  @!P1 FFMA.FTZ R75, R10.reuse, R37, -R6 ;  /* 0x000000250a4b9223 */ /* 0x040fe40000010806 */
[----:B------:R-:W-:Y:S01]  /*5f70*/  @!P1 FMUL.FTZ R6, R9, R8 ;  /* 0x0000000809069220 */ /* 0x000fe20000410000 */
[----:B------:R-:W-:Y:S01]  /*5f80*/  @!P1 MOV R9, R22 ;  /* 0x0000001600099202 */ /* 0x000fe20000000f00 */
[----:B------:R-:W-:Y:S01]  /*5f90*/  @!P1 FMUL.FTZ R5, R10, R5 ;  /* 0x000000050a059220 */ /* 0x000fe20000410000 */
[----:B------:R-:W-:Y:S01]  /*5fa0*/  @!P1 HADD2.F32 R8, -RZ, R15.H0_H0 ;  /* 0x2000000fff089230 */ /* 0x000fe20000004100 */
[----:B------:R-:W-:Y:S01]  /*5fb0*/  @!P1 IMAD.MOV.U32 R15, RZ, RZ, R51 ;  /* 0x000000ffff0f9224 */ /* 0x000fe200078e0033 */
[----:B------:R-:W-:Y:S01]  /*5fc0*/  @!P1 HADD2.F32 R10, -RZ, R24.H0_H0 ;  /* 0x20000018ff0a9230 */ /* 0x000fe20000004100 */
[----:B------:R-:W-:Y:S01]  /*5fd0*/  @!P1 FFMA.FTZ R5, R36, R37, R5 ;  /* 0x0000002524059223 */ /* 0x000fe20000010005 */
[--C-:B------:R-:W-:Y:S01]  /*5fe0*/  @!P1 HADD2.F32 R11, -RZ, R9.reuse.H1_H1 ;  /* 0x30000009ff0b9230 */ /* 0x100fe20000004100 */
[----:B------:R-:W-:Y:S01]  /*5ff0*/  @!P1 FFMA.FTZ R6, R38, R39, R6 ;  /* 0x0000002726069223 */ /* 0x000fe20000010006 */
[----:B------:R-:W-:Y:S01]  /*6000*/  @!P1 HADD2.F32 R14, -RZ, R9.H0_H0 ;  /* 0x20000009ff0e9230 */ /* 0x000fe20000004100 */
[----:B------:R-:W-:Y:S01]  /*6010*/  @!P1 FMUL.FTZ R9, R40, R8 ;  /* 0x0000000828099220 */ /* 0x000fe20000410000 */
[----:B------:R-:W-:Y:S01]  /*6020*/  @!P1 HADD2.F32 R44, -RZ, R15.H1_H1 ;  /* 0x3000000fff2c9230 */ /* 0x000fe20000004100 */
[-C--:B------:R-:W-:Y:S01]  /*6030*/  @!P1 FMUL.FTZ R24, R42, R10.reuse ;  /* 0x0000000a2a189220 */ /* 0x080fe20000410000 */
[----:B------:R-:W-:Y:S01]  /*6040*/  @!P1 F2FP.PACK_AB R5, R6, R5 ;  /* 0x000000050605923e */ /* 0x000fe200000000ff */
[C---:B------:R-:W-:Y:S02]  /*6050*/  @!P1 FFMA.FTZ R71, R14.reuse, R41, -R9 ;  /* 0x000000290e479223 */ /* 0x040fe40000010809 */
[C---:B------:R-:W-:Y:S01]  /*6060*/  @!P1 FMUL.FTZ R9, R11.reuse, R10 ;  /* 0x0000000a0b099220 */ /* 0x040fe20000410000 */
[----:B------:R-:W-:Y:S01]  /*6070*/  @!P1 HADD2.F32 R10, -RZ, R25.H0_H0 ;  /* 0x20000019ff0a9230 */ /* 0x000fe20000004100 */
[----:B------:R-:W-:Y:S01]  /*6080*/  @!P1 FFMA.FTZ R70, R11, R43, -R24 ;  /* 0x0000002b0b469223 */ /* 0x000fe20000010818 */
[----:B------:R-:W-:Y:S01]  /*6090*/  @!P1 MOV R11, R23 ;  /* 0x00000017000b9202 */ /* 0x000fe20000000f00 */
[----:B------:R-:W-:Y:S01]  /*60a0*/  @!P1 FMUL.FTZ R8, R14, R8 ;  /* 0x000000080e089220 */ /* 0x000fe20000410000 */
[----:B------:R-:W-:Y:S01]  /*60b0*/  @!P1 HADD2.F32 R14, -RZ, R26.H0_H0 ;  /* 0x2000001aff0e9230 */ /* 0x000fe20000004100 */
[----:B------:R-:W-:Y:S01]  /*60c0*/  @!P1 IMAD.MOV.U32 R49, RZ, RZ, R5 ;  /* 0x000000ffff319224 */ /* 0x000fe200078e0005 */
[----:B------:R-:W-:Y:S01]  /*60d0*/  @!P1 F2FP.PACK_AB R36, R70, R71 ;  /* 0x000000474624923e */ /* 0x000fe200000000ff */
[----:B------:R-:W-:Y:S01]  /*60e0*/  @!P1 FFMA.FTZ R8, R40, R41, R8 ;  /* 0x0000002928089223 */ /* 0x000fe20000010008 */
[----:B------:R-:W-:Y:S01]  /*60f0*/  @!P1 HADD2.F32 R25, -RZ, R15.H0_H0 ;  /* 0x2000000fff199230 */ /* 0x000fe20000004100 */
[----:B------:R-:W-:Y:S01]  /*6100*/  @!P1 FFMA.FTZ R9, R42, R43, R9 ;  /* 0x0000002b2a099223 */ /* 0x000fe20000010009 */
[--C-:B------:R-:W-:Y:S01]  /*6110*/  @!P1 HADD2.F32 R24, -RZ, R11.reuse.H0_H0 ;  /* 0x2000000bff189230 */ /* 0x100fe20000004100 */
[----:B------:R-:W-:Y:S01]  /*6120*/  @!P1 IMAD.MOV.U32 R22, RZ, RZ, R36 ;  /* 0x000000ffff169224 */ /* 0x000fe200078e0024 */
[----:B------:R-:W-:Y:S01]  /*6130*/  @!P1 HADD2.F32 R15, -RZ, R11.H1_H1 ;  /* 0x3000000bff0f9230 */ /* 0x000fe20000004100 */
[----:B------:R-:W-:Y:S01]  /*6140*/  @!P1 FMUL.FTZ R11, R25, R10 ;  /* 0x0000000a190b9220 */ /* 0x000fe20000410000 */
[----:B------:R-:W-:Y:S01]  /*6150*/  @!P1 HADD2.F32 R26, -RZ, R46.H0_H0 ;  /* 0x2000002eff1a9230 */ /* 0x000fe20000004100 */
[----:B------:R-:W-:Y:S02]  /*6160*/  @!P1 FMUL.FTZ R46, R44, R14 ;  /* 0x0000000e2c2e9220 */ /* 0x000fe40000410000 */
[C---:B------:R-:W-:Y:S02]  /*6170*/  @!P1 FMUL.FTZ R10, R24.reuse, R10 ;  /* 0x0000000a180a9220 */ /* 0x040fe40000410000 */
[----:B------:R-:W-:Y:S01]  /*6180*/  @!P1 FFMA.FTZ R47, R24, R26, -R11 ;  /* 0x0000001a182f9223 */ /* 0x000fe2000001080b */
[----:B------:R-:W-:Y:S01]  /*6190*/  @!P1 F2FP.PACK_AB R24, R74, R75 ;  /* 0x0000004b4a18923e */ /* 0x000fe200000000ff */
[C---:B------:R-:W-:Y:S02]  /*61a0*/  @!P1 FMUL.FTZ R11, R15.reuse, R14 ;  /* 0x0000000e0f0b9220 */ /* 0x040fe40000410000 */
[----:B------:R-:W-:Y:S01]  /*61b0*/  @!P1 FFMA.FTZ R14, R15, R45, -R46 ;  /* 0x0000002d0f0e9223 */ /* 0x000fe2000001082e */
[----:B------:R-:W-:Y:S01]  /*61c0*/  @!P1 F2FP.PACK_AB R15, R82, R83 ;  /* 0x00000053520f923e */ /* 0x000fe200000000ff */
[----:B------:R-:W-:Y:S01]  /*61d0*/  @!P1 FFMA.FTZ R10, R25, R26, R10 ;  /* 0x0000001a190a9223 */ /* 0x000fe2000001000a */
[----:B------:R-:W-:Y:S01]  /*61e0*/  @!P1 MOV R21, R24 ;  /* 0x0000001800159202 */ /* 0x000fe20000000f00 */
[----:B------:R-:W-:Y:S01]  /*61f0*/  @!P1 FFMA.FTZ R11, R44, R45, R11 ;  /* 0x0000002d2c0b9223 */ /* 0x000fe2000001000b */
[----:B------:R-:W-:Y:S01]  /*6200*/  @!P1 F2FP.PACK_AB R37, R14, R47 ;  /* 0x0000002f0e25923e */ /* 0x000fe200000000ff */
[----:B------:R-:W-:Y:S01]  /*6210*/  @!P1 IMAD.MOV.U32 R20, RZ, RZ, R15 ;  /* 0x000000ffff149224 */ /* 0x000fe200078e000f */
[----:B------:R-:W-:Y:S02]  /*6220*/  @!P1 F2FP.PACK_AB R14, R4, R3 ;  /* 0x00000003040e923e */ /* 0x000fe400000000ff */
[----:B------:R-:W-:Y:S02]  /*6230*/  @!P1 MOV R23, R37 ;  /* 0x0000002500179202 */ /* 0x000fe40000000f00 */
[----:B------:R-:W-:Y:S02]  /*6240*/  @!P1 F2FP.PACK_AB R4, R9, R8 ;  /* 0x000000080904923e */ /* 0x000fe400000000ff */
[----:B------:R-:W-:Y:S01]  /*6250*/  @!P1 F2FP.PACK_AB R3, R11, R10 ;  /* 0x0000000a0b03923e */ /* 0x000fe200000000ff */
[----:B------:R1:W-:Y:S01]  /*6260*/  ST.E.128 [R72.64], R20 ;  /* 0x0000001448007985 */ /* 0x0003e2000c101d08 */
[----:B------:R-:W-:Y:S02]  /*6270*/  @!P1 MOV R48, R14 ;  /* 0x0000000e00309202 */ /* 0x000fe40000000f00 */
[----:B------:R-:W-:Y:S02]  /*6280*/  @!P1 MOV R50, R4 ;  /* 0x0000000400329202 */ /* 0x000fe40000000f00 */
[----:B------:R-:W-:Y:S05]  /*6290*/  @!P1 MOV R51, R3 ;  /* 0x0000000300339202 */ /* 0x000fea0000000f00 */
[----:B------:R1:W-:Y:S02]  /*62a0*/  @!P0 ST.E.128 [R68.64], R48 ;  /* 0x0000003044008985 */ /* 0x0003e4000c101d08 */
.L_x_940:
[----:B-1----:R-:W-:Y:S05]  /*62b0*/  BSYNC B0 ;  /* 0x0000000000007941 */ /* 0x002fea0003800000 */
.L_x_939:
[----:B-----5:R1:W2:Y:S01]  /*62c0*/  SHFL.IDX PT, R37, R80, 0x1, 0x181f ;  /* 0x00381f0050257f89 */ /* 0x0202a200000e0000 */
[----:B------:R-:W-:Y:S01]  /*62d0*/  ISETP.GE.OR P0, PT, R158, R67, P5 ;  /* 0x000000439e00720c */ /* 0x000fe20002f06670 */
[----:B------:R-:W-:Y:S02]  /*62e0*/  BSSY B0, `(.L_x_941) ;  /* 0x000007f000007945 */ /* 0x000fe40003800000 */
[----:B------:R1:W3:Y:S10]  /*62f0*/  SHFL.IDX PT, R36, R81, 0x1, 0x181f ;  /* 0x00381f0051247f89 */ /* 0x0002f400000e0000 */
[----:B------:R-:W-:-:S05]  /*6300*/  @P0 BRA `(.L_x_942) ;  /* 0x000007c000000947 */ /* 0x000fca0003800000 */
[----:B------:R-:W-:Y:S01]  /*6310*/  SEL R3, R66, R65, !P2 ;  /* 0x0000004142037207 */ /* 0x000fe20005000000 */
[----:B------:R-:W-:Y:S01]  /*6320*/  LDS.128 R20, [R123+0x8100] ;  /* 0x008100007b147984 */ /* 0x000fe20000000c00 */
[C---:B------:R-:W-:Y:S01]  /*6330*/  IADD3 R6, R101.reuse, 0x20, RZ ;  /* 0x0000002065067810 */ /* 0x040fe20007ffe0ff */
[----:B------:R-:W-:Y:S01]  /*6340*/  @!P1 HADD2.F32 R15, -RZ, R60.H0_H0 ;  /* 0x2000003cff0f9230 */ /* 0x000fe20000004100 */
[----:B------:R-:W-:Y:S01]  /*6350*/  SHF.R.S32.HI R4, RZ, 0x1f, R3 ;  /* 0x0000001fff047819 */ /* 0x000fe20000011403 */
[----:B------:R-:W-:Y:S01]  /*6360*/  @!P1 HADD2.F32 R26, -RZ, R61.H1_H1 ;  /* 0x3000003dff1a9230 */ /* 0x000fe20000004100 */
        /* <DEDUP_REMOVED lines=14> */
[----:B---3--:R-:W-:Y:S02]  /*6450*/  LEA R48, P0, R86, R36, 0x1 ;  /* 0x0000002456307211 */ /* 0x008fe400078008ff */
[----:B------:R-:W-:Y:S02]  /*6460*/  LOP3.LUT R4, R4, R6, RZ, 0x3c, !PT ;  /* 0x0000000604047212 */ /* 0x000fe400078e3cff */
[----:B--2---:R-:W-:Y:S02]  /*6470*/  LEA.HI.X R49, R86, R37, R103, 0x1, P0 ;  /* 0x0000002556317211 */ /* 0x004fe400000f0c67 */
[----:B------:R-:W-:Y:S02]  /*6480*/  IADD3 R3, R3, R4, RZ ;  /* 0x0000000403037210 */ /* 0x000fe40007ffe0ff */
[----:B------:R-:W-:Y:S02]  /*6490*/  ISETP.GE.AND P0, PT, R5, c[0x0][0x1d4], PT ;  /* 0x0000750005007a0c */ /* 0x000fe40003f06270 */
[----:B------:R-:W-:Y:S01]  /*64a0*/  @!P1 SHF.R.U32.HI R25, RZ, 0x10, R55 ;  /* 0x00000010ff199819 */ /* 0x000fe20000011637 */
[----:B------:R-:W-:Y:S01]  /*64b0*/  IMAD.SHL.U32 R3, R3, 0x2, RZ ;  /* 0x0000000203037824 */ /* 0x000fe200078e00ff */
[----:B------:R-:W-:Y:S02]  /*64c0*/  @!P1 SHF.R.U64 R4, R16, 0x10, R17 ;  /* 0x0000001010049819 */ /* 0x000fe40000001211 */
[----:B------:R-:W-:Y:S01]  /*64d0*/  @!P1 SHF.R.U64 R44, R54, 0x10, R55 ;  /* 0x00000010362c9819 */ /* 0x000fe20000001237 */
[----:B------:R-:W-:Y:S01]  /*64e0*/  @!P1 HADD2.F32 R39, -RZ, R25.H0_H0 ;  /* 0x20000019ff279230 */ /* 0x000fe20000004100 */
[----:B------:R-:W2:Y:S01]  /*64f0*/  LDS.128 R40, [R3+0x8100] ;  /* 0x0081000003287984 */ /* 0x000ea20000000c00 */
[----:B------:R-:W-:Y:S01]  /*6500*/  @!P1 SHF.R.U32.HI R9, RZ, 0x10, R17 ;  /* 0x00000010ff099819 */ /* 0x000fe20000011611 */
[----:B------:R-:W-:Y:S01]  /*6510*/  @!P1 HADD2.F32 R4, -RZ, R4.H0_H0 ;  /* 0x20000004ff049230 */ /* 0x000fe20000004100 */
[----:B------:R-:W-:Y:S02]  /*6520*/  @!P1 SHF.R.U64 R17, R52, 0x10, R53 ;  /* 0x0000001034119819 */ /* 0x000fe40000001235 */
[----:B------:R-:W-:Y:S01]  /*6530*/  @!P0 IMAD.WIDE R54, R5, 0x2, R36 ;  /* 0x0000000205368825 */ /* 0x000fe200078e0224 */
[----:B------:R-:W-:Y:S01]  /*6540*/  @!P1 SHF.R.U64 R14, R18, 0x10, R19 ;  /* 0x00000010120e9819 */ /* 0x000fe20000001213 */
[----:B------:R-:W-:Y:S01]  /*6550*/  @!P1 HADD2.F32 R37, -RZ, R61.H0_H0 ;  /* 0x2000003dff259230 */ /* 0x000fe20000004100 */
[----:B------:R-:W-:Y:S01]  /*6560*/  @!P1 SHF.R.U32.HI R24, RZ, 0x10, R53 ;  /* 0x00000010ff189819 */ /* 0x000fe20000011635 */
[----:B------:R-:W-:Y:S01]  /*6570*/  @!P1 HADD2.F32 R17, -RZ, R17.H0_H0 ;  /* 0x20000011ff119230 */ /* 0x000fe20000004100 */
[----:B------:R-:W-:Y:S01]  /*6580*/  @!P1 SHF.R.U32.HI R11, RZ, 0x10, R19 ;  /* 0x00000010ff0b9819 */ /* 0x000fe20000011613 */
[----:B------:R-:W-:Y:S02]  /*6590*/  @!P1 HADD2.F32 R14, -RZ, R14.H0_H0 ;  /* 0x2000000eff0e9230 */ /* 0x000fe40000004100 */
[----:B------:R-:W-:Y:S02]  /*65a0*/  @!P1 HADD2.F32 R24, -RZ, R24.H0_H0 ;  /* 0x20000018ff189230 */ /* 0x000fe40000004100 */
[----:B------:R-:W-:Y:S02]  /*65b0*/  @!P1 HADD2.F32 R5, -RZ, R27.H0_H0 ;  /* 0x2000001bff059230 */ /* 0x000fe40000004100 */
[----:B------:R-:W-:Y:S01]  /*65c0*/  @!P1 HADD2.F32 R11, -RZ, R11.H0_H0 ;  /* 0x2000000bff0b9230 */ /* 0x000fe20000004100 */
[----:B--2---:R-:W-:Y:S01]  /*65d0*/  @!P1 IMAD.MOV.U32 R6, RZ, RZ, R40 ;  /* 0x000000ffff069224 */ /* 0x004fe200078e0028 */
[----:B------:R-:W-:Y:S04]  /*65e0*/  @!P1 MOV R3, R20 ;  /* 0x0000001400039202 */ /* 0x000fe80000000f00 */
[--C-:B------:R-:W-:Y:S02]  /*65f0*/  @!P1 HADD2.F32 R10, -RZ, R6.reuse.H0_H0 ;  /* 0x20000006ff0a9230 */ /* 0x100fe40000004100 */
[--C-:B------:R-:W-:Y:S02]  /*6600*/  @!P1 HADD2.F32 R8, -RZ, R3.reuse.H0_H0 ;  /* 0x20000003ff089230 */ /* 0x100fe40000004100 */
[----:B------:R-:W-:Y:S01]  /*6610*/  @!P1 HADD2.F32 R16, -RZ, R6.H1_H1 ;  /* 0x30000006ff109230 */ /* 0x000fe20000004100 */
[-C--:B------:R-:W-:Y:S01]  /*6620*/  @!P1 FMUL.FTZ R18, R10, R5.reuse ;  /* 0x000000050a129220 */ /* 0x080fe20000410000 */
[----:B------:R-:W-:Y:S01]  /*6630*/  @!P1 HADD2.F32 R6, -RZ, R3.H1_H1 ;  /* 0x30000003ff069230 */ /* 0x000fe20000004100 */
[----:B------:R-:W-:Y:S02]  /*6640*/  @!P1 FMUL.FTZ R3, R8, R5 ;  /* 0x0000000508039220 */ /* 0x000fe40000410000 */
[-C--:B------:R-:W-:Y:S02]  /*6650*/  @!P1 FMUL.FTZ R5, R16, R4.reuse ;  /* 0x0000000410059220 */ /* 0x080fe40000410000 */
        /* <DEDUP_REMOVED lines=13> */
[----:B------:R-:W-:Y:S01]  /*6730*/  @!P1 FMUL.FTZ R16, R19, R8 ;  /* 0x0000000813109220 */ /* 0x000fe20000410000 */
        /* <DEDUP_REMOVED lines=8> */
[C---:B------:R-:W-:Y:S02]  /*67c0*/  @!P1 FMUL.FTZ R6, R9.reuse, R8 ;  /* 0x0000000809069220 */ /* 0x040fe40000410000 */
        /* <DEDUP_REMOVED lines=12> */
[--C-:B------:R-:W-:Y:S01]  /*6890*/  @!P1 HADD2.F32 R25, -RZ, R15.reuse.H0_H0 ;  /* 0x2000000fff199230 */ /* 0x100fe20000004100 */
[----:B------:R-:W-:Y:S01]  /*68a0*/  @!P1 FFMA.FTZ R46, R8, R39, -R16 ;  /* 0x00000027082e9223 */ /* 0x000fe20000010810 */
[----:B------:R-:W-:Y:S01]  /*68b0*/  @!P1 HADD2.F32 R8, -RZ, R32.H1_H1 ;  /* 0x30000020ff089230 */ /* 0x000fe20000004100 */
[----:B------:R-:W-:Y:S01]  /*68c0*/  @!P1 FFMA.FTZ R6, R19, R24, R6 ;  /* 0x0000001813069223 */ /* 0x000fe20000010006 */
[----:B------:R-:W-:Y:S02]  /*68d0*/  @!P1 HADD2.F32 R27, -RZ, R15.H1_H1 ;  /* 0x3000000fff1b9230 */ /* 0x000fe40000004100 */
[--C-:B------:R-:W-:Y:S01]  /*68e0*/  @!P1 HADD2.F32 R16, -RZ, R9.reuse.H0_H0 ;  /* 0x20000009ff109230 */ /* 0x100fe20000004100 */
[----:B------:R-:W-:Y:S01]  /*68f0*/  @!P1 F2FP.PACK_AB R18, R46, R47 ;  /* 0x0000002f2e12923e */ /* 0x000fe200000000ff */
[----:B------:R-:W-:Y:S01]  /*6900*/  @!P1 HADD2.F32 R15, -RZ, R9.H1_H1 ;  /* 0x30000009ff0f9230 */ /* 0x000fe20000004100 */
[----:B------:R-:W-:Y:S01]  /*6910*/  @!P1 FMUL.FTZ R9, R25, R8 ;  /* 0x0000000819099220 */ /* 0x000fe20000410000 */
[----:B------:R-:W-:Y:S01]  /*6920*/  @!P1 HADD2.F32 R32, -RZ, R44.H0_H0 ;  /* 0x2000002cff209230 */ /* 0x000fe20000004100 */
[----:B------:R-:W-:Y:S01]  /*6930*/  @!P1 FMUL.FTZ R44, R27, R14 ;  /* 0x0000000e1b2c9220 */ /* 0x000fe20000410000 */
[----:B------:R-:W-:Y:S01]  /*6940*/  @!P1 F2FP.PACK_AB R5, R6, R5 ;  /* 0x000000050605923e */ /* 0x000fe200000000ff */
        /* <DEDUP_REMOVED lines=24> */
.L_x_942:
[----:B------:R-:W-:Y:S05]  /*6ad0*/  BSYNC B0 ;  /* 0x0000000000007941 */ /* 0x000fea0003800000 */
.L_x_941:
[----:B--2---:R2:W4:Y:S01]  /*6ae0*/  SHFL.IDX PT, R41, R80, 0x2, 0x181f ;  /* 0x00581f0050297f89 */ /* 0x00452200000e0000 */
[----:B------:R-:W-:Y:S03]  /*6af0*/  ISETP.GE.OR P0, PT, R157, R67, P5 ;  /* 0x000000439d00720c */ /* 0x000fe60002f06670 */
[----:B------:R2:W1:Y:S10]  /*6b00*/  SHFL.IDX PT, R40, R81, 0x2, 0x181f ;  /* 0x00581f0051287f89 */ /* 0x00047400000e0000 */
        /* <DEDUP_REMOVED lines=21> */
[----:B-1----:R-:W-:Y:S02]  /*6c60*/  LEA R48, P0, R86, R40, 0x1 ;  /* 0x0000002856307211 */ /* 0x002fe400078008ff */
[----:B------:R-:W-:Y:S01]  /*6c70*/  LOP3.LUT R4, R4, R5, RZ, 0x3c, !PT ;  /* 0x0000000504047212 */ /* 0x000fe200078e3cff */
[----:B------:R-:W-:Y:S01]  /*6c80*/  @!P1 HADD2.F32 R5, -RZ, R33.H0_H0 ;  /* 0x20000021ff059230 */ /* 0x000fe20000004100 */
[----:B----4-:R-:W-:Y:S02]  /*6c90*/  LEA.HI.X R49, R86, R41, R103, 0x1, P0 ;  /* 0x0000002956317211 */ /* 0x010fe400000f0c67 */
[----:B------:R-:W-:Y:S02]  /*6ca0*/  IADD3 R3, R3, R4, RZ ;  /* 0x0000000403037210 */ /* 0x000fe40007ffe0ff */
[--C-:B------:R-:W-:Y:S02]  /*6cb0*/  @!P1 SHF.R.U32.HI R9, RZ, 0x10, R29.reuse ;  /* 0x00000010ff099819 */ /* 0x100fe4000001161d */
[----:B------:R-:W-:Y:S01]  /*6cc0*/  @!P1 SHF.R.U64 R4, R28, 0x10, R29 ;  /* 0x000000101c049819 */ /* 0x000fe2000000121d */
[----:B------:R-:W-:Y:S01]  /*6cd0*/  IMAD.SHL.U32 R3, R3, 0x2, RZ ;  /* 0x0000000203037824 */ /* 0x000fe200078e00ff */
[--C-:B------:R-:W-:Y:S02]  /*6ce0*/  @!P1 SHF.R.U64 R17, R56, 0x10, R57.reuse ;  /* 0x0000001038119819 */ /* 0x100fe40000001239 */
[----:B------:R-:W-:Y:S01]  /*6cf0*/  @!P1 SHF.R.U32.HI R24, RZ, 0x10, R57 ;  /* 0x00000010ff189819 */ /* 0x000fe20000011639 */
[----:B------:R-:W-:Y:S01]  /*6d00*/  @!P1 HADD2.F32 R4, -RZ, R4.H0_H0 ;  /* 0x20000004ff049230 */ /* 0x000fe20000004100 */
[----:B---3--:R-:W1:Y:S01]  /*6d10*/  LDS.128 R36, [R3+0x8100] ;  /* 0x0081000003247984 */ /* 0x008e620000000c00 */
[----:B------:R-:W-:Y:S01]  /*6d20*/  @!P1 HADD2.F32 R17, -RZ, R17.H0_H0 ;  /* 0x20000011ff119230 */ /* 0x000fe20000004100 */
[----:B------:R-:W-:Y:S01]  /*6d30*/  @!P1 SHF.R.U64 R14, R30, 0x10, R31 ;  /* 0x000000101e0e9819 */ /* 0x000fe2000000121f */
[----:B------:R-:W-:Y:S01]  /*6d40*/  @!P1 HADD2.F32 R24, -RZ, R24.H0_H0 ;  /* 0x20000018ff189230 */ /* 0x000fe20000004100 */
[--C-:B------:R-:W-:Y:S01]  /*6d50*/  @!P1 SHF.R.U32.HI R25, RZ, 0x10, R59.reuse ;  /* 0x00000010ff199819 */ /* 0x100fe2000001163b */
[----:B------:R-:W-:Y:S01]  /*6d60*/  @!P1 HADD2.F32 R30, -RZ, R63.H0_H0 ;  /* 0x2000003fff1e9230 */ /* 0x000fe20000004100 */
[----:B------:R-:W-:Y:S01]  /*6d70*/  @!P1 SHF.R.U64 R28, R58, 0x10, R59 ;  /* 0x000000103a1c9819 */ /* 0x000fe2000000123b */
[----:B------:R-:W-:Y:S01]  /*6d80*/  @!P1 HADD2.F32 R14, -RZ, R14.H0_H0 ;  /* 0x2000000eff0e9230 */ /* 0x000fe20000004100 */
[----:B------:R-:W-:Y:S01]  /*6d90*/  @!P1 SHF.R.U32.HI R11, RZ, 0x10, R31 ;  /* 0x00000010ff0b9819 */ /* 0x000fe2000001161f */
[----:B------:R-:W-:Y:S01]  /*6da0*/  @!P1 HADD2.F32 R32, -RZ, R25.H0_H0 ;  /* 0x20000019ff209230 */ /* 0x000fe20000004100 */
[----:B------:R-:W-:Y:S01]  /*6db0*/  ISETP.GE.AND P0, PT, R42, c[0x0][0x1d4], PT ;  /* 0x000075002a007a0c */ /* 0x000fe20003f06270 */
        /* <DEDUP_REMOVED lines=19> */
[----:B------:R-:W-:Y:S01]  /*6ef0*/  @!P1 HADD2.F32 R5, -RZ, R33.H1_H1 ;  /* 0x30000021ff059230 */ /* 0x000fe20000004100 */
[----:B------:R-:W-:Y:S01]  /*6f00*/  @!P1 FFMA.FTZ R4, R16, R17, R4 ;  /* 0x0000001110049223 */ /* 0x000fe20000010004 */
[--C-:B------:R-:W-:Y:S02]  /*6f10*/  @!P1 HADD2.F32 R17, -RZ, R15.reuse.H0_H0 ;  /* 0x2000000fff119230 */ /* 0x100fe40000004100 */
[--C-:B------:R-:W-:Y:S02]  /*6f20*/  @!P1 HADD2.F32 R10, -RZ, R6.reuse.H0_H0 ;  /* 0x20000006ff0a9230 */ /* 0x100fe40000004100 */
[----:B------:R-:W-:Y:S01]  /*6f30*/  @!P1 HADD2.F32 R19, -RZ, R15.H1_H1 ;  /* 0x3000000fff139230 */ /* 0x000fe20000004100 */
[----:B------:R-:W-:Y:S01]  /*6f40*/  @!P1 MOV R15, R39 ;  /* 0x00000027000f9202 */ /* 0x000fe20000000f00 */
[----:B------:R-:W-:Y:S01]  /*6f50*/  @!P1 HADD2.F32 R9, -RZ, R6.H1_H1 ;  /* 0x30000006ff099230 */ /* 0x000fe20000004100 */
[-C--:B------:R-:W-:Y:S02]  /*6f60*/  @!P1 FMUL.FTZ R6, R17, R5.reuse ;  /* 0x0000000511069220 */ /* 0x080fe40000410000 */
[----:B------:R-:W-:Y:S01]  /*6f70*/  @!P1 FMUL.FTZ R16, R19, R8 ;  /* 0x0000000813109220 */ /* 0x000fe20000410000 */
[--C-:B------:R-:W-:Y:S01]  /*6f80*/  @!P1 HADD2.F32 R29, -RZ, R15.reuse.H0_H0 ;  /* 0x2000000fff1d9230 */ /* 0x100fe20000004100 */
[C---:B------:R-:W-:Y:S01]  /*6f90*/  @!P1 FFMA.FTZ R46, R10.reuse, R18, -R6 ;  /* 0x000000120a2e9223 */ /* 0x040fe20000010806 */
[----:B------:R-:W-:Y:S01]  /*6fa0*/  @!P1 HADD2.F32 R31, -RZ, R15.H1_H1 ;  /* 0x3000000fff1f9230 */ /* 0x000fe20000004100 */
[C---:B------:R-:W-:Y:S02]  /*6fb0*/  @!P1 FMUL.FTZ R6, R9.reuse, R8 ;  /* 0x0000000809069220 */ /* 0x040fe40000410000 */
[----:B------:R-:W-:Y:S02]  /*6fc0*/  @!P1 IMAD.MOV.U32 R8, RZ, RZ, R23 ;  /* 0x000000ffff089224 */ /* 0x000fe400078e0017 */
[----:B------:R-:W-:Y:S01]  /*6fd0*/  @!P1 FMUL.FTZ R5, R10, R5 ;  /* 0x000000050a059220 */ /* 0x000fe20000410000 */
[----:B------:R-:W-:Y:S01]  /*6fe0*/  @!P1 HADD2.F32 R10, -RZ, R34.H0_H0 ;  /* 0x20000022ff0a9230 */ /* 0x000fe20000004100 */
[----:B------:R-:W-:Y:S01]  /*6ff0*/  @!P1 FFMA.FTZ R45, R9, R24, -R16 ;  /* 0x00000018092d9223 */ /* 0x000fe20000010810 */
[--C-:B------:R-:W-:Y:S01]  /*7000*/  @!P1 HADD2.F32 R9, -RZ, R8.reuse.H0_H0 ;  /* 0x20000008ff099230 */ /* 0x100fe20000004100 */
[-C--:B------:R-:W-:Y:S01]  /*7010*/  @!P1 FMUL.FTZ R16, R31, R11.reuse ;  /* 0x0000000b1f109220 */ /* 0x080fe20000410000 */
[----:B------:R-:W-:Y:S01]  /*7020*/  @!P1 HADD2.F32 R8, -RZ, R8.H1_H1 ;  /* 0x30000008ff089230 */ /* 0x000fe20000004100 */
[-C--:B------:R-:W-:Y:S02]  /*7030*/  @!P1 FMUL.FTZ R15, R29, R10.reuse ;  /* 0x0000000a1d0f9220 */ /* 0x080fe40000410000 */
[C---:B------:R-:W-:Y:S02]  /*7040*/  @!P1 FMUL.FTZ R10, R9.reuse, R10 ;  /* 0x0000000a090a9220 */ /* 0x040fe40000410000 */
[----:B------:R-:W-:Y:S01]  /*7050*/  @!P1 FFMA.FTZ R44, R9, R30, -R15 ;  /* 0x0000001e092c9223 */ /* 0x000fe2000001080f */
[----:B------:R-:W-:Y:S01]  /*7060*/  @!P1 MOV R15, R38 ;  /* 0x00000026000f9202 */ /* 0x000fe20000000f00 */
[----:B------:R-:W-:Y:S02]  /*7070*/  @!P1 IMAD.MOV.U32 R9, RZ, RZ, R22 ;  /* 0x000000ffff099224 */ /* 0x000fe400078e0016 */
[C---:B------:R-:W-:Y:S02]  /*7080*/  @!P1 FMUL.FTZ R11, R8.reuse, R11 ;  /* 0x0000000b080b9220 */ /* 0x040fe40000410000 */
[----:B------:R-:W-:Y:S01]  /*7090*/  @!P1 FFMA.FTZ R43, R8, R32, -R16 ;  /* 0x00000020082b9223 */ /* 0x000fe20000010810 */
[----:B------:R-:W-:Y:S01]  /*70a0*/  @!P1 HADD2.F32 R8, -RZ, R34.H1_H1 ;  /* 0x30000022ff089230 */ /* 0x000fe20000004100 */
[----:B------:R-:W-:Y:S01]  /*70b0*/  @!P1 FFMA.FTZ R5, R17, R18, R5 ;  /* 0x0000001211059223 */ /* 0x000fe20000010005 */
[--C-:B------:R-:W-:Y:S01]  /*70c0*/  @!P1 HADD2.F32 R25, -RZ, R15.reuse.H0_H0 ;  /* 0x2000000fff199230 */ /* 0x100fe20000004100 */
[----:B------:R-:W-:Y:S01]  /*70d0*/  @!P1 FFMA.FTZ R6, R19, R24, R6 ;  /* 0x0000001813069223 */ /* 0x000fe20000010006 */
[----:B------:R-:W-:Y:S01]  /*70e0*/  @!P1 HADD2.F32 R27, -RZ, R15.H1_H1 ;  /* 0x3000000fff1b9230 */ /* 0x000fe20000004100 */
[----:B------:R-:W-:Y:S01]  /*70f0*/  @!P1 F2FP.PACK_AB R18, R45, R46 ;  /* 0x0000002e2d12923e */ /* 0x000fe200000000ff */
[--C-:B------:R-:W-:Y:S01]  /*7100*/  @!P1 HADD2.F32 R16, -RZ, R9.reuse.H0_H0 ;  /* 0x20000009ff109230 */ /* 0x100fe20000004100 */
[----:B------:R-:W-:Y:S01]  /*7110*/  @!P1 F2FP.PACK_AB R17, R47, R50 ;  /* 0x000000322f11923e */ /* 0x000fe200000000ff */
[----:B------:R-:W-:Y:S01]  /*7120*/  @!P1 HADD2.F32 R15, -RZ, R9.H1_H1 ;  /* 0x30000009ff0f9230 */ /* 0x000fe20000004100 */
[----:B------:R-:W-:Y:S01]  /*7130*/  @!P1 FMUL.FTZ R9, R25, R8 ;  /* 0x0000000819099220 */ /* 0x000fe20000410000 */
[----:B------:R-:W-:Y:S01]  /*7140*/  @!P1 F2FP.PACK_AB R5, R6, R5 ;  /* 0x000000050605923e */ /* 0x000fe200000000ff */
[----:B------:R-:W-:Y:S01]  /*7150*/  @!P1 FMUL.FTZ R33, R27, R14 ;  /* 0x0000000e1b219220 */ /* 0x000fe20000410000 */
[----:B------:R-:W-:Y:S01]  /*7160*/  @!P1 MOV R20, R17 ;  /* 0x0000001100149202 */ /* 0x000fe20000000f00 */
[C---:B------:R-:W-:Y:S02]  /*7170*/  @!P1 FFMA.FTZ R34, R16.reuse, R26, -R9 ;  /* 0x0000001a10229223 */ /* 0x040fe40000010809 */
[----:B------:R-:W-:Y:S02]  /*7180*/  @!P1 FFMA.FTZ R33, R15, R28, -R33 ;  /* 0x0000001c0f219223 */ /* 0x000fe40000010821 */
[----:B------:R-:W-:Y:S01]  /*7190*/  @!P1 FMUL.FTZ R8, R16, R8 ;  /* 0x0000000810089220 */ /* 0x000fe20000410000 */
[----:B------:R-:W-:Y:S01]  /*71a0*/  @!P1 F2FP.PACK_AB R16, R43, R44 ;  /* 0x0000002c2b10923e */ /* 0x000fe200000000ff */
[----:B------:R-:W-:Y:S01]  /*71b0*/  @!P1 FMUL.FTZ R9, R15, R14 ;  /* 0x0000000e0f099220 */ /* 0x000fe20000410000 */
[----:B------:R-:W-:Y:S01]  /*71c0*/  @!P1 F2FP.PACK_AB R15, R33, R34 ;  /* 0x00000022210f923e */ /* 0x000fe200000000ff */
[----:B------:R-:W-:Y:S01]  /*71d0*/  @!P1 IMAD.MOV.U32 R21, RZ, RZ, R18 ;  /* 0x000000ffff159224 */ /* 0x000fe200078e0012 */
[----:B------:R-:W-:Y:S01]  /*71e0*/  @!P1 F2FP.PACK_AB R14, R4, R3 ;  /* 0x00000003040e923e */ /* 0x000fe200000000ff */
[----:B------:R-:W-:Y:S01]  /*71f0*/  @!P1 IMAD.MOV.U32 R23, RZ, RZ, R16 ;  /* 0x000000ffff179224 */ /* 0x000fe200078e0010 */
[----:B------:R-:W-:Y:S01]  /*7200*/  @!P1 MOV R22, R15 ;  /* 0x0000000f00169202 */ /* 0x000fe20000000f00 */
[----:B------:R-:W-:Y:S01]  /*7210*/  @!P1 FFMA.FTZ R8, R25, R26, R8 ;  /* 0x0000001a19089223 */ /* 0x000fe20000010008 */
[----:B------:R-:W-:Y:S01]  /*7220*/  @!P1 MOV R36, R14 ;  /* 0x0000000e00249202 */ /* 0x000fe20000000f00 */
[----:B------:R-:W-:Y:S02]  /*7230*/  @!P1 FFMA.FTZ R9, R27, R28, R9 ;  /* 0x0000001c1b099223 */ /* 0x000fe40000010009 */
[----:B------:R1:W-:Y:S01]  /*7240*/  ST.E.128 [R48.64], R20 ;  /* 0x0000001430007985 */ /* 0x0003e2000c101d08 */
        /* <DEDUP_REMOVED lines=12> */
.L_x_920:
        /* <DEDUP_REMOVED lines=19> */
.L_x_944:
[----:B-12---:R-:W-:Y:S05]  /*7440*/  BSYNC B0 ;  /* 0x0000000000007941 */ /* 0x006fea0003800000 */
.L_x_943:
        /* <DEDUP_REMOVED lines=15> */
.L_x_946:
[----:B------:R-:W-:Y:S05]  /*7540*/  BSYNC B0 ;  /* 0x0000000000007941 */ /* 0x000fea0003800000 */
.L_x_945:
[----:B--2---:R2:W4:Y:S01]  /*7550*/  SHFL.IDX PT, R5, R80, 0x2, 0x181f ;  /* 0x00581f0050057f89 */ /* 0x00452200000e0000 */
[----:B------:R-:W-:Y:S03]  /*7560*/  ISETP.GE.AND P0, PT, R3, 0x41, PT ;  /* 0x000000410300780c */ /* 0x000fe60003f06270 */
        /* <DEDUP_REMOVED lines=12> */
.L_x_936:
[----:B------:R-:W-:Y:S05]  /*7630*/  BSYNC B2 ;  /* 0x0000000000027941 */ /* 0x000fea0003800000 */
.L_x_919:
[----:B-1----:R-:W-:Y:S01]  /*7640*/  IMAD R17, R35, -0x60, RZ ;  /* 0xffffffa023117824 */ /* 0x002fe200078e02ff */
[----:B------:R-:W-:Y:S01]  /*7650*/  ISETP.NE.AND P6, PT, R129, RZ, PT ;  /* 0x000000ff8100720c */ /* 0x000fe20003fc5270 */
[----:B---3--:R-:W-:Y:S01]  /*7660*/  IMAD.WIDE R8, R35, 0x60, R108 ;  /* 0x0000006023087825 */ /* 0x008fe200078e026c */
[----:B------:R-:W-:Y:S03]  /*7670*/  BSSY B0, `(.L_x_947) ;  /* 0x000004a000007945 */ /* 0x000fe60003800000 */
[----:B------:R-:W-:Y:S02]  /*7680*/  IMAD.IADD R3, R120, 0x1, R17 ;  /* 0x0000000178037824 */ /* 0x000fe400078e0211 */
[----:B------:R-:W-:Y:S02]  /*7690*/  IMAD R4, R87, c[0x0][0x208], RZ ;  /* 0x0000820057047a24 */ /* 0x000fe400078e02ff */
[----:B------:R-:W-:Y:S01]  /*76a0*/  IMAD R10, R98, c[0x0][0x218], RZ ;  /* 0x00008600620a7a24 */ /* 0x000fe200078e02ff */
[----:B------:R-:W-:Y:S01]  /*76b0*/  ISETP.GE.AND P1, PT, R3, 0x21, PT ;  /* 0x000000210300780c */ /* 0x000fe20003f26270 */
[C---:B------:R-:W-:Y:S02]  /*76c0*/  IMAD R6, R85.reuse, c[0x0][0x20c], R4 ;  /* 0x0000830055067a24 */ /* 0x040fe400078e0204 */
[----:B----4-:R-:W-:Y:S04]  /*76d0*/  IMAD.WIDE.U32 R4, R85, c[0x0][0x208], RZ ;  /* 0x0000820055047a25 */ /* 0x010fe800078e00ff */
[----:B------:R-:W-:Y:S01]  /*76e0*/  IMAD R10, R84, c[0x0][0x21c], R10 ;  /* 0x00008700540a7a24 */ /* 0x000fe200078e020a */
[----:B------:R-:W-:Y:S05]  /*76f0*/  IADD3 R5, R5, R6, RZ ;  /* 0x0000000605057210 */ /* 0x000fea0007ffe0ff */
[----:B------:R-:W-:Y:S01]  /*7700*/  @P1 IADD3 R11, P0, R8, 0x20, RZ ;  /* 0x00000020080b1810 */ /* 0x000fe20007f1e0ff */
[----:B------:R-:W-:Y:S03]  /*7710*/  IMAD.WIDE.U32 R4, R84, c[0x0][0x218], R4 ;  /* 0x0000860054047a25 */ /* 0x000fe600078e0004 */
[----:B------:R-:W-:Y:S02]  /*7720*/  @P1 IADD3.X R18, RZ, R9, RZ, P0, !PT ;  /* 0x00000009ff121210 */ /* 0x000fe400007fe4ff */
[C---:B------:R-:W-:Y:S11]  /*7730*/  ISETP.GE.AND P0, PT, R3.reuse, 0x41, PT ;  /* 0x000000410300780c */ /* 0x040ff60003f06270 */
[----:B------:R-:W-:Y:S02]  /*7740*/  @!UPT UIADD3 URZ, URZ, URZ, URZ ;  /* 0x0000003f3f3ff290 */ /* 0x000fe4000fffe03f */
[----:B------:R-:W-:Y:S05]  /*7750*/  @P0 IADD3 R16, P3, R8, 0x40, RZ ;  /* 0x0000004008100810 */ /* 0x000fea0007f7e0ff */
[----:B------:R-:W-:Y:S01]  /*7760*/  @P0 IMAD.X R19, RZ, RZ, R9, P3 ;  /* 0x000000ffff130224 */ /* 0x000fe200018e0609 */
[----:B------:R-:W-:Y:S04]  /*7770*/  IADD3 R6, P3, R116, R4, RZ ;  /* 0x0000000474067210 */ /* 0x000fe80007f7e0ff */
[----:B------:R-:W-:Y:S02]  /*7780*/  IADD3.X R10, R126, R5, R10, P3, !PT ;  /* 0x000000057e0a7210 */ /* 0x000fe40001ffe40a */
[----:B------:R-:W-:Y:S11]  /*7790*/  ISETP.GE.AND P3, PT, R3, 0x1, PT ;  /* 0x000000010300780c */ /* 0x000ff60003f66270 */
[----:B------:R-:W-:Y:S02]  /*77a0*/  @!UPT UIADD3 URZ, URZ, URZ, URZ ;  /* 0x0000003f3f3ff290 */ /* 0x000fe4000fffe03f */
[----:B------:R-:W-:Y:S01]  /*77b0*/  @P3 MOV R5, R99 ;  /* 0x0000006300053202 */ /* 0x000fe20000000f00 */
        /* <DEDUP_REMOVED lines=9> */
[----:B------:R-:W-:Y:S02]  /*7850*/  @P1 MOV R4, R88 ;  /* 0x0000005800041202 */ /* 0x000fe40000000f00 */
[C---:B------:R-:W-:Y:S01]  /*7860*/  LEA R20, P4, R6.reuse, c[0x0][0x1f8], 0x1 ;  /* 0x00007e0006147a11 */ /* 0x040fe200078808ff */
[C---:B------:R-:W-:Y:S02]  /*7870*/  @P1 IMAD R3, R11.reuse, c[0x0][0x25c], R3 ;  /* 0x000097000b031a24 */ /* 0x040fe400078e0203 */
[----:B------:R-:W-:Y:S01]  /*7880*/  @P1 IMAD.WIDE.U32 R4, R11, c[0x0][0x258], R4 ;  /* 0x000096000b041a25 */ /* 0x000fe200078e0004 */
[----:B------:R-:W-:Y:S04]  /*7890*/  LEA.HI.X R6, R6, c[0x0][0x1fc], R10, 0x1, P4 ;  /* 0x00007f0006067a11 */ /* 0x000fe800020f0c0a */
[C---:B------:R-:W-:Y:S02]  /*78a0*/  @P1 LEA R10, P4, R4.reuse, c[0x0][0x250], 0x1 ;  /* 0x00009400040a1a11 */ /* 0x040fe400078808ff */
[----:B------:R-:W-:Y:S02]  /*78b0*/  @P1 IADD3 R3, R5, R3, RZ ;  /* 0x0000000305031210 */ /* 0x000fe40007ffe0ff */
[----:B------:R-:W-:Y:S02]  /*78c0*/  @P0 MOV R5, R99 ;  /* 0x0000006300050202 */ /* 0x000fe40000000f00 */
[----:B------:R-:W-:Y:S01]  /*78d0*/  @P1 LEA.HI.X R11, R4, c[0x0][0x254], R3, 0x1, P4 ;  /* 0x00009500040b1a11 */ /* 0x000fe200020f0c03 */
[----:B------:R-:W-:Y:S02]  /*78e0*/  @P0 IMAD.MOV.U32 R4, RZ, RZ, R88 ;  /* 0x000000ffff040224 */ /* 0x000fe400078e0058 */
[----:B------:R-:W-:Y:S02]  /*78f0*/  @P0 IMAD R3, R19, c[0x0][0x258], RZ ;  /* 0x0000960013030a24 */ /* 0x000fe400078e02ff */
[C---:B------:R-:W-:Y:S04]  /*7900*/  @P0 IMAD.WIDE.U32 R4, R16.reuse, c[0x0][0x258], R4 ;  /* 0x0000960010040a25 */ /* 0x040fe800078e0004 */
[----:B------:R-:W-:Y:S01]  /*7910*/  @P0 IMAD R3, R16, c[0x0][0x25c], R3 ;  /* 0x0000970010030a24 */ /* 0x000fe200078e0203 */
[C---:B------:R-:W-:Y:S03]  /*7920*/  @P0 LEA R8, P4, R4.reuse, c[0x0][0x250], 0x1 ;  /* 0x0000940004080a11 */ /* 0x040fe600078808ff */
[----:B------:R-:W-:Y:S02]  /*7930*/  @P0 IMAD.IADD R3, R5, 0x1, R3 ;  /* 0x0000000105030824 */ /* 0x000fe400078e0203 */
[----:B------:R1:W3:Y:S03]  /*7940*/  SHFL.IDX PT, R5, R6, RZ, 0x181f ;  /* 0x00181fff06057589 */ /* 0x0002e600000e0000 */
[----:B------:R-:W-:Y:S02]  /*7950*/  @P0 LEA.HI.X R9, R4, c[0x0][0x254], R3, 0x1, P4 ;  /* 0x0000950004090a11 */ /* 0x000fe400020f0c03 */
[----:B------:R1:W4:Y:S01]  /*7960*/  SHFL.IDX PT, R4, R20, RZ, 0x181f ;  /* 0x00181fff14047589 */ /* 0x00032200000e0000 */
[----:B------:R-:W-:Y:S02]  /*7970*/  ISETP.NE.AND P4, PT, R130, RZ, PT ;  /* 0x000000ff8200720c */ /* 0x000fe40003f85270 */
[----:B------:R-:W-:Y:S04]  /*7980*/  IADD3 R3, R17, R2, RZ ;  /* 0x0000000211037210 */ /* 0x000fe80007ffe0ff */
[----:B------:R-:W-:Y:S05]  /*7990*/  IMNMX R3, R3, 0x60, PT ;  /* 0x0000006003037817 */ /* 0x000fea0003800200 */
[----:B------:R-:W-:Y:S02]  /*79a0*/  IMAD.IADD R3, R3, 0x1, -R101 ;  /* 0x0000000103037824 */ /* 0x000fe400078e0a65 */
[----:B------:R-:W-:Y:S01]  /*79b0*/  @!PT LDS RZ, [RZ] ;  /* 0x00000000fffff984 */ /* 0x000fe20000000800 */
[----:B------:R1:W-:Y:S05]  /*79c0*/  @P3 LDGSTS.E.BYPASS.LTC128B.128 [R210+0x100], [R14.64], !P4 ;  /* 0x001000000ed23fae */ /* 0x0003ea000e101d48 */
[----:B------:R1:W-:Y:S05]  /*79d0*/  @P3 LDGSTS.E.BYPASS.LTC128B.128 [R210+0x3100], [R14.64+0x80], !P6 ;  /* 0x031000800ed23fae */ /* 0x0003ea000f101d48 */
[----:B------:R1:W-:Y:S05]  /*79e0*/  @P1 LDGSTS.E.BYPASS.LTC128B.128 [R241+0x1100], [R10.64], !P4 ;  /* 0x011000000af11fae */ /* 0x0003ea000e101d48 */
[----:B------:R1:W-:Y:S05]  /*79f0*/  @P1 LDGSTS.E.BYPASS.LTC128B.128 [R241+0x4100], [R10.64+0x80], !P6 ;  /* 0x041000800af11fae */ /* 0x0003ea000f101d48 */
[----:B------:R1:W-:Y:S05]  /*7a00*/  @P0 LDGSTS.E.BYPASS.LTC128B.128 [R241+0x2100], [R8.64], !P4 ;  /* 0x0210000008f10fae */ /* 0x0003ea000e101d48 */
[----:B------:R1:W-:Y:S01]  /*7a10*/  @P0 LDGSTS.E.BYPASS.LTC128B.128 [R241+0x5100], [R8.64+0x80], !P6 ;  /* 0x0510008008f10fae */ /* 0x0003e2000f101d48 */
[----:B------:R-:W-:Y:S04]  /*7a20*/  ISETP.GE.AND P0, PT, R3, 0x1, PT ;  /* 0x000000010300780c */ /* 0x000fe80003f06270 */
[----:B------:R-:W0:Y:S01]  /*7a30*/  LDGDEPBAR ;  /* 0x00000000000079af */ /* 0x000e220000000000 */
[----:B------:R-:W-:Y:S04]  /*7a40*/  DEPBAR.LE SB0, 0x0 ;  /* 0x000080000000791a */ /* 0x000fe80000000000 */
[----:B------:R-:W-:Y:S06]  /*7a50*/  BAR.SYNC.DEFER_BLOCKING 0x0 ;  /* 0x0000000000007b1d */ /* 0x000fec0000010000 */
[----:B------:R-:W-:-:S05]  /*7a60*/  @!P0 BRA `(.L_x_948) ;  /* 0x000000a000008947 */ /* 0x000fca0003800000 */
[----:B-1-34-:R-:W1:Y:S01]  /*7a70*/  @!P5 LDS.128 R16, [R210+0x100] ;  /* 0x00010000d210d984 */ /* 0x01ae620000000c00 */
[CC--:B------:R-:W-:Y:S04]  /*7a80*/  @!P5 LEA R8, P0, R76.reuse, R4.reuse, 0x1 ;  /* 0x000000044c08d211 */ /* 0x0c0fe800078008ff */
        /* <DEDUP_REMOVED lines=8> */
.L_x_948:
[----:B-1-34-:R-:W-:Y:S05]  /*7b10*/  BSYNC B0 ;  /* 0x0000000000007941 */ /* 0x01afea0003800000 */
.L_x_947:
[----:B------:R1:W3:Y:S01]  /*7b20*/  SHFL.IDX PT, R5, R6, 0x1, 0x181f ;  /* 0x00381f0006057f89 */ /* 0x0002e200000e0000 */
[----:B------:R-:W-:Y:S01]  /*7b30*/  ISETP.GE.AND P0, PT, R3, 0x21, PT ;  /* 0x000000210300780c */ /* 0x000fe20003f06270 */
[----:B------:R-:W-:Y:S02]  /*7b40*/  BSSY B0, `(.L_x_949) ;  /* 0x000000d000007945 */ /* 0x000fe40003800000 */
[----:B------:R1:W4:Y:S10]  /*7b50*/  SHFL.IDX PT, R4, R20, 0x1, 0x181f ;  /* 0x00381f0014047f89 */ /* 0x00033400000e0000 */
[----:B------:R-:W-:-:S05]  /*7b60*/  @!P0 BRA `(.L_x_950) ;  /* 0x000000a000008947 */ /* 0x000fca0003800000 */
[----:B------:R-:W5:Y:S01]  /*7b70*/  @!P5 LDS.128 R16, [R210+0x1100] ;  /* 0x00110000d210d984 */ /* 0x000f620000000c00 */
[CC--:B----4-:R-:W-:Y:S04]  /*7b80*/  @!P5 LEA R8, P0, R76.reuse, R4.reuse, 0x1 ;  /* 0x000000044c08d211 */ /* 0x0d0fe800078008ff */
[-C--:B---3--:R-:W-:Y:S02]  /*7b90*/  @!P5 LEA.HI.X R9, R76, R5.reuse, R77, 0x1, P0 ;  /* 0x000000054c09d211 */ /* 0x088fe400000f0c4d */
[C---:B------:R-:W-:Y:S11]  /*7ba0*/  ISETP.GE.AND P0, PT, R211.reuse, c[0x0][0x1d4], PT ;  /* 0x00007500d3007a0c */ /* 0x040ff60003f06270 */
[----:B------:R-:W-:Y:S02]  /*7bb0*/  @!UPT UIADD3 URZ, URZ, URZ, URZ ;  /* 0x0000003f3f3ff290 */ /* 0x000fe4000fffe03f */
[C---:B------:R-:W-:Y:S04]  /*7bc0*/  @!P0 LEA R4, P1, R211.reuse, R4, 0x1 ;  /* 0x00000004d3048211 */ /* 0x040fe800078208ff */
[----:B------:R-:W-:Y:S01]  /*7bd0*/  @!P0 LEA.HI.X R5, R211, R5, R238, 0x1, P1 ;  /* 0x00000005d3058211 */ /* 0x000fe200008f0cee */
[----:B-----5:R-:W-:Y:S04]  /*7be0*/  @!P5 ST.E.128 [R8.64], R16 ;  /* 0x000000100800d985 */ /* 0x020fe8000c101d08 */
[----:B------:R-:W3:Y:S04]  /*7bf0*/  @!P0 LDS.128 R8, [R210+0x4100] ;  /* 0x00410000d2088984 */ /* 0x000ee80000000c00 */
[----:B---3--:R3:W-:Y:S02]  /*7c00*/  @!P0 ST.E.128 [R4.64], R8 ;  /* 0x0000000804008985 */ /* 0x0087e4000c101d08 */
.L_x_950:
[----:B------:R-:W-:Y:S05]  /*7c10*/  BSYNC B0 ;  /* 0x0000000000007941 */ /* 0x000fea0003800000 */
.L_x_949:
[----:B---3--:R3:W1:Y:S01]  /*7c20*/  SHFL.IDX PT, R5, R6, 0x2, 0x181f ;  /* 0x00581f0006057f89 */ /* 0x00866200000e0000 */
[----:B------:R-:W-:Y:S01]  /*7c30*/  ISETP.GE.AND P0, PT, R3, 0x41, PT ;  /* 0x000000410300780c */ /* 0x000fe20003f06270 */
[----:B------:R-:W-:Y:S02]  /*7c40*/  BSSY B0, `(.L_x_951) ;  /* 0x000000d000007945 */ /* 0x000fe40003800000 */
[----:B----4-:R3:W4:Y:S10]  /*7c50*/  SHFL.IDX PT, R4, R20, 0x2, 0x181f ;  /* 0x00581f0014047f89 */ /* 0x01073400000e0000 */
[----:B------:R-:W-:-:S05]  /*7c60*/  @!P0 BRA `(.L_x_952) ;  /* 0x000000a000008947 */ /* 0x000fca0003800000 */
[----:B------:R-:W5:Y:S01]  /*7c70*/  @!P5 LDS.128 R16, [R210+0x2100] ;  /* 0x00210000d210d984 */ /* 0x000f620000000c00 */
[CC--:B----4-:R-:W-:Y:S04]  /*7c80*/  @!P5 LEA R8, P0, R76.reuse, R4.reuse, 0x1 ;  /* 0x000000044c08d211 */ /* 0x0d0fe800078008ff */
[-C--:B-1----:R-:W-:Y:S02]  /*7c90*/  @!P5 LEA.HI.X R9, R76, R5.reuse, R77, 0x1, P0 ;  /* 0x000000054c09d211 */ /* 0x082fe400000f0c4d */
[C---:B------:R-:W-:Y:S11]  /*7ca0*/  ISETP.GE.AND P0, PT, R211.reuse, c[0x0][0x1d4], PT ;  /* 0x00007500d3007a0c */ /* 0x040ff60003f06270 */
[----:B------:R-:W-:Y:S02]  /*7cb0*/  @!UPT UIADD3 URZ, URZ, URZ, URZ ;  /* 0x0000003f3f3ff290 */ /* 0x000fe4000fffe03f */
[C---:B------:R-:W-:Y:S04]  /*7cc0*/  @!P0 LEA R4, P1, R211.reuse, R4, 0x1 ;  /* 0x00000004d3048211 */ /* 0x040fe800078208ff */
[----:B------:R-:W-:Y:S01]  /*7cd0*/  @!P0 LEA.HI.X R5, R211, R5, R238, 0x1, P1 ;  /* 0x00000005d3058211 */ /* 0x000fe200008f0cee */
[----:B-----5:R-:W-:Y:S04]  /*7ce0*/  @!P5 ST.E.128 [R8.64], R16 ;  /* 0x000000100800d985 */ /* 0x020fe8000c101d08 */
[----:B------:R-:W1:Y:S04]  /*7cf0*/  @!P0 LDS.128 R8, [R210+0x5100] ;  /* 0x00510000d2088984 */ /* 0x000e680000000c00 */
[----:B-1----:R1:W-:Y:S02]  /*7d00*/  @!P0 ST.E.128 [R4.64], R8 ;  /* 0x0000000804008985 */ /* 0x0023e4000c101d08 */
.L_x_952:
[----:B------:R-:W-:Y:S05]  /*7d10*/  BSYNC B0 ;  /* 0x0000000000007941 */ /* 0x000fea0003800000 */
.L_x_951:
[C---:B------:R-:W-:Y:S02]  /*7d20*/  ISETP.GT.AND P0, PT, R35.reuse, R121, PT ;  /* 0x000000792300720c */ /* 0x040fe40003f04270 */
[----:B------:R-:W-:Y:S11]  /*7d30*/  IADD3 R35, R35, -0x1, RZ ;  /* 0xffffffff23237810 */ /* 0x000ff60007ffe0ff */
[----:B-1-3--:R-:W-:Y:S01]  /*7d40*/  @P0 SHF.R.S32.HI R6, RZ, 0x1f, R35 ;  /* 0x0000001fff060819 */ /* 0x00afe20000011423 */
[----:B----4-:R-:W-:Y:S02]  /*7d50*/  @P0 IMAD.MOV.U32 R4, RZ, RZ, R112 ;  /* 0x000000ffff040224 */ /* 0x010fe400078e0070 */
[----:B------:R-:W-:Y:S02]  /*7d60*/  @P0 IMAD.MOV.U32 R5, RZ, RZ, R111 ;  /* 0x000000ffff050224 */ /* 0x000fe400078e006f */
[----:B------:R-:W-:Y:S02]  /*7d70*/  @P0 IMAD R3, R145, R35, RZ ;  /* 0x0000002391030224 */ /* 0x000fe400078e02ff */
[-C--:B------:R-:W-:Y:S04]  /*7d80*/  @P0 IMAD.WIDE.U32 R4, R35, R134.reuse, R4 ;  /* 0x0000008623040225 */ /* 0x080fe800078e0004 */
[----:B------:R-:W-:Y:S01]  /*7d90*/  @P0 IMAD R3, R6, R134, R3 ;  /* 0x0000008606030224 */ /* 0x000fe200078e0203 */
[C---:B------:R-:W-:Y:S02]  /*7da0*/  @P0 LEA R8, P1, R4.reuse, c[0x0][0x220], 0x1 ;  /* 0x0000880004080a11 */ /* 0x040fe400078208ff */
[----:B------:R-:W-:Y:S01]  /*7db0*/  @P0 SHF.L.U64.HI R6, R151, 0x1, R148 ;  /* 0x0000000197060819 */ /* 0x000fe20000010294 */
[----:B------:R-:W-:Y:S05]  /*7dc0*/  @P0 IMAD.IADD R3, R5, 0x1, R3 ;  /* 0x0000000105030824 */ /* 0x000fea00078e0203 */
[----:B------:R-:W-:Y:S02]  /*7dd0*/  @P0 LEA.HI.X R9, R4, c[0x0][0x224], R3, 0x1, P1 ;  /* 0x0000890004090a11 */ /* 0x000fe400008f0c03 */
[----:B------:R-:W-:Y:S03]  /*7de0*/  @P0 SHF.L.U32 R3, R151, 0x1, RZ ;  /* 0x0000000197030819 */ /* 0x000fe600000006ff */
[----:B------:R-:W-:Y:S01]  /*7df0*/  @!PT LDS RZ, [RZ] ;  /* 0x00000000fffff984 */ /* 0x000fe20000000800 */
[----:B------:R-:W-:Y:S01]  /*7e00*/  @!PT LDS RZ, [RZ] ;  /* 0x00000000fffff984 */ /* 0x000fe20000000800 */
[----:B------:R-:W-:Y:S01]  /*7e10*/  @!PT LDS RZ, [RZ] ;  /* 0x00000000fffff984 */ /* 0x000fe20000000800 */
[----:B------:R1:W-:Y:S01]  /*7e20*/  @P0 LDGSTS.E.BYPASS.LTC128B.128 [R210+0x8100], [R8.64], !P4 ;  /* 0x0810000008d20fae */ /* 0x0003e2000e101d48 */
[----:B------:R-:W-:Y:S03]  /*7e30*/  @P0 IADD3 R4, P1, R3, R8, RZ ;  /* 0x0000000803040210 */ /* 0x000fe60007f3e0ff */
[----:B------:R1:W-:Y:S02]  /*7e40*/  @P0 LDGSTS.E.BYPASS.LTC128B.128 [R210+0xb100], [R8.64+0x80], !P6 ;  /* 0x0b10008008d20fae */ /* 0x0003e4000f101d48 */
[----:B------:R-:W-:Y:S01]  /*7e50*/  @P0 IMAD.X R5, R6, 0x1, R9, P1 ;  /* 0x0000000106050824 */ /* 0x000fe200008e0609 */
[----:B------:R-:W-:Y:S04]  /*7e60*/  @P0 IADD3 R10, P1, R4, R3, RZ ;  /* 0x00000003040a0210 */ /* 0x000fe80007f3e0ff */
[----:B------:R1:W-:Y:S01]  /*7e70*/  @P0 LDGSTS.E.BYPASS.LTC128B.128 [R210+0x9100], [R4.64], !P4 ;  /* 0x0910000004d20fae */ /* 0x0003e2000e101d48 */
[----:B------:R-:W-:Y:S03]  /*7e80*/  @P0 IADD3.X R11, R5, R6, RZ, P1, !PT ;  /* 0x00000006050b0210 */ /* 0x000fe60000ffe4ff */
[----:B------:R1:W-:Y:S04]  /*7e90*/  @P0 LDGSTS.E.BYPASS.LTC128B.128 [R210+0xc100], [R4.64+0x80], !P6 ;  /* 0x0c10008004d20fae */ /* 0x0003e8000f101d48 */
[----:B------:R1:W-:Y:S04]  /*7ea0*/  @P0 LDGSTS.E.BYPASS.LTC128B.128 [R210+0xa100], [R10.64], !P4 ;  /* 0x0a1000000ad20fae */ /* 0x0003e8000e101d48 */
[----:B------:R1:W-:Y:S04]  /*7eb0*/  @P0 LDGSTS.E.BYPASS.LTC128B.128 [R210+0xd100], [R10.64+0x80], !P6 ;  /* 0x0d1000800ad20fae */ /* 0x0003e8000f101d48 */
[----:B------:R-:W0:Y:S01]  /*7ec0*/  LDGDEPBAR ;  /* 0x00000000000079af */ /* 0x000e220000000000 */
[----:B------:R-:W-:-:S05]  /*7ed0*/  @P0 BRA `(.L_x_953) ;  /* 0xffffb5c000000947 */ /* 0x000fca000383ffff */
[----:B------:R-:W-:Y:S01]  /*7ee0*/  WARPSYNC 0xffffffff ;  /* 0xffffffff00007948 */ /* 0x000fe20003800000 */
[----:B------:R-:W-:Y:S06]  /*7ef0*/  BAR.SYNC.DEFER_BLOCKING 0x0 ;  /* 0x0000000000007b1d */ /* 0x000fec0000010000 */
.L_x_918:
[----:B------:R-:W3:Y:S01]  /*7f00*/  LDL R71, [R1+0xc] ;  /* 0x00000c0001477983 */ /* 0x000ee20000100800 */
[----:B------:R-:W-:-:S05]  /*7f10*/  IMAD.MOV.U32 R74, RZ, RZ, c[0x0][0x2c4] ;  /* 0x0000b100ff4a7624 */ /* 0x000fca00078e00ff */
[----:B------:R-:W-:Y:S01]  /*7f20*/  ISETP.NE.AND P3, PT, R74, 0x1, PT ;  /* 0x000000014a00780c */ /* 0x000fe20003f65270 */
[----:B-1----:R-:W-:-:S05]  /*7f30*/  IMAD.MOV.U32 R5, RZ, RZ, c[0x0][0x32c] ;  /* 0x0000cb00ff057624 */ /* 0x002fca00078e00ff */
[----:B------:R-:W-:Y:S02]  /*7f40*/  ISETP.GE.AND P1, PT, R5, 0x1, PT ;  /* 0x000000010500780c */ /* 0x000fe40003f26270 */
[----:B------:R-:W-:Y:S02]  /*7f50*/  IADD3 R3, R244, 0x1, -R243 ;  /* 0x00000001f4037810 */ /* 0x000fe40007ffe8f3 */
[----:B---3--:R-:W-:-:S05]  /*7f60*/  IADD3 R2, R71, 0x7f, RZ ;  /* 0x0000007f47027810 */ /* 0x008fca0007ffe0ff */
[----:B------:R-:W-:-:S05]  /*7f70*/  @P3 IMAD.HI.U32 R4, R2, c[0x0][0x2c8], RZ ;  /* 0x0000b20002043a27 */ /* 0x000fca00078e00ff */
[----:B------:R-:W-:-:S05]  /*7f80*/  @P3 SHF.R.U32.HI R2, RZ, c[0x0][0x2cc], R4 ;  /* 0x0000b300ff023a19 */ /* 0x000fca0000011604 */
[----:B------:R-:W-:-:S05]  /*7f90*/  IMAD.IADD R2, R3, 0x1, R2 ;  /* 0x0000000103027824 */ /* 0x000fca00078e0202 */
[----:B------:R-:W-:Y:S01]  /*7fa0*/  IADD3 R4, R2, c[0x0][0x328], RZ ;  /* 0x0000ca0002047a10 */ /* 0x000fe20007ffe0ff */
[----:B------:R-:W-:Y:S05]  /*7fb0*/  @!P1 BRA `(.L_x_954) ;  /* 0x0000011000009947 */ /* 0x000fea0003800000 */
[C---:B------:R-:W-:Y:S01]  /*7fc0*/  ISETP.GT.AND P0, PT, R2.reuse, RZ, PT ;  /* 0x000000ff0200720c */ /* 0x040fe20003f04270 */
[----:B------:R-:W-:Y:S01]  /*7fd0*/  BSSY B0, `(.L_x_955) ;  /* 0x000000d000007945 */ /* 0x000fe20003800000 */
[----:B------:R-:W-:Y:S01]  /*7fe0*/  IADD3 R3, R2, -0x1, RZ ;  /* 0xffffffff02037810 */ /* 0x000fe20007ffe0ff */
[----:B------:R-:W-:-:S10]  /*7ff0*/  IMAD.MOV.U32 R5, RZ, RZ, c[0x0][0x32c] ;  /* 0x0000cb00ff057624 */ /* 0x000fd400078e00ff */
[----:B------:R-:W-:Y:S05]  /*8000*/  @P0 BRA `(.L_x_956) ;  /* 0x0000006000000947 */ /* 0x000fea0003800000 */
[----:B------:R-:W-:Y:S01]  /*8010*/  ISETP.NE.AND P0, PT, R5, 0x1, PT ;  /* 0x000000010500780c */ /* 0x000fe20003f05270 */
[----:B------:R-:W-:-:S12]  /*8020*/  IMAD.MOV R2, RZ, RZ, -R2 ;  /* 0x000000ffff027224 */ /* 0x000fd800078e0a02 */
[----:B------:R-:W-:-:S05]  /*8030*/  @P0 IMAD.HI.U32 R3, R2, c[0x0][0x330], RZ ;  /* 0x0000cc0002030a27 */ /* 0x000fca00078e00ff */
[----:B------:R-:W-:-:S04]  /*8040*/  @P0 SHF.R.U32.HI R2, RZ, c[0x0][0x334], R3 ;  /* 0x0000cd00ff020a19 */ /* 0x000fc80000011603 */
[----:B------:R-:W-:Y:S01]  /*8050*/  LOP3.LUT R3, RZ, R2, RZ, 0x33, !PT ;  /* 0x00000002ff037212 */ /* 0x000fe200078e33ff */
[----:B------:R-:W-:Y:S05]  /*8060*/  BRA `(.L_x_957) ;  /* 0x0000003000007947 */ /* 0x000fea0003800000 */
.L_x_956:
[----:B------:R-:W-:-:S13]  /*8070*/  ISETP.NE.AND P0, PT, R5, 0x1, PT ;  /* 0x000000010500780c */ /* 0x000fda0003f05270 */
[----:B------:R-:W-:-:S05]  /*8080*/  @P0 IMAD.HI.U32 R2, R3, c[0x0][0x330], RZ ;  /* 0x0000cc0003020a27 */ /* 0x000fca00078e00ff */
[----:B------:R-:W-:Y:S02]  /*8090*/  @P0 SHF.R.U32.HI R3, RZ, c[0x0][0x334], R2 ;  /* 0x0000cd00ff030a19 */ /* 0x000fe40000011602 */
.L_x_957:
[----:B------:R-:W-:Y:S05]  /*80a0*/  BSYNC B0 ;  /* 0x0000000000007941 */ /* 0x000fea0003800000 */
.L_x_955:
[----:B------:R-:W-:-:S05]  /*80b0*/  IMAD R3, R3, R5, c[0x0][0x32c] ;  /* 0x0000cb0003037624 */ /* 0x000fca00078e0205 */
[----:B------:R-:W-:-:S04]  /*80c0*/  IMNMX R4, R4, R3, PT ;  /* 0x0000000304047217 */ /* 0x000fc80003800200 */
.L_x_954:
[----:B------:R-:W-:Y:S01]  /*80d0*/  IADD3 R4, R4, 0x5f, RZ ;  /* 0x0000005f04047810 */ /* 0x000fe20007ffe0ff */
[----:B------:R-:W-:-:S04]  /*80e0*/  @P3 IMAD.HI.U32 R3, R71, c[0x0][0x2c8], RZ ;  /* 0x0000b20047033a27 */ /* 0x000fc800078e00ff */
[----:B------:R-:W-:-:S04]  /*80f0*/  IMAD.HI R4, R4, 0x2aaaaaab, RZ ;  /* 0x2aaaaaab04047827 */ /* 0x000fc800078e02ff */
[----:B------:R-:W-:Y:S01]  /*8100*/  IMAD.MOV.U32 R2, RZ, RZ, R71 ;  /* 0x000000ffff027224 */ /* 0x000fe200078e0047 */
[----:B------:R-:W-:Y:S02]  /*8110*/  @P3 SHF.R.U32.HI R2, RZ, c[0x0][0x2cc], R3 ;  /* 0x0000b300ff023a19 */ /* 0x000fe40000011603 */
        /* <DEDUP_REMOVED lines=16> */
.L_x_960:
[----:B------:R-:W-:-:S04]  /*8220*/  MOV R4, c[0x0][0x32c] ;  /* 0x0000cb0000047a02 */ /* 0x000fc80000000f00 */
[----:B------:R-:W-:-:S13]  /*8230*/  ISETP.NE.AND P0, PT, R4, 0x1, PT ;  /* 0x000000010400780c */ /* 0x000fda0003f05270 */
[----:B------:R-:W-:-:S05]  /*8240*/  @P0 IMAD.HI.U32 R4, R2, c[0x0][0x330], RZ ;  /* 0x0000cc0002040a27 */ /* 0x000fca00078e00ff */
[----:B------:R-:W-:Y:S02]  /*8250*/  @P0 SHF.R.U32.HI R2, RZ, c[0x0][0x334], R4 ;  /* 0x0000cd00ff020a19 */ /* 0x000fe40000011604 */
.L_x_961:
[----:B------:R-:W-:Y:S05]  /*8260*/  BSYNC B0 ;  /* 0x0000000000007941 */ /* 0x000fea0003800000 */
.L_x_959:
[----:B------:R-:W-:-:S05]  /*8270*/  IMAD R2, R2, c[0x0][0x32c], RZ ;  /* 0x0000cb0002027a24 */ /* 0x000fca00078e02ff */
[----:B------:R-:W-:-:S05]  /*8280*/  IMNMX R3, R3, R2, !PT ;  /* 0x0000000203037217 */ /* 0x000fca0007800200 */
.L_x_958:
[----:B------:R-:W-:Y:S01]  /*8290*/  IMAD.HI R3, R3, 0x2aaaaaab, RZ ;  /* 0x2aaaaaab03037827 */ /* 0x000fe200078e02ff */
[----:B------:R-:W-:Y:S04]  /*82a0*/  BSSY B0, `(.L_x_962) ;  /* 0x0000024000007945 */ /* 0x000fe80003800000 */
[----:B------:R-:W-:-:S04]  /*82b0*/  SHF.R.U32.HI R2, RZ, 0x1f, R3 ;  /* 0x0000001fff027819 */ /* 0x000fc80000011603 */
[----:B------:R-:W-:Y:S01]  /*82c0*/  LEA.HI.SX32 R3, R3, R2, 0x1c ;  /* 0x0000000203037211 */ /* 0x000fe200078fe2ff */
[----:B------:R-:W-:-:S03]  /*82d0*/  IMAD.MOV.U32 R2, RZ, RZ, RZ ;  /* 0x000000ffff027224 */ /* 0x000fc600078e00ff */
[----:B------:R-:W-:-:S04]  /*82e0*/  IMNMX R6, RZ, R3, !PT ;  /* 0x00000003ff067217 */ /* 0x000fc80007800200 */
[----:B------:R-:W-:-:S13]  /*82f0*/  ISETP.GT.AND P0, PT, R8, R6, PT ;  /* 0x000000060800720c */ /* 0x000fda0003f04270 */
[----:B------:R-:W-:Y:S05]  /*8300*/  @!P0 BRA `(.L_x_963) ;  /* 0x000001d000008947 */ /* 0x000fea0003800000 */
[----:B------:R-:W-:Y:S02]  /*8310*/  IABS R3, R131 ;  /* 0x0000008300037213 */ /* 0x000fe40000000000 */
[----:B------:R-:W-:Y:S02]  /*8320*/  IADD3 R4, R131, -0x1, R8 ;  /* 0xffffffff83047810 */ /* 0x000fe40007ffe008 */
[----:B------:R-:W1:Y:S03]  /*8330*/  I2F.RP R2, R3 ;  /* 0x0000000300027306 */ /* 0x000e660000209400 */
[----:B------:R-:W-:Y:S02]  /*8340*/  IMAD.IADD R9, R4, 0x1, -R6 ;  /* 0x0000000104097824 */ /* 0x000fe400078e0a06 */
[----:B------:R-:W-:-:S03]  /*8350*/  IMAD.MOV.U32 R4, RZ, RZ, RZ ;  /* 0x000000ffff047224 */ /* 0x000fc600078e00ff */
        /* <DEDUP_REMOVED lines=24> */
.L_x_963:
[----:B------:R-:W-:Y:S05]  /*84e0*/  BSYNC B0 ;  /* 0x0000000000007941 */ /* 0x000fea0003800000 */
.L_x_962:
[----:B------:R-:W3:Y:S01]  /*84f0*/  LDL R3, [R1+0x28] ;  /* 0x0000280001037983 */ /* 0x000ee20000100800 */
        /* <DEDUP_REMOVED lines=13> */
[----:B--2---:R-:W-:Y:S01]  /*85d0*/  CS2R R80, SRZ ;  /* 0x0000000000507805 */ /* 0x004fe2000001ff00 */
        /* <DEDUP_REMOVED lines=19> */
[----:B---3--:R-:W-:-:S04]  /*8710*/  IMAD R242, R3, R2, R6 ;  /* 0x0000000203f27224 */ /* 0x008fc800078e0206 */
[--C-:B------:R-:W-:Y:S01]  /*8720*/  IMAD.IADD R3, R242, 0x1, R2.reuse ;  /* 0x00000001f2037824 */ /* 0x100fe200078e0202 */
[----:B------:R-:W-:-:S04]  /*8730*/  PRMT R2, RZ, 0x7610, R2 ;  /* 0x00007610ff027816 */ /* 0x000fc80000000002 */
[----:B------:R-:W-:-:S04]  /*8740*/  IMNMX R212, R8, R3, PT ;  /* 0x0000000308d47217 */ /* 0x000fc80003800200 */
[----:B------:R-:W-:-:S13]  /*8750*/  ISETP.GT.AND P0, PT, R212, R242, PT ;  /* 0x000000f2d400720c */ /* 0x000fda0003f04270 */
[----:B------:R-:W-:Y:S05]  /*8760*/  @!P0 BRA `(.L_x_964) ;  /* 0x0001666000008947 */ /* 0x000fea0003800000 */
[----:B------:R-:W2:Y:S01]  /*8770*/  LDL R10, [R1+0x24] ;  /* 0x00002400010a7983 */ /* 0x000ea20000100800 */
[----:B------:R-:W-:-:S03]  /*8780*/  ISETP.NE.U32.AND P0, PT, RZ, c[0x0][0x340], PT ;  /* 0x0000d000ff007a0c */ /* 0x000fc60003f05070 */
[----:B------:R-:W3:Y:S01]  /*8790*/  LDL R9, [R1+0x20] ;  /* 0x0000200001097983 */ /* 0x000ee20000100800 */
[----:B------:R-:W-:-:S13]  /*87a0*/  ISETP.NE.AND.EX P0, PT, RZ, c[0x0][0x344], PT, P0 ;  /* 0x0000d100ff007a0c */ /* 0x000fda0003f05300 */
[----:B------:R-:W-:-:S04]  /*87b0*/  @P0 IMAD.MOV.U32 R2, RZ, RZ, 0x4 ;  /* 0x00000004ff020424 */ /* 0x000fc800078e00ff */
[----:B--2---:R-:W-:-:S06]  /*87c0*/  @P0 IMAD.WIDE R2, R10, R2, c[0x0][0x340] ;  /* 0x0000d0000a020625 */ /* 0x004fcc00078e0202 */
[----:B------:R1:W5:Y:S01]  /*87d0*/  @P0 LDG.E R2, [R2.64] ;  /* 0x0000000802020981 */ /* 0x000362000c1e1900 */
[----:B------:R-:W-:Y:S01]  /*87e0*/  ISETP.NE.U32.AND P1, PT, RZ, c[0x0][0x348], PT ;  /* 0x0000d200ff007a0c */ /* 0x000fe20003f25070 */
[----:B------:R-:W-:Y:S01]  /*87f0*/  IMAD.WIDE.U32 R4, R143, c[0x0][0x178], RZ ;  /* 0x00005e008f047a25 */ /* 0x000fe200078e00ff */
[----:B------:R-:W-:Y:S02]  /*8800*/  SHF.R.S32.HI R6, RZ, 0x1f, R10 ;  /* 0x0000001fff067819 */ /* 0x000fe4000001140a */
[----:B------:R-:W-:Y:S01]  /*8810*/  ISETP.NE.AND.EX P1, PT, RZ, c[0x0][0x34c], PT, P1 ;  /* 0x0000d300ff007a0c */ /* 0x000fe20003f25310 */
[----:B------:R-:W-:Y:S01]  /*8820*/  WARPSYNC 0xffffffff ;  /* 0xffffffff00007948 */ /* 0x000fe20003800000 */
[----:B---3--:R-:W-:Y:S02]  /*8830*/  LOP3.LUT R81, R9, 0xffff, RZ, 0xc0, !PT ;  /* 0x0000ffff09517812 */ /* 0x008fe400078ec0ff */
[----:B------:R-:W-:Y:S02]  /*8840*/  SEL R11, R6, RZ, !P1 ;  /* 0x000000ff060b7207 */ /* 0x000fe40004800000 */
[----:B------:R-:W-:-:S02]  /*8850*/  IADD3 R127, R212, -0x1, RZ ;  /* 0xffffffffd47f7810 */ /* 0x000fc40007ffe0ff */
[----:B-1----:R-:W-:-:S05]  /*8860*/  SHF.R.S32.HI R3, RZ, 0x1f, R143 ;  /* 0x0000001fff037819 */ /* 0x002fca000001148f */
[----:B------:R-:W-:-:S04]  /*8870*/  IMAD R3, R3, c[0x0][0x178], RZ ;  /* 0x00005e0003037a24 */ /* 0x000fc800078e02ff */
[----:B------:R-:W-:Y:S01]  /*8880*/  IMAD R3, R143, c[0x0][0x17c], R3 ;  /* 0x00005f008f037a24 */ /* 0x000fe200078e0203 */
[----:B------:R-:W-:-:S03]  /*8890*/  SEL R6, R10, RZ, !P1 ;  /* 0x000000ff0a067207 */ /* 0x000fc60004800000 */
[----:B------:R-:W-:Y:S02]  /*88a0*/  IMAD.IADD R9, R5, 0x1, R3 ;  /* 0x0000000105097824 */ /* 0x000fe400078e0203 */
[----:B------:R-:W-:-:S03]  /*88b0*/  @!P0 IMAD.MOV.U32 R2, RZ, RZ, R10 ;  /* 0x000000ffff028224 */ /* 0x000fc600078e000a */
[----:B------:R-:W2:Y:S01]  /*88c0*/  LDL R129, [R1+0x10] ;  /* 0x0000100001817983 */ /* 0x000ea20000100800 */
[----:B------:R-:W-:Y:S01]  /*88d0*/  IMAD.MOV.U32 R65, RZ, RZ, 0x60 ;  /* 0x00000060ff417424 */ /* 0x000fe200078e00ff */
[----:B-----5:R-:W-:Y:S01]  /*88e0*/  SHF.R.S32.HI R5, RZ, 0x1f, R2 ;  /* 0x0000001fff057819 */ /* 0x020fe20000011402 */
[----:B------:R-:W-:Y:S01]  /*88f0*/  IMAD.MOV.U32 R140, RZ, RZ, c[0x0][0x2b8] ;  /* 0x0000ae00ff8c7624 */ /* 0x000fe200078e00ff */
[----:B------:R-:W-:Y:S01]  /*8900*/  LOP3.LUT R209, R209, 0xfff7ffff, RZ, 0xc0, !PT ;  /* 0xfff7ffffd1d17812 */ /* 0x000fe200078ec0ff */
[----:B------:R-:W-:Y:S02]  /*8910*/  IMAD R126, R212, R65, -0x60 ;  /* 0xffffffa0d47e7424 */ /* 0x000fe400078e0241 */
[----:B------:R-:W-:Y:S01]  /*8920*/  IMAD.WIDE.U32 R130, R2, c[0x0][0x2b0], RZ ;  /* 0x0000ac0002827a25 */ /* 0x000fe200078e00ff */
[----:B------:R-:W-:Y:S01]  /*8930*/  BAR.SYNC.DEFER_BLOCKING 0x0 ;  /* 0x0000000000007b1d */ /* 0x000fe20000010000 */
[----:B------:R-:W-:-:S02]  /*8940*/  ISETP.NE.AND P1, PT, R140, 0x1, PT ;  /* 0x000000018c00780c */ /* 0x000fc40003f25270 */
[----:B------:R-:W-:Y:S02]  /*8950*/  IMAD.IADD R3, R0, 0x1, R126 ;  /* 0x0000000100037824 */ /* 0x000fe400078e027e */
[----:B------:R-:W-:Y:S01]  /*8960*/  IMAD.MOV.U32 R222, RZ, RZ, RZ ;  /* 0x000000ffffde7224 */ /* 0x000fe200078e00ff */
[----:B------:R-:W-:Y:S02]  /*8970*/  STL.64 [R1], R130 ;  /* 0x0000008201007387 */ /* 0x000fe40000100a00 */
[----:B------:R-:W-:-:S04]  /*8980*/  ISETP.GE.AND P0, PT, R3, R244, PT ;  /* 0x000000f40300720c */ /* 0x000fc80003f06270 */
[----:B------:R-:W-:Y:S02]  /*8990*/  ISETP.GT.OR P0, PT, R0, 0x5f, P0 ;  /* 0x0000005f0000780c */ /* 0x000fe40000704670 */
[----:B------:R-:W-:Y:S01]  /*89a0*/  @P1 LOP3.LUT R209, R209, 0x80000, RZ, 0xfc, !PT ;  /* 0x00080000d1d11812 */ /* 0x000fe200078efcff */
[----:B--2---:R-:W-:Y:S02]  /*89b0*/  IMAD.IADD R14, R3, 0x1, R129 ;  /* 0x00000001030e7824 */ /* 0x004fe400078e0281 */
[----:B------:R-:W-:Y:S02]  /*89c0*/  IMAD R3, R5, c[0x0][0x2b0], RZ ;  /* 0x0000ac0005037a24 */ /* 0x000fe400078e02ff */
[----:B------:R-:W-:-:S04]  /*89d0*/  @P1 IMAD.HI.U32 R5, R14, c[0x0][0x2bc], RZ ;  /* 0x0000af000e051a27 */ /* 0x000fc800078e00ff */
[----:B------:R-:W-:Y:S01]  /*89e0*/  IMAD.MOV.U32 R8, RZ, RZ, R14 ;  /* 0x000000ffff087224 */ /* 0x000fe200078e000e */
[----:B------:R-:W-:Y:S01]  /*89f0*/  @P1 SHF.R.U32.HI R8, RZ, c[0x0][0x2c0], R5 ;  /* 0x0000b000ff081a19 */ /* 0x000fe20000011605 */
[----:B------:R-:W-:-:S04]  /*8a00*/  IMAD R3, R2, c[0x0][0x2b4], R3 ;  /* 0x0000ad0002037a24 */ /* 0x000fc800078e0203 */
[----:B------:R-:W-:Y:S01]  /*8a10*/  IMAD.IADD R128, R131, 0x1, R3 ;  /* 0x0000000183807824 */ /* 0x000fe200078e0203 */
[----:B------:R-:W-:-:S04]  /*8a20*/  @!P0 IADD3 R3, P1, R8, R130, RZ ;  /* 0x0000008208038210 */ /* 0x000fc80007f3e0ff */
[----:B------:R-:W-:Y:S01]  /*8a30*/  @!P0 LEA.HI.X.SX32 R5, R8, R128, 0x1, P1 ;  /* 0x0000008008058211 */ /* 0x000fe200008f0eff */
[----:B------:R-:W-:Y:S01]  /*8a40*/  IMAD R48, R243, c[0x0][0x2c4], RZ ;  /* 0x0000b100f3307a24 */ /* 0x000fe200078e02ff */
[----:B------:R-:W-:Y:S01]  /*8a50*/  @!P0 LEA R2, P1, R3, c[0x0][0x2a0], 0x2 ;  /* 0x0000a80003028a11 */ /* 0x000fe200078210ff */
[----:B------:R-:W-:Y:S01]  /*8a60*/  IMAD.WIDE.U32 R250, R81, c[0x0][0x1e8], RZ ;  /* 0x00007a0051fa7a25 */ /* 0x000fe200078e00ff */
[----:B------:R-:W-:Y:S02]  /*8a70*/  STL [R1+0x8], R128 ;  /* 0x0000088001007387 */ /* 0x000fe40000100800 */
[----:B------:R-:W-:-:S05]  /*8a80*/  @!P0 LEA.HI.X R3, R3, c[0x0][0x2a4], R5, 0x2, P1 ;  /* 0x0000a90003038a11 */ /* 0x000fca00008f1405 */
[----:B------:R1:W2:Y:S01]  /*8a90*/  @!P0 LDG.E R222, [R2.64] ;  /* 0x0000000802de8981 */ /* 0x0002a2000c1e1900 */
[----:B------:R-:W-:Y:S01]  /*8aa0*/  IMAD.MOV.U32 R5, RZ, RZ, R9 ;  /* 0x000000ffff057224 */ /* 0x000fe200078e0009 */
[----:B------:R-:W-:Y:S01]  /*8ab0*/  ISETP.GE.AND P1, PT, R76, c[0x0][0x198], PT ;  /* 0x000066004c007a0c */ /* 0x000fe20003f26270 */
[----:B------:R-:W-:Y:S01]  /*8ac0*/  IMAD R9, R11, c[0x0][0x1c0], RZ ;  /* 0x000070000b097a24 */ /* 0x000fe200078e02ff */
[----:B------:R-:W-:Y:S01]  /*8ad0*/  LOP3.LUT R209, R209, 0xfffbffff, RZ, 0xc0, !PT ;  /* 0xfffbffffd1d17812 */ /* 0x000fe200078ec0ff */
[----:B------:R-:W-:-:S04]  /*8ae0*/  IMAD.WIDE.U32 R4, R81, c[0x0][0x1b8], R4 ;  /* 0x00006e0051047a25 */ /* 0x000fc800078e0004 */
[----:B------:R-:W-:Y:S02]  /*8af0*/  IMAD R5, R81, c[0x0][0x1bc], R5 ;  /* 0x00006f0051057a24 */ /* 0x000fe400078e0205 */
[C---:B------:R-:W-:Y:S02]  /*8b00*/  IMAD R9, R6.reuse, c[0x0][0x1c4], R9 ;  /* 0x0000710006097a24 */ /* 0x040fe400078e0209 */
[----:B------:R-:W-:-:S04]  /*8b10*/  IMAD.WIDE.U32 R4, R6, c[0x0][0x1c0], R4 ;  /* 0x0000700006047a25 */ /* 0x000fc800078e0004 */
[----:B------:R-:W-:Y:S02]  /*8b20*/  IMAD.IADD R5, R5, 0x1, R9 ;  /* 0x0000000105057824 */ /* 0x000fe400078e0209 */
[----:B------:R-:W-:Y:S02]  /*8b30*/  IMAD R252, R81, c[0x0][0x1ec], R251 ;  /* 0x00007b0051fc7a24 */ /* 0x000fe400078e02fb */
[----:B------:R-:W-:Y:S02]  /*8b40*/  IMAD R65, R212, -0x60, R65 ;  /* 0xffffffa0d4417824 */ /* 0x000fe400078e0241 */
[----:B-1----:R-:W-:Y:S02]  /*8b50*/  IMAD.IADD R3, R0, 0x1, R71 ;  /* 0x0000000100037824 */ /* 0x002fe400078e0247 */
[----:B------:R-:W-:Y:S02]  /*8b60*/  IMAD.IADD R125, R244, 0x1, R65 ;  /* 0x00000001f47d7824 */ /* 0x000fe400078e0241 */
[----:B------:R-:W-:-:S04]  /*8b70*/  @P3 IMAD.HI.U32 R10, R3, c[0x0][0x2c8], RZ ;  /* 0x0000b200030a3a27 */ /* 0x000fc800078e00ff */
[----:B------:R-:W-:Y:S01]  /*8b80*/  IMAD.MOV.U32 R2, RZ, RZ, R3 ;  /* 0x000000ffff027224 */ /* 0x000fe200078e0003 */
[----:B------:R-:W-:Y:S01]  /*8b90*/  @P3 SHF.R.U32.HI R2, RZ, c[0x0][0x2cc], R10 ;  /* 0x0000b300ff023a19 */ /* 0x000fe2000001160a */
[----:B------:R-:W-:-:S03]  /*8ba0*/  IMAD.IADD R97, R125, 0x1, -R101 ;  /* 0x000000017d617824 */ /* 0x000fc600078e0a65 */
[--C-:B------:R-:W-:Y:S01]  /*8bb0*/  SHF.R.S32.HI R10, RZ, 0x1f, R2.reuse ;  /* 0x0000001fff0a7819 */ /* 0x100fe20000011402 */
[----:B------:R-:W-:Y:S01]  /*8bc0*/  IMAD.MOV R6, RZ, RZ, -R2 ;  /* 0x000000ffff067224 */ /* 0x000fe200078e0a02 */
[----:B------:R-:W-:-:S03]  /*8bd0*/  ISETP.GE.AND P2, PT, R97, 0x1, PT ;  /* 0x000000016100780c */ /* 0x000fc60003f46270 */
        /* <DEDUP_REMOVED lines=10> */
[----:B------:R-:W-:Y:S01]  /*8c80*/  LEA R3, P0, R2, c[0x0][0x160], 0x1 ;  /* 0x0000580002037a11 */ /* 0x000fe200078008ff */
[----:B------:R-:W-:-:S03]  /*8c90*/  IMAD.IADD R6, R101, 0x1, R71 ;  /* 0x0000000165067824 */ /* 0x000fc600078e0247 */
[----:B------:R-:W-:Y:S01]  /*8ca0*/  LEA.HI.X R2, R2, c[0x0][0x164], R4, 0x1, P0 ;  /* 0x0000590002027a11 */ /* 0x000fe200000f0c04 */
[----:B------:R-:W-:Y:S01]  /*8cb0*/  SHFL.IDX PT, R9, R3, 0x1, 0x181f ;  /* 0x00381f0003097f89 */ /* 0x000fe200000e0000 */
[CC--:B------:R-:W-:Y:S02]  /*8cc0*/  ISETP.GE.AND P3, PT, R6.reuse, R48.reuse, PT ;  /* 0x000000300600720c */ /* 0x0c0fe40003f66270 */
[----:B------:R-:W-:Y:S01]  /*8cd0*/  IADD3 R11, R6, 0x20, RZ ;  /* 0x00000020060b7810 */ /* 0x000fe20007ffe0ff */
[----:B------:R-:W1:Y:S03]  /*8ce0*/  SHFL.IDX PT, R4, R3, RZ, 0x181f ;  /* 0x00181fff03047589 */ /* 0x000e6600000e0000 */
[----:B------:R-:W-:Y:S01]  /*8cf0*/  ISETP.GE.AND P4, PT, R11, R48, PT ;  /* 0x000000300b00720c */ /* 0x000fe20003f86270 */
[----:B------:R-:W3:Y:S01]  /*8d00*/  SHFL.IDX PT, R5, R2, RZ, 0x181f ;  /* 0x00181fff02057589 */ /* 0x000ee200000e0000 */
[----:B------:R-:W-:-:S03]  /*8d10*/  IMAD.MOV R11, RZ, RZ, -R8 ;  /* 0x000000ffff0b7224 */ /* 0x000fc600078e0a08 */
[----:B------:R-:W4:Y:S01]  /*8d20*/  SHFL.IDX PT, R10, R2, 0x1, 0x181f ;  /* 0x00381f00020a7f89 */ /* 0x000f2200000e0000 */
[----:B------:R-:W-:-:S03]  /*8d30*/  IMAD R225, R11, c[0x0][0x2b8], R14 ;  /* 0x0000ae000be17a24 */ /* 0x000fc600078e020e */
[----:B------:R-:W4:Y:S02]  /*8d40*/  SHFL.IDX PT, R8, R3, 0x2, 0x181f ;  /* 0x00581f0003087f89 */ /* 0x000f2400000e0000 */
[----:B------:R-:W-:Y:S02]  /*8d50*/  SHF.R.S32.HI R89, RZ, 0x1f, R225 ;  /* 0x0000001fff597819 */ /* 0x000fe400000114e1 */
[----:B------:R-:W4:Y:S03]  /*8d60*/  SHFL.IDX PT, R11, R2, 0x2, 0x181f ;  /* 0x00581f00020b7f89 */ /* 0x000f2600000e0000 */
[----:B------:R-:W-:-:S04]  /*8d70*/  IMAD R14, R89, c[0x0][0x1e0], RZ ;  /* 0x00007800590e7a24 */ /* 0x000fc800078e02ff */
[----:B------:R-:W-:Y:S01]  /*8d80*/  IMAD R14, R225, c[0x0][0x1e4], R14 ;  /* 0x00007900e10e7a24 */ /* 0x000fe200078e020e */
[----:B-1----:R-:W-:-:S04]  /*8d90*/  @!P3 LEA R26, P0, R76, R4, 0x1 ;  /* 0x000000044c1ab211 */ /* 0x002fc800078008ff */
[-C--:B---3--:R-:W-:Y:S02]  /*8da0*/  @!P3 LEA.HI.X R27, R76, R5.reuse, R77, 0x1, P0 ;  /* 0x000000054c1bb211 */ /* 0x088fe400000f0c4d */
[C---:B------:R-:W-:Y:S02]  /*8db0*/  @!P3 LEA R24, P0, R211.reuse, R4, 0x1 ;  /* 0x00000004d318b211 */ /* 0x040fe400078008ff */
[----:B------:R-:W-:Y:S01]  /*8dc0*/  IADD3 R4, R6, 0x40, RZ ;  /* 0x0000004006047810 */ /* 0x000fe20007ffe0ff */
[----:B------:R1:W-:Y:S01]  /*8dd0*/  @!P3 LDGSTS.E.BYPASS.LTC128B.128 [R210+0x100], [R26.64], !P1 ;  /* 0x001000001ad2bfae */ /* 0x0003e2000c901d48 */
[----:B------:R-:W-:Y:S02]  /*8de0*/  @!P3 LEA.HI.X R25, R211, R5, R238, 0x1, P0 ;  /* 0x00000005d319b211 */ /* 0x000fe400000f0cee */
[----:B------:R-:W-:Y:S01]  /*8df0*/  ISETP.GE.AND P5, PT, R4, R48, PT ;  /* 0x000000300400720c */ /* 0x000fe20003fa6270 */
[----:B------:R-:W-:Y:S01]  /*8e00*/  IMAD.WIDE.U32 R4, R225, c[0x0][0x1e0], RZ ;  /* 0x00007800e1047a25 */ /* 0x000fe200078e00ff */
[----:B------:R-:W-:-:S03]  /*8e10*/  @!P4 LEA R22, P0, R76, R9, 0x1 ;  /* 0x000000094c16c211 */ /* 0x000fc600078008ff */
[----:B------:R-:W-:Y:S01]  /*8e20*/  IMAD.IADD R5, R5, 0x1, R14 ;  /* 0x0000000105057824 */ /* 0x000fe200078e020e */
[----:B----4-:R-:W-:Y:S02]  /*8e30*/  @!P4 LEA.HI.X R23, R76, R10, R77, 0x1, P0 ;  /* 0x0000000a4c17c211 */ /* 0x010fe400000f0c4d */
[----:B------:R-:W-:-:S04]  /*8e40*/  @!P4 LEA R20, P0, R211, R9, 0x1 ;  /* 0x00000009d314c211 */ /* 0x000fc800078008ff */
[----:B------:R-:W-:Y:S02]  /*8e50*/  @!P4 LEA.HI.X R21, R211, R10, R238, 0x1, P0 ;  /* 0x0000000ad315c211 */ /* 0x000fe400000f0cee */
[----:B------:R-:W-:-:S04]  /*8e60*/  @!P5 LEA R18, P0, R76, R8, 0x1 ;  /* 0x000000084c12d211 */ /* 0x000fc800078008ff */
[-C--:B------:R-:W-:Y:S02]  /*8e70*/  @!P5 LEA.HI.X R19, R76, R11.reuse, R77, 0x1, P0 ;  /* 0x0000000b4c13d211 */ /* 0x080fe400000f0c4d */
[C---:B------:R-:W-:Y:S02]  /*8e80*/  @!P5 LEA R14, P0, R211.reuse, R8, 0x1 ;  /* 0x00000008d30ed211 */ /* 0x040fe400078008ff */
[----:B------:R3:W4:Y:S02]  /*8e90*/  SHFL.IDX PT, R8, R3, 0x3, 0x181f ;  /* 0x00781f0003087f89 */ /* 0x00072400000e0000 */
[----:B------:R-:W-:Y:S02]  /*8ea0*/  @!P5 LEA.HI.X R15, R211, R11, R238, 0x1, P0 ;  /* 0x0000000bd30fd211 */ /* 0x000fe400000f0cee */
[----:B--2---:R-:W-:Y:S01]  /*8eb0*/  SHF.R.S32.HI R90, RZ, 0x1f, R222 ;  /* 0x0000001fff5a7819 */ /* 0x004fe200000114de */
[----:B------:R-:W-:-:S04]  /*8ec0*/  IMAD.WIDE.U32 R4, R222, c[0x0][0x1f0], R4 ;  /* 0x00007c00de047a25 */ /* 0x000fc800078e0004 */
[----:B------:R-:W-:Y:S01]  /*8ed0*/  IMAD R9, R90, c[0x0][0x1f0], RZ ;  /* 0x00007c005a097a24 */ /* 0x000fe200078e02ff */
[----:B---3--:R-:W-:Y:S02]  /*8ee0*/  IADD3 R3, P0, R4, R250, RZ ;  /* 0x000000fa04037210 */ /* 0x008fe40007f1e0ff */
[----:B------:R2:W3:Y:S01]  /*8ef0*/  SHFL.IDX PT, R4, R2, 0x3, 0x181f ;  /* 0x00781f0002047f89 */ /* 0x0004e200000e0000 */
[----:B------:R-:W-:-:S05]  /*8f00*/  IMAD R9, R222, c[0x0][0x1f4], R9 ;  /* 0x00007d00de097a24 */ /* 0x000fca00078e0209 */
[----:B--2---:R-:W-:Y:S02]  /*8f10*/  IADD3.X R2, R252, R5, R9, P0, !PT ;  /* 0x00000005fc027210 */ /* 0x004fe400007fe409 */
[C---:B------:R-:W-:Y:S02]  /*8f20*/  LEA R10, P0, R3.reuse, c[0x0][0x1c8], 0x1 ;  /* 0x00007200030a7a11 */ /* 0x040fe400078008ff */
[----:B------:R-:W-:Y:S02]  /*8f30*/  IADD3 R5, R6, 0x60, RZ ;  /* 0x0000006006057810 */ /* 0x000fe40007ffe0ff */
[----:B------:R-:W-:Y:S01]  /*8f40*/  LEA.HI.X R17, R3, c[0x0][0x1cc], R2, 0x1, P0 ;  /* 0x0000730003117a11 */ /* 0x000fe200000f0c02 */
[----:B------:R-:W2:Y:S01]  /*8f50*/  SHFL.IDX PT, R11, R10, RZ, 0x181f ;  /* 0x00181fff0a0b7589 */ /* 0x000ea200000e0000 */
[----:B------:R-:W-:-:S03]  /*8f60*/  ISETP.GE.AND P6, PT, R5, R48, PT ;  /* 0x000000300500720c */ /* 0x000fc60003fc6270 */
[----:B------:R-:W1:Y:S10]  /*8f70*/  SHFL.IDX PT, R16, R17, RZ, 0x181f ;  /* 0x00181fff11107589 */ /* 0x000e7400000e0000 */
[----:B----4-:R-:W-:-:S04]  /*8f80*/  @!P6 LEA R2, P0, R76, R8, 0x1 ;  /* 0x000000084c02e211 */ /* 0x010fc800078008ff */
[----:B---3--:R-:W-:Y:S02]  /*8f90*/  @!P6 LEA.HI.X R3, R76, R4, R77, 0x1, P0 ;  /* 0x000000044c03e211 */ /* 0x008fe400000f0c4d */
[----:B------:R-:W-:-:S04]  /*8fa0*/  @!P6 LEA R8, P0, R211, R8, 0x1 ;  /* 0x00000008d308e211 */ /* 0x000fc800078008ff */
[----:B------:R-:W-:Y:S02]  /*8fb0*/  @!P6 LEA.HI.X R9, R211, R4, R238, 0x1, P0 ;  /* 0x00000004d309e211 */ /* 0x000fe400000f0cee */
[----:B--2---:R-:W-:-:S04]  /*8fc0*/  @P2 LEA R4, P0, R76, R11, 0x1 ;  /* 0x0000000b4c042211 */ /* 0x004fc800078008ff */
[----:B-1----:R-:W-:Y:S02]  /*8fd0*/  @P2 LEA.HI.X R5, R76, R16, R77, 0x1, P0 ;  /* 0x000000104c052211 */ /* 0x002fe400000f0c4d */
[----:B------:R-:W-:-:S13]  /*8fe0*/  ISETP.GE.AND P0, PT, R211, c[0x0][0x198], PT ;  /* 0x00006600d3007a0c */ /* 0x000fda0003f06270 */
[----:B------:R1:W-:Y:S04]  /*8ff0*/  @!P3 LDGSTS.E.BYPASS.LTC128B.128 [R210+0x4100], [R24.64], !P0 ;  /* 0x0410000018d2bfae */ /* 0x0003e8000c101d48 */
[----:B------:R1:W-:Y:S04]  /*9000*/  @!P4 LDGSTS.E.BYPASS.LTC128B.128 [R241+0x1100], [R22.64], !P1 ;  /* 0x0110000016f1cfae */ /* 0x0003e8000c901d48 */
[----:B------:R1:W-:Y:S04]  /*9010*/  @!P4 LDGSTS.E.BYPASS.LTC128B.128 [R241+0x5100], [R20.64], !P0 ;  /* 0x0510000014f1cfae */ /* 0x0003e8000c101d48 */
[----:B------:R1:W-:Y:S04]  /*9020*/  @!P5 LDGSTS.E.BYPASS.LTC128B.128 [R241+0x2100], [R18.64], !P1 ;  /* 0x0210000012f1dfae */ /* 0x0003e8000c901d48 */
[----:B------:R1:W-:Y:S04]  /*9030*/  @!P5 LDGSTS.E.BYPASS.LTC128B.128 [R241+0x6100], [R14.64], !P0 ;  /* 0x061000000ef1dfae */ /* 0x0003e8000c101d48 */
[----:B------:R2:W-:Y:S04]  /*9040*/  @!P6 LDGSTS.E.BYPASS.LTC128B.128 [R241+0x3100], [R2.64], !P1 ;  /* 0x0310000002f1efae */ /* 0x0005e8000c901d48 */
[----:B------:R1:W-:Y:S01]  /*9050*/  @!P6 LDGSTS.E.BYPASS.LTC128B.128 [R241+0x7100], [R8.64], !P0 ;  /* 0x0710000008f1efae */ /* 0x0003e2000c101d48 */
[----:B------:R-:W-:-:S03]  /*9060*/  @P2 ISETP.GE.AND P0, PT, R76, c[0x0][0x1d4], PT ;  /* 0x000075004c002a0c */ /* 0x000fc60003f06270 */
[----:B------:R-:W0:Y:S10]  /*9070*/  LDGDEPBAR ;  /* 0x00000000000079af */ /* 0x000e340000000000 */
[----:B------:R3:W-:Y:S01]  /*9080*/  @P2 LDGSTS.E.BYPASS.LTC128B.128 [R210+0x8100], [R4.64], !P0 ;  /* 0x0810000004d22fae */ /* 0x0007e2000c101d48 */
[----:B------:R-:W-:-:S02]  /*9090*/  @P2 ISETP.GE.AND P0, PT, R211, c[0x0][0x1d4], PT ;  /* 0x00007500d3002a0c */ /* 0x000fc40003f06270 */
[----:B--2---:R-:W-:-:S04]  /*90a0*/  @P2 LEA R2, P1, R211, R11, 0x1 ;  /* 0x0000000bd3022211 */ /* 0x004fc800078208ff */
[----:B------:R-:W-:Y:S02]  /*90b0*/  @P2 LEA.HI.X R3, R211, R16, R238, 0x1, P1 ;  /* 0x00000010d3032211 */ /* 0x000fe400008f0cee */
[----:B------:R-:W-:-:S05]  /*90c0*/  ISETP.GE.AND P1, PT, R97, 0x21, PT ;  /* 0x000000216100780c */ /* 0x000fca0003f26270 */
[----:B------:R2:W-:Y:S04]  /*90d0*/  @P2 LDGSTS.E.BYPASS.LTC128B.128 [R210+0xb100], [R2.64], !P0 ;  /* 0x0b10000002d22fae */ /* 0x0005e8000c101d48 */
[----:B--2---:R-:W3:Y:S04]  /*90e0*/  SHFL.IDX PT, R2, R10, 0x1, 0x181f ;  /* 0x00381f000a027f89 */ /* 0x004ee800000e0000 */
[----:B------:R-:W2:Y:S01]  /*90f0*/  SHFL.IDX PT, R3, R17, 0x1, 0x181f ;  /* 0x00381f0011037f89 */ /* 0x000ea200000e0000 */
[----:B---3--:R-:W-:-:S04]  /*9100*/  @P1 LEA R4, P0, R76, R2, 0x1 ;  /* 0x000000024c041211 */ /* 0x008fc800078008ff */
[----:B--2---:R-:W-:Y:S02]  /*9110*/  @P1 LEA.HI.X R5, R76, R3, R77, 0x1, P0 ;  /* 0x000000034c051211 */ /* 0x004fe400000f0c4d */
[----:B------:R-:W-:-:S04]  /*9120*/  @P1 LEA R2, P0, R211, R2, 0x1 ;  /* 0x00000002d3021211 */ /* 0x000fc800078008ff */
[----:B------:R-:W-:Y:S02]  /*9130*/  @P1 LEA.HI.X R3, R211, R3, R238, 0x1, P0 ;  /* 0x00000003d3031211 */ /* 0x000fe400000f0cee */
[----:B------:R-:W-:-:S13]  /*9140*/  @P1 ISETP.GE.AND P0, PT, R76, c[0x0][0x1d4], PT ;  /* 0x000075004c001a0c */ /* 0x000fda0003f06270 */
[----:B------:R2:W-:Y:S01]  /*9150*/  @P1 LDGSTS.E.BYPASS.LTC128B.128 [R241+0x9100], [R4.64], !P0 ;  /* 0x0910000004f11fae */ /* 0x0005e2000c101d48 */
[----:B------:R-:W-:-:S13]  /*9160*/  @P1 ISETP.GE.AND P0, PT, R211, c[0x0][0x1d4], PT ;  /* 0x00007500d3001a0c */ /* 0x000fda0003f06270 */
[----:B------:R3:W-:Y:S01]  /*9170*/  @P1 LDGSTS.E.BYPASS.LTC128B.128 [R241+0xc100], [R2.64], !P0 ;  /* 0x0c10000002f11fae */ /* 0x0007e2000c101d48 */
[----:B------:R-:W-:-:S03]  /*9180*/  ISETP.GE.AND P1, PT, R97, 0x41, PT ;  /* 0x000000416100780c */ /* 0x000fc60003f26270 */
[----:B---3--:R-:W2:Y:S04]  /*9190*/  SHFL.IDX PT, R2, R10, 0x2, 0x181f ;  /* 0x00581f000a027f89 */ /* 0x008ea800000e0000 */
[----:B------:R-:W3:Y:S06]  /*91a0*/  SHFL.IDX PT, R3, R17, 0x2, 0x181f ;  /* 0x00581f0011037f89 */ /* 0x000eec00000e0000 */
[----:B--2---:R-:W-:-:S04]  /*91b0*/  @P1 LEA R4, P0, R76, R2, 0x1 ;  /* 0x000000024c041211 */ /* 0x004fc800078008ff */
[----:B---3--:R-:W-:Y:S02]  /*91c0*/  @P1 LEA.HI.X R5, R76, R3, R77, 0x1, P0 ;  /* 0x000000034c051211 */ /* 0x008fe400000f0c4d */
[----:B------:R-:W-:-:S04]  /*91d0*/  @P1 LEA R2, P0, R211, R2, 0x1 ;  /* 0x00000002d3021211 */ /* 0x000fc800078008ff */
[----:B------:R-:W-:Y:S02]  /*91e0*/  @P1 LEA.HI.X R3, R211, R3, R238, 0x1, P0 ;  /* 0x00000003d3031211 */ /* 0x000fe400000f0cee */
[----:B------:R-:W-:-:S13]  /*91f0*/  @P1 ISETP.GE.AND P0, PT, R76, c[0x0][0x1d4], PT ;  /* 0x000075004c001a0c */ /* 0x000fda0003f06270 */
[----:B------:R1:W-:Y:S01]  /*9200*/  @P1 LDGSTS.E.BYPASS.LTC128B.128 [R241+0xa100], [R4.64], !P0 ;  /* 0x0a10000004f11fae */ /* 0x0003e2000c101d48 */
[----:B------:R-:W-:-:S13]  /*9210*/  @P1 ISETP.GE.AND P0, PT, R211, c[0x0][0x1d4], PT ;  /* 0x00007500d3001a0c */ /* 0x000fda0003f06270 */
[----:B------:R1:W-:Y:S01]  /*9220*/  @P1 LDGSTS.E.BYPASS.LTC128B.128 [R241+0xd100], [R2.64], !P0 ;  /* 0x0d10000002f11fae */ /* 0x0003e2000c101d48 */
[----:B------:R-:W-:Y:S02]  /*9230*/  ISETP.LT.AND P0, PT, RZ, c[0x0][0x27c], PT ;  /* 0x00009f00ff007a0c */ /* 0x000fe40003f01270 */
[----:B------:R-:W-:Y:S01]  /*9240*/  ISETP.GT.AND P1, PT, R0, 0x5f, PT ;  /* 0x0000005f0000780c */ /* 0x000fe20003f24270 */
[----:B------:R-:W0:-:S12]  /*9250*/  LDGDEPBAR ;  /* 0x00000000000079af */ /* 0x000e180000000000 */
[----:B------:R-:W-:Y:S01]  /*9260*/  @P1 LOP3.LUT R209, R209, 0x40000, RZ, 0xfc, !PT ;  /* 0x00040000d1d11812 */ /* 0x000fe200078efcff */
[----:B------:R-:W-:Y:S05]  /*9270*/  @P0 BRA `(.L_x_965) ;  /* 0x0000002000000947 */ /* 0x000fea0003800000 */
[----:B------:R-:W-:-:S04]  /*9280*/  DEPBAR.LE SB0, 0x1 ;  /* 0x000080400000791a */ /* 0x000fc80000000000 */
[----:B------:R-:W-:Y:S05]  /*9290*/  BRA `(.L_x_966) ;  /* 0x00004a7000007947 */ /* 0x000fea0003800000 */
.L_x_965:
[----:B------:R-:W-:Y:S01]  /*92a0*/  ULDC.U8 UR4, c[0x0][0x298] ;  /* 0x0000a60000047ab9 */ /* 0x000fe20000000000 */
[----:B-1----:R-:W-:Y:S01]  /*92b0*/  SHF.R.S32.HI R2, RZ, 0x1f, R132 ;  /* 0x0000001fff027819 */ /* 0x002fe20000011484 */
[----:B------:R-:W-:Y:S01]  /*92c0*/  IMAD.WIDE.U32 R8, R132, c[0x0][0x280], RZ ;  /* 0x0000a00084087a25 */ /* 0x000fe200078e00ff */
[----:B------:R-:W-:Y:S01]  /*92d0*/  ISETP.NE.AND P0, PT, RZ, UR4, PT ;  /* 0x00000004ff007c0c */ /* 0x000fe2000bf05270 */
[----:B------:R-:W-:Y:S02]  /*92e0*/  BSSY B2, `(.L_x_966) ;  /* 0x00004a2000027945 */ /* 0x000fe40003800000 */
[C---:B------:R-:W-:Y:S02]  /*92f0*/  IMAD R3, R2.reuse, c[0x0][0x280], RZ ;  /* 0x0000a00002037a24 */ /* 0x040fe400078e02ff */
[----:B------:R-:W-:Y:S02]  /*9300*/  IMAD R2, R2, c[0x0][0x290], RZ ;  /* 0x0000a40002027a24 */ /* 0x000fe400078e02ff */
[----:B------:R-:W-:-:S02]  /*9310*/  IMAD R3, R132, c[0x0][0x284], R3 ;  /* 0x0000a10084037a24 */ /* 0x000fc400078e0203 */
[----:B------:R-:W-:Y:S01]  /*9320*/  IMAD R10, R132, c[0x0][0x294], R2 ;  /* 0x0000a500840a7a24 */ /* 0x000fe200078e0202 */
[----:B------:R-:W-:Y:S01]  /*9330*/  LEA R2, R102, R6, 0x5 ;  /* 0x0000000666027211 */ /* 0x000fe200078e28ff */
[----:B------:R-:W-:Y:S01]  /*9340*/  IMAD.WIDE.U32 R4, R132, c[0x0][0x290], RZ ;  /* 0x0000a40084047a25 */ /* 0x000fe200078e00ff */
[----:B------:R-:W-:-:S04]  /*9350*/  IADD3 R3, R3, R9, RZ ;  /* 0x0000000903037210 */ /* 0x000fc80007ffe0ff */
[----:B------:R-:W-:Y:S01]  /*9360*/  IADD3 R6, R10, R5, RZ ;  /* 0x000000050a067210 */ /* 0x000fe20007ffe0ff */
[----:B------:R-:W-:Y:S05]  /*9370*/  @!P0 BRA `(.L_x_967) ;  /* 0x0000253000008947 */ /* 0x000fea0003800000 */
[----:B------:R1:W5:Y:S01]  /*9380*/  LDL R64, [R1+0x2c] ;  /* 0x00002c0001407983 */ /* 0x0003620000100800 */
[----:B------:R-:W-:Y:S01]  /*9390*/  ISETP.NE.AND P1, PT, R74, 0x1, PT ;  /* 0x000000014a00780c */ /* 0x000fe20003f25270 */
[----:B------:R-:W-:Y:S01]  /*93a0*/  IMAD.MOV.U32 R9, RZ, RZ, R3 ;  /* 0x000000ffff097224 */ /* 0x000fe200078e0003 */
[----:B------:R-:W-:Y:S01]  /*93b0*/  BSSY B0, `(.L_x_968) ;  /* 0x0000031000007945 */ /* 0x000fe20003800000 */
[----:B------:R-:W-:Y:S01]  /*93c0*/  CS2R R36, SRZ ;  /* 0x0000000000247805 */ /* 0x000fe2000001ff00 */
[----:B------:R-:W-:Y:S01]  /*93d0*/  CS2R R16, SRZ ;  /* 0x0000000000107805 */ /* 0x000fe2000001ff00 */
[----:B------:R-:W-:-:S08]  /*93e0*/  CS2R R14, SRZ ;  /* 0x00000000000e7805 */ /* 0x000fd0000001ff00 */
[----:B------:R-:W-:-:S05]  /*93f0*/  @P1 IMAD.HI.U32 R5, R2, c[0x0][0x2c8], RZ ;  /* 0x0000b20002051a27 */ /* 0x000fca00078e00ff */
[----:B------:R-:W-:-:S04]  /*9400*/  @P1 SHF.R.U32.HI R2, RZ, c[0x0][0x2cc], R5 ;  /* 0x0000b300ff021a19 */ /* 0x000fc80000011605 */
[----:B------:R-:W-:Y:S01]  /*9410*/  SHF.R.S32.HI R5, RZ, 0x1f, R2 ;  /* 0x0000001fff057819 */ /* 0x000fe20000011402 */
[----:B------:R-:W-:-:S04]  /*9420*/  IMAD.WIDE.U32 R8, R2, c[0x0][0x280], R8 ;  /* 0x0000a00002087a25 */ /* 0x000fc800078e0008 */
[----:B------:R-:W-:Y:S01]  /*9430*/  IMAD R10, R5, c[0x0][0x280], RZ ;  /* 0x0000a000050a7a24 */ /* 0x000fe200078e02ff */
[----:B------:R-:W-:-:S03]  /*9440*/  LEA R32, P0, R8, c[0x0][0x270], 0x1 ;  /* 0x00009c0008207a11 */ /* 0x000fc600078008ff */
[----:B------:R-:W-:Y:S02]  /*9450*/  IMAD R3, R2, c[0x0][0x284], R10 ;  /* 0x0000a10002037a24 */ /* 0x000fe400078e020a */
[----:B------:R1:W2:Y:S01]  /*9460*/  SHFL.IDX PT, R18, R32, RZ, 0x181f ;  /* 0x00181fff20127589 */ /* 0x0002a200000e0000 */
[----:B------:R-:W-:Y:S01]  /*9470*/  CS2R R10, SRZ ;  /* 0x00000000000a7805 */ /* 0x000fe2000001ff00 */
[----:B------:R-:W-:-:S05]  /*9480*/  IMAD.IADD R3, R9, 0x1, R3 ;  /* 0x0000000109037824 */ /* 0x000fca00078e0203 */
[----:B------:R-:W-:Y:S01]  /*9490*/  LEA.HI.X R31, R8, c[0x0][0x274], R3, 0x1, P0 ;  /* 0x00009d00081f7a11 */ /* 0x000fe200000f0c03 */
[----:B------:R-:W-:Y:S01]  /*94a0*/  IMAD R3, R5, c[0x0][0x290], RZ ;  /* 0x0000a40005037a24 */ /* 0x000fe200078e02ff */
[----:B------:R-:W-:Y:S01]  /*94b0*/  MOV R5, R6 ;  /* 0x0000000600057202 */ /* 0x000fe20000000f00 */
[----:B------:R-:W-:Y:S02]  /*94c0*/  CS2R R8, SRZ ;  /* 0x0000000000087805 */ /* 0x000fe4000001ff00 */
[----:B------:R1:W3:Y:S02]  /*94d0*/  SHFL.IDX PT, R21, R31, RZ, 0x181f ;  /* 0x00181fff1f157589 */ /* 0x0002e400000e0000 */
[----:B------:R-:W-:-:S04]  /*94e0*/  IMAD.WIDE.U32 R4, R2, c[0x0][0x290], R4 ;  /* 0x0000a40002047a25 */ /* 0x000fc800078e0004 */
[----:B------:R-:W-:Y:S01]  /*94f0*/  IMAD R2, R2, c[0x0][0x294], R3 ;  /* 0x0000a50002027a24 */ /* 0x000fe200078e0203 */
[----:B------:R-:W-:-:S04]  /*9500*/  LEA R30, P0, R4, c[0x0][0x288], 0x1 ;  /* 0x0000a200041e7a11 */ /* 0x000fc800078008ff */
[----:B------:R-:W-:Y:S01]  /*9510*/  IADD3 R2, R5, R2, RZ ;  /* 0x0000000205027210 */ /* 0x000fe20007ffe0ff */
[----:B------:R1:W4:Y:S03]  /*9520*/  SHFL.IDX PT, R19, R30, RZ, 0x181f ;  /* 0x00181fff1e137589 */ /* 0x00032600000e0000 */
[----:B------:R-:W-:-:S05]  /*9530*/  LEA.HI.X R28, R4, c[0x0][0x28c], R2, 0x1, P0 ;  /* 0x0000a300041c7a11 */ /* 0x000fca00000f0c02 */
[----:B------:R1:W1:Y:S01]  /*9540*/  SHFL.IDX PT, R22, R28, RZ, 0x181f ;  /* 0x00181fff1c167589 */ /* 0x00026200000e0000 */
[----:B------:R-:W-:Y:S05]  /*9550*/  @P3 BRA `(.L_x_969) ;  /* 0x0000016000003947 */ /* 0x000fea0003800000 */
[----:B--2---:R-:W-:Y:S01]  /*9560*/  ISETP.GE.AND P1, PT, R78, c[0x0][0x27c], PT ;  /* 0x00009f004e007a0c */ /* 0x004fe20003f26270 */
[----:B------:R-:W-:-:S12]  /*9570*/  CS2R R14, SRZ ;  /* 0x00000000000e7805 */ /* 0x000fd8000001ff00 */
[C---:B------:R-:W-:Y:S01]  /*9580*/  @!P1 IMAD.SHL.U32 R2, R78.reuse, 0x2, RZ ;  /* 0x000000024e029824 */ /* 0x040fe200078e00ff */
[----:B------:R-:W-:-:S04]  /*9590*/  @!P1 SHF.L.U64.HI R3, R78, 0x1, R79 ;  /* 0x000000014e039819 */ /* 0x000fc8000001024f */
[----:B------:R-:W-:-:S05]  /*95a0*/  @!P1 IADD3 R4, P0, R18, R2, RZ ;  /* 0x0000000212049210 */ /* 0x000fca0007f1e0ff */
[--C-:B---3--:R-:W-:Y:S01]  /*95b0*/  @!P1 IMAD.X R5, R21, 0x1, R3.reuse, P0 ;  /* 0x0000000115059824 */ /* 0x108fe200000e0603 */
[----:B----4-:R-:W-:Y:S01]  /*95c0*/  @!P1 IADD3 R2, P0, R19, R2, RZ ;  /* 0x0000000213029210 */ /* 0x010fe20007f1e0ff */
[----:B------:R-:W-:Y:S01]  /*95d0*/  CS2R R16, SRZ ;  /* 0x0000000000107805 */ /* 0x000fe2000001ff00 */
[----:B------:R-:W-:Y:S02]  /*95e0*/  CS2R R10, SRZ ;  /* 0x00000000000a7805 */ /* 0x000fe4000001ff00 */
[----:B------:R2:W5:Y:S01]  /*95f0*/  @!P1 LD.E.64 R14, [R4.64] ;  /* 0x00000008040e9980 */ /* 0x000562000c101b00 */
[----:B-1----:R-:W-:Y:S01]  /*9600*/  @!P1 IMAD.X R3, R22, 0x1, R3, P0 ;  /* 0x0000000116039824 */ /* 0x002fe200000e0603 */
[----:B------:R-:W-:-:S13]  /*9610*/  ISETP.GE.AND P0, PT, R100, c[0x0][0x27c], PT ;  /* 0x00009f0064007a0c */ /* 0x000fda0003f06270 */
[C---:B------:R-:W-:Y:S01]  /*9620*/  @!P0 IMAD.SHL.U32 R6, R100.reuse, 0x2, RZ ;  /* 0x0000000264068824 */ /* 0x040fe200078e00ff */
[----:B-----5:R-:W-:-:S04]  /*9630*/  @!P0 SHF.L.U64.HI R8, R100, 0x1, R64 ;  /* 0x0000000164088819 */ /* 0x020fc80000010240 */
[----:B------:R-:W-:-:S05]  /*9640*/  @!P0 IADD3 R20, P2, R18, R6, RZ ;  /* 0x0000000612148210 */ /* 0x000fca0007f5e0ff */
[----:B------:R-:W-:Y:S01]  /*9650*/  @!P0 IMAD.X R21, R21, 0x1, R8, P2 ;  /* 0x0000000115158824 */ /* 0x000fe200010e0608 */
[----:B------:R-:W-:-:S04]  /*9660*/  @!P0 IADD3 R18, P2, R19, R6, RZ ;  /* 0x0000000613128210 */ /* 0x000fc80007f5e0ff */
[----:B------:R2:W5:Y:S01]  /*9670*/  @!P0 LD.E.64 R16, [R20.64] ;  /* 0x0000000814108980 */ /* 0x000562000c101b00 */
[----:B------:R-:W-:Y:S02]  /*9680*/  @!P0 IMAD.X R19, R22, 0x1, R8, P2 ;  /* 0x0000000116138824 */ /* 0x000fe400010e0608 */
[----:B------:R-:W-:-:S03]  /*9690*/  CS2R R8, SRZ ;  /* 0x0000000000087805 */ /* 0x000fc6000001ff00 */
[----:B------:R2:W5:Y:S04]  /*96a0*/  @!P0 LD.E.64 R10, [R18.64] ;  /* 0x00000008120a8980 */ /* 0x000568000c101b00 */
[----:B------:R2:W5:Y:S02]  /*96b0*/  @!P1 LD.E.64 R8, [R2.64] ;  /* 0x0000000802089980 */ /* 0x000564000c101b00 */
.L_x_969:
[----:B--2---:R-:W-:Y:S05]  /*96c0*/  BSYNC B0 ;  /* 0x0000000000007941 */ /* 0x004fea0003800000 */
.L_x_968:
[----:B-----5:R-:W-:Y:S01]  /*96d0*/  IMAD.MOV.U32 R5, RZ, RZ, R16 ;  /* 0x000000ffff057224 */ /* 0x020fe200078e0010 */
[----:B----4-:R2:W4:Y:S01]  /*96e0*/  SHFL.IDX PT, R19, R31, 0x1, 0x181f ;  /* 0x00381f001f137f89 */ /* 0x01052200000e0000 */
        /* <DEDUP_REMOVED lines=9> */
[----:B------:R-:W-:Y:S01]  /*9780*/  PRMT R52, R52, 0x5410, R2 ;  /* 0x0000541034347816 */ /* 0x000fe20000000002 */
[----:B------:R-:W-:Y:S01]  /*9790*/  IMAD.MOV.U32 R3, RZ, RZ, R8 ;  /* 0x000000ffff037224 */ /* 0x000fe200078e0008 */
[----:B------:R2:W3:Y:S01]  /*97a0*/  SHFL.IDX PT, R6, R32, 0x1, 0x181f ;  /* 0x00381f0020067f89 */ /* 0x0004e200000e0000 */
[----:B------:R-:W-:Y:S01]  /*97b0*/  IMAD.MOV.U32 R2, RZ, RZ, R9 ;  /* 0x000000ffff027224 */ /* 0x000fe200078e0009 */
[----:B------:R-:W-:Y:S01]  /*97c0*/  PRMT R53, R5, 0x7610, R53 ;  /* 0x0000761005357816 */ /* 0x000fe20000000035 */
[----:B------:R-:W-:Y:S01]  /*97d0*/  CS2R R34, SRZ ;  /* 0x0000000000227805 */ /* 0x000fe2000001ff00 */
[----:B------:R2:W1:Y:S01]  /*97e0*/  SHFL.IDX PT, R26, R28, 0x1, 0x181f ;  /* 0x00381f001c1a7f89 */ /* 0x00046200000e0000 */
[----:B------:R-:W-:-:S02]  /*97f0*/  PRMT R54, R4, 0x7610, R54 ;  /* 0x0000761004367816 */ /* 0x000fc40000000036 */
[----:B------:R-:W-:Y:S01]  /*9800*/  PRMT R49, R3, 0x7610, R49 ;  /* 0x0000761003317816 */ /* 0x000fe20000000031 */
[----:B------:R2:W1:Y:S01]  /*9810*/  SHFL.IDX PT, R18, R30, 0x1, 0x181f ;  /* 0x00381f001e127f89 */ /* 0x00046200000e0000 */
[----:B------:R-:W-:Y:S01]  /*9820*/  PRMT R52, R2, 0x7610, R52 ;  /* 0x0000761002347816 */ /* 0x000fe20000000034 */
[----:B------:R-:W-:Y:S01]  /*9830*/  CS2R R4, SRZ ;  /* 0x0000000000047805 */ /* 0x000fe2000001ff00 */
[----:B------:R-:W-:Y:S01]  /*9840*/  CS2R R2, SRZ ;  /* 0x0000000000027805 */ /* 0x000fe2000001ff00 */
[----:B------:R-:W-:Y:S05]  /*9850*/  @P4 BRA `(.L_x_971) ;  /* 0x0000016000004947 */ /* 0x000fea0003800000 */
[----:B----4-:R-:W-:Y:S01]  /*9860*/  ISETP.GE.AND P1, PT, R78, c[0x0][0x27c], PT ;  /* 0x00009f004e007a0c */ /* 0x010fe20003f26270 */
[----:B------:R-:W-:-:S12]  /*9870*/  CS2R R4, SRZ ;  /* 0x0000000000047805 */ /* 0x000fd8000001ff00 */
[C---:B------:R-:W-:Y:S01]  /*9880*/  @!P1 IMAD.SHL.U32 R2, R78.reuse, 0x2, RZ ;  /* 0x000000024e029824 */ /* 0x040fe200078e00ff */
[----:B------:R-:W-:-:S04]  /*9890*/  @!P1 SHF.L.U64.HI R3, R78, 0x1, R79 ;  /* 0x000000014e039819 */ /* 0x000fc8000001024f */
[----:B---3--:R-:W-:-:S05]  /*98a0*/  @!P1 IADD3 R24, P0, R6, R2, RZ ;  /* 0x0000000206189210 */ /* 0x008fca0007f1e0ff */
[--C-:B------:R-:W-:Y:S01]  /*98b0*/  @!P1 IMAD.X R25, R19, 0x1, R3.reuse, P0 ;  /* 0x0000000113199824 */ /* 0x100fe200000e0603 */
[----:B-1----:R-:W-:Y:S01]  /*98c0*/  @!P1 IADD3 R22, P0, R18, R2, RZ ;  /* 0x0000000212169210 */ /* 0x002fe20007f1e0ff */
[----:B------:R-:W-:Y:S01]  /*98d0*/  CS2R R36, SRZ ;  /* 0x0000000000247805 */ /* 0x000fe2000001ff00 */
[----:B------:R-:W-:Y:S02]  /*98e0*/  CS2R R34, SRZ ;  /* 0x0000000000227805 */ /* 0x000fe4000001ff00 */
[----:B------:R1:W5:Y:S01]  /*98f0*/  @!P1 LD.E.64 R4, [R24.64] ;  /* 0x0000000818049980 */ /* 0x000362000c101b00 */
[----:B------:R-:W-:Y:S01]  /*9900*/  @!P1 IMAD.X R23, R26, 0x1, R3, P0 ;  /* 0x000000011a179824 */ /* 0x000fe200000e0603 */
[----:B------:R-:W-:-:S13]  /*9910*/  ISETP.GE.AND P0, PT, R100, c[0x0][0x27c], PT ;  /* 0x00009f0064007a0c */ /* 0x000fda0003f06270 */
[C---:B------:R-:W-:Y:S01]  /*9920*/  @!P0 IMAD.SHL.U32 R2, R100.reuse, 0x2, RZ ;  /* 0x0000000264028824 */ /* 0x040fe200078e00ff */
[----:B------:R-:W-:-:S04]  /*9930*/  @!P0 SHF.L.U64.HI R3, R100, 0x1, R64 ;  /* 0x0000000164038819 */ /* 0x000fc80000010240 */
        /* <DEDUP_REMOVED lines=8> */
.L_x_971:
[----:B----4-:R-:W-:Y:S05]  /*99c0*/  BSYNC B0 ;  /* 0x0000000000007941 */ /* 0x010fea0003800000 */
.L_x_970:
[----:B-1---5:R-:W-:Y:S01]  /*99d0*/  IMAD.MOV.U32 R22, RZ, RZ, R36 ;  /* 0x000000ffff167224 */ /* 0x022fe200078e0024 */
[----:B---3--:R1:W3:Y:S01]  /*99e0*/  SHFL.IDX PT, R21, R31, 0x2, 0x181f ;  /* 0x00581f001f157f89 */ /* 0x0082e200000e0000 */
        /* <DEDUP_REMOVED lines=11> */
[----:B------:R1:W4:Y:S01]  /*9aa0*/  SHFL.IDX PT, R19, R32, 0x2, 0x181f ;  /* 0x00581f0020137f89 */ /* 0x00032200000e0000 */
[----:B------:R-:W-:Y:S01]  /*9ab0*/  IMAD.MOV.U32 R6, RZ, RZ, R3 ;  /* 0x000000ffff067224 */ /* 0x000fe200078e0003 */
[----:B------:R-:W-:Y:S01]  /*9ac0*/  PRMT R57, R22, 0x7610, R57 ;  /* 0x0000761016397816 */ /* 0x000fe20000000039 */
[----:B------:R-:W-:Y:S01]  /*9ad0*/  CS2R R50, SRZ ;  /* 0x0000000000327805 */ /* 0x000fe2000001ff00 */
[----:B------:R1:W2:Y:S01]  /*9ae0*/  SHFL.IDX PT, R29, R28, 0x2, 0x181f ;  /* 0x00581f001c1d7f89 */ /* 0x0002a200000e0000 */
[----:B------:R-:W-:Y:S01]  /*9af0*/  PRMT R58, R20, 0x7610, R58 ;  /* 0x00007610143a7816 */ /* 0x000fe2000000003a */
[----:B------:R-:W-:Y:S01]  /*9b00*/  CS2R R42, SRZ ;  /* 0x00000000002a7805 */ /* 0x000fe2000001ff00 */
[----:B------:R-:W-:Y:S01]  /*9b10*/  PRMT R55, R18, 0x7610, R55 ;  /* 0x0000761012377816 */ /* 0x000fe20000000037 */
[----:B------:R1:W1:Y:S01]  /*9b20*/  SHFL.IDX PT, R27, R30, 0x2, 0x181f ;  /* 0x00581f001e1b7f89 */ /* 0x00026200000e0000 */
[----:B------:R-:W-:Y:S01]  /*9b30*/  PRMT R56, R6, 0x7610, R56 ;  /* 0x0000761006387816 */ /* 0x000fe20000000038 */
[----:B------:R-:W-:Y:S01]  /*9b40*/  CS2R R38, SRZ ;  /* 0x0000000000267805 */ /* 0x000fe2000001ff00 */
[----:B------:R-:W-:Y:S01]  /*9b50*/  CS2R R44, SRZ ;  /* 0x00000000002c7805 */ /* 0x000fe2000001ff00 */
[----:B------:R-:W-:Y:S01]  /*9b60*/  CS2R R40, SRZ ;  /* 0x0000000000287805 */ /* 0x000fe2000001ff00 */
[----:B------:R-:W-:Y:S05]  /*9b70*/  @P5 BRA `(.L_x_973) ;  /* 0x0000016000005947 */ /* 0x000fea0003800000 */
[----:B---3--:R-:W-:Y:S01]  /*9b80*/  ISETP.GE.AND P1, PT, R78, c[0x0][0x27c], PT ;  /* 0x00009f004e007a0c */ /* 0x008fe20003f26270 */
[----:B------:R-:W-:Y:S01]  /*9b90*/  CS2R R42, SRZ ;  /* 0x00000000002a7805 */ /* 0x000fe2000001ff00 */
[----:B------:R-:W-:-:S11]  /*9ba0*/  CS2R R38, SRZ ;  /* 0x0000000000267805 */ /* 0x000fd6000001ff00 */
[C---:B------:R-:W-:Y:S01]  /*9bb0*/  @!P1 IMAD.SHL.U32 R6, R78.reuse, 0x2, RZ ;  /* 0x000000024e069824 */ /* 0x040fe200078e00ff */
[----:B------:R-:W-:-:S04]  /*9bc0*/  @!P1 SHF.L.U64.HI R18, R78, 0x1, R79 ;  /* 0x000000014e129819 */ /* 0x000fc8000001024f */
[----:B----4-:R-:W-:-:S05]  /*9bd0*/  @!P1 IADD3 R24, P0, R19, R6, RZ ;  /* 0x0000000613189210 */ /* 0x010fca0007f1e0ff */
[--C-:B------:R-:W-:Y:S01]  /*9be0*/  @!P1 IMAD.X R25, R21, 0x1, R18.reuse, P0 ;  /* 0x0000000115199824 */ /* 0x100fe200000e0612 */
[----:B-1----:R-:W-:Y:S01]  /*9bf0*/  @!P1 IADD3 R22, P0, R27, R6, RZ ;  /* 0x000000061b169210 */ /* 0x002fe20007f1e0ff */
[----:B------:R-:W-:Y:S01]  /*9c00*/  CS2R R40, SRZ ;  /* 0x0000000000287805 */ /* 0x000fe2000001ff00 */
[----:B------:R-:W-:Y:S02]  /*9c10*/  CS2R R44, SRZ ;  /* 0x00000000002c7805 */ /* 0x000fe4000001ff00 */
[----:B------:R1:W5:Y:S01]  /*9c20*/  @!P1 LD.E.64 R38, [R24.64] ;  /* 0x0000000818269980 */ /* 0x000362000c101b00 */
[----:B--2---:R-:W-:Y:S01]  /*9c30*/  @!P1 IMAD.X R23, R29, 0x1, R18, P0 ;  /* 0x000000011d179824 */ /* 0x004fe200000e0612 */
[----:B------:R-:W-:-:S04]  /*9c40*/  ISETP.GE.AND P0, PT, R100, c[0x0][0x27c], PT ;  /* 0x00009f0064007a0c */ /* 0x000fc80003f06270 */
[----:B------:R1:W5:Y:S09]  /*9c50*/  @!P1 LD.E.64 R40, [R22.64] ;  /* 0x0000000816289980 */ /* 0x000372000c101b00 */
[C---:B------:R-:W-:Y:S01]  /*9c60*/  @!P0 IMAD.SHL.U32 R6, R100.reuse, 0x2, RZ ;  /* 0x0000000264068824 */ /* 0x040fe200078e00ff */
[----:B------:R-:W-:-:S04]  /*9c70*/  @!P0 SHF.L.U64.HI R26, R100, 0x1, R64 ;  /* 0x00000001641a8819 */ /* 0x000fc80000010240 */
[----:B------:R-:W-:-:S05]  /*9c80*/  @!P0 IADD3 R20, P2, R19, R6, RZ ;  /* 0x0000000613148210 */ /* 0x000fca0007f5e0ff */
[----:B------:R-:W-:Y:S01]  /*9c90*/  @!P0 IMAD.X R21, R21, 0x1, R26, P2 ;  /* 0x0000000115158824 */ /* 0x000fe200010e061a */
[----:B------:R-:W-:-:S04]  /*9ca0*/  @!P0 IADD3 R18, P2, R27, R6, RZ ;  /* 0x000000061b128210 */ /* 0x000fc80007f5e0ff */
[----:B------:R1:W5:Y:S01]  /*9cb0*/  @!P0 LD.E.64 R42, [R20.64] ;  /* 0x00000008142a8980 */ /* 0x000362000c101b00 */
[----:B------:R-:W-:-:S05]  /*9cc0*/  @!P0 IMAD.X R19, R29, 0x1, R26, P2 ;  /* 0x000000011d138824 */ /* 0x000fca00010e061a */
[----:B------:R1:W5:Y:S03]  /*9cd0*/  @!P0 LD.E.64 R44, [R18.64] ;  /* 0x00000008122c8980 */ /* 0x000366000c101b00 */
.L_x_973:
[----:B---3--:R-:W-:Y:S05]  /*9ce0*/  BSYNC B0 ;  /* 0x0000000000007941 */ /* 0x008fea0003800000 */
.L_x_972:
[----:B-1---5:R-:W-:Y:S01]  /*9cf0*/  IMAD.MOV.U32 R22, RZ, RZ, R42 ;  /* 0x000000ffff167224 */ /* 0x022fe200078e002a */
[----:B------:R-:W1:Y:S01]  /*9d00*/  SHFL.IDX PT, R21, R31, 0x3, 0x181f ;  /* 0x00781f001f157f89 */ /* 0x000e6200000e0000 */
        /* <DEDUP_REMOVED lines=11> */
[----:B----4-:R3:W4:Y:S01]  /*9dc0*/  SHFL.IDX PT, R19, R32, 0x3, 0x181f ;  /* 0x00781f0020137f89 */ /* 0x01072200000e0000 */
[----:B------:R-:W-:Y:S01]  /*9dd0*/  IMAD.MOV.U32 R6, RZ, RZ, R41 ;  /* 0x000000ffff067224 */ /* 0x000fe200078e0029 */
[----:B------:R-:W-:Y:S01]  /*9de0*/  PRMT R61, R22, 0x7610, R61 ;  /* 0x00007610163d7816 */ /* 0x000fe2000000003d */
[----:B------:R-:W-:Y:S01]  /*9df0*/  CS2R R46, SRZ ;  /* 0x00000000002e7805 */ /* 0x000fe2000001ff00 */
[----:B--2---:R-:W2:Y:S01]  /*9e00*/  SHFL.IDX PT, R28, R28, 0x3, 0x181f ;  /* 0x00781f001c1c7f89 */ /* 0x004ea200000e0000 */
[----:B------:R-:W-:-:S02]  /*9e10*/  PRMT R62, R20, 0x7610, R62 ;  /* 0x00007610143e7816 */ /* 0x000fc4000000003e */
[----:B------:R-:W-:Y:S01]  /*9e20*/  PRMT R58, R58, 0x5410, R18 ;  /* 0x000054103a3a7816 */ /* 0x000fe20000000012 */
[----:B------:R1:W2:Y:S01]  /*9e30*/  SHFL.IDX PT, R26, R30, 0x3, 0x181f ;  /* 0x00781f001e1a7f89 */ /* 0x0002a200000e0000 */
[----:B------:R-:W-:Y:S01]  /*9e40*/  PRMT R60, R6, 0x7610, R60 ;  /* 0x00007610063c7816 */ /* 0x000fe2000000003c */
[----:B---3--:R-:W-:Y:S01]  /*9e50*/  CS2R R32, SRZ ;  /* 0x0000000000207805 */ /* 0x008fe2000001ff00 */
[----:B-1----:R-:W-:Y:S01]  /*9e60*/  CS2R R30, SRZ ;  /* 0x00000000001e7805 */ /* 0x002fe2000001ff00 */
[----:B------:R-:W-:Y:S05]  /*9e70*/  @P6 BRA `(.L_x_975) ;  /* 0x0000016000006947 */ /* 0x000fea0003800000 */
[----:B--2-4-:R-:W-:Y:S01]  /*9e80*/  ISETP.GE.AND P1, PT, R78, c[0x0][0x27c], PT ;  /* 0x00009f004e007a0c */ /* 0x014fe20003f26270 */
[----:B------:R-:W-:Y:S01]  /*9e90*/  CS2R R50, SRZ ;  /* 0x0000000000327805 */ /* 0x000fe2000001ff00 */
[----:B------:R-:W-:Y:S01]  /*9ea0*/  ISETP.GE.AND P0, PT, R100, c[0x0][0x27c], PT ;  /* 0x00009f0064007a0c */ /* 0x000fe20003f06270 */
[----:B------:R-:W-:-:S10]  /*9eb0*/  CS2R R30, SRZ ;  /* 0x00000000001e7805 */ /* 0x000fd4000001ff00 */
[C---:B------:R-:W-:Y:S01]  /*9ec0*/  @!P1 IMAD.SHL.U32 R6, R78.reuse, 0x2, RZ ;  /* 0x000000024e069824 */ /* 0x040fe200078e00ff */
[----:B------:R-:W-:Y:S02]  /*9ed0*/  @!P1 SHF.L.U64.HI R18, R78, 0x1, R79 ;  /* 0x000000014e129819 */ /* 0x000fe4000001024f */
[----:B------:R-:W-:Y:S02]  /*9ee0*/  @!P0 SHF.L.U64.HI R27, R100, 0x1, R64 ;  /* 0x00000001641b8819 */ /* 0x000fe40000010240 */
[----:B------:R-:W-:-:S05]  /*9ef0*/  @!P1 IADD3 R24, P2, R19, R6, RZ ;  /* 0x0000000613189210 */ /* 0x000fca0007f5e0ff */
[--C-:B------:R-:W-:Y:S01]  /*9f00*/  @!P1 IMAD.X R25, R21, 0x1, R18.reuse, P2 ;  /* 0x0000000115199824 */ /* 0x100fe200010e0612 */
[----:B------:R-:W-:Y:S01]  /*9f10*/  @!P1 IADD3 R22, P2, R26, R6, RZ ;  /* 0x000000061a169210 */ /* 0x000fe20007f5e0ff */
[----:B------:R-:W-:Y:S01]  /*9f20*/  @!P0 IMAD.SHL.U32 R6, R100, 0x2, RZ ;  /* 0x0000000264068824 */ /* 0x000fe200078e00ff */
[----:B------:R-:W-:Y:S01]  /*9f30*/  CS2R R32, SRZ ;  /* 0x0000000000207805 */ /* 0x000fe2000001ff00 */
[----:B------:R-:W-:Y:S01]  /*9f40*/  CS2R R46, SRZ ;  /* 0x00000000002e7805 */ /* 0x000fe2000001ff00 */
[----:B------:R1:W5:Y:S01]  /*9f50*/  @!P1 LD.E.64 R30, [R24.64] ;  /* 0x00000008181e9980 */ /* 0x000362000c101b00 */
[----:B------:R-:W-:Y:S01]  /*9f60*/  @!P1 IMAD.X R23, R28, 0x1, R18, P2 ;  /* 0x000000011c179824 */ /* 0x000fe200010e0612 */
[----:B------:R-:W-:-:S04]  /*9f70*/  @!P0 IADD3 R20, P2, R19, R6, RZ ;  /* 0x0000000613148210 */ /* 0x000fc80007f5e0ff */
[----:B------:R1:W5:Y:S01]  /*9f80*/  @!P1 LD.E.64 R32, [R22.64] ;  /* 0x0000000816209980 */ /* 0x000362000c101b00 */
[----:B------:R-:W-:Y:S01]  /*9f90*/  @!P0 IMAD.X R21, R21, 0x1, R27, P2 ;  /* 0x0000000115158824 */ /* 0x000fe200010e061b */
[----:B------:R-:W-:-:S04]  /*9fa0*/  @!P0 IADD3 R18, P2, R26, R6, RZ ;  /* 0x000000061a128210 */ /* 0x000fc80007f5e0ff */
[----:B------:R1:W5:Y:S01]  /*9fb0*/  @!P0 LD.E.64 R50, [R20.64] ;  /* 0x0000000814328980 */ /* 0x000362000c101b00 */
[----:B------:R-:W-:-:S05]  /*9fc0*/  @!P0 IMAD.X R19, R28, 0x1, R27, P2 ;  /* 0x000000011c138824 */ /* 0x000fca00010e061b */
[----:B------:R1:W5:Y:S03]  /*9fd0*/  @!P0 LD.E.64 R46, [R18.64] ;  /* 0x00000008122e8980 */ /* 0x000366000c101b00 */
.L_x_975:
[----:B--2-4-:R-:W-:Y:S05]  /*9fe0*/  BSYNC B0 ;  /* 0x0000000000007941 */ /* 0x014fea0003800000 */
.L_x_974:
[----:B-1----:R-:W-:Y:S01]  /*9ff0*/  IMAD.IADD R19, R48, 0x1, -R71 ;  /* 0x0000000130137824 */ /* 0x002fe200078e0a47 */
[----:B------:R-:W-:-:S04]  /*a000*/  DEPBAR.LE SB0, 0x1 ;  /* 0x000080400000791a */ /* 0x000fc80000000000 */
[----:B------:R-:W-:Y:S01]  /*a010*/  IMNMX R48, R19, 0x80, PT ;  /* 0x0000008013307817 */ /* 0x000fe20003800200 */
[----:B-----5:R-:W-:Y:S01]  /*a020*/  IMAD.MOV.U32 R6, RZ, RZ, R50 ;  /* 0x000000ffff067224 */ /* 0x020fe200078e0032 */
[----:B------:R-:W-:Y:S01]  /*a030*/  BSSY B1, `(.L_x_976) ;  /* 0x000006b000017945 */ /* 0x000fe20003800000 */
[----:B------:R-:W-:Y:S01]  /*a040*/  IMAD.MOV.U32 R20, RZ, RZ, R51 ;  /* 0x000000ffff147224 */ /* 0x000fe200078e0033 */
[----:B------:R-:W-:Y:S01]  /*a050*/  BAR.SYNC.DEFER_BLOCKING 0x0 ;  /* 0x0000000000007b1d */ /* 0x000fe20000010000 */
[----:B------:R-:W-:Y:S01]  /*a060*/  ISETP.GE.AND P0, PT, R101, R48, PT ;  /* 0x000000306500720c */ /* 0x000fe20003f06270 */
[----:B------:R-:W-:Y:S02]  /*a070*/  IMAD.MOV.U32 R18, RZ, RZ, R30 ;  /* 0x000000ffff127224 */ /* 0x000fe400078e001e */
[----:B------:R-:W-:Y:S01]  /*a080*/  PRMT R67, R6, 0x5410, R20 ;  /* 0x0000541006437816 */ /* 0x000fe20000000014 */
[----:B------:R-:W-:Y:S01]  /*a090*/  IMAD.MOV.U32 R20, RZ, RZ, R46 ;  /* 0x000000ffff147224 */ /* 0x000fe200078e002e */
[----:B------:R-:W-:Y:S01]  /*a0a0*/  MOV R6, R31 ;  /* 0x0000001f00067202 */ /* 0x000fe20000000f00 */
[----:B------:R-:W-:Y:S01]  /*a0b0*/  IMAD.MOV.U32 R19, RZ, RZ, R47 ;  /* 0x000000ffff137224 */ /* 0x000fe200078e002f */
[----:B------:R-:W-:-:S02]  /*a0c0*/  PRMT R63, R63, 0x5410, R18 ;  /* 0x000054103f3f7816 */ /* 0x000fc40000000012 */
[----:B------:R-:W-:Y:S01]  /*a0d0*/  PRMT R64, R64, 0x5410, R6 ;  /* 0x0000541040407816 */ /* 0x000fe20000000006 */
[----:B------:R-:W-:Y:S01]  /*a0e0*/  IMAD.MOV.U32 R6, RZ, RZ, R33 ;  /* 0x000000ffff067224 */ /* 0x000fe200078e0021 */
[----:B------:R-:W-:Y:S02]  /*a0f0*/  MOV R18, R32 ;  /* 0x0000002000127202 */ /* 0x000fe40000000f00 */
[----:B------:R-:W-:Y:S02]  /*a100*/  PRMT R66, R20, 0x5410, R19 ;  /* 0x0000541014427816 */ /* 0x000fe40000000013 */
[----:B------:R-:W-:Y:S02]  /*a110*/  PRMT R62, R62, 0x5410, R18 ;  /* 0x000054103e3e7816 */ /* 0x000fe40000000012 */
[----:B------:R-:W-:Y:S01]  /*a120*/  PRMT R64, R6, 0x7610, R64 ;  /* 0x0000761006407816 */ /* 0x000fe20000000040 */
[----:B------:R-:W-:Y:S05]  /*a130*/  @P0 BRA `(.L_x_977) ;  /* 0x000005a000000947 */ /* 0x000fea0003800000 */
[----:B------:R-:W-:Y:S01]  /*a140*/  ISETP.GE.AND P0, PT, R78, c[0x0][0x27c], PT ;  /* 0x00009f004e007a0c */ /* 0x000fe20003f06270 */
[----:B------:R-:W-:-:S12]  /*a150*/  BSSY B0, `(.L_x_978) ;  /* 0x000002c000007945 */ /* 0x000fd80003800000 */
[----:B------:R-:W-:Y:S05]  /*a160*/  @P0 BRA `(.L_x_979) ;  /* 0x000002a000000947 */ /* 0x000fea0003800000 */
[----:B------:R-:W1:Y:S01]  /*a170*/  LDS.128 R20, [R210+0x100] ;  /* 0x00010000d2147984 */ /* 0x000e620000000c00 */
[--C-:B------:R-:W-:Y:S02]  /*a180*/  SHF.R.U32.HI R6, RZ, 0x10, R9.reuse ;  /* 0x00000010ff067819 */ /* 0x100fe40000011609 */
[----:B------:R-:W-:Y:S01]  /*a190*/  SHF.R.U64 R28, R8, 0x10, R9 ;  /* 0x00000010081c7819 */ /* 0x000fe20000001209 */
[----:B------:R-:W-:Y:S01]  /*a1a0*/  HADD2.F32 R9, -RZ, R49.H1_H1 ;  /* 0x30000031ff097230 */ /* 0x000fe20000004100 */
[--C-:B------:R-:W-:Y:S02]  /*a1b0*/  SHF.R.U64 R29, R14, 0x10, R15.reuse ;  /* 0x000000100e1d7819 */ /* 0x100fe4000000120f */
[----:B------:R-:W-:-:S05]  /*a1c0*/  SHF.R.U32.HI R25, RZ, 0x10, R15 ;  /* 0x00000010ff197819 */ /* 0x000fca000001160f */
[----:B------:R-:W-:Y:S02]  /*a1d0*/  HADD2.F32 R26, -RZ, R25.H0_H0 ;  /* 0x20000019ff1a7230 */ /* 0x000fe40000004100 */
[--C-:B-1----:R-:W-:Y:S02]  /*a1e0*/  HADD2.F32 R24, -RZ, R23.reuse.H0_H0 ;  /* 0x20000017ff187230 */ /* 0x102fe40000004100 */
[----:B------:R-:W-:Y:S02]  /*a1f0*/  HADD2.F32 R8, -RZ, R23.H1_H1 ;  /* 0x30000017ff087230 */ /* 0x000fe40000004100 */
[--C-:B------:R-:W-:Y:S02]  /*a200*/  HADD2.F32 R23, -RZ, R20.reuse.H0_H0 ;  /* 0x20000014ff177230 */ /* 0x100fe40000004100 */
[----:B------:R-:W-:Y:S02]  /*a210*/  HADD2.F32 R19, -RZ, R20.H1_H1 ;  /* 0x30000014ff137230 */ /* 0x000fe40000004100 */
[----:B------:R-:W-:-:S02]  /*a220*/  HADD2.F32 R20, -RZ, R22.H0_H0 ;  /* 0x20000016ff147230 */ /* 0x000fc40000004100 */
[----:B------:R-:W-:Y:S02]  /*a230*/  HADD2.F32 R14, -RZ, R22.H1_H1 ;  /* 0x30000016ff0e7230 */ /* 0x000fe40000004100 */
[----:B------:R-:W-:Y:S02]  /*a240*/  HADD2.F32 R22, -RZ, R6.H0_H0 ;  /* 0x20000006ff167230 */ /* 0x000fe40000004100 */
[--C-:B------:R-:W-:Y:S02]  /*a250*/  HADD2.F32 R18, -RZ, R21.reuse.H0_H0 ;  /* 0x20000015ff127230 */ /* 0x100fe40000004100 */
[----:B------:R-:W-:Y:S01]  /*a260*/  HADD2.F32 R15, -RZ, R21.H1_H1 ;  /* 0x30000015ff0f7230 */ /* 0x000fe20000004100 */
[-C--:B------:R-:W-:Y:S01]  /*a270*/  FMUL.FTZ R21, R8, R22.reuse ;  /* 0x0000001608157220 */ /* 0x080fe20000410000 */
[----:B------:R-:W-:Y:S01]  /*a280*/  HADD2.F32 R6, -RZ, R49.H0_H0 ;  /* 0x20000031ff067230 */ /* 0x000fe20000004100 */
[C---:B------:R-:W-:Y:S02]  /*a290*/  FMUL.FTZ R22, R24.reuse, R22 ;  /* 0x0000001618167220 */ /* 0x040fe40000410000 */
[----:B------:R-:W-:-:S02]  /*a2a0*/  FFMA.FTZ R27, R24, R26, -R21 ;  /* 0x0000001a181b7223 */ /* 0x000fc40000010815 */
[-C--:B------:R-:W-:Y:S02]  /*a2b0*/  FMUL.FTZ R21, R23, R6.reuse ;  /* 0x0000000617157220 */ /* 0x080fe40000410000 */
[C---:B------:R-:W-:Y:S01]  /*a2c0*/  FMUL.FTZ R25, R19.reuse, R6 ;  /* 0x0000000613197220 */ /* 0x040fe20000410000 */
[----:B------:R-:W-:Y:S01]  /*a2d0*/  HADD2.F32 R6, -RZ, R52.H0_H0 ;  /* 0x20000034ff067230 */ /* 0x000fe20000004100 */
[-C--:B------:R-:W-:Y:S01]  /*a2e0*/  FFMA.FTZ R24, R19, R9.reuse, R21 ;  /* 0x0000000913187223 */ /* 0x080fe20000010015 */
[----:B------:R-:W-:Y:S01]  /*a2f0*/  HADD2.F32 R21, -RZ, R28.H0_H0 ;  /* 0x2000001cff157230 */ /* 0x000fe20000004100 */
[----:B------:R-:W-:Y:S01]  /*a300*/  FFMA.FTZ R26, R8, R26, R22 ;  /* 0x0000001a081a7223 */ /* 0x000fe20000010016 */
[----:B------:R-:W-:Y:S01]  /*a310*/  HADD2.F32 R8, -RZ, R52.H1_H1 ;  /* 0x30000034ff087230 */ /* 0x000fe20000004100 */
[----:B------:R-:W-:Y:S01]  /*a320*/  FFMA.FTZ R25, R23, R9, -R25 ;  /* 0x0000000917197223 */ /* 0x000fe20000010819 */
[----:B------:R-:W-:Y:S01]  /*a330*/  HADD2.F32 R23, -RZ, R29.H0_H0 ;  /* 0x2000001dff177230 */ /* 0x000fe20000004100 */
[----:B------:R-:W-:-:S02]  /*a340*/  FMUL.FTZ R9, R14, R6 ;  /* 0x000000060e097220 */ /* 0x000fc40000410000 */
[----:B------:R-:W-:Y:S02]  /*a350*/  FMUL.FTZ R6, R20, R6 ;  /* 0x0000000614067220 */ /* 0x000fe40000410000 */
[-C--:B------:R-:W-:Y:S02]  /*a360*/  FMUL.FTZ R19, R15, R21.reuse ;  /* 0x000000150f137220 */ /* 0x080fe40000410000 */
[----:B------:R-:W-:Y:S02]  /*a370*/  FMUL.FTZ R21, R18, R21 ;  /* 0x0000001512157220 */ /* 0x000fe40000410000 */
[-C--:B------:R-:W-:Y:S01]  /*a380*/  FFMA.FTZ R22, R20, R8.reuse, -R9 ;  /* 0x0000000814167223 */ /* 0x080fe20000010809 */
[----:B------:R-:W-:Y:S01]  /*a390*/  F2FP.PACK_AB R20, R24, R25 ;  /* 0x000000191814723e */ /* 0x000fe200000000ff */
[----:B------:R-:W-:Y:S02]  /*a3a0*/  FFMA.FTZ R6, R14, R8, R6 ;  /* 0x000000080e067223 */ /* 0x000fe40000010006 */
[----:B------:R-:W-:-:S02]  /*a3b0*/  FFMA.FTZ R9, R18, R23, -R19 ;  /* 0x0000001712097223 */ /* 0x000fc40000010813 */
[----:B------:R-:W-:Y:S01]  /*a3c0*/  FFMA.FTZ R8, R15, R23, R21 ;  /* 0x000000170f087223 */ /* 0x000fe20000010015 */
[----:B------:R-:W-:Y:S02]  /*a3d0*/  F2FP.PACK_AB R23, R26, R27 ;  /* 0x0000001b1a17723e */ /* 0x000fe400000000ff */
[----:B------:R-:W-:Y:S02]  /*a3e0*/  F2FP.PACK_AB R22, R6, R22 ;  /* 0x000000160616723e */ /* 0x000fe400000000ff */
[----:B------:R-:W-:-:S05]  /*a3f0*/  F2FP.PACK_AB R21, R8, R9 ;  /* 0x000000090815723e */ /* 0x000fca00000000ff */
[----:B------:R1:W-:Y:S02]  /*a400*/  STS.128 [R210+0x100], R20 ;  /* 0x00010014d2007388 */ /* 0x0003e40000000c00 */
.L_x_979:
[----:B------:R-:W-:Y:S05]  /*a410*/  BSYNC B0 ;  /* 0x0000000000007941 */ /* 0x000fea0003800000 */
.L_x_978:
[----:B------:R-:W-:-:S13]  /*a420*/  ISETP.GE.AND P0, PT, R100, c[0x0][0x27c], PT ;  /* 0x00009f0064007a0c */ /* 0x000fda0003f06270 */
[----:B------:R-:W-:Y:S05]  /*a430*/  @P0 BRA `(.L_x_977) ;  /* 0x000002a000000947 */ /* 0x000fea0003800000 */
[----:B-1----:R-:W1:Y:S01]  /*a440*/  LDS.128 R20, [R210+0x4100] ;  /* 0x00410000d2147984 */ /* 0x002e620000000c00 */
[----:B------:R-:W-:Y:S02]  /*a450*/  SHF.R.U32.HI R6, RZ, 0x10, R11 ;  /* 0x00000010ff067819 */ /* 0x000fe4000001160b */
[--C-:B------:R-:W-:Y:S02]  /*a460*/  SHF.R.U64 R25, R16, 0x10, R17.reuse ;  /* 0x0000001010197819 */ /* 0x100fe40000001211 */
[----:B------:R-:W-:Y:S02]  /*a470*/  SHF.R.U32.HI R9, RZ, 0x10, R17 ;  /* 0x00000010ff097819 */ /* 0x000fe40000011611 */
[----:B------:R-:W-:Y:S01]  /*a480*/  SHF.R.U64 R24, R10, 0x10, R11 ;  /* 0x000000100a187819 */ /* 0x000fe2000000120b */
[--C-:B-1----:R-:W-:Y:S02]  /*a490*/  HADD2.F32 R16, -RZ, R20.reuse.H0_H0 ;  /* 0x20000014ff107230 */ /* 0x102fe40000004100 */
[----:B------:R-:W-:-:S02]  /*a4a0*/  HADD2.F32 R15, -RZ, R20.H1_H1 ;  /* 0x30000014ff0f7230 */ /* 0x000fc40000004100 */
[----:B------:R-:W-:Y:S02]  /*a4b0*/  HADD2.F32 R8, -RZ, R23.H1_H1 ;  /* 0x30000017ff087230 */ /* 0x000fe40000004100 */
[----:B------:R-:W-:Y:S02]  /*a4c0*/  HADD2.F32 R20, -RZ, R6.H0_H0 ;  /* 0x20000006ff147230 */ /* 0x000fe40000004100 */
[----:B------:R-:W-:Y:S02]  /*a4d0*/  HADD2.F32 R6, -RZ, R53.H0_H0 ;  /* 0x20000035ff067230 */ /* 0x000fe40000004100 */
[----:B------:R-:W-:Y:S01]  /*a4e0*/  HADD2.F32 R17, -RZ, R23.H0_H0 ;  /* 0x20000017ff117230 */ /* 0x000fe20000004100 */
[-C--:B------:R-:W-:Y:S01]  /*a4f0*/  FMUL.FTZ R19, R8, R20.reuse ;  /* 0x0000001408137220 */ /* 0x080fe20000410000 */
[----:B------:R-:W-:Y:S02]  /*a500*/  HADD2.F32 R23, -RZ, R9.H0_H0 ;  /* 0x20000009ff177230 */ /* 0x000fe40000004100 */
[--C-:B------:R-:W-:Y:S01]  /*a510*/  HADD2.F32 R14, -RZ, R21.reuse.H0_H0 ;  /* 0x20000015ff0e7230 */ /* 0x100fe20000004100 */
[----:B------:R-:W-:Y:S01]  /*a520*/  FMUL.FTZ R20, R17, R20 ;  /* 0x0000001411147220 */ /* 0x000fe20000410000 */
[----:B------:R-:W-:Y:S01]  /*a530*/  HADD2.F32 R11, -RZ, R21.H1_H1 ;  /* 0x30000015ff0b7230 */ /* 0x000fe20000004100 */
[----:B------:R-:W-:Y:S01]  /*a540*/  FMUL.FTZ R21, R15, R6 ;  /* 0x000000060f157220 */ /* 0x000fe20000410000 */
[----:B------:R-:W-:-:S02]  /*a550*/  HADD2.F32 R9, -RZ, R53.H1_H1 ;  /* 0x30000035ff097230 */ /* 0x000fc40000004100 */
[--C-:B------:R-:W-:Y:S02]  /*a560*/  HADD2.F32 R18, -RZ, R22.reuse.H0_H0 ;  /* 0x20000016ff127230 */ /* 0x100fe40000004100 */
[----:B------:R-:W-:Y:S01]  /*a570*/  HADD2.F32 R10, -RZ, R22.H1_H1 ;  /* 0x30000016ff0a7230 */ /* 0x000fe20000004100 */
[----:B------:R-:W-:Y:S02]  /*a580*/  FFMA.FTZ R22, R17, R23, -R19 ;  /* 0x0000001711167223 */ /* 0x000fe40000010813 */
[C---:B------:R-:W-:Y:S01]  /*a590*/  FMUL.FTZ R17, R16.reuse, R6 ;  /* 0x0000000610117220 */ /* 0x040fe20000410000 */
[----:B------:R-:W-:Y:S01]  /*a5a0*/  HADD2.F32 R6, -RZ, R54.H0_H0 ;  /* 0x20000036ff067230 */ /* 0x000fe20000004100 */
[----:B------:R-:W-:Y:S01]  /*a5b0*/  FFMA.FTZ R21, R16, R9, -R21 ;  /* 0x0000000910157223 */ /* 0x000fe20000010815 */
[----:B------:R-:W-:Y:S01]  /*a5c0*/  HADD2.F32 R16, -RZ, R24.H0_H0 ;  /* 0x20000018ff107230 */ /* 0x000fe20000004100 */
[----:B------:R-:W-:Y:S01]  /*a5d0*/  FFMA.FTZ R19, R8, R23, R20 ;  /* 0x0000001708137223 */ /* 0x000fe20000010014 */
[----:B------:R-:W-:Y:S01]  /*a5e0*/  HADD2.F32 R8, -RZ, R54.H1_H1 ;  /* 0x30000036ff087230 */ /* 0x000fe20000004100 */
[----:B------:R-:W-:Y:S01]  /*a5f0*/  FFMA.FTZ R17, R15, R9, R17 ;  /* 0x000000090f117223 */ /* 0x000fe20000010011 */
[----:B------:R-:W-:Y:S01]  /*a600*/  HADD2.F32 R20, -RZ, R25.H0_H0 ;  /* 0x20000019ff147230 */ /* 0x000fe20000004100 */
[----:B------:R-:W-:-:S02]  /*a610*/  FMUL.FTZ R9, R10, R6 ;  /* 0x000000060a097220 */ /* 0x000fc40000410000 */
[----:B------:R-:W-:Y:S02]  /*a620*/  FMUL.FTZ R15, R11, R16 ;  /* 0x000000100b0f7220 */ /* 0x000fe40000410000 */
[----:B------:R-:W-:Y:S02]  /*a630*/  FMUL.FTZ R6, R18, R6 ;  /* 0x0000000612067220 */ /* 0x000fe40000410000 */
[----:B------:R-:W-:Y:S02]  /*a640*/  FMUL.FTZ R16, R14, R16 ;  /* 0x000000100e107220 */ /* 0x000fe40000410000 */
[-C--:B------:R-:W-:Y:S02]  /*a650*/  FFMA.FTZ R18, R18, R8.reuse, -R9 ;  /* 0x0000000812127223 */ /* 0x080fe40000010809 */
[----:B------:R-:W-:Y:S01]  /*a660*/  FFMA.FTZ R6, R10, R8, R6 ;  /* 0x000000080a067223 */ /* 0x000fe20000010006 */
[----:B------:R-:W-:Y:S01]  /*a670*/  F2FP.PACK_AB R8, R17, R21 ;  /* 0x000000151108723e */ /* 0x000fe200000000ff */
[----:B------:R-:W-:-:S02]  /*a680*/  FFMA.FTZ R14, R14, R20, -R15 ;  /* 0x000000140e0e7223 */ /* 0x000fc4000001080f */
[----:B------:R-:W-:Y:S01]  /*a690*/  FFMA.FTZ R9, R11, R20, R16 ;  /* 0x000000140b097223 */ /* 0x000fe20000010010 */
[----:B------:R-:W-:Y:S02]  /*a6a0*/  F2FP.PACK_AB R11, R19, R22 ;  /* 0x00000016130b723e */ /* 0x000fe400000000ff */
[----:B------:R-:W-:Y:S02]  /*a6b0*/  F2FP.PACK_AB R10, R6, R18 ;  /* 0x00000012060a723e */ /* 0x000fe400000000ff */
[----:B------:R-:W-:-:S05]  /*a6c0*/  F2FP.PACK_AB R9, R9, R14 ;  /* 0x0000000e0909723e */ /* 0x000fca00000000ff */
[----:B------:R1:W-:Y:S02]  /*a6d0*/  STS.128 [R210+0x4100], R8 ;  /* 0x00410008d2007388 */ /* 0x0003e40000000c00 */
.L_x_977:
[----:B------:R-:W-:Y:S05]  /*a6e0*/  BSYNC B1 ;  /* 0x0000000000017941 */ /* 0x000fea0003800000 */
.L_x_976:
        /* <DEDUP_REMOVED lines=8> */
[--C-:B------:R-:W-:Y:S02]  /*a770*/  SHF.R.U64 R19, R2, 0x10, R3.reuse ;  /* 0x0000001002137819 */ /* 0x100fe40000001203 */
[----:B------:R-:W-:Y:S02]  /*a780*/  SHF.R.U32.HI R2, RZ, 0x10, R3 ;  /* 0x00000010ff027819 */ /* 0x000fe40000011603 */
[--C-:B------:R-:W-:Y:S02]  /*a790*/  SHF.R.U64 R20, R4, 0x10, R5.reuse ;  /* 0x0000001004147819 */ /* 0x100fe40000001205 */
[----:B------:R-:W-:-:S05]  /*a7a0*/  SHF.R.U32.HI R4, RZ, 0x10, R5 ;  /* 0x00000010ff047819 */ /* 0x000fca0000011605 */
[----:B------:R-:W-:Y:S02]  /*a7b0*/  HADD2.F32 R21, -RZ, R4.H0_H0 ;  /* 0x20000004ff157230 */ /* 0x000fe40000004100 */
[----:B------:R-:W-:Y:S02]  /*a7c0*/  HADD2.F32 R4, -RZ, R55.H1_H1 ;  /* 0x30000037ff047230 */ /* 0x000fe40000004100 */
[--C-:B-1----:R-:W-:Y:S02]  /*a7d0*/  HADD2.F32 R16, -RZ, R10.reuse.H0_H0 ;  /* 0x2000000aff107230 */ /* 0x102fe40000004100 */
[----:B------:R-:W-:Y:S02]  /*a7e0*/  HADD2.F32 R5, -RZ, R10.H1_H1 ;  /* 0x3000000aff057230 */ /* 0x000fe40000004100 */
[----:B------:R-:W-:Y:S02]  /*a7f0*/  HADD2.F32 R3, -RZ, R11.H1_H1 ;  /* 0x3000000bff037230 */ /* 0x000fe40000004100 */
[----:B------:R-:W-:-:S02]  /*a800*/  HADD2.F32 R10, -RZ, R2.H0_H0 ;  /* 0x20000002ff0a7230 */ /* 0x000fc40000004100 */
[----:B------:R-:W-:Y:S02]  /*a810*/  HADD2.F32 R15, -RZ, R11.H0_H0 ;  /* 0x2000000bff0f7230 */ /* 0x000fe40000004100 */
[--C-:B------:R-:W-:Y:S02]  /*a820*/  HADD2.F32 R14, -RZ, R8.reuse.H0_H0 ;  /* 0x20000008ff0e7230 */ /* 0x100fe40000004100 */
[----:B------:R-:W-:Y:S02]  /*a830*/  HADD2.F32 R11, -RZ, R8.H1_H1 ;  /* 0x30000008ff0b7230 */ /* 0x000fe40000004100 */
[--C-:B------:R-:W-:Y:S02]  /*a840*/  HADD2.F32 R8, -RZ, R9.reuse.H0_H0 ;  /* 0x20000009ff087230 */ /* 0x100fe40000004100 */
[----:B------:R-:W-:Y:S01]  /*a850*/  HADD2.F32 R6, -RZ, R9.H1_H1 ;  /* 0x30000009ff067230 */ /* 0x000fe20000004100 */
[-C--:B------:R-:W-:Y:S01]  /*a860*/  FMUL.FTZ R9, R3, R10.reuse ;  /* 0x0000000a03097220 */ /* 0x080fe20000410000 */
[----:B------:R-:W-:Y:S01]  /*a870*/  HADD2.F32 R2, -RZ, R55.H0_H0 ;  /* 0x20000037ff027230 */ /* 0x000fe20000004100 */
[----:B------:R-:W-:-:S02]  /*a880*/  FMUL.FTZ R10, R15, R10 ;  /* 0x0000000a0f0a7220 */ /* 0x000fc40000410000 */
[-C--:B------:R-:W-:Y:S02]  /*a890*/  FFMA.FTZ R18, R15, R21.reuse, -R9 ;  /* 0x000000150f127223 */ /* 0x080fe40000010809 */
[CC--:B------:R-:W-:Y:S02]  /*a8a0*/  FMUL.FTZ R17, R11.reuse, R2.reuse ;  /* 0x000000020b117220 */ /* 0x0c0fe40000410000 */
[C---:B------:R-:W-:Y:S01]  /*a8b0*/  FMUL.FTZ R9, R14.reuse, R2 ;  /* 0x000000020e097220 */ /* 0x040fe20000410000 */
[--C-:B------:R-:W-:Y:S01]  /*a8c0*/  HADD2.F32 R2, -RZ, R56.reuse.H0_H0 ;  /* 0x20000038ff027230 */ /* 0x100fe20000004100 */
[-C--:B------:R-:W-:Y:S02]  /*a8d0*/  FFMA.FTZ R17, R14, R4.reuse, -R17 ;  /* 0x000000040e117223 */ /* 0x080fe40000010811 */
[----:B------:R-:W-:Y:S01]  /*a8e0*/  FFMA.FTZ R14, R11, R4, R9 ;  /* 0x000000040b0e7223 */ /* 0x000fe20000010009 */
[----:B------:R-:W-:Y:S01]  /*a8f0*/  HADD2.F32 R11, -RZ, R19.H0_H0 ;  /* 0x20000013ff0b7230 */ /* 0x000fe20000004100 */
[----:B------:R-:W-:Y:S01]  /*a900*/  FFMA.FTZ R15, R3, R21, R10 ;  /* 0x00000015030f7223 */ /* 0x000fe2000001000a */
[----:B------:R-:W-:Y:S01]  /*a910*/  HADD2.F32 R3, -RZ, R56.H1_H1 ;  /* 0x30000038ff037230 */ /* 0x000fe20000004100 */
[-C--:B------:R-:W-:Y:S01]  /*a920*/  FMUL.FTZ R4, R5, R2.reuse ;  /* 0x0000000205047220 */ /* 0x080fe20000410000 */
[----:B------:R-:W-:Y:S01]  /*a930*/  HADD2.F32 R19, -RZ, R20.H0_H0 ;  /* 0x20000014ff137230 */ /* 0x000fe20000004100 */
[----:B------:R-:W-:-:S02]  /*a940*/  FMUL.FTZ R2, R16, R2 ;  /* 0x0000000210027220 */ /* 0x000fc40000410000 */
[-C--:B------:R-:W-:Y:S02]  /*a950*/  FMUL.FTZ R9, R6, R11.reuse ;  /* 0x0000000b06097220 */ /* 0x080fe40000410000 */
[----:B------:R-:W-:Y:S02]  /*a960*/  FMUL.FTZ R11, R8, R11 ;  /* 0x0000000b080b7220 */ /* 0x000fe40000410000 */
[-C--:B------:R-:W-:Y:S02]  /*a970*/  FFMA.FTZ R10, R16, R3.reuse, -R4 ;  /* 0x00000003100a7223 */ /* 0x080fe40000010804 */
[----:B------:R-:W-:Y:S02]  /*a980*/  FFMA.FTZ R3, R5, R3, R2 ;  /* 0x0000000305037223 */ /* 0x000fe40000010002 */
[----:B------:R-:W-:Y:S01]  /*a990*/  FFMA.FTZ R4, R8, R19, -R9 ;  /* 0x0000001308047223 */ /* 0x000fe20000010809 */
[----:B------:R-:W-:Y:S01]  /*a9a0*/  F2FP.PACK_AB R8, R14, R17 ;  /* 0x000000110e08723e */ /* 0x000fe200000000ff */
[----:B------:R-:W-:Y:S01]  /*a9b0*/  FFMA.FTZ R2, R6, R19, R11 ;  /* 0x0000001306027223 */ /* 0x000fe2000001000b */
[----:B------:R-:W-:-:S02]  /*a9c0*/  F2FP.PACK_AB R11, R15, R18 ;  /* 0x000000120f0b723e */ /* 0x000fc400000000ff */
[----:B------:R-:W-:Y:S02]  /*a9d0*/  F2FP.PACK_AB R10, R3, R10 ;  /* 0x0000000a030a723e */ /* 0x000fe400000000ff */
[----:B------:R-:W-:-:S05]  /*a9e0*/  F2FP.PACK_AB R9, R2, R4 ;  /* 0x000000040209723e */ /* 0x000fca00000000ff */
[----:B------:R1:W-:Y:S02]  /*a9f0*/  STS.128 [R210+0x1100], R8 ;  /* 0x00110008d2007388 */ /* 0x0003e40000000c00 */
.L_x_983:
[----:B------:R-:W-:Y:S05]  /*aa00*/  BSYNC B0 ;  /* 0x0000000000007941 */ /* 0x000fea0003800000 */
.L_x_982:
[----:B------:R-:W-:-:S13]  /*aa10*/  ISETP.GE.AND P0, PT, R100, c[0x0][0x27c], PT ;  /* 0x00009f0064007a0c */ /* 0x000fda0003f06270 */
[----:B------:R-:W-:Y:S05]  /*aa20*/  @P0 BRA `(.L_x_981) ;  /* 0x000002a000000947 */ /* 0x000fea0003800000 */
[----:B-1----:R-:W1:Y:S01]  /*aa30*/  LDS.128 R8, [R210+0x5100] ;  /* 0x00510000d2087984 */ /* 0x002e620000000c00 */
[----:B------:R-:W-:Y:S02]  /*aa40*/  SHF.R.U32.HI R2, RZ, 0x10, R35 ;  /* 0x00000010ff027819 */ /* 0x000fe40000011623 */
[----:B------:R-:W-:Y:S02]  /*aa50*/  SHF.R.U32.HI R3, RZ, 0x10, R37 ;  /* 0x00000010ff037819 */ /* 0x000fe40000011625 */
[----:B------:R-:W-:Y:S02]  /*aa60*/  SHF.R.U64 R18, R34, 0x10, R35 ;  /* 0x0000001022127819 */ /* 0x000fe40000001223 */
[----:B------:R-:W-:Y:S01]  /*aa70*/  SHF.R.U64 R19, R36, 0x10, R37 ;  /* 0x0000001024137819 */ /* 0x000fe20000001225 */
[----:B------:R-:W-:Y:S02]  /*aa80*/  HADD2.F32 R21, -RZ, R3.H0_H0 ;  /* 0x20000003ff157230 */ /* 0x000fe40000004100 */
[----:B------:R-:W-:-:S02]  /*aa90*/  HADD2.F32 R3, -RZ, R57.H1_H1 ;  /* 0x30000039ff037230 */ /* 0x000fc40000004100 */
[----:B------:R-:W-:Y:S02]  /*aaa0*/  HADD2.F32 R19, -RZ, R19.H0_H0 ;  /* 0x20000013ff137230 */ /* 0x000fe40000004100 */
[--C-:B-1----:R-:W-:Y:S02]  /*aab0*/  HADD2.F32 R16, -RZ, R10.reuse.H0_H0 ;  /* 0x2000000aff107230 */ /* 0x102fe40000004100 */
[----:B------:R-:W-:Y:S02]  /*aac0*/  HADD2.F32 R6, -RZ, R10.H1_H1 ;  /* 0x3000000aff067230 */ /* 0x000fe40000004100 */
[--C-:B------:R-:W-:Y:S02]  /*aad0*/  HADD2.F32 R5, -RZ, R11.reuse.H1_H1 ;  /* 0x3000000bff057230 */ /* 0x100fe40000004100 */
[----:B------:R-:W-:Y:S02]  /*aae0*/  HADD2.F32 R10, -RZ, R2.H0_H0 ;  /* 0x20000002ff0a7230 */ /* 0x000fe40000004100 */
[----:B------:R-:W-:-:S02]  /*aaf0*/  HADD2.F32 R15, -RZ, R11.H0_H0 ;  /* 0x2000000bff0f7230 */ /* 0x000fc40000004100 */
[--C-:B------:R-:W-:Y:S02]  /*ab00*/  HADD2.F32 R14, -RZ, R8.reuse.H0_H0 ;  /* 0x20000008ff0e7230 */ /* 0x100fe40000004100 */
[----:B------:R-:W-:Y:S02]  /*ab10*/  HADD2.F32 R11, -RZ, R8.H1_H1 ;  /* 0x30000008ff0b7230 */ /* 0x000fe40000004100 */
[--C-:B------:R-:W-:Y:S02]  /*ab20*/  HADD2.F32 R8, -RZ, R9.reuse.H0_H0 ;  /* 0x20000009ff087230 */ /* 0x100fe40000004100 */
[----:B------:R-:W-:Y:S01]  /*ab30*/  HADD2.F32 R4, -RZ, R9.H1_H1 ;  /* 0x30000009ff047230 */ /* 0x000fe20000004100 */
[-C--:B------:R-:W-:Y:S01]  /*ab40*/  FMUL.FTZ R9, R5, R10.reuse ;  /* 0x0000000a05097220 */ /* 0x080fe20000410000 */
[----:B------:R-:W-:Y:S01]  /*ab50*/  HADD2.F32 R2, -RZ, R57.H0_H0 ;  /* 0x20000039ff027230 */ /* 0x000fe20000004100 */
[C---:B------:R-:W-:Y:S02]  /*ab60*/  FMUL.FTZ R10, R15.reuse, R10 ;  /* 0x0000000a0f0a7220 */ /* 0x040fe40000410000 */
[----:B------:R-:W-:-:S02]  /*ab70*/  FFMA.FTZ R20, R15, R21, -R9 ;  /* 0x000000150f147223 */ /* 0x000fc40000010809 */
[CC--:B------:R-:W-:Y:S02]  /*ab80*/  FMUL.FTZ R17, R11.reuse, R2.reuse ;  /* 0x000000020b117220 */ /* 0x0c0fe40000410000 */
[C---:B------:R-:W-:Y:S01]  /*ab90*/  FMUL.FTZ R9, R14.reuse, R2 ;  /* 0x000000020e097220 */ /* 0x040fe20000410000 */
[----:B------:R-:W-:Y:S01]  /*aba0*/  HADD2.F32 R2, -RZ, R58.H0_H0 ;  /* 0x2000003aff027230 */ /* 0x000fe20000004100 */
[-C--:B------:R-:W-:Y:S02]  /*abb0*/  FFMA.FTZ R17, R14, R3.reuse, -R17 ;  /* 0x000000030e117223 */ /* 0x080fe40000010811 */
[----:B------:R-:W-:Y:S01]  /*abc0*/  FFMA.FTZ R14, R11, R3, R9 ;  /* 0x000000030b0e7223 */ /* 0x000fe20000010009 */
[----:B------:R-:W-:Y:S01]  /*abd0*/  HADD2.F32 R11, -RZ, R18.H0_H0 ;  /* 0x20000012ff0b7230 */ /* 0x000fe20000004100 */
[----:B------:R-:W-:Y:S01]  /*abe0*/  FFMA.FTZ R15, R5, R21, R10 ;  /* 0x00000015050f7223 */ /* 0x000fe2000001000a */
[----:B------:R-:W-:Y:S01]  /*abf0*/  HADD2.F32 R3, -RZ, R59.H0_H0 ;  /* 0x2000003bff037230 */ /* 0x000fe20000004100 */
[----:B------:R-:W-:-:S02]  /*ac00*/  FMUL.FTZ R5, R6, R2 ;  /* 0x0000000206057220 */ /* 0x000fc40000410000 */
[----:B------:R-:W-:Y:S02]  /*ac10*/  FMUL.FTZ R2, R16, R2 ;  /* 0x0000000210027220 */ /* 0x000fe40000410000 */
        /* <DEDUP_REMOVED lines=11> */
.L_x_981:
[----:B------:R-:W-:Y:S05]  /*acd0*/  BSYNC B1 ;  /* 0x0000000000017941 */ /* 0x000fea0003800000 */
.L_x_980:
        /* <DEDUP_REMOVED lines=25> */
[----:B------:R-:W-:Y:S01]  /*ae70*/  HADD2.F32 R2, -RZ, R58.H1_H1 ;  /* 0x3000003aff027230 */ /* 0x000fe20000004100 */
        /* <DEDUP_REMOVED lines=9> */
[----:B------:R-:W-:Y:S01]  /*af10*/  HADD2.F32 R3, -RZ, R60.H1_H1 ;  /* 0x3000003cff037230 */ /* 0x000fe20000004100 */
        /* <DEDUP_REMOVED lines=13> */
.L_x_987:
[----:B------:R-:W-:Y:S05]  /*aff0*/  BSYNC B0 ;  /* 0x0000000000007941 */ /* 0x000fea0003800000 */
.L_x_986:
        /* <DEDUP_REMOVED lines=44> */
.L_x_985:
[----:B------:R-:W-:Y:S05]  /*b2c0*/  BSYNC B1 ;  /* 0x0000000000017941 */ /* 0x000fea0003800000 */
.L_x_984:
[----:B------:R-:W-:-:S04]  /*b2d0*/  IADD3 R2, R101, 0x60, RZ ;  /* 0x0000006065027810 */ /* 0x000fc80007ffe0ff */
        /* <DEDUP_REMOVED lines=47> */
.L_x_990:
[----:B------:R-:W-:Y:S05]  /*b5d0*/  BSYNC B0 ;  /* 0x0000000000007941 */ /* 0x000fea0003800000 */
.L_x_989:
        /* <DEDUP_REMOVED lines=8> */
[----:B------:R-:W-:-:S02]  /*b660*/  HADD2.F32 R3, -RZ, R67.H0_H0 ;  /* 0x20000043ff037230 */ /* 0x000fc40000004100 */
        /* <DEDUP_REMOVED lines=16> */
[----:B------:R-:W-:Y:S01]  /*b770*/  HADD2.F32 R2, -RZ, R66.H1_H1 ;  /* 0x30000042ff027230 */ /* 0x000fe20000004100 */
        /* <DEDUP_REMOVED lines=17> */
[----:B------:R1:W-:Y:S01]  /*b890*/  STS.128 [R210+0x7100], R8 ;  /* 0x00710008d2007388 */ /* 0x0003e20000000c00 */
[----:B------:R-:W-:Y:S05]  /*b8a0*/  BRA `(.L_x_988) ;  /* 0x0000245000007947 */ /* 0x000fea0003800000 */
.L_x_967:
[----:B------:R-:W-:Y:S01]  /*b8b0*/  ISETP.NE.AND P0, PT, R74, 0x1, PT ;  /* 0x000000014a00780c */ /* 0x000fe20003f05270 */
[----:B------:R-:W-:Y:S01]  /*b8c0*/  IMAD.MOV.U32 R9, RZ, RZ, R3 ;  /* 0x000000ffff097224 */ /* 0x000fe200078e0003 */
[----:B------:R-:W-:Y:S01]  /*b8d0*/  CS2R R26, SRZ ;  /* 0x00000000001a7805 */ /* 0x000fe2000001ff00 */
[----:B------:R-:W-:-:S10]  /*b8e0*/  CS2R R24, SRZ ;  /* 0x0000000000187805 */ /* 0x000fd4000001ff00 */
[----:B------:R-:W-:-:S05]  /*b8f0*/  @P0 IMAD.HI.U32 R5, R2, c[0x0][0x2c8], RZ ;  /* 0x0000b20002050a27 */ /* 0x000fca00078e00ff */
[----:B------:R-:W-:-:S04]  /*b900*/  @P0 SHF.R.U32.HI R2, RZ, c[0x0][0x2cc], R5 ;  /* 0x0000b300ff020a19 */ /* 0x000fc80000011605 */
[----:B------:R-:W-:Y:S01]  /*b910*/  SHF.R.S32.HI R5, RZ, 0x1f, R2 ;  /* 0x0000001fff057819 */ /* 0x000fe20000011402 */
[----:B------:R-:W-:-:S04]  /*b920*/  IMAD.WIDE.U32 R8, R2, c[0x0][0x280], R8 ;  /* 0x0000a00002087a25 */ /* 0x000fc800078e0008 */
[----:B------:R-:W-:Y:S01]  /*b930*/  IMAD R10, R5, c[0x0][0x280], RZ ;  /* 0x0000a000050a7a24 */ /* 0x000fe200078e02ff */
[----:B------:R-:W-:-:S03]  /*b940*/  LEA R28, P0, R8, c[0x0][0x270], 0x1 ;  /* 0x00009c00081c7a11 */ /* 0x000fc600078008ff */
[----:B------:R-:W-:-:S04]  /*b950*/  IMAD R3, R2, c[0x0][0x284], R10 ;  /* 0x0000a10002037a24 */ /* 0x000fc800078e020a */
[----:B------:R-:W-:-:S05]  /*b960*/  IMAD.IADD R3, R9, 0x1, R3 ;  /* 0x0000000109037824 */ /* 0x000fca00078e0203 */
[----:B------:R-:W-:Y:S01]  /*b970*/  LEA.HI.X R15, R8, c[0x0][0x274], R3, 0x1, P0 ;  /* 0x00009d00080f7a11 */ /* 0x000fe200000f0c03 */
[----:B------:R-:W-:Y:S02]  /*b980*/  IMAD R3, R5, c[0x0][0x290], RZ ;  /* 0x0000a40005037a24 */ /* 0x000fe400078e02ff */
[----:B------:R-:W-:-:S04]  /*b990*/  IMAD.MOV.U32 R5, RZ, RZ, R6 ;  /* 0x000000ffff057224 */ /* 0x000fc800078e0006 */
[----:B------:R-:W-:-:S04]  /*b9a0*/  IMAD.WIDE.U32 R4, R2, c[0x0][0x290], R4 ;  /* 0x0000a40002047a25 */ /* 0x000fc800078e0004 */
[----:B------:R-:W-:Y:S01]  /*b9b0*/  IMAD R2, R2, c[0x0][0x294], R3 ;  /* 0x0000a50002027a24 */ /* 0x000fe200078e0203 */
[C---:B------:R-:W-:Y:S01]  /*b9c0*/  LEA R14, P0, R4.reuse, c[0x0][0x288], 0x1 ;  /* 0x0000a200040e7a11 */ /* 0x040fe200078008ff */
[----:B------:R-:W-:Y:S02]  /*b9d0*/  SHFL.IDX PT, R3, R15, RZ, 0x181f ;  /* 0x00181fff0f037589 */ /* 0x000fe400000e0000 */
[----:B------:R-:W-:Y:S02]  /*b9e0*/  IMAD.IADD R2, R5, 0x1, R2 ;  /* 0x0000000105027824 */ /* 0x000fe400078e0202 */
[----:B------:R-:W-:Y:S03]  /*b9f0*/  SHFL.IDX PT, R8, R14, RZ, 0x181f ;  /* 0x00181fff0e087589 */ /* 0x000fe600000e0000 */
[----:B------:R-:W-:Y:S02]  /*ba00*/  LEA.HI.X R6, R4, c[0x0][0x28c], R2, 0x1, P0 ;  /* 0x0000a30004067a11 */ /* 0x000fe400000f0c02 */
[----:B------:R-:W1:Y:S01]  /*ba10*/  SHFL.IDX PT, R2, R28, RZ, 0x181f ;  /* 0x00181fff1c027589 */ /* 0x000e6200000e0000 */
[----:B------:R-:W-:-:S03]  /*ba20*/  ISETP.GE.OR P0, PT, R76, c[0x0][0x27c], P3 ;  /* 0x00009f004c007a0c */ /* 0x000fc60001f06670 */
[----:B------:R-:W2:Y:S10]  /*ba30*/  SHFL.IDX PT, R9, R6, RZ, 0x181f ;  /* 0x00181fff06097589 */ /* 0x000eb400000e0000 */
[C---:B------:R-:W-:Y:S01]  /*ba40*/  @!P0 IMAD.SHL.U32 R4, R76.reuse, 0x2, RZ ;  /* 0x000000024c048824 */ /* 0x040fe200078e00ff */
[----:B------:R-:W-:-:S04]  /*ba50*/  @!P0 SHF.L.U64.HI R5, R76, 0x1, R77 ;  /* 0x000000014c058819 */ /* 0x000fc8000001024d */
[----:B-1----:R-:W-:-:S04]  /*ba60*/  @!P0 IADD3 R2, P1, R2, R4, RZ ;  /* 0x0000000402028210 */ /* 0x002fc80007f3e0ff */
[----:B------:R-:W-:Y:S02]  /*ba70*/  @!P0 IADD3.X R3, R3, R5, RZ, P1, !PT ;  /* 0x0000000503038210 */ /* 0x000fe40000ffe4ff */
[----:B------:R-:W-:Y:S01]  /*ba80*/  @!P0 IADD3 R4, P1, R8, R4, RZ ;  /* 0x0000000408048210 */ /* 0x000fe20007f3e0ff */
[----:B------:R-:W-:Y:S01]  /*ba90*/  CS2R R22, SRZ ;  /* 0x0000000000167805 */ /* 0x000fe2000001ff00 */
[----:B------:R-:W-:Y:S01]  /*baa0*/  CS2R R20, SRZ ;  /* 0x0000000000147805 */ /* 0x000fe2000001ff00 */
[----:B------:R-:W3:Y:S02]  /*bab0*/  @!P0 LD.E.128 R24, [R2.64] ;  /* 0x0000000802188980 */ /* 0x000ee4000c101d00 */
[----:B--2---:R-:W-:-:S05]  /*bac0*/  @!P0 IMAD.X R5, R9, 0x1, R5, P1 ;  /* 0x0000000109058824 */ /* 0x004fca00008e0605 */
[----:B------:R-:W2:Y:S01]  /*bad0*/  @!P0 LD.E.128 R20, [R4.64] ;  /* 0x0000000804148980 */ /* 0x000ea2000c101d00 */
[----:B------:R-:W-:Y:S03]  /*bae0*/  BSSY B0, `(.L_x_991) ;  /* 0x0000026000007945 */ /* 0x000fe60003800000 */
[----:B------:R1:W4:Y:S01]  /*baf0*/  SHFL.IDX PT, R29, R28, 0x1, 0x181f ;  /* 0x00381f001c1d7f89 */ /* 0x00032200000e0000 */
[----:B------:R-:W-:-:S03]  /*bb00*/  CS2R R18, SRZ ;  /* 0x0000000000127805 */ /* 0x000fc6000001ff00 */
[----:B------:R1:W1:Y:S01]  /*bb10*/  SHFL.IDX PT, R30, R14, 0x1, 0x181f ;  /* 0x00381f000e1e7f89 */ /* 0x00026200000e0000 */
[----:B------:R-:W-:-:S03]  /*bb20*/  CS2R R16, SRZ ;  /* 0x0000000000107805 */ /* 0x000fc6000001ff00 */
[----:B------:R1:W1:Y:S01]  /*bb30*/  SHFL.IDX PT, R31, R15, 0x1, 0x181f ;  /* 0x00381f000f1f7f89 */ /* 0x00026200000e0000 */
[----:B------:R-:W-:-:S03]  /*bb40*/  ISETP.GE.AND P2, PT, R76, c[0x0][0x27c], PT ;  /* 0x00009f004c007a0c */ /* 0x000fc60003f46270 */
[----:B------:R1:W1:Y:S01]  /*bb50*/  SHFL.IDX PT, R32, R6, 0x1, 0x181f ;  /* 0x00381f0006207f89 */ /* 0x00026200000e0000 */
[----:B---3--:R-:W-:Y:S01]  /*bb60*/  IMAD.MOV.U32 R10, RZ, RZ, R27 ;  /* 0x000000ffff0a7224 */ /* 0x008fe200078e001b */
[----:B------:R-:W-:Y:S01]  /*bb70*/  MOV R9, R24 ;  /* 0x0000001800097202 */ /* 0x000fe20000000f00 */
[----:B------:R-:W-:Y:S02]  /*bb80*/  IMAD.MOV.U32 R11, RZ, RZ, R26 ;  /* 0x000000ffff0b7224 */ /* 0x000fe400078e001a */
[----:B------:R-:W-:Y:S01]  /*bb90*/  IMAD.MOV.U32 R8, RZ, RZ, R25 ;  /* 0x000000ffff087224 */ /* 0x000fe200078e0019 */
[----:B------:R-:W-:Y:S01]  /*bba0*/  PRMT R69, R69, 0x5410, R10 ;  /* 0x0000541045457816 */ /* 0x000fe2000000000a */
[----:B--2---:R-:W-:Y:S01]  /*bbb0*/  IMAD.MOV.U32 R5, RZ, RZ, R22 ;  /* 0x000000ffff057224 */ /* 0x004fe200078e0016 */
[----:B------:R-:W-:Y:S01]  /*bbc0*/  PRMT R51, R9, 0x7610, R51 ;  /* 0x0000761009337816 */ /* 0x000fe20000000033 */
[----:B------:R-:W-:Y:S01]  /*bbd0*/  IMAD.MOV.U32 R4, RZ, RZ, R23 ;  /* 0x000000ffff047224 */ /* 0x000fe200078e0017 */
[----:B------:R-:W-:Y:S01]  /*bbe0*/  MOV R3, R20 ;  /* 0x0000001400037202 */ /* 0x000fe20000000f00 */
[----:B------:R-:W-:Y:S01]  /*bbf0*/  IMAD.MOV.U32 R2, RZ, RZ, R21 ;  /* 0x000000ffff027224 */ /* 0x000fe200078e0015 */
[----:B------:R-:W-:-:S02]  /*bc00*/  PRMT R70, R11, 0x7610, R70 ;  /* 0x000076100b467816 */ /* 0x000fc40000000046 */
[----:B------:R-:W-:Y:S01]  /*bc10*/  PRMT R50, R8, 0x7610, R50 ;  /* 0x0000761008327816 */ /* 0x000fe20000000032 */
[----:B------:R-:W-:Y:S01]  /*bc20*/  CS2R R10, SRZ ;  /* 0x00000000000a7805 */ /* 0x000fe2000001ff00 */
[----:B------:R-:W-:Y:S01]  /*bc30*/  PRMT R51, R51, 0x5410, R5 ;  /* 0x0000541033337816 */ /* 0x000fe20000000005 */
[----:B------:R-:W-:Y:S01]  /*bc40*/  CS2R R8, SRZ ;  /* 0x0000000000087805 */ /* 0x000fe2000001ff00 */
[----:B------:R-:W-:Y:S02]  /*bc50*/  PRMT R69, R4, 0x7610, R69 ;  /* 0x0000761004457816 */ /* 0x000fe40000000045 */
[----:B------:R-:W-:Y:S01]  /*bc60*/  PRMT R49, R2, 0x5410, R3 ;  /* 0x0000541002317816 */ /* 0x000fe20000000003 */
[----:B------:R-:W-:Y:S05]  /*bc70*/  @P4 BRA `(.L_x_992) ;  /* 0x000000c000004947 */ /* 0x000fea0003800000 */
[----:B-1--4-:R-:W-:Y:S01]  /*bc80*/  CS2R R16, SRZ ;  /* 0x0000000000107805 */ /* 0x012fe2000001ff00 */
[----:B------:R-:W-:Y:S01]  /*bc90*/  CS2R R10, SRZ ;  /* 0x00000000000a7805 */ /* 0x000fe2000001ff00 */
[----:B------:R-:W-:Y:S01]  /*bca0*/  CS2R R8, SRZ ;  /* 0x0000000000087805 */ /* 0x000fe2000001ff00 */
[----:B------:R-:W-:Y:S05]  /*bcb0*/  @P2 BRA `(.L_x_992) ;  /* 0x0000008000002947 */ /* 0x000fea0003800000 */
[C---:B------:R-:W-:Y:S01]  /*bcc0*/  IMAD.SHL.U32 R4, R76.reuse, 0x2, RZ ;  /* 0x000000024c047824 */ /* 0x040fe200078e00ff */
[----:B------:R-:W-:-:S04]  /*bcd0*/  SHF.L.U64.HI R5, R76, 0x1, R77 ;  /* 0x000000014c057819 */ /* 0x000fc8000001024d */
[----:B------:R-:W-:-:S05]  /*bce0*/  IADD3 R2, P0, R29, R4, RZ ;  /* 0x000000041d027210 */ /* 0x000fca0007f1e0ff */
[----:B------:R-:W-:Y:S01]  /*bcf0*/  IMAD.X R3, R31, 0x1, R5, P0 ;  /* 0x000000011f037824 */ /* 0x000fe200000e0605 */
[----:B------:R-:W-:-:S04]  /*bd00*/  IADD3 R4, P0, R30, R4, RZ ;  /* 0x000000041e047210 */ /* 0x000fc80007f1e0ff */
[----:B------:R1:W5:Y:S01]  /*bd10*/  LD.E.128 R16, [R2.64] ;  /* 0x0000000802107980 */ /* 0x000362000c101d00 */
[----:B------:R-:W-:-:S05]  /*bd20*/  IMAD.X R5, R32, 0x1, R5, P0 ;  /* 0x0000000120057824 */ /* 0x000fca00000e0605 */
[----:B------:R1:W5:Y:S03]  /*bd30*/  LD.E.128 R8, [R4.64] ;  /* 0x0000000804087980 */ /* 0x000366000c101d00 */
.L_x_992:
[----:B-1--4-:R-:W-:Y:S05]  /*bd40*/  BSYNC B0 ;  /* 0x0000000000007941 */ /* 0x012fea0003800000 */
.L_x_991:
[----:B------:R-:W1:Y:S01]  /*bd50*/  SHFL.IDX PT, R4, R28, 0x2, 0x181f ;  /* 0x00581f001c047f89 */ /* 0x000e6200000e0000 */
[C---:B------:R-:W-:Y:S01]  /*bd60*/  ISETP.GE.OR P0, PT, R76.reuse, c[0x0][0x27c], P5 ;  /* 0x00009f004c007a0c */ /* 0x040fe20002f06670 */
[----:B------:R-:W-:Y:S01]  /*bd70*/  CS2R R42, SRZ ;  /* 0x00000000002a7805 */ /* 0x000fe2000001ff00 */
[----:B------:R-:W-:Y:S01]  /*bd80*/  CS2R R40, SRZ ;  /* 0x0000000000287805 */ /* 0x000fe2000001ff00 */
[----:B------:R-:W2:Y:S04]  /*bd90*/  SHFL.IDX PT, R5, R15, 0x2, 0x181f ;  /* 0x00581f000f057f89 */ /* 0x000ea800000e0000 */
[----:B------:R-:W3:Y:S04]  /*bda0*/  SHFL.IDX PT, R29, R14, 0x2, 0x181f ;  /* 0x00581f000e1d7f89 */ /* 0x000ee800000e0000 */
[----:B------:R-:W4:Y:S02]  /*bdb0*/  SHFL.IDX PT, R30, R6, 0x2, 0x181f ;  /* 0x00581f00061e7f89 */ /* 0x000f2400000e0000 */
[C---:B------:R-:W-:Y:S01]  /*bdc0*/  @!P0 IMAD.SHL.U32 R2, R76.reuse, 0x2, RZ ;  /* 0x000000024c028824 */ /* 0x040fe200078e00ff */
[----:B------:R-:W-:-:S04]  /*bdd0*/  @!P0 SHF.L.U64.HI R3, R76, 0x1, R77 ;  /* 0x000000014c038819 */ /* 0x000fc8000001024d */
[----:B-1----:R-:W-:-:S05]  /*bde0*/  @!P0 IADD3 R4, P1, R4, R2, RZ ;  /* 0x0000000204048210 */ /* 0x002fca0007f3e0ff */
[----:B--2---:R-:W-:Y:S01]  /*bdf0*/  @!P0 IMAD.X R5, R5, 0x1, R3, P1 ;  /* 0x0000000105058824 */ /* 0x004fe200008e0603 */
[----:B---3--:R-:W-:Y:S01]  /*be00*/  @!P0 IADD3 R2, P1, R29, R2, RZ ;  /* 0x000000021d028210 */ /* 0x008fe20007f3e0ff */
[----:B------:R-:W-:-:S03]  /*be10*/  CS2R R46, SRZ ;  /* 0x00000000002e7805 */ /* 0x000fc6000001ff00 */
[----:B------:R1:W2:Y:S01]  /*be20*/  @!P0 LD.E.128 R40, [R4.64] ;  /* 0x0000000804288980 */ /* 0x0002a2000c101d00 */
[----:B------:R-:W-:Y:S01]  /*be30*/  CS2R R44, SRZ ;  /* 0x00000000002c7805 */ /* 0x000fe2000001ff00 */
[----:B----4-:R-:W-:-:S05]  /*be40*/  @!P0 IMAD.X R3, R30, 0x1, R3, P1 ;  /* 0x000000011e038824 */ /* 0x010fca00008e0603 */
[----:B------:R3:W4:Y:S01]  /*be50*/  @!P0 LD.E.128 R44, [R2.64] ;  /* 0x00000008022c8980 */ /* 0x000722000c101d00 */
[----:B-1---5:R-:W-:Y:S01]  /*be60*/  IMAD.MOV.U32 R4, RZ, RZ, R19 ;  /* 0x000000ffff047224 */ /* 0x022fe200078e0013 */
[----:B------:R-:W-:Y:S01]  /*be70*/  MOV R5, R18 ;  /* 0x0000001200057202 */ /* 0x000fe20000000f00 */
[----:B---3--:R-:W-:Y:S02]  /*be80*/  IMAD.MOV.U32 R3, RZ, RZ, R16 ;  /* 0x000000ffff037224 */ /* 0x008fe400078e0010 */
[----:B------:R-:W-:Y:S01]  /*be90*/  IMAD.MOV.U32 R2, RZ, RZ, R17 ;  /* 0x000000ffff027224 */ /* 0x000fe200078e0011 */
[----:B------:R-:W-:Y:S01]  /*bea0*/  PRMT R75, R4, 0x5410, R5 ;  /* 0x00005410044b7816 */ /* 0x000fe20000000005 */
[----:B------:R-:W-:Y:S01]  /*beb0*/  IMAD.MOV.U32 R4, RZ, RZ, R11 ;  /* 0x000000ffff047224 */ /* 0x000fe200078e000b */
[----:B------:R-:W-:Y:S02]  /*bec0*/  MOV R5, R10 ;  /* 0x0000000a00057202 */ /* 0x000fe40000000f00 */
[----:B------:R-:W-:Y:S01]  /*bed0*/  PRMT R73, R2, 0x5410, R3 ;  /* 0x0000541002497816 */ /* 0x000fe20000000003 */
[----:B------:R-:W-:-:S02]  /*bee0*/  IMAD.MOV.U32 R3, RZ, RZ, R8 ;  /* 0x000000ffff037224 */ /* 0x000fc400078e0008 */
[----:B------:R-:W-:Y:S01]  /*bef0*/  IMAD.MOV.U32 R2, RZ, RZ, R9 ;  /* 0x000000ffff027224 */ /* 0x000fe200078e0009 */
[----:B------:R-:W-:-:S04]  /*bf00*/  PRMT R74, R5, 0x5410, R4 ;  /* 0x00005410054a7816 */ /* 0x000fc80000000004 */
[----:B------:R-:W-:Y:S01]  /*bf10*/  PRMT R72, R2, 0x5410, R3 ;  /* 0x0000541002487816 */ /* 0x000fe20000000003 */
[----:B------:R1:W3:Y:S01]  /*bf20*/  SHFL.IDX PT, R29, R15, 0x3, 0x181f ;  /* 0x00781f000f1d7f89 */ /* 0x0002e200000e0000 */
[----:B------:R-:W-:Y:S03]  /*bf30*/  BSSY B0, `(.L_x_993) ;  /* 0x0000021000007945 */ /* 0x000fe60003800000 */
[----:B------:R1:W1:Y:S01]  /*bf40*/  SHFL.IDX PT, R15, R28, 0x3, 0x181f ;  /* 0x00781f001c0f7f89 */ /* 0x00026200000e0000 */
[----:B------:R-:W-:-:S03]  /*bf50*/  CS2R R58, SRZ ;  /* 0x00000000003a7805 */ /* 0x000fc6000001ff00 */
[----:B------:R-:W1:Y:S01]  /*bf60*/  SHFL.IDX PT, R14, R14, 0x3, 0x181f ;  /* 0x00781f000e0e7f89 */ /* 0x000e6200000e0000 */
[----:B------:R-:W-:-:S03]  /*bf70*/  CS2R R56, SRZ ;  /* 0x0000000000387805 */ /* 0x000fc6000001ff00 */
[----:B------:R-:W1:Y:S01]  /*bf80*/  SHFL.IDX PT, R6, R6, 0x3, 0x181f ;  /* 0x00781f0006067f89 */ /* 0x000e6200000e0000 */
[----:B------:R-:W-:Y:S01]  /*bf90*/  CS2R R54, SRZ ;  /* 0x0000000000367805 */ /* 0x000fe2000001ff00 */
[----:B------:R-:W-:Y:S01]  /*bfa0*/  CS2R R52, SRZ ;  /* 0x0000000000347805 */ /* 0x000fe2000001ff00 */
[----:B--2---:R-:W-:Y:S01]  /*bfb0*/  IMAD.MOV.U32 R4, RZ, RZ, R43 ;  /* 0x000000ffff047224 */ /* 0x004fe200078e002b */
[----:B------:R-:W-:Y:S01]  /*bfc0*/  MOV R5, R42 ;  /* 0x0000002a00057202 */ /* 0x000fe20000000f00 */
[----:B------:R-:W-:Y:S01]  /*bfd0*/  IMAD.MOV.U32 R3, RZ, RZ, R40 ;  /* 0x000000ffff037224 */ /* 0x000fe200078e0028 */
[----:B------:R-:W-:Y:S02]  /*bfe0*/  MOV R2, R41 ;  /* 0x0000002900027202 */ /* 0x000fe40000000f00 */
[----:B------:R-:W-:Y:S02]  /*bff0*/  PRMT R84, R4, 0x5410, R5 ;  /* 0x0000541004547816 */ /* 0x000fe40000000005 */
[----:B------:R-:W-:Y:S01]  /*c000*/  PRMT R82, R2, 0x5410, R3 ;  /* 0x0000541002527816 */ /* 0x000fe20000000003 */
[----:B----4-:R-:W-:Y:S01]  /*c010*/  IMAD.MOV.U32 R5, RZ, RZ, R46 ;  /* 0x000000ffff057224 */ /* 0x010fe200078e002e */
[----:B------:R-:W-:Y:S01]  /*c020*/  MOV R3, R44 ;  /* 0x0000002c00037202 */ /* 0x000fe20000000f00 */
[----:B------:R-:W-:-:S02]  /*c030*/  IMAD.MOV.U32 R4, RZ, RZ, R47 ;  /* 0x000000ffff047224 */ /* 0x000fc400078e002f */
[----:B------:R-:W-:-:S03]  /*c040*/  IMAD.MOV.U32 R2, RZ, RZ, R45 ;  /* 0x000000ffff027224 */ /* 0x000fc600078e002d */
[----:B------:R-:W-:Y:S02]  /*c050*/  PRMT R83, R5, 0x5410, R4 ;  /* 0x0000541005537816 */ /* 0x000fe40000000004 */
[----:B------:R-:W-:Y:S01]  /*c060*/  PRMT R80, R2, 0x5410, R3 ;  /* 0x0000541002507816 */ /* 0x000fe20000000003 */
[----:B------:R-:W-:Y:S05]  /*c070*/  @P6 BRA `(.L_x_994) ;  /* 0x000000c000006947 */ /* 0x000fea0003800000 */
[----:B-1-3--:R-:W-:Y:S01]  /*c080*/  CS2R R56, SRZ ;  /* 0x0000000000387805 */ /* 0x00afe2000001ff00 */
[----:B------:R-:W-:Y:S01]  /*c090*/  CS2R R54, SRZ ;  /* 0x0000000000367805 */ /* 0x000fe2000001ff00 */
[----:B------:R-:W-:Y:S01]  /*c0a0*/  CS2R R52, SRZ ;  /* 0x0000000000347805 */ /* 0x000fe2000001ff00 */
[----:B------:R-:W-:Y:S05]  /*c0b0*/  @P2 BRA `(.L_x_994) ;  /* 0x0000008000002947 */ /* 0x000fea0003800000 */
[C---:B------:R-:W-:Y:S01]  /*c0c0*/  IMAD.SHL.U32 R2, R76.reuse, 0x2, RZ ;  /* 0x000000024c027824 */ /* 0x040fe200078e00ff */
[----:B------:R-:W-:-:S04]  /*c0d0*/  SHF.L.U64.HI R3, R76, 0x1, R77 ;  /* 0x000000014c037819 */ /* 0x000fc8000001024d */
[-C--:B------:R-:W-:Y:S02]  /*c0e0*/  IADD3 R4, P1, R15, R2.reuse, RZ ;  /* 0x000000020f047210 */ /* 0x080fe40007f3e0ff */
[----:B------:R-:W-:-:S03]  /*c0f0*/  IADD3 R2, P0, R14, R2, RZ ;  /* 0x000000020e027210 */ /* 0x000fc60007f1e0ff */
[--C-:B------:R-:W-:Y:S02]  /*c100*/  IMAD.X R5, R29, 0x1, R3.reuse, P1 ;  /* 0x000000011d057824 */ /* 0x100fe400008e0603 */
[----:B------:R-:W-:-:S03]  /*c110*/  IMAD.X R3, R6, 0x1, R3, P0 ;  /* 0x0000000106037824 */ /* 0x000fc600000e0603 */
[----:B------:R1:W5:Y:S04]  /*c120*/  LD.E.128 R56, [R4.64] ;  /* 0x0000000804387980 */ /* 0x000368000c101d00 */
[----:B------:R1:W5:Y:S02]  /*c130*/  LD.E.128 R52, [R2.64] ;  /* 0x0000000802347980 */ /* 0x000364000c101d00 */
.L_x_994:
[----:B-1-3--:R-:W-:Y:S05]  /*c140*/  BSYNC B0 ;  /* 0x0000000000007941 */ /* 0x00afea0003800000 */
.L_x_993:
[----:B------:R-:W-:Y:S01]  /*c150*/  IADD3 R4, -R71, R48, RZ ;  /* 0x0000003047047210 */ /* 0x000fe20007ffe1ff */
[----:B-----5:R-:W-:Y:S01]  /*c160*/  IMAD.MOV.U32 R2, RZ, RZ, R58 ;  /* 0x000000ffff027224 */ /* 0x020fe200078e003a */
[----:B------:R-:W-:-:S04]  /*c170*/  DEPBAR.LE SB0, 0x1 ;  /* 0x000080400000791a */ /* 0x000fc80000000000 */
[----:B------:R-:W-:Y:S01]  /*c180*/  IMNMX R68, R4, 0x80, PT ;  /* 0x0000008004447817 */ /* 0x000fe20003800200 */
[----:B------:R-:W-:Y:S01]  /*c190*/  IMAD.MOV.U32 R5, RZ, RZ, R59 ;  /* 0x000000ffff057224 */ /* 0x000fe200078e003b */
[----:B------:R-:W-:Y:S01]  /*c1a0*/  MOV R4, R55 ;  /* 0x0000003700047202 */ /* 0x000fe20000000f00 */
[----:B------:R-:W-:Y:S01]  /*c1b0*/  IMAD.MOV.U32 R3, RZ, RZ, R56 ;  /* 0x000000ffff037224 */ /* 0x000fe200078e0038 */
[----:B------:R-:W-:Y:S01]  /*c1c0*/  BAR.SYNC.DEFER_BLOCKING 0x0 ;  /* 0x0000000000007b1d */ /* 0x000fe20000010000 */
[----:B------:R-:W-:Y:S02]  /*c1d0*/  ISETP.GE.OR P0, PT, R101, R68, P2 ;  /* 0x000000446500720c */ /* 0x000fe40001706670 */
[----:B------:R-:W-:Y:S01]  /*c1e0*/  PRMT R88, R5, 0x5410, R2 ;  /* 0x0000541005587816 */ /* 0x000fe20000000002 */
[----:B------:R-:W-:Y:S02]  /*c1f0*/  IMAD.MOV.U32 R2, RZ, RZ, R57 ;  /* 0x000000ffff027224 */ /* 0x000fe400078e0039 */
[----:B------:R-:W-:Y:S01]  /*c200*/  IMAD.MOV.U32 R5, RZ, RZ, R54 ;  /* 0x000000ffff057224 */ /* 0x000fe200078e0036 */
[----:B------:R-:W-:Y:S02]  /*c210*/  BSSY B0, `(.L_x_995) ;  /* 0x000006b000007945 */ /* 0x000fe40003800000 */
[----:B------:R-:W-:Y:S01]  /*c220*/  PRMT R86, R2, 0x5410, R3 ;  /* 0x0000541002567816 */ /* 0x000fe20000000003 */
[----:B------:R-:W-:Y:S01]  /*c230*/  IMAD.MOV.U32 R3, RZ, RZ, R52 ;  /* 0x000000ffff037224 */ /* 0x000fe200078e0034 */
[----:B------:R-:W-:-:S02]  /*c240*/  MOV R2, R53 ;  /* 0x0000003500027202 */ /* 0x000fc40000000f00 */
[----:B------:R-:W-:Y:S02]  /*c250*/  PRMT R87, R5, 0x5410, R4 ;  /* 0x0000541005577816 */ /* 0x000fe40000000004 */
[----:B------:R-:W-:Y:S01]  /*c260*/  PRMT R85, R2, 0x5410, R3 ;  /* 0x0000541002557816 */ /* 0x000fe20000000003 */
[----:B------:R-:W-:Y:S05]  /*c270*/  @P0 BRA `(.L_x_996) ;  /* 0x0000064000000947 */ /* 0x000fea0003800000 */
[----:B------:R-:W-:Y:S01]  /*c280*/  MOV R2, c[0x0][0x27c] ;  /* 0x00009f0000027a02 */ /* 0x000fe20000000f00 */
[----:B------:R-:W1:Y:S01]  /*c290*/  LDS.128 R28, [R210+0x100] ;  /* 0x00010000d21c7984 */ /* 0x000e620000000c00 */
[C---:B------:R-:W-:Y:S01]  /*c2a0*/  SHF.L.U32 R6, R101.reuse, 0x6, RZ ;  /* 0x0000000665067819 */ /* 0x040fe200000006ff */
[----:B------:R-:W-:Y:S01]  /*c2b0*/  HADD2.F32 R15, -RZ, R50.H0_H0 ;  /* 0x20000032ff0f7230 */ /* 0x000fe20000004100 */
[----:B------:R-:W-:Y:S02]  /*c2c0*/  LEA.HI R2, R2, R102, RZ, 0x1d ;  /* 0x0000006602027211 */ /* 0x000fe400078fe8ff */
[----:B------:R-:W-:Y:S02]  /*c2d0*/  SHF.L.U32 R14, R101, 0x6, RZ ;  /* 0x00000006650e7819 */ /* 0x000fe400000006ff */
[----:B------:R-:W-:-:S02]  /*c2e0*/  SHF.R.S32.HI R4, RZ, 0x1f, R2 ;  /* 0x0000001fff047819 */ /* 0x000fc40000011402 */
[----:B------:R-:W-:Y:S02]  /*c2f0*/  SHF.L.U32 R3, R2, 0x3, RZ ;  /* 0x0000000302037819 */ /* 0x000fe400000006ff */
[----:B------:R-:W-:Y:S02]  /*c300*/  LOP3.LUT R14, R14, 0x1c0, RZ, 0xc0, !PT ;  /* 0x000001c00e0e7812 */ /* 0x000fe400078ec0ff */
[----:B------:R-:W-:Y:S02]  /*c310*/  LOP3.LUT R6, R6, 0x1c0, RZ, 0xc0, !PT ;  /* 0x000001c006067812 */ /* 0x000fe400078ec0ff */
[----:B------:R-:W-:Y:S02]  /*c320*/  LEA.HI R2, R4, R2, RZ, 0x3 ;  /* 0x0000000204027211 */ /* 0x000fe400078f18ff */
[----:B------:R-:W-:Y:S02]  /*c330*/  SHF.R.U32.HI R6, RZ, 0x3, R6 ;  /* 0x00000003ff067819 */ /* 0x000fe40000011606 */
[----:B------:R-:W-:-:S02]  /*c340*/  LOP3.LUT R3, R14, 0x38, R3, 0xf8, !PT ;  /* 0x000000380e037812 */ /* 0x000fc400078ef803 */
[----:B------:R-:W-:Y:S02]  /*c350*/  SHF.L.U32 R2, R2, 0xa, RZ ;  /* 0x0000000a02027819 */ /* 0x000fe400000006ff */
[----:B------:R-:W-:Y:S02]  /*c360*/  LOP3.LUT R3, R3, R6, RZ, 0x3c, !PT ;  /* 0x0000000603037212 */ /* 0x000fe400078e3cff */
[----:B------:R-:W-:Y:S02]  /*c370*/  LOP3.LUT R2, R2, 0x7fffe000, RZ, 0xc0, !PT ;  /* 0x7fffe00002027812 */ /* 0x000fe400078ec0ff */
[----:B------:R-:W-:Y:S02]  /*c380*/  SHF.R.U32.HI R5, RZ, 0x10, R21 ;  /* 0x00000010ff057819 */ /* 0x000fe40000011615 */
[----:B------:R-:W-:Y:S02]  /*c390*/  IADD3 R2, R3, R2, R7 ;  /* 0x0000000203027210 */ /* 0x000fe40007ffe007 */
[----:B------:R-:W-:-:S02]  /*c3a0*/  SHF.R.U64 R67, R24, 0x10, R25 ;  /* 0x0000001018437819 */ /* 0x000fc40000001219 */
[----:B------:R-:W-:Y:S01]  /*c3b0*/  SHF.L.U32 R39, R2, 0x1, RZ ;  /* 0x0000000102277819 */ /* 0x000fe200000006ff */
[----:B------:R-:W-:Y:S01]  /*c3c0*/  HADD2.F32 R2, -RZ, R49.H0_H0 ;  /* 0x20000031ff027230 */ /* 0x000fe20000004100 */
[----:B------:R-:W-:Y:S02]  /*c3d0*/  SHF.R.U32.HI R38, RZ, 0x10, R25 ;  /* 0x00000010ff267819 */ /* 0x000fe40000011619 */
[----:B------:R-:W-:Y:S01]  /*c3e0*/  SHF.R.U64 R66, R26, 0x10, R27 ;  /* 0x000000101a427819 */ /* 0x000fe2000000121b */
[----:B------:R-:W2:Y:S01]  /*c3f0*/  LDS.128 R32, [R39+0x100] ;  /* 0x0001000027207984 */ /* 0x000ea20000000c00 */
[----:B------:R-:W-:Y:S01]  /*c400*/  SHF.R.U32.HI R48, RZ, 0x10, R23 ;  /* 0x00000010ff307819 */ /* 0x000fe20000011617 */
[----:B-1----:R-:W-:Y:S01]  /*c410*/  HADD2.F32 R37, -RZ, R29.H0_H0 ;  /* 0x2000001dff257230 */ /* 0x002fe20000004100 */
[----:B------:R-:W-:Y:S01]  /*c420*/  SHF.R.U64 R64, R20, 0x10, R21 ;  /* 0x0000001014407819 */ /* 0x000fe20000001215 */
[--C-:B------:R-:W-:Y:S01]  /*c430*/  HADD2.F32 R26, -RZ, R31.reuse.H0_H0 ;  /* 0x2000001fff1a7230 */ /* 0x100fe20000004100 */
[----:B------:R-:W-:Y:S01]  /*c440*/  SHF.R.U32.HI R60, RZ, 0x10, R27 ;  /* 0x00000010ff3c7819 */ /* 0x000fe2000001161b */
[----:B------:R-:W-:Y:S01]  /*c450*/  HADD2.F32 R25, -RZ, R31.H1_H1 ;  /* 0x3000001fff197230 */ /* 0x000fe20000004100 */
[----:B------:R-:W-:Y:S01]  /*c460*/  FMUL.FTZ R14, R37, R2 ;  /* 0x00000002250e7220 */ /* 0x000fe20000410000 */
[----:B------:R-:W-:Y:S01]  /*c470*/  HADD2.F32 R29, -RZ, R29.H1_H1 ;  /* 0x3000001dff1d7230 */ /* 0x000fe20000004100 */
[----:B------:R-:W-:Y:S01]  /*c480*/  SHF.R.U64 R61, R22, 0x10, R23 ;  /* 0x00000010163d7819 */ /* 0x000fe20000001217 */
[----:B------:R-:W-:-:S02]  /*c490*/  HADD2.F32 R31, -RZ, R5.H0_H0 ;  /* 0x20000005ff1f7230 */ /* 0x000fc40000004100 */
[----:B------:R-:W-:Y:S02]  /*c4a0*/  HADD2.F32 R36, -RZ, R28.H0_H0 ;  /* 0x2000001cff247230 */ /* 0x000fe40000004100 */
[----:B------:R-:W-:Y:S02]  /*c4b0*/  HADD2.F32 R5, -RZ, R49.H1_H1 ;  /* 0x30000031ff057230 */ /* 0x000fe40000004100 */
[----:B------:R-:W-:Y:S02]  /*c4c0*/  HADD2.F32 R71, -RZ, R38.H0_H0 ;  /* 0x20000026ff477230 */ /* 0x000fe40000004100 */
[----:B------:R-:W-:Y:S02]  /*c4d0*/  HADD2.F32 R27, -RZ, R30.H0_H0 ;  /* 0x2000001eff1b7230 */ /* 0x000fe40000004100 */
[----:B------:R-:W-:Y:S02]  /*c4e0*/  HADD2.F32 R28, -RZ, R28.H1_H1 ;  /* 0x3000001cff1c7230 */ /* 0x000fe40000004100 */
[----:B------:R-:W-:-:S02]  /*c4f0*/  HADD2.F32 R30, -RZ, R30.H1_H1 ;  /* 0x3000001eff1e7230 */ /* 0x000fc40000004100 */
[--C-:B--2---:R-:W-:Y:S02]  /*c500*/  HADD2.F32 R4, -RZ, R33.reuse.H0_H0 ;  /* 0x20000021ff047230 */ /* 0x104fe40000004100 */
[----:B------:R-:W-:Y:S02]  /*c510*/  HADD2.F32 R3, -RZ, R33.H1_H1 ;  /* 0x30000021ff037230 */ /* 0x000fe40000004100 */
[--C-:B------:R-:W-:Y:S01]  /*c520*/  HADD2.F32 R6, -RZ, R32.reuse.H0_H0 ;  /* 0x20000020ff067230 */ /* 0x100fe20000004100 */
[C---:B------:R-:W-:Y:S01]  /*c530*/  FMUL.FTZ R50, R4.reuse, R2 ;  /* 0x0000000204327220 */ /* 0x040fe20000410000 */
[----:B------:R-:W-:Y:S01]  /*c540*/  HADD2.F32 R21, -RZ, R35.H0_H0 ;  /* 0x20000023ff157230 */ /* 0x000fe20000004100 */
[----:B------:R-:W-:Y:S01]  /*c550*/  FMUL.FTZ R2, R29, R31 ;  /* 0x0000001f1d027220 */ /* 0x000fe20000410000 */
[----:B------:R-:W-:Y:S01]  /*c560*/  HADD2.F32 R24, -RZ, R32.H1_H1 ;  /* 0x30000020ff187230 */ /* 0x000fe20000004100 */
[----:B------:R-:W-:Y:S01]  /*c570*/  FFMA.FTZ R63, R4, R15, R14 ;  /* 0x0000000f043f7223 */ /* 0x000fe2000001000e */
[----:B------:R-:W-:Y:S01]  /*c580*/  HADD2.F32 R14, -RZ, R51.H0_H0 ;  /* 0x20000033ff0e7230 */ /* 0x000fe20000004100 */
[----:B------:R-:W-:Y:S01]  /*c590*/  FMUL.FTZ R4, R36, R5 ;  /* 0x0000000524047220 */ /* 0x000fe20000410000 */
[----:B------:R-:W-:Y:S01]  /*c5a0*/  HADD2.F32 R23, -RZ, R34.H0_H0 ;  /* 0x20000022ff177230 */ /* 0x000fe20000004100 */
[C---:B------:R-:W-:Y:S01]  /*c5b0*/  FFMA.FTZ R62, R3.reuse, R71, R2 ;  /* 0x00000047033e7223 */ /* 0x040fe20000010002 */
[----:B------:R-:W-:Y:S01]  /*c5c0*/  HADD2.F32 R2, -RZ, R69.H0_H0 ;  /* 0x20000045ff027230 */ /* 0x000fe20000004100 */
[----:B------:R-:W-:Y:S01]  /*c5d0*/  FMUL.FTZ R49, R3, R31 ;  /* 0x0000001f03317220 */ /* 0x000fe20000410000 */
[----:B------:R-:W-:Y:S01]  /*c5e0*/  HADD2.F32 R3, -RZ, R51.H1_H1 ;  /* 0x30000033ff037230 */ /* 0x000fe20000004100 */
[C---:B------:R-:W-:Y:S01]  /*c5f0*/  FFMA.FTZ R51, R6.reuse, R14, R4 ;  /* 0x0000000e06337223 */ /* 0x040fe20000010004 */
[----:B------:R-:W-:Y:S01]  /*c600*/  HADD2.F32 R4, -RZ, R69.H1_H1 ;  /* 0x30000045ff047230 */ /* 0x000fe20000004100 */
[----:B------:R-:W-:Y:S01]  /*c610*/  FMUL.FTZ R38, R6, R5 ;  /* 0x0000000506267220 */ /* 0x000fe20000410000 */
[----:B------:R-:W-:Y:S01]  /*c620*/  HADD2.F32 R69, -RZ, R48.H0_H0 ;  /* 0x20000030ff457230 */ /* 0x000fe20000004100 */
[-C--:B------:R-:W-:Y:S01]  /*c630*/  FMUL.FTZ R6, R26, R2.reuse ;  /* 0x000000021a067220 */ /* 0x080fe20000410000 */
[----:B------:R-:W-:Y:S01]  /*c640*/  HADD2.F32 R5, -RZ, R70.H0_H0 ;  /* 0x20000046ff057230 */ /* 0x000fe20000004100 */
[----:B------:R-:W-:Y:S01]  /*c650*/  FMUL.FTZ R31, R27, R3 ;  /* 0x000000031b1f7220 */ /* 0x000fe20000410000 */
[----:B------:R-:W-:Y:S01]  /*c660*/  HADD2.F32 R20, -RZ, R35.H1_H1 ;  /* 0x30000023ff147230 */ /* 0x000fe20000004100 */
[C---:B------:R-:W-:Y:S01]  /*c670*/  FMUL.FTZ R32, R21.reuse, R2 ;  /* 0x0000000215207220 */ /* 0x040fe20000410000 */
[----:B------:R-:W-:Y:S01]  /*c680*/  HADD2.F32 R70, -RZ, R60.H0_H0 ;  /* 0x2000003cff467230 */ /* 0x000fe20000004100 */
[----:B------:R-:W-:Y:S01]  /*c690*/  FFMA.FTZ R33, R21, R4, R6 ;  /* 0x0000000415217223 */ /* 0x000fe20000010006 */
[----:B------:R-:W-:Y:S01]  /*c6a0*/  HADD2.F32 R6, -RZ, R64.H0_H0 ;  /* 0x20000040ff067230 */ /* 0x000fe20000004100 */
[----:B------:R-:W-:Y:S01]  /*c6b0*/  FMUL.FTZ R2, R25, R69 ;  /* 0x0000004519027220 */ /* 0x000fe20000410000 */
[----:B------:R-:W-:Y:S01]  /*c6c0*/  HADD2.F32 R35, -RZ, R61.H0_H0 ;  /* 0x2000003dff237230 */ /* 0x000fe20000004100 */
[C---:B------:R-:W-:Y:S01]  /*c6d0*/  FFMA.FTZ R48, R23.reuse, R5, R31 ;  /* 0x0000000517307223 */ /* 0x040fe2000001001f */
[----:B------:R-:W-:Y:S01]  /*c6e0*/  HADD2.F32 R22, -RZ, R34.H1_H1 ;  /* 0x30000022ff167230 */ /* 0x000fe20000004100 */
[----:B------:R-:W-:Y:S01]  /*c6f0*/  FMUL.FTZ R34, R23, R3 ;  /* 0x0000000317227220 */ /* 0x000fe20000410000 */
[----:B------:R-:W-:Y:S01]  /*c700*/  HADD2.F32 R61, -RZ, R67.H0_H0 ;  /* 0x20000043ff3d7230 */ /* 0x000fe20000004100 */
[----:B------:R-:W-:Y:S01]  /*c710*/  FFMA.FTZ R31, R20, R70, R2 ;  /* 0x00000046141f7223 */ /* 0x000fe20000010002 */
[----:B------:R-:W-:Y:S01]  /*c720*/  HADD2.F32 R60, -RZ, R66.H0_H0 ;  /* 0x20000042ff3c7230 */ /* 0x000fe20000004100 */
[----:B------:R-:W-:-:S02]  /*c730*/  FMUL.FTZ R3, R28, R6 ;  /* 0x000000061c037220 */ /* 0x000fc40000410000 */
[----:B------:R-:W-:Y:S02]  /*c740*/  FMUL.FTZ R2, R30, R35 ;  /* 0x000000231e027220 */ /* 0x000fe40000410000 */
[----:B------:R-:W-:Y:S02]  /*c750*/  FMUL.FTZ R23, R20, R69 ;  /* 0x0000004514177220 */ /* 0x000fe40000410000 */
[----:B------:R-:W-:Y:S02]  /*c760*/  FMUL.FTZ R21, R24, R6 ;  /* 0x0000000618157220 */ /* 0x000fe40000410000 */
[----:B------:R-:W-:Y:S02]  /*c770*/  FMUL.FTZ R20, R22, R35 ;  /* 0x0000002316147220 */ /* 0x000fe40000410000 */
[----:B------:R-:W-:Y:S02]  /*c780*/  FFMA.FTZ R24, R24, R61, R3 ;  /* 0x0000003d18187223 */ /* 0x000fe40000010003 */
[----:B------:R-:W-:-:S02]  /*c790*/  FFMA.FTZ R35, R22, R60, R2 ;  /* 0x0000003c16237223 */ /* 0x000fc40000010002 */
[----:B------:R-:W-:Y:S02]  /*c7a0*/  FFMA.FTZ R22, R37, R15, -R50 ;  /* 0x0000000f25167223 */ /* 0x000fe40000010832 */
[----:B------:R-:W-:Y:S02]  /*c7b0*/  FFMA.FTZ R6, R27, R5, -R34 ;  /* 0x000000051b067223 */ /* 0x000fe40000010822 */
[----:B------:R-:W-:Y:S02]  /*c7c0*/  FFMA.FTZ R3, R26, R4, -R32 ;  /* 0x000000041a037223 */ /* 0x000fe40000010820 */
[----:B------:R-:W-:Y:S02]  /*c7d0*/  FFMA.FTZ R15, R29, R71, -R49 ;  /* 0x000000471d0f7223 */ /* 0x000fe40000010831 */
[----:B------:R-:W-:Y:S02]  /*c7e0*/  FFMA.FTZ R14, R36, R14, -R38 ;  /* 0x0000000e240e7223 */ /* 0x000fe40000010826 */
[----:B------:R-:W-:Y:S01]  /*c7f0*/  FFMA.FTZ R2, R25, R70, -R23 ;  /* 0x0000004619027223 */ /* 0x000fe20000010817 */
[----:B------:R-:W-:Y:S01]  /*c800*/  F2FP.PACK_AB R25, R15, R22 ;  /* 0x000000160f19723e */ /* 0x000fe200000000ff */
[----:B------:R-:W-:Y:S01]  /*c810*/  FFMA.FTZ R5, R28, R61, -R21 ;  /* 0x0000003d1c057223 */ /* 0x000fe20000010815 */
[----:B------:R-:W-:Y:S01]  /*c820*/  F2FP.PACK_AB R23, R31, R33 ;  /* 0x000000211f17723e */ /* 0x000fe200000000ff */
[----:B------:R-:W-:Y:S01]  /*c830*/  FFMA.FTZ R4, R30, R60, -R20 ;  /* 0x0000003c1e047223 */ /* 0x000fe20000010814 */
[----:B------:R-:W-:-:S02]  /*c840*/  F2FP.PACK_AB R20, R24, R51 ;  /* 0x000000331814723e */ /* 0x000fc400000000ff */
[----:B------:R-:W-:Y:S02]  /*c850*/  F2FP.PACK_AB R27, R2, R3 ;  /* 0x00000003021b723e */ /* 0x000fe400000000ff */
[----:B------:R-:W-:Y:S02]  /*c860*/  F2FP.PACK_AB R24, R5, R14 ;  /* 0x0000000e0518723e */ /* 0x000fe400000000ff */
[----:B------:R-:W-:Y:S02]  /*c870*/  F2FP.PACK_AB R26, R4, R6 ;  /* 0x00000006041a723e */ /* 0x000fe400000000ff */
[----:B------:R-:W-:Y:S02]  /*c880*/  F2FP.PACK_AB R21, R62, R63 ;  /* 0x0000003f3e15723e */ /* 0x000fe400000000ff */
[----:B------:R-:W-:Y:S01]  /*c890*/  F2FP.PACK_AB R22, R35, R48 ;  /* 0x000000302316723e */ /* 0x000fe200000000ff */
[----:B------:R1:W-:Y:S04]  /*c8a0*/  STS.128 [R210+0x100], R24 ;  /* 0x00010018d2007388 */ /* 0x0003e80000000c00 */
[----:B------:R1:W-:Y:S02]  /*c8b0*/  STS.128 [R39+0x100], R20 ;  /* 0x0001001427007388 */ /* 0x0003e40000000c00 */
.L_x_996:
[----:B------:R-:W-:Y:S05]  /*c8c0*/  BSYNC B0 ;  /* 0x0000000000007941 */ /* 0x000fea0003800000 */
.L_x_995:
[----:B------:R-:W-:Y:S01]  /*c8d0*/  IADD3 R2, R101, 0x20, RZ ;  /* 0x0000002065027810 */ /* 0x000fe20007ffe0ff */
[----:B------:R-:W-:Y:S03]  /*c8e0*/  BSSY B0, `(.L_x_997) ;  /* 0x000006a000007945 */ /* 0x000fe60003800000 */
[----:B------:R-:W-:-:S13]  /*c8f0*/  ISETP.GE.OR P0, PT, R2, R68, P2 ;  /* 0x000000440200720c */ /* 0x000fda0001706670 */
[----:B------:R-:W-:Y:S05]  /*c900*/  @P0 BRA `(.L_x_998) ;  /* 0x0000067000000947 */ /* 0x000fea0003800000 */
[----:B------:R-:W2:Y:S01]  /*c910*/  LDL R63, [R1+0x58] ;  /* 0x00005800013f7983 */ /* 0x000ea20000100800 */
[----:B------:R-:W-:Y:S02]  /*c920*/  MOV R2, c[0x0][0x27c] ;  /* 0x00009f0000027a02 */ /* 0x000fe40000000f00 */
        /* <DEDUP_REMOVED lines=14> */
[----:B------:R-:W-:Y:S02]  /*ca10*/  LOP3.LUT R2, R2, 0x7fffe000, RZ, 0xc0, !PT ;  /* 0x7fffe00002027812 */ /* 0x000fe400078ec0ff */
[----:B------:R-:W-:Y:S02]  /*ca20*/  SHF.R.U32.HI R5, RZ, 0x10, R9 ;  /* 0x00000010ff057819 */ /* 0x000fe40000011609 */
[----:B------:R-:W-:-:S02]  /*ca30*/  IADD3 R2, R3, R2, R12 ;  /* 0x0000000203027210 */ /* 0x000fc40007ffe00c */
[----:B------:R-:W-:Y:S02]  /*ca40*/  SHF.R.U32.HI R31, RZ, 0x10, R17 ;  /* 0x00000010ff1f7819 */ /* 0x000fe40000011611 */
[----:B------:R-:W-:Y:S01]  /*ca50*/  SHF.L.U32 R35, R2, 0x1, RZ ;  /* 0x0000000102237819 */ /* 0x000fe200000006ff */
[----:B------:R-:W-:Y:S01]  /*ca60*/  HADD2.F32 R2, -RZ, R72.H0_H0 ;  /* 0x20000048ff027230 */ /* 0x000fe20000004100 */
[----:B------:R-:W-:Y:S01]  /*ca70*/  SHF.R.U64 R50, R8, 0x10, R9 ;  /* 0x0000001008327819 */ /* 0x000fe20000001209 */
[----:B------:R-:W-:Y:S01]  /*ca80*/  HADD2.F32 R9, -RZ, R73.H0_H0 ;  /* 0x20000049ff097230 */ /* 0x000fe20000004100 */
[----:B------:R-:W-:Y:S01]  /*ca90*/  SHF.R.U64 R51, R18, 0x10, R19 ;  /* 0x0000001012337819 */ /* 0x000fe20000001213 */
[----:B-1----:R-:W1:Y:S01]  /*caa0*/  LDS.128 R24, [R35+0x100] ;  /* 0x0001000023187984 */ /* 0x002e620000000c00 */
[----:B------:R-:W-:Y:S01]  /*cab0*/  HADD2.F32 R62, -RZ, R31.H0_H0 ;  /* 0x2000001fff3e7230 */ /* 0x000fe20000004100 */
[--C-:B------:R-:W-:Y:S02]  /*cac0*/  SHF.R.U32.HI R33, RZ, 0x10, R11.reuse ;  /* 0x00000010ff217819 */ /* 0x100fe4000001160b */
[----:B------:R-:W-:-:S02]  /*cad0*/  SHF.R.U64 R39, R10, 0x10, R11 ;  /* 0x000000100a277819 */ /* 0x000fc4000000120b */
[----:B------:R-:W-:Y:S02]  /*cae0*/  SHF.R.U64 R60, R16, 0x10, R17 ;  /* 0x00000010103c7819 */ /* 0x000fe40000001211 */
[----:B------:R-:W-:-:S05]  /*caf0*/  SHF.R.U32.HI R38, RZ, 0x10, R19 ;  /* 0x00000010ff267819 */ /* 0x000fca0000011613 */
[----:B------:R-:W-:Y:S02]  /*cb00*/  HADD2.F32 R61, -RZ, R38.H0_H0 ;  /* 0x20000026ff3d7230 */ /* 0x000fe40000004100 */
[----:B------:R-:W-:Y:S02]  /*cb10*/  HADD2.F32 R38, -RZ, R51.H0_H0 ;  /* 0x20000033ff267230 */ /* 0x000fe40000004100 */
[--C-:B-1----:R-:W-:Y:S02]  /*cb20*/  HADD2.F32 R4, -RZ, R25.reuse.H0_H0 ;  /* 0x20000019ff047230 */ /* 0x102fe40000004100 */
[----:B------:R-:W-:Y:S02]  /*cb30*/  HADD2.F32 R3, -RZ, R25.H1_H1 ;  /* 0x30000019ff037230 */ /* 0x000fe40000004100 */
[----:B------:R-:W-:Y:S01]  /*cb40*/  HADD2.F32 R6, -RZ, R24.H0_H0 ;  /* 0x20000018ff067230 */ /* 0x000fe20000004100 */
[----:B------:R-:W-:Y:S01]  /*cb50*/  FMUL.FTZ R36, R4, R2 ;  /* 0x0000000204247220 */ /* 0x000fe20000410000 */
[----:B------:R-:W-:-:S02]  /*cb60*/  HADD2.F32 R11, -RZ, R27.H0_H0 ;  /* 0x2000001bff0b7230 */ /* 0x000fc40000004100 */
[--C-:B------:R-:W-:Y:S02]  /*cb70*/  HADD2.F32 R15, -RZ, R26.reuse.H0_H0 ;  /* 0x2000001aff0f7230 */ /* 0x100fe40000004100 */
[----:B------:R-:W-:Y:S02]  /*cb80*/  HADD2.F32 R14, -RZ, R26.H1_H1 ;  /* 0x3000001aff0e7230 */ /* 0x000fe40000004100 */
[----:B------:R-:W-:Y:S02]  /*cb90*/  HADD2.F32 R10, -RZ, R27.H1_H1 ;  /* 0x3000001bff0a7230 */ /* 0x000fe40000004100 */
[----:B------:R-:W-:Y:S01]  /*cba0*/  HADD2.F32 R16, -RZ, R24.H1_H1 ;  /* 0x30000018ff107230 */ /* 0x000fe20000004100 */
[----:B--2---:R-:W1:Y:S02]  /*cbb0*/  LDS.128 R20, [R63] ;  /* 0x000000003f147984 */ /* 0x004e640000000c00 */
[----:B-1----:R-:W-:Y:S02]  /*cbc0*/  HADD2.F32 R29, -RZ, R21.H0_H0 ;  /* 0x20000015ff1d7230 */ /* 0x002fe40000004100 */
[----:B------:R-:W-:-:S02]  /*cbd0*/  HADD2.F32 R28, -RZ, R20.H0_H0 ;  /* 0x20000014ff1c7230 */ /* 0x000fc40000004100 */
[----:B------:R-:W-:Y:S01]  /*cbe0*/  HADD2.F32 R30, -RZ, R20.H1_H1 ;  /* 0x30000014ff1e7230 */ /* 0x000fe20000004100 */
[----:B------:R-:W-:Y:S01]  /*cbf0*/  FMUL.FTZ R8, R29, R2 ;  /* 0x000000021d087220 */ /* 0x000fe20000410000 */
[----:B------:R-:W-:Y:S02]  /*cc00*/  HADD2.F32 R21, -RZ, R21.H1_H1 ;  /* 0x30000015ff157230 */ /* 0x000fe40000004100 */
[----:B------:R-:W-:Y:S01]  /*cc10*/  HADD2.F32 R20, -RZ, R5.H0_H0 ;  /* 0x20000005ff147230 */ /* 0x000fe20000004100 */
[----:B------:R-:W-:Y:S01]  /*cc20*/  FFMA.FTZ R49, R4, R9, R8 ;  /* 0x0000000904317223 */ /* 0x000fe20000010008 */
[----:B------:R-:W-:Y:S02]  /*cc30*/  HADD2.F32 R5, -RZ, R72.H1_H1 ;  /* 0x30000048ff057230 */ /* 0x000fe40000004100 */
[----:B------:R-:W-:Y:S01]  /*cc40*/  HADD2.F32 R8, -RZ, R73.H1_H1 ;  /* 0x30000049ff087230 */ /* 0x000fe20000004100 */
[----:B------:R-:W-:Y:S01]  /*cc50*/  FMUL.FTZ R2, R21, R20 ;  /* 0x0000001415027220 */ /* 0x000fe20000410000 */
[--C-:B------:R-:W-:Y:S01]  /*cc60*/  HADD2.F32 R18, -RZ, R23.reuse.H0_H0 ;  /* 0x20000017ff127230 */ /* 0x100fe20000004100 */
[-C--:B------:R-:W-:Y:S01]  /*cc70*/  FMUL.FTZ R4, R28, R5.reuse ;  /* 0x000000051c047220 */ /* 0x080fe20000410000 */
[----:B------:R-:W-:Y:S01]  /*cc80*/  HADD2.F32 R17, -RZ, R23.H1_H1 ;  /* 0x30000017ff117230 */ /* 0x000fe20000004100 */
[C---:B------:R-:W-:Y:S01]  /*cc90*/  FFMA.FTZ R48, R3.reuse, R62, R2 ;  /* 0x0000003e03307223 */ /* 0x040fe20000010002 */
[----:B------:R-:W-:Y:S01]  /*cca0*/  HADD2.F32 R2, -RZ, R74.H1_H1 ;  /* 0x3000004aff027230 */ /* 0x000fe20000004100 */
[C---:B------:R-:W-:Y:S01]  /*ccb0*/  FFMA.FTZ R37, R6.reuse, R8, R4 ;  /* 0x0000000806257223 */ /* 0x040fe20000010004 */
[----:B------:R-:W-:Y:S01]  /*ccc0*/  HADD2.F32 R4, -RZ, R75.H0_H0 ;  /* 0x2000004bff047230 */ /* 0x000fe20000004100 */
[----:B------:R-:W-:Y:S01]  /*ccd0*/  FMUL.FTZ R32, R6, R5 ;  /* 0x0000000506207220 */ /* 0x000fe20000410000 */
[----:B------:R-:W-:Y:S01]  /*cce0*/  HADD2.F32 R23, -RZ, R33.H0_H0 ;  /* 0x20000021ff177230 */ /* 0x000fe20000004100 */
[----:B------:R-:W-:Y:S01]  /*ccf0*/  FMUL.FTZ R6, R18, R2 ;  /* 0x0000000212067220 */ /* 0x000fe20000410000 */
[----:B------:R-:W-:Y:S01]  /*cd00*/  HADD2.F32 R19, -RZ, R22.H0_H0 ;  /* 0x20000016ff137230 */ /* 0x000fe20000004100 */
[----:B------:R-:W-:Y:S01]  /*cd10*/  FMUL.FTZ R34, R3, R20 ;  /* 0x0000001403227220 */ /* 0x000fe20000410000 */
[----:B------:R-:W-:Y:S01]  /*cd20*/  HADD2.F32 R3, -RZ, R74.H0_H0 ;  /* 0x2000004aff037230 */ /* 0x000fe20000004100 */
[C---:B------:R-:W-:Y:S01]  /*cd30*/  FFMA.FTZ R26, R11.reuse, R4, R6 ;  /* 0x000000040b1a7223 */ /* 0x040fe20000010006 */
[----:B------:R-:W-:Y:S01]  /*cd40*/  HADD2.F32 R6, -RZ, R50.H0_H0 ;  /* 0x20000032ff067230 */ /* 0x000fe20000004100 */
[----:B------:R-:W-:Y:S01]  /*cd50*/  FMUL.FTZ R25, R11, R2 ;  /* 0x000000020b197220 */ /* 0x000fe20000410000 */
[----:B------:R-:W-:Y:S01]  /*cd60*/  HADD2.F32 R22, -RZ, R22.H1_H1 ;  /* 0x30000016ff167230 */ /* 0x000fe20000004100 */
[----:B------:R-:W-:Y:S01]  /*cd70*/  FMUL.FTZ R2, R17, R23 ;  /* 0x0000001711027220 */ /* 0x000fe20000410000 */
[----:B------:R-:W-:Y:S01]  /*cd80*/  HADD2.F32 R5, -RZ, R75.H1_H1 ;  /* 0x3000004bff057230 */ /* 0x000fe20000004100 */
[-C--:B------:R-:W-:Y:S01]  /*cd90*/  FMUL.FTZ R20, R19, R3.reuse ;  /* 0x0000000313147220 */ /* 0x080fe20000410000 */
[----:B------:R-:W-:Y:S01]  /*cda0*/  HADD2.F32 R11, -RZ, R39.H0_H0 ;  /* 0x20000027ff0b7230 */ /* 0x000fe20000004100 */
[----:B------:R-:W-:Y:S01]  /*cdb0*/  FMUL.FTZ R27, R15, R3 ;  /* 0x000000030f1b7220 */ /* 0x000fe20000410000 */
[----:B------:R-:W-:Y:S01]  /*cdc0*/  HADD2.F32 R39, -RZ, R60.H0_H0 ;  /* 0x2000003cff277230 */ /* 0x000fe20000004100 */
[----:B------:R-:W-:-:S02]  /*cdd0*/  FFMA.FTZ R24, R10, R61, R2 ;  /* 0x0000003d0a187223 */ /* 0x000fc40000010002 */
[-C--:B------:R-:W-:Y:S02]  /*cde0*/  FMUL.FTZ R3, R30, R6.reuse ;  /* 0x000000061e037220 */ /* 0x080fe40000410000 */
[----:B------:R-:W-:Y:S02]  /*cdf0*/  FFMA.FTZ R33, R15, R5, R20 ;  /* 0x000000050f217223 */ /* 0x000fe40000010014 */
[----:B------:R-:W-:Y:S02]  /*ce00*/  FMUL.FTZ R2, R22, R11 ;  /* 0x0000000b16027220 */ /* 0x000fe40000410000 */
[----:B------:R-:W-:Y:S02]  /*ce10*/  FMUL.FTZ R23, R10, R23 ;  /* 0x000000170a177220 */ /* 0x000fe40000410000 */
[----:B------:R-:W-:Y:S02]  /*ce20*/  FMUL.FTZ R20, R16, R6 ;  /* 0x0000000610147220 */ /* 0x000fe40000410000 */
[----:B------:R-:W-:-:S02]  /*ce30*/  FMUL.FTZ R11, R14, R11 ;  /* 0x0000000b0e0b7220 */ /* 0x000fc40000410000 */
[----:B------:R-:W-:Y:S02]  /*ce40*/  FFMA.FTZ R16, R16, R39, R3 ;  /* 0x0000002710107223 */ /* 0x000fe40000010003 */
[----:B------:R-:W-:Y:S02]  /*ce50*/  FFMA.FTZ R31, R14, R38, R2 ;  /* 0x000000260e1f7223 */ /* 0x000fe40000010002 */
[----:B------:R-:W-:Y:S02]  /*ce60*/  FFMA.FTZ R6, R19, R5, -R27 ;  /* 0x0000000513067223 */ /* 0x000fe4000001081b */
[----:B------:R-:W-:Y:S02]  /*ce70*/  FFMA.FTZ R3, R18, R4, -R25 ;  /* 0x0000000412037223 */ /* 0x000fe40000010819 */
[----:B------:R-:W-:Y:S01]  /*ce80*/  FFMA.FTZ R15, R29, R9, -R36 ;  /* 0x000000091d0f7223 */ /* 0x000fe20000010824 */
[----:B------:R-:W-:Y:S01]  /*ce90*/  F2FP.PACK_AB R9, R48, R49 ;  /* 0x000000313009723e */ /* 0x000fe200000000ff */
[----:B------:R-:W-:-:S02]  /*cea0*/  FFMA.FTZ R14, R21, R62, -R34 ;  /* 0x0000003e150e7223 */ /* 0x000fc40000010822 */
[----:B------:R-:W-:Y:S01]  /*ceb0*/  FFMA.FTZ R10, R28, R8, -R32 ;  /* 0x000000081c0a7223 */ /* 0x000fe20000010820 */
[----:B------:R-:W-:Y:S01]  /*cec0*/  F2FP.PACK_AB R8, R16, R37 ;  /* 0x000000251008723e */ /* 0x000fe200000000ff */
[----:B------:R-:W-:Y:S01]  /*ced0*/  FFMA.FTZ R2, R17, R61, -R23 ;  /* 0x0000003d11027223 */ /* 0x000fe20000010817 */
[----:B------:R-:W-:Y:S01]  /*cee0*/  F2FP.PACK_AB R17, R14, R15 ;  /* 0x0000000f0e11723e */ /* 0x000fe200000000ff */
[----:B------:R-:W-:Y:S02]  /*cef0*/  FFMA.FTZ R4, R30, R39, -R20 ;  /* 0x000000271e047223 */ /* 0x000fe40000010814 */
[----:B------:R-:W-:Y:S01]  /*cf00*/  FFMA.FTZ R5, R22, R38, -R11 ;  /* 0x0000002616057223 */ /* 0x000fe2000001080b */
[----:B------:R-:W-:Y:S02]  /*cf10*/  F2FP.PACK_AB R19, R2, R3 ;  /* 0x000000030213723e */ /* 0x000fe400000000ff */
[----:B------:R-:W-:Y:S02]  /*cf20*/  F2FP.PACK_AB R16, R4, R10 ;  /* 0x0000000a0410723e */ /* 0x000fe400000000ff */
[----:B------:R-:W-:-:S02]  /*cf30*/  F2FP.PACK_AB R18, R5, R6 ;  /* 0x000000060512723e */ /* 0x000fc400000000ff */
[----:B------:R-:W-:Y:S02]  /*cf40*/  F2FP.PACK_AB R11, R24, R26 ;  /* 0x0000001a180b723e */ /* 0x000fe400000000ff */
[----:B------:R-:W-:Y:S01]  /*cf50*/  F2FP.PACK_AB R10, R31, R33 ;  /* 0x000000211f0a723e */ /* 0x000fe200000000ff */
[----:B------:R1:W-:Y:S04]  /*cf60*/  STS.128 [R63], R16 ;  /* 0x000000103f007388 */ /* 0x0003e80000000c00 */
[----:B------:R1:W-:Y:S02]  /*cf70*/  STS.128 [R35+0x100], R8 ;  /* 0x0001000823007388 */ /* 0x0003e40000000c00 */
.L_x_998:
[----:B------:R-:W-:Y:S05]  /*cf80*/  BSYNC B0 ;  /* 0x0000000000007941 */ /* 0x000fea0003800000 */
.L_x_997:
        /* <DEDUP_REMOVED lines=23> */
[--C-:B------:R-:W-:Y:S02]  /*d100*/  SHF.R.U32.HI R28, RZ, 0x10, R41.reuse ;  /* 0x00000010ff1c7819 */ /* 0x100fe40000011629 */
[----:B------:R-:W-:Y:S01]  /*d110*/  SHF.L.U32 R30, R2, 0x1, RZ ;  /* 0x00000001021e7819 */ /* 0x000fe200000006ff */
[----:B------:R-:W-:Y:S01]  /*d120*/  HADD2.F32 R2, -RZ, R80.H0_H0 ;  /* 0x20000050ff027230 */ /* 0x000fe20000004100 */
[----:B------:R-:W-:Y:S02]  /*d130*/  SHF.R.U64 R48, R40, 0x10, R41 ;  /* 0x0000001028307819 */ /* 0x000fe40000001229 */
[--C-:B------:R-:W-:Y:S01]  /*d140*/  SHF.R.U64 R41, R42, 0x10, R43.reuse ;  /* 0x000000102a297819 */ /* 0x100fe2000000122b */
[----:B-1----:R-:W1:Y:S01]  /*d150*/  LDS.128 R16, [R30+0x100] ;  /* 0x000100001e107984 */ /* 0x002e620000000c00 */
[----:B------:R-:W-:Y:S01]  /*d160*/  SHF.R.U32.HI R31, RZ, 0x10, R43 ;  /* 0x00000010ff1f7819 */ /* 0x000fe2000001162b */
[----:B------:R-:W-:Y:S01]  /*d170*/  HADD2.F32 R43, -RZ, R28.H0_H0 ;  /* 0x2000001cff2b7230 */ /* 0x000fe20000004100 */
[----:B------:R-:W-:-:S02]  /*d180*/  SHF.R.U32.HI R29, RZ, 0x10, R47 ;  /* 0x00000010ff1d7819 */ /* 0x000fc4000001162f */
[----:B------:R-:W-:Y:S01]  /*d190*/  SHF.R.U64 R40, R44, 0x10, R45 ;  /* 0x000000102c287819 */ /* 0x000fe2000000122d */
[----:B------:R-:W-:Y:S01]  /*d1a0*/  HADD2.F32 R42, -RZ, R31.H0_H0 ;  /* 0x2000001fff2a7230 */ /* 0x000fe20000004100 */
[----:B------:R-:W-:Y:S01]  /*d1b0*/  SHF.R.U64 R35, R46, 0x10, R47 ;  /* 0x000000102e237819 */ /* 0x000fe2000000122f */
[--C-:B-1----:R-:W-:Y:S02]  /*d1c0*/  HADD2.F32 R4, -RZ, R17.reuse.H0_H0 ;  /* 0x20000011ff047230 */ /* 0x102fe40000004100 */
[----:B------:R-:W-:Y:S02]  /*d1d0*/  HADD2.F32 R3, -RZ, R17.H1_H1 ;  /* 0x30000011ff037230 */ /* 0x000fe40000004100 */
[----:B------:R-:W-:Y:S01]  /*d1e0*/  HADD2.F32 R17, -RZ, R5.H0_H0 ;  /* 0x20000005ff117230 */ /* 0x000fe20000004100 */
[----:B------:R-:W-:Y:S01]  /*d1f0*/  FMUL.FTZ R34, R4, R2 ;  /* 0x0000000204227220 */ /* 0x000fe20000410000 */
[----:B------:R-:W-:Y:S02]  /*d200*/  HADD2.F32 R5, -RZ, R80.H1_H1 ;  /* 0x30000050ff057230 */ /* 0x000fe40000004100 */
[--C-:B------:R-:W-:Y:S01]  /*d210*/  HADD2.F32 R15, -RZ, R18.reuse.H0_H0 ;  /* 0x20000012ff0f7230 */ /* 0x100fe20000004100 */
[----:B------:R-:W-:Y:S01]  /*d220*/  FMUL.FTZ R33, R3, R17 ;  /* 0x0000001103217220 */ /* 0x000fe20000410000 */
[----:B------:R-:W-:-:S02]  /*d230*/  HADD2.F32 R14, -RZ, R18.H1_H1 ;  /* 0x30000012ff0e7230 */ /* 0x000fc40000004100 */
[----:B------:R-:W-:Y:S01]  /*d240*/  HADD2.F32 R18, -RZ, R29.H0_H0 ;  /* 0x2000001dff127230 */ /* 0x000fe20000004100 */
[----:B--2---:R-:W1:Y:S02]  /*d250*/  LDS.128 R8, [R49] ;  /* 0x0000000031087984 */ /* 0x004e640000000c00 */
[--C-:B-1----:R-:W-:Y:S02]  /*d260*/  HADD2.F32 R25, -RZ, R9.reuse.H0_H0 ;  /* 0x20000009ff197230 */ /* 0x102fe40000004100 */
[----:B------:R-:W-:Y:S02]  /*d270*/  HADD2.F32 R23, -RZ, R9.H1_H1 ;  /* 0x30000009ff177230 */ /* 0x000fe40000004100 */
[--C-:B------:R-:W-:Y:S01]  /*d280*/  HADD2.F32 R24, -RZ, R8.reuse.H0_H0 ;  /* 0x20000008ff187230 */ /* 0x100fe20000004100 */
[----:B------:R-:W-:Y:S01]  /*d290*/  FMUL.FTZ R6, R25, R2 ;  /* 0x0000000219067220 */ /* 0x000fe20000410000 */
[----:B------:R-:W-:Y:S01]  /*d2a0*/  HADD2.F32 R27, -RZ, R8.H1_H1 ;  /* 0x30000008ff1b7230 */ /* 0x000fe20000004100 */
[----:B------:R-:W-:Y:S01]  /*d2b0*/  FMUL.FTZ R2, R23, R17 ;  /* 0x0000001117027220 */ /* 0x000fe20000410000 */
[----:B------:R-:W-:-:S02]  /*d2c0*/  HADD2.F32 R8, -RZ, R82.H0_H0 ;  /* 0x20000052ff087230 */ /* 0x000fc40000004100 */
[--C-:B------:R-:W-:Y:S01]  /*d2d0*/  HADD2.F32 R22, -RZ, R10.reuse.H0_H0 ;  /* 0x2000000aff167230 */ /* 0x100fe20000004100 */
[----:B------:R-:W-:Y:S01]  /*d2e0*/  FFMA.FTZ R38, R3, R43, R2 ;  /* 0x0000002b03267223 */ /* 0x000fe20000010002 */
[----:B------:R-:W-:Y:S01]  /*d2f0*/  HADD2.F32 R26, -RZ, R10.H1_H1 ;  /* 0x3000000aff1a7230 */ /* 0x000fe20000004100 */
[----:B------:R-:W-:Y:S01]  /*d300*/  FFMA.FTZ R39, R4, R8, R6 ;  /* 0x0000000804277223 */ /* 0x000fe20000010006 */
[----:B------:R-:W-:Y:S01]  /*d310*/  HADD2.F32 R10, -RZ, R16.H0_H0 ;  /* 0x20000010ff0a7230 */ /* 0x000fe20000004100 */
[-C--:B------:R-:W-:Y:S01]  /*d320*/  FMUL.FTZ R4, R24, R5.reuse ;  /* 0x0000000518047220 */ /* 0x080fe20000410000 */
[----:B------:R-:W-:Y:S02]  /*d330*/  HADD2.F32 R6, -RZ, R82.H1_H1 ;  /* 0x30000052ff067230 */ /* 0x000fe40000004100 */
[----:B------:R-:W-:Y:S01]  /*d340*/  HADD2.F32 R21, -RZ, R11.H0_H0 ;  /* 0x2000000bff157230 */ /* 0x000fe20000004100 */
[C---:B------:R-:W-:Y:S01]  /*d350*/  FMUL.FTZ R32, R10.reuse, R5 ;  /* 0x000000050a207220 */ /* 0x040fe20000410000 */
[----:B------:R-:W-:Y:S01]  /*d360*/  HADD2.F32 R2, -RZ, R83.H1_H1 ;  /* 0x30000053ff027230 */ /* 0x000fe20000004100 */
[----:B------:R-:W-:Y:S01]  /*d370*/  FFMA.FTZ R36, R10, R6, R4 ;  /* 0x000000060a247223 */ /* 0x000fe20000010004 */
[----:B------:R-:W-:-:S02]  /*d380*/  HADD2.F32 R20, -RZ, R11.H1_H1 ;  /* 0x3000000bff147230 */ /* 0x000fc40000004100 */
[----:B------:R-:W-:Y:S01]  /*d390*/  HADD2.F32 R11, -RZ, R19.H0_H0 ;  /* 0x20000013ff0b7230 */ /* 0x000fe20000004100 */
[-C--:B------:R-:W-:Y:S01]  /*d3a0*/  FMUL.FTZ R10, R21, R2.reuse ;  /* 0x00000002150a7220 */ /* 0x080fe20000410000 */
[----:B------:R-:W-:Y:S02]  /*d3b0*/  HADD2.F32 R3, -RZ, R83.H0_H0 ;  /* 0x20000053ff037230 */ /* 0x000fe40000004100 */
[--C-:B------:R-:W-:Y:S02]  /*d3c0*/  HADD2.F32 R4, -RZ, R84.reuse.H0_H0 ;  /* 0x20000054ff047230 */ /* 0x100fe40000004100 */
[----:B------:R-:W-:Y:S01]  /*d3d0*/  HADD2.F32 R9, -RZ, R19.H1_H1 ;  /* 0x30000013ff097230 */ /* 0x000fe20000004100 */
[----:B------:R-:W-:Y:S01]  /*d3e0*/  FMUL.FTZ R17, R22, R3 ;  /* 0x0000000316117220 */ /* 0x000fe20000410000 */
[----:B------:R-:W-:Y:S01]  /*d3f0*/  HADD2.F32 R5, -RZ, R84.H1_H1 ;  /* 0x30000054ff057230 */ /* 0x000fe20000004100 */
[C---:B------:R-:W-:Y:S01]  /*d400*/  FMUL.FTZ R19, R11.reuse, R2 ;  /* 0x000000020b137220 */ /* 0x040fe20000410000 */
[----:B------:R-:W-:Y:S01]  /*d410*/  HADD2.F32 R16, -RZ, R16.H1_H1 ;  /* 0x30000010ff107230 */ /* 0x000fe20000004100 */
[----:B------:R-:W-:Y:S01]  /*d420*/  FFMA.FTZ R28, R11, R4, R10 ;  /* 0x000000040b1c7223 */ /* 0x000fe2000001000a */
[----:B------:R-:W-:Y:S01]  /*d430*/  HADD2.F32 R11, -RZ, R40.H0_H0 ;  /* 0x20000028ff0b7230 */ /* 0x000fe20000004100 */
[-C--:B------:R-:W-:Y:S01]  /*d440*/  FMUL.FTZ R2, R20, R18.reuse ;  /* 0x0000001214027220 */ /* 0x080fe20000410000 */
[----:B------:R-:W-:Y:S01]  /*d450*/  HADD2.F32 R10, -RZ, R35.H0_H0 ;  /* 0x20000023ff0a7230 */ /* 0x000fe20000004100 */
[C---:B------:R-:W-:Y:S01]  /*d460*/  FFMA.FTZ R37, R15.reuse, R5, R17 ;  /* 0x000000050f257223 */ /* 0x040fe20000010011 */
[----:B------:R-:W-:Y:S01]  /*d470*/  HADD2.F32 R40, -RZ, R48.H0_H0 ;  /* 0x20000030ff287230 */ /* 0x000fe20000004100 */
[----:B------:R-:W-:Y:S01]  /*d480*/  FMUL.FTZ R29, R15, R3 ;  /* 0x000000030f1d7220 */ /* 0x000fe20000410000 */
[----:B------:R-:W-:Y:S01]  /*d490*/  HADD2.F32 R35, -RZ, R41.H0_H0 ;  /* 0x20000029ff237230 */ /* 0x000fe20000004100 */
[----:B------:R-:W-:-:S02]  /*d4a0*/  FMUL.FTZ R17, R9, R18 ;  /* 0x0000001209117220 */ /* 0x000fc40000410000 */
[----:B------:R-:W-:Y:S02]  /*d4b0*/  FFMA.FTZ R18, R9, R42, R2 ;  /* 0x0000002a09127223 */ /* 0x000fe40000010002 */
[-C--:B------:R-:W-:Y:S02]  /*d4c0*/  FMUL.FTZ R3, R27, R11.reuse ;  /* 0x0000000b1b037220 */ /* 0x080fe40000410000 */
[-C--:B------:R-:W-:Y:S02]  /*d4d0*/  FMUL.FTZ R2, R26, R10.reuse ;  /* 0x0000000a1a027220 */ /* 0x080fe40000410000 */
[----:B------:R-:W-:Y:S02]  /*d4e0*/  FMUL.FTZ R11, R16, R11 ;  /* 0x0000000b100b7220 */ /* 0x000fe40000410000 */
[----:B------:R-:W-:Y:S02]  /*d4f0*/  FMUL.FTZ R9, R14, R10 ;  /* 0x0000000a0e097220 */ /* 0x000fe40000410000 */
[----:B------:R-:W-:-:S02]  /*d500*/  FFMA.FTZ R16, R16, R40, R3 ;  /* 0x0000002810107223 */ /* 0x000fc40000010003 */
[----:B------:R-:W-:Y:S02]  /*d510*/  FFMA.FTZ R10, R24, R6, -R32 ;  /* 0x00000006180a7223 */ /* 0x000fe40000010820 */
[----:B------:R-:W-:Y:S02]  /*d520*/  FFMA.FTZ R31, R14, R35, R2 ;  /* 0x000000230e1f7223 */ /* 0x000fe40000010002 */
[----:B------:R-:W-:Y:S02]  /*d530*/  FFMA.FTZ R6, R22, R5, -R29 ;  /* 0x0000000516067223 */ /* 0x000fe4000001081d */
[----:B------:R-:W-:Y:S02]  /*d540*/  FFMA.FTZ R3, R21, R4, -R19 ;  /* 0x0000000415037223 */ /* 0x000fe40000010813 */
[----:B------:R-:W-:Y:S01]  /*d550*/  FFMA.FTZ R15, R25, R8, -R34 ;  /* 0x00000008190f7223 */ /* 0x000fe20000010822 */
[----:B------:R-:W-:Y:S01]  /*d560*/  F2FP.PACK_AB R8, R16, R36 ;  /* 0x000000241008723e */ /* 0x000fe200000000ff */
[----:B------:R-:W-:-:S02]  /*d570*/  FFMA.FTZ R14, R23, R43, -R33 ;  /* 0x0000002b170e7223 */ /* 0x000fc40000010821 */
[----:B------:R-:W-:Y:S02]  /*d580*/  FFMA.FTZ R2, R20, R42, -R17 ;  /* 0x0000002a14027223 */ /* 0x000fe40000010811 */
[----:B------:R-:W-:Y:S01]  /*d590*/  FFMA.FTZ R4, R27, R40, -R11 ;  /* 0x000000281b047223 */ /* 0x000fe2000001080b */
[----:B------:R-:W-:Y:S01]  /*d5a0*/  F2FP.PACK_AB R11, R18, R28 ;  /* 0x0000001c120b723e */ /* 0x000fe200000000ff */
[----:B------:R-:W-:Y:S01]  /*d5b0*/  FFMA.FTZ R5, R26, R35, -R9 ;  /* 0x000000231a057223 */ /* 0x000fe20000010809 */
[----:B------:R-:W-:Y:S02]  /*d5c0*/  F2FP.PACK_AB R19, R2, R3 ;  /* 0x000000030213723e */ /* 0x000fe400000000ff */
[----:B------:R-:W-:Y:S02]  /*d5d0*/  F2FP.PACK_AB R17, R14, R15 ;  /* 0x0000000f0e11723e */ /* 0x000fe400000000ff */
[----:B------:R-:W-:Y:S02]  /*d5e0*/  F2FP.PACK_AB R16, R4, R10 ;  /* 0x0000000a0410723e */ /* 0x000fe400000000ff */
[----:B------:R-:W-:-:S02]  /*d5f0*/  F2FP.PACK_AB R18, R5, R6 ;  /* 0x000000060512723e */ /* 0x000fc400000000ff */
[----:B------:R-:W-:Y:S02]  /*d600*/  F2FP.PACK_AB R9, R38, R39 ;  /* 0x000000272609723e */ /* 0x000fe400000000ff */
[----:B------:R-:W-:Y:S01]  /*d610*/  F2FP.PACK_AB R10, R31, R37 ;  /* 0x000000251f0a723e */ /* 0x000fe200000000ff */
[----:B------:R1:W-:Y:S04]  /*d620*/  STS.128 [R49], R16 ;  /* 0x0000001031007388 */ /* 0x0003e80000000c00 */
[----:B------:R1:W-:Y:S02]  /*d630*/  STS.128 [R30+0x100], R8 ;  /* 0x000100081e007388 */ /* 0x0003e40000000c00 */
.L_x_1000:
[----:B------:R-:W-:Y:S05]  /*d640*/  BSYNC B0 ;  /* 0x0000000000007941 */ /* 0x000fea0003800000 */
.L_x_999:
[----:B------:R-:W-:-:S04]  /*d650*/  IADD3 R2, R101, 0x60, RZ ;  /* 0x0000006065027810 */ /* 0x000fc80007ffe0ff */
[----:B------:R-:W-:-:S13]  /*d660*/  ISETP.GE.OR P0, PT, R2, R68, P2 ;  /* 0x000000440200720c */ /* 0x000fda0001706670 */
[----:B------:R-:W-:Y:S05]  /*d670*/  @P0 BRA `(.L_x_988) ;  /* 0x0000068000000947 */ /* 0x000fea0003800000 */
[----:B------:R-:W2:Y:S04]  /*d680*/  LDL R5, [R1+0x64] ;  /* 0x0000640001057983 */ /* 0x000ea80000100800 */
[----:B------:R-:W3:Y:S01]  /*d690*/  LDL R45, [R1+0x50] ;  /* 0x00005000012d7983 */ /* 0x000ee20000100800 */
[----:B------:R-:W-:Y:S02]  /*d6a0*/  MOV R2, c[0x0][0x27c] ;  /* 0x00009f0000027a02 */ /* 0x000fe40000000f00 */
[C---:B------:R-:W-:Y:S02]  /*d6b0*/  IADD3 R6, R101.reuse, 0x60, RZ ;  /* 0x0000006065067810 */ /* 0x040fe40007ffe0ff */
[----:B------:R-:W-:Y:S02]  /*d6c0*/  LEA.HI R2, R2, R102, RZ, 0x1d ;  /* 0x0000006602027211 */ /* 0x000fe400078fe8ff */
[----:B-1----:R-:W-:-:S02]  /*d6d0*/  IADD3 R8, R101, 0x60, RZ ;  /* 0x0000006065087810 */ /* 0x002fc40007ffe0ff */
[----:B------:R-:W-:Y:S02]  /*d6e0*/  SHF.R.S32.HI R4, RZ, 0x1f, R2 ;  /* 0x0000001fff047819 */ /* 0x000fe40000011402 */
[----:B------:R-:W-:Y:S02]  /*d6f0*/  SHF.L.U32 R6, R6, 0x6, RZ ;  /* 0x0000000606067819 */ /* 0x000fe400000006ff */
[----:B------:R-:W-:Y:S02]  /*d700*/  SHF.L.U32 R8, R8, 0x6, RZ ;  /* 0x0000000608087819 */ /* 0x000fe400000006ff */
[----:B------:R-:W-:Y:S02]  /*d710*/  SHF.L.U32 R3, R2, 0x3, RZ ;  /* 0x0000000302037819 */ /* 0x000fe400000006ff */
[----:B------:R-:W-:Y:S02]  /*d720*/  LOP3.LUT R8, R8, 0x1c0, RZ, 0xc0, !PT ;  /* 0x000001c008087812 */ /* 0x000fe400078ec0ff */
[----:B------:R-:W-:-:S02]  /*d730*/  LOP3.LUT R6, R6, 0x1c0, RZ, 0xc0, !PT ;  /* 0x000001c006067812 */ /* 0x000fc400078ec0ff */
[----:B------:R-:W-:Y:S02]  /*d740*/  LEA.HI R2, R4, R2, RZ, 0x3 ;  /* 0x0000000204027211 */ /* 0x000fe400078f18ff */
[----:B------:R-:W-:Y:S02]  /*d750*/  SHF.R.U32.HI R6, RZ, 0x3, R6 ;  /* 0x00000003ff067819 */ /* 0x000fe40000011606 */
[----:B------:R-:W-:Y:S02]  /*d760*/  LOP3.LUT R3, R8, 0x38, R3, 0xf8, !PT ;  /* 0x0000003808037812 */ /* 0x000fe400078ef803 */
[----:B------:R-:W-:Y:S02]  /*d770*/  SHF.L.U32 R2, R2, 0xa, RZ ;  /* 0x0000000a02027819 */ /* 0x000fe400000006ff */
[----:B------:R-:W-:Y:S02]  /*d780*/  LOP3.LUT R3, R3, R6, RZ, 0x3c, !PT ;  /* 0x0000000603037212 */ /* 0x000fe400078e3cff */
[----:B------:R-:W-:-:S02]  /*d790*/  LOP3.LUT R2, R2, 0x7fffe000, RZ, 0xc0, !PT ;  /* 0x7fffe00002027812 */ /* 0x000fc400078ec0ff */
[----:B------:R-:W-:Y:S02]  /*d7a0*/  SHF.R.U32.HI R28, RZ, 0x10, R57 ;  /* 0x00000010ff1c7819 */ /* 0x000fe40000011639 */
[----:B------:R-:W-:Y:S02]  /*d7b0*/  SHF.R.U32.HI R29, RZ, 0x10, R55 ;  /* 0x00000010ff1d7819 */ /* 0x000fe40000011637 */
[----:B------:R-:W-:Y:S01]  /*d7c0*/  SHF.R.U64 R35, R52, 0x10, R53 ;  /* 0x0000001034237819 */ /* 0x000fe20000001235 */
[----:B------:R-:W-:Y:S01]  /*d7d0*/  HADD2.F32 R44, -RZ, R28.H0_H0 ;  /* 0x2000001cff2c7230 */ /* 0x000fe20000004100 */
[----:B------:R-:W-:Y:S02]  /*d7e0*/  SHF.R.U32.HI R31, RZ, 0x10, R59 ;  /* 0x00000010ff1f7819 */ /* 0x000fe4000001163b */
[----:B------:R-:W-:Y:S02]  /*d7f0*/  SHF.R.U64 R36, R54, 0x10, R55 ;  /* 0x0000001036247819 */ /* 0x000fe40000001237 */
[----:B------:R-:W-:Y:S01]  /*d800*/  SHF.R.U64 R39, R56, 0x10, R57 ;  /* 0x0000001038277819 */ /* 0x000fe20000001239 */
[----:B------:R-:W-:Y:S01]  /*d810*/  HADD2.F32 R43, -RZ, R31.H0_H0 ;  /* 0x2000001fff2b7230 */ /* 0x000fe20000004100 */
[----:B------:R-:W-:-:S03]  /*d820*/  SHF.R.U64 R41, R58, 0x10, R59 ;  /* 0x000000103a297819 */ /* 0x000fc6000000123b */
[----:B------:R-:W-:Y:S01]  /*d830*/  HADD2.F32 R39, -RZ, R39.H0_H0 ;  /* 0x20000027ff277230 */ /* 0x000fe20000004100 */
[----:B--2---:R-:W-:Y:S02]  /*d840*/  IADD3 R2, R3, R2, R5 ;  /* 0x0000000203027210 */ /* 0x004fe40007ffe005 */
[----:B------:R-:W-:Y:S02]  /*d850*/  SHF.R.U32.HI R5, RZ, 0x10, R53 ;  /* 0x00000010ff057819 */ /* 0x000fe40000011635 */
[----:B------:R-:W-:Y:S01]  /*d860*/  SHF.L.U32 R30, R2, 0x1, RZ ;  /* 0x00000001021e7819 */ /* 0x000fe200000006ff */
[----:B---3--:R-:W1:Y:S01]  /*d870*/  LDS.128 R8, [R45] ;  /* 0x000000002d087984 */ /* 0x008e620000000c00 */
[----:B------:R-:W-:-:S03]  /*d880*/  HADD2.F32 R2, -RZ, R85.H0_H0 ;  /* 0x20000055ff027230 */ /* 0x000fc60000004100 */
[----:B------:R-:W2:Y:S01]  /*d890*/  LDS.128 R16, [R30+0x100] ;  /* 0x000100001e107984 */ /* 0x000ea20000000c00 */
[--C-:B-1----:R-:W-:Y:S02]  /*d8a0*/  HADD2.F32 R25, -RZ, R9.reuse.H0_H0 ;  /* 0x20000009ff197230 */ /* 0x102fe40000004100 */
[----:B------:R-:W-:Y:S02]  /*d8b0*/  HADD2.F32 R23, -RZ, R9.H1_H1 ;  /* 0x30000009ff177230 */ /* 0x000fe40000004100 */
[--C-:B--2---:R-:W-:Y:S01]  /*d8c0*/  HADD2.F32 R4, -RZ, R17.reuse.H0_H0 ;  /* 0x20000011ff047230 */ /* 0x104fe20000004100 */
[-C--:B------:R-:W-:Y:S01]  /*d8d0*/  FMUL.FTZ R6, R25, R2.reuse ;  /* 0x0000000219067220 */ /* 0x080fe20000410000 */
[----:B------:R-:W-:Y:S02]  /*d8e0*/  HADD2.F32 R3, -RZ, R17.H1_H1 ;  /* 0x30000011ff037230 */ /* 0x000fe40000004100 */
[----:B------:R-:W-:Y:S01]  /*d8f0*/  HADD2.F32 R17, -RZ, R5.H0_H0 ;  /* 0x20000005ff117230 */ /* 0x000fe20000004100 */
[----:B------:R-:W-:Y:S01]  /*d900*/  FMUL.FTZ R34, R4, R2 ;  /* 0x0000000204227220 */ /* 0x000fe20000410000 */
[----:B------:R-:W-:-:S02]  /*d910*/  HADD2.F32 R24, -RZ, R8.H0_H0 ;  /* 0x20000008ff187230 */ /* 0x000fc40000004100 */
[----:B------:R-:W-:Y:S01]  /*d920*/  HADD2.F32 R27, -RZ, R8.H1_H1 ;  /* 0x30000008ff1b7230 */ /* 0x000fe20000004100 */
[-C--:B------:R-:W-:Y:S01]  /*d930*/  FMUL.FTZ R2, R23, R17.reuse ;  /* 0x0000001117027220 */ /* 0x080fe20000410000 */
[----:B------:R-:W-:Y:S01]  /*d940*/  HADD2.F32 R8, -RZ, R86.H0_H0 ;  /* 0x20000056ff087230 */ /* 0x000fe20000004100 */
[C---:B------:R-:W-:Y:S01]  /*d950*/  FMUL.FTZ R33, R3.reuse, R17 ;  /* 0x0000001103217220 */ /* 0x040fe20000410000 */
[----:B------:R-:W-:Y:S01]  /*d960*/  HADD2.F32 R5, -RZ, R85.H1_H1 ;  /* 0x30000055ff057230 */ /* 0x000fe20000004100 */
[----:B------:R-:W-:Y:S01]  /*d970*/  FFMA.FTZ R40, R3, R44, R2 ;  /* 0x0000002c03287223 */ /* 0x000fe20000010002 */
[--C-:B------:R-:W-:Y:S01]  /*d980*/  HADD2.F32 R22, -RZ, R10.reuse.H0_H0 ;  /* 0x2000000aff167230 */ /* 0x100fe20000004100 */
[----:B------:R-:W-:Y:S01]  /*d990*/  FFMA.FTZ R42, R4, R8, R6 ;  /* 0x00000008042a7223 */ /* 0x000fe20000010006 */
[----:B------:R-:W-:Y:S01]  /*d9a0*/  HADD2.F32 R26, -RZ, R10.H1_H1 ;  /* 0x3000000aff1a7230 */ /* 0x000fe20000004100 */
[----:B------:R-:W-:Y:S01]  /*d9b0*/  FMUL.FTZ R4, R24, R5 ;  /* 0x0000000518047220 */ /* 0x000fe20000410000 */
[----:B------:R-:W-:-:S02]  /*d9c0*/  HADD2.F32 R10, -RZ, R16.H0_H0 ;  /* 0x20000010ff0a7230 */ /* 0x000fc40000004100 */
[----:B------:R-:W-:Y:S02]  /*d9d0*/  HADD2.F32 R6, -RZ, R86.H1_H1 ;  /* 0x30000056ff067230 */ /* 0x000fe40000004100 */
[----:B------:R-:W-:Y:S01]  /*d9e0*/  HADD2.F32 R21, -RZ, R11.H0_H0 ;  /* 0x2000000bff157230 */ /* 0x000fe20000004100 */
[C---:B------:R-:W-:Y:S01]  /*d9f0*/  FMUL.FTZ R32, R10.reuse, R5 ;  /* 0x000000050a207220 */ /* 0x040fe20000410000 */
[----:B------:R-:W-:Y:S01]  /*da00*/  HADD2.F32 R2, -RZ, R87.H1_H1 ;  /* 0x30000057ff027230 */ /* 0x000fe20000004100 */
[----:B------:R-:W-:Y:S01]  /*da10*/  FFMA.FTZ R37, R10, R6, R4 ;  /* 0x000000060a257223 */ /* 0x000fe20000010004 */
[----:B------:R-:W-:Y:S02]  /*da20*/  HADD2.F32 R20, -RZ, R11.H1_H1 ;  /* 0x3000000bff147230 */ /* 0x000fe40000004100 */
[----:B------:R-:W-:Y:S01]  /*da30*/  HADD2.F32 R11, -RZ, R19.H0_H0 ;  /* 0x20000013ff0b7230 */ /* 0x000fe20000004100 */
[----:B------:R-:W-:Y:S01]  /*da40*/  FMUL.FTZ R10, R21, R2 ;  /* 0x00000002150a7220 */ /* 0x000fe20000410000 */
[----:B------:R-:W-:-:S02]  /*da50*/  HADD2.F32 R3, -RZ, R87.H0_H0 ;  /* 0x20000057ff037230 */ /* 0x000fc40000004100 */
[----:B------:R-:W-:Y:S02]  /*da60*/  HADD2.F32 R4, -RZ, R88.H0_H0 ;  /* 0x20000058ff047230 */ /* 0x000fe40000004100 */
[--C-:B------:R-:W-:Y:S01]  /*da70*/  HADD2.F32 R15, -RZ, R18.reuse.H0_H0 ;  /* 0x20000012ff0f7230 */ /* 0x100fe20000004100 */
[-C--:B------:R-:W-:Y:S01]  /*da80*/  FMUL.FTZ R17, R22, R3.reuse ;  /* 0x0000000316117220 */ /* 0x080fe20000410000 */
[----:B------:R-:W-:Y:S01]  /*da90*/  HADD2.F32 R14, -RZ, R18.H1_H1 ;  /* 0x30000012ff0e7230 */ /* 0x000fe20000004100 */
[----:B------:R-:W-:Y:S01]  /*daa0*/  FFMA.FTZ R28, R11, R4, R10 ;  /* 0x000000040b1c7223 */ /* 0x000fe2000001000a */
[----:B------:R-:W-:Y:S01]  /*dab0*/  HADD2.F32 R18, -RZ, R29.H0_H0 ;  /* 0x2000001dff127230 */ /* 0x000fe20000004100 */
[----:B------:R-:W-:Y:S01]  /*dac0*/  FMUL.FTZ R29, R15, R3 ;  /* 0x000000030f1d7220 */ /* 0x000fe20000410000 */
[----:B------:R-:W-:Y:S01]  /*dad0*/  HADD2.F32 R9, -RZ, R19.H1_H1 ;  /* 0x30000013ff097230 */ /* 0x000fe20000004100 */
[----:B------:R-:W-:Y:S01]  /*dae0*/  FMUL.FTZ R19, R11, R2 ;  /* 0x000000020b137220 */ /* 0x000fe20000410000 */
[----:B------:R-:W-:Y:S01]  /*daf0*/  HADD2.F32 R5, -RZ, R88.H1_H1 ;  /* 0x30000058ff057230 */ /* 0x000fe20000004100 */
[----:B------:R-:W-:Y:S01]  /*db00*/  FMUL.FTZ R2, R20, R18 ;  /* 0x0000001214027220 */ /* 0x000fe20000410000 */
[----:B------:R-:W-:-:S02]  /*db10*/  HADD2.F32 R11, -RZ, R35.H0_H0 ;  /* 0x20000023ff0b7230 */ /* 0x000fc40000004100 */
[----:B------:R-:W-:Y:S01]  /*db20*/  HADD2.F32 R10, -RZ, R36.H0_H0 ;  /* 0x20000024ff0a7230 */ /* 0x000fe20000004100 */
[----:B------:R-:W-:Y:S01]  /*db30*/  FFMA.FTZ R38, R15, R5, R17 ;  /* 0x000000050f267223 */ /* 0x000fe20000010011 */
[----:B------:R-:W-:Y:S01]  /*db40*/  HADD2.F32 R16, -RZ, R16.H1_H1 ;  /* 0x30000010ff107230 */ /* 0x000fe20000004100 */
[C---:B------:R-:W-:Y:S01]  /*db50*/  FMUL.FTZ R17, R9.reuse, R18 ;  /* 0x0000001209117220 */ /* 0x040fe20000410000 */
[----:B------:R-:W-:Y:S01]  /*db60*/  HADD2.F32 R35, -RZ, R41.H0_H0 ;  /* 0x20000029ff237230 */ /* 0x000fe20000004100 */
[----:B------:R-:W-:Y:S02]  /*db70*/  FFMA.FTZ R18, R9, R43, R2 ;  /* 0x0000002b09127223 */ /* 0x000fe40000010002 */
[-C--:B------:R-:W-:Y:S02]  /*db80*/  FMUL.FTZ R3, R27, R11.reuse ;  /* 0x0000000b1b037220 */ /* 0x080fe40000410000 */
[----:B------:R-:W-:Y:S02]  /*db90*/  FMUL.FTZ R2, R26, R10 ;  /* 0x0000000a1a027220 */ /* 0x000fe40000410000 */
[----:B------:R-:W-:-:S02]  /*dba0*/  FMUL.FTZ R11, R16, R11 ;  /* 0x0000000b100b7220 */ /* 0x000fc40000410000 */
[----:B------:R-:W-:Y:S02]  /*dbb0*/  FMUL.FTZ R9, R14, R10 ;  /* 0x0000000a0e097220 */ /* 0x000fe40000410000 */
[----:B------:R-:W-:Y:S02]  /*dbc0*/  FFMA.FTZ R16, R16, R39, R3 ;  /* 0x0000002710107223 */ /* 0x000fe40000010003 */
[----:B------:R-:W-:Y:S02]  /*dbd0*/  FFMA.FTZ R10, R24, R6, -R32 ;  /* 0x00000006180a7223 */ /* 0x000fe40000010820 */
[----:B------:R-:W-:Y:S02]  /*dbe0*/  FFMA.FTZ R31, R14, R35, R2 ;  /* 0x000000230e1f7223 */ /* 0x000fe40000010002 */
[----:B------:R-:W-:Y:S02]  /*dbf0*/  FFMA.FTZ R6, R22, R5, -R29 ;  /* 0x0000000516067223 */ /* 0x000fe4000001081d */
[----:B------:R-:W-:-:S02]  /*dc00*/  FFMA.FTZ R3, R21, R4, -R19 ;  /* 0x0000000415037223 */ /* 0x000fc40000010813 */
[----:B------:R-:W-:Y:S01]  /*dc10*/  FFMA.FTZ R15, R25, R8, -R34 ;  /* 0x00000008190f7223 */ /* 0x000fe20000010822 */
[----:B------:R-:W-:Y:S01]  /*dc20*/  F2FP.PACK_AB R8, R16, R37 ;  /* 0x000000251008723e */ /* 0x000fe200000000ff */
[----:B------:R-:W-:Y:S02]  /*dc30*/  FFMA.FTZ R14, R23, R44, -R33 ;  /* 0x0000002c170e7223 */ /* 0x000fe40000010821 */
[----:B------:R-:W-:Y:S02]  /*dc40*/  FFMA.FTZ R2, R20, R43, -R17 ;  /* 0x0000002b14027223 */ /* 0x000fe40000010811 */
[----:B------:R-:W-:Y:S01]  /*dc50*/  FFMA.FTZ R4, R27, R39, -R11 ;  /* 0x000000271b047223 */ /* 0x000fe2000001080b */
[----:B------:R-:W-:Y:S01]  /*dc60*/  F2FP.PACK_AB R11, R18, R28 ;  /* 0x0000001c120b723e */ /* 0x000fe200000000ff */
[----:B------:R-:W-:Y:S01]  /*dc70*/  FFMA.FTZ R5, R26, R35, -R9 ;  /* 0x000000231a057223 */ /* 0x000fe20000010809 */
[----:B------:R-:W-:Y:S02]  /*dc80*/  F2FP.PACK_AB R19, R2, R3 ;  /* 0x000000030213723e */ /* 0x000fe400000000ff */
[----:B------:R-:W-:-:S02]  /*dc90*/  F2FP.PACK_AB R17, R14, R15 ;  /* 0x0000000f0e11723e */ /* 0x000fc400000000ff */
[----:B------:R-:W-:Y:S02]  /*dca0*/  F2FP.PACK_AB R16, R4, R10 ;  /* 0x0000000a0410723e */ /* 0x000fe400000000ff */
[----:B------:R-:W-:Y:S02]  /*dcb0*/  F2FP.PACK_AB R18, R5, R6 ;  /* 0x000000060512723e */ /* 0x000fe400000000ff */
[----:B------:R-:W-:Y:S02]  /*dcc0*/  F2FP.PACK_AB R9, R40, R42 ;  /* 0x0000002a2809723e */ /* 0x000fe400000000ff */
[----:B------:R-:W-:Y:S01]  /*dcd0*/  F2FP.PACK_AB R10, R31, R38 ;  /* 0x000000261f0a723e */ /* 0x000fe200000000ff */
[----:B------:R1:W-:Y:S04]  /*dce0*/  STS.128 [R45], R16 ;  /* 0x000000102d007388 */ /* 0x0003e80000000c00 */
[----:B------:R1:W-:Y:S02]  /*dcf0*/  STS.128 [R30+0x100], R8 ;  /* 0x000100081e007388 */ /* 0x0003e40000000c00 */
.L_x_988:
[----:B------:R-:W-:Y:S05]  /*dd00*/  BSYNC B2 ;  /* 0x0000000000027941 */ /* 0x000fea0003800000 */
.L_x_966:
[----:B-1----:R-:W-:Y:S01]  /*dd10*/  IMAD R4, R89, c[0x0][0x208], RZ ;  /* 0x0000820059047a24 */ /* 0x002fe200078e02ff */
[----:B------:R-:W-:Y:S01]  /*dd20*/  BAR.SYNC.DEFER_BLOCKING 0x0 ;  /* 0x0000000000007b1d */ /* 0x000fe20000010000 */
[----:B------:R-:W-:Y:S01]  /*dd30*/  IMAD.WIDE.U32 R2, R225, c[0x0][0x208], RZ ;  /* 0x00008200e1027a25 */ /* 0x000fe200078e00ff */
[----:B------:R-:W-:-:S02]  /*dd40*/  SHF.L.U32 R64, R76, 0x1, RZ ;  /* 0x000000014c407819 */ /* 0x000fc400000006ff */
[----:B------:R-:W-:Y:S01]  /*dd50*/  SHF.L.U32 R67, R211, 0x1, RZ ;  /* 0x00000001d3437819 */ /* 0x000fe200000006ff */
[----:B------:R-:W-:Y:S01]  /*dd60*/  IMAD R4, R225, c[0x0][0x20c], R4 ;  /* 0x00008300e1047a24 */ /* 0x000fe200078e0204 */
[----:B------:R-:W-:Y:S01]  /*dd70*/  IADD3 R193, R188, 0x20, RZ ;  /* 0x00000020bcc17810 */ /* 0x000fe20007ffe0ff */
[----:B------:R-:W-:Y:S01]  /*dd80*/  IMAD.WIDE.U32 R248, R81, c[0x0][0x210], RZ ;  /* 0x0000840051f87a25 */ /* 0x000fe200078e00ff */
[----:B------:R-:W-:Y:S01]  /*dd90*/  SHF.L.U64.HI R66, R76, 0x1, R77 ;  /* 0x000000014c427819 */ /* 0x000fe2000001024d */
[----:B------:R-:W-:Y:S01]  /*dda0*/  BSSY B0, `(.L_x_1001) ;  /* 0x0000189000007945 */ /* 0x000fe20003800000 */
[----:B------:R-:W-:Y:S01]  /*ddb0*/  IADD3 R3, R3, R4, RZ ;  /* 0x0000000403037210 */ /* 0x000fe20007ffe0ff */
[----:B------:R-:W-:Y:S01]  /*ddc0*/  IMAD R4, R90, c[0x0][0x218], RZ ;  /* 0x000086005a047a24 */ /* 0x000fe200078e02ff */
[----:B------:R-:W-:Y:S01]  /*ddd0*/  SHF.L.U64.HI R96, R211, 0x1, R238 ;  /* 0x00000001d3607819 */ /* 0x000fe200000102ee */
[----:B------:R-:W-:Y:S02]  /*dde0*/  IMAD R247, R81, c[0x0][0x214], R249 ;  /* 0x0000850051f77a24 */ /* 0x000fe400078e02f9 */
[----:B------:R-:W-:-:S04]  /*ddf0*/  IMAD.WIDE.U32 R2, R222, c[0x0][0x218], R2 ;  /* 0x00008600de027a25 */ /* 0x000fc800078e0002 */
[----:B------:R-:W-:Y:S01]  /*de00*/  IMAD R4, R222, c[0x0][0x21c], R4 ;  /* 0x00008700de047a24 */ /* 0x000fe200078e0204 */
[----:B------:R-:W-:-:S04]  /*de10*/  IADD3 R2, P0, R2, R248, RZ ;  /* 0x000000f802027210 */ /* 0x000fc80007f1e0ff */
[----:B------:R-:W-:Y:S01]  /*de20*/  IADD3.X R3, R247, R3, R4, P0, !PT ;  /* 0x00000003f7037210 */ /* 0x000fe200007fe404 */
[----:B------:R-:W-:Y:S01]  /*de30*/  LDSM.16.M88.4 R132, [R205] ;  /* 0x00000000cd84783b */ /* 0x000fe20000000200 */
[----:B------:R-:W-:-:S03]  /*de40*/  LEA R6, P0, R2, c[0x0][0x1f8], 0x1 ;  /* 0x00007e0002067a11 */ /* 0x000fc600078008ff */
[----:B------:R-:W-:Y:S01]  /*de50*/  LDSM.16.M88.4 R136, [R206] ;  /* 0x00000000ce88783b */ /* 0x000fe20000000200 */
[----:B------:R-:W-:Y:S02]  /*de60*/  LEA.HI.X R14, R2, c[0x0][0x1fc], R3, 0x1, P0 ;  /* 0x00007f00020e7a11 */ /* 0x000fe400000f0c03 */
[----:B------:R-:W-:Y:S01]  /*de70*/  R2P PR, R102, 0x6 ;  /* 0x0000000666007804 */ /* 0x000fe20000000000 */
[----:B------:R-:W-:Y:S04]  /*de80*/  LDSM.16.M88.4 R164, [R208] ;  /* 0x00000000d0a4783b */ /* 0x000fe80000000200 */
[----:B------:R-:W-:Y:S04]  /*de90*/  LDSM.16.M88.4 R168, [R207] ;  /* 0x00000000cfa8783b */ /* 0x000fe80000000200 */
[----:B------:R-:W-:Y:S04]  /*dea0*/  LDSM.16.M88.4 R172, [R205+0x4000] ;  /* 0x00400000cdac783b */ /* 0x000fe80000000200 */
[----:B------:R-:W-:Y:S01]  /*deb0*/  LDSM.16.M88.4 R176, [R206+0x4000] ;  /* 0x00400000ceb0783b */ /* 0x000fe20000000200 */
[----:B------:R-:W-:-:S03]  /*dec0*/  @P1 IADD3 R193, R188, -0x20, RZ ;  /* 0xffffffe0bcc11810 */ /* 0x000fc60007ffe0ff */
[----:B------:R-:W-:Y:S01]  /*ded0*/  LDSM.16.M88.4 R180, [R208+0x4000] ;  /* 0x00400000d0b4783b */ /* 0x000fe20000000200 */
[C---:B------:R-:W-:Y:S02]  /*dee0*/  IADD3 R194, R193.reuse, 0x3000, RZ ;  /* 0x00003000c1c27810 */ /* 0x040fe40007ffe0ff */
[C---:B------:R-:W-:Y:S01]  /*def0*/  IADD3 R195, R193.reuse, 0x3800, RZ ;  /* 0x00003800c1c37810 */ /* 0x040fe20007ffe0ff */
[----:B------:R-:W-:Y:S01]  /*df00*/  LDSM.16.M88.4 R184, [R207+0x4000] ;  /* 0x00400000cfb8783b */ /* 0x000fe20000000200 */
[C---:B------:R-:W-:Y:S02]  /*df10*/  IADD3 R196, R193.reuse, 0x4000, RZ ;  /* 0x00004000c1c47810 */ /* 0x040fe40007ffe0ff */
[C---:B------:R-:W-:Y:S01]  /*df20*/  IADD3 R197, R193.reuse, 0x4800, RZ ;  /* 0x00004800c1c57810 */ /* 0x040fe20007ffe0ff */
[----:B------:R-:W-:Y:S01]  /*df30*/  BAR.SYNC.DEFER_BLOCKING 0x0 ;  /* 0x0000000000007b1d */ /* 0x000fe20000010000 */
[C---:B------:R-:W-:Y:S02]  /*df40*/  IADD3 R198, R193.reuse, 0x5000, RZ ;  /* 0x00005000c1c67810 */ /* 0x040fe40007ffe0ff */
[----:B------:R-:W-:-:S02]  /*df50*/  IADD3 R199, R193, 0x5800, RZ ;  /* 0x00005800c1c77810 */ /* 0x000fc40007ffe0ff */
[C---:B------:R-:W-:Y:S01]  /*df60*/  IADD3 R204, R193.reuse, 0x2800, RZ ;  /* 0x00002800c1cc7810 */ /* 0x040fe20007ffe0ff */
[----:B------:R-:W1:Y:S01]  /*df70*/  SHFL.IDX PT, R4, R6, RZ, 0x181f ;  /* 0x00181fff06047589 */ /* 0x000e6200000e0000 */
[C---:B------:R-:W-:Y:S02]  /*df80*/  IADD3 R203, R193.reuse, 0x2000, RZ ;  /* 0x00002000c1cb7810 */ /* 0x040fe40007ffe0ff */
[C---:B------:R-:W-:Y:S01]  /*df90*/  IADD3 R202, R193.reuse, 0x1800, RZ ;  /* 0x00001800c1ca7810 */ /* 0x040fe20007ffe0ff */
[----:B------:R-:W2:Y:S01]  /*dfa0*/  SHFL.IDX PT, R2, R6, 0x1, 0x181f ;  /* 0x00381f0006027f89 */ /* 0x000ea200000e0000 */
[C---:B------:R-:W-:Y:S02]  /*dfb0*/  IADD3 R201, R193.reuse, 0x1000, RZ ;  /* 0x00001000c1c97810 */ /* 0x040fe40007ffe0ff */
[----:B------:R-:W-:Y:S01]  /*dfc0*/  IADD3 R200, R193, 0x800, RZ ;  /* 0x00000800c1c87810 */ /* 0x000fe20007ffe0ff */
[----:B------:R-:W3:Y:S04]  /*dfd0*/  SHFL.IDX PT, R5, R14, RZ, 0x181f ;  /* 0x00181fff0e057589 */ /* 0x000ee800000e0000 */
[----:B------:R-:W4:Y:S01]  /*dfe0*/  SHFL.IDX PT, R3, R14, 0x1, 0x181f ;  /* 0x00381f000e037f89 */ /* 0x000f2200000e0000 */
[----:B------:R-:W-:-:S04]  /*dff0*/  DEPBAR.LE SB0, 0x0 ;  /* 0x000080000000791a */ /* 0x000fc80000000000 */
[----:B------:R-:W-:Y:S01]  /*e000*/  BAR.SYNC.DEFER_BLOCKING 0x0 ;  /* 0x0000000000007b1d */ /* 0x000fe20000010000 */
[CC--:B-1----:R-:W-:Y:S02]  /*e010*/  IADD3 R8, P3, R4.reuse, R64.reuse, RZ ;  /* 0x0000004004087210 */ /* 0x0c2fe40007f7e0ff */
[-C--:B------:R-:W-:Y:S02]  /*e020*/  IADD3 R4, P0, R4, R67.reuse, RZ ;  /* 0x0000004304047210 */ /* 0x080fe40007f1e0ff */
[C---:B--2---:R-:W-:Y:S02]  /*e030*/  IADD3 R10, P1, R2.reuse, R64, RZ ;  /* 0x00000040020a7210 */ /* 0x044fe40007f3e0ff */
[C---:B---3--:R-:W-:Y:S02]  /*e040*/  IADD3.X R9, R5.reuse, R66, RZ, P3, !PT ;  /* 0x0000004205097210 */ /* 0x048fe40001ffe4ff */
[----:B------:R-:W-:Y:S02]  /*e050*/  IADD3.X R5, R5, R96, RZ, P0, !PT ;  /* 0x0000006005057210 */ /* 0x000fe400007fe4ff */
[----:B------:R-:W-:-:S02]  /*e060*/  IADD3 R2, P0, R2, R67, RZ ;  /* 0x0000004302027210 */ /* 0x000fc40007f1e0ff */
[C---:B----4-:R-:W-:Y:S02]  /*e070*/  IADD3.X R11, R3.reuse, R66, RZ, P1, !PT ;  /* 0x00000042030b7210 */ /* 0x050fe40000ffe4ff */
[----:B------:R-:W-:Y:S02]  /*e080*/  ISETP.GE.AND P1, PT, R76, c[0x0][0x1d4], PT ;  /* 0x000075004c007a0c */ /* 0x000fe40003f26270 */
[----:B------:R-:W-:Y:S02]  /*e090*/  IADD3.X R3, R3, R96, RZ, P0, !PT ;  /* 0x0000006003037210 */ /* 0x000fe400007fe4ff */
[----:B------:R-:W-:Y:S02]  /*e0a0*/  ISETP.LT.OR P0, PT, R97, 0x1, P1 ;  /* 0x000000016100780c */ /* 0x000fe40000f01670 */
[----:B------:R-:W-:Y:S01]  /*e0b0*/  ISETP.GE.AND P3, PT, R211, c[0x0][0x1d4], PT ;  /* 0x00007500d3007a0c */ /* 0x000fe20003f66270 */
[----:B------:R-:W1:Y:S04]  /*e0c0*/  LDSM.16.M88.4 R16, [R188] ;  /* 0x00000000bc10783b */ /* 0x000e680000000200 */
[----:B------:R-:W2:Y:S04]  /*e0d0*/  LDSM.16.M88.4 R28, [R188+0x800] ;  /* 0x00080000bc1c783b */ /* 0x000ea80000000200 */
[----:B------:R-:W-:Y:S04]  /*e0e0*/  LDSM.16.M88.4 R36, [R188+0x1000] ;  /* 0x00100000bc24783b */ /* 0x000fe80000000200 */
[----:B------:R-:W-:Y:S04]  /*e0f0*/  LDSM.16.M88.4 R40, [R188+0x1800] ;  /* 0x00180000bc28783b */ /* 0x000fe80000000200 */
[----:B------:R-:W-:Y:S04]  /*e100*/  LDSM.16.M88.4 R44, [R188+0x2000] ;  /* 0x00200000bc2c783b */ /* 0x000fe80000000200 */
[----:B------:R-:W-:Y:S04]  /*e110*/  LDSM.16.M88.4 R104, [R188+0x2800] ;  /* 0x00280000bc68783b */ /* 0x000fe80000000200 */
[----:B------:R-:W3:Y:S04]  /*e120*/  LDSM.16.M88.4 R24, [R193] ;  /* 0x00000000c118783b */ /* 0x000ee80000000200 */
[----:B------:R-:W-:Y:S04]  /*e130*/  LDSM.16.M88.4 R52, [R193+0x800] ;  /* 0x00080000c134783b */ /* 0x000fe80000000200 */
[----:B------:R-:W-:Y:S04]  /*e140*/  LDSM.16.M88.4 R48, [R193+0x1000] ;  /* 0x00100000c130783b */ /* 0x000fe80000000200 */
[----:B------:R-:W-:Y:S04]  /*e150*/  LDSM.16.M88.4 R68, [R193+0x1800] ;  /* 0x00180000c144783b */ /* 0x000fe80000000200 */
[----:B------:R-:W-:Y:S01]  /*e160*/  LDSM.16.M88.4 R60, [R193+0x2000] ;  /* 0x00200000c13c783b */ /* 0x000fe20000000200 */
[C---:B-1----:R-:W-:Y:S03]  /*e170*/  HMMA.16816.F32 R20, R132.reuse, R16, RZ ;  /* 0x000000108414723c */ /* 0x042fe600000018ff */
[----:B------:R-:W-:Y:S04]  /*e180*/  LDSM.16.M88.4 R116, [R193+0x2800] ;  /* 0x00280000c174783b */ /* 0x000fe80000000200 */
[----:B------:R-:W-:Y:S01]  /*e190*/  @!PT LDS RZ, [RZ] ;  /* 0x00000000fffff984 */ /* 0x000fe20000000800 */
[----:B------:R-:W-:Y:S01]  /*e1a0*/  @!PT LDS RZ, [RZ] ;  /* 0x00000000fffff984 */ /* 0x000fe20000000800 */
[----:B------:R-:W-:Y:S01]  /*e1b0*/  @!PT LDS RZ, [RZ] ;  /* 0x00000000fffff984 */ /* 0x000fe20000000800 */
[----:B------:R1:W-:Y:S01]  /*e1c0*/  LDGSTS.E.BYPASS.LTC128B.128 [R210+0x100], [R8.64], !P0 ;  /* 0x0010000008d27fae */ /* 0x0003e2000c101d48 */
[----:B------:R-:W-:Y:S01]  /*e1d0*/  ISETP.LT.OR P0, PT, R97, 0x1, P3 ;  /* 0x000000016100780c */ /* 0x000fe20001f01670 */
[C---:B------:R-:W-:Y:S08]  /*e1e0*/  HMMA.16816.F32 R16, R132.reuse, R18, RZ ;  /* 0x000000128410723c */ /* 0x040ff000000018ff */
[----:B--2---:R-:W-:Y:S04]  /*e1f0*/  HMMA.16816.F32 R32, R132, R28, RZ ;  /* 0x0000001c8420723c */ /* 0x004fe800000018ff */
[----:B------:R2:W-:Y:S04]  /*e200*/  LDGSTS.E.BYPASS.LTC128B.128 [R210+0x3100], [R4.64], !P0 ;  /* 0x0310000004d27fae */ /* 0x0005e8000c101d48 */
[C---:B---3--:R-:W-:Y:S08]  /*e210*/  HMMA.16816.F32 R112, R136.reuse, R24, R20 ;  /* 0x000000188870723c */ /* 0x048ff00000001814 */
[----:B------:R-:W-:Y:S08]  /*e220*/  HMMA.16816.F32 R108, R136, R26, R16 ;  /* 0x0000001a886c723c */ /* 0x000ff00000001810 */
[C---:B------:R-:W-:Y:S01]  /*e230*/  HMMA.16816.F32 R16, R132.reuse, R40, RZ ;  /* 0x000000288410723c */ /* 0x040fe200000018ff */
[----:B--2---:R-:W1:Y:S07]  /*e240*/  SHFL.IDX PT, R4, R6, 0x2, 0x181f ;  /* 0x00581f0006047f89 */ /* 0x004e6e00000e0000 */
[C---:B------:R-:W-:Y:S01]  /*e250*/  HMMA.16816.F32 R20, R132.reuse, R38, RZ ;  /* 0x000000268414723c */ /* 0x040fe200000018ff */
[----:B------:R-:W2:Y:S07]  /*e260*/  SHFL.IDX PT, R5, R14, 0x2, 0x181f ;  /* 0x00581f000e057f89 */ /* 0x000eae00000e0000 */
[C---:B------:R-:W-:Y:S08]  /*e270*/  HMMA.16816.F32 R24, R132.reuse, R36, RZ ;  /* 0x000000248418723c */ /* 0x040ff000000018ff */
[----:B------:R-:W-:Y:S01]  /*e280*/  HMMA.16816.F32 R28, R132, R30, RZ ;  /* 0x0000001e841c723c */ /* 0x000fe200000018ff */
[----:B-1----:R-:W-:-:S07]  /*e290*/  IADD3 R8, P0, R4, R64, RZ ;  /* 0x0000004004087210 */ /* 0x002fce0007f1e0ff */
[----:B------:R-:W-:Y:S01]  /*e2a0*/  HMMA.16816.F32 R36, R132, R42, RZ ;  /* 0x0000002a8424723c */ /* 0x000fe200000018ff */
[----:B--2---:R-:W-:Y:S02]  /*e2b0*/  IADD3.X R9, R5, R66, RZ, P0, !PT ;  /* 0x0000004205097210 */ /* 0x004fe400007fe4ff */
[C---:B------:R-:W-:Y:S02]  /*e2c0*/  ISETP.LT.OR P0, PT, R97.reuse, 0x21, P1 ;  /* 0x000000216100780c */ /* 0x040fe40000f01670 */
[----:B------:R-:W-:-:S03]  /*e2d0*/  ISETP.LT.OR P1, PT, R97, 0x41, P1 ;  /* 0x000000416100780c */ /* 0x000fc60000f21670 */
[----:B------:R-:W-:Y:S08]  /*e2e0*/  HMMA.16816.F32 R72, R136, R68, R16 ;  /* 0x000000448848723c */ /* 0x000ff00000001810 */
[----:B------:R-:W-:Y:S01]  /*e2f0*/  HMMA.16816.F32 R40, R132, R44, RZ ;  /* 0x0000002c8428723c */ /* 0x000fe200000018ff */
[----:B------:R1:W-:Y:S01]  /*e300*/  LDGSTS.E.BYPASS.LTC128B.128 [R210+0x1100], [R10.64], !P0 ;  /* 0x011000000ad27fae */ /* 0x0003e2000c101d48 */
[----:B------:R-:W-:-:S04]  /*e310*/  IADD3 R4, P0, R4, R67, RZ ;  /* 0x0000004304047210 */ /* 0x000fc80007f1e0ff */
[----:B------:R-:W-:Y:S02]  /*e320*/  IADD3.X R5, R5, R96, RZ, P0, !PT ;  /* 0x0000006005057210 */ /* 0x000fe400007fe4ff */
[----:B------:R-:W-:Y:S01]  /*e330*/  HMMA.16816.F32 R80, R136, R52, R32 ;  /* 0x000000348850723c */ /* 0x000fe20000001820 */
[----:B------:R-:W-:-:S07]  /*e340*/  ISETP.LT.OR P0, PT, R97, 0x21, P3 ;  /* 0x000000216100780c */ /* 0x000fce0001f01670 */
[----:B------:R-:W-:Y:S06]  /*e350*/  HMMA.16816.F32 R16, R132, R46, RZ ;  /* 0x0000002e8410723c */ /* 0x000fec00000018ff */
[----:B------:R2:W-:Y:S01]  /*e360*/  LDGSTS.E.BYPASS.LTC128B.128 [R210+0x4100], [R2.64], !P0 ;  /* 0x0410000002d27fae */ /* 0x0005e2000c101d48 */
[----:B------:R-:W-:Y:S01]  /*e370*/  ISETP.LT.OR P0, PT, R97, 0x41, P3 ;  /* 0x000000416100780c */ /* 0x000fe20001f01670 */
[----:B------:R-:W-:Y:S02]  /*e380*/  HMMA.16816.F32 R84, R136, R50, R20 ;  /* 0x000000328854723c */ /* 0x000fe40000001814 */
[----:B------:R1:W-:Y:S06]  /*e390*/  LDGSTS.E.BYPASS.LTC128B.128 [R210+0x2100], [R8.64], !P1 ;  /* 0x0210000008d27fae */ /* 0x0003ec000c901d48 */
[----:B------:R-:W-:Y:S04]  /*e3a0*/  HMMA.16816.F32 R20, R132, R104, RZ ;  /* 0x000000688414723c */ /* 0x000fe800000018ff */
[----:B------:R3:W-:Y:S01]  /*e3b0*/  LDGSTS.E.BYPASS.LTC128B.128 [R210+0x5100], [R4.64], !P0 ;  /* 0x0510000004d27fae */ /* 0x0007e2000c101d48 */
[----:B------:R-:W-:-:S03]  /*e3c0*/  ISETP.GT.AND P0, PT, R127, R242, PT ;  /* 0x000000f27f00720c */ /* 0x000fc60003f04270 */
[C---:B------:R-:W-:Y:S01]  /*e3d0*/  HMMA.16816.F32 R92, R136.reuse, R54, R28 ;  /* 0x00000036885c723c */ /* 0x040fe2000000181c */
[----:B------:R-:W0:Y:S07]  /*e3e0*/  LDGDEPBAR ;  /* 0x00000000000079af */ /* 0x000e2e0000000000 */
[----:B------:R-:W-:Y:S01]  /*e3f0*/  HMMA.16816.F32 R88, R136, R48, R24 ;  /* 0x000000308858723c */ /* 0x000fe20000001818 */
[----:B--2---:R-:W-:-:S04]  /*e400*/  MOV R2, 0x40 ;  /* 0x0000004000027802 */ /* 0x004fc80000000f00 */
[----:B------:R-:W-:-:S03]  /*e410*/  SEL R2, R2, 0xffffffc0, !P2 ;  /* 0xffffffc002027807 */ /* 0x000fc60005000000 */
[----:B-1----:R-:W-:Y:S01]  /*e420*/  HMMA.16816.F32 R8, R132, R106, RZ ;  /* 0x0000006a8408723c */ /* 0x002fe200000018ff */
[-C--:B------:R-:W-:Y:S02]  /*e430*/  IADD3 R103, R188, R2.reuse, RZ ;  /* 0x00000002bc677210 */ /* 0x080fe40007ffe0ff */
[----:B------:R-:W-:-:S03]  /*e440*/  IADD3 R15, R194, R2, RZ ;  /* 0x00000002c20f7210 */ /* 0x000fc60007ffe0ff */
[----:B------:R-:W1:Y:S02]  /*e450*/  LDSM.16.M88.4 R32, [R103] ;  /* 0x000000006720783b */ /* 0x000e640000000200 */
[C---:B------:R-:W-:Y:S02]  /*e460*/  HMMA.16816.F32 R68, R136.reuse, R70, R36 ;  /* 0x000000468844723c */ /* 0x040fe40000001824 */
[----:B------:R-:W2:Y:S04]  /*e470*/  LDSM.16.M88.4 R44, [R103+0x1800] ;  /* 0x00180000672c783b */ /* 0x000ea80000000200 */
[----:B------:R-:W4:Y:S02]  /*e480*/  LDSM.16.M88.4 R48, [R103+0x1000] ;  /* 0x001000006730783b */ /* 0x000f240000000200 */
[C---:B------:R-:W-:Y:S02]  /*e490*/  HMMA.16816.F32 R56, R136.reuse, R60, R40 ;  /* 0x0000003c8838723c */ /* 0x040fe40000001828 */
[----:B------:R-:W5:Y:S04]  /*e4a0*/  LDSM.16.M88.4 R28, [R103+0x2800] ;  /* 0x00280000671c783b */ /* 0x000f680000000200 */
[----:B------:R-:W-:Y:S02]  /*e4b0*/  LDSM.16.M88.4 R52, [R103+0x800] ;  /* 0x000800006734783b */ /* 0x000fe40000000200 */
[C---:B------:R-:W-:Y:S02]  /*e4c0*/  HMMA.16816.F32 R36, R136.reuse, R62, R16 ;  /* 0x0000003e8824723c */ /* 0x040fe40000001810 */
[----:B------:R-:W3:Y:S04]  /*e4d0*/  LDSM.16.M88.4 R60, [R15+-0x3000] ;  /* 0xffd000000f3c783b */ /* 0x000ee80000000200 */
[----:B------:R-:W3:Y:S02]  /*e4e0*/  LDSM.16.M88.4 R40, [R103+0x2000] ;  /* 0x002000006728783b */ /* 0x000ee40000000200 */
[C---:B------:R-:W-:Y:S08]  /*e4f0*/  HMMA.16816.F32 R16, R136.reuse, R116, R20 ;  /* 0x000000748810723c */ /* 0x040ff00000001814 */
[----:B------:R-:W-:Y:S08]  /*e500*/  HMMA.16816.F32 R24, R136, R118, R8 ;  /* 0x000000768818723c */ /* 0x000ff00000001808 */
[C---:B-1----:R-:W-:Y:S08]  /*e510*/  HMMA.16816.F32 R8, R164.reuse, R32, R112 ;  /* 0x00000020a408723c */ /* 0x042ff00000001870 */
[C---:B------:R-:W-:Y:S01]  /*e520*/  HMMA.16816.F32 R20, R164.reuse, R34, R108 ;  /* 0x00000022a414723c */ /* 0x040fe2000000186c */
[----:B------:R-:W-:Y:S07]  /*e530*/  LDSM.16.M88.4 R32, [R15+-0x2000] ;  /* 0xffe000000f20783b */ /* 0x000fee0000000200 */
[C---:B--2---:R-:W-:Y:S08]  /*e540*/  HMMA.16816.F32 R72, R164.reuse, R44, R72 ;  /* 0x0000002ca448723c */ /* 0x044ff00000001848 */
[C---:B------:R-:W-:Y:S01]  /*e550*/  HMMA.16816.F32 R108, R164.reuse, R46, R68 ;  /* 0x0000002ea46c723c */ /* 0x040fe20000001844 */
[----:B------:R-:W1:Y:S04]  /*e560*/  LDSM.16.M88.4 R44, [R188+0x3000] ;  /* 0x00300000bc2c783b */ /* 0x000e680000000200 */
[----:B------:R-:W-:Y:S03]  /*e570*/  LDSM.16.M88.4 R68, [R195] ;  /* 0x00000000c344783b */ /* 0x000fe60000000200 */
[C---:B----4-:R-:W-:Y:S08]  /*e580*/  HMMA.16816.F32 R88, R164.reuse, R48, R88 ;  /* 0x00000030a458723c */ /* 0x050ff00000001858 */
[C---:B------:R-:W-:Y:S01]  /*e590*/  HMMA.16816.F32 R84, R164.reuse, R50, R84 ;  /* 0x00000032a454723c */ /* 0x040fe20000001854 */
[----:B------:R-:W2:Y:S07]  /*e5a0*/  LDSM.16.M88.4 R48, [R15+-0x2800] ;  /* 0xffd800000f30783b */ /* 0x000eae0000000200 */
[----:B-----5:R-:W-:Y:S08]  /*e5b0*/  HMMA.16816.F32 R112, R164, R28, R16 ;  /* 0x0000001ca470723c */ /* 0x020ff00000001810 */
[----:B---3--:R-:W-:Y:S08]  /*e5c0*/  HMMA.16816.F32 R16, R168, R60, R8 ;  /* 0x0000003ca810723c */ /* 0x008ff00000001808 */
[C---:B------:R-:W-:Y:S01]  /*e5d0*/  HMMA.16816.F32 R120, R164.reuse, R30, R24 ;  /* 0x0000001ea478723c */ /* 0x040fe20000001818 */
[----:B------:R-:W3:Y:S04]  /*e5e0*/  LDSM.16.M88.4 R28, [R194] ;  /* 0x00000000c21c783b */ /* 0x000ee80000000200 */
[----:B------:R-:W4:Y:S03]  /*e5f0*/  LDSM.16.M88.4 R24, [R15+-0x1800] ;  /* 0xffe800000f18783b */ /* 0x000f260000000200 */
[----:B------:R-:W-:Y:S08]  /*e600*/  HMMA.16816.F32 R80, R164, R52, R80 ;  /* 0x00000034a450723c */ /* 0x000ff00000001850 */
[----:B------:R-:W-:Y:S08]  /*e610*/  HMMA.16816.F32 R8, R168, R62, R20 ;  /* 0x0000003ea808723c */ /* 0x000ff00000001814 */
[----:B------:R-:W-:Y:S01]  /*e620*/  HMMA.16816.F32 R116, R164, R42, R36 ;  /* 0x0000002aa474723c */ /* 0x000fe20000001824 */
[----:B------:R-:W5:Y:S07]  /*e630*/  LDSM.16.M88.4 R36, [R188+0x3800] ;  /* 0x00380000bc24783b */ /* 0x000f6e0000000200 */
[----:B-1----:R-:W-:Y:S08]  /*e640*/  HMMA.16816.F32 R16, R172, R44, R16 ;  /* 0x0000002cac10723c */ /* 0x002ff00000001810 */
[C---:B------:R-:W-:Y:S01]  /*e650*/  HMMA.16816.F32 R92, R164.reuse, R54, R92 ;  /* 0x00000036a45c723c */ /* 0x040fe2000000185c */
[----:B------:R-:W-:Y:S07]  /*e660*/  LDSM.16.M88.4 R52, [R103+0x3000] ;  /* 0x003000006734783b */ /* 0x000fee0000000200 */
[----:B------:R-:W-:Y:S01]  /*e670*/  HMMA.16816.F32 R104, R164, R40, R56 ;  /* 0x00000028a468723c */ /* 0x000fe20000001838 */
[----:B------:R-:W1:Y:S07]  /*e680*/  LDSM.16.M88.4 R40, [R15+-0x1000] ;  /* 0xfff000000f28783b */ /* 0x000e6e0000000200 */
[----:B--2---:R-:W-:Y:S08]  /*e690*/  HMMA.16816.F32 R20, R168, R48, R80 ;  /* 0x00000030a814723c */ /* 0x004ff00000001850 */
[----:B------:R-:W-:Y:S01]  /*e6a0*/  HMMA.16816.F32 R8, R172, R46, R8 ;  /* 0x0000002eac08723c */ /* 0x000fe20000001808 */
[----:B------:R-:W-:Y:S07]  /*e6b0*/  LDSM.16.M88.4 R44, [R188+0x4800] ;  /* 0x00480000bc2c783b */ /* 0x000fee0000000200 */
[----:B---3--:R-:W-:Y:S08]  /*e6c0*/  HMMA.16816.F32 R16, R176, R28, R16 ;  /* 0x0000001cb010723c */ /* 0x008ff00000001810 */
[C---:B------:R-:W-:Y:S01]  /*e6d0*/  HMMA.16816.F32 R56, R168.reuse, R50, R92 ;  /* 0x00000032a838723c */ /* 0x040fe2000000185c */
[----:B------:R-:W2:Y:S07]  /*e6e0*/  LDSM.16.M88.4 R48, [R15+-0x800] ;  /* 0xfff800000f30783b */ /* 0x000eae0000000200 */
[----:B----4-:R-:W-:Y:S01]  /*e6f0*/  HMMA.16816.F32 R80, R168, R24, R72 ;  /* 0x00000018a850723c */ /* 0x010fe20000001848 */
[----:B------:R-:W3:Y:S07]  /*e700*/  LDSM.16.M88.4 R72, [R15] ;  /* 0x000000000f48783b */ /* 0x000eee0000000200 */
[----:B-----5:R-:W-:Y:S08]  /*e710*/  HMMA.16816.F32 R20, R172, R36, R20 ;  /* 0x00000024ac14723c */ /* 0x020ff00000001814 */
[C---:B------:R-:W-:Y:S08]  /*e720*/  HMMA.16816.F32 R88, R168.reuse, R32, R88 ;  /* 0x00000020a858723c */ /* 0x040ff00000001858 */
[----:B------:R-:W-:Y:S01]  /*e730*/  HMMA.16816.F32 R60, R168, R34, R84 ;  /* 0x00000022a83c723c */ /* 0x000fe20000001854 */
[----:B------:R-:W4:Y:S07]  /*e740*/  LDSM.16.M88.4 R32, [R188+0x4000] ;  /* 0x00400000bc20783b */ /* 0x000f2e0000000200 */
[----:B------:R-:W-:Y:S08]  /*e750*/  HMMA.16816.F32 R8, R176, R30, R8 ;  /* 0x0000001eb008723c */ /* 0x000ff00000001808 */
[C---:B-1----:R-:W-:Y:S08]  /*e760*/  HMMA.16816.F32 R104, R168.reuse, R40, R104 ;  /* 0x00000028a868723c */ /* 0x042ff00000001868 */
[----:B------:R-:W-:Y:S01]  /*e770*/  HMMA.16816.F32 R116, R168, R42, R116 ;  /* 0x0000002aa874723c */ /* 0x000fe20000001874 */
[----:B------:R-:W1:Y:S07]  /*e780*/  LDSM.16.M88.4 R40, [R103+0x3800] ;  /* 0x003800006728783b */ /* 0x000e6e0000000200 */
[----:B------:R-:W-:Y:S08]  /*e790*/  HMMA.16816.F32 R16, R180, R52, R16 ;  /* 0x00000034b410723c */ /* 0x000ff00000001810 */
[----:B------:R-:W-:Y:S08]  /*e7a0*/  HMMA.16816.F32 R28, R176, R68, R20 ;  /* 0x00000044b01c723c */ /* 0x000ff00000001814 */
[----:B------:R-:W-:Y:S01]  /*e7b0*/  HMMA.16816.F32 R36, R172, R38, R56 ;  /* 0x00000026ac24723c */ /* 0x000fe20000001838 */
[----:B------:R-:W-:Y:S07]  /*e7c0*/  LDSM.16.M88.4 R56, [R103+0x4000] ;  /* 0x004000006738783b */ /* 0x000fee0000000200 */
[----:B------:R-:W-:Y:S08]  /*e7d0*/  HMMA.16816.F32 R92, R168, R26, R108 ;  /* 0x0000001aa85c723c */ /* 0x000ff0000000186c */
[----:B------:R-:W-:Y:S01]  /*e7e0*/  HMMA.16816.F32 R24, R180, R54, R8 ;  /* 0x00000036b418723c */ /* 0x000fe20000001808 */
[----:B------:R-:W5:Y:S07]  /*e7f0*/  LDSM.16.M88.4 R52, [R196] ;  /* 0x00000000c434783b */ /* 0x000f6e0000000200 */
[C---:B--2---:R-:W-:Y:S08]  /*e800*/  HMMA.16816.F32 R112, R168.reuse, R48, R112 ;  /* 0x00000030a870723c */ /* 0x044ff00000001870 */
[----:B------:R-:W-:Y:S01]  /*e810*/  HMMA.16816.F32 R120, R168, R50, R120 ;  /* 0x00000032a878723c */ /* 0x000fe20000001878 */
[----:B------:R-:W-:Y:S07]  /*e820*/  LDSM.16.M88.4 R48, [R15+0x800] ;  /* 0x000800000f30783b */ /* 0x000fee0000000200 */
[----:B---3--:R-:W-:Y:S08]  /*e830*/  HMMA.16816.F32 R8, R184, R72, R16 ;  /* 0x00000048b808723c */ /* 0x008ff00000001810 */
[----:B----4-:R-:W-:Y:S08]  /*e840*/  HMMA.16816.F32 R20, R172, R32, R88 ;  /* 0x00000020ac14723c */ /* 0x010ff00000001858 */
[----:B-1----:R-:W-:Y:S01]  /*e850*/  HMMA.16816.F32 R16, R180, R40, R28 ;  /* 0x00000028b410723c */ /* 0x002fe2000000181c */
[----:B------:R-:W-:Y:S07]  /*e860*/  LDSM.16.M88.4 R28, [R197] ;  /* 0x00000000c51c783b */ /* 0x000fee0000000200 */
[----:B------:R-:W-:Y:S01]  /*e870*/  HMMA.16816.F32 R60, R172, R34, R60 ;  /* 0x00000022ac3c723c */ /* 0x000fe2000000183c */
[----:B------:R-:W1:Y:S01]  /*e880*/  LDSM.16.M88.4 R32, [R188+0x5000] ;  /* 0x00500000bc20783b */ /* 0x000e620000000200 */
[----:B------:R-:W-:-:S04]  /*e890*/  FMUL.FTZ R2, R8, c[0x0][0x320] ;  /* 0x0000c80008027a20 */ /* 0x000fc80000410000 */
[----:B------:R2:W3:Y:S02]  /*e8a0*/  MUFU.TANH R111, R2 ;  /* 0x00000002006f7308 */ /* 0x0004e40000002400 */
[----:B------:R-:W-:Y:S01]  /*e8b0*/  HMMA.16816.F32 R36, R176, R70, R36 ;  /* 0x00000046b024723c */ /* 0x000fe20000001824 */
[----:B------:R-:W4:Y:S07]  /*e8c0*/  LDSM.16.M88.4 R68, [R188+0x5800] ;  /* 0x00580000bc44783b */ /* 0x000f2e0000000200 */
[----:B------:R-:W-:Y:S01]  /*e8d0*/  HMMA.16816.F32 R24, R184, R74, R24 ;  /* 0x0000004ab818723c */ /* 0x000fe20000001818 */
[----:B--2---:R-:W-:-:S07]  /*e8e0*/  FMUL.FTZ R2, R9, c[0x0][0x320] ;  /* 0x0000c80009027a20 */ /* 0x004fce0000410000 */
[----:B-----5:R-:W-:Y:S01]  /*e8f0*/  HMMA.16816.F32 R20, R176, R52, R20 ;  /* 0x00000034b014723c */ /* 0x020fe20000001814 */
[----:B------:R2:W1:Y:S07]  /*e900*/  MUFU.TANH R109, R2 ;  /* 0x00000002006d7308 */ /* 0x00046e0000002400 */
[C---:B------:R-:W-:Y:S08]  /*e910*/  HMMA.16816.F32 R84, R172.reuse, R44, R80 ;  /* 0x0000002cac54723c */ /* 0x040ff00000001850 */
[----:B------:R-:W-:Y:S01]  /*e920*/  HMMA.16816.F32 R88, R172, R46, R92 ;  /* 0x0000002eac58723c */ /* 0x000fe2000000185c */
[----:B------:R-:W-:Y:S01]  /*e930*/  LDSM.16.M88.4 R44, [R103+0x4800] ;  /* 0x00480000672c783b */ /* 0x000fe20000000200 */
[----:B--2---:R-:W-:-:S04]  /*e940*/  FMUL.FTZ R2, R10, c[0x0][0x320] ;  /* 0x0000c8000a027a20 */ /* 0x004fc80000410000 */
[----:B------:R2:W2:Y:S02]  /*e950*/  MUFU.TANH R124, R2 ;  /* 0x00000002007c7308 */ /* 0x0004a40000002400 */
[C---:B-1----:R-:W-:Y:S08]  /*e960*/  HMMA.16816.F32 R80, R172.reuse, R32, R104 ;  /* 0x00000020ac50723c */ /* 0x042ff00000001868 */
[----:B----4-:R-:W-:Y:S01]  /*e970*/  HMMA.16816.F32 R72, R172, R68, R112 ;  /* 0x00000044ac48723c */ /* 0x010fe20000001870 */
[----:B--2---:R-:W-:-:S07]  /*e980*/  FMUL.FTZ R2, R11, c[0x0][0x320] ;  /* 0x0000c8000b027a20 */ /* 0x004fce0000410000 */
[----:B------:R-:W-:Y:S01]  /*e990*/  HMMA.16816.F32 R8, R184, R48, R16 ;  /* 0x00000030b808723c */ /* 0x000fe20000001810 */
[----:B------:R1:W2:Y:S07]  /*e9a0*/  MUFU.TANH R110, R2 ;  /* 0x00000002006e7308 */ /* 0x0002ae0000002400 */
[----:B------:R-:W-:Y:S01]  /*e9b0*/  HMMA.16816.F32 R16, R180, R42, R36 ;  /* 0x0000002ab410723c */ /* 0x000fe20000001824 */
[----:B------:R-:W4:Y:S07]  /*e9c0*/  LDSM.16.M88.4 R40, [R15+0x1000] ;  /* 0x001000000f28783b */ /* 0x000f2e0000000200 */
[----:B------:R-:W-:Y:S01]  /*e9d0*/  HMMA.16816.F32 R36, R176, R54, R60 ;  /* 0x00000036b024723c */ /* 0x000fe2000000183c */
[----:B------:R-:W5:Y:S01]  /*e9e0*/  LDSM.16.M88.4 R52, [R15+0x1800] ;  /* 0x001800000f34783b */ /* 0x000f620000000200 */
[----:B-1----:R-:W-:-:S04]  /*e9f0*/  FMUL.FTZ R2, R24, c[0x0][0x320] ;  /* 0x0000c80018027a20 */ /* 0x002fc80000410000 */
[----:B------:R1:W1:Y:S02]  /*ea00*/  MUFU.TANH R108, R2 ;  /* 0x00000002006c7308 */ /* 0x0002640000002400 */
[----:B------:R-:W-:Y:S01]  /*ea10*/  HMMA.16816.F32 R60, R172, R34, R116 ;  /* 0x00000022ac3c723c */ /* 0x000fe20000001874 */
[----:B-1----:R-:W-:-:S05]  /*ea20*/  FMUL.FTZ R2, R25, c[0x0][0x320] ;  /* 0x0000c80019027a20 */ /* 0x002fca0000410000 */
[----:B------:R1:W1:Y:S02]  /*ea30*/  MUFU.TANH R99, R2 ;  /* 0x0000000200637308 */ /* 0x0002640000002400 */
[----:B-1----:R-:W-:-:S06]  /*ea40*/  FMUL.FTZ R2, R26, c[0x0][0x320] ;  /* 0x0000c8001a027a20 */ /* 0x002fcc0000410000 */
[----:B------:R1:W1:Y:S02]  /*ea50*/  MUFU.TANH R105, R2 ;  /* 0x0000000200697308 */ /* 0x0002640000002400 */
[----:B-1----:R-:W-:Y:S02]  /*ea60*/  FMUL.FTZ R2, R27, c[0x0][0x320] ;  /* 0x0000c8001b027a20 */ /* 0x002fe40000410000 */
[----:B------:R-:W-:Y:S04]  /*ea70*/  HMMA.16816.F32 R24, R180, R56, R20 ;  /* 0x00000038b418723c */ /* 0x000fe80000001814 */
[----:B------:R1:W1:Y:S04]  /*ea80*/  MUFU.TANH R104, R2 ;  /* 0x0000000200687308 */ /* 0x0002680000002400 */
[----:B------:R-:W-:Y:S01]  /*ea90*/  HMMA.16816.F32 R20, R184, R50, R16 ;  /* 0x00000032b814723c */ /* 0x000fe20000001810 */
[----:B------:R-:W2:Y:S07]  /*eaa0*/  LDSM.16.M88.4 R48, [R198] ;  /* 0x00000000c630783b */ /* 0x000eae0000000200 */
[----:B------:R-:W-:Y:S01]  /*eab0*/  HMMA.16816.F32 R16, R176, R28, R84 ;  /* 0x0000001cb010723c */ /* 0x000fe20000001854 */
[----:B-1----:R-:W-:-:S04]  /*eac0*/  FMUL.FTZ R2, R8, c[0x0][0x320] ;  /* 0x0000c80008027a20 */ /* 0x002fc80000410000 */
[----:B------:R1:W1:Y:S03]  /*ead0*/  MUFU.TANH R95, R2 ;  /* 0x00000002005f7308 */ /* 0x0002660000002400 */
[----:B----4-:R-:W-:Y:S08]  /*eae0*/  HMMA.16816.F32 R32, R184, R40, R24 ;  /* 0x00000028b820723c */ /* 0x010ff00000001818 */
[----:B------:R-:W-:Y:S01]  /*eaf0*/  HMMA.16816.F32 R28, R176, R30, R88 ;  /* 0x0000001eb01c723c */ /* 0x000fe20000001858 */
[----:B-1----:R-:W-:-:S07]  /*eb00*/  FMUL.FTZ R2, R9, c[0x0][0x320] ;  /* 0x0000c80009027a20 */ /* 0x002fce0000410000 */
[C---:B------:R-:W-:Y:S01]  /*eb10*/  HMMA.16816.F32 R24, R180.reuse, R44, R16 ;  /* 0x0000002cb418723c */ /* 0x040fe20000001810 */
[----:B------:R1:W4:Y:S11]  /*eb20*/  MUFU.TANH R94, R2 ;  /* 0x00000002005e7308 */ /* 0x0003360000002400 */
[----:B------:R-:W-:Y:S04]  /*eb30*/  @!UPT UIADD3 URZ, URZ, URZ, URZ ;  /* 0x0000003f3f3ff290 */ /* 0x000fe8000fffe03f */
[----:B------:R-:W-:Y:S01]  /*eb40*/  HMMA.16816.F32 R16, R180, R46, R28 ;  /* 0x0000002eb410723c */ /* 0x000fe2000000181c */
[----:B------:R-:W-:Y:S01]  /*eb50*/  LDSM.16.M88.4 R44, [R15+0x2000] ;  /* 0x002000000f2c783b */ /* 0x000fe20000000200 */
[----:B-1----:R-:W-:-:S04]  /*eb60*/  FMUL.FTZ R2, R10, c[0x0][0x320] ;  /* 0x0000c8000a027a20 */ /* 0x002fc80000410000 */
[----:B------:R1:W1:Y:S02]  /*eb70*/  MUFU.TANH R98, R2 ;  /* 0x0000000200627308 */ /* 0x0002640000002400 */
[----:B-----5:R-:W-:Y:S01]  /*eb80*/  HMMA.16816.F32 R28, R184, R52, R24 ;  /* 0x00000034b81c723c */ /* 0x020fe20000001818 */
[----:B-1----:R-:W-:-:S07]  /*eb90*/  FMUL.FTZ R2, R11, c[0x0][0x320] ;  /* 0x0000c8000b027a20 */ /* 0x002fce0000410000 */
[----:B------:R-:W-:Y:S01]  /*eba0*/  HMMA.16816.F32 R8, R180, R58, R36 ;  /* 0x0000003ab408723c */ /* 0x000fe20000001824 */
[----:B------:R-:W1:Y:S01]  /*ebb0*/  LDSM.16.M88.4 R36, [R103+0x5000] ;  /* 0x005000006724783b */ /* 0x000e620000000200 */
[----:B------:R5:W1:Y:S03]  /*ebc0*/  MUFU.TANH R97, R2 ;  /* 0x0000000200617308 */ /* 0x000a660000002400 */
[----:B------:R-:W1:Y:S03]  /*ebd0*/  LDSM.16.M88.4 R56, [R199] ;  /* 0x00000000c738783b */ /* 0x000e660000000200 */
[----:B------:R-:W-:Y:S01]  /*ebe0*/  HMMA.16816.F32 R16, R184, R54, R16 ;  /* 0x00000036b810723c */ /* 0x000fe20000001810 */
[----:B-----5:R-:W-:-:S04]  /*ebf0*/  FMUL.FTZ R2, R20, c[0x0][0x320] ;  /* 0x0000c80014027a20 */ /* 0x020fc80000410000 */
[----:B------:R5:W1:Y:S11]  /*ec00*/  MUFU.TANH R92, R2 ;  /* 0x00000002005c7308 */ /* 0x000a760000002400 */
[----:B------:R-:W-:Y:S01]  /*ec10*/  HMMA.16816.F32 R8, R184, R42, R8 ;  /* 0x0000002ab808723c */ /* 0x000fe20000001808 */
[----:B------:R-:W1:Y:S01]  /*ec20*/  LDSM.16.M88.4 R40, [R103+0x5800] ;  /* 0x005800006728783b */ /* 0x000e620000000200 */
[----:B-----5:R-:W-:-:S04]  /*ec30*/  FMUL.FTZ R2, R21, c[0x0][0x320] ;  /* 0x0000c80015027a20 */ /* 0x020fc80000410000 */
[----:B------:R5:W1:Y:S02]  /*ec40*/  MUFU.TANH R87, R2 ;  /* 0x0000000200577308 */ /* 0x000a640000002400 */
[----:B-----5:R-:W-:-:S06]  /*ec50*/  FMUL.FTZ R2, R22, c[0x0][0x320] ;  /* 0x0000c80016027a20 */ /* 0x020fcc0000410000 */
[----:B------:R5:W1:Y:S02]  /*ec60*/  MUFU.TANH R93, R2 ;  /* 0x00000002005d7308 */ /* 0x000a640000002400 */
[----:B-----5:R-:W-:Y:S02]  /*ec70*/  FMUL.FTZ R2, R23, c[0x0][0x320] ;  /* 0x0000c80017027a20 */ /* 0x020fe40000410000 */
[----:B--2---:R-:W-:Y:S04]  /*ec80*/  HMMA.16816.F32 R20, R176, R48, R80 ;  /* 0x00000030b014723c */ /* 0x004fe80000001850 */
[----:B------:R2:W1:Y:S02]  /*ec90*/  MUFU.TANH R88, R2 ;  /* 0x0000000200587308 */ /* 0x0004640000002400 */
[----:B--2---:R-:W-:-:S06]  /*eca0*/  FMUL.FTZ R2, R32, c[0x0][0x320] ;  /* 0x0000c80020027a20 */ /* 0x004fcc0000410000 */
[----:B------:R2:W2:Y:S11]  /*ecb0*/  MUFU.TANH R84, R2 ;  /* 0x0000000200547308 */ /* 0x0004b60000002400 */
[----:B------:R-:W-:Y:S01]  /*ecc0*/  @!UPT UIADD3 URZ, URZ, URZ, URZ ;  /* 0x0000003f3f3ff290 */ /* 0x000fe2000fffe03f */
[----:B-1----:R-:W-:Y:S08]  /*ecd0*/  HMMA.16816.F32 R24, R180, R36, R20 ;  /* 0x00000024b418723c */ /* 0x002ff00000001814 */
[----:B------:R-:W-:Y:S01]  /*ece0*/  HMMA.16816.F32 R20, R176, R56, R72 ;  /* 0x00000038b014723c */ /* 0x000fe20000001848 */
[----:B--2---:R-:W-:-:S04]  /*ecf0*/  FMUL.FTZ R2, R33, c[0x0][0x320] ;  /* 0x0000c80021027a20 */ /* 0x004fc80000410000 */
[----:B------:R1:W2:Y:S11]  /*ed00*/  MUFU.TANH R69, R2 ;  /* 0x0000000200457308 */ /* 0x0002b60000002400 */
[----:B------:R-:W-:Y:S08]  /*ed10*/  @!UPT UIADD3 URZ, URZ, URZ, URZ ;  /* 0x0000003f3f3ff290 */ /* 0x000ff0000fffe03f */
[----:B------:R-:W-:Y:S01]  /*ed20*/  HMMA.16816.F32 R20, R180, R40, R20 ;  /* 0x00000028b414723c */ /* 0x000fe20000001814 */
[----:B-1----:R-:W-:-:S04]  /*ed30*/  FMUL.FTZ R2, R34, c[0x0][0x320] ;  /* 0x0000c80022027a20 */ /* 0x002fc80000410000 */
        /* <DEDUP_REMOVED lines=8> */
[----:B------:R-:W5:Y:S01]  /*edc0*/  LDSM.16.M88.4 R36, [R15+0x2800] ;  /* 0x002800000f24783b */ /* 0x000f620000000200 */
[----:B------:R-:W-:-:S04]  /*edd0*/  DEPBAR.LE SB0, 0x0 ;  /* 0x000080000000791a */ /* 0x000fc80000000000 */
[----:B-1----:R-:W-:-:S04]  /*ede0*/  FMUL.FTZ R2, R9, c[0x0][0x320] ;  /* 0x0000c80009027a20 */ /* 0x002fc80000410000 */
        /* <DEDUP_REMOVED lines=17> */
[----:B-----5:R-:W-:Y:S01]  /*ef00*/  HMMA.16816.F32 R8, R184, R38, R8 ;  /* 0x00000026b808723c */ /* 0x020fe20000001808 */
[----:B-1----:R-:W-:-:S07]  /*ef10*/  FMUL.FTZ R2, R31, c[0x0][0x320] ;  /* 0x0000c8001f027a20 */ /* 0x002fce0000410000 */
[C---:B------:R-:W-:Y:S01]  /*ef20*/  HMMA.16816.F32 R28, R184.reuse, R44, R24 ;  /* 0x0000002cb81c723c */ /* 0x040fe20000001818 */
[----:B------:R1:W1:Y:S07]  /*ef30*/  MUFU.TANH R54, R2 ;  /* 0x0000000200367308 */ /* 0x00026e0000002400 */
        /* <DEDUP_REMOVED lines=44> */
[----:B--234-:R-:W-:Y:S01]  /*f200*/  ISETP.NE.AND P5, PT, R140, 0x1, PT ;  /* 0x000000018c00780c */ /* 0x01cfe20003fa5270 */
[----:B------:R-:W-:Y:S01]  /*f210*/  IMAD.MOV.U32 R222, RZ, RZ, RZ ;  /* 0x000000ffffde7224 */ /* 0x000fe200078e00ff */
[C---:B------:R-:W-:Y:S02]  /*f220*/  IADD3 R3, R0.reuse, R126, R129 ;  /* 0x0000007e00037210 */ /* 0x040fe40007ffe081 */
[----:B------:R-:W-:-:S02]  /*f230*/  ISETP.GT.AND P4, PT, R0, 0x5f, PT ;  /* 0x0000005f0000780c */ /* 0x000fc40003f84270 */
        /* <DEDUP_REMOVED lines=26> */
.L_x_1145:
[----:B------:R-:W-:Y:S05]  /*f3e0*/  BRA.DIV ~URZ, `(.L_x_1004) ;  /* 0x00013df27f007947 */ /* 0x000fea000b800000 */
[----:B------:R-:W3:Y:S01]  /*f3f0*/  SHFL.IDX PT, R2, R5, RZ, 0x181f ;  /* 0x00181fff05027589 */ /* 0x000ee200000e0000 */
[----:B------:R-:W-:Y:S02]  /*f400*/  ISETP.GE.AND P3, PT, R76, c[0x0][0x1d4], PT ;  /* 0x000075004c007a0c */ /* 0x000fe40003f66270 */
[----:B------:R-:W-:Y:S01]  /*f410*/  ISETP.GE.AND P1, PT, R211, c[0x0][0x1d4], PT ;  /* 0x00007500d3007a0c */ /* 0x000fe20003f26270 */
[----:B------:R-:W4:Y:S04]  /*f420*/  SHFL.IDX PT, R6, R5, 0x1, 0x181f ;  /* 0x00381f0005067f89 */ /* 0x000f2800000e0000 */
[----:B------:R-:W5:Y:S01]  /*f430*/  SHFL.IDX PT, R14, R4, 0x1, 0x181f ;  /* 0x00381f00040e7f89 */ /* 0x000f6200000e0000 */
[----:B---3--:R-:W-:-:S02]  /*f440*/  IADD3 R10, P0, R2, R64, RZ ;  /* 0x00000040020a7210 */ /* 0x008fc40007f1e0ff */
[----:B------:R-:W-:-:S03]  /*f450*/  IADD3 R8, P2, R2, R67, RZ ;  /* 0x0000004302087210 */ /* 0x000fc60007f5e0ff */
[C---:B--2---:R-:W-:Y:S01]  /*f460*/  IMAD.X R11, R9.reuse, 0x1, R66, P0 ;  /* 0x00000001090b7824 */ /* 0x044fe200000e0642 */
[----:B----4-:R-:W-:Y:S01]  /*f470*/  IADD3 R2, P0, R6, R64, RZ ;  /* 0x0000004006027210 */ /* 0x010fe20007f1e0ff */
[----:B------:R-:W-:-:S03]  /*f480*/  IMAD.X R9, R9, 0x1, R96, P2 ;  /* 0x0000000109097824 */ /* 0x000fc600010e0660 */
[----:B------:R2:W-:Y:S01]  /*f490*/  LDGSTS.E.BYPASS.LTC128B.128 [R210+0x8100], [R10.64], !P3 ;  /* 0x081000000ad27fae */ /* 0x0005e2000d901d48 */
[----:B-----5:R-:W-:Y:S01]  /*f4a0*/  IMAD.X R3, R14, 0x1, R66, P0 ;  /* 0x000000010e037824 */ /* 0x020fe200000e0642 */
[----:B------:R-:W-:Y:S02]  /*f4b0*/  IADD3 R16, P0, R6, R67, RZ ;  /* 0x0000004306107210 */ /* 0x000fe40007f1e0ff */
[----:B------:R3:W-:Y:S01]  /*f4c0*/  LDGSTS.E.BYPASS.LTC128B.128 [R210+0xb100], [R8.64], !P1 ;  /* 0x0b10000008d27fae */ /* 0x0007e2000c901d48 */
[----:B------:R-:W-:Y:S02]  /*f4d0*/  SEL R6, RZ, 0x10, P1 ;  /* 0x00000010ff067807 */ /* 0x000fe40000800000 */
[----:B------:R-:W-:Y:S01]  /*f4e0*/  IMAD.X R17, R14, 0x1, R96, P0 ;  /* 0x000000010e117824 */ /* 0x000fe200000e0660 */
[----:B------:R4:W-:Y:S04]  /*f4f0*/  LDGSTS.E.BYPASS.LTC128B.128 [R210+0x9100], [R2.64], !P3 ;  /* 0x0910000002d27fae */ /* 0x0009e8000d901d48 */
[----:B------:R2:W-:Y:S04]  /*f500*/  LDGSTS.E.BYPASS.LTC128B.128 [R210+0xc100], [R16.64], !P1 ;  /* 0x0c10000010d27fae */ /* 0x0005e8000c901d48 */
[----:B---3--:R2:W3:Y:S01]  /*f510*/  SHFL.IDX PT, R9, R4, 0x2, 0x181f ;  /* 0x00581f0004097f89 */ /* 0x0084e200000e0000 */
[----:B------:R-:W-:-:S03]  /*f520*/  SEL R8, RZ, 0x10, P3 ;  /* 0x00000010ff087807 */ /* 0x000fc60001800000 */
[----:B----4-:R2:W4:Y:S04]  /*f530*/  SHFL.IDX PT, R2, R5, 0x2, 0x181f ;  /* 0x00581f0005027f89 */ /* 0x01052800000e0000 */
.L_x_1146:
[----:B------:R-:W-:Y:S02]  /*f540*/  IADD3 R3, -R8, 0x10, RZ ;  /* 0x0000001008037810 */ /* 0x000fe40007ffe1ff */
[----:B--2---:R-:W-:Y:S02]  /*f550*/  IADD3 R5, -R6, 0x10, RZ ;  /* 0x0000001006057810 */ /* 0x004fe40007ffe1ff */
[----:B------:R-:W-:Y:S02]  /*f560*/  LOP3.LUT R3, R3, 0xf, RZ, 0xc0, !PT ;  /* 0x0000000f03037812 */ /* 0x000fe400078ec0ff */
[----:B------:R-:W-:Y:S02]  /*f570*/  ISETP.NE.U32.AND P2, PT, R8, RZ, PT ;  /* 0x000000ff0800720c */ /* 0x000fe40003f45070 */
[----:B-1--4-:R-:W-:Y:S02]  /*f580*/  IADD3 R4, P1, P0, R3, R2, R64 ;  /* 0x0000000203047210 */ /* 0x012fe4000783e040 */
[----:B------:R-:W-:-:S02]  /*f590*/  LOP3.LUT R3, R5, 0xf, RZ, 0xc0, !PT ;  /* 0x0000000f05037812 */ /* 0x000fc400078ec0ff */
[----:B---3--:R-:W-:Y:S02]  /*f5a0*/  IADD3.X R5, RZ, R9, R66, P1, P0 ;  /* 0x00000009ff057210 */ /* 0x008fe40000fe0442 */
        /* <DEDUP_REMOVED lines=8> */
.L_x_1002:
[----:B--234-:R-:W-:Y:S05]  /*f630*/  BSYNC B0 ;  /* 0x0000000000007941 */ /* 0x01cfea0003800000 */
.L_x_1001:
[----:B-1----:R-:W2:Y:S01]  /*f640*/  LDL R3, [R1+0xc] ;  /* 0x00000c0001037983 */ /* 0x002ea20000100800 */
[----:B------:R-:W-:-:S03]  /*f650*/  IMAD.MOV.U32 R4, RZ, RZ, c[0x0][0x2c4] ;  /* 0x0000b100ff047624 */ /* 0x000fc600078e00ff */
[----:B------:R-:W2:Y:S02]  /*f660*/  LDL R2, [R1+0x14] ;  /* 0x0000140001027983 */ /* 0x000ea40000100800 */
[----:B------:R-:W-:Y:S01]  /*f670*/  ISETP.NE.AND P0, PT, R4, 0x1, PT ;  /* 0x000000010400780c */ /* 0x000fe20003f05270 */
[----:B------:R-:W-:Y:S01]  /*f680*/  ULDC UR4, c[0x0][0x324] ;  /* 0x0000c90000047ab9 */ /* 0x000fe20000000800 */
[----:B------:R-:W0:Y:S01]  /*f690*/  LDGDEPBAR ;  /* 0x00000000000079af */ /* 0x000e220000000000 */
[----:B------:R-:W-:Y:S01]  /*f6a0*/  ULOP3.LUT UR4, URZ, UR4, URZ, 0x33, !UPT ;  /* 0x000000043f047292 */ /* 0x000fe2000f8e333f */
[----:B------:R-:W-:Y:S01]  /*f6b0*/  IMAD.IADD R9, R125, 0x1, -R245 ;  /* 0x000000017d097824 */ /* 0x000fe200078e0af5 */
[C---:B------:R-:W-:Y:S01]  /*f6c0*/  IADD3 R10, -R245.reuse, R65, RZ ;  /* 0x00000041f50a7210 */ /* 0x040fe20007ffe1ff */
[----:B--2---:R-:W-:Y:S01]  /*f6d0*/  IMAD.IADD R2, R2, 0x1, R3 ;  /* 0x0000000102027824 */ /* 0x004fe200078e0203 */
[----:B------:R-:W-:-:S06]  /*f6e0*/  IADD3 R3, -R245, 0x1, R125 ;  /* 0x00000001f5037810 */ /* 0x000fcc0007ffe17d */
[----:B------:R-:W-:-:S04]  /*f6f0*/  @P0 IMAD.HI.U32 R4, R2, c[0x0][0x2c8], RZ ;  /* 0x0000b20002040a27 */ /* 0x000fc800078e00ff */
[----:B------:R-:W-:Y:S01]  /*f700*/  IMAD.MOV.U32 R5, RZ, RZ, R2 ;  /* 0x000000ffff057224 */ /* 0x000fe200078e0002 */
[----:B------:R-:W-:-:S04]  /*f710*/  IADD3 R2, R3, -R243, RZ ;  /* 0x800000f303027210 */ /* 0x000fc80007ffe0ff */
[C---:B------:R-:W-:Y:S02]  /*f720*/  IADD3 R8, R2.reuse, UR4, RZ ;  /* 0x0000000402087c10 */ /* 0x040fe4000fffe0ff */
[----:B------:R-:W-:Y:S02]  /*f730*/  @P0 SHF.R.U32.HI R5, RZ, c[0x0][0x2cc], R4 ;  /* 0x0000b300ff050a19 */ /* 0x000fe40000011604 */
[----:B------:R-:W-:Y:S01]  /*f740*/  IADD3 R6, R2, c[0x0][0x328], RZ ;  /* 0x0000ca0002067a10 */ /* 0x000fe20007ffe0ff */
[----:B------:R-:W-:Y:S05]  /*f750*/  BRA.DIV ~URZ, `(.L_x_1005) ;  /* 0x00013e127f007947 */ /* 0x000fea000b800000 */
[----:B------:R1:W2:Y:S02]  /*f760*/  SHFL.IDX PT, R4, R5, RZ, 0x1c1f ;  /* 0x001c1fff05047589 */ /* 0x0002a400000e0000 */
.L_x_1147:
        /* <DEDUP_REMOVED lines=17> */
.L_x_1008:
[----:B------:R-:W-:-:S04]  /*f880*/  MOV R11, c[0x0][0x32c] ;  /* 0x0000cb00000b7a02 */ /* 0x000fc80000000f00 */
[----:B------:R-:W-:-:S13]  /*f890*/  ISETP.NE.AND P0, PT, R11, 0x1, PT ;  /* 0x000000010b00780c */ /* 0x000fda0003f05270 */
[----:B------:R-:W-:-:S05]  /*f8a0*/  @P0 IMAD.HI.U32 R11, R4, c[0x0][0x330], RZ ;  /* 0x0000cc00040b0a27 */ /* 0x000fca00078e00ff */
[----:B------:R-:W-:Y:S02]  /*f8b0*/  @P0 SHF.R.U32.HI R4, RZ, c[0x0][0x334], R11 ;  /* 0x0000cd00ff040a19 */ /* 0x000fe4000001160b */
.L_x_1009:
[----:B------:R-:W-:Y:S05]  /*f8c0*/  BSYNC B0 ;  /* 0x0000000000007941 */ /* 0x000fea0003800000 */
.L_x_1007:
[----:B------:R-:W-:-:S05]  /*f8d0*/  IMAD R4, R4, c[0x0][0x32c], R10 ;  /* 0x0000cb0004047a24 */ /* 0x000fca00078e020a */
[----:B------:R-:W-:Y:S02]  /*f8e0*/  IADD3 R11, R4, c[0x0][0x32c], RZ ;  /* 0x0000cb00040b7a10 */ /* 0x000fe40007ffe0ff */
[----:B------:R-:W-:Y:S02]  /*f8f0*/  IMNMX R2, R2, R4, !PT ;  /* 0x0000000402027217 */ /* 0x000fe40007800200 */
[----:B------:R-:W-:Y:S02]  /*f900*/  IMNMX R3, R3, R11, PT ;  /* 0x0000000b03037217 */ /* 0x000fe40003800200 */
.L_x_1006:
        /* <DEDUP_REMOVED lines=134> */
.L_x_1148:
        /* <DEDUP_REMOVED lines=10> */
[----:B-12---:R-:W-:Y:S01]  /*10210*/  IMAD.MOV.U32 R5, RZ, RZ, c[0x0][0x32c] ;  /* 0x0000cb00ff057624 */ /* 0x006fe200078e00ff */
[----:B------:R-:W-:-:S04]  /*10220*/  LOP3.LUT R4, RZ, R4, RZ, 0x33, !PT ;  /* 0x00000004ff047212 */ /* 0x000fc800078e33ff */
[----:B------:R-:W-:-:S13]  /*10230*/  ISETP.NE.AND P0, PT, R5, 0x1, PT ;  /* 0x000000010500780c */ /* 0x000fda0003f05270 */
[----:B------:R-:W-:-:S05]  /*10240*/  @P0 IMAD.HI.U32 R5, R4, c[0x0][0x330], RZ ;  /* 0x0000cc0004050a27 */ /* 0x000fca00078e00ff */
[----:B------:R-:W-:-:S04]  /*10250*/  @P0 SHF.R.U32.HI R4, RZ, c[0x0][0x334], R5 ;  /* 0x0000cd00ff040a19 */ /* 0x000fc80000011605 */
[----:B------:R-:W-:Y:S01]  /*10260*/  LOP3.LUT R4, RZ, R4, RZ, 0x33, !PT ;  /* 0x00000004ff047212 */ /* 0x000fe200078e33ff */
[----:B------:R-:W-:Y:S05]  /*10270*/  BRA `(.L_x_1014) ;  /* 0x0000004000007947 */ /* 0x000fea0003800000 */
.L_x_1013:
[----:B-12---:R-:W-:-:S04]  /*10280*/  MOV R5, c[0x0][0x32c] ;  /* 0x0000cb0000057a02 */ /* 0x006fc80000000f00 */
[----:B------:R-:W-:-:S13]  /*10290*/  ISETP.NE.AND P0, PT, R5, 0x1, PT ;  /* 0x000000010500780c */ /* 0x000fda0003f05270 */
[----:B------:R-:W-:-:S05]  /*102a0*/  @P0 IMAD.HI.U32 R5, R4, c[0x0][0x330], RZ ;  /* 0x0000cc0004050a27 */ /* 0x000fca00078e00ff */
[----:B------:R-:W-:Y:S02]  /*102b0*/  @P0 SHF.R.U32.HI R4, RZ, c[0x0][0x334], R5 ;  /* 0x0000cd00ff040a19 */ /* 0x000fe40000011605 */
.L_x_1014:
[----:B------:R-:W-:Y:S05]  /*102c0*/  BSYNC B0 ;  /* 0x0000000000007941 */ /* 0x000fea0003800000 */
.L_x_1012:
[----:B------:R-:W-:-:S05]  /*102d0*/  IMAD R4, R4, c[0x0][0x32c], R10 ;  /* 0x0000cb0004047a24 */ /* 0x000fca00078e020a */
[----:B------:R-:W-:Y:S02]  /*102e0*/  IADD3 R5, R4, c[0x0][0x32c], RZ ;  /* 0x0000cb0004057a10 */ /* 0x000fe40007ffe0ff */
[----:B------:R-:W-:Y:S02]  /*102f0*/  IMNMX R2, R2, R4, !PT ;  /* 0x0000000402027217 */ /* 0x000fe40007800200 */
[----:B------:R-:W-:Y:S02]  /*10300*/  IMNMX R3, R3, R5, PT ;  /* 0x0000000503037217 */ /* 0x000fe40003800200 */
.L_x_1011:
        /* <DEDUP_REMOVED lines=92> */
[C---:B------:R-:W-:Y:S02]  /*108d0*/  ISETP.GT.AND P0, PT, R2.reuse, RZ, !P1 ;  /* 0x000000ff0200720c */ /* 0x040fe40004f04270 */
[----:B------:R-:W-:Y:S02]  /*108e0*/  LOP3.LUT P1, RZ, R209, 0x8000, RZ, 0xc0, !PT ;  /* 0x00008000d1ff7812 */ /* 0x000fe4000782c0ff */
[----:B------:R-:W-:Y:S02]  /*108f0*/  ISETP.LT.OR P0, PT, R3, 0x1, P0 ;  /* 0x000000010300780c */ /* 0x000fe40000701670 */
[----:B------:R-:W-:Y:S02]  /*10900*/  ISETP.GT.AND P1, PT, R2, 0x51, !P1 ;  /* 0x000000510200780c */ /* 0x000fe40004f24270 */
[----:B------:R-:W-:-:S02]  /*10910*/  FSEL R9, R124, -INF , !P0 ;  /* 0xff8000007c097808 */ /* 0x000fc40004000000 */
[----:B------:R-:W-:Y:S02]  /*10920*/  ISETP.GT.AND P0, PT, R2, 0x50, !P6 ;  /* 0x000000500200780c */ /* 0x000fe40007704270 */
[----:B-12---:R-:W-:Y:S02]  /*10930*/  FMNMX.FTZ R5, R9, R10, !PT ;  /* 0x0000000a09057209 */ /* 0x006fe40007810000 */
        /* <DEDUP_REMOVED lines=10> */
[C---:B------:R-:W-:Y:S02]  /*109e0*/  ISETP.LT.OR P2, PT, R3.reuse, 0x52, P1 ;  /* 0x000000520300780c */ /* 0x040fe40000f41670 */
        /* <DEDUP_REMOVED lines=25> */
[----:B------:R-:W-:Y:S01]  /*10b80*/  FMNMX.FTZ R6, R54, R3, !PT ;  /* 0x0000000336067209 */ /* 0x000fe20007810000 */
[----:B------:R-:W-:Y:S05]  /*10b90*/  BRA.DIV ~URZ, `(.L_x_1015) ;  /* 0x00012ab27f007947 */ /* 0x000fea000b800000 */
[----:B------:R1:W2:Y:S02]  /*10ba0*/  SHFL.BFLY PT, R2, R5, 0x2, 0x1f ;  /* 0x0c401f0005027f89 */ /* 0x0002a400000e0000 */
.L_x_1149:
[----:B-12---:R-:W-:Y:S01]  /*10bb0*/  FMNMX.FTZ R5, R5, R2, !PT ;  /* 0x0000000205057209 */ /* 0x006fe20007810000 */
[----:B------:R-:W-:Y:S05]  /*10bc0*/  BRA.DIV ~URZ, `(.L_x_1016) ;  /* 0x00012ae27f007947 */ /* 0x000fea000b800000 */
[----:B------:R-:W1:Y:S04]  /*10bd0*/  SHFL.BFLY PT, R2, R6, 0x2, 0x1f ;  /* 0x0c401f0006027f89 */ /* 0x000e6800000e0000 */
[----:B------:R-:W2:Y:S01]  /*10be0*/  SHFL.BFLY PT, R3, R5, 0x1, 0x1f ;  /* 0x0c201f0005037f89 */ /* 0x000ea200000e0000 */
[----:B-1----:R-:W-:Y:S02]  /*10bf0*/  FMNMX.FTZ R4, R6, R2, !PT ;  /* 0x0000000206047209 */ /* 0x002fe40007810000 */
[----:B--2---:R-:W-:-:S03]  /*10c00*/  FMNMX.FTZ R5, R5, R3, !PT ;  /* 0x0000000305057209 */ /* 0x004fc60007810000 */
[----:B------:R1:W2:Y:S04]  /*10c10*/  SHFL.BFLY PT, R6, R4, 0x1, 0x1f ;  /* 0x0c201f0004067f89 */ /* 0x0002a800000e0000 */
.L_x_1150:
[C---:B------:R-:W-:Y:S01]  /*10c20*/  FMUL.FTZ R3, R5.reuse, c[0x0][0x2d0] ;  /* 0x0000b40005037a20 */ /* 0x040fe20000410000 */
[----:B------:R-:W-:Y:S01]  /*10c30*/  FSETP.NEU.FTZ.AND P0, PT, R5, -INF , PT ;  /* 0xff8000000500780b */ /* 0x000fe20003f1d000 */
[----:B------:R-:W3:Y:S01]  /*10c40*/  LDL R149, [R1+0xc] ;  /* 0x00000c0001957983 */ /* 0x000ee20000100800 */
[----:B--2---:R-:W-:Y:S01]  /*10c50*/  FMNMX.FTZ R8, R6, R4, !PT ;  /* 0x0000000406087209 */ /* 0x004fe20007810000 */
[----:B------:R-:W-:Y:S01]  /*10c60*/  WARPSYNC 0xffffffff ;  /* 0xffffffff00007948 */ /* 0x000fe20003800000 */
[----:B------:R-:W-:Y:S01]  /*10c70*/  FSEL R3, R3, RZ, P0 ;  /* 0x000000ff03037208 */ /* 0x000fe20000000000 */
[----:B------:R-:W-:Y:S01]  /*10c80*/  LDSM.16.MT88.4 R44, [R190] ;  /* 0x00000000be2c783b */ /* 0x000fe20000004200 */
[----:B------:R-:W-:Y:S02]  /*10c90*/  FSETP.NEU.FTZ.AND P0, PT, R8, -INF , PT ;  /* 0xff8000000800780b */ /* 0x000fe40003f1d000 */
[----:B------:R-:W-:Y:S01]  /*10ca0*/  MOV R148, c[0x0][0x2c4] ;  /* 0x0000b10000947a02 */ /* 0x000fe20000000f00 */
[--C-:B------:R-:W-:Y:S01]  /*10cb0*/  FFMA.FTZ R2, R16, c[0x0][0x2d0], -R3.reuse ;  /* 0x0000b40010027a23 */ /* 0x100fe20000010803 */
[----:B------:R-:W-:Y:S01]  /*10cc0*/  LDSM.16.MT88.4 R36, [R189+0x800] ;  /* 0x00080000bd24783b */ /* 0x000fe20000004200 */
[----:B-1----:R-:W-:Y:S01]  /*10cd0*/  FFMA.FTZ R4, R24, c[0x0][0x2d0], -R3 ;  /* 0x0000b40018047a23 */ /* 0x002fe20000010803 */
[----:B------:R-:W-:Y:S01]  /*10ce0*/  ISETP.NE.AND P1, PT, R148, 0x1, PT ;  /* 0x000000019400780c */ /* 0x000fe20003f25270 */
[----:B------:R1:W-:Y:S01]  /*10cf0*/  MUFU.EX2 R89, R2 ;  /* 0x0000000200597308 */ /* 0x0003e20000000800 */
[----:B------:R-:W-:Y:S01]  /*10d00*/  LDSM.16.MT88.4 R48, [R190+0x800] ;  /* 0x00080000be30783b */ /* 0x000fe20000004200 */
[----:B------:R-:W-:-:S02]  /*10d10*/  MOV R148, c[0x0][0x32c] ;  /* 0x0000cb0000947a02 */ /* 0x000fc40000000f00 */
[----:B------:R-:W-:Y:S01]  /*10d20*/  IADD3 R212, R212, -0x2, RZ ;  /* 0xfffffffed4d47810 */ /* 0x000fe20007ffe0ff */
[----:B------:R-:W-:Y:S03]  /*10d30*/  LDSM.16.MT88.4 R40, [R192] ;  /* 0x00000000c028783b */ /* 0x000fe60000004200 */
[----:B------:R2:W-:Y:S01]  /*10d40*/  MUFU.EX2 R95, R4 ;  /* 0x00000004005f7308 */ /* 0x0005e20000000800 */
[----:B-1----:R-:W-:-:S07]  /*10d50*/  FFMA.FTZ R2, R17, c[0x0][0x2d0], -R3 ;  /* 0x0000b40011027a23 */ /* 0x002fce0000010803 */
[----:B------:R1:W4:Y:S01]  /*10d60*/  MUFU.EX2 R88, R2 ;  /* 0x0000000200587308 */ /* 0x0003220000000800 */
[----:B--2---:R-:W-:-:S07]  /*10d70*/  FFMA.FTZ R4, R26, c[0x0][0x2d0], -R3 ;  /* 0x0000b4001a047a23 */ /* 0x004fce0000010803 */
[----:B------:R-:W2:Y:S01]  /*10d80*/  MUFU.EX2 R109, R4 ;  /* 0x00000004006d7308 */ /* 0x000ea20000000800 */
[----:B-1----:R-:W-:Y:S01]  /*10d90*/  FFMA.FTZ R2, R18, c[0x0][0x2d0], -R3 ;  /* 0x0000b40012027a23 */ /* 0x002fe20000010803 */
[----:B----4-:R-:W-:-:S06]  /*10da0*/  F2FP.PACK_AB R32, R88, R89 ;  /* 0x000000595820723e */ /* 0x010fcc00000000ff */
[----:B------:R1:W-:Y:S01]  /*10db0*/  MUFU.EX2 R90, R2 ;  /* 0x00000002005a7308 */ /* 0x0003e20000000800 */
[----:B--2---:R-:W-:Y:S01]  /*10dc0*/  F2FP.PACK_AB R30, R109, R95 ;  /* 0x0000005f6d1e723e */ /* 0x004fe200000000ff */
[--C-:B-1----:R-:W-:Y:S02]  /*10dd0*/  FFMA.FTZ R2, R19, c[0x0][0x2d0], -R3.reuse ;  /* 0x0000b40013027a23 */ /* 0x102fe40000010803 */
[----:B------:R-:W1:Y:S04]  /*10de0*/  LDSM.16.MT88.4 R16, [R189] ;  /* 0x00000000bd10783b */ /* 0x000e680000004200 */
[----:B------:R2:W4:Y:S02]  /*10df0*/  MUFU.EX2 R91, R2 ;  /* 0x00000002005b7308 */ /* 0x0005240000000800 */
[----:B--2---:R-:W-:Y:S01]  /*10e00*/  FFMA.FTZ R2, R22, c[0x0][0x2d0], -R3 ;  /* 0x0000b40016027a23 */ /* 0x004fe20000010803 */
[----:B----4-:R-:W-:-:S05]  /*10e10*/  F2FP.PACK_AB R34, R91, R90 ;  /* 0x0000005a5b22723e */ /* 0x010fca00000000ff */
[----:B------:R2:W-:Y:S02]  /*10e20*/  MUFU.EX2 R93, R2 ;  /* 0x00000002005d7308 */ /* 0x0005e40000000800 */
[----:B--2---:R-:W-:-:S06]  /*10e30*/  FFMA.FTZ R2, R23, c[0x0][0x2d0], -R3 ;  /* 0x0000b40017027a23 */ /* 0x004fcc0000010803 */
[----:B------:R2:W-:Y:S02]  /*10e40*/  MUFU.EX2 R92, R2 ;  /* 0x00000002005c7308 */ /* 0x0005e40000000800 */
[----:B--2---:R-:W-:-:S05]  /*10e50*/  FMUL.FTZ R2, R8, c[0x0][0x2d0] ;  /* 0x0000b40008027a20 */ /* 0x004fca0000410000 */
[----:B------:R-:W-:-:S05]  /*10e60*/  FSEL R2, R2, RZ, P0 ;  /* 0x000000ff02027208 */ /* 0x000fca0000000000 */
[--C-:B------:R-:W-:Y:S02]  /*10e70*/  FFMA.FTZ R4, R9, c[0x0][0x2d0], -R2.reuse ;  /* 0x0000b40009047a23 */ /* 0x100fe40000010802 */
[--C-:B------:R-:W-:Y:S02]  /*10e80*/  FFMA.FTZ R56, R56, c[0x0][0x2d0], -R2.reuse ;  /* 0x0000b40038387a23 */ /* 0x100fe40000010802 */
[----:B------:R2:W-:Y:S01]  /*10e90*/  MUFU.EX2 R9, R4 ;  /* 0x0000000400097308 */ /* 0x0005e20000000800 */
[--C-:B------:R-:W-:Y:S02]  /*10ea0*/  FFMA.FTZ R55, R55, c[0x0][0x2d0], -R2.reuse ;  /* 0x0000b40037377a23 */ /* 0x100fe40000010802 */
[--C-:B------:R-:W-:Y:S02]  /*10eb0*/  FFMA.FTZ R54, R54, c[0x0][0x2d0], -R2.reuse ;  /* 0x0000b40036367a23 */ /* 0x100fe40000010802 */
[----:B--2---:R-:W-:-:S04]  /*10ec0*/  FFMA.FTZ R4, R10, c[0x0][0x2d0], -R2 ;  /* 0x0000b4000a047a23 */ /* 0x004fc80000010802 */
[----:B------:R2:W4:Y:S02]  /*10ed0*/  MUFU.EX2 R6, R4 ;  /* 0x0000000400067308 */ /* 0x0005240000000800 */
[----:B--2---:R-:W-:Y:S01]  /*10ee0*/  FFMA.FTZ R4, R11, c[0x0][0x2d0], -R2 ;  /* 0x0000b4000b047a23 */ /* 0x004fe20000010802 */
[----:B----4-:R-:W-:Y:S01]  /*10ef0*/  F2FP.PACK_AB R33, R6, R9 ;  /* 0x000000090621723e */ /* 0x010fe200000000ff */
[----:B------:R-:W-:-:S04]  /*10f00*/  FADD.FTZ R6, R9, R6 ;  /* 0x0000000609067221 */ /* 0x000fc80000010000 */
[----:B------:R2:W4:Y:S01]  /*10f10*/  MUFU.EX2 R10, R4 ;  /* 0x00000004000a7308 */ /* 0x0005220000000800 */
[----:B------:R-:W-:Y:S02]  /*10f20*/  FFMA.FTZ R9, R58, c[0x0][0x2d0], -R3 ;  /* 0x0000b4003a097a23 */ /* 0x000fe40000010803 */
[--C-:B------:R-:W-:Y:S02]  /*10f30*/  FFMA.FTZ R58, R84, c[0x0][0x2d0], -R2.reuse ;  /* 0x0000b400543a7a23 */ /* 0x100fe40000010802 */
[----:B--2---:R-:W-:Y:S02]  /*10f40*/  FFMA.FTZ R4, R14, c[0x0][0x2d0], -R2 ;  /* 0x0000b4000e047a23 */ /* 0x004fe40000010802 */
[----:B----4-:R-:W-:Y:S02]  /*10f50*/  FADD.FTZ R6, R10, R6 ;  /* 0x000000060a067221 */ /* 0x010fe40000010000 */
[----:B------:R2:W4:Y:S02]  /*10f60*/  MUFU.EX2 R11, R4 ;  /* 0x00000004000b7308 */ /* 0x0005240000000800 */
[----:B--2---:R-:W-:Y:S01]  /*10f70*/  FFMA.FTZ R4, R20, c[0x0][0x2d0], -R2 ;  /* 0x0000b40014047a23 */ /* 0x004fe20000010802 */
[C---:B----4-:R-:W-:Y:S01]  /*10f80*/  F2FP.PACK_AB R35, R11.reuse, R10 ;  /* 0x0000000a0b23723e */ /* 0x050fe200000000ff */
[----:B------:R-:W-:-:S04]  /*10f90*/  FADD.FTZ R14, R11, R6 ;  /* 0x000000060b0e7221 */ /* 0x000fc80000010000 */
[----:B------:R2:W4:Y:S01]  /*10fa0*/  MUFU.EX2 R94, R4 ;  /* 0x00000004005e7308 */ /* 0x0005220000000800 */
[--C-:B------:R-:W-:Y:S02]  /*10fb0*/  FFMA.FTZ R11, R52, c[0x0][0x2d0], -R3.reuse ;  /* 0x0000b400340b7a23 */ /* 0x100fe40000010803 */
[--C-:B------:R-:W-:Y:S02]  /*10fc0*/  FFMA.FTZ R10, R53, c[0x0][0x2d0], -R3.reuse ;  /* 0x0000b400350a7a23 */ /* 0x100fe40000010803 */
[--C-:B------:R-:W-:Y:S02]  /*10fd0*/  FFMA.FTZ R6, R60, c[0x0][0x2d0], -R3.reuse ;  /* 0x0000b4003c067a23 */ /* 0x100fe40000010803 */
[--C-:B------:R-:W-:Y:S02]  /*10fe0*/  FFMA.FTZ R53, R68, c[0x0][0x2d0], -R3.reuse ;  /* 0x0000b40044357a23 */ /* 0x100fe40000010803 */
[----:B------:R-:W-:Y:S02]  /*10ff0*/  FFMA.FTZ R52, R70, c[0x0][0x2d0], -R3 ;  /* 0x0000b40046347a23 */ /* 0x000fe40000010803 */
[----:B------:R-:W-:-:S02]  /*11000*/  FFMA.FTZ R60, R71, c[0x0][0x2d0], -R2 ;  /* 0x0000b400473c7a23 */ /* 0x000fc40000010802 */
[----:B--2---:R-:W-:Y:S02]  /*11010*/  FFMA.FTZ R4, R21, c[0x0][0x2d0], -R2 ;  /* 0x0000b40015047a23 */ /* 0x004fe40000010802 */
[----:B-1----:R-:W-:Y:S01]  /*11020*/  HMMA.16816.F32 R20, R32, R18, RZ ;  /* 0x000000122014723c */ /* 0x002fe200000018ff */
[----:B----4-:R-:W-:Y:S01]  /*11030*/  FADD.FTZ R14, R94, R14 ;  /* 0x0000000e5e0e7221 */ /* 0x010fe20000010000 */
[----:B------:R1:W2:Y:S02]  /*11040*/  MUFU.EX2 R108, R4 ;  /* 0x00000004006c7308 */ /* 0x0002a40000000800 */
[----:B-1----:R-:W-:Y:S01]  /*11050*/  FFMA.FTZ R4, R25, c[0x0][0x2d0], -R2 ;  /* 0x0000b40019047a23 */ /* 0x002fe20000010802 */
[----:B--2---:R-:W-:-:S03]  /*11060*/  F2FP.PACK_AB R29, R108, R94 ;  /* 0x0000005e6c1d723e */ /* 0x004fc600000000ff */
[C---:B------:R-:W-:Y:S02]  /*11070*/  HMMA.16816.F32 R24, R32.reuse, R16, RZ ;  /* 0x000000102018723c */ /* 0x040fe400000018ff */
[----:B------:R1:W-:Y:S06]  /*11080*/  MUFU.EX2 R110, R4 ;  /* 0x00000004006e7308 */ /* 0x0003ec0000000800 */
[----:B------:R-:W-:Y:S07]  /*11090*/  HMMA.16816.F32 R16, R32, R44, RZ ;  /* 0x0000002c2010723c */ /* 0x000fee00000018ff */
[----:B------:R-:W-:-:S02]  /*110a0*/  FFMA.FTZ R45, R74, c[0x0][0x2d0], -R3 ;  /* 0x0000b4004a2d7a23 */ /* 0x000fc40000010803 */
[----:B------:R-:W-:Y:S02]  /*110b0*/  FFMA.FTZ R44, R67, c[0x0][0x2d0], -R3 ;  /* 0x0000b400432c7a23 */ /* 0x000fe40000010803 */
[----:B-1----:R-:W-:Y:S01]  /*110c0*/  FFMA.FTZ R4, R28, c[0x0][0x2d0], -R2 ;  /* 0x0000b4001c047a23 */ /* 0x002fe20000010802 */
[----:B------:R-:W-:-:S03]  /*110d0*/  F2FP.PACK_AB R28, R92, R93 ;  /* 0x0000005d5c1c723e */ /* 0x000fc600000000ff */
        /* <DEDUP_REMOVED lines=8> */
[----:B------:R-:W-:Y:S02]  /*11160*/  HMMA.16816.F32 R140, R28, R48, R16 ;  /* 0x000000301c8c723c */ /* 0x000fe40000001810 */
[----:B------:R-:W-:-:S05]  /*11170*/  FADD.FTZ R4, R92, R4 ;  /* 0x000000045c047221 */ /* 0x000fca0000010000 */
[--C-:B------:R-:W-:Y:S01]  /*11180*/  FFMA.FTZ R49, R82, c[0x0][0x2d0], -R3.reuse ;  /* 0x0000b40052317a23 */ /* 0x100fe20000010803 */
[----:B------:R-:W-:Y:S01]  /*11190*/  HMMA.16816.F32 R16, R32, R40, RZ ;  /* 0x000000282010723c */ /* 0x000fe200000018ff */
[----:B------:R-:W-:-:S07]  /*111a0*/  FFMA.FTZ R48, R81, c[0x0][0x2d0], -R3 ;  /* 0x0000b40051307a23 */ /* 0x000fce0000010803 */
[----:B------:R-:W-:Y:S01]  /*111b0*/  HMMA.16816.F32 R128, R28, R38, R20 ;  /* 0x000000261c80723c */ /* 0x000fe20000001814 */
[----:B------:R-:W2:Y:S07]  /*111c0*/  LDSM.16.MT88.4 R36, [R191] ;  /* 0x00000000bf24783b */ /* 0x000eae0000004200 */
[----:B------:R-:W-:Y:S07]  /*111d0*/  HMMA.16816.F32 R20, R32, R46, RZ ;  /* 0x0000002e2014723c */ /* 0x000fee00000018ff */
[--C-:B------:R-:W-:Y:S01]  /*111e0*/  FFMA.FTZ R47, R80, c[0x0][0x2d0], -R3.reuse ;  /* 0x0000b400502f7a23 */ /* 0x100fe20000010803 */
[----:B-1----:R-:W-:Y:S01]  /*111f0*/  HMMA.16816.F32 R124, R28, R24, R16 ;  /* 0x000000181c7c723c */ /* 0x002fe20000001810 */
[----:B------:R-:W-:-:S07]  /*11200*/  FFMA.FTZ R46, R75, c[0x0][0x2d0], -R3 ;  /* 0x0000b4004b2e7a23 */ /* 0x000fce0000010803 */
[----:B------:R-:W-:Y:S01]  /*11210*/  HMMA.16816.F32 R16, R32, R42, RZ ;  /* 0x0000002a2010723c */ /* 0x000fe200000018ff */
[----:B------:R-:W-:Y:S07]  /*11220*/  LDSM.16.MT88.4 R40, [R190+0x3000] ;  /* 0x00300000be28783b */ /* 0x000fee0000004200 */
[----:B------:R-:W-:Y:S01]  /*11230*/  HMMA.16816.F32 R120, R28, R50, R20 ;  /* 0x000000321c78723c */ /* 0x000fe20000001814 */
[----:B------:R-:W1:Y:S06]  /*11240*/  LDSM.16.MT88.4 R20, [R191+0x800] ;  /* 0x00080000bf14783b */ /* 0x000e6c0000004200 */
[----:B------:R-:W-:-:S02]  /*11250*/  FFMA.FTZ R51, R72, c[0x0][0x2d0], -R3 ;  /* 0x0000b40048337a23 */ /* 0x000fc40000010803 */
[----:B------:R-:W-:-:S07]  /*11260*/  FFMA.FTZ R50, R83, c[0x0][0x2d0], -R3 ;  /* 0x0000b40053327a23 */ /* 0x000fce0000010803 */
[----:B------:R-:W-:Y:S01]  /*11270*/  HMMA.16816.F32 R116, R28, R26, R16 ;  /* 0x0000001a1c74723c */ /* 0x000fe20000001810 */
[----:B------:R-:W-:Y:S07]  /*11280*/  LDSM.16.MT88.4 R24, [R189+0x3800] ;  /* 0x00380000bd18783b */ /* 0x000fee0000004200 */
[----:B--2---:R-:W-:Y:S07]  /*11290*/  HMMA.16816.F32 R16, R32, R36, RZ ;  /* 0x000000242010723c */ /* 0x004fee00000018ff */
[----:B------:R-:W-:-:S02]  /*112a0*/  FFMA.FTZ R36, R63, c[0x0][0x2d0], -R3 ;  /* 0x0000b4003f247a23 */ /* 0x000fc40000010803 */
[----:B------:R-:W-:Y:S02]  /*112b0*/  FFMA.FTZ R37, R66, c[0x0][0x2d0], -R3 ;  /* 0x0000b40042257a23 */ /* 0x000fe40000010803 */
[----:B------:R-:W-:Y:S02]  /*112c0*/  FADD.FTZ R3, R95, R4 ;  /* 0x000000045f037221 */ /* 0x000fe40000010000 */
[----:B------:R-:W-:Y:S02]  /*112d0*/  FADD.FTZ R4, R108, R14 ;  /* 0x0000000e6c047221 */ /* 0x000fe40000010000 */
[----:B------:R-:W-:Y:S02]  /*112e0*/  FADD.FTZ R3, R109, R3 ;  /* 0x000000036d037221 */ /* 0x000fe40000010000 */
[----:B------:R-:W-:Y:S02]  /*112f0*/  FFMA.FTZ R14, R64, c[0x0][0x2d0], -R2 ;  /* 0x0000b400400e7a23 */ /* 0x000fe40000010802 */
[----:B------:R-:W-:-:S05]  /*11300*/  FADD.FTZ R4, R110, R4 ;  /* 0x000000046e047221 */ /* 0x000fca0000010000 */
[----:B-1----:R-:W-:Y:S08]  /*11310*/  HMMA.16816.F32 R104, R28, R20, R16 ;  /* 0x000000141c68723c */ /* 0x002ff00000001810 */
[----:B------:R-:W-:Y:S11]  /*11320*/  HMMA.16816.F32 R16, R32, R38, RZ ;  /* 0x000000262010723c */ /* 0x000ff600000018ff */
[----:B------:R-:W-:Y:S11]  /*11330*/  @!UPT UIADD3 URZ, URZ, URZ, URZ ;  /* 0x0000003f3f3ff290 */ /* 0x000ff6000fffe03f */
[----:B------:R-:W-:Y:S02]  /*11340*/  @!UPT UIADD3 URZ, URZ, URZ, URZ ;  /* 0x0000003f3f3ff290 */ /* 0x000fe4000fffe03f */
[----:B------:R-:W-:Y:S01]  /*11350*/  HMMA.16816.F32 R96, R28, R22, R16 ;  /* 0x000000161c60723c */ /* 0x000fe20000001810 */
[----:B------:R-:W1:Y:S07]  /*11360*/  LDSM.16.MT88.4 R20, [R189+0x3000] ;  /* 0x00300000bd14783b */ /* 0x000e6e0000004200 */
[----:B-1----:R-:W-:Y:S01]  /*11370*/  HMMA.16816.F32 R16, R32, R20, RZ ;  /* 0x000000142010723c */ /* 0x002fe200000018ff */
[----:B------:R1:W-:Y:S06]  /*11380*/  MUFU.EX2 R20, R6 ;  /* 0x0000000600147308 */ /* 0x0003ec0000000800 */
[----:B------:R-:W-:-:S02]  /*11390*/  FFMA.FTZ R21, R65, c[0x0][0x2d0], -R2 ;  /* 0x0000b40041157a23 */ /* 0x000fc40000010802 */
[--C-:B-1----:R-:W-:Y:S02]  /*113a0*/  FFMA.FTZ R6, R57, c[0x0][0x2d0], -R2.reuse ;  /* 0x0000b40039067a23 */ /* 0x102fe40000010802 */
[--C-:B------:R-:W-:Y:S11]  /*113b0*/  FFMA.FTZ R57, R85, c[0x0][0x2d0], -R2.reuse ;  /* 0x0000b40055397a23 */ /* 0x100ff60000010802 */
[----:B------:R-:W-:Y:S02]  /*113c0*/  @!UPT UIADD3 URZ, URZ, URZ, URZ ;  /* 0x0000003f3f3ff290 */ /* 0x000fe4000fffe03f */
[----:B------:R-:W-:Y:S01]  /*113d0*/  HMMA.16816.F32 R88, R28, R24, R16 ;  /* 0x000000181c58723c */ /* 0x000fe20000001810 */
[----:B------:R1:W2:Y:S07]  /*113e0*/  MUFU.EX2 R24, R11 ;  /* 0x0000000b00187308 */ /* 0x0002ae0000000800 */
[----:B------:R-:W-:Y:S01]  /*113f0*/  HMMA.16816.F32 R16, R32, R22, RZ ;  /* 0x000000162010723c */ /* 0x000fe200000018ff */
[----:B------:R4:W5:Y:S06]  /*11400*/  MUFU.EX2 R22, R10 ;  /* 0x0000000a00167308 */ /* 0x00096c0000000800 */
[----:B------:R-:W-:-:S02]  /*11410*/  FFMA.FTZ R23, R86, c[0x0][0x2d0], -R2 ;  /* 0x0000b40056177a23 */ /* 0x000fc40000010802 */
[----:B------:R2:W2:Y:S01]  /*11420*/  MUFU.EX2 R25, R9 ;  /* 0x0000000900197308 */ /* 0x0004a20000000800 */
[--C-:B-1----:R-:W-:Y:S02]  /*11430*/  FFMA.FTZ R11, R62, c[0x0][0x2d0], -R2.reuse ;  /* 0x0000b4003e0b7a23 */ /* 0x102fe40000010802 */
[--C-:B------:R-:W-:Y:S02]  /*11440*/  FFMA.FTZ R62, R87, c[0x0][0x2d0], -R2.reuse ;  /* 0x0000b400573e7a23 */ /* 0x100fe40000010802 */
[----:B----4-:R-:W-:-:S03]  /*11450*/  FFMA.FTZ R10, R61, c[0x0][0x2d0], -R2 ;  /* 0x0000b4003d0a7a23 */ /* 0x010fc60000010802 */
[----:B------:R-:W-:Y:S01]  /*11460*/  MUFU.EX2 R11, R11 ;  /* 0x0000000b000b7308 */ /* 0x000fe20000000800 */
[----:B------:R-:W-:-:S06]  /*11470*/  FFMA.FTZ R61, R69, c[0x0][0x2d0], -R2 ;  /* 0x0000b400453d7a23 */ /* 0x000fcc0000010802 */
[----:B------:R-:W-:Y:S01]  /*11480*/  HMMA.16816.F32 R92, R28, R26, R16 ;  /* 0x0000001a1c5c723c */ /* 0x000fe20000001810 */
[--C-:B--2---:R-:W-:Y:S01]  /*11490*/  FFMA.FTZ R9, R59, c[0x0][0x2d0], -R2.reuse ;  /* 0x0000b4003b097a23 */ /* 0x104fe20000010802 */
[----:B------:R-:W1:Y:S01]  /*114a0*/  MUFU.EX2 R17, R36 ;  /* 0x0000002400117308 */ /* 0x000e620000000800 */
[----:B------:R-:W-:Y:S02]  /*114b0*/  FFMA.FTZ R59, R73, c[0x0][0x2d0], -R2 ;  /* 0x0000b400493b7a23 */ /* 0x000fe40000010802 */
[----:B------:R-:W-:Y:S01]  /*114c0*/  FADD.FTZ R2, R24, R3 ;  /* 0x0000000318027221 */ /* 0x000fe20000010000 */
[----:B-----5:R-:W-:Y:S01]  /*114d0*/  F2FP.PACK_AB R24, R22, R24 ;  /* 0x000000181618723e */ /* 0x020fe200000000ff */
[----:B------:R-:W-:Y:S01]  /*114e0*/  FADD.FTZ R3, R111, R4 ;  /* 0x000000046f037221 */ /* 0x000fe20000010000 */
[----:B------:R-:W-:Y:S01]  /*114f0*/  F2FP.PACK_AB R26, R20, R25 ;  /* 0x00000019141a723e */ /* 0x000fe200000000ff */
[----:B------:R-:W-:Y:S01]  /*11500*/  FADD.FTZ R2, R22, R2 ;  /* 0x0000000216027221 */ /* 0x000fe20000010000 */
[----:B------:R2:W4:Y:S03]  /*11510*/  MUFU.EX2 R16, R37 ;  /* 0x0000002500107308 */ /* 0x0005260000000800 */
[----:B------:R-:W-:-:S04]  /*11520*/  FADD.FTZ R2, R25, R2 ;  /* 0x0000000219027221 */ /* 0x000fc80000010000 */
[----:B------:R-:W-:Y:S01]  /*11530*/  FADD.FTZ R2, R20, R2 ;  /* 0x0000000214027221 */ /* 0x000fe20000010000 */
[----:B------:R-:W5:Y:S03]  /*11540*/  MUFU.EX2 R22, R53 ;  /* 0x0000003500167308 */ /* 0x000f660000000800 */
[----:B-1----:R-:W-:Y:S01]  /*11550*/  FADD.FTZ R2, R17, R2 ;  /* 0x0000000211027221 */ /* 0x002fe20000010000 */
[----:B--2---:R-:W1:Y:S03]  /*11560*/  LDSM.16.MT88.4 R36, [R190+0x3800] ;  /* 0x00380000be24783b */ /* 0x004e660000004200 */
[C---:B----4-:R-:W-:Y:S01]  /*11570*/  FADD.FTZ R2, R16.reuse, R2 ;  /* 0x0000000210027221 */ /* 0x050fe20000010000 */
[----:B------:R-:W-:Y:S01]  /*11580*/  F2FP.PACK_AB R20, R16, R17 ;  /* 0x000000111014723e */ /* 0x000fe200000000ff */
[----:B------:R-:W2:Y:S01]  /*11590*/  MUFU.EX2 R4, R52 ;  /* 0x0000003400047308 */ /* 0x000ea20000000800 */
[----:B------:R-:W-:Y:S01]  /*115a0*/  HMMA.16816.F32 R16, R32, R40, RZ ;  /* 0x000000282010723c */ /* 0x000fe200000018ff */
[----:B-----5:R-:W-:-:S06]  /*115b0*/  FADD.FTZ R2, R22, R2 ;  /* 0x0000000216027221 */ /* 0x020fcc0000010000 */
[----:B------:R-:W4:Y:S08]  /*115c0*/  MUFU.EX2 R27, R51 ;  /* 0x00000033001b7308 */ /* 0x000f300000000800 */
[----:B------:R-:W5:Y:S01]  /*115d0*/  MUFU.EX2 R25, R50 ;  /* 0x0000003200197308 */ /* 0x000f620000000800 */
[C---:B--2---:R-:W-:Y:S01]  /*115e0*/  FADD.FTZ R2, R4.reuse, R2 ;  /* 0x0000000204027221 */ /* 0x044fe20000010000 */
[----:B------:R-:W-:-:S06]  /*115f0*/  F2FP.PACK_AB R22, R4, R22 ;  /* 0x000000160416723e */ /* 0x000fcc00000000ff */
[----:B------:R-:W-:Y:S01]  /*11600*/  MUFU.EX2 R41, R47 ;  /* 0x0000002f00297308 */ /* 0x000fe20000000800 */
[----:B----4-:R-:W-:-:S07]  /*11610*/  FADD.FTZ R2, R27, R2 ;  /* 0x000000021b027221 */ /* 0x010fce0000010000 */
[----:B------:R-:W2:Y:S01]  /*11620*/  MUFU.EX2 R40, R46 ;  /* 0x0000002e00287308 */ /* 0x000ea20000000800 */
[----:B-----5:R-:W-:Y:S01]  /*11630*/  FADD.FTZ R2, R25, R2 ;  /* 0x0000000219027221 */ /* 0x020fe20000010000 */
[----:B-1----:R-:W-:Y:S06]  /*11640*/  HMMA.16816.F32 R108, R28, R36, R16 ;  /* 0x000000241c6c723c */ /* 0x002fec0000001810 */
[----:B------:R-:W1:Y:S02]  /*11650*/  MUFU.EX2 R37, R49 ;  /* 0x0000003100257308 */ /* 0x000e640000000800 */
[----:B------:R-:W-:Y:S06]  /*11660*/  HMMA.16816.F32 R16, R32, R42, RZ ;  /* 0x0000002a2010723c */ /* 0x000fec00000018ff */
[----:B------:R-:W4:Y:S01]  /*11670*/  MUFU.EX2 R36, R48 ;  /* 0x0000003000247308 */ /* 0x000f220000000800 */
[----:B--2---:R-:W-:-:S07]  /*11680*/  F2FP.PACK_AB R72, R40, R41 ;  /* 0x000000292848723e */ /* 0x004fce00000000ff */
[----:B------:R-:W2:Y:S01]  /*11690*/  MUFU.EX2 R48, R45 ;  /* 0x0000002d00307308 */ /* 0x000ea20000000800 */
[----:B-1----:R-:W-:-:S07]  /*116a0*/  FADD.FTZ R2, R37, R2 ;  /* 0x0000000225027221 */ /* 0x002fce0000010000 */
[----:B------:R1:W5:Y:S01]  /*116b0*/  MUFU.EX2 R42, R44 ;  /* 0x0000002c002a7308 */ /* 0x0003620000000800 */
[----:B----4-:R-:W-:-:S04]  /*116c0*/  FADD.FTZ R2, R36, R2 ;  /* 0x0000000224027221 */ /* 0x010fc80000010000 */
[----:B------:R-:W-:Y:S01]  /*116d0*/  FADD.FTZ R2, R41, R2 ;  /* 0x0000000229027221 */ /* 0x000fe20000010000 */
[----:B------:R-:W-:Y:S02]  /*116e0*/  HMMA.16816.F32 R112, R28, R38, R16 ;  /* 0x000000261c70723c */ /* 0x000fe40000001810 */
[----:B------:R-:W4:Y:S01]  /*116f0*/  MUFU.EX2 R43, R6 ;  /* 0x00000006002b7308 */ /* 0x000f220000000800 */
[----:B------:R-:W-:-:S04]  /*11700*/  FADD.FTZ R2, R40, R2 ;  /* 0x0000000228027221 */ /* 0x000fc80000010000 */
[----:B--2---:R-:W-:Y:S01]  /*11710*/  FADD.FTZ R2, R48, R2 ;  /* 0x0000000230027221 */ /* 0x004fe20000010000 */
[----:B------:R-:W-:Y:S01]  /*11720*/  F2FP.PACK_AB R16, R25, R27 ;  /* 0x0000001b1910723e */ /* 0x000fe200000000ff */
[----:B-1----:R-:W1:Y:S01]  /*11730*/  LDSM.16.MT88.4 R44, [R192+0x3000] ;  /* 0x00300000c02c783b */ /* 0x002e620000004200 */
[----:B------:R-:W2:Y:S01]  /*11740*/  MUFU.EX2 R9, R9 ;  /* 0x0000000900097308 */ /* 0x000ea20000000800 */
[C---:B-----5:R-:W-:Y:S01]  /*11750*/  FADD.FTZ R228, R42.reuse, R2 ;  /* 0x000000022ae47221 */ /* 0x060fe20000010000 */
[----:B------:R-:W-:Y:S02]  /*11760*/  F2FP.PACK_AB R74, R42, R48 ;  /* 0x000000302a4a723e */ /* 0x000fe400000000ff */
[----:B------:R-:W-:Y:S01]  /*11770*/  F2FP.PACK_AB R18, R36, R37 ;  /* 0x000000252412723e */ /* 0x000fe200000000ff */
[----:B----4-:R-:W-:-:S03]  /*11780*/  FADD.FTZ R3, R43, R3 ;  /* 0x000000032b037221 */ /* 0x010fc60000010000 */
[----:B------:R-:W4:Y:S01]  /*11790*/  MUFU.EX2 R10, R10 ;  /* 0x0000000a000a7308 */ /* 0x000f220000000800 */
[C---:B--2---:R-:W-:Y:S01]  /*117a0*/  F2FP.PACK_AB R25, R9.reuse, R43 ;  /* 0x0000002b0919723e */ /* 0x044fe200000000ff */
[----:B------:R-:W-:Y:S01]  /*117b0*/  FADD.FTZ R3, R9, R3 ;  /* 0x0000000309037221 */ /* 0x000fe20000010000 */
[----:B------:R-:W2:Y:S05]  /*117c0*/  LDSM.16.MT88.4 R40, [R192+0x3800] ;  /* 0x00380000c028783b */ /* 0x000eaa0000004200 */
[----:B------:R-:W5:Y:S01]  /*117d0*/  MUFU.EX2 R6, R14 ;  /* 0x0000000e00067308 */ /* 0x000f620000000800 */
[----:B----4-:R-:W-:Y:S01]  /*117e0*/  FADD.FTZ R3, R10, R3 ;  /* 0x000000030a037221 */ /* 0x010fe20000010000 */
[----:B------:R-:W-:-:S06]  /*117f0*/  F2FP.PACK_AB R27, R11, R10 ;  /* 0x0000000a0b1b723e */ /* 0x000fcc00000000ff */
[----:B------:R-:W-:Y:S01]  /*11800*/  MUFU.EX2 R14, R59 ;  /* 0x0000003b000e7308 */ /* 0x000fe20000000800 */
[----:B------:R-:W-:-:S07]  /*11810*/  FADD.FTZ R2, R11, R3 ;  /* 0x000000030b027221 */ /* 0x000fce0000010000 */
[----:B------:R-:W-:Y:S01]  /*11820*/  MUFU.EX2 R9, R58 ;  /* 0x0000003a00097308 */ /* 0x000fe20000000800 */
[----:B-----5:R-:W-:Y:S01]  /*11830*/  FADD.FTZ R2, R6, R2 ;  /* 0x0000000206027221 */ /* 0x020fe20000010000 */
[----:B-1----:R-:W-:Y:S06]  /*11840*/  HMMA.16816.F32 R36, R32, R44, RZ ;  /* 0x0000002c2024723c */ /* 0x002fec00000018ff */
[----:B------:R-:W-:Y:S08]  /*11850*/  MUFU.EX2 R11, R57 ;  /* 0x00000039000b7308 */ /* 0x000ff00000000800 */
[----:B------:R-:W-:Y:S08]  /*11860*/  MUFU.EX2 R3, R56 ;  /* 0x0000003800037308 */ /* 0x000ff00000000800 */
[----:B------:R-:W1:Y:S02]  /*11870*/  MUFU.EX2 R4, R21 ;  /* 0x0000001500047308 */ /* 0x000e640000000800 */
[----:B--2---:R-:W-:Y:S06]  /*11880*/  HMMA.16816.F32 R84, R28, R40, R36 ;  /* 0x000000281c54723c */ /* 0x004fec0000001824 */
[----:B------:R-:W2:Y:S02]  /*11890*/  MUFU.EX2 R17, R61 ;  /* 0x0000003d00117308 */ /* 0x000ea40000000800 */
[----:B------:R-:W-:Y:S06]  /*118a0*/  HMMA.16816.F32 R36, R32, R46, RZ ;  /* 0x0000002e2024723c */ /* 0x000fec00000018ff */
[----:B------:R-:W4:Y:S01]  /*118b0*/  MUFU.EX2 R10, R60 ;  /* 0x0000003c000a7308 */ /* 0x000f220000000800 */
[C---:B-1----:R-:W-:Y:S01]  /*118c0*/  FADD.FTZ R2, R4.reuse, R2 ;  /* 0x0000000204027221 */ /* 0x042fe20000010000 */
[----:B------:R-:W-:-:S03]  /*118d0*/  F2FP.PACK_AB R21, R4, R6 ;  /* 0x000000060415723e */ /* 0x000fc600000000ff */
[----:B--2---:R-:W-:-:S03]  /*118e0*/  FADD.FTZ R2, R17, R2 ;  /* 0x0000000211027221 */ /* 0x004fc60000010000 */
[----:B------:R1:W2:Y:S01]  /*118f0*/  MUFU.EX2 R6, R23 ;  /* 0x0000001700067308 */ /* 0x0002a20000000800 */
[----:B----4-:R-:W-:-:S07]  /*11900*/  FADD.FTZ R2, R10, R2 ;  /* 0x000000020a027221 */ /* 0x010fce0000010000 */
[----:B------:R-:W4:Y:S02]  /*11910*/  MUFU.EX2 R4, R62 ;  /* 0x0000003e00047308 */ /* 0x000f240000000800 */
[----:B------:R-:W-:Y:S01]  /*11920*/  HMMA.16816.F32 R80, R28, R42, R36 ;  /* 0x0000002a1c50723c */ /* 0x000fe20000001824 */
[----:B------:R-:W5:Y:S01]  /*11930*/  LDSM.16.MT88.4 R36, [R191+0x3000] ;  /* 0x00300000bf24783b */ /* 0x000f620000004200 */
[----:B------:R-:W-:Y:S01]  /*11940*/  FADD.FTZ R2, R14, R2 ;  /* 0x000000020e027221 */ /* 0x000fe20000010000 */
[----:B-1----:R-:W-:-:S03]  /*11950*/  F2FP.PACK_AB R23, R10, R17 ;  /* 0x000000110a17723e */ /* 0x002fc600000000ff */
[C---:B------:R-:W-:Y:S01]  /*11960*/  FADD.FTZ R2, R9.reuse, R2 ;  /* 0x0000000209027221 */ /* 0x040fe20000010000 */
[----:B------:R-:W-:Y:S02]  /*11970*/  F2FP.PACK_AB R17, R9, R14 ;  /* 0x0000000e0911723e */ /* 0x000fe400000000ff */
[----:B--2---:R-:W-:Y:S01]  /*11980*/  F2FP.PACK_AB R19, R6, R11 ;  /* 0x0000000b0613723e */ /* 0x004fe200000000ff */
[----:B------:R-:W-:Y:S01]  /*11990*/  FADD.FTZ R2, R11, R2 ;  /* 0x000000020b027221 */ /* 0x000fe20000010000 */
[----:B----4-:R-:W-:-:S03]  /*119a0*/  F2FP.PACK_AB R73, R3, R4 ;  /* 0x000000040349723e */ /* 0x010fc600000000ff */
[----:B------:R-:W-:-:S04]  /*119b0*/  FADD.FTZ R2, R6, R2 ;  /* 0x0000000206027221 */ /* 0x000fc80000010000 */
[----:B------:R-:W-:Y:S02]  /*119c0*/  FADD.FTZ R2, R4, R2 ;  /* 0x0000000204027221 */ /* 0x000fe40000010000 */
[----:B------:R-:W1:Y:S02]  /*119d0*/  MUFU.EX2 R4, R55 ;  /* 0x0000003700047308 */ /* 0x000e640000000800 */
[----:B------:R-:W-:-:S06]  /*119e0*/  FADD.FTZ R2, R3, R2 ;  /* 0x0000000203027221 */ /* 0x000fcc0000010000 */
[----:B------:R-:W2:Y:S01]  /*119f0*/  MUFU.EX2 R3, R54 ;  /* 0x0000003600037308 */ /* 0x000ea20000000800 */
[----:B-1----:R-:W-:Y:S01]  /*11a00*/  FADD.FTZ R2, R4, R2 ;  /* 0x0000000204027221 */ /* 0x002fe20000010000 */
[----:B-----5:R-:W-:Y:S01]  /*11a10*/  HMMA.16816.F32 R40, R32, R36, RZ ;  /* 0x000000242028723c */ /* 0x020fe200000018ff */
[C---:B--2---:R-:W-:Y:S02]  /*11a20*/  F2FP.PACK_AB R75, R3.reuse, R4 ;  /* 0x00000004034b723e */ /* 0x044fe400000000ff */
[----:B------:R-:W-:Y:S01]  /*11a30*/  FADD.FTZ R236, R3, R2 ;  /* 0x0000000203ec7221 */ /* 0x000fe20000010000 */
[----:B---3--:R-:W-:Y:S01]  /*11a40*/  MOV R2, R149 ;  /* 0x0000009500027202 */ /* 0x008fe20000000f00 */
[----:B------:R-:W-:-:S03]  /*11a50*/  @P1 IMAD.HI.U32 R3, R149, c[0x0][0x2c8], RZ ;  /* 0x0000b20095031a27 */ /* 0x000fc600078e00ff */
[----:B------:R-:W-:Y:S01]  /*11a60*/  HMMA.16816.F32 R32, R32, R38, RZ ;  /* 0x000000262020723c */ /* 0x000fe200000018ff */
[----:B------:R-:W1:Y:S01]  /*11a70*/  LDSM.16.MT88.4 R36, [R191+0x3800] ;  /* 0x00380000bf24783b */ /* 0x000e620000004200 */
[----:B------:R-:W-:Y:S02]  /*11a80*/  @P1 SHF.R.U32.HI R2, RZ, c[0x0][0x2cc], R3 ;  /* 0x0000b300ff021a19 */ /* 0x000fe40000011603 */
[----:B------:R-:W-:Y:S02]  /*11a90*/  ISETP.GE.AND P1, PT, R148, 0x1, PT ;  /* 0x000000019400780c */ /* 0x000fe40003f26270 */
[----:B------:R-:W-:-:S04]  /*11aa0*/  IADD3 R2, R154, R2, RZ ;  /* 0x000000029a027210 */ /* 0x000fc80007ffe0ff */
[----:B------:R-:W-:-:S06]  /*11ab0*/  IADD3 R4, R2, c[0x0][0x328], RZ ;  /* 0x0000ca0002047a10 */ /* 0x000fcc0007ffe0ff */
[C---:B-1----:R-:W-:Y:S08]  /*11ac0*/  HMMA.16816.F32 R68, R28.reuse, R36, R40 ;  /* 0x000000241c44723c */ /* 0x042ff00000001828 */
[----:B------:R-:W-:Y:S01]  /*11ad0*/  HMMA.16816.F32 R40, R28, R38, R32 ;  /* 0x000000261c28723c */ /* 0x000fe20000001820 */
        /* <DEDUP_REMOVED lines=41> */
[C---:B--2---:R-:W-:Y:S01]  /*11d70*/  HMMA.16816.F32 R64, R20.reuse, R24, R108 ;  /* 0x000000181440723c */ /* 0x044fe2000000186c */
[----:B------:R-:W-:Y:S07]  /*11d80*/  LDSM.16.MT88.4 R108, [R192+0x2800] ;  /* 0x00280000c06c783b */ /* 0x000fee0000004200 */
[C---:B------:R-:W-:Y:S01]  /*11d90*/  HMMA.16816.F32 R60, R20.reuse, R26, R112 ;  /* 0x0000001a143c723c */ /* 0x040fe20000001870 */
[----:B------:R-:W2:Y:S07]  /*11da0*/  LDSM.16.MT88.4 R24, [R191+0x4800] ;  /* 0x00480000bf18783b */ /* 0x000eae0000004200 */
[C---:B-1----:R-:W-:Y:S08]  /*11db0*/  HMMA.16816.F32 R56, R20.reuse, R28, R144 ;  /* 0x0000001c1438723c */ /* 0x042ff00000001890 */
[C---:B------:R-:W-:Y:S01]  /*11dc0*/  HMMA.16816.F32 R48, R20.reuse, R30, R140 ;  /* 0x0000001e1430723c */ /* 0x040fe2000000188c */
[----:B------:R-:W1:Y:S07]  /*11dd0*/  LDSM.16.MT88.4 R28, [R192+0x2000] ;  /* 0x00200000c01c783b */ /* 0x000e6e0000004200 */
[C---:B--2---:R-:W-:Y:S08]  /*11de0*/  HMMA.16816.F32 R40, R20.reuse, R24, R128 ;  /* 0x000000181428723c */ /* 0x044ff00000001880 */
[----:B------:R-:W-:Y:S01]  /*11df0*/  HMMA.16816.F32 R32, R20, R26, R120 ;  /* 0x0000001a1420723c */ /* 0x000fe20000001878 */
[----:B------:R-:W2:Y:S04]  /*11e00*/  LDSM.16.MT88.4 R20, [R190+0x2000] ;  /* 0x00200000be14783b */ /* 0x000ea80000004200 */
[----:B------:R-:W3:Y:S03]  /*11e10*/  LDSM.16.MT88.4 R24, [R189+0x2000] ;  /* 0x00200000bd18783b */ /* 0x000ee60000004200 */
[C---:B-1----:R-:W-:Y:S01]  /*11e20*/  HMMA.16816.F32 R112, R16.reuse, R28, R96 ;  /* 0x0000001c1070723c */ /* 0x042fe20000001860 */
[----:B------:R-:W-:Y:S07]  /*11e30*/  LDSM.16.MT88.4 R96, [R191+0x2800] ;  /* 0x00280000bf60783b */ /* 0x000fee0000004200 */
[C---:B------:R-:W-:Y:S01]  /*11e40*/  HMMA.16816.F32 R80, R16.reuse, R30, R80 ;  /* 0x0000001e1050723c */ /* 0x040fe20000001850 */
[----:B------:R-:W1:Y:S07]  /*11e50*/  LDSM.16.MT88.4 R28, [R190+0x5000] ;  /* 0x00500000be1c783b */ /* 0x000e6e0000004200 */
[C---:B--2---:R-:W-:Y:S08]  /*11e60*/  HMMA.16816.F32 R104, R16.reuse, R20, R104 ;  /* 0x000000141068723c */ /* 0x044ff00000001868 */
[C---:B------:R-:W-:Y:S01]  /*11e70*/  HMMA.16816.F32 R84, R16.reuse, R22, R84 ;  /* 0x000000161054723c */ /* 0x040fe20000001854 */
[----:B------:R-:W2:Y:S07]  /*11e80*/  LDSM.16.MT88.4 R20, [R189+0x5000] ;  /* 0x00500000bd14783b */ /* 0x000eae0000004200 */
[C---:B---3--:R-:W-:Y:S01]  /*11e90*/  HMMA.16816.F32 R128, R16.reuse, R24, R124 ;  /* 0x000000181080723c */ /* 0x048fe2000000187c */
[----:B------:R-:W-:Y:S07]  /*11ea0*/  LDSM.16.MT88.4 R124, [R189+0x2800] ;  /* 0x00280000bd7c783b */ /* 0x000fee0000004200 */
[----:B------:R-:W-:Y:S01]  /*11eb0*/  HMMA.16816.F32 R88, R16, R26, R116 ;  /* 0x0000001a1058723c */ /* 0x000fe20000001874 */
[----:B------:R-:W3:Y:S04]  /*11ec0*/  LDSM.16.MT88.4 R24, [R191+0x2000] ;  /* 0x00200000bf18783b */ /* 0x000ee80000004200 */
[----:B------:R-:W-:Y:S03]  /*11ed0*/  LDSM.16.MT88.4 R116, [R190+0x2800] ;  /* 0x00280000be74783b */ /* 0x000fe60000004200 */
[C---:B------:R-:W-:Y:S08]  /*11ee0*/  HMMA.16816.F32 R112, R72.reuse, R108, R112 ;  /* 0x0000006c4870723c */ /* 0x040ff00000001870 */
[----:B------:R-:W-:Y:S01]  /*11ef0*/  HMMA.16816.F32 R108, R72, R110, R80 ;  /* 0x0000006e486c723c */ /* 0x000fe20000001850 */
[----:B------:R-:W-:Y:S07]  /*11f00*/  LDSM.16.MT88.4 R80, [R190+0x5800] ;  /* 0x00580000be50783b */ /* 0x000fee0000004200 */
[C---:B-1----:R-:W-:Y:S08]  /*11f10*/  HMMA.16816.F32 R60, R16.reuse, R30, R60 ;  /* 0x0000001e103c723c */ /* 0x042ff0000000183c */
[C---:B--2---:R-:W-:Y:S08]  /*11f20*/  HMMA.16816.F32 R92, R16.reuse, R20, R44 ;  /* 0x00000014105c723c */ /* 0x044ff0000000182c */
[C---:B------:R-:W-:Y:S01]  /*11f30*/  HMMA.16816.F32 R44, R16.reuse, R22, R36 ;  /* 0x00000016102c723c */ /* 0x040fe20000001824 */
[----:B------:R-:W1:Y:S07]  /*11f40*/  LDSM.16.MT88.4 R20, [R191+0x5000] ;  /* 0x00500000bf14783b */ /* 0x000e6e0000004200 */
[C---:B---3--:R-:W-:Y:S08]  /*11f50*/  HMMA.16816.F32 R68, R16.reuse, R24, R68 ;  /* 0x000000181044723c */ /* 0x048ff00000001844 */
[----:B------:R-:W-:Y:S01]  /*11f60*/  HMMA.16816.F32 R52, R16, R26, R52 ;  /* 0x0000001a1034723c */ /* 0x000fe20000001834 */
[----:B------:R-:W2:Y:S07]  /*11f70*/  LDSM.16.MT88.4 R24, [R192+0x5000] ;  /* 0x00500000c018783b */ /* 0x000eae0000004200 */
[----:B------:R-:W-:Y:S08]  /*11f80*/  HMMA.16816.F32 R128, R72, R124, R128 ;  /* 0x0000007c4880723c */ /* 0x000ff00000001880 */
[----:B------:R-:W-:Y:S01]  /*11f90*/  HMMA.16816.F32 R36, R16, R28, R64 ;  /* 0x0000001c1024723c */ /* 0x000fe20000001840 */
[----:B------:R-:W-:Y:S07]  /*11fa0*/  LDSM.16.MT88.4 R64, [R192+0x5800] ;  /* 0x00580000c040783b */ /* 0x000fee0000004200 */
[----:B------:R-:W-:Y:S01]  /*11fb0*/  HMMA.16816.F32 R124, R72, R126, R88 ;  /* 0x0000007e487c723c */ /* 0x000fe20000001858 */
[----:B------:R-:W3:Y:S07]  /*11fc0*/  LDSM.16.MT88.4 R88, [R189+0x5800] ;  /* 0x00580000bd58783b */ /* 0x000eee0000004200 */
        /* <DEDUP_REMOVED lines=29> */
.L_x_1019:
[----:B------:R-:W-:-:S04]  /*121a0*/  MOV R2, 0x1 ;  /* 0x0000000100027802 */ /* 0x000fc80000000f00 */
[----:B------:R-:W-:-:S13]  /*121b0*/  ISETP.NE.AND P0, PT, R2, c[0x0][0x32c], PT ;  /* 0x0000cb0002007a0c */ /* 0x000fda0003f05270 */
[----:B------:R-:W-:-:S05]  /*121c0*/  @P0 IMAD.HI.U32 R2, R3, c[0x0][0x330], RZ ;  /* 0x0000cc0003020a27 */ /* 0x000fca00078e00ff */
[----:B------:R-:W-:Y:S02]  /*121d0*/  @P0 SHF.R.U32.HI R3, RZ, c[0x0][0x334], R2 ;  /* 0x0000cd00ff030a19 */ /* 0x000fe40000011602 */
.L_x_1020:
[----:B------:R-:W-:Y:S05]  /*121e0*/  BSYNC B0 ;  /* 0x0000000000007941 */ /* 0x000fea0003800000 */
.L_x_1018:
[----:B------:R-:W-:-:S05]  /*121f0*/  MOV R2, c[0x0][0x32c] ;  /* 0x0000cb0000027a02 */ /* 0x000fca0000000f00 */
[----:B------:R-:W-:-:S05]  /*12200*/  IMAD R3, R3, R2, c[0x0][0x32c] ;  /* 0x0000cb0003037624 */ /* 0x000fca00078e0202 */
[----:B------:R-:W-:-:S05]  /*12210*/  IMNMX R4, R4, R3, PT ;  /* 0x0000000304047217 */ /* 0x000fca0003800200 */
.L_x_1017:
        /* <DEDUP_REMOVED lines=8> */
.L_x_1042:
        /* <DEDUP_REMOVED lines=18> */
[----:B--23--:R-:W-:Y:S01]  /*123c0*/  IMAD.SHL.U32 R8, R76, 0x2, RZ ;  /* 0x000000024c087824 */ /* 0x00cfe200078e00ff */
[----:B------:R-:W-:Y:S02]  /*123d0*/  SHF.R.S32.HI R2, RZ, 0x1f, R225 ;  /* 0x0000001fff027819 */ /* 0x000fe400000114e1 */
[C---:B------:R-:W-:Y:S02]  /*123e0*/  SHF.L.U64.HI R11, R211.reuse, 0x1, R238 ;  /* 0x00000001d30b7819 */ /* 0x040fe400000102ee */
[----:B------:R-:W-:Y:S01]  /*123f0*/  SHF.L.U32 R10, R211, 0x1, RZ ;  /* 0x00000001d30a7819 */ /* 0x000fe200000006ff */
[----:B------:R-:W-:Y:S01]  /*12400*/  IMAD R4, R2, c[0x0][0x208], RZ ;  /* 0x0000820002047a24 */ /* 0x000fe200078e02ff */
[----:B------:R-:W-:Y:S01]  /*12410*/  SHF.L.U64.HI R9, R76, 0x1, R77 ;  /* 0x000000014c097819 */ /* 0x000fe2000001024d */
[C---:B------:R-:W-:Y:S04]  /*12420*/  IMAD.WIDE.U32 R2, R225.reuse, c[0x0][0x208], RZ ;  /* 0x00008200e1027a25 */ /* 0x040fe800078e00ff */
[----:B------:R-:W-:Y:S04]  /*12430*/  IMAD R4, R225, c[0x0][0x20c], R4 ;  /* 0x00008300e1047a24 */ /* 0x000fe800078e0204 */
[----:B------:R-:W-:Y:S01]  /*12440*/  IMAD.IADD R3, R3, 0x1, R4 ;  /* 0x0000000103037824 */ /* 0x000fe200078e0204 */
[----:B------:R-:W-:Y:S03]  /*12450*/  SHF.R.S32.HI R4, RZ, 0x1f, R222 ;  /* 0x0000001fff047819 */ /* 0x000fe600000114de */
        /* <DEDUP_REMOVED lines=9> */
.L_x_1151:
[----:B------:R-:W-:-:S05]  /*124f0*/  BRA.DIV ~URZ, `(.L_x_1025) ;  /* 0x000113127f007947 */ /* 0x000fca000b800000 */
[----:B------:R-:W5:Y:S01]  /*12500*/  SHFL.IDX PT, R2, R5, RZ, 0x181f ;  /* 0x00181fff05027589 */ /* 0x000f6200000e0000 */
[----:B------:R-:W-:Y:S02]  /*12510*/  ISETP.GE.AND P2, PT, R76, c[0x0][0x1d4], PT ;  /* 0x000075004c007a0c */ /* 0x000fe40003f46270 */
[----:B------:R-:W-:Y:S02]  /*12520*/  ISETP.GE.AND P1, PT, R211, c[0x0][0x1d4], PT ;  /* 0x00007500d3007a0c */ /* 0x000fe40003f26270 */
[----:B-----5:R-:W-:Y:S05]  /*12530*/  IADD3 R20, P0, R2, R8, RZ ;  /* 0x0000000802147210 */ /* 0x020fea0007f1e0ff */
[----:B---3--:R-:W-:Y:S01]  /*12540*/  IMAD.X R21, R22, 0x1, R9, P0 ;  /* 0x0000000116157824 */ /* 0x008fe200000e0609 */
[----:B------:R-:W-:Y:S04]  /*12550*/  IADD3 R2, P0, R2, R10, RZ ;  /* 0x0000000a02027210 */ /* 0x000fe80007f1e0ff */
[----:B------:R-:W-:Y:S01]  /*12560*/  @!PT LDS RZ, [RZ] ;  /* 0x00000000fffff984 */ /* 0x000fe20000000800 */
[----:B------:R-:W-:Y:S01]  /*12570*/  @!PT LDS RZ, [RZ] ;  /* 0x00000000fffff984 */ /* 0x000fe20000000800 */
[----:B------:R3:W-:Y:S01]  /*12580*/  LDGSTS.E.BYPASS.LTC128B.128 [R210+0x100], [R20.64], !P2 ;  /* 0x0010000014d27fae */ /* 0x0007e2000d101d48 */
[----:B------:R-:W-:Y:S05]  /*12590*/  IMAD.X R3, R22, 0x1, R11, P0 ;  /* 0x0000000116037824 */ /* 0x000fea00000e060b */
[----:B------:R5:W-:Y:S04]  /*125a0*/  LDGSTS.E.BYPASS.LTC128B.128 [R210+0x3100], [R2.64], !P1 ;  /* 0x0310000002d27fae */ /* 0x000be8000c901d48 */
[----:B-----5:R-:W3:Y:S04]  /*125b0*/  SHFL.IDX PT, R2, R5, 0x1, 0x181f ;  /* 0x00381f0005027f89 */ /* 0x020ee800000e0000 */
[----:B------:R-:W5:Y:S04]  /*125c0*/  SHFL.IDX PT, R3, R4, 0x1, 0x181f ;  /* 0x00381f0004037f89 */ /* 0x000f6800000e0000 */
[----:B--2---:R-:W2:Y:S04]  /*125d0*/  SHFL.IDX PT, R4, R4, 0x2, 0x181f ;  /* 0x00581f0004047f89 */ /* 0x004ea800000e0000 */
[----:B------:R-:W4:Y:S01]  /*125e0*/  SHFL.IDX PT, R5, R5, 0x2, 0x181f ;  /* 0x00581f0005057f89 */ /* 0x000f2200000e0000 */
[C---:B---3--:R-:W-:Y:S05]  /*125f0*/  IADD3 R20, P0, R2.reuse, R8, RZ ;  /* 0x0000000802147210 */ /* 0x048fea0007f1e0ff */
[C---:B-----5:R-:W-:Y:S01]  /*12600*/  IMAD.X R21, R3.reuse, 0x1, R9, P0 ;  /* 0x0000000103157824 */ /* 0x060fe200000e0609 */
[----:B------:R-:W-:Y:S04]  /*12610*/  IADD3 R2, P0, R2, R10, RZ ;  /* 0x0000000a02027210 */ /* 0x000fe80007f1e0ff */
[----:B------:R3:W-:Y:S01]  /*12620*/  LDGSTS.E.BYPASS.LTC128B.128 [R210+0x1100], [R20.64], !P2 ;  /* 0x0110000014d27fae */ /* 0x0007e2000d101d48 */
[----:B------:R-:W-:Y:S05]  /*12630*/  IMAD.X R3, R3, 0x1, R11, P0 ;  /* 0x0000000103037824 */ /* 0x000fea00000e060b */
[----:B------:R1:W-:Y:S01]  /*12640*/  LDGSTS.E.BYPASS.LTC128B.128 [R210+0x4100], [R2.64], !P1 ;  /* 0x0410000002d27fae */ /* 0x0003e2000c901d48 */
[----:B---3--:R-:W-:Y:S02]  /*12650*/  SEL R20, RZ, 0x10, P2 ;  /* 0x00000010ff147807 */ /* 0x008fe40001000000 */
[----:B------:R-:W-:Y:S02]  /*12660*/  SEL R21, RZ, 0x10, P1 ;  /* 0x00000010ff157807 */ /* 0x000fe40000800000 */
.L_x_1152:
[C---:B-12-4-:R-:W-:Y:S02]  /*12670*/  IADD3 R2, -R20.reuse, 0x10, RZ ;  /* 0x0000001014027810 */ /* 0x056fe40007ffe1ff */
        /* <DEDUP_REMOVED lines=14> */
.L_x_1023:
[----:B--23--:R-:W-:Y:S05]  /*12760*/  BSYNC B0 ;  /* 0x0000000000007941 */ /* 0x00cfea0003800000 */
.L_x_1022:
        /* <DEDUP_REMOVED lines=74> */
[----:B------:R-:W4:Y:S07]  /*12c10*/  LDSM.16.M88.4 R152, [R194] ;  /* 0x00000000c298783b */ /* 0x000f2e0000000200 */
[C---:B-----5:R-:W-:Y:S08]  /*12c20*/  HMMA.16816.F32 R28, R172.reuse, R156, R28 ;  /* 0x0000009cac1c723c */ /* 0x060ff0000000181c */
[C---:B------:R-:W-:Y:S01]  /*12c30*/  HMMA.16816.F32 R32, R172.reuse, R158, R32 ;  /* 0x0000009eac20723c */ /* 0x040fe20000001820 */
[----:B------:R-:W5:Y:S07]  /*12c40*/  LDSM.16.M88.4 R156, [R195] ;  /* 0x00000000c39c783b */ /* 0x000f6e0000000200 */
[C---:B-1----:R-:W-:Y:S08]  /*12c50*/  HMMA.16816.F32 R36, R172.reuse, R140, R36 ;  /* 0x0000008cac24723c */ /* 0x042ff00000001824 */
[C---:B------:R-:W-:Y:S01]  /*12c60*/  HMMA.16816.F32 R40, R172.reuse, R142, R40 ;  /* 0x0000008eac28723c */ /* 0x040fe20000001828 */
[----:B------:R-:W1:Y:S07]  /*12c70*/  LDSM.16.M88.4 R140, [R196] ;  /* 0x00000000c48c783b */ /* 0x000e6e0000000200 */
[C---:B--2---:R-:W-:Y:S08]  /*12c80*/  HMMA.16816.F32 R44, R172.reuse, R144, R44 ;  /* 0x00000090ac2c723c */ /* 0x044ff0000000182c */
[C---:B------:R-:W-:Y:S01]  /*12c90*/  HMMA.16816.F32 R48, R172.reuse, R146, R48 ;  /* 0x00000092ac30723c */ /* 0x040fe20000001830 */
[----:B------:R-:W2:Y:S07]  /*12ca0*/  LDSM.16.M88.4 R144, [R197] ;  /* 0x00000000c590783b */ /* 0x000eae0000000200 */
[C---:B---3--:R-:W-:Y:S08]  /*12cb0*/  HMMA.16816.F32 R52, R172.reuse, R148, R52 ;  /* 0x00000094ac34723c */ /* 0x048ff00000001834 */
[----:B------:R-:W-:Y:S01]  /*12cc0*/  HMMA.16816.F32 R56, R172, R150, R56 ;  /* 0x00000096ac38723c */ /* 0x000fe20000001838 */
[----:B------:R-:W3:Y:S07]  /*12cd0*/  LDSM.16.M88.4 R148, [R198] ;  /* 0x00000000c694783b */ /* 0x000eee0000000200 */
[C---:B----4-:R-:W-:Y:S08]  /*12ce0*/  HMMA.16816.F32 R8, R176.reuse, R152, R8 ;  /* 0x00000098b008723c */ /* 0x050ff00000001808 */
[C---:B------:R-:W-:Y:S01]  /*12cf0*/  HMMA.16816.F32 R16, R176.reuse, R154, R16 ;  /* 0x0000009ab010723c */ /* 0x040fe20000001810 */
[----:B------:R-:W4:Y:S07]  /*12d00*/  LDSM.16.M88.4 R152, [R199] ;  /* 0x00000000c798783b */ /* 0x000f2e0000000200 */
        /* <DEDUP_REMOVED lines=147> */
[----:B------:R-:W2:Y:S01]  /*13640*/  LDL R4, [R1+0x10] ;  /* 0x0000100001047983 */ /* 0x000ea20000100800 */
[----:B------:R-:W-:Y:S01]  /*13650*/  IMAD.MOV.U32 R222, RZ, RZ, RZ ;  /* 0x000000ffffde7224 */ /* 0x000fe200078e00ff */
[----:B------:R-:W-:Y:S01]  /*13660*/  ISETP.GT.AND P1, PT, R0, 0x5f, PT ;  /* 0x0000005f0000780c */ /* 0x000fe20003f24270 */
[----:B------:R-:W-:Y:S01]  /*13670*/  IMAD.SHL.U32 R10, R211, 0x2, RZ ;  /* 0x00000002d30a7824 */ /* 0x000fe200078e00ff */
[----:B------:R-:W3:Y:S01]  /*13680*/  LDL.64 R230, [R1] ;  /* 0x0000000001e67983 */ /* 0x000ee20000100a00 */
[----:B------:R-:W-:Y:S02]  /*13690*/  ISETP.NE.AND P2, PT, R5, 0x1, PT ;  /* 0x000000010500780c */ /* 0x000fe40003f45270 */
[----:B------:R-:W-:Y:S02]  /*136a0*/  SHF.L.U64.HI R11, R211, 0x1, R238 ;  /* 0x00000001d30b7819 */ /* 0x000fe400000102ee */
[----:B------:R-:W-:Y:S01]  /*136b0*/  SHF.L.U64.HI R9, R76, 0x1, R77 ;  /* 0x000000014c097819 */ /* 0x000fe2000001024d */
[----:B------:R-:W4:Y:S01]  /*136c0*/  LDL R226, [R1+0x8] ;  /* 0x0000080001e27983 */ /* 0x000f220000100800 */
[----:B--2---:R-:W-:Y:S05]  /*136d0*/  IMAD R3, R212, 0x60, R4 ;  /* 0x00000060d4037824 */ /* 0x004fea00078e0204 */
[----:B------:R-:W-:Y:S05]  /*136e0*/  IADD3 R3, R3, -0x60, R0 ;  /* 0xffffffa003037810 */ /* 0x000fea0007ffe000 */
[----:B------:R-:W-:Y:S04]  /*136f0*/  @P2 IMAD.HI.U32 R4, R3, c[0x0][0x2bc], RZ ;  /* 0x0000af0003042a27 */ /* 0x000fe800078e00ff */
[--C-:B-1----:R-:W-:Y:S01]  /*13700*/  IMAD.MOV.U32 R2, RZ, RZ, R3.reuse ;  /* 0x000000ffff027224 */ /* 0x102fe200078e0003 */
[----:B------:R-:W-:Y:S04]  /*13710*/  @P2 SHF.R.U32.HI R2, RZ, c[0x0][0x2c0], R4 ;  /* 0x0000b000ff022a19 */ /* 0x000fe80000011604 */
[C---:B---3--:R-:W-:Y:S04]  /*13720*/  @!P1 IADD3 R5, P0, R2.reuse, R230, RZ ;  /* 0x000000e602059210 */ /* 0x048fe80007f1e0ff */
[----:B----4-:R-:W-:Y:S01]  /*13730*/  @!P1 LEA.HI.X.SX32 R8, R2, R226, 0x1, P0 ;  /* 0x000000e202089211 */ /* 0x010fe200000f0eff */
[----:B------:R-:W-:Y:S01]  /*13740*/  IMAD.MOV R2, RZ, RZ, -R2 ;  /* 0x000000ffff027224 */ /* 0x000fe200078e0a02 */
[C---:B------:R-:W-:Y:S03]  /*13750*/  @!P1 LEA R4, P0, R5.reuse, c[0x0][0x2a0], 0x2 ;  /* 0x0000a80005049a11 */ /* 0x040fe600078010ff */
[----:B------:R-:W-:Y:S01]  /*13760*/  IMAD R225, R2, c[0x0][0x2b8], R3 ;  /* 0x0000ae0002e17a24 */ /* 0x000fe200078e0203 */
[----:B------:R-:W-:Y:S01]  /*13770*/  @!P1 LEA.HI.X R5, R5, c[0x0][0x2a4], R8, 0x2, P0 ;  /* 0x0000a90005059a11 */ /* 0x000fe200000f1408 */
[----:B------:R-:W-:Y:S03]  /*13780*/  IMAD.SHL.U32 R8, R76, 0x2, RZ ;  /* 0x000000024c087824 */ /* 0x000fe600078e00ff */
[----:B------:R-:W-:Y:S01]  /*13790*/  SHF.R.S32.HI R2, RZ, 0x1f, R225 ;  /* 0x0000001fff027819 */ /* 0x000fe200000114e1 */
[----:B------:R1:W2:Y:S04]  /*137a0*/  @!P1 LDG.E R222, [R4.64] ;  /* 0x0000000804de9981 */ /* 0x0002a8000c1e1900 */
[----:B-1----:R-:W-:Y:S02]  /*137b0*/  IMAD R4, R2, c[0x0][0x1e0], RZ ;  /* 0x0000780002047a24 */ /* 0x002fe400078e02ff */
[C---:B------:R-:W-:Y:S04]  /*137c0*/  IMAD.WIDE.U32 R2, R225.reuse, c[0x0][0x1e0], RZ ;  /* 0x00007800e1027a25 */ /* 0x040fe800078e00ff */
        /* <DEDUP_REMOVED lines=12> */
.L_x_1153:
[----:B------:R-:W-:-:S05]  /*13890*/  BRA.DIV ~URZ, `(.L_x_1029) ;  /* 0x000103727f007947 */ /* 0x000fca000b800000 */
[----:B------:R-:W3:Y:S01]  /*138a0*/  SHFL.IDX PT, R2, R5, RZ, 0x181f ;  /* 0x00181fff05027589 */ /* 0x000ee200000e0000 */
[----:B------:R-:W-:Y:S02]  /*138b0*/  ISETP.GE.AND P2, PT, R76, c[0x0][0x1d4], PT ;  /* 0x000075004c007a0c */ /* 0x000fe40003f46270 */
[----:B------:R-:W-:Y:S02]  /*138c0*/  ISETP.GE.AND P1, PT, R211, c[0x0][0x1d4], PT ;  /* 0x00007500d3007a0c */ /* 0x000fe40003f26270 */
[----:B---3--:R-:W-:Y:S05]  /*138d0*/  IADD3 R16, P0, R2, R8, RZ ;  /* 0x0000000802107210 */ /* 0x008fea0007f1e0ff */
[----:B--2---:R-:W-:Y:S01]  /*138e0*/  IMAD.X R17, R18, 0x1, R9, P0 ;  /* 0x0000000112117824 */ /* 0x004fe200000e0609 */
[----:B------:R-:W-:Y:S04]  /*138f0*/  IADD3 R2, P0, R2, R10, RZ ;  /* 0x0000000a02027210 */ /* 0x000fe80007f1e0ff */
[----:B------:R-:W-:Y:S01]  /*13900*/  @!PT LDS RZ, [RZ] ;  /* 0x00000000fffff984 */ /* 0x000fe20000000800 */
[----:B------:R-:W-:Y:S01]  /*13910*/  @!PT LDS RZ, [RZ] ;  /* 0x00000000fffff984 */ /* 0x000fe20000000800 */
[----:B------:R2:W-:Y:S01]  /*13920*/  LDGSTS.E.BYPASS.LTC128B.128 [R210+0x8100], [R16.64], !P2 ;  /* 0x0810000010d27fae */ /* 0x0005e2000d101d48 */
[----:B------:R-:W-:Y:S05]  /*13930*/  IMAD.X R3, R18, 0x1, R11, P0 ;  /* 0x0000000112037824 */ /* 0x000fea00000e060b */
[----:B------:R3:W-:Y:S04]  /*13940*/  LDGSTS.E.BYPASS.LTC128B.128 [R210+0xb100], [R2.64], !P1 ;  /* 0x0b10000002d27fae */ /* 0x0007e8000c901d48 */
[----:B---3--:R-:W2:Y:S04]  /*13950*/  SHFL.IDX PT, R2, R5, 0x1, 0x181f ;  /* 0x00381f0005027f89 */ /* 0x008ea800000e0000 */
[----:B------:R-:W3:Y:S04]  /*13960*/  SHFL.IDX PT, R3, R4, 0x1, 0x181f ;  /* 0x00381f0004037f89 */ /* 0x000ee800000e0000 */
[----:B-1----:R-:W1:Y:S04]  /*13970*/  SHFL.IDX PT, R4, R4, 0x2, 0x181f ;  /* 0x00581f0004047f89 */ /* 0x002e6800000e0000 */
[----:B------:R-:W4:Y:S01]  /*13980*/  SHFL.IDX PT, R5, R5, 0x2, 0x181f ;  /* 0x00581f0005057f89 */ /* 0x000f2200000e0000 */
[C---:B--2---:R-:W-:Y:S05]  /*13990*/  IADD3 R16, P0, R2.reuse, R8, RZ ;  /* 0x0000000802107210 */ /* 0x044fea0007f1e0ff */
[C---:B---3--:R-:W-:Y:S01]  /*139a0*/  IMAD.X R17, R3.reuse, 0x1, R9, P0 ;  /* 0x0000000103117824 */ /* 0x048fe200000e0609 */
[----:B------:R-:W-:Y:S04]  /*139b0*/  IADD3 R2, P0, R2, R10, RZ ;  /* 0x0000000a02027210 */ /* 0x000fe80007f1e0ff */
[----:B------:R2:W-:Y:S01]  /*139c0*/  LDGSTS.E.BYPASS.LTC128B.128 [R210+0x9100], [R16.64], !P2 ;  /* 0x0910000010d27fae */ /* 0x0005e2000d101d48 */
[----:B------:R-:W-:Y:S05]  /*139d0*/  IMAD.X R3, R3, 0x1, R11, P0 ;  /* 0x0000000103037824 */ /* 0x000fea00000e060b */
[----:B------:R3:W-:Y:S01]  /*139e0*/  LDGSTS.E.BYPASS.LTC128B.128 [R210+0xc100], [R2.64], !P1 ;  /* 0x0c10000002d27fae */ /* 0x0007e2000c901d48 */
[----:B--2---:R-:W-:Y:S02]  /*139f0*/  SEL R16, RZ, 0x10, P2 ;  /* 0x00000010ff107807 */ /* 0x004fe40001000000 */
[----:B------:R-:W-:Y:S02]  /*13a00*/  SEL R17, RZ, 0x10, P1 ;  /* 0x00000010ff117807 */ /* 0x000fe40000800000 */
.L_x_1154:
        /* <DEDUP_REMOVED lines=15> */
.L_x_1027:
[----:B--234-:R-:W-:Y:S05]  /*13b00*/  BSYNC B0 ;  /* 0x0000000000007941 */ /* 0x01cfea0003800000 */
.L_x_1026:
[----:B------:R-:W-:Y:S01]  /*13b10*/  LOP3.LUT R11, RZ, c[0x0][0x324], RZ, 0x33, !PT ;  /* 0x0000c900ff0b7a12 */ /* 0x000fe200078e33ff */
[----:B-1----:R-:W2:Y:S01]  /*13b20*/  LDL R3, [R1+0xc] ;  /* 0x00000c0001037983 */ /* 0x002ea20000100800 */
[----:B------:R-:W-:Y:S03]  /*13b30*/  IMAD.MOV.U32 R4, RZ, RZ, c[0x0][0x2c4] ;  /* 0x0000b100ff047624 */ /* 0x000fe600078e00ff */
[----:B------:R-:W2:Y:S02]  /*13b40*/  LDL R2, [R1+0x14] ;  /* 0x0000140001027983 */ /* 0x000ea40000100800 */
[----:B------:R-:W-:Y:S01]  /*13b50*/  ISETP.NE.AND P0, PT, R4, 0x1, PT ;  /* 0x000000010400780c */ /* 0x000fe20003f05270 */
[----:B------:R-:W-:Y:S01]  /*13b60*/  IMAD R4, R212, -0x60, RZ ;  /* 0xffffffa0d4047824 */ /* 0x000fe200078e02ff */
[----:B------:R-:W0:Y:S01]  /*13b70*/  LDGDEPBAR ;  /* 0x00000000000079af */ /* 0x000e220000000000 */
[----:B--2---:R-:W-:Y:S10]  /*13b80*/  IMAD.IADD R8, R2, 0x1, R3 ;  /* 0x0000000102087824 */ /* 0x004ff400078e0203 */
[----:B------:R-:W-:Y:S05]  /*13b90*/  @P0 IMAD.HI.U32 R2, R8, c[0x0][0x2c8], RZ ;  /* 0x0000b20008020a27 */ /* 0x000fea00078e00ff */
[----:B------:R-:W-:Y:S02]  /*13ba0*/  @P0 SHF.R.U32.HI R8, RZ, c[0x0][0x2cc], R2 ;  /* 0x0000b300ff080a19 */ /* 0x000fe40000011602 */
[----:B------:R-:W-:Y:S04]  /*13bb0*/  IADD3 R2, -R245, 0x1, R4 ;  /* 0x00000001f5027810 */ /* 0x000fe80007ffe104 */
[----:B------:R-:W-:Y:S04]  /*13bc0*/  IADD3 R9, -R243, R2, R244 ;  /* 0x00000002f3097210 */ /* 0x000fe80007ffe1f4 */
[----:B------:R-:W-:Y:S01]  /*13bd0*/  IADD3 R10, R9, c[0x0][0x328], RZ ;  /* 0x0000ca00090a7a10 */ /* 0x000fe20007ffe0ff */
[----:B------:R-:W-:-:S05]  /*13be0*/  BRA.DIV ~URZ, `(.L_x_1030) ;  /* 0x000103b27f007947 */ /* 0x000fca000b800000 */
[----:B------:R1:W2:Y:S02]  /*13bf0*/  SHFL.IDX PT, R5, R8, RZ, 0x1c1f ;  /* 0x001c1fff08057589 */ /* 0x0002a400000e0000 */
.L_x_1155:
        /* <DEDUP_REMOVED lines=19> */
.L_x_1033:
[----:B------:R-:W-:Y:S04]  /*13d30*/  MOV R11, c[0x0][0x32c] ;  /* 0x0000cb00000b7a02 */ /* 0x000fe80000000f00 */
[----:B------:R-:W-:Y:S11]  /*13d40*/  ISETP.NE.AND P0, PT, R11, 0x1, PT ;  /* 0x000000010b00780c */ /* 0x000ff60003f05270 */
[----:B------:R-:W-:Y:S02]  /*13d50*/  @!UPT UIADD3 URZ, URZ, URZ, URZ ;  /* 0x0000003f3f3ff290 */ /* 0x000fe4000fffe03f */
[----:B------:R-:W-:Y:S05]  /*13d60*/  @P0 IMAD.HI.U32 R11, R5, c[0x0][0x330], RZ ;  /* 0x0000cc00050b0a27 */ /* 0x000fea00078e00ff */
[----:B------:R-:W-:Y:S02]  /*13d70*/  @P0 SHF.R.U32.HI R5, RZ, c[0x0][0x334], R11 ;  /* 0x0000cd00ff050a19 */ /* 0x000fe4000001160b */
.L_x_1034:
[----:B------:R-:W-:Y:S05]  /*13d80*/  BSYNC B0 ;  /* 0x0000000000007941 */ /* 0x000fea0003800000 */
.L_x_1032:
[----:B------:R-:W-:Y:S04]  /*13d90*/  IMAD.IADD R11, R4, 0x1, -R245 ;  /* 0x00000001040b7824 */ /* 0x000fe800078e0af5 */
[----:B------:R-:W-:Y:S05]  /*13da0*/  IMAD R5, R5, c[0x0][0x32c], R11 ;  /* 0x0000cb0005057a24 */ /* 0x000fea00078e020b */
[----:B------:R-:W-:Y:S02]  /*13db0*/  IMNMX R2, R2, R5, !PT ;  /* 0x0000000502027217 */ /* 0x000fe40007800200 */
[----:B------:R-:W-:Y:S04]  /*13dc0*/  IADD3 R5, R5, c[0x0][0x32c], RZ ;  /* 0x0000cb0005057a10 */ /* 0x000fe80007ffe0ff */
[----:B------:R-:W-:Y:S02]  /*13dd0*/  IMNMX R3, R3, R5, PT ;  /* 0x0000000503037217 */ /* 0x000fe40003800200 */
.L_x_1031:
[C---:B------:R-:W-:Y:S02]  /*13de0*/  ISETP.GE.AND P0, PT, R4.reuse, 0x1, PT ;  /* 0x000000010400780c */ /* 0x040fe40003f06270 */
[C---:B------:R-:W-:Y:S02]  /*13df0*/  ISETP.GE.AND P1, PT, R4.reuse, 0x2, PT ;  /* 0x000000020400780c */ /* 0x040fe40003f26270 */
[----:B------:R-:W-:Y:S02]  /*13e00*/  LOP3.LUT R209, R209, 0xffff7fff, RZ, 0xc0, !PT ;  /* 0xffff7fffd1d17812 */ /* 0x000fe400078ec0ff */
[C---:B------:R-:W-:Y:S02]  /*13e10*/  ISETP.GE.AND P6, PT, R4.reuse, 0x42, PT ;  /* 0x000000420400780c */ /* 0x040fe40003fc6270 */
[C---:B------:R-:W-:Y:S02]  /*13e20*/  ISETP.GE.AND P5, PT, R4.reuse, 0x49, PT ;  /* 0x000000490400780c */ /* 0x040fe40003fa6270 */
[C---:B------:R-:W-:Y:S02]  /*13e30*/  ISETP.GE.AND P4, PT, R4.reuse, 0x4a, PT ;  /* 0x0000004a0400780c */ /* 0x040fe40003f86270 */
[----:B------:R-:W-:Y:S02]  /*13e40*/  ISETP.GE.AND P3, PT, R4, 0x51, PT ;  /* 0x000000510400780c */ /* 0x000fe40003f66270 */
[----:B------:R-:W-:Y:S02]  /*13e50*/  @P0 LOP3.LUT R209, R209, 0x8000, RZ, 0xfc, !PT ;  /* 0x00008000d1d10812 */ /* 0x000fe400078efcff */
[C---:B------:R-:W-:Y:S02]  /*13e60*/  ISETP.GT.AND P0, PT, R2.reuse, RZ, !P0 ;  /* 0x000000ff0200720c */ /* 0x040fe40004704270 */
        /* <DEDUP_REMOVED lines=10> */
[C---:B------:R-:W-:Y:S02]  /*13f10*/  ISETP.GE.AND P2, PT, R4.reuse, 0x59, PT ;  /* 0x000000590400780c */ /* 0x040fe40003f46270 */
[----:B------:R-:W-:Y:S02]  /*13f20*/  ISETP.LT.OR P0, PT, R3, 0x9, P0 ;  /* 0x000000090300780c */ /* 0x000fe40000701670 */
        /* <DEDUP_REMOVED lines=114> */
.L_x_1156:
        /* <DEDUP_REMOVED lines=19> */
.L_x_1038:
[----:B-12---:R-:W-:Y:S04]  /*14780*/  MOV R8, c[0x0][0x32c] ;  /* 0x0000cb0000087a02 */ /* 0x006fe80000000f00 */
[----:B------:R-:W-:Y:S11]  /*14790*/  ISETP.NE.AND P0, PT, R8, 0x1, PT ;  /* 0x000000010800780c */ /* 0x000ff60003f05270 */
[----:B------:R-:W-:Y:S02]  /*147a0*/  @!UPT UIADD3 URZ, URZ, URZ, URZ ;  /* 0x0000003f3f3ff290 */ /* 0x000fe4000fffe03f */
[----:B------:R-:W-:Y:S05]  /*147b0*/  @P0 IMAD.HI.U32 R8, R5, c[0x0][0x330], RZ ;  /* 0x0000cc0005080a27 */ /* 0x000fea00078e00ff */
[----:B------:R-:W-:Y:S02]  /*147c0*/  @P0 SHF.R.U32.HI R5, RZ, c[0x0][0x334], R8 ;  /* 0x0000cd00ff050a19 */ /* 0x000fe40000011608 */
.L_x_1039:
[----:B------:R-:W-:Y:S05]  /*147d0*/  BSYNC B0 ;  /* 0x0000000000007941 */ /* 0x000fea0003800000 */
.L_x_1037:
[----:B------:R-:W-:Y:S04]  /*147e0*/  IMAD.IADD R4, R4, 0x1, -R245 ;  /* 0x0000000104047824 */ /* 0x000fe800078e0af5 */
[----:B------:R-:W-:Y:S05]  /*147f0*/  IMAD R5, R5, c[0x0][0x32c], R4 ;  /* 0x0000cb0005057a24 */ /* 0x000fea00078e0204 */
[----:B------:R-:W-:Y:S02]  /*14800*/  IMNMX R2, R2, R5, !PT ;  /* 0x0000000502027217 */ /* 0x000fe40007800200 */
[----:B------:R-:W-:Y:S04]  /*14810*/  IADD3 R5, R5, c[0x0][0x32c], RZ ;  /* 0x0000cb0005057a10 */ /* 0x000fe80007ffe0ff */
[----:B------:R-:W-:Y:S02]  /*14820*/  IMNMX R3, R3, R5, PT ;  /* 0x0000000503037217 */ /* 0x000fe40003800200 */
.L_x_1036:
[----:B------:R-:W-:Y:S02]  /*14830*/  LOP3.LUT P0, RZ, R209, 0x8000, RZ, 0xc0, !PT ;  /* 0x00008000d1ff7812 */ /* 0x000fe4000780c0ff */
[C---:B------:R-:W-:Y:S02]  /*14840*/  ISETP.GT.AND P1, PT, R2.reuse, 0x51, !P1 ;  /* 0x000000510200780c */ /* 0x040fe40004f24270 */
[----:B------:R-:W-:Y:S04]  /*14850*/  ISETP.GT.AND P0, PT, R2, RZ, !P0 ;  /* 0x000000ff0200720c */ /* 0x000fe80004704270 */
[----:B------:R-:W-:Y:S04]  /*14860*/  ISETP.LT.OR P0, PT, R3, 0x1, P0 ;  /* 0x000000010300780c */ /* 0x000fe80000701670 */
[----:B------:R-:W-:Y:S02]  /*14870*/  FSEL R9, R224, -INF , !P0 ;  /* 0xff800000e0097808 */ /* 0x000fe40004000000 */
[----:B------:R-:W-:Y:S04]  /*14880*/  LOP3.LUT P0, RZ, R209, 0x10000, RZ, 0xc0, !PT ;  /* 0x00010000d1ff7812 */ /* 0x000fe8000780c0ff */
[C---:B------:R-:W-:Y:S04]  /*14890*/  ISETP.GT.AND P0, PT, R2.reuse, 0x1, !P0 ;  /* 0x000000010200780c */ /* 0x040fe80004704270 */
[----:B------:R-:W-:Y:S04]  /*148a0*/  ISETP.LT.OR P0, PT, R3, 0x2, P0 ;  /* 0x000000020300780c */ /* 0x000fe80000701670 */
[----:B------:R-:W-:Y:S02]  /*148b0*/  FSEL R36, R223, -INF , !P0 ;  /* 0xff800000df247808 */ /* 0x000fe40004000000 */
[----:B------:R-:W-:Y:S04]  /*148c0*/  LOP3.LUT P0, RZ, R209, 0x4000, RZ, 0xc0, !PT ;  /* 0x00004000d1ff7812 */ /* 0x000fe8000780c0ff */
[C---:B------:R-:W-:Y:S04]  /*148d0*/  ISETP.GT.AND P0, PT, R2.reuse, 0x8, !P0 ;  /* 0x000000080200780c */ /* 0x040fe80004704270 */
[----:B------:R-:W-:Y:S04]  /*148e0*/  ISETP.LT.OR P0, PT, R3, 0x9, P0 ;  /* 0x000000090300780c */ /* 0x000fe80000701670 */
[----:B------:R-:W-:Y:S02]  /*148f0*/  FSEL R35, R221, -INF , !P0 ;  /* 0xff800000dd237808 */ /* 0x000fe40004000000 */
[----:B------:R-:W-:Y:S04]  /*14900*/  LOP3.LUT P0, RZ, R209, 0x2000, RZ, 0xc0, !PT ;  /* 0x00002000d1ff7812 */ /* 0x000fe8000780c0ff */
[----:B------:R-:W-:Y:S04]  /*14910*/  ISETP.GT.AND P0, PT, R2, 0x9, !P0 ;  /* 0x000000090200780c */ /* 0x000fe80004704270 */
        /* <DEDUP_REMOVED lines=54> */
[----:B------:R-:W-:Y:S02]  /*14c80*/  ISETP.GT.AND P0, PT, R2, 0x41, !P6 ;  /* 0x000000410200780c */ /* 0x000fe40007704270 */
[----:B------:R-:W-:Y:S02]  /*14c90*/  LOP3.LUT P6, RZ, R209, 0x20000, RZ, 0xc0, !PT ;  /* 0x00020000d1ff7812 */ /* 0x000fe400078cc0ff */
        /* <DEDUP_REMOVED lines=8> */
[C---:B------:R-:W-:Y:S02]  /*14d20*/  ISETP.GT.AND P0, PT, R2.reuse, 0x50, !P3 ;  /* 0x000000500200780c */ /* 0x040fe40005f04270 */
[C---:B------:R-:W-:Y:S02]  /*14d30*/  ISETP.LT.OR P3, PT, R3.reuse, 0x52, P1 ;  /* 0x000000520300780c */ /* 0x040fe40000f61670 */
[----:B------:R-:W-:Y:S02]  /*14d40*/  ISETP.LT.OR P0, PT, R3, 0x51, P0 ;  /* 0x000000510300780c */ /* 0x000fe40000701670 */
[----:B------:R-:W-:Y:S02]  /*14d50*/  FSEL R16, R151, -INF , !P3 ;  /* 0xff80000097107808 */ /* 0x000fe40005800000 */
[----:B------:R-:W-:Y:S02]  /*14d60*/  FSEL R17, R141, -INF , !P0 ;  /* 0xff8000008d117808 */ /* 0x000fe40004000000 */
[C---:B------:R-:W-:Y:S02]  /*14d70*/  ISETP.GT.AND P0, PT, R2.reuse, 0x58, !P2 ;  /* 0x000000580200780c */ /* 0x040fe40005704270 */
[----:B------:R-:W-:Y:S02]  /*14d80*/  ISETP.GT.AND P2, PT, R2, 0x59, !P6 ;  /* 0x000000590200780c */ /* 0x000fe40007744270 */
[C---:B------:R-:W-:Y:S02]  /*14d90*/  ISETP.LT.OR P1, PT, R3.reuse, 0x59, P0 ;  /* 0x000000590300780c */ /* 0x040fe40000721670 */
[----:B------:R-:W-:Y:S02]  /*14da0*/  ISETP.LT.OR P0, PT, R3, 0x5a, P2 ;  /* 0x0000005a0300780c */ /* 0x000fe40001701670 */
        /* <DEDUP_REMOVED lines=42> */
[----:B------:R-:W-:Y:S02]  /*15050*/  FSEL R11, R147, -INF , !P1 ;  /* 0xff800000930b7808 */ /* 0x000fe40004800000 */
[----:B------:R-:W-:Y:S02]  /*15060*/  FMNMX.FTZ R3, R40, R3, !PT ;  /* 0x0000000328037209 */ /* 0x000fe40007810000 */
[----:B------:R-:W-:Y:S02]  /*15070*/  FMNMX.FTZ R2, R16, R2, !PT ;  /* 0x0000000210027209 */ /* 0x000fe40007810000 */
[----:B------:R-:W-:Y:S02]  /*15080*/  FSEL R10, R150, -INF , !P0 ;  /* 0xff800000960a7808 */ /* 0x000fe40004000000 */
[----:B------:R-:W-:Y:S02]  /*15090*/  FMNMX.FTZ R3, R39, R3, !PT ;  /* 0x0000000327037209 */ /* 0x000fe40007810000 */
[----:B------:R-:W-:Y:S02]  /*150a0*/  FMNMX.FTZ R2, R11, R2, !PT ;  /* 0x000000020b027209 */ /* 0x000fe40007810000 */
[----:B------:R-:W-:Y:S02]  /*150b0*/  FMNMX.FTZ R4, R38, R3, !PT ;  /* 0x0000000326047209 */ /* 0x000fe40007810000 */
[----:B-12---:R-:W-:Y:S01]  /*150c0*/  FMNMX.FTZ R8, R10, R2, !PT ;  /* 0x000000020a087209 */ /* 0x006fe20007810000 */
[----:B------:R-:W-:-:S05]  /*150d0*/  BRA.DIV ~URZ, `(.L_x_1040) ;  /* 0x0000efa27f007947 */ /* 0x000fca000b800000 */
[----:B------:R1:W2:Y:S02]  /*150e0*/  SHFL.BFLY PT, R2, R4, 0x2, 0x1f ;  /* 0x0c401f0004027f89 */ /* 0x0002a400000e0000 */
.L_x_1157:
[----:B-12---:R-:W-:Y:S01]  /*150f0*/  FMNMX.FTZ R4, R4, R2, !PT ;  /* 0x0000000204047209 */ /* 0x006fe20007810000 */
[----:B------:R-:W-:-:S05]  /*15100*/  BRA.DIV ~URZ, `(.L_x_1041) ;  /* 0x0000efc27f007947 */ /* 0x000fca000b800000 */
[----:B------:R-:W1:Y:S02]  /*15110*/  SHFL.BFLY PT, R2, R4, 0x1, 0x1f ;  /* 0x0c201f0004027f89 */ /* 0x000e6400000e0000 */
[----:B-1----:R-:W-:Y:S02]  /*15120*/  FMNMX.FTZ R5, R4, R2, !PT ;  /* 0x0000000204057209 */ /* 0x002fe40007810000 */
[----:B------:R-:W1:Y:S02]  /*15130*/  SHFL.BFLY PT, R2, R8, 0x2, 0x1f ;  /* 0x0c401f0008027f89 */ /* 0x000e6400000e0000 */
[----:B-1----:R-:W-:Y:S05]  /*15140*/  FMNMX.FTZ R4, R8, R2, !PT ;  /* 0x0000000208047209 */ /* 0x002fea0007810000 */
[----:B------:R1:W2:Y:S02]  /*15150*/  SHFL.BFLY PT, R2, R4, 0x1, 0x1f ;  /* 0x0c201f0004027f89 */ /* 0x0002a400000e0000 */
.L_x_1158:
[C---:B------:R-:W-:Y:S01]  /*15160*/  FSETP.NEU.FTZ.AND P0, PT, R5.reuse, -INF , PT ;  /* 0xff8000000500780b */ /* 0x040fe20003f1d000 */
[C---:B------:R-:W-:Y:S01]  /*15170*/  FMUL.FTZ R3, R5.reuse, c[0x0][0x2d0] ;  /* 0x0000b40005037a20 */ /* 0x040fe20000410000 */
[----:B-12---:R-:W-:Y:S01]  /*15180*/  FMNMX.FTZ R4, R2, R4, !PT ;  /* 0x0000000402047209 */ /* 0x006fe20007810000 */
[----:B------:R-:W-:Y:S01]  /*15190*/  WARPSYNC 0xffffffff ;  /* 0xffffffff00007948 */ /* 0x000fe20003800000 */
[----:B------:R-:W-:Y:S02]  /*151a0*/  FSEL R2, R5, RZ, P0 ;  /* 0x000000ff05027208 */ /* 0x000fe40000000000 */
[----:B------:R-:W-:Y:S02]  /*151b0*/  FSEL R3, R3, RZ, P0 ;  /* 0x000000ff03037208 */ /* 0x000fe40000000000 */
[----:B------:R-:W-:Y:S01]  /*151c0*/  FSETP.NEU.FTZ.AND P0, PT, R4, -INF , PT ;  /* 0xff8000000400780b */ /* 0x000fe20003f1d000 */
[----:B------:R-:W-:Y:S02]  /*151d0*/  FADD.FTZ R2, -R2, R6 ;  /* 0x0000000602027221 */ /* 0x000fe40000010100 */
[--C-:B------:R-:W-:Y:S02]  /*151e0*/  FFMA.FTZ R6, R37, c[0x0][0x2d0], -R3.reuse ;  /* 0x0000b40025067a23 */ /* 0x100fe40000010803 */
        /* <DEDUP_REMOVED lines=26> */
[----:B------:R-:W-:Y:S01]  /*15390*/  FFMA.FTZ R226, R44, c[0x0][0x2d0], -R3 ;  /* 0x0000b4002ce27a23 */ /* 0x000fe20000010803 */
[----:B-1----:R-:W-:Y:S01]  /*153a0*/  F2FP.PACK_AB R140, R6, R38 ;  /* 0x00000026068c723e */ /* 0x002fe200000000ff */
[C---:B------:R-:W-:Y:S02]  /*153b0*/  FFMA.FTZ R3, R2.reuse, R228, R38 ;  /* 0x000000e402037223 */ /* 0x040fe40000010026 */
[----:B------:R-:W-:Y:S01]  /*153c0*/  MUFU.EX2 R38, R59 ;  /* 0x0000003b00267308 */ /* 0x000fe20000000800 */
[----:B------:R-:W-:Y:S02]  /*153d0*/  FMUL.FTZ R56, R2, R80 ;  /* 0x0000005002387220 */ /* 0x000fe40000410000 */
[----:B------:R-:W-:Y:S01]  /*153e0*/  FADD.FTZ R37, R6, R3 ;  /* 0x0000000306257221 */ /* 0x000fe20000010000 */
[C---:B------:R-:W-:Y:S01]  /*153f0*/  FSEL R3, R4.reuse, RZ, P0 ;  /* 0x000000ff04037208 */ /* 0x040fe20000000000 */
[----:B------:R-:W-:Y:S02]  /*15400*/  FMUL.FTZ R6, R4, c[0x0][0x2d0] ;  /* 0x0000b40004067a20 */ /* 0x000fe40000410000 */
[----:B------:R-:W-:Y:S02]  /*15410*/  FMUL.FTZ R57, R2, R81 ;  /* 0x0000005102397220 */ /* 0x000fe40000410000 */
[----:B------:R-:W-:Y:S01]  /*15420*/  FADD.FTZ R3, -R3, R14 ;  /* 0x0000000e03037221 */ /* 0x000fe20000010100 */
[----:B------:R-:W-:Y:S01]  /*15430*/  FSEL R6, R6, RZ, P0 ;  /* 0x000000ff06067208 */ /* 0x000fe20000000000 */
[----:B------:R-:W-:Y:S01]  /*15440*/  FMUL.FTZ R40, R2, R96 ;  /* 0x0000006002287220 */ /* 0x000fe20000410000 */
[C---:B------:R-:W-:Y:S01]  /*15450*/  ISETP.GT.AND P0, PT, R212.reuse, R246, PT ;  /* 0x000000f6d400720c */ /* 0x040fe20003f04270 */
[----:B------:R-:W-:Y:S01]  /*15460*/  FMUL.FTZ R3, R3, c[0x0][0x2d0] ;  /* 0x0000b40003037a20 */ /* 0x000fe20000410000 */
[----:B------:R-:W-:Y:S01]  /*15470*/  IADD3 R212, R212, -0x1, RZ ;  /* 0xffffffffd4d47810 */ /* 0x000fe20007ffe0ff */
[--C-:B------:R-:W-:Y:S02]  /*15480*/  FFMA.FTZ R8, R36, c[0x0][0x2d0], -R6.reuse ;  /* 0x0000b40024087a23 */ /* 0x100fe40000010806 */
        /* <DEDUP_REMOVED lines=13> */
[--C-:B------:R-:W-:Y:S01]  /*15560*/  FFMA.FTZ R146, R33, c[0x0][0x2d0], -R6.reuse ;  /* 0x0000b40021927a23 */ /* 0x100fe20000010806 */
[----:B-1----:R-:W-:Y:S01]  /*15570*/  F2FP.PACK_AB R142, R36, R38 ;  /* 0x00000026248e723e */ /* 0x002fe200000000ff */
[--C-:B------:R-:W-:Y:S02]  /*15580*/  FFMA.FTZ R145, R32, c[0x0][0x2d0], -R6.reuse ;  /* 0x0000b40020917a23 */ /* 0x100fe40000010806 */
[--C-:B------:R-:W-:Y:S01]  /*15590*/  FFMA.FTZ R147, R31, c[0x0][0x2d0], -R6.reuse ;  /* 0x0000b4001f937a23 */ /* 0x100fe20000010806 */
[----:B------:R-:W-:Y:S01]  /*155a0*/  MUFU.EX2 R240, R146 ;  /* 0x0000009200f07308 */ /* 0x000fe20000000800 */
[--C-:B------:R-:W-:Y:S02]  /*155b0*/  FFMA.FTZ R148, R30, c[0x0][0x2d0], -R6.reuse ;  /* 0x0000b4001e947a23 */ /* 0x100fe40000010806 */
[--C-:B------:R-:W-:Y:S02]  /*155c0*/  FFMA.FTZ R154, R29, c[0x0][0x2d0], -R6.reuse ;  /* 0x0000b4001d9a7a23 */ /* 0x100fe40000010806 */
[--C-:B------:R-:W-:Y:S02]  /*155d0*/  FFMA.FTZ R153, R28, c[0x0][0x2d0], -R6.reuse ;  /* 0x0000b4001c997a23 */ /* 0x100fe40000010806 */
[C---:B--2---:R-:W-:Y:S02]  /*155e0*/  FMUL.FTZ R58, R3.reuse, R82 ;  /* 0x00000052033a7220 */ /* 0x044fe40000410000 */
[----:B------:R-:W-:Y:S01]  /*155f0*/  FMUL.FTZ R59, R3, R83 ;  /* 0x00000053033b7220 */ /* 0x000fe20000410000 */
[----:B------:R-:W-:Y:S01]  /*15600*/  MUFU.EX2 R239, R145 ;  /* 0x0000009100ef7308 */ /* 0x000fe20000000800 */
[----:B------:R-:W1:Y:S01]  /*15610*/  LDSM.16.MT88.4 R80, [R189] ;  /* 0x00000000bd50783b */ /* 0x000e620000004200 */
[--C-:B------:R-:W-:Y:S02]  /*15620*/  FFMA.FTZ R163, R23, c[0x0][0x2d0], -R6.reuse ;  /* 0x0000b40017a37a23 */ /* 0x100fe40000010806 */
        /* <DEDUP_REMOVED lines=10> */
[----:B------:R-:W2:Y:S01]  /*156d0*/  MUFU.EX2 R11, R9 ;  /* 0x00000009000b7308 */ /* 0x000ea20000000800 */
[C---:B------:R-:W-:Y:S02]  /*156e0*/  FMUL.FTZ R18, R3.reuse, R126 ;  /* 0x0000007e03127220 */ /* 0x040fe40000410000 */
[C---:B------:R-:W-:Y:S02]  /*156f0*/  FMUL.FTZ R19, R3.reuse, R127 ;  /* 0x0000007f03137220 */ /* 0x040fe40000410000 */
[C---:B------:R-:W-:Y:S01]  /*15700*/  FMUL.FTZ R20, R2.reuse, R120 ;  /* 0x0000007802147220 */ /* 0x040fe20000410000 */
[----:B------:R-:W-:Y:S01]  /*15710*/  LDSM.16.MT88.4 R124, [R189+0x2800] ;  /* 0x00280000bd7c783b */ /* 0x000fe20000004200 */
        /* <DEDUP_REMOVED lines=9> */
[C---:B------:R-:W-:Y:S01]  /*157b0*/  FMUL.FTZ R29, R2.reuse, R113 ;  /* 0x00000071021d7220 */ /* 0x040fe20000410000 */
[----:B------:R-:W-:Y:S01]  /*157c0*/  LDSM.16.MT88.4 R116, [R190+0x2800] ;  /* 0x00280000be74783b */ /* 0x000fe20000004200 */
[C---:B------:R-:W-:Y:S02]  /*157d0*/  FMUL.FTZ R30, R3.reuse, R114 ;  /* 0x00000072031e7220 */ /* 0x040fe40000410000 */
[C---:B--2---:R-:W-:Y:S02]  /*157e0*/  FFMA.FTZ R9, R3.reuse, R236, R11 ;  /* 0x000000ec03097223 */ /* 0x044fe4000001000b */
[C---:B------:R-:W-:Y:S02]  /*157f0*/  FMUL.FTZ R31, R3.reuse, R115 ;  /* 0x00000073031f7220 */ /* 0x040fe40000410000 */
[C---:B------:R-:W-:Y:S01]  /*15800*/  FMUL.FTZ R35, R3.reuse, R111 ;  /* 0x0000006f03237220 */ /* 0x040fe20000410000 */
[----:B------:R-:W2:Y:S01]  /*15810*/  MUFU.EX2 R112, R143 ;  /* 0x0000008f00707308 */ /* 0x000ea20000000800 */
[C---:B------:R-:W-:Y:S02]  /*15820*/  FMUL.FTZ R32, R2.reuse, R108 ;  /* 0x0000006c02207220 */ /* 0x040fe40000410000 */
[----:B------:R-:W-:Y:S01]  /*15830*/  FMUL.FTZ R33, R2, R109 ;  /* 0x0000006d02217220 */ /* 0x000fe20000410000 */
[----:B---3--:R-:W-:Y:S01]  /*15840*/  F2FP.PACK_AB R141, R10, R11 ;  /* 0x0000000b0a8d723e */ /* 0x008fe200000000ff */
[----:B------:R-:W-:Y:S02]  /*15850*/  FADD.FTZ R8, R38, R37 ;  /* 0x0000002526087221 */ /* 0x000fe40000010000 */
[----:B------:R-:W-:Y:S02]  /*15860*/  FADD.FTZ R235, R10, R9 ;  /* 0x000000090aeb7221 */ /* 0x000fe40000010000 */
[----:B------:R-:W-:Y:S01]  /*15870*/  FMUL.FTZ R9, R2, R129 ;  /* 0x0000008102097220 */ /* 0x000fe20000410000 */
[----:B------:R-:W3:Y:S01]  /*15880*/  MUFU.EX2 R14, R152 ;  /* 0x00000098000e7308 */ /* 0x000ee20000000800 */
[C---:B------:R-:W-:Y:S02]  /*15890*/  FMUL.FTZ R10, R3.reuse, R130 ;  /* 0x00000082030a7220 */ /* 0x040fe40000410000 */
[C---:B------:R-:W-:Y:S02]  /*158a0*/  FMUL.FTZ R11, R3.reuse, R131 ;  /* 0x00000083030b7220 */ /* 0x040fe40000410000 */
[----:B------:R-:W-:Y:S02]  /*158b0*/  FADD.FTZ R144, R36, R8 ;  /* 0x0000000824907221 */ /* 0x000fe40000010000 */
[C---:B------:R-:W-:Y:S02]  /*158c0*/  FMUL.FTZ R8, R2.reuse, R128 ;  /* 0x0000008002087220 */ /* 0x040fe40000410000 */
[C---:B------:R-:W-:Y:S01]  /*158d0*/  FMUL.FTZ R38, R3.reuse, R106 ;  /* 0x0000006a03267220 */ /* 0x040fe20000410000 */
[----:B------:R-:W-:Y:S01]  /*158e0*/  MUFU.EX2 R109, R224 ;  /* 0x000000e0006d7308 */ /* 0x000fe20000000800 */
[C---:B------:R-:W-:Y:S02]  /*158f0*/  FMUL.FTZ R39, R3.reuse, R107 ;  /* 0x0000006b03277220 */ /* 0x040fe40000410000 */
[----:B------:R-:W-:Y:S01]  /*15900*/  FMUL.FTZ R36, R2, R104 ;  /* 0x0000006802247220 */ /* 0x000fe20000410000 */
[----:B--2---:R-:W-:Y:S01]  /*15910*/  F2FP.PACK_AB R143, R112, R110 ;  /* 0x0000006e708f723e */ /* 0x004fe200000000ff */
[C---:B------:R-:W-:Y:S02]  /*15920*/  FMUL.FTZ R41, R2.reuse, R97 ;  /* 0x0000006102297220 */ /* 0x040fe40000410000 */
[C---:B------:R-:W-:Y:S02]  /*15930*/  FMUL.FTZ R42, R3.reuse, R98 ;  /* 0x00000062032a7220 */ /* 0x040fe40000410000 */
[C---:B------:R-:W-:Y:S01]  /*15940*/  FMUL.FTZ R43, R3.reuse, R99 ;  /* 0x00000063032b7220 */ /* 0x040fe20000410000 */
[----:B------:R-:W-:Y:S01]  /*15950*/  MUFU.EX2 R104, R214 ;  /* 0x000000d600687308 */ /* 0x000fe20000000800 */
[C---:B-1----:R-:W-:Y:S01]  /*15960*/  HMMA.16816.F32 R8, R140.reuse, R80, R8 ;  /* 0x000000508c08723c */ /* 0x042fe20000001808 */
[----:B------:R-:W-:Y:S04]  /*15970*/  LDSM.16.MT88.4 R96, [R190+0x1800] ;  /* 0x00180000be60783b */ /* 0x000fe80000004200 */
[C---:B------:R-:W-:Y:S02]  /*15980*/  FMUL.FTZ R46, R3.reuse, R94 ;  /* 0x0000005e032e7220 */ /* 0x040fe40000410000 */
[C---:B------:R-:W-:Y:S01]  /*15990*/  FMUL.FTZ R47, R3.reuse, R95 ;  /* 0x0000005f032f7220 */ /* 0x040fe20000410000 */
[C---:B------:R-:W-:Y:S01]  /*159a0*/  HMMA.16816.F32 R16, R140.reuse, R82, R16 ;  /* 0x000000528c10723c */ /* 0x040fe20000001810 */
[----:B------:R-:W1:Y:S01]  /*159b0*/  LDSM.16.MT88.4 R80, [R190] ;  /* 0x00000000be50783b */ /* 0x000e620000004200 */
[----:B------:R-:W-:Y:S02]  /*159c0*/  MUFU.EX2 R108, R223 ;  /* 0x000000df006c7308 */ /* 0x000fe40000000800 */
[C---:B------:R-:W-:Y:S02]  /*159d0*/  FMUL.FTZ R50, R3.reuse, R90 ;  /* 0x0000005a03327220 */ /* 0x040fe40000410000 */
[C---:B------:R-:W-:Y:S02]  /*159e0*/  FMUL.FTZ R51, R3.reuse, R91 ;  /* 0x0000005b03337220 */ /* 0x040fe40000410000 */
[C---:B------:R-:W-:Y:S04]  /*159f0*/  FMUL.FTZ R52, R2.reuse, R84 ;  /* 0x0000005402347220 */ /* 0x040fe80000410000 */
[C---:B------:R-:W-:Y:S01]  /*15a00*/  FMUL.FTZ R53, R2.reuse, R85 ;  /* 0x0000005502357220 */ /* 0x040fe20000410000 */
[----:B------:R-:W-:Y:S01]  /*15a10*/  MUFU.EX2 R152, R163 ;  /* 0x000000a300987308 */ /* 0x000fe20000000800 */
[C---:B------:R-:W-:Y:S02]  /*15a20*/  FMUL.FTZ R54, R3.reuse, R86 ;  /* 0x0000005603367220 */ /* 0x040fe40000410000 */
[C---:B------:R-:W-:Y:S02]  /*15a30*/  FMUL.FTZ R55, R3.reuse, R87 ;  /* 0x0000005703377220 */ /* 0x040fe40000410000 */
[----:B------:R-:W-:Y:S01]  /*15a40*/  LDSM.16.MT88.4 R84, [R189+0x800] ;  /* 0x00080000bd54783b */ /* 0x000fe20000004200 */
[C---:B------:R-:W-:Y:S02]  /*15a50*/  FMUL.FTZ R37, R2.reuse, R105 ;  /* 0x0000006902257220 */ /* 0x040fe40000410000 */
[C---:B------:R-:W-:Y:S02]  /*15a60*/  FMUL.FTZ R44, R2.reuse, R92 ;  /* 0x0000005c022c7220 */ /* 0x040fe40000410000 */
[----:B------:R-:W-:Y:S01]  /*15a70*/  MUFU.EX2 R92, R157 ;  /* 0x0000009d005c7308 */ /* 0x000fe20000000800 */
        /* <DEDUP_REMOVED lines=9> */
[C---:B------:R-:W-:Y:S01]  /*15b10*/  FMUL.FTZ R65, R2.reuse, R65 ;  /* 0x0000004102417220 */ /* 0x040fe20000410000 */
[C---:B-1----:R-:W-:Y:S02]  /*15b20*/  HMMA.16816.F32 R20, R140.reuse, R80, R20 ;  /* 0x000000508c14723c */ /* 0x042fe40000001814 */
[----:B------:R-:W-:Y:S01]  /*15b30*/  MUFU.EX2 R88, R149 ;  /* 0x0000009500587308 */ /* 0x000fe20000000800 */
[C---:B------:R-:W-:Y:S02]  /*15b40*/  FMUL.FTZ R66, R3.reuse, R66 ;  /* 0x0000004203427220 */ /* 0x040fe40000410000 */
[C---:B------:R-:W-:Y:S02]  /*15b50*/  FMUL.FTZ R67, R3.reuse, R67 ;  /* 0x0000004303437220 */ /* 0x040fe40000410000 */
[C---:B------:R-:W-:Y:S01]  /*15b60*/  FMUL.FTZ R70, R3.reuse, R70 ;  /* 0x0000004603467220 */ /* 0x040fe20000410000 */
[C---:B------:R-:W-:Y:S01]  /*15b70*/  HMMA.16816.F32 R24, R140.reuse, R82, R24 ;  /* 0x000000528c18723c */ /* 0x040fe20000001818 */
[----:B------:R-:W1:Y:S03]  /*15b80*/  LDSM.16.MT88.4 R80, [R192] ;  /* 0x00000000c050783b */ /* 0x000e660000004200 */
[----:B------:R-:W-:Y:S01]  /*15b90*/  MUFU.EX2 R93, R158 ;  /* 0x0000009e005d7308 */ /* 0x000fe20000000800 */
[C---:B------:R-:W-:Y:S02]  /*15ba0*/  FMUL.FTZ R71, R3.reuse, R71 ;  /* 0x0000004703477220 */ /* 0x040fe40000410000 */
[C---:B------:R-:W-:Y:S02]  /*15bb0*/  FMUL.FTZ R74, R3.reuse, R74 ;  /* 0x0000004a034a7220 */ /* 0x040fe40000410000 */
[----:B------:R-:W-:Y:S03]  /*15bc0*/  FMUL.FTZ R75, R3, R75 ;  /* 0x0000004b034b7220 */ /* 0x000fe60000410000 */
[C---:B------:R-:W-:Y:S02]  /*15bd0*/  FMUL.FTZ R68, R2.reuse, R68 ;  /* 0x0000004402447220 */ /* 0x040fe40000410000 */
[----:B------:R-:W-:Y:S01]  /*15be0*/  MUFU.EX2 R105, R215 ;  /* 0x000000d700697308 */ /* 0x000fe20000000800 */
[C---:B------:R-:W-:Y:S02]  /*15bf0*/  FMUL.FTZ R69, R2.reuse, R69 ;  /* 0x0000004502457220 */ /* 0x040fe40000410000 */
[C---:B------:R-:W-:Y:S02]  /*15c00*/  FMUL.FTZ R72, R2.reuse, R72 ;  /* 0x0000004802487220 */ /* 0x040fe40000410000 */
[----:B------:R-:W-:Y:S02]  /*15c10*/  FMUL.FTZ R73, R2, R73 ;  /* 0x0000004902497220 */ /* 0x000fe40000410000 */
[----:B---3--:R-:W-:Y:S03]  /*15c20*/  FADD.FTZ R2, R14, R144 ;  /* 0x000000900e027221 */ /* 0x008fe60000010000 */
[----:B------:R-:W-:Y:S10]  /*15c30*/  MUFU.EX2 R158, R153 ;  /* 0x00000099009e7308 */ /* 0x000ff40000000800 */
        /* <DEDUP_REMOVED lines=10> */
[----:B------:R-:W1:Y:S01]  /*15ce0*/  MUFU.EX2 R3, R151 ;  /* 0x0000009700037308 */ /* 0x000e620000000800 */
[C---:B------:R-:W-:Y:S01]  /*15cf0*/  HMMA.16816.F32 R40, R140.reuse, R82, R40 ;  /* 0x000000528c28723c */ /* 0x040fe20000001828 */
[----:B------:R-:W2:Y:S08]  /*15d00*/  LDSM.16.MT88.4 R80, [R189+0x3000] ;  /* 0x00300000bd50783b */ /* 0x000eb00000004200 */
[----:B------:R-:W-:Y:S10]  /*15d10*/  MUFU.EX2 R151, R213 ;  /* 0x000000d500977308 */ /* 0x000ff40000000800 */
[----:B------:R-:W3:Y:S01]  /*15d20*/  MUFU.EX2 R236, R148 ;  /* 0x0000009400ec7308 */ /* 0x000ee20000000800 */
[----:B-1----:R-:W-:Y:S04]  /*15d30*/  FADD.FTZ R2, R3, R2 ;  /* 0x0000000203027221 */ /* 0x002fe80000010000 */
[----:B------:R-:W-:Y:S05]  /*15d40*/  FADD.FTZ R2, R89, R2 ;  /* 0x0000000259027221 */ /* 0x000fea0000010000 */
[----:B------:R-:W-:Y:S01]  /*15d50*/  MUFU.EX2 R148, R220 ;  /* 0x000000dc00947308 */ /* 0x000fe20000000800 */
[C---:B------:R-:W-:Y:S09]  /*15d60*/  FADD.FTZ R2, R88.reuse, R2 ;  /* 0x0000000258027221 */ /* 0x040ff20000010000 */
[----:B------:R-:W-:Y:S01]  /*15d70*/  MUFU.EX2 R146, R228 ;  /* 0x000000e400927308 */ /* 0x000fe20000000800 */
[C---:B--2---:R-:W-:Y:S09]  /*15d80*/  HMMA.16816.F32 R44, R140.reuse, R80, R44 ;  /* 0x000000508c2c723c */ /* 0x044ff2000000182c */
[----:B------:R-:W1:Y:S01]  /*15d90*/  MUFU.EX2 R145, R229 ;  /* 0x000000e500917308 */ /* 0x000e620000000800 */
[C---:B------:R-:W-:Y:S01]  /*15da0*/  HMMA.16816.F32 R48, R140.reuse, R82, R48 ;  /* 0x000000528c30723c */ /* 0x040fe20000001830 */
[----:B------:R-:W2:Y:S08]  /*15db0*/  LDSM.16.MT88.4 R80, [R190+0x3000] ;  /* 0x00300000be50783b */ /* 0x000eb00000004200 */
[----:B------:R-:W-:Y:S10]  /*15dc0*/  MUFU.EX2 R144, R231 ;  /* 0x000000e700907308 */ /* 0x000ff40000000800 */
[----:B------:R-:W4:Y:S01]  /*15dd0*/  MUFU.EX2 R6, R6 ;  /* 0x0000000600067308 */ /* 0x000f220000000800 */
        /* <DEDUP_REMOVED lines=10> */
[----:B------:R-:W-:Y:S03]  /*15e80*/  F2FP.PACK_AB R81, R239, R240 ;  /* 0x000000f0ef51723e */ /* 0x000fe600000000ff */
[----:B------:R-:W-:Y:S02]  /*15e90*/  F2FP.PACK_AB R82, R88, R89 ;  /* 0x000000595852723e */ /* 0x000fe400000000ff */
[----:B------:R-:W5:Y:S02]  /*15ea0*/  LDSM.16.MT88.4 R88, [R190+0x800] ;  /* 0x00080000be58783b */ /* 0x000f640000004200 */
[----:B------:R-:W2:Y:S01]  /*15eb0*/  MUFU.EX2 R3, R159 ;  /* 0x0000009f00037308 */ /* 0x000ea20000000800 */
[----:B---3--:R-:W-:Y:S02]  /*15ec0*/  F2FP.PACK_AB R83, R236, R237 ;  /* 0x000000edec53723e */ /* 0x008fe400000000ff */
[----:B-1----:R-:W-:Y:S02]  /*15ed0*/  F2FP.PACK_AB R141, R145, R146 ;  /* 0x00000092918d723e */ /* 0x002fe400000000ff */
[----:B----4-:R-:W-:Y:S03]  /*15ee0*/  F2FP.PACK_AB R143, R6, R144 ;  /* 0x00000090068f723e */ /* 0x010fe600000000ff */
[C---:B------:R-:W-:Y:S02]  /*15ef0*/  HMMA.16816.F32 R8, R80.reuse, R84, R8 ;  /* 0x000000545008723c */ /* 0x040fe40000001808 */
[----:B------:R-:W1:Y:S03]  /*15f00*/  MUFU.EX2 R159, R154 ;  /* 0x0000009a009f7308 */ /* 0x000e660000000800 */
[----:B--2---:R-:W-:Y:S03]  /*15f10*/  FADD.FTZ R2, R14, R2 ;  /* 0x000000020e027221 */ /* 0x004fe60000010000 */
[C---:B------:R-:W-:Y:S01]  /*15f20*/  HMMA.16816.F32 R16, R80.reuse, R86, R16 ;  /* 0x000000565010723c */ /* 0x040fe20000001810 */
[----:B------:R-:W2:Y:S03]  /*15f30*/  LDSM.16.MT88.4 R84, [R192+0x800] ;  /* 0x00080000c054783b */ /* 0x000ea60000004200 */
[----:B------:R-:W-:Y:S01]  /*15f40*/  MUFU.EX2 R154, R162 ;  /* 0x000000a2009a7308 */ /* 0x000fe20000000800 */
[----:B------:R-:W-:Y:S04]  /*15f50*/  FADD.FTZ R2, R3, R2 ;  /* 0x0000000203027221 */ /* 0x000fe80000010000 */
[----:B------:R-:W-:Y:S04]  /*15f60*/  FADD.FTZ R2, R93, R2 ;  /* 0x000000025d027221 */ /* 0x000fe80000010000 */
[C---:B------:R-:W-:Y:S01]  /*15f70*/  FADD.FTZ R2, R92.reuse, R2 ;  /* 0x000000025c027221 */ /* 0x040fe20000010000 */
[C---:B-----5:R-:W-:Y:S08]  /*15f80*/  HMMA.16816.F32 R20, R80.reuse, R88, R20 ;  /* 0x000000585014723c */ /* 0x060ff00000001814 */
        /* <DEDUP_REMOVED lines=21> */
[----:B------:R-:W4:Y:S03]  /*160e0*/  LDSM.16.MT88.4 R92, [R192+0x1000] ;  /* 0x00100000c05c783b */ /* 0x000f260000004200 */
[----:B------:R-:W-:Y:S02]  /*160f0*/  F2FP.PACK_AB R80, R3, R14 ;  /* 0x0000000e0350723e */ /* 0x000fe400000000ff */
[----:B-1----:R-:W-:Y:S01]  /*16100*/  F2FP.PACK_AB R81, R158, R159 ;  /* 0x0000009f9e51723e */ /* 0x002fe200000000ff */
[----:B------:R-:W1:Y:S01]  /*16110*/  MUFU.EX2 R14, R217 ;  /* 0x000000d9000e7308 */ /* 0x000e620000000800 */
[----:B------:R-:W-:Y:S07]  /*16120*/  F2FP.PACK_AB R83, R155, R157 ;  /* 0x0000009d9b53723e */ /* 0x000fee00000000ff */
[C---:B--2---:R-:W-:Y:S02]  /*16130*/  HMMA.16816.F32 R8, R80.reuse, R84, R8 ;  /* 0x000000545008723c */ /* 0x044fe40000001808 */
[----:B------:R-:W2:Y:S06]  /*16140*/  MUFU.EX2 R3, R216 ;  /* 0x000000d800037308 */ /* 0x000eac0000000800 */
[C---:B------:R-:W-:Y:S01]  /*16150*/  HMMA.16816.F32 R16, R80.reuse, R86, R16 ;  /* 0x000000565010723c */ /* 0x040fe20000001810 */
[----:B------:R-:W5:Y:S03]  /*16160*/  LDSM.16.MT88.4 R84, [R191+0x1000] ;  /* 0x00100000bf54783b */ /* 0x000f660000004200 */
[----:B-1----:R-:W-:Y:S04]  /*16170*/  FADD.FTZ R2, R14, R2 ;  /* 0x000000020e027221 */ /* 0x002fe80000010000 */
[C---:B---3--:R-:W-:Y:S08]  /*16180*/  HMMA.16816.F32 R20, R80.reuse, R88, R20 ;  /* 0x000000585014723c */ /* 0x048ff00000001814 */
[C---:B------:R-:W-:Y:S01]  /*16190*/  HMMA.16816.F32 R24, R80.reuse, R90, R24 ;  /* 0x0000005a5018723c */ /* 0x040fe20000001818 */
[----:B------:R-:W1:Y:S03]  /*161a0*/  LDSM.16.MT88.4 R88, [R189+0x4000] ;  /* 0x00400000bd58783b */ /* 0x000e660000004200 */
[----:B--2---:R-:W-:Y:S04]  /*161b0*/  FADD.FTZ R2, R3, R2 ;  /* 0x0000000203027221 */ /* 0x004fe80000010000 */
[C---:B----4-:R-:W-:Y:S04]  /*161c0*/  HMMA.16816.F32 R28, R80.reuse, R92, R28 ;  /* 0x0000005c501c723c */ /* 0x050fe8000000181c */
[----:B------:R-:W-:Y:S04]  /*161d0*/  FADD.FTZ R2, R105, R2 ;  /* 0x0000000269027221 */ /* 0x000fe80000010000 */
[C---:B------:R-:W-:Y:S01]  /*161e0*/  HMMA.16816.F32 R32, R80.reuse, R94, R32 ;  /* 0x0000005e5020723c */ /* 0x040fe20000001820 */
[----:B------:R-:W2:Y:S03]  /*161f0*/  LDSM.16.MT88.4 R92, [R190+0x4000] ;  /* 0x00400000be5c783b */ /* 0x000ea60000004200 */
[C---:B------:R-:W-:Y:S04]  /*16200*/  FADD.FTZ R2, R104.reuse, R2 ;  /* 0x0000000268027221 */ /* 0x040fe80000010000 */
        /* <DEDUP_REMOVED lines=20> */
[----:B------:R-:W4:Y:S07]  /*16350*/  LDSM.16.MT88.4 R80, [R192+0x1800] ;  /* 0x00180000c050783b */ /* 0x000f2e0000004200 */
        /* <DEDUP_REMOVED lines=10> */
[C---:B------:R-:W-:Y:S04]  /*16400*/  FADD.FTZ R2, R108.reuse, R2 ;  /* 0x000000026c027221 */ /* 0x040fe80000010000 */
        /* <DEDUP_REMOVED lines=19> */
[----:B------:R-:W4:Y:S07]  /*16540*/  LDSM.16.MT88.4 R96, [R190+0x2000] ;  /* 0x00200000be60783b */ /* 0x000f2e0000004200 */
[C---:B--2---:R-:W-:Y:S08]  /*16550*/  HMMA.16816.F32 R68, R84.reuse, R88, R68 ;  /* 0x000000585444723c */ /* 0x044ff00000001844 */
[----:B------:R-:W-:Y:S01]  /*16560*/  HMMA.16816.F32 R72, R84, R90, R72 ;  /* 0x0000005a5448723c */ /* 0x000fe20000001848 */
[----:B------:R-:W2:Y:S03]  /*16570*/  LDSM.16.MT88.4 R84, [R191+0x2000] ;  /* 0x00200000bf54783b */ /* 0x000ea60000004200 */
[C---:B-1----:R-:W-:Y:S01]  /*16580*/  F2FP.PACK_AB R140, R3.reuse, R14 ;  /* 0x0000000e038c723e */ /* 0x042fe200000000ff */
[----:B------:R-:W-:Y:S01]  /*16590*/  FADD.FTZ R2, R14, R2 ;  /* 0x000000020e027221 */ /* 0x000fe20000010000 */
[-C--:B------:R-:W-:Y:S02]  /*165a0*/  MOV R14, R4.reuse ;  /* 0x00000004000e7202 */ /* 0x080fe40000000f00 */
[C---:B---3--:R-:W-:Y:S01]  /*165b0*/  HMMA.16816.F32 R8, R80.reuse, R92, R8 ;  /* 0x0000005c5008723c */ /* 0x048fe20000001808 */
[----:B------:R-:W1:Y:S04]  /*165c0*/  LDSM.16.MT88.4 R88, [R189+0x5000] ;  /* 0x00500000bd58783b */ /* 0x000e680000004200 */
[----:B------:R-:W-:Y:S02]  /*165d0*/  FADD.FTZ R2, R3, R2 ;  /* 0x0000000203027221 */ /* 0x000fe40000010000 */
[----:B------:R-:W-:Y:S01]  /*165e0*/  FADD.FTZ R3, R110, R235 ;  /* 0x000000eb6e037221 */ /* 0x000fe20000010000 */
[C---:B------:R-:W-:Y:S01]  /*165f0*/  HMMA.16816.F32 R16, R80.reuse, R94, R16 ;  /* 0x0000005e5010723c */ /* 0x040fe20000001810 */
[----:B------:R-:W3:Y:S07]  /*16600*/  LDSM.16.MT88.4 R92, [R190+0x5000] ;  /* 0x00500000be5c783b */ /* 0x000eee0000004200 */
[C---:B----4-:R-:W-:Y:S01]  /*16610*/  HMMA.16816.F32 R20, R80.reuse, R96, R20 ;  /* 0x000000605014723c */ /* 0x050fe20000001814 */
[----:B------:R-:W-:Y:S07]  /*16620*/  LDSM.16.MT88.4 R108, [R192+0x2800] ;  /* 0x00280000c06c783b */ /* 0x000fee0000004200 */
[C---:B------:R-:W-:Y:S01]  /*16630*/  HMMA.16816.F32 R24, R80.reuse, R98, R24 ;  /* 0x000000625018723c */ /* 0x040fe20000001818 */
[----:B------:R-:W4:Y:S07]  /*16640*/  LDSM.16.MT88.4 R96, [R192+0x5000] ;  /* 0x00500000c060783b */ /* 0x000f2e0000004200 */
[C---:B------:R-:W-:Y:S08]  /*16650*/  HMMA.16816.F32 R28, R80.reuse, R104, R28 ;  /* 0x00000068501c723c */ /* 0x040ff0000000181c */
[C---:B------:R-:W-:Y:S01]  /*16660*/  HMMA.16816.F32 R32, R80.reuse, R106, R32 ;  /* 0x0000006a5020723c */ /* 0x040fe20000001820 */
[----:B------:R-:W5:Y:S07]  /*16670*/  LDSM.16.MT88.4 R104, [R191+0x5000] ;  /* 0x00500000bf68783b */ /* 0x000f6e0000004200 */
[C---:B--2---:R-:W-:Y:S01]  /*16680*/  HMMA.16816.F32 R36, R80.reuse, R84, R36 ;  /* 0x000000545024723c */ /* 0x044fe20000001824 */
[----:B------:R-:W2:Y:S07]  /*16690*/  MUFU.EX2 R85, R233 ;  /* 0x000000e900557308 */ /* 0x000eae0000000800 */
[C---:B------:R-:W-:Y:S03]  /*166a0*/  HMMA.16816.F32 R40, R80.reuse, R86, R40 ;  /* 0x000000565028723c */ /* 0x040fe60000001828 */
[----:B------:R-:W4:Y:S05]  /*166b0*/  MUFU.EX2 R84, R234 ;  /* 0x000000ea00547308 */ /* 0x000f2a0000000800 */
[C---:B-1----:R-:W-:Y:S08]  /*166c0*/  HMMA.16816.F32 R44, R80.reuse, R88, R44 ;  /* 0x00000058502c723c */ /* 0x042ff0000000182c */
[C---:B------:R-:W-:Y:S01]  /*166d0*/  HMMA.16816.F32 R48, R80.reuse, R90, R48 ;  /* 0x0000005a5030723c */ /* 0x040fe20000001830 */
[----:B------:R-:W-:Y:S03]  /*166e0*/  LDSM.16.MT88.4 R88, [R189+0x5800] ;  /* 0x00580000bd58783b */ /* 0x000fe60000004200 */
[----:B--2---:R-:W-:Y:S04]  /*166f0*/  FADD.FTZ R2, R85, R2 ;  /* 0x0000000255027221 */ /* 0x004fe80000010000 */
[C---:B---3--:R-:W-:Y:S04]  /*16700*/  HMMA.16816.F32 R52, R80.reuse, R92, R52 ;  /* 0x0000005c5034723c */ /* 0x048fe80000001834 */
[C---:B----4-:R-:W-:Y:S01]  /*16710*/  F2FP.PACK_AB R142, R84.reuse, R85 ;  /* 0x00000055548e723e */ /* 0x050fe200000000ff */
[----:B------:R-:W-:Y:S02]  /*16720*/  FADD.FTZ R228, R84, R2 ;  /* 0x0000000254e47221 */ /* 0x000fe40000010000 */
[----:B------:R-:W-:Y:S01]  /*16730*/  FADD.FTZ R2, R112, R3 ;  /* 0x0000000370027221 */ /* 0x000fe20000010000 */
[C---:B------:R-:W-:Y:S04]  /*16740*/  HMMA.16816.F32 R56, R80.reuse, R94, R56 ;  /* 0x0000005e5038723c */ /* 0x040fe80000001838 */
        /* <DEDUP_REMOVED lines=8> */
[----:B------:R-:W-:Y:S01]  /*167d0*/  HMMA.16816.F32 R72, R80, R106, R72 ;  /* 0x0000006a5048723c */ /* 0x000fe20000001848 */
[----:B------:R-:W2:Y:S03]  /*167e0*/  LDSM.16.MT88.4 R80, [R190+0x5800] ;  /* 0x00580000be50783b */ /* 0x000ea60000004200 */
[----:B------:R-:W-:Y:S04]  /*167f0*/  FADD.FTZ R2, R159, R2 ;  /* 0x000000029f027221 */ /* 0x000fe80000010000 */
[C---:B------:R-:W-:Y:S01]  /*16800*/  HMMA.16816.F32 R128, R140.reuse, R124, R8 ;  /* 0x0000007c8c80723c */ /* 0x040fe20000001808 */
[----:B------:R-:W3:Y:S04]  /*16810*/  LDSM.16.MT88.4 R8, [R192+0x5800] ;  /* 0x00580000c008783b */ /* 0x000ee80000004200 */
[----:B------:R-:W-:Y:S03]  /*16820*/  FADD.FTZ R2, R158, R2 ;  /* 0x000000029e027221 */ /* 0x000fe60000010000 */
[C---:B------:R-:W-:Y:S01]  /*16830*/  HMMA.16816.F32 R124, R140.reuse, R126, R16 ;  /* 0x0000007e8c7c723c */ /* 0x040fe20000001810 */
[----:B------:R-:W4:Y:S03]  /*16840*/  LDSM.16.MT88.4 R16, [R191+0x5800] ;  /* 0x00580000bf10783b */ /* 0x000f260000004200 */
        /* <DEDUP_REMOVED lines=9> */
[C---:B-1----:R-:W-:Y:S04]  /*168e0*/  HMMA.16816.F32 R104, R140.reuse, R96, R36 ;  /* 0x000000608c68723c */ /* 0x042fe80000001824 */
[----:B------:R-:W-:Y:S04]  /*168f0*/  FADD.FTZ R2, R151, R2 ;  /* 0x0000000297027221 */ /* 0x000fe80000010000 */
[C---:B------:R-:W-:Y:S04]  /*16900*/  HMMA.16816.F32 R96, R140.reuse, R98, R40 ;  /* 0x000000628c60723c */ /* 0x040fe80000001828 */
        /* <DEDUP_REMOVED lines=10> */
[----:B------:R-:W-:Y:S03]  /*169b0*/  FADD.FTZ R2, R145, R2 ;  /* 0x0000000291027221 */ /* 0x000fe60000010000 */
[----:B------:R-:W-:Y:S01]  /*169c0*/  MOV R8, R4 ;  /* 0x0000000400087202 */ /* 0x000fe20000000f00 */
[C---:B------:R-:W-:Y:S04]  /*169d0*/  HMMA.16816.F32 R64, R140.reuse, R10, R64 ;  /* 0x0000000a8c40723c */ /* 0x040fe80000001840 */
[----:B------:R-:W-:Y:S04]  /*169e0*/  FADD.FTZ R2, R144, R2 ;  /* 0x0000000290027221 */ /* 0x000fe80000010000 */
[C---:B----4-:R-:W-:Y:S04]  /*169f0*/  HMMA.16816.F32 R68, R140.reuse, R16, R68 ;  /* 0x000000108c44723c */ /* 0x050fe80000001844 */
[----:B------:R-:W-:Y:S01]  /*16a00*/  FADD.FTZ R236, R6, R2 ;  /* 0x0000000206ec7221 */ /* 0x000fe20000010000 */
[----:B------:R-:W-:Y:S03]  /*16a10*/  MOV R6, R5 ;  /* 0x0000000500067202 */ /* 0x000fe60000000f00 */
[----:B------:R-:W-:Y:S01]  /*16a20*/  HMMA.16816.F32 R72, R140, R18, R72 ;  /* 0x000000128c48723c */ /* 0x000fe20000001848 */
[----:B------:R-:W-:-:S07]  /*16a30*/  @P0 BRA `(.L_x_1042) ;  /* 0xffffb86000000947 */ /* 0x000fce000383ffff */
.L_x_1021:
[----:B------:R-:W2:Y:S01]  /*16a40*/  LDL R2, [R1+0xc] ;  /* 0x00000c0001027983 */ /* 0x000ea20000100800 */
[----:B------:R-:W-:-:S05]  /*16a50*/  IMAD.MOV.U32 R3, RZ, RZ, c[0x0][0x2c4] ;  /* 0x0000b100ff037624 */ /* 0x000fca00078e00ff */
[----:B------:R-:W-:Y:S01]  /*16a60*/  ISETP.NE.AND P1, PT, R3, 0x1, PT ;  /* 0x000000010300780c */ /* 0x000fe20003f25270 */
[----:B------:R-:W-:-:S05]  /*16a70*/  IMAD.MOV.U32 R9, RZ, RZ, c[0x0][0x32c] ;  /* 0x0000cb00ff097624 */ /* 0x000fca00078e00ff */
[----:B------:R-:W-:Y:S02]  /*16a80*/  ISETP.GE.AND P0, PT, R9, 0x1, PT ;  /* 0x000000010900780c */ /* 0x000fe40003f06270 */
[----:B------:R-:W-:Y:S02]  /*16a90*/  IADD3 R3, R244, 0x1, -R243 ;  /* 0x00000001f4037810 */ /* 0x000fe40007ffe8f3 */
[----:B--2---:R-:W-:-:S05]  /*16aa0*/  IADD3 R2, R2, 0x7f, RZ ;  /* 0x0000007f02027810 */ /* 0x004fca0007ffe0ff */
        /* <DEDUP_REMOVED lines=15> */
.L_x_1045:
[----:B------:R-:W-:-:S04]  /*16ba0*/  MOV R4, 0x1 ;  /* 0x0000000100047802 */ /* 0x000fc80000000f00 */
[----:B------:R-:W-:-:S13]  /*16bb0*/  ISETP.NE.AND P0, PT, R4, c[0x0][0x32c], PT ;  /* 0x0000cb0004007a0c */ /* 0x000fda0003f05270 */
[----:B------:R-:W-:-:S05]  /*16bc0*/  @P0 IMAD.HI.U32 R4, R2, c[0x0][0x330], RZ ;  /* 0x0000cc0002040a27 */ /* 0x000fca00078e00ff */
[----:B------:R-:W-:Y:S02]  /*16bd0*/  @P0 SHF.R.U32.HI R2, RZ, c[0x0][0x334], R4 ;  /* 0x0000cd00ff020a19 */ /* 0x000fe40000011604 */
.L_x_1046:
[----:B------:R-:W-:Y:S05]  /*16be0*/  BSYNC B0 ;  /* 0x0000000000007941 */ /* 0x000fea0003800000 */
.L_x_1044:
[----:B------:R-:W-:-:S05]  /*16bf0*/  IMAD R2, R2, c[0x0][0x32c], RZ ;  /* 0x0000cb0002027a24 */ /* 0x000fca00078e02ff */
[----:B------:R-:W-:-:S04]  /*16c00*/  IMNMX R3, R3, R2, !PT ;  /* 0x0000000203037217 */ /* 0x000fc80007800200 */
.L_x_1043:
        /* <DEDUP_REMOVED lines=9> */
[----:B------:R-:W-:Y:S02]  /*16ca0*/  MOV R216, R212 ;  /* 0x000000d400d87202 */ /* 0x000fe40000000f00 */
.L_x_1058:
        /* <DEDUP_REMOVED lines=37> */
.L_x_1159:
        /* <DEDUP_REMOVED lines=24> */
.L_x_1160:
        /* <DEDUP_REMOVED lines=15> */
.L_x_1049:
[----:B--23--:R-:W-:Y:S05]  /*17170*/  BSYNC B0 ;  /* 0x0000000000007941 */ /* 0x00cfea0003800000 */
.L_x_1048:
        /* <DEDUP_REMOVED lines=128> */
[----:B------:R3:W4:Y:S02]  /*17980*/  MUFU.TANH R213, R4 ;  /* 0x0000000400d57308 */ /* 0x0007240000002400 */
[----:B------:R-:W-:Y:S08]  /*17990*/  FMUL.FTZ R3, R20, c[0x0][0x320] ;  /* 0x0000c80014037a20 */ /* 0x000ff00000410000 */
[----:B------:R-:W2:Y:S01]  /*179a0*/  MUFU.TANH R157, R3 ;  /* 0x00000003009d7308 */ /* 0x000ea20000002400 */
[----:B-1----:R-:W-:Y:S09]  /*179b0*/  FMUL.FTZ R2, R9, c[0x0][0x320] ;  /* 0x0000c80009027a20 */ /* 0x002ff20000410000 */
[----:B------:R1:W1:Y:S01]  /*179c0*/  MUFU.TANH R163, R2 ;  /* 0x0000000200a37308 */ /* 0x0002620000002400 */
[----:B---3--:R-:W-:Y:S09]  /*179d0*/  FMUL.FTZ R4, R27, c[0x0][0x320] ;  /* 0x0000c8001b047a20 */ /* 0x008ff20000410000 */
[----:B------:R3:W2:Y:S10]  /*179e0*/  MUFU.TANH R214, R5 ;  /* 0x0000000500d67308 */ /* 0x0006b40000002400 */
[----:B------:R-:W2:Y:S01]  /*179f0*/  MUFU.TANH R154, R4 ;  /* 0x00000004009a7308 */ /* 0x000ea20000002400 */
[----:B-1----:R-:W-:Y:S09]  /*17a00*/  FMUL.FTZ R2, R10, c[0x0][0x320] ;  /* 0x0000c8000a027a20 */ /* 0x002ff20000410000 */
[----:B------:R1:W1:Y:S01]  /*17a10*/  MUFU.TANH R212, R2 ;  /* 0x0000000200d47308 */ /* 0x0002620000002400 */
[----:B---3--:R-:W-:Y:S09]  /*17a20*/  FMUL.FTZ R5, R26, c[0x0][0x320] ;  /* 0x0000c8001a057a20 */ /* 0x008ff20000410000 */
[----:B------:R-:W3:Y:S01]  /*17a30*/  MUFU.TANH R155, R5 ;  /* 0x00000005009b7308 */ /* 0x000ee20000002400 */
        /* <DEDUP_REMOVED lines=10> */
[----:B------:R5:W1:Y:S06]  /*17ae0*/  MUFU.TANH R159, R2 ;  /* 0x00000002009f7308 */ /* 0x000a6c0000002400 */
[----:B------:R-:W-:Y:S04]  /*17af0*/  FMUL.FTZ R3, R28, c[0x0][0x320] ;  /* 0x0000c8001c037a20 */ /* 0x000fe80000410000 */
[----:B------:R-:W1:Y:S04]  /*17b00*/  MUFU.TANH R149, R3 ;  /* 0x0000000300957308 */ /* 0x000e680000002400 */
[----:B------:R-:W-:Y:S02]  /*17b10*/  FMUL.FTZ R4, R35, c[0x0][0x320] ;  /* 0x0000c80023047a20 */ /* 0x000fe40000410000 */
[----:B------:R-:W-:Y:S04]  /*17b20*/  FMUL.FTZ R5, R34, c[0x0][0x320] ;  /* 0x0000c80022057a20 */ /* 0x000fe80000410000 */
[----:B------:R-:W2:Y:S01]  /*17b30*/  MUFU.TANH R147, R5 ;  /* 0x0000000500937308 */ /* 0x000ea20000002400 */
[----:B-----5:R-:W-:Y:S09]  /*17b40*/  FMUL.FTZ R2, R21, c[0x0][0x320] ;  /* 0x0000c80015027a20 */ /* 0x020ff20000410000 */
[----:B------:R5:W2:Y:S01]  /*17b50*/  MUFU.TANH R156, R2 ;  /* 0x00000002009c7308 */ /* 0x000aa20000002400 */
[C---:B-1----:R-:W-:Y:S09]  /*17b60*/  HMMA.16816.F32 R36, R184.reuse, R16, R36 ;  /* 0x00000010b824723c */ /* 0x042ff20000001824 */
[----:B------:R1:W1:Y:S01]  /*17b70*/  MUFU.TANH R146, R4 ;  /* 0x0000000400927308 */ /* 0x0002620000002400 */
[C---:B------:R-:W-:Y:S01]  /*17b80*/  HMMA.16816.F32 R40, R184.reuse, R18, R40 ;  /* 0x00000012b828723c */ /* 0x040fe20000001828 */
[----:B------:R-:W2:Y:S01]  /*17b90*/  LDSM.16.M88.4 R16, [R15+0x2800] ;  /* 0x002800000f10783b */ /* 0x000ea20000000200 */
[----:B------:R-:W-:Y:S04]  /*17ba0*/  DEPBAR.LE SB0, 0x0 ;  /* 0x000080000000791a */ /* 0x000fe80000000000 */
[----:B-----5:R-:W-:Y:S02]  /*17bb0*/  FMUL.FTZ R2, R22, c[0x0][0x320] ;  /* 0x0000c80016027a20 */ /* 0x020fe40000410000 */
[C---:B------:R-:W-:Y:S02]  /*17bc0*/  HMMA.16816.F32 R44, R184.reuse, R8, R44 ;  /* 0x00000008b82c723c */ /* 0x040fe4000000182c */
[----:B------:R5:W2:Y:S01]  /*17bd0*/  MUFU.TANH R161, R2 ;  /* 0x0000000200a17308 */ /* 0x000aa20000002400 */
[----:B------:R-:W-:Y:S03]  /*17be0*/  BAR.SYNC.DEFER_BLOCKING 0x0 ;  /* 0x0000000000007b1d */ /* 0x000fe60000010000 */
[----:B------:R-:W-:Y:S02]  /*17bf0*/  FMUL.FTZ R3, R36, c[0x0][0x320] ;  /* 0x0000c80024037a20 */ /* 0x000fe40000410000 */
[C---:B------:R-:W-:Y:S04]  /*17c00*/  HMMA.16816.F32 R48, R184.reuse, R10, R48 ;  /* 0x0000000ab830723c */ /* 0x040fe80000001830 */
[----:B------:R3:W3:Y:S04]  /*17c10*/  MUFU.TANH R141, R3 ;  /* 0x00000003008d7308 */ /* 0x0006e80000002400 */
[----:B------:R-:W-:Y:S04]  /*17c20*/  FMUL.FTZ R5, R42, c[0x0][0x320] ;  /* 0x0000c8002a057a20 */ /* 0x000fe80000410000 */
[----:B-1----:R-:W-:Y:S02]  /*17c30*/  FMUL.FTZ R4, R43, c[0x0][0x320] ;  /* 0x0000c8002b047a20 */ /* 0x002fe40000410000 */
[----:B-----5:R-:W-:Y:S04]  /*17c40*/  FMUL.FTZ R2, R23, c[0x0][0x320] ;  /* 0x0000c80017027a20 */ /* 0x020fe80000410000 */
[----:B------:R1:W1:Y:S01]  /*17c50*/  MUFU.TANH R160, R2 ;  /* 0x0000000200a07308 */ /* 0x0002620000002400 */
[C---:B--2---:R-:W-:Y:S03]  /*17c60*/  HMMA.16816.F32 R52, R184.reuse, R16, R52 ;  /* 0x00000010b834723c */ /* 0x044fe60000001834 */
[----:B---3--:R-:W-:Y:S05]  /*17c70*/  FMUL.FTZ R3, R45, c[0x0][0x320] ;  /* 0x0000c8002d037a20 */ /* 0x008fea0000410000 */
[----:B------:R-:W-:Y:S04]  /*17c80*/  HMMA.16816.F32 R56, R184, R18, R56 ;  /* 0x00000012b838723c */ /* 0x000fe80000001838 */
[----:B-1----:R-:W-:Y:S04]  /*17c90*/  FMUL.FTZ R2, R24, c[0x0][0x320] ;  /* 0x0000c80018027a20 */ /* 0x002fe80000410000 */
[----:B------:R1:W2:Y:S04]  /*17ca0*/  MUFU.TANH R153, R2 ;  /* 0x0000000200997308 */ /* 0x0002a80000002400 */
[----:B-1----:R-:W-:Y:S06]  /*17cb0*/  FMUL.FTZ R2, R25, c[0x0][0x320] ;  /* 0x0000c80019027a20 */ /* 0x002fec0000410000 */
        /* <DEDUP_REMOVED lines=13> */
[----:B------:R-:W1:Y:S10]  /*17d90*/  MUFU.TANH R37, R4 ;  /* 0x0000000400257308 */ /* 0x000e740000002400 */
[----:B------:R5:W1:Y:S02]  /*17da0*/  MUFU.TANH R140, R2 ;  /* 0x00000002008c7308 */ /* 0x000a640000002400 */
[----:B-----5:R-:W-:Y:S08]  /*17db0*/  FMUL.FTZ R2, R38, c[0x0][0x320] ;  /* 0x0000c80026027a20 */ /* 0x020ff00000410000 */
        /* <DEDUP_REMOVED lines=77> */
.L_x_1161:
        /* <DEDUP_REMOVED lines=24> */
.L_x_1162:
        /* <DEDUP_REMOVED lines=15> */
.L_x_1053:
[----:B--234-:R-:W-:Y:S05]  /*18500*/  BSYNC B0 ;  /* 0x0000000000007941 */ /* 0x01cfea0003800000 */
.L_x_1052:
        /* <DEDUP_REMOVED lines=51> */
.L_x_1163:
[----:B-12---:R-:W-:Y:S01]  /*18840*/  FMNMX.FTZ R4, R4, R2, !PT ;  /* 0x0000000204047209 */ /* 0x006fe20007810000 */
[----:B------:R-:W-:-:S05]  /*18850*/  BRA.DIV ~URZ, `(.L_x_1057) ;  /* 0x0000c1a27f007947 */ /* 0x000fca000b800000 */
[----:B------:R-:W1:Y:S02]  /*18860*/  SHFL.BFLY PT, R2, R4, 0x1, 0x1f ;  /* 0x0c201f0004027f89 */ /* 0x000e6400000e0000 */
[----:B-1----:R-:W-:Y:S02]  /*18870*/  FMNMX.FTZ R5, R4, R2, !PT ;  /* 0x0000000204057209 */ /* 0x002fe40007810000 */
[----:B------:R-:W1:Y:S02]  /*18880*/  SHFL.BFLY PT, R2, R8, 0x2, 0x1f ;  /* 0x0c401f0008027f89 */ /* 0x000e6400000e0000 */
[----:B-1----:R-:W-:Y:S05]  /*18890*/  FMNMX.FTZ R4, R8, R2, !PT ;  /* 0x0000000208047209 */ /* 0x002fea0007810000 */
[----:B------:R1:W2:Y:S02]  /*188a0*/  SHFL.BFLY PT, R2, R4, 0x1, 0x1f ;  /* 0x0c201f0004027f89 */ /* 0x0002a400000e0000 */
.L_x_1164:
[----:B-12---:R-:W-:Y:S01]  /*188b0*/  FMNMX.FTZ R4, R2, R4, !PT ;  /* 0x0000000402047209 */ /* 0x006fe20007810000 */
[C---:B------:R-:W-:Y:S01]  /*188c0*/  FADD.FTZ R2, -R5.reuse, R6 ;  /* 0x0000000605027221 */ /* 0x040fe20000010100 */
[----:B------:R-:W-:Y:S01]  /*188d0*/  WARPSYNC 0xffffffff ;  /* 0xffffffff00007948 */ /* 0x000fe20003800000 */
[----:B------:R-:W-:Y:S01]  /*188e0*/  FMUL.FTZ R6, R5, c[0x0][0x2d0] ;  /* 0x0000b40005067a20 */ /* 0x000fe20000410000 */
        /* <DEDUP_REMOVED lines=31> */
[----:B------:R-:W-:Y:S01]  /*18ae0*/  MUFU.EX2 R6, R6 ;  /* 0x0000000600067308 */ /* 0x000fe20000000800 */
[C---:B-1----:R-:W-:Y:S01]  /*18af0*/  FFMA.FTZ R2, R3.reuse, R228, R9 ;  /* 0x000000e403027223 */ /* 0x042fe20000010009 */
[C---:B--2---:R-:W-:Y:S01]  /*18b00*/  F2FP.PACK_AB R140, R8.reuse, R9 ;  /* 0x00000009088c723e */ /* 0x044fe200000000ff */
[C---:B------:R-:W-:Y:S02]  /*18b10*/  FMUL.FTZ R56, R3.reuse, R80 ;  /* 0x0000005003387220 */ /* 0x040fe40000410000 */
[----:B------:R-:W-:Y:S02]  /*18b20*/  FADD.FTZ R16, R8, R2 ;  /* 0x0000000208107221 */ /* 0x000fe40000010000 */
[C---:B------:R-:W-:Y:S02]  /*18b30*/  FADD.FTZ R2, -R4.reuse, R14 ;  /* 0x0000000e04027221 */ /* 0x040fe40000010100 */
[----:B------:R-:W-:Y:S02]  /*18b40*/  FMUL.FTZ R8, R4, c[0x0][0x2d0] ;  /* 0x0000b40004087a20 */ /* 0x000fe40000410000 */
[----:B------:R-:W-:Y:S02]  /*18b50*/  FMUL.FTZ R2, R2, c[0x0][0x2d0] ;  /* 0x0000b40002027a20 */ /* 0x000fe40000410000 */
[----:B------:R-:W-:Y:S02]  /*18b60*/  FMUL.FTZ R57, R3, R81 ;  /* 0x0000005103397220 */ /* 0x000fe40000410000 */
[--C-:B------:R-:W-:Y:S02]  /*18b70*/  FFMA.FTZ R14, R214, c[0x0][0x2d0], -R8.reuse ;  /* 0x0000b400d60e7a23 */ /* 0x100fe40000010808 */
[----:B------:R-:W1:Y:S01]  /*18b80*/  MUFU.EX2 R2, R2 ;  /* 0x0000000200027308 */ /* 0x000e620000000800 */
[--C-:B------:R-:W-:Y:S02]  /*18b90*/  FFMA.FTZ R214, R35, c[0x0][0x2d0], -R8.reuse ;  /* 0x0000b40023d67a23 */ /* 0x100fe40000010808 */
[--C-:B------:R-:W-:Y:S02]  /*18ba0*/  FFMA.FTZ R229, R26, c[0x0][0x2d0], -R8.reuse ;  /* 0x0000b4001ae57a23 */ /* 0x100fe40000010808 */
[--C-:B------:R-:W-:Y:S02]  /*18bb0*/  FFMA.FTZ R231, R25, c[0x0][0x2d0], -R8.reuse ;  /* 0x0000b40019e77a23 */ /* 0x100fe40000010808 */
[--C-:B------:R-:W-:Y:S02]  /*18bc0*/  FFMA.FTZ R233, R24, c[0x0][0x2d0], -R8.reuse ;  /* 0x0000b40018e97a23 */ /* 0x100fe40000010808 */
[--C-:B------:R-:W-:Y:S02]  /*18bd0*/  FFMA.FTZ R9, R212, c[0x0][0x2d0], -R8.reuse ;  /* 0x0000b400d4097a23 */ /* 0x100fe40000010808 */
[--C-:B------:R-:W-:Y:S02]  /*18be0*/  FFMA.FTZ R212, R38, c[0x0][0x2d0], -R8.reuse ;  /* 0x0000b40026d47a23 */ /* 0x100fe40000010808 */
[--C-:B---3--:R-:W-:Y:S01]  /*18bf0*/  FFMA.FTZ R10, R215, c[0x0][0x2d0], -R8.reuse ;  /* 0x0000b400d70a7a23 */ /* 0x108fe20000010808 */
[----:B------:R2:W-:Y:S01]  /*18c00*/  MUFU.EX2 R18, R9 ;  /* 0x0000000900127308 */ /* 0x0005e20000000800 */
[--C-:B------:R-:W-:Y:S02]  /*18c10*/  FFMA.FTZ R144, R213, c[0x0][0x2d0], -R8.reuse ;  /* 0x0000b400d5907a23 */ /* 0x100fe40000010808 */
[--C-:B------:R-:W-:Y:S02]  /*18c20*/  FFMA.FTZ R148, R161, c[0x0][0x2d0], -R8.reuse ;  /* 0x0000b400a1947a23 */ /* 0x100fe40000010808 */
[--C-:B------:R-:W-:Y:S02]  /*18c30*/  FFMA.FTZ R161, R143, c[0x0][0x2d0], -R8.reuse ;  /* 0x0000b4008fa17a23 */ /* 0x100fe40000010808 */
[--C-:B------:R-:W-:Y:S02]  /*18c40*/  FFMA.FTZ R145, R160, c[0x0][0x2d0], -R8.reuse ;  /* 0x0000b400a0917a23 */ /* 0x100fe40000010808 */
[--C-:B------:R-:W-:Y:S01]  /*18c50*/  FFMA.FTZ R149, R155, c[0x0][0x2d0], -R8.reuse ;  /* 0x0000b4009b957a23 */ /* 0x100fe20000010808 */
[----:B------:R-:W-:Y:S01]  /*18c60*/  MUFU.EX2 R240, R148 ;  /* 0x0000009400f07308 */ /* 0x000fe20000000800 */
[C---:B-1----:R-:W-:Y:S02]  /*18c70*/  FMUL.FTZ R58, R2.reuse, R82 ;  /* 0x00000052023a7220 */ /* 0x042fe40000410000 */
[----:B------:R-:W-:Y:S02]  /*18c80*/  FMUL.FTZ R59, R2, R83 ;  /* 0x00000053023b7220 */ /* 0x000fe40000410000 */
[--C-:B------:R-:W-:Y:S01]  /*18c90*/  FFMA.FTZ R154, R154, c[0x0][0x2d0], -R8.reuse ;  /* 0x0000b4009a9a7a23 */ /* 0x100fe20000010808 */
[----:B------:R-:W1:Y:S01]  /*18ca0*/  LDSM.16.MT88.4 R80, [R189] ;  /* 0x00000000bd50783b */ /* 0x000e620000004200 */
[--C-:B------:R-:W-:Y:S02]  /*18cb0*/  FFMA.FTZ R151, R151, c[0x0][0x2d0], -R8.reuse ;  /* 0x0000b40097977a23 */ /* 0x100fe40000010808 */
[--C-:B------:R-:W-:Y:S01]  /*18cc0*/  FFMA.FTZ R150, R150, c[0x0][0x2d0], -R8.reuse ;  /* 0x0000b40096967a23 */ /* 0x100fe20000010808 */
[----:B------:R-:W-:Y:S01]  /*18cd0*/  MUFU.EX2 R239, R145 ;  /* 0x0000009100ef7308 */ /* 0x000fe20000000800 */
[--C-:B------:R-:W-:Y:S02]  /*18ce0*/  FFMA.FTZ R147, R147, c[0x0][0x2d0], -R8.reuse ;  /* 0x0000b40093937a23 */ /* 0x100fe40000010808 */
[--C-:B------:R-:W-:Y:S02]  /*18cf0*/  FFMA.FTZ R155, R146, c[0x0][0x2d0], -R8.reuse ;  /* 0x0000b400929b7a23 */ /* 0x100fe40000010808 */
[--C-:B------:R-:W-:Y:S01]  /*18d00*/  FFMA.FTZ R160, R142, c[0x0][0x2d0], -R8.reuse ;  /* 0x0000b4008ea07a23 */ /* 0x100fe20000010808 */
[----:B------:R-:W-:Y:S01]  /*18d10*/  F2FP.PACK_AB R142, R11, R17 ;  /* 0x000000110b8e723e */ /* 0x000fe200000000ff */
[--C-:B------:R-:W-:Y:S02]  /*18d20*/  FFMA.FTZ R213, R37, c[0x0][0x2d0], -R8.reuse ;  /* 0x0000b40025d57a23 */ /* 0x100fe40000010808 */
[--C-:B------:R-:W-:Y:S01]  /*18d30*/  FFMA.FTZ R215, R34, c[0x0][0x2d0], -R8.reuse ;  /* 0x0000b40022d77a23 */ /* 0x100fe20000010808 */
[----:B------:R-:W-:Y:S01]  /*18d40*/  MUFU.EX2 R155, R155 ;  /* 0x0000009b009b7308 */ /* 0x000fe20000000800 */
[--C-:B------:R-:W-:Y:S02]  /*18d50*/  FFMA.FTZ R221, R30, c[0x0][0x2d0], -R8.reuse ;  /* 0x0000b4001edd7a23 */ /* 0x100fe40000010808 */
[--C-:B------:R-:W-:Y:S02]  /*18d60*/  FFMA.FTZ R228, R29, c[0x0][0x2d0], -R8.reuse ;  /* 0x0000b4001de47a23 */ /* 0x100fe40000010808 */
[----:B------:R-:W-:Y:S02]  /*18d70*/  FFMA.FTZ R235, R23, c[0x0][0x2d0], -R8 ;  /* 0x0000b40017eb7a23 */ /* 0x000fe40000010808 */
[----:B------:R-:W-:Y:S02]  /*18d80*/  FADD.FTZ R8, R17, R16 ;  /* 0x0000001011087221 */ /* 0x000fe40000010000 */
[----:B------:R-:W-:Y:S01]  /*18d90*/  FMUL.FTZ R29, R3, R113 ;  /* 0x00000071031d7220 */ /* 0x000fe20000410000 */
[----:B------:R-:W-:Y:S01]  /*18da0*/  MUFU.EX2 R148, R221 ;  /* 0x000000dd00947308 */ /* 0x000fe20000000800 */
[----:B------:R-:W-:Y:S02]  /*18db0*/  FADD.FTZ R146, R11, R8 ;  /* 0x000000080b927221 */ /* 0x000fe40000010000 */
[C---:B------:R-:W-:Y:S02]  /*18dc0*/  FMUL.FTZ R34, R2.reuse, R110 ;  /* 0x0000006e02227220 */ /* 0x040fe40000410000 */
[C---:B------:R-:W-:Y:S02]  /*18dd0*/  FMUL.FTZ R8, R3.reuse, R128 ;  /* 0x0000008003087220 */ /* 0x040fe40000410000 */
[C---:B--2---:R-:W-:Y:S02]  /*18de0*/  FMUL.FTZ R9, R3.reuse, R129 ;  /* 0x0000008103097220 */ /* 0x044fe40000410000 */
        /* <DEDUP_REMOVED lines=13> */
[----:B------:R-:W3:Y:S01]  /*18ec0*/  MUFU.EX2 R113, R144 ;  /* 0x0000009000717308 */ /* 0x000ee20000000800 */
[C---:B------:R-:W-:Y:S02]  /*18ed0*/  FMUL.FTZ R27, R2.reuse, R119 ;  /* 0x00000077021b7220 */ /* 0x040fe40000410000 */
[C---:B------:R-:W-:Y:S01]  /*18ee0*/  FMUL.FTZ R30, R2.reuse, R114 ;  /* 0x00000072021e7220 */ /* 0x040fe20000410000 */
[C---:B--2---:R-:W-:Y:S01]  /*18ef0*/  F2FP.PACK_AB R141, R11.reuse, R18 ;  /* 0x000000120b8d723e */ /* 0x044fe200000000ff */
[C---:B------:R-:W-:Y:S01]  /*18f00*/  FFMA.FTZ R10, R2.reuse, R236, R18 ;  /* 0x000000ec020a7223 */ /* 0x040fe20000010012 */
[----:B------:R-:W-:Y:S01]  /*18f10*/  LDSM.16.MT88.4 R116, [R190+0x2800] ;  /* 0x00280000be74783b */ /* 0x000fe20000004200 */
[C---:B------:R-:W-:Y:S02]  /*18f20*/  FMUL.FTZ R18, R2.reuse, R126 ;  /* 0x0000007e02127220 */ /* 0x040fe40000410000 */
[----:B------:R-:W-:Y:S01]  /*18f30*/  FADD.FTZ R112, R11, R10 ;  /* 0x0000000a0b707221 */ /* 0x000fe20000010000 */
[----:B------:R-:W2:Y:S01]  /*18f40*/  MUFU.EX2 R14, R157 ;  /* 0x0000009d000e7308 */ /* 0x000ea20000000800 */
[C---:B------:R-:W-:Y:S02]  /*18f50*/  FMUL.FTZ R10, R2.reuse, R130 ;  /* 0x00000082020a7220 */ /* 0x040fe40000410000 */
[C---:B------:R-:W-:Y:S01]  /*18f60*/  FMUL.FTZ R11, R2.reuse, R131 ;  /* 0x00000083020b7220 */ /* 0x040fe20000410000 */
[----:B------:R-:W-:Y:S01]  /*18f70*/  LDSM.16.MT88.4 R124, [R189+0x2800] ;  /* 0x00280000bd7c783b */ /* 0x000fe20000004200 */
[C---:B------:R-:W-:Y:S02]  /*18f80*/  FMUL.FTZ R31, R2.reuse, R115 ;  /* 0x00000073021f7220 */ /* 0x040fe40000410000 */
[C---:B------:R-:W-:Y:S02]  /*18f90*/  FMUL.FTZ R35, R2.reuse, R111 ;  /* 0x0000006f02237220 */ /* 0x040fe40000410000 */
[C---:B------:R-:W-:Y:S01]  /*18fa0*/  FMUL.FTZ R32, R3.reuse, R108 ;  /* 0x0000006c03207220 */ /* 0x040fe20000410000 */
[----:B------:R-:W-:Y:S01]  /*18fb0*/  MUFU.EX2 R157, R150 ;  /* 0x00000096009d7308 */ /* 0x000fe20000000800 */
[----:B------:R-:W-:Y:S02]  /*18fc0*/  FMUL.FTZ R33, R3, R109 ;  /* 0x0000006d03217220 */ /* 0x000fe40000410000 */
[C---:B------:R-:W-:Y:S01]  /*18fd0*/  FMUL.FTZ R38, R2.reuse, R106 ;  /* 0x0000006a02267220 */ /* 0x040fe20000410000 */
[----:B---3--:R-:W-:Y:S01]  /*18fe0*/  F2FP.PACK_AB R143, R113, R110 ;  /* 0x0000006e718f723e */ /* 0x008fe200000000ff */
[C---:B------:R-:W-:Y:S02]  /*18ff0*/  FMUL.FTZ R39, R2.reuse, R107 ;  /* 0x0000006b02277220 */ /* 0x040fe40000410000 */
[C---:B------:R-:W-:Y:S02]  /*19000*/  FMUL.FTZ R40, R3.reuse, R96 ;  /* 0x0000006003287220 */ /* 0x040fe40000410000 */
[C---:B------:R-:W-:Y:S01]  /*19010*/  FMUL.FTZ R41, R3.reuse, R97 ;  /* 0x0000006103297220 */ /* 0x040fe20000410000 */
[----:B------:R-:W-:Y:S01]  /*19020*/  MUFU.EX2 R109, R224 ;  /* 0x000000e0006d7308 */ /* 0x000fe20000000800 */
[C---:B-1----:R-:W-:Y:S05]  /*19030*/  HMMA.16816.F32 R8, R140.reuse, R80, R8 ;  /* 0x000000508c08723c */ /* 0x042fea0000001808 */
        /* <DEDUP_REMOVED lines=15> */
[----:B------:R-:W-:Y:S01]  /*19130*/  LDSM.16.MT88.4 R84, [R189+0x800] ;  /* 0x00080000bd54783b */ /* 0x000fe20000004200 */
        /* <DEDUP_REMOVED lines=24> */
[C---:B------:R-:W-:Y:S02]  /*192c0*/  FMUL.FTZ R72, R3.reuse, R72 ;  /* 0x0000004803487220 */ /* 0x040fe40000410000 */
[----:B------:R-:W-:Y:S02]  /*192d0*/  FMUL.FTZ R73, R3, R73 ;  /* 0x0000004903497220 */ /* 0x000fe40000410000 */
[C---:B------:R-:W-:Y:S02]  /*192e0*/  FMUL.FTZ R70, R2.reuse, R70 ;  /* 0x0000004602467220 */ /* 0x040fe40000410000 */
[C---:B------:R-:W-:Y:S02]  /*192f0*/  FMUL.FTZ R71, R2.reuse, R71 ;  /* 0x0000004702477220 */ /* 0x040fe40000410000 */
[C---:B------:R-:W-:Y:S01]  /*19300*/  FMUL.FTZ R74, R2.reuse, R74 ;  /* 0x0000004a024a7220 */ /* 0x040fe20000410000 */
[----:B------:R-:W-:Y:S01]  /*19310*/  MUFU.EX2 R105, R218 ;  /* 0x000000da00697308 */ /* 0x000fe20000000800 */
[----:B------:R-:W-:Y:S02]  /*19320*/  FMUL.FTZ R75, R2, R75 ;  /* 0x0000004b024b7220 */ /* 0x000fe40000410000 */
[----:B--2---:R-:W-:Y:S07]  /*19330*/  FADD.FTZ R2, R14, R146 ;  /* 0x000000920e027221 */ /* 0x004fee0000010000 */
[----:B------:R-:W-:Y:S01]  /*19340*/  MUFU.EX2 R104, R217 ;  /* 0x000000d900687308 */ /* 0x000fe20000000800 */
[C---:B-1----:R-:W-:Y:S09]  /*19350*/  HMMA.16816.F32 R28, R140.reuse, R80, R28 ;  /* 0x000000508c1c723c */ /* 0x042ff2000000181c */
[----:B------:R-:W-:Y:S01]  /*19360*/  MUFU.EX2 R158, R151 ;  /* 0x00000097009e7308 */ /* 0x000fe20000000800 */
[C---:B------:R-:W-:Y:S01]  /*19370*/  HMMA.16816.F32 R32, R140.reuse, R82, R32 ;  /* 0x000000528c20723c */ /* 0x040fe20000001820 */
[----:B------:R-:W1:Y:S08]  /*19380*/  LDSM.16.MT88.4 R80, [R191] ;  /* 0x00000000bf50783b */ /* 0x000e700000004200 */
[----:B------:R-:W-:Y:S10]  /*19390*/  MUFU.EX2 R153, R160 ;  /* 0x000000a000997308 */ /* 0x000ff40000000800 */
[----:B------:R2:W-:Y:S10]  /*193a0*/  MUFU.EX2 R152, R212 ;  /* 0x000000d400987308 */ /* 0x0005f40000000800 */
[----:B------:R-:W-:Y:S10]  /*193b0*/  MUFU.EX2 R151, R213 ;  /* 0x000000d500977308 */ /* 0x000ff40000000800 */
[----:B------:R-:W-:Y:S01]  /*193c0*/  MUFU.EX2 R149, R215 ;  /* 0x000000d700957308 */ /* 0x000fe20000000800 */
[----:B--2---:R-:W-:Y:S01]  /*193d0*/  IADD3 R212, R216, -0x1, RZ ;  /* 0xffffffffd8d47810 */ /* 0x004fe20007ffe0ff */
[C---:B-1----:R-:W-:Y:S03]  /*193e0*/  HMMA.16816.F32 R36, R140.reuse, R80, R36 ;  /* 0x000000508c24723c */ /* 0x042fe60000001824 */
[----:B------:R-:W-:Y:S05]  /*193f0*/  MOV R216, R212 ;  /* 0x000000d400d87202 */ /* 0x000fea0000000f00 */
[----:B------:R-:W1:Y:S01]  /*19400*/  MUFU.EX2 R3, R156 ;  /* 0x0000009c00037308 */ /* 0x000e620000000800 */
[C---:B------:R-:W-:Y:S01]  /*19410*/  HMMA.16816.F32 R40, R140.reuse, R82, R40 ;  /* 0x000000528c28723c */ /* 0x040fe20000001828 */
[----:B------:R-:W2:Y:S08]  /*19420*/  LDSM.16.MT88.4 R80, [R189+0x3000] ;  /* 0x00300000bd50783b */ /* 0x000eb00000004200 */
[----:B------:R-:W-:Y:S10]  /*19430*/  MUFU.EX2 R156, R147 ;  /* 0x00000093009c7308 */ /* 0x000ff40000000800 */
[----:B------:R-:W-:Y:S01]  /*19440*/  MUFU.EX2 R147, R228 ;  /* 0x000000e400937308 */ /* 0x000fe20000000800 */
[----:B-1----:R-:W-:Y:S04]  /*19450*/  FADD.FTZ R2, R3, R2 ;  /* 0x0000000203027221 */ /* 0x002fe80000010000 */
[----:B------:R-:W-:Y:S05]  /*19460*/  FADD.FTZ R2, R89, R2 ;  /* 0x0000000259027221 */ /* 0x000fea0000010000 */
[----:B------:R-:W1:Y:S01]  /*19470*/  MUFU.EX2 R236, R154 ;  /* 0x0000009a00ec7308 */ /* 0x000e620000000800 */
[C---:B------:R-:W-:Y:S09]  /*19480*/  FADD.FTZ R2, R88.reuse, R2 ;  /* 0x0000000258027221 */ /* 0x040ff20000010000 */
[----:B------:R-:W-:Y:S01]  /*19490*/  MUFU.EX2 R154, R161 ;  /* 0x000000a1009a7308 */ /* 0x000fe20000000800 */
[C---:B--2---:R-:W-:Y:S09]  /*194a0*/  HMMA.16816.F32 R44, R140.reuse, R80, R44 ;  /* 0x000000508c2c723c */ /* 0x044ff2000000182c */
[----:B------:R-:W-:Y:S01]  /*194b0*/  MUFU.EX2 R146, R229 ;  /* 0x000000e500927308 */ /* 0x000fe20000000800 */
[C---:B------:R-:W-:Y:S01]  /*194c0*/  HMMA.16816.F32 R48, R140.reuse, R82, R48 ;  /* 0x000000528c30723c */ /* 0x040fe20000001830 */
[----:B------:R-:W2:Y:S08]  /*194d0*/  LDSM.16.MT88.4 R80, [R190+0x3000] ;  /* 0x00300000be50783b */ /* 0x000eb00000004200 */
[----:B------:R-:W3:Y:S10]  /*194e0*/  MUFU.EX2 R145, R231 ;  /* 0x000000e700917308 */ /* 0x000ef40000000800 */
[----:B------:R-:W-:Y:S01]  /*194f0*/  MUFU.EX2 R144, R233 ;  /* 0x000000e900907308 */ /* 0x000fe20000000800 */
        /* <DEDUP_REMOVED lines=12> */
[----:B------:R-:W4:Y:S02]  /*195c0*/  LDSM.16.MT88.4 R88, [R190+0x800] ;  /* 0x00080000be58783b */ /* 0x000f240000004200 */
[----:B------:R-:W5:Y:S01]  /*195d0*/  MUFU.EX2 R3, R162 ;  /* 0x000000a200037308 */ /* 0x000f620000000800 */
[----:B-1----:R-:W-:Y:S02]  /*195e0*/  F2FP.PACK_AB R83, R236, R237 ;  /* 0x000000edec53723e */ /* 0x002fe400000000ff */
[----:B---3--:R-:W-:Y:S05]  /*195f0*/  F2FP.PACK_AB R141, R145, R146 ;  /* 0x00000092918d723e */ /* 0x008fea00000000ff */
[C---:B------:R-:W-:Y:S05]  /*19600*/  HMMA.16816.F32 R8, R80.reuse, R84, R8 ;  /* 0x000000545008723c */ /* 0x040fea0000001808 */
[----:B--2---:R-:W-:Y:S03]  /*19610*/  FADD.FTZ R2, R14, R2 ;  /* 0x000000020e027221 */ /* 0x004fe60000010000 */
[C---:B------:R-:W-:Y:S01]  /*19620*/  HMMA.16816.F32 R16, R80.reuse, R86, R16 ;  /* 0x000000565010723c */ /* 0x040fe20000001810 */
[----:B------:R-:W1:Y:S03]  /*19630*/  LDSM.16.MT88.4 R84, [R192+0x800] ;  /* 0x00080000c054783b */ /* 0x000e660000004200 */
[----:B-----5:R-:W-:Y:S04]  /*19640*/  FADD.FTZ R2, R3, R2 ;  /* 0x0000000203027221 */ /* 0x020fe80000010000 */
[----:B------:R-:W-:Y:S04]  /*19650*/  FADD.FTZ R2, R93, R2 ;  /* 0x000000025d027221 */ /* 0x000fe80000010000 */
[C---:B------:R-:W-:Y:S01]  /*19660*/  FADD.FTZ R2, R92.reuse, R2 ;  /* 0x000000025c027221 */ /* 0x040fe20000010000 */
        /* <DEDUP_REMOVED lines=22> */
[----:B------:R-:W3:Y:S03]  /*197d0*/  LDSM.16.MT88.4 R92, [R192+0x1000] ;  /* 0x00100000c05c783b */ /* 0x000ee60000004200 */
[----:B------:R-:W-:Y:S02]  /*197e0*/  F2FP.PACK_AB R80, R3, R14 ;  /* 0x0000000e0350723e */ /* 0x000fe400000000ff */
[----:B------:R-:W-:Y:S01]  /*197f0*/  F2FP.PACK_AB R81, R157, R158 ;  /* 0x0000009e9d51723e */ /* 0x000fe200000000ff */
[----:B------:R-:W4:Y:S01]  /*19800*/  MUFU.EX2 R14, R220 ;  /* 0x000000dc000e7308 */ /* 0x000f220000000800 */
[----:B------:R-:W-:Y:S07]  /*19810*/  F2FP.PACK_AB R83, R155, R156 ;  /* 0x0000009c9b53723e */ /* 0x000fee00000000ff */
[C---:B-1----:R-:W-:Y:S02]  /*19820*/  HMMA.16816.F32 R8, R80.reuse, R84, R8 ;  /* 0x000000545008723c */ /* 0x042fe40000001808 */
[----:B------:R-:W1:Y:S06]  /*19830*/  MUFU.EX2 R3, R219 ;  /* 0x000000db00037308 */ /* 0x000e6c0000000800 */
[C---:B------:R-:W-:Y:S01]  /*19840*/  HMMA.16816.F32 R16, R80.reuse, R86, R16 ;  /* 0x000000565010723c */ /* 0x040fe20000001810 */
[----:B------:R-:W5:Y:S03]  /*19850*/  LDSM.16.MT88.4 R84, [R191+0x1000] ;  /* 0x00100000bf54783b */ /* 0x000f660000004200 */
[----:B----4-:R-:W-:Y:S04]  /*19860*/  FADD.FTZ R2, R14, R2 ;  /* 0x000000020e027221 */ /* 0x010fe80000010000 */
[C---:B--2---:R-:W-:Y:S08]  /*19870*/  HMMA.16816.F32 R20, R80.reuse, R88, R20 ;  /* 0x000000585014723c */ /* 0x044ff00000001814 */
[C---:B------:R-:W-:Y:S01]  /*19880*/  HMMA.16816.F32 R24, R80.reuse, R90, R24 ;  /* 0x0000005a5018723c */ /* 0x040fe20000001818 */
[----:B------:R-:W2:Y:S03]  /*19890*/  LDSM.16.MT88.4 R88, [R189+0x4000] ;  /* 0x00400000bd58783b */ /* 0x000ea60000004200 */
[----:B-1----:R-:W-:Y:S04]  /*198a0*/  FADD.FTZ R2, R3, R2 ;  /* 0x0000000203027221 */ /* 0x002fe80000010000 */
[C---:B---3--:R-:W-:Y:S04]  /*198b0*/  HMMA.16816.F32 R28, R80.reuse, R92, R28 ;  /* 0x0000005c501c723c */ /* 0x048fe8000000181c */
[----:B------:R-:W-:Y:S04]  /*198c0*/  FADD.FTZ R2, R105, R2 ;  /* 0x0000000269027221 */ /* 0x000fe80000010000 */
[C---:B------:R-:W-:Y:S01]  /*198d0*/  HMMA.16816.F32 R32, R80.reuse, R94, R32 ;  /* 0x0000005e5020723c */ /* 0x040fe20000001820 */
[----:B------:R-:W1:Y:S03]  /*198e0*/  LDSM.16.MT88.4 R92, [R190+0x4000] ;  /* 0x00400000be5c783b */ /* 0x000e660000004200 */
[C---:B------:R-:W-:Y:S04]  /*198f0*/  FADD.FTZ R2, R104.reuse, R2 ;  /* 0x0000000268027221 */ /* 0x040fe80000010000 */
        /* <DEDUP_REMOVED lines=51> */
[----:B------:R-:W4:Y:S07]  /*19c30*/  LDSM.16.MT88.4 R96, [R190+0x2000] ;  /* 0x00200000be60783b */ /* 0x000f2e0000004200 */
[C---:B-1----:R-:W-:Y:S08]  /*19c40*/  HMMA.16816.F32 R68, R84.reuse, R88, R68 ;  /* 0x000000585444723c */ /* 0x042ff00000001844 */
[----:B------:R-:W-:Y:S01]  /*19c50*/  HMMA.16816.F32 R72, R84, R90, R72 ;  /* 0x0000005a5448723c */ /* 0x000fe20000001848 */
[----:B------:R-:W1:Y:S03]  /*19c60*/  LDSM.16.MT88.4 R84, [R191+0x2000] ;  /* 0x00200000bf54783b */ /* 0x000e660000004200 */
[C---:B--2---:R-:W-:Y:S01]  /*19c70*/  F2FP.PACK_AB R140, R3.reuse, R14 ;  /* 0x0000000e038c723e */ /* 0x044fe200000000ff */
[----:B------:R-:W-:Y:S02]  /*19c80*/  FADD.FTZ R2, R14, R2 ;  /* 0x000000020e027221 */ /* 0x000fe40000010000 */
[----:B------:R-:W2:Y:S01]  /*19c90*/  MUFU.EX2 R14, R235 ;  /* 0x000000eb000e7308 */ /* 0x000ea20000000800 */
[C---:B---3--:R-:W-:Y:S01]  /*19ca0*/  HMMA.16816.F32 R8, R80.reuse, R92, R8 ;  /* 0x0000005c5008723c */ /* 0x048fe20000001808 */
[----:B------:R-:W3:Y:S04]  /*19cb0*/  LDSM.16.MT88.4 R88, [R189+0x5000] ;  /* 0x00500000bd58783b */ /* 0x000ee80000004200 */
[----:B------:R-:W-:Y:S02]  /*19cc0*/  FADD.FTZ R2, R3, R2 ;  /* 0x0000000203027221 */ /* 0x000fe40000010000 */
[----:B------:R-:W-:Y:S01]  /*19cd0*/  FADD.FTZ R3, R110, R112 ;  /* 0x000000706e037221 */ /* 0x000fe20000010000 */
[C---:B------:R-:W-:Y:S01]  /*19ce0*/  HMMA.16816.F32 R16, R80.reuse, R94, R16 ;  /* 0x0000005e5010723c */ /* 0x040fe20000001810 */
[----:B------:R-:W5:Y:S07]  /*19cf0*/  LDSM.16.MT88.4 R92, [R190+0x5000] ;  /* 0x00500000be5c783b */ /* 0x000f6e0000004200 */
[C---:B----4-:R-:W-:Y:S01]  /*19d00*/  HMMA.16816.F32 R20, R80.reuse, R96, R20 ;  /* 0x000000605014723c */ /* 0x050fe20000001814 */
[----:B------:R-:W-:Y:S03]  /*19d10*/  LDSM.16.MT88.4 R108, [R192+0x2800] ;  /* 0x00280000c06c783b */ /* 0x000fe60000004200 */
[----:B--2---:R-:W-:Y:S04]  /*19d20*/  F2FP.PACK_AB R143, R14, R144 ;  /* 0x000000900e8f723e */ /* 0x004fe800000000ff */
[C---:B------:R-:W-:Y:S01]  /*19d30*/  HMMA.16816.F32 R24, R80.reuse, R98, R24 ;  /* 0x000000625018723c */ /* 0x040fe20000001818 */
[----:B------:R-:W2:Y:S07]  /*19d40*/  LDSM.16.MT88.4 R96, [R192+0x5000] ;  /* 0x00500000c060783b */ /* 0x000eae0000004200 */
[C---:B------:R-:W-:Y:S08]  /*19d50*/  HMMA.16816.F32 R28, R80.reuse, R104, R28 ;  /* 0x00000068501c723c */ /* 0x040ff0000000181c */
[C---:B------:R-:W-:Y:S01]  /*19d60*/  HMMA.16816.F32 R32, R80.reuse, R106, R32 ;  /* 0x0000006a5020723c */ /* 0x040fe20000001820 */
[----:B------:R-:W4:Y:S07]  /*19d70*/  LDSM.16.MT88.4 R104, [R191+0x5000] ;  /* 0x00500000bf68783b */ /* 0x000f2e0000004200 */
[C---:B-1----:R-:W-:Y:S01]  /*19d80*/  HMMA.16816.F32 R36, R80.reuse, R84, R36 ;  /* 0x000000545024723c */ /* 0x042fe20000001824 */
[----:B------:R-:W1:Y:S07]  /*19d90*/  MUFU.EX2 R84, R234 ;  /* 0x000000ea00547308 */ /* 0x000e6e0000000800 */
[C---:B------:R-:W-:Y:S08]  /*19da0*/  HMMA.16816.F32 R40, R80.reuse, R86, R40 ;  /* 0x000000565028723c */ /* 0x040ff00000001828 */
[C---:B---3--:R-:W-:Y:S08]  /*19db0*/  HMMA.16816.F32 R44, R80.reuse, R88, R44 ;  /* 0x00000058502c723c */ /* 0x048ff0000000182c */
[C---:B------:R-:W-:Y:S01]  /*19dc0*/  HMMA.16816.F32 R48, R80.reuse, R90, R48 ;  /* 0x0000005a5030723c */ /* 0x040fe20000001830 */
[----:B------:R-:W-:Y:S03]  /*19dd0*/  LDSM.16.MT88.4 R88, [R189+0x5800] ;  /* 0x00580000bd58783b */ /* 0x000fe60000004200 */
[----:B-1----:R-:W-:Y:S01]  /*19de0*/  F2FP.PACK_AB R142, R6, R84 ;  /* 0x00000054068e723e */ /* 0x002fe200000000ff */
[----:B------:R-:W-:Y:S03]  /*19df0*/  FADD.FTZ R2, R84, R2 ;  /* 0x0000000254027221 */ /* 0x000fe60000010000 */
[C---:B-----5:R-:W-:Y:S04]  /*19e00*/  HMMA.16816.F32 R52, R80.reuse, R92, R52 ;  /* 0x0000005c5034723c */ /* 0x060fe80000001834 */
[----:B------:R-:W-:Y:S01]  /*19e10*/  FADD.FTZ R228, R6, R2 ;  /* 0x0000000206e47221 */ /* 0x000fe20000010000 */
[----:B------:R-:W-:Y:S01]  /*19e20*/  MOV R6, R5 ;  /* 0x0000000500067202 */ /* 0x000fe20000000f00 */
[----:B------:R-:W-:Y:S02]  /*19e30*/  FADD.FTZ R2, R113, R3 ;  /* 0x0000000371027221 */ /* 0x000fe40000010000 */
[C---:B------:R-:W-:Y:S04]  /*19e40*/  HMMA.16816.F32 R56, R80.reuse, R94, R56 ;  /* 0x0000005e5038723c */ /* 0x040fe80000001838 */
[----:B------:R-:W-:Y:S04]  /*19e50*/  FADD.FTZ R2, R240, R2 ;  /* 0x00000002f0027221 */ /* 0x000fe80000010000 */
        /* <DEDUP_REMOVED lines=38> */
[-C--:B------:R-:W-:Y:S01]  /*1a0c0*/  MOV R8, R4.reuse ;  /* 0x0000000400087202 */ /* 0x080fe20000000f00 */
[C---:B------:R-:W-:Y:S04]  /*1a0d0*/  HMMA.16816.F32 R64, R140.reuse, R10, R64 ;  /* 0x0000000a8c40723c */ /* 0x040fe80000001840 */
[----:B------:R-:W-:Y:S04]  /*1a0e0*/  FADD.FTZ R2, R144, R2 ;  /* 0x0000000290027221 */ /* 0x000fe80000010000 */
[C---:B----4-:R-:W-:Y:S04]  /*1a0f0*/  HMMA.16816.F32 R68, R140.reuse, R16, R68 ;  /* 0x000000108c44723c */ /* 0x050fe80000001844 */
[----:B------:R-:W-:Y:S01]  /*1a100*/  FADD.FTZ R236, R14, R2 ;  /* 0x000000020eec7221 */ /* 0x000fe20000010000 */
[----:B------:R-:W-:Y:S03]  /*1a110*/  MOV R14, R4 ;  /* 0x00000004000e7202 */ /* 0x000fe60000000f00 */
[----:B------:R-:W-:Y:S01]  /*1a120*/  HMMA.16816.F32 R72, R140, R18, R72 ;  /* 0x000000128c48723c */ /* 0x000fe20000001848 */
[----:B------:R-:W-:-:S07]  /*1a130*/  @P0 BRA `(.L_x_1058) ;  /* 0xffffcb7000000947 */ /* 0x000fce000383ffff */
.L_x_1047:
[----:B------:R-:W-:-:S13]  /*1a140*/  ISETP.GE.AND P0, PT, R212, R242, PT ;  /* 0x000000f2d400720c */ /* 0x000fda0003f06270 */
[----:B------:R-:W-:Y:S05]  /*1a150*/  @!P0 BRA `(.L_x_1059) ;  /* 0x0000469000008947 */ /* 0x000fea0003800000 */
[----:B------:R-:W-:Y:S02]  /*1a160*/  MOV R14, R8 ;  /* 0x00000008000e7202 */ /* 0x000fe40000000f00 */
[----:B------:R-:W-:Y:S02]  /*1a170*/  MOV R6, R5 ;  /* 0x0000000500067202 */ /* 0x000fe40000000f00 */
.L_x_1077:
[----:B------:R-:W-:Y:S04]  /*1a180*/  DEPBAR.LE SB0, 0x0 ;  /* 0x000080000000791a */ /* 0x000fe80000000000 */
[----:B------:R-:W-:Y:S01]  /*1a190*/  WARPSYNC 0xffffffff ;  /* 0xffffffff00007948 */ /* 0x000fe20003800000 */
[----:B------:R-:W-:Y:S01]  /*1a1a0*/  BAR.SYNC.DEFER_BLOCKING 0x0 ;  /* 0x0000000000007b1d */ /* 0x000fe20000010000 */
[----:B------:R-:W-:Y:S01]  /*1a1b0*/  SHF.R.S32.HI R2, RZ, 0x1f, R225 ;  /* 0x0000001fff027819 */ /* 0x000fe200000114e1 */
[----:B------:R-:W-:Y:S01]  /*1a1c0*/  IMAD.SHL.U32 R20, R76, 0x2, RZ ;  /* 0x000000024c147824 */ /* 0x000fe200078e00ff */
[----:B------:R-:W-:Y:S02]  /*1a1d0*/  SHF.R.S32.HI R5, RZ, 0x1f, R222 ;  /* 0x0000001fff057819 */ /* 0x000fe400000114de */
[C---:B------:R-:W-:Y:S01]  /*1a1e0*/  SHF.L.U64.HI R23, R211.reuse, 0x1, R238 ;  /* 0x00000001d3177819 */ /* 0x040fe200000102ee */
[----:B------:R-:W-:Y:S01]  /*1a1f0*/  IMAD R4, R2, c[0x0][0x208], RZ ;  /* 0x0000820002047a24 */ /* 0x000fe200078e02ff */
[----:B------:R-:W-:Y:S01]  /*1a200*/  SHF.L.U32 R22, R211, 0x1, RZ ;  /* 0x00000001d3167819 */ /* 0x000fe200000006ff */
[C---:B------:R-:W-:Y:S01]  /*1a210*/  IMAD.WIDE.U32 R2, R225.reuse, c[0x0][0x208], RZ ;  /* 0x00008200e1027a25 */ /* 0x040fe200078e00ff */
[----:B------:R-:W-:Y:S03]  /*1a220*/  SHF.L.U64.HI R21, R76, 0x1, R77 ;  /* 0x000000014c157819 */ /* 0x000fe6000001024d */
[----:B------:R-:W-:Y:S02]  /*1a230*/  IMAD R4, R225, c[0x0][0x20c], R4 ;  /* 0x00008300e1047a24 */ /* 0x000fe400078e0204 */
[----:B------:R-:W-:Y:S02]  /*1a240*/  IMAD R5, R5, c[0x0][0x218], RZ ;  /* 0x0000860005057a24 */ /* 0x000fe400078e02ff */
[----:B------:R-:W-:Y:S02]  /*1a250*/  IMAD.IADD R3, R3, 0x1, R4 ;  /* 0x0000000103037824 */ /* 0x000fe400078e0204 */
[C---:B------:R-:W-:Y:S02]  /*1a260*/  IMAD R5, R222.reuse, c[0x0][0x21c], R5 ;  /* 0x00008700de057a24 */ /* 0x040fe400078e0205 */
[----:B------:R-:W-:Y:S01]  /*1a270*/  IMAD.WIDE.U32 R2, R222, c[0x0][0x218], R2 ;  /* 0x00008600de027a25 */ /* 0x000fe200078e0002 */
[----:B------:R1:W2:Y:S04]  /*1a280*/  LDSM.16.M88.4 R16, [R188] ;  /* 0x00000000bc10783b */ /* 0x0002a80000000200 */
[----:B------:R-:W-:Y:S01]  /*1a290*/  IADD3 R2, P0, R248, R2, RZ ;  /* 0x00000002f8027210 */ /* 0x000fe20007f1e0ff */
[----:B------:R1:W3:Y:S03]  /*1a2a0*/  LDSM.16.M88.4 R24, [R188+0x800] ;  /* 0x00080000bc18783b */ /* 0x0002e60000000200 */
[----:B------:R-:W-:Y:S02]  /*1a2b0*/  IADD3.X R3, R247, R3, R5, P0, !PT ;  /* 0x00000003f7037210 */ /* 0x000fe400007fe405 */
[C---:B------:R-:W-:Y:S01]  /*1a2c0*/  LEA R5, P0, R2.reuse, c[0x0][0x1f8], 0x1 ;  /* 0x00007e0002057a11 */ /* 0x040fe200078008ff */
[----:B------:R1:W4:Y:S03]  /*1a2d0*/  LDSM.16.M88.4 R32, [R188+0x1000] ;  /* 0x00100000bc20783b */ /* 0x0003260000000200 */
[----:B------:R-:W-:Y:S01]  /*1a2e0*/  LEA.HI.X R4, R2, c[0x0][0x1fc], R3, 0x1, P0 ;  /* 0x00007f0002047a11 */ /* 0x000fe200000f0c03 */
        /* <DEDUP_REMOVED lines=9> */
[----:B------:R-:W-:-:S05]  /*1a380*/  BRA.DIV ~URZ, `(.L_x_1060) ;  /* 0x0000a7527f007947 */ /* 0x000fca000b800000 */
[----:B--23--:R2:W3:Y:S02]  /*1a390*/  SHFL.IDX PT, R28, R4, RZ, 0x181f ;  /* 0x00181fff041c7589 */ /* 0x00c4e400000e0000 */
.L_x_1165:
        /* <DEDUP_REMOVED lines=15> */
[C---:B------:R-:W-:Y:S01]  /*1a490*/  HMMA.16816.F32 R8, R132.reuse, R16, RZ ;  /* 0x000000108408723c */ /* 0x040fe200000018ff */
[----:B------:R-:W2:Y:S02]  /*1a4a0*/  SHFL.IDX PT, R2, R5, RZ, 0x181f ;  /* 0x00181fff05027589 */ /* 0x000ea400000e0000 */
[----:B------:R-:W-:Y:S05]  /*1a4b0*/  IADD3.X R53, RZ, R3, R23, P1, P0 ;  /* 0x00000003ff357210 */ /* 0x000fea0000fe0417 */
[C---:B------:R-:W-:Y:S01]  /*1a4c0*/  HMMA.16816.F32 R16, R132.reuse, R18, RZ ;  /* 0x000000128410723c */ /* 0x040fe200000018ff */
[----:B------:R-:W5:Y:S03]  /*1a4d0*/  SHFL.IDX PT, R3, R5, 0x1, 0x181f ;  /* 0x00381f0005037f89 */ /* 0x000f6600000e0000 */
[----:B--2---:R-:W-:Y:S04]  /*1a4e0*/  IADD3 R36, P0, R2, R20, RZ ;  /* 0x0000001402247210 */ /* 0x004fe80007f1e0ff */
[----:B---3--:R-:W-:Y:S04]  /*1a4f0*/  IADD3.X R37, R28, R21, RZ, P0, !PT ;  /* 0x000000151c257210 */ /* 0x008fe800007fe4ff */
[----:B------:R-:W-:Y:S01]  /*1a500*/  IADD3 R30, P0, R2, R22, RZ ;  /* 0x00000016021e7210 */ /* 0x000fe20007f1e0ff */
[----:B------:R2:W-:Y:S03]  /*1a510*/  LDGSTS.E.BYPASS.LTC128B.128 [R241+0x100], [R36.64], !P3 ;  /* 0x0010000024f17fae */ /* 0x0005e6000d901d48 */
[----:B------:R-:W-:Y:S02]  /*1a520*/  IADD3.X R31, R28, R23, RZ, P0, !PT ;  /* 0x000000171c1f7210 */ /* 0x000fe400007fe4ff */
[----:B-----5:R-:W-:Y:S04]  /*1a530*/  IADD3 R4, P0, R3, R20, RZ ;  /* 0x0000001403047210 */ /* 0x020fe80007f1e0ff */
[----:B------:R-:W-:Y:S01]  /*1a540*/  IADD3.X R5, R29, R21, RZ, P0, !PT ;  /* 0x000000151d057210 */ /* 0x000fe200007fe4ff */
[----:B------:R3:W-:Y:S01]  /*1a550*/  LDGSTS.E.BYPASS.LTC128B.128 [R241+0x3100], [R30.64], !P2 ;  /* 0x031000001ef17fae */ /* 0x0007e2000d101d48 */
[----:B------:R-:W-:Y:S04]  /*1a560*/  IADD3 R2, P0, R3, R22, RZ ;  /* 0x0000001603027210 */ /* 0x000fe80007f1e0ff */
[----:B------:R-:W-:Y:S02]  /*1a570*/  IADD3.X R3, R29, R23, RZ, P0, !PT ;  /* 0x000000171d037210 */ /* 0x000fe400007fe4ff */
[C---:B------:R-:W-:Y:S01]  /*1a580*/  HMMA.16816.F32 R20, R132.reuse, R24, RZ ;  /* 0x000000188414723c */ /* 0x040fe200000018ff */
[----:B------:R5:W-:Y:S01]  /*1a590*/  LDGSTS.E.BYPASS.LTC128B.128 [R241+0x1100], [R4.64], !P3 ;  /* 0x0110000004f17fae */ /* 0x000be2000d901d48 */
[----:B------:R-:W-:Y:S06]  /*1a5a0*/  ISETP.NE.U32.AND P0, PT, R38, RZ, PT ;  /* 0x000000ff2600720c */ /* 0x000fec0003f05070 */
[C---:B------:R-:W-:Y:S01]  /*1a5b0*/  HMMA.16816.F32 R24, R132.reuse, R26, RZ ;  /* 0x0000001a8418723c */ /* 0x040fe200000018ff */
[----:B------:R4:W-:Y:S08]  /*1a5c0*/  LDGSTS.E.BYPASS.LTC128B.128 [R241+0x4100], [R2.64], !P2 ;  /* 0x0410000002f17fae */ /* 0x0009f0000d101d48 */
[----:B------:R1:W-:Y:S01]  /*1a5d0*/  LDGSTS.E.BYPASS.LTC128B.128.ZFILL [R241+0x2100], [R44.64], P0 ;  /* 0x021000002cf17fae */ /* 0x0003e20008141d48 */
[----:B------:R-:W-:Y:S01]  /*1a5e0*/  ISETP.NE.U32.AND P0, PT, R39, RZ, PT ;  /* 0x000000ff2700720c */ /* 0x000fe20003f05070 */
[C---:B---34-:R-:W-:Y:S08]  /*1a5f0*/  HMMA.16816.F32 R28, R132.reuse, R32, RZ ;  /* 0x00000020841c723c */ /* 0x058ff000000018ff */
[C---:B------:R-:W-:Y:S04]  /*1a600*/  HMMA.16816.F32 R32, R132.reuse, R34, RZ ;  /* 0x000000228420723c */ /* 0x040fe800000018ff */
[----:B------:R3:W-:Y:S01]  /*1a610*/  LDGSTS.E.BYPASS.LTC128B.128.ZFILL [R241+0x5100], [R52.64], P0 ;  /* 0x0510000034f17fae */ /* 0x0007e20008141d48 */
[----:B------:R-:W-:Y:S03]  /*1a620*/  ISETP.GT.AND P0, PT, R212, R242, PT ;  /* 0x000000f2d400720c */ /* 0x000fe60003f04270 */
[C---:B-12---:R-:W-:Y:S04]  /*1a630*/  HMMA.16816.F32 R36, R132.reuse, R40, RZ ;  /* 0x000000288424723c */ /* 0x046fe800000018ff */
[----:B------:R-:W0:Y:S04]  /*1a640*/  LDGDEPBAR ;  /* 0x00000000000079af */ /* 0x000e280000000000 */
[C---:B------:R-:W-:Y:S08]  /*1a650*/  HMMA.16816.F32 R40, R132.reuse, R42, RZ ;  /* 0x0000002a8428723c */ /* 0x040ff000000018ff */
[C---:B------:R-:W-:Y:S08]  /*1a660*/  HMMA.16816.F32 R44, R132.reuse, R48, RZ ;  /* 0x00000030842c723c */ /* 0x040ff000000018ff */
[C---:B------:R-:W-:Y:S08]  /*1a670*/  HMMA.16816.F32 R48, R132.reuse, R50, RZ ;  /* 0x000000328430723c */ /* 0x040ff000000018ff */
[C---:B---3--:R-:W-:Y:S08]  /*1a680*/  HMMA.16816.F32 R52, R132.reuse, R56, RZ ;  /* 0x000000388434723c */ /* 0x048ff000000018ff */
        /* <DEDUP_REMOVED lines=60> */
[C---:B------:R-:W-:Y:S08]  /*1aa50*/  HMMA.16816.F32 R28, R172.reuse, R156, R28 ;  /* 0x0000009cac1c723c */ /* 0x040ff0000000181c */
[C---:B------:R-:W-:Y:S01]  /*1aa60*/  HMMA.16816.F32 R32, R172.reuse, R158, R32 ;  /* 0x0000009eac20723c */ /* 0x040fe20000001820 */
[----:B------:R-:W4:Y:S07]  /*1aa70*/  LDSM.16.M88.4 R156, [R195] ;  /* 0x00000000c39c783b */ /* 0x000f2e0000000200 */
        /* <DEDUP_REMOVED lines=27> */
[C---:B------:R-:W-:Y:S08]  /*1ac30*/  HMMA.16816.F32 R8, R180.reuse, R156, R8 ;  /* 0x0000009cb408723c */ /* 0x040ff00000001808 */
[C---:B------:R-:W-:Y:S01]  /*1ac40*/  HMMA.16816.F32 R16, R180.reuse, R158, R16 ;  /* 0x0000009eb410723c */ /* 0x040fe20000001810 */
[----:B------:R-:W4:Y:S07]  /*1ac50*/  LDSM.16.M88.4 R156, [R103+0x5800] ;  /* 0x00580000679c783b */ /* 0x000f2e0000000200 */
        /* <DEDUP_REMOVED lines=29> */
[----:B--2---:R-:W-:Y:S08]  /*1ae30*/  FMUL.FTZ R2, R16, c[0x0][0x320] ;  /* 0x0000c80010027a20 */ /* 0x004ff00000410000 */
[----:B------:R2:W2:Y:S01]  /*1ae40*/  MUFU.TANH R216, R2 ;  /* 0x0000000200d87308 */ /* 0x0004a20000002400 */
[C---:B-1----:R-:W-:Y:S08]  /*1ae50*/  HMMA.16816.F32 R28, R184.reuse, R8, R28 ;  /* 0x00000008b81c723c */ /* 0x042ff0000000181c */
[C---:B------:R-:W-:Y:S01]  /*1ae60*/  HMMA.16816.F32 R32, R184.reuse, R10, R32 ;  /* 0x0000000ab820723c */ /* 0x040fe20000001820 */
[----:B------:R-:W-:Y:S03]  /*1ae70*/  LDSM.16.M88.4 R8, [R15+0x2000] ;  /* 0x002000000f08783b */ /* 0x000fe60000000200 */
[----:B--2---:R-:W-:Y:S04]  /*1ae80*/  FMUL.FTZ R2, R17, c[0x0][0x320] ;  /* 0x0000c80011027a20 */ /* 0x004fe80000410000 */
[----:B------:R1:W2:Y:S11]  /*1ae90*/  MUFU.TANH R213, R2 ;  /* 0x0000000200d57308 */ /* 0x0002b60000002400 */
[----:B------:R-:W-:Y:S05]  /*1aea0*/  @!UPT UIADD3 URZ, URZ, URZ, URZ ;  /* 0x0000003f3f3ff290 */ /* 0x000fea000fffe03f */
[----:B------:R-:W-:Y:S04]  /*1aeb0*/  FMUL.FTZ R3, R35, c[0x0][0x320] ;  /* 0x0000c80023037a20 */ /* 0x000fe80000410000 */
[----:B------:R-:W2:Y:S01]  /*1aec0*/  MUFU.TANH R157, R3 ;  /* 0x00000003009d7308 */ /* 0x000ea20000002400 */
[----:B-1----:R-:W-:Y:S02]  /*1aed0*/  FMUL.FTZ R2, R18, c[0x0][0x320] ;  /* 0x0000c80012027a20 */ /* 0x002fe40000410000 */
[----:B------:R-:W1:Y:S07]  /*1aee0*/  LDSM.16.M88.4 R16, [R15+0x1800] ;  /* 0x001800000f10783b */ /* 0x000e6e0000000200 */
[----:B------:R2:W1:Y:S02]  /*1aef0*/  MUFU.TANH R221, R2 ;  /* 0x0000000200dd7308 */ /* 0x0004640000002400 */
[----:B--2---:R-:W-:Y:S08]  /*1af00*/  FMUL.FTZ R2, R20, c[0x0][0x320] ;  /* 0x0000c80014027a20 */ /* 0x004ff00000410000 */
[----:B------:R2:W2:Y:S01]  /*1af10*/  MUFU.TANH R161, R2 ;  /* 0x0000000200a17308 */ /* 0x0004a20000002400 */
[C---:B-1----:R-:W-:Y:S08]  /*1af20*/  HMMA.16816.F32 R36, R184.reuse, R16, R36 ;  /* 0x00000010b824723c */ /* 0x042ff00000001824 */
[C---:B------:R-:W-:Y:S01]  /*1af30*/  HMMA.16816.F32 R40, R184.reuse, R18, R40 ;  /* 0x00000012b828723c */ /* 0x040fe20000001828 */
[----:B------:R-:W1:Y:S01]  /*1af40*/  LDSM.16.M88.4 R16, [R15+0x2800] ;  /* 0x002800000f10783b */ /* 0x000e620000000200 */
[----:B------:R-:W-:Y:S04]  /*1af50*/  DEPBAR.LE SB0, 0x0 ;  /* 0x000080000000791a */ /* 0x000fe80000000000 */
[----:B--2---:R-:W-:Y:S02]  /*1af60*/  FMUL.FTZ R2, R21, c[0x0][0x320] ;  /* 0x0000c80015027a20 */ /* 0x004fe40000410000 */
[C---:B------:R-:W-:Y:S02]  /*1af70*/  HMMA.16816.F32 R44, R184.reuse, R8, R44 ;  /* 0x00000008b82c723c */ /* 0x040fe4000000182c */
[----:B------:R2:W1:Y:S01]  /*1af80*/  MUFU.TANH R160, R2 ;  /* 0x0000000200a07308 */ /* 0x0004620000002400 */
[----:B------:R-:W-:Y:S05]  /*1af90*/  BAR.SYNC.DEFER_BLOCKING 0x0 ;  /* 0x0000000000007b1d */ /* 0x000fea0000010000 */
[C---:B------:R-:W-:Y:S08]  /*1afa0*/  HMMA.16816.F32 R48, R184.reuse, R10, R48 ;  /* 0x0000000ab830723c */ /* 0x040ff00000001830 */
[----:B-----5:R-:W-:Y:S04]  /*1afb0*/  FMUL.FTZ R4, R42, c[0x0][0x320] ;  /* 0x0000c8002a047a20 */ /* 0x020fe80000410000 */
[----:B------:R-:W3:Y:S01]  /*1afc0*/  MUFU.TANH R148, R4 ;  /* 0x0000000400947308 */ /* 0x000ee20000002400 */
[----:B------:R-:W-:Y:S02]  /*1afd0*/  FMUL.FTZ R3, R43, c[0x0][0x320] ;  /* 0x0000c8002b037a20 */ /* 0x000fe40000410000 */
[----:B--2---:R-:W-:Y:S07]  /*1afe0*/  FMUL.FTZ R2, R22, c[0x0][0x320] ;  /* 0x0000c80016027a20 */ /* 0x004fee0000410000 */
        /* <DEDUP_REMOVED lines=72> */
[----:B------:R-:W3:Y:S01]  /*1b470*/  LDL R227, [R1+0x10] ;  /* 0x0000100001e37983 */ /* 0x000ee20000100800 */
[----:B------:R-:W-:Y:S01]  /*1b480*/  IMAD.MOV.U32 R222, RZ, RZ, RZ ;  /* 0x000000ffffde7224 */ /* 0x000fe200078e00ff */
[----:B------:R-:W-:Y:S01]  /*1b490*/  ISETP.GT.AND P4, PT, R0, 0x5f, PT ;  /* 0x0000005f0000780c */ /* 0x000fe20003f84270 */
[----:B------:R-:W-:Y:S01]  /*1b4a0*/  IMAD.SHL.U32 R10, R211, 0x2, RZ ;  /* 0x00000002d30a7824 */ /* 0x000fe200078e00ff */
[----:B------:R-:W4:Y:S01]  /*1b4b0*/  LDL.64 R230, [R1] ;  /* 0x0000000001e67983 */ /* 0x000f220000100a00 */
[----:B------:R-:W-:Y:S02]  /*1b4c0*/  ISETP.NE.AND P5, PT, R229, 0x1, PT ;  /* 0x00000001e500780c */ /* 0x000fe40003fa5270 */
[----:B------:R-:W-:Y:S02]  /*1b4d0*/  SHF.L.U64.HI R11, R211, 0x1, R238 ;  /* 0x00000001d30b7819 */ /* 0x000fe400000102ee */
[----:B------:R-:W-:Y:S01]  /*1b4e0*/  SHF.L.U64.HI R9, R76, 0x1, R77 ;  /* 0x000000014c097819 */ /* 0x000fe2000001024d */
[----:B------:R-:W5:Y:S01]  /*1b4f0*/  LDL R226, [R1+0x8] ;  /* 0x0000080001e27983 */ /* 0x000f620000100800 */
[----:B---3--:R-:W-:Y:S05]  /*1b500*/  IMAD R3, R212, 0x60, R227 ;  /* 0x00000060d4037824 */ /* 0x008fea00078e02e3 */
[----:B------:R-:W-:Y:S05]  /*1b510*/  IADD3 R3, R3, -0x60, R0 ;  /* 0xffffffa003037810 */ /* 0x000fea0007ffe000 */
[----:B------:R-:W-:Y:S04]  /*1b520*/  @P5 IMAD.HI.U32 R4, R3, c[0x0][0x2bc], RZ ;  /* 0x0000af0003045a27 */ /* 0x000fe800078e00ff */
[--C-:B--2---:R-:W-:Y:S01]  /*1b530*/  IMAD.MOV.U32 R2, RZ, RZ, R3.reuse ;  /* 0x000000ffff027224 */ /* 0x104fe200078e0003 */
[----:B------:R-:W-:Y:S04]  /*1b540*/  @P5 SHF.R.U32.HI R2, RZ, c[0x0][0x2c0], R4 ;  /* 0x0000b000ff025a19 */ /* 0x000fe80000011604 */
[C---:B----4-:R-:W-:Y:S04]  /*1b550*/  @!P4 IADD3 R5, P0, R2.reuse, R230, RZ ;  /* 0x000000e60205c210 */ /* 0x050fe80007f1e0ff */
[----:B-----5:R-:W-:Y:S01]  /*1b560*/  @!P4 LEA.HI.X.SX32 R8, R2, R226, 0x1, P0 ;  /* 0x000000e20208c211 */ /* 0x020fe200000f0eff */
[----:B------:R-:W-:Y:S01]  /*1b570*/  IMAD.MOV R2, RZ, RZ, -R2 ;  /* 0x000000ffff027224 */ /* 0x000fe200078e0a02 */
[C---:B------:R-:W-:Y:S03]  /*1b580*/  @!P4 LEA R4, P0, R5.reuse, c[0x0][0x2a0], 0x2 ;  /* 0x0000a8000504ca11 */ /* 0x040fe600078010ff */
[----:B------:R-:W-:Y:S01]  /*1b590*/  IMAD R225, R2, c[0x0][0x2b8], R3 ;  /* 0x0000ae0002e17a24 */ /* 0x000fe200078e0203 */
[----:B------:R-:W-:Y:S01]  /*1b5a0*/  @!P4 LEA.HI.X R5, R5, c[0x0][0x2a4], R8, 0x2, P0 ;  /* 0x0000a9000505ca11 */ /* 0x000fe200000f1408 */
[----:B------:R-:W-:Y:S03]  /*1b5b0*/  IMAD.SHL.U32 R8, R76, 0x2, RZ ;  /* 0x000000024c087824 */ /* 0x000fe600078e00ff */
[----:B------:R-:W-:Y:S01]  /*1b5c0*/  SHF.R.S32.HI R2, RZ, 0x1f, R225 ;  /* 0x0000001fff027819 */ /* 0x000fe200000114e1 */
[----:B------:R2:W3:Y:S04]  /*1b5d0*/  @!P4 LDG.E R222, [R4.64] ;  /* 0x0000000804dec981 */ /* 0x0004e8000c1e1900 */
[----:B--2---:R-:W-:Y:S02]  /*1b5e0*/  IMAD R4, R2, c[0x0][0x1e0], RZ ;  /* 0x0000780002047a24 */ /* 0x004fe400078e02ff */
[C---:B------:R-:W-:Y:S04]  /*1b5f0*/  IMAD.WIDE.U32 R2, R225.reuse, c[0x0][0x1e0], RZ ;  /* 0x00007800e1027a25 */ /* 0x040fe800078e00ff */
[----:B------:R-:W-:Y:S04]  /*1b600*/  IMAD R4, R225, c[0x0][0x1e4], R4 ;  /* 0x00007900e1047a24 */ /* 0x000fe800078e0204 */
[----:B------:R-:W-:Y:S01]  /*1b610*/  IMAD.IADD R3, R3, 0x1, R4 ;  /* 0x0000000103037824 */ /* 0x000fe200078e0204 */
[----:B---3--:R-:W-:Y:S03]  /*1b620*/  SHF.R.S32.HI R4, RZ, 0x1f, R222 ;  /* 0x0000001fff047819 */ /* 0x008fe600000114de */
        /* <DEDUP_REMOVED lines=9> */
.L_x_1166:
[----:B------:R-:W-:-:S05]  /*1b6c0*/  BRA.DIV ~URZ, `(.L_x_1064) ;  /* 0x000094e27f007947 */ /* 0x000fca000b800000 */
[----:B------:R-:W4:Y:S02]  /*1b6d0*/  SHFL.IDX PT, R2, R5, RZ, 0x181f ;  /* 0x00181fff05027589 */ /* 0x000f2400000e0000 */
[----:B----4-:R-:W-:Y:S05]  /*1b6e0*/  IADD3 R16, P0, R2, R8, RZ ;  /* 0x0000000802107210 */ /* 0x010fea0007f1e0ff */
[----:B---3--:R-:W-:Y:S01]  /*1b6f0*/  IMAD.X R17, R18, 0x1, R9, P0 ;  /* 0x0000000112117824 */ /* 0x008fe200000e0609 */
[----:B------:R-:W-:Y:S04]  /*1b700*/  IADD3 R2, P0, R2, R10, RZ ;  /* 0x0000000a02027210 */ /* 0x000fe80007f1e0ff */
[----:B------:R-:W-:Y:S01]  /*1b710*/  @!PT LDS RZ, [RZ] ;  /* 0x00000000fffff984 */ /* 0x000fe20000000800 */
[----:B------:R-:W-:Y:S01]  /*1b720*/  @!PT LDS RZ, [RZ] ;  /* 0x00000000fffff984 */ /* 0x000fe20000000800 */
[----:B------:R3:W-:Y:S01]  /*1b730*/  LDGSTS.E.BYPASS.LTC128B.128 [R210+0x8100], [R16.64], !P3 ;  /* 0x0810000010d27fae */ /* 0x0007e2000d901d48 */
[----:B------:R-:W-:Y:S05]  /*1b740*/  IMAD.X R3, R18, 0x1, R11, P0 ;  /* 0x0000000112037824 */ /* 0x000fea00000e060b */
[----:B------:R4:W-:Y:S04]  /*1b750*/  LDGSTS.E.BYPASS.LTC128B.128 [R210+0xb100], [R2.64], !P2 ;  /* 0x0b10000002d27fae */ /* 0x0009e8000d101d48 */
[----:B----4-:R-:W3:Y:S04]  /*1b760*/  SHFL.IDX PT, R2, R5, 0x1, 0x181f ;  /* 0x00381f0005027f89 */ /* 0x010ee800000e0000 */
[----:B------:R-:W4:Y:S04]  /*1b770*/  SHFL.IDX PT, R3, R4, 0x1, 0x181f ;  /* 0x00381f0004037f89 */ /* 0x000f2800000e0000 */
[----:B--2---:R-:W2:Y:S04]  /*1b780*/  SHFL.IDX PT, R4, R4, 0x2, 0x181f ;  /* 0x00581f0004047f89 */ /* 0x004ea800000e0000 */
[----:B------:R-:W1:Y:S01]  /*1b790*/  SHFL.IDX PT, R5, R5, 0x2, 0x181f ;  /* 0x00581f0005057f89 */ /* 0x000e6200000e0000 */
[C---:B---3--:R-:W-:Y:S05]  /*1b7a0*/  IADD3 R16, P0, R2.reuse, R8, RZ ;  /* 0x0000000802107210 */ /* 0x048fea0007f1e0ff */
[C---:B----4-:R-:W-:Y:S01]  /*1b7b0*/  IMAD.X R17, R3.reuse, 0x1, R9, P0 ;  /* 0x0000000103117824 */ /* 0x050fe200000e0609 */
[----:B------:R-:W-:Y:S04]  /*1b7c0*/  IADD3 R2, P0, R2, R10, RZ ;  /* 0x0000000a02027210 */ /* 0x000fe80007f1e0ff */
[----:B------:R3:W-:Y:S01]  /*1b7d0*/  LDGSTS.E.BYPASS.LTC128B.128 [R210+0x9100], [R16.64], !P3 ;  /* 0x0910000010d27fae */ /* 0x0007e2000d901d48 */
[----:B------:R-:W-:Y:S05]  /*1b7e0*/  IMAD.X R3, R3, 0x1, R11, P0 ;  /* 0x0000000103037824 */ /* 0x000fea00000e060b */
[----:B------:R3:W-:Y:S03]  /*1b7f0*/  LDGSTS.E.BYPASS.LTC128B.128 [R210+0xc100], [R2.64], !P2 ;  /* 0x0c10000002d27fae */ /* 0x0007e6000d101d48 */
.L_x_1167:
[C---:B-123--:R-:W-:Y:S05]  /*1b800*/  IADD3 R2, P0, R5.reuse, R8, RZ ;  /* 0x0000000805027210 */ /* 0x04efea0007f1e0ff */
[C---:B------:R-:W-:Y:S05]  /*1b810*/  IMAD.X R3, R4.reuse, 0x1, R9, P0 ;  /* 0x0000000104037824 */ /* 0x040fea00000e0609 */
[----:B------:R-:W-:Y:S01]  /*1b820*/  @!PT LDS RZ, [RZ] ;  /* 0x00000000fffff984 */ /* 0x000fe20000000800 */
[----:B------:R-:W-:Y:S01]  /*1b830*/  @!PT LDS RZ, [RZ] ;  /* 0x00000000fffff984 */ /* 0x000fe20000000800 */
[----:B------:R-:W-:Y:S01]  /*1b840*/  @!PT LDS RZ, [RZ] ;  /* 0x00000000fffff984 */ /* 0x000fe20000000800 */
[----:B------:R1:W-:Y:S02]  /*1b850*/  LDGSTS.E.BYPASS.LTC128B.128 [R210+0xa100], [R2.64], !P3 ;  /* 0x0a10000002d27fae */ /* 0x0003e4000d901d48 */
[----:B-1----:R-:W-:Y:S05]  /*1b860*/  IADD3 R2, P0, R5, R10, RZ ;  /* 0x0000000a05027210 */ /* 0x002fea0007f1e0ff */
[----:B------:R-:W-:Y:S05]  /*1b870*/  IMAD.X R3, R4, 0x1, R11, P0 ;  /* 0x0000000104037824 */ /* 0x000fea00000e060b */
[----:B------:R1:W-:Y:S03]  /*1b880*/  LDGSTS.E.BYPASS.LTC128B.128 [R210+0xd100], [R2.64], !P2 ;  /* 0x0d10000002d27fae */ /* 0x0003e6000d101d48 */
.L_x_1062:
[----:B---34-:R-:W-:Y:S05]  /*1b890*/  BSYNC B0 ;  /* 0x0000000000007941 */ /* 0x018fea0003800000 */
.L_x_1061:
[----:B------:R-:W-:Y:S01]  /*1b8a0*/  LOP3.LUT R11, RZ, c[0x0][0x324], RZ, 0x33, !PT ;  /* 0x0000c900ff0b7a12 */ /* 0x000fe200078e33ff */
[----:B-1----:R-:W3:Y:S01]  /*1b8b0*/  LDL R3, [R1+0xc] ;  /* 0x00000c0001037983 */ /* 0x002ee20000100800 */
[----:B------:R-:W-:Y:S03]  /*1b8c0*/  IMAD.MOV.U32 R4, RZ, RZ, c[0x0][0x2c4] ;  /* 0x0000b100ff047624 */ /* 0x000fe600078e00ff */
[----:B--2---:R-:W3:Y:S02]  /*1b8d0*/  LDL R2, [R1+0x14] ;  /* 0x0000140001027983 */ /* 0x004ee40000100800 */
[----:B------:R-:W-:Y:S01]  /*1b8e0*/  ISETP.NE.AND P0, PT, R4, 0x1, PT ;  /* 0x000000010400780c */ /* 0x000fe20003f05270 */
[----:B------:R-:W-:Y:S01]  /*1b8f0*/  IMAD R4, R212, -0x60, RZ ;  /* 0xffffffa0d4047824 */ /* 0x000fe200078e02ff */
[----:B------:R-:W0:Y:S01]  /*1b900*/  LDGDEPBAR ;  /* 0x00000000000079af */ /* 0x000e220000000000 */
[----:B---3--:R-:W-:Y:S10]  /*1b910*/  IMAD.IADD R8, R2, 0x1, R3 ;  /* 0x0000000102087824 */ /* 0x008ff400078e0203 */
[----:B------:R-:W-:Y:S05]  /*1b920*/  @P0 IMAD.HI.U32 R2, R8, c[0x0][0x2c8], RZ ;  /* 0x0000b20008020a27 */ /* 0x000fea00078e00ff */
[----:B------:R-:W-:Y:S02]  /*1b930*/  @P0 SHF.R.U32.HI R8, RZ, c[0x0][0x2cc], R2 ;  /* 0x0000b300ff080a19 */ /* 0x000fe40000011602 */
[----:B------:R-:W-:Y:S04]  /*1b940*/  IADD3 R2, -R245, 0x1, R4 ;  /* 0x00000001f5027810 */ /* 0x000fe80007ffe104 */
[----:B------:R-:W-:Y:S04]  /*1b950*/  IADD3 R9, -R243, R2, R244 ;  /* 0x00000002f3097210 */ /* 0x000fe80007ffe1f4 */
[----:B------:R-:W-:Y:S01]  /*1b960*/  IADD3 R10, R9, c[0x0][0x328], RZ ;  /* 0x0000ca00090a7a10 */ /* 0x000fe20007ffe0ff */
[----:B------:R-:W-:-:S05]  /*1b970*/  BRA.DIV ~URZ, `(.L_x_1065) ;  /* 0x000095227f007947 */ /* 0x000fca000b800000 */
[----:B------:R1:W2:Y:S02]  /*1b980*/  SHFL.IDX PT, R5, R8, RZ, 0x1c1f ;  /* 0x001c1fff08057589 */ /* 0x0002a400000e0000 */
.L_x_1168:
        /* <DEDUP_REMOVED lines=19> */
.L_x_1068:
[----:B------:R-:W-:Y:S04]  /*1bac0*/  MOV R11, c[0x0][0x32c] ;  /* 0x0000cb00000b7a02 */ /* 0x000fe80000000f00 */
[----:B------:R-:W-:Y:S11]  /*1bad0*/  ISETP.NE.AND P0, PT, R11, 0x1, PT ;  /* 0x000000010b00780c */ /* 0x000ff60003f05270 */
[----:B------:R-:W-:Y:S02]  /*1bae0*/  @!UPT UIADD3 URZ, URZ, URZ, URZ ;  /* 0x0000003f3f3ff290 */ /* 0x000fe4000fffe03f */
[----:B------:R-:W-:Y:S05]  /*1baf0*/  @P0 IMAD.HI.U32 R11, R5, c[0x0][0x330], RZ ;  /* 0x0000cc00050b0a27 */ /* 0x000fea00078e00ff */
[----:B------:R-:W-:Y:S02]  /*1bb00*/  @P0 SHF.R.U32.HI R5, RZ, c[0x0][0x334], R11 ;  /* 0x0000cd00ff050a19 */ /* 0x000fe4000001160b */
.L_x_1069:
[----:B------:R-:W-:Y:S05]  /*1bb10*/  BSYNC B0 ;  /* 0x0000000000007941 */ /* 0x000fea0003800000 */
.L_x_1067:
[----:B------:R-:W-:Y:S04]  /*1bb20*/  IMAD.IADD R11, R4, 0x1, -R245 ;  /* 0x00000001040b7824 */ /* 0x000fe800078e0af5 */
[----:B------:R-:W-:Y:S05]  /*1bb30*/  IMAD R5, R5, c[0x0][0x32c], R11 ;  /* 0x0000cb0005057a24 */ /* 0x000fea00078e020b */
[----:B------:R-:W-:Y:S02]  /*1bb40*/  IMNMX R2, R2, R5, !PT ;  /* 0x0000000502027217 */ /* 0x000fe40007800200 */
[----:B------:R-:W-:Y:S04]  /*1bb50*/  IADD3 R5, R5, c[0x0][0x32c], RZ ;  /* 0x0000cb0005057a10 */ /* 0x000fe80007ffe0ff */
[----:B------:R-:W-:Y:S02]  /*1bb60*/  IMNMX R3, R3, R5, PT ;  /* 0x0000000503037217 */ /* 0x000fe40003800200 */
.L_x_1066:
        /* <DEDUP_REMOVED lines=135> */
.L_x_1169:
        /* <DEDUP_REMOVED lines=19> */
.L_x_1073:
[----:B-12---:R-:W-:Y:S04]  /*1c510*/  MOV R8, c[0x0][0x32c] ;  /* 0x0000cb0000087a02 */ /* 0x006fe80000000f00 */
[----:B------:R-:W-:Y:S11]  /*1c520*/  ISETP.NE.AND P0, PT, R8, 0x1, PT ;  /* 0x000000010800780c */ /* 0x000ff60003f05270 */
[----:B------:R-:W-:Y:S02]  /*1c530*/  @!UPT UIADD3 URZ, URZ, URZ, URZ ;  /* 0x0000003f3f3ff290 */ /* 0x000fe4000fffe03f */
[----:B------:R-:W-:Y:S05]  /*1c540*/  @P0 IMAD.HI.U32 R8, R5, c[0x0][0x330], RZ ;  /* 0x0000cc0005080a27 */ /* 0x000fea00078e00ff */
[----:B------:R-:W-:Y:S02]  /*1c550*/  @P0 SHF.R.U32.HI R5, RZ, c[0x0][0x334], R8 ;  /* 0x0000cd00ff050a19 */ /* 0x000fe40000011608 */
.L_x_1074:
[----:B------:R-:W-:Y:S05]  /*1c560*/  BSYNC B0 ;  /* 0x0000000000007941 */ /* 0x000fea0003800000 */
.L_x_1072:
[----:B------:R-:W-:Y:S04]  /*1c570*/  IMAD.IADD R4, R4, 0x1, -R245 ;  /* 0x0000000104047824 */ /* 0x000fe800078e0af5 */
[----:B------:R-:W-:Y:S05]  /*1c580*/  IMAD R5, R5, c[0x0][0x32c], R4 ;  /* 0x0000cb0005057a24 */ /* 0x000fea00078e0204 */
[----:B------:R-:W-:Y:S02]  /*1c590*/  IMNMX R2, R2, R5, !PT ;  /* 0x0000000502027217 */ /* 0x000fe40007800200 */
[----:B------:R-:W-:Y:S04]  /*1c5a0*/  IADD3 R5, R5, c[0x0][0x32c], RZ ;  /* 0x0000cb0005057a10 */ /* 0x000fe80007ffe0ff */
[----:B------:R-:W-:Y:S02]  /*1c5b0*/  IMNMX R3, R3, R5, PT ;  /* 0x0000000503037217 */ /* 0x000fe40003800200 */
.L_x_1071:
        /* <DEDUP_REMOVED lines=140> */
.L_x_1170:
[----:B-12---:R-:W-:Y:S01]  /*1ce80*/  FMNMX.FTZ R4, R4, R2, !PT ;  /* 0x0000000204047209 */ /* 0x006fe20007810000 */
[----:B------:R-:W-:-:S05]  /*1ce90*/  BRA.DIV ~URZ, `(.L_x_1076) ;  /* 0x000081327f007947 */ /* 0x000fca000b800000 */
[----:B------:R-:W1:Y:S02]  /*1cea0*/  SHFL.BFLY PT, R2, R4, 0x1, 0x1f ;  /* 0x0c201f0004027f89 */ /* 0x000e6400000e0000 */
[----:B-1----:R-:W-:Y:S02]  /*1ceb0*/  FMNMX.FTZ R5, R4, R2, !PT ;  /* 0x0000000204057209 */ /* 0x002fe40007810000 */
[----:B------:R-:W1:Y:S02]  /*1cec0*/  SHFL.BFLY PT, R2, R8, 0x2, 0x1f ;  /* 0x0c401f0008027f89 */ /* 0x000e6400000e0000 */
[----:B-1----:R-:W-:Y:S05]  /*1ced0*/  FMNMX.FTZ R4, R8, R2, !PT ;  /* 0x0000000208047209 */ /* 0x002fea0007810000 */
[----:B------:R1:W2:Y:S02]  /*1cee0*/  SHFL.BFLY PT, R2, R4, 0x1, 0x1f ;  /* 0x0c201f0004027f89 */ /* 0x0002a400000e0000 */
.L_x_1171:
        /* <DEDUP_REMOVED lines=47> */
[----:B------:R-:W-:Y:S01]  /*1d1e0*/  ISETP.GT.AND P0, PT, R212, R242, PT ;  /* 0x000000f2d400720c */ /* 0x000fe20003f04270 */
[----:B------:R-:W-:Y:S02]  /*1d1f0*/  FMUL.FTZ R3, R3, c[0x0][0x2d0] ;  /* 0x0000b40003037a20 */ /* 0x000fe40000410000 */
        /* <DEDUP_REMOVED lines=342> */
[----:B------:R-:W-:Y:S01]  /*1e760*/  FADD.FTZ R3, R144, R2 ;  /* 0x0000000290037221 */ /* 0x000fe20000010000 */
[----:B------:R-:W-:Y:S03]  /*1e770*/  IADD3 R2, R212, -0x1, RZ ;  /* 0xffffffffd4027810 */ /* 0x000fe60007ffe0ff */
[C---:B----4-:R-:W-:Y:S04]  /*1e780*/  HMMA.16816.F32 R68, R140.reuse, R16, R68 ;  /* 0x000000108c44723c */ /* 0x050fe80000001844 */
[----:B------:R-:W-:Y:S01]  /*1e790*/  FADD.FTZ R236, R6, R3 ;  /* 0x0000000306ec7221 */ /* 0x000fe20000010000 */
[----:B------:R-:W-:Y:S02]  /*1e7a0*/  MOV R212, R2 ;  /* 0x0000000200d47202 */ /* 0x000fe40000000f00 */
[----:B------:R-:W-:Y:S01]  /*1e7b0*/  MOV R6, R5 ;  /* 0x0000000500067202 */ /* 0x000fe20000000f00 */
[----:B------:R-:W-:Y:S01]  /*1e7c0*/  HMMA.16816.F32 R72, R140, R18, R72 ;  /* 0x000000128c48723c */ /* 0x000fe20000001848 */
[----:B------:R-:W-:Y:S07]  /*1e7d0*/  @!UPT UIADD3 URZ, URZ, URZ, URZ ;  /* 0x0000003f3f3ff290 */ /* 0x000fee000fffe03f */
[----:B------:R-:W-:-:S11]  /*1e7e0*/  @P0 BRA `(.L_x_1077) ;  /* 0xffffb99000000947 */ /* 0x000fd6000383ffff */
.L_x_1059:
[----:B------:R-:W-:Y:S05]  /*1e7f0*/  BRA.DIV ~URZ, `(.L_x_1078) ;  /* 0x000068b27f007947 */ /* 0x000fea000b800000 */
[----:B------:R1:W2:Y:S02]  /*1e800*/  SHFL.BFLY PT, R2, R228, 0x2, 0x1f ;  /* 0x0c401f00e4027f89 */ /* 0x0002a400000e0000 */
.L_x_1172:
[----:B--2---:R-:W-:Y:S01]  /*1e810*/  FADD.FTZ R6, R2, R228 ;  /* 0x000000e402067221 */ /* 0x004fe20000010000 */
[----:B------:R-:W-:Y:S05]  /*1e820*/  BRA.DIV ~URZ, `(.L_x_1079) ;  /* 0x000068e27f007947 */ /* 0x000fea000b800000 */
[----:B------:R-:W2:Y:S04]  /*1e830*/  SHFL.BFLY PT, R2, R236, 0x2, 0x1f ;  /* 0x0c401f00ec027f89 */ /* 0x000ea800000e0000 */
[----:B------:R-:W3:Y:S01]  /*1e840*/  SHFL.BFLY PT, R3, R6, 0x1, 0x1f ;  /* 0x0c201f0006037f89 */ /* 0x000ee200000e0000 */
[----:B--2---:R-:W-:-:S02]  /*1e850*/  FADD.FTZ R4, R2, R236 ;  /* 0x000000ec02047221 */ /* 0x004fc40000010000 */
[----:B---3--:R-:W-:-:S03]  /*1e860*/  FADD.FTZ R6, R6, R3 ;  /* 0x0000000306067221 */ /* 0x008fc60000010000 */
[----:B------:R2:W3:Y:S04]  /*1e870*/  SHFL.BFLY PT, R2, R4, 0x1, 0x1f ;  /* 0x0c201f0004027f89 */ /* 0x0004e800000e0000 */
.L_x_1173:
[----:B------:R-:W-:Y:S01]  /*1e880*/  FSETP.NE.FTZ.AND P1, PT, R6, RZ, PT ;  /* 0x000000ff0600720b */ /* 0x000fe20003f35000 */
[----:B--23--:R-:W-:Y:S01]  /*1e890*/  FADD.FTZ R4, R2, R4 ;  /* 0x0000000402047221 */ /* 0x00cfe20000010000 */
[----:B------:R-:W-:Y:S02]  /*1e8a0*/  MOV R3, RZ ;  /* 0x000000ff00037202 */ /* 0x000fe40000000f00 */
[----:B------:R-:W-:Y:S02]  /*1e8b0*/  MOV R2, RZ ;  /* 0x000000ff00027202 */ /* 0x000fe40000000f00 */
[----:B------:R-:W-:Y:S02]  /*1e8c0*/  FSETP.NE.FTZ.AND P0, PT, R4, RZ, PT ;  /* 0x000000ff0400720b */ /* 0x000fe40003f15000 */
[----:B------:R-:W-:Y:S02]  /*1e8d0*/  MOV R25, 0xff800000 ;  /* 0xff80000000197802 */ /* 0x000fe40000000f00 */
[----:B------:R-:W-:-:S03]  /*1e8e0*/  MOV R24, 0xff800000 ;  /* 0xff80000000187802 */ /* 0x000fc60000000f00 */
[----:B------:R-:W2:Y:S08]  /*1e8f0*/  @P1 MUFU.RCP R3, R6 ;  /* 0x0000000600031308 */ /* 0x000eb00000001000 */
[----:B------:R3:W4:Y:S01]  /*1e900*/  @P1 MUFU.LG2 R9, R6 ;  /* 0x0000000600091308 */ /* 0x0007220000000c00 */
[----:B--2---:R-:W-:-:S07]  /*1e910*/  FMUL.FTZ R46, R3, R84 ;  /* 0x00000054032e7220 */ /* 0x004fce0000410000 */
[----:B------:R-:W2:Y:S01]  /*1e920*/  @P0 MUFU.RCP R2, R4 ;  /* 0x0000000400020308 */ /* 0x000ea20000001000 */
[C---:B------:R-:W-:Y:S02]  /*1e930*/  FMUL.FTZ R47, R3.reuse, R85 ;  /* 0x00000055032f7220 */ /* 0x040fe40000410000 */
[C---:B------:R-:W-:Y:S02]  /*1e940*/  FMUL.FTZ R54, R3.reuse, R128 ;  /* 0x0000008003367220 */ /* 0x040fe40000410000 */
[C---:B------:R-:W-:Y:S02]  /*1e950*/  FMUL.FTZ R55, R3.reuse, R129 ;  /* 0x0000008103377220 */ /* 0x040fe40000410000 */
[C---:B------:R-:W-:Y:S01]  /*1e960*/  FMUL.FTZ R30, R3.reuse, R124 ;  /* 0x0000007c031e7220 */ /* 0x040fe20000410000 */
[----:B---3--:R-:W-:Y:S01]  /*1e970*/  @P1 MOV R6, 0x3f317218 ;  /* 0x3f31721800061802 */ /* 0x008fe20000000f00 */
        /* <DEDUP_REMOVED lines=28> */
[----:B----4-:R-:W-:Y:S02]  /*1eb40*/  @P1 FMUL.FTZ R9, R9, 0.69314718246459960938 ;  /* 0x3f31721809091820 */ /* 0x010fe40000410000 */
[----:B------:R-:W-:Y:S02]  /*1eb50*/  @P1 FMUL.FTZ R6, R6, c[0x0][0x2d0] ;  /* 0x0000b40006061a20 */ /* 0x000fe40000410000 */
[----:B--2---:R-:W-:Y:S02]  /*1eb60*/  FMUL.FTZ R80, R2, R90 ;  /* 0x0000005a02507220 */ /* 0x004fe40000410000 */
[----:B------:R-:W-:Y:S01]  /*1eb70*/  @P1 FFMA.FTZ R25, R6, R5, R9 ;  /* 0x0000000506191223 */ /* 0x000fe20000010009 */
[----:B------:R-:W-:Y:S01]  /*1eb80*/  MOV R5, 0x1 ;  /* 0x0000000100057802 */ /* 0x000fe20000000f00 */
[----:B------:R-:W-:-:S02]  /*1eb90*/  FMUL.FTZ R81, R2, R91 ;  /* 0x0000005b02517220 */ /* 0x000fc40000410000 */
[C---:B------:R-:W-:Y:S02]  /*1eba0*/  FMUL.FTZ R90, R2.reuse, R82 ;  /* 0x00000052025a7220 */ /* 0x040fe40000410000 */
[C---:B------:R-:W-:Y:S02]  /*1ebb0*/  FMUL.FTZ R91, R2.reuse, R83 ;  /* 0x00000053025b7220 */ /* 0x040fe40000410000 */
[C---:B------:R-:W-:Y:S01]  /*1ebc0*/  FMUL.FTZ R82, R2.reuse, R62 ;  /* 0x0000003e02527220 */ /* 0x040fe20000410000 */
[----:B---3--:R-:W-:Y:S01]  /*1ebd0*/  @P0 MOV R4, 0x3f317218 ;  /* 0x3f31721800040802 */ /* 0x008fe20000000f00 */
        /* <DEDUP_REMOVED lines=31> */
.L_x_964:
[----:B------:R2:W5:Y:S04]  /*1edd0*/  LDL R6, [R1+0x18] ;  /* 0x0000180001067983 */ /* 0x0005680000100800 */
[----:B------:R-:W3:Y:S01]  /*1ede0*/  S2R R3, SR_TID.X ;  /* 0x0000000000037919 */ /* 0x000ee20000002100 */
[----:B------:R-:W-:Y:S01]  /*1edf0*/  BSSY B0, `(.L_x_1080) ;  /* 0x0000011000007945 */ /* 0x000fe20003800000 */
[----:B---3--:R-:W-:-:S13]  /*1ee00*/  LOP3.LUT P0, RZ, R3, 0xff, RZ, 0xc0, !PT ;  /* 0x000000ff03ff7812 */ /* 0x008fda000780c0ff */
[----:B------:R-:W-:Y:S05]  /*1ee10*/  @P0 BRA `(.L_x_1081) ;  /* 0x000000e000000947 */ /* 0x000fea0003800000 */
[----:B--2---:R-:W2:Y:S01]  /*1ee20*/  S2R R5, SR_LANEID ;  /* 0x0000000000057919 */ /* 0x004ea20000000000 */
[----:B------:R-:W-:Y:S01]  /*1ee30*/  VOTEU.ANY UR4, UPT, PT ;  /* 0x0000000000047886 */ /* 0x000fe200038e0100 */
[----:B------:R-:W-:Y:S01]  /*1ee40*/  IMAD.MOV.U32 R8, RZ, RZ, c[0x0][0x560] ;  /* 0x00015800ff087624 */ /* 0x000fe200078e00ff */
[----:B------:R-:W2:Y:S01]  /*1ee50*/  FLO.U32 R4, UR4 ;  /* 0x0000000400047d00 */ /* 0x000ea200080e0000 */
[----:B------:R-:W-:-:S07]  /*1ee60*/  IMAD.MOV.U32 R9, RZ, RZ, c[0x0][0x564] ;  /* 0x00015900ff097624 */ /* 0x000fce00078e00ff */
[----:B------:R-:W3:Y:S01]  /*1ee70*/  POPC R3, UR4 ;  /* 0x0000000400037d09 */ /* 0x000ee20008000000 */
[----:B--2---:R-:W-:-:S13]  /*1ee80*/  ISETP.EQ.U32.AND P0, PT, R4, R5, PT ;  /* 0x000000050400720c */ /* 0x004fda0003f02070 */
[----:B---3--:R-:W2:Y:S04]  /*1ee90*/  @P0 ATOMG.E.ADD.STRONG.GPU PT, R3, [R8.64], R3 ;  /* 0x00000003080309a8 */ /* 0x008ea800081ee1c8 */
[----:B------:R-:W3:Y:S04]  /*1eea0*/  S2R R5, SR_LTMASK ;  /* 0x0000000000057919 */ /* 0x000ee80000003900 */
[----:B--2---:R3:W2:Y:S02]  /*1eeb0*/  SHFL.IDX PT, R4, R3, R4, 0x1f ;  /* 0x00001f0403047589 */ /* 0x0046a400000e0000 */
[----:B---3--:R-:W-:-:S06]  /*1eec0*/  LOP3.LUT R3, R5, UR4, RZ, 0xc0, !PT ;  /* 0x0000000405037c12 */ /* 0x008fcc000f8ec0ff */
[----:B------:R-:W2:Y:S02]  /*1eed0*/  POPC R3, R3 ;  /* 0x0000000300037309 */ /* 0x000ea40000000000 */
[----:B--2--5:R-:W-:-:S05]  /*1eee0*/  IADD3 R6, R4, c[0x0][0xc], R3 ;  /* 0x0000030004067a10 */ /* 0x024fca0007ffe003 */
[----:B------:R2:W-:Y:S02]  /*1eef0*/  STL [R1+0x18], R6 ;  /* 0x0000180601007387 */ /* 0x0005e40000100800 */
.L_x_1081:
[----:B--2---:R-:W-:Y:S05]  /*1ef00*/  BSYNC B0 ;  /* 0x0000000000007941 */ /* 0x004fea0003800000 */
.L_x_1080:
[----:B------:R-:W-:Y:S01]  /*1ef10*/  PRMT R2, R2, 0x9910, RZ ;  /* 0x0000991002027816 */ /* 0x000fe200000000ff */
[----:B------:R-:W-:Y:S01]  /*1ef20*/  BSSY B1, `(.L_x_1082) ;  /* 0x00002d5000017945 */ /* 0x000fe20003800000 */
[----:B-----5:R-:W-:Y:S02]  /*1ef30*/  IMAD.MOV.U32 R29, RZ, RZ, R6 ;  /* 0x000000ffff1d7224 */ /* 0x020fe400078e0006 */
[----:B------:R-:W-:-:S13]  /*1ef40*/  ISETP.NE.AND P0, PT, R2, RZ, PT ;  /* 0x000000ff0200720c */ /* 0x000fda0003f05270 */
[----:B------:R-:W-:Y:S05]  /*1ef50*/  @!P0 BRA `(.L_x_1083) ;  /* 0x000021f000008947 */ /* 0x000fea0003800000 */
[----:B------:R-:W2:Y:S04]  /*1ef60*/  LDL R14, [R1+0x30] ;  /* 0x00003000010e7983 */ /* 0x000ea80000100800 */
        /* <DEDUP_REMOVED lines=13> */
[----:B--2---:R2:W-:Y:S04]  /*1f040*/  STS [R14+0x80], R2 ;  /* 0x000080020e007388 */ /* 0x0045e80000000800 */
[----:B------:R1:W-:Y:S04]  /*1f050*/  STS [R14+0x480], R3 ;  /* 0x000480030e007388 */ /* 0x0003e80000000800 */
[----:B---3--:R3:W-:Y:S01]  /*1f060*/  STS [R6], R4 ;  /* 0x0000000406007388 */ /* 0x0087e20000000800 */
[----:B--2---:R-:W-:-:S02]  /*1f070*/  F2FP.PACK_AB R2, R69, R68 ;  /* 0x000000444502723e */ /* 0x004fc400000000ff */
[----:B-1----:R-:W-:-:S03]  /*1f080*/  F2FP.PACK_AB R3, R33, R32 ;  /* 0x000000202103723e */ /* 0x002fc600000000ff */
        /* <DEDUP_REMOVED lines=21> */
[----:B------:R3:W-:Y:S04]  /*1f1e0*/  STS [R11], R5 ;  /* 0x000000050b007388 */ /* 0x0007e80000000800 */
[----:B------:R4:W-:Y:S01]  /*1f1f0*/  STS [R11+0x400], R3 ;  /* 0x000400030b007388 */ /* 0x0009e20000000800 */
[----:B-1----:R-:W-:Y:S02]  /*1f200*/  F2FP.PACK_AB R2, R93, R92 ;  /* 0x0000005c5d02723e */ /* 0x002fe400000000ff */
[----:B--2---:R-:W-:-:S03]  /*1f210*/  F2FP.PACK_AB R4, R45, R44 ;  /* 0x0000002c2d04723e */ /* 0x004fc600000000ff */
[----:B------:R-:W-:Y:S01]  /*1f220*/  STS [R14+0x4080], R2 ;  /* 0x004080020e007388 */ /* 0x000fe20000000800 */
[----:B---3--:R-:W-:Y:S02]  /*1f230*/  F2FP.PACK_AB R5, R61, R60 ;  /* 0x0000003c3d05723e */ /* 0x008fe400000000ff */
[----:B----4-:R-:W-:-:S03]  /*1f240*/  F2FP.PACK_AB R3, R81, R80 ;  /* 0x000000505103723e */ /* 0x010fc600000000ff */
[----:B------:R1:W-:Y:S04]  /*1f250*/  STS [R14+0x4480], R5 ;  /* 0x004480050e007388 */ /* 0x0003e80000000800 */
[----:B-1----:R-:W2:Y:S01]  /*1f260*/  LDL R14, [R1+0x24] ;  /* 0x00002400010e7983 */ /* 0x002ea20000100800 */
[----:B------:R-:W-:Y:S02]  /*1f270*/  F2FP.PACK_AB R2, R47, R46 ;  /* 0x0000002e2f02723e */ /* 0x000fe400000000ff */
[----:B------:R-:W-:Y:S01]  /*1f280*/  F2FP.PACK_AB R5, R87, R86 ;  /* 0x000000565705723e */ /* 0x000fe200000000ff */
[----:B------:R1:W-:Y:S04]  /*1f290*/  STS [R6+0x4000], R4 ;  /* 0x0040000406007388 */ /* 0x0003e80000000800 */
[----:B------:R3:W-:Y:S04]  /*1f2a0*/  STS [R6+0x4400], R3 ;  /* 0x0044000306007388 */ /* 0x0007e80000000800 */
[----:B------:R4:W-:Y:S04]  /*1f2b0*/  STS [R10+0x4080], R2 ;  /* 0x004080020a007388 */ /* 0x0009e80000000800 */
[----:B------:R4:W-:Y:S01]  /*1f2c0*/  STS [R10+0x4480], R5 ;  /* 0x004480050a007388 */ /* 0x0009e20000000800 */
[----:B-1----:R-:W-:-:S02]  /*1f2d0*/  F2FP.PACK_AB R4, R91, R90 ;  /* 0x0000005a5b04723e */ /* 0x002fc400000000ff */
[----:B---3--:R-:W-:Y:S02]  /*1f2e0*/  F2FP.PACK_AB R6, R49, R48 ;  /* 0x000000303106723e */ /* 0x008fe400000000ff */
[----:B------:R-:W-:Y:S02]  /*1f2f0*/  F2FP.PACK_AB R3, R85, R84 ;  /* 0x000000545503723e */ /* 0x000fe400000000ff */
[----:B----4-:R-:W-:Y:S01]  /*1f300*/  F2FP.PACK_AB R2, R83, R82 ;  /* 0x000000525302723e */ /* 0x010fe200000000ff */
[----:B------:R1:W-:Y:S01]  /*1f310*/  STS [R16+0x4000], R6 ;  /* 0x0040000610007388 */ /* 0x0003e20000000800 */
[----:B------:R-:W-:-:S03]  /*1f320*/  F2FP.PACK_AB R5, R65, R64 ;  /* 0x000000404105723e */ /* 0x000fc600000000ff */
[----:B------:R3:W-:Y:S04]  /*1f330*/  STS [R16+0x4400], R4 ;  /* 0x0044000410007388 */ /* 0x0007e80000000800 */
[----:B------:R4:W-:Y:S04]  /*1f340*/  STS [R15+0x4080], R3 ;  /* 0x004080030f007388 */ /* 0x0009e80000000800 */
[----:B------:R4:W-:Y:S04]  /*1f350*/  STS [R15+0x4480], R2 ;  /* 0x004480020f007388 */ /* 0x0009e80000000800 */
[----:B------:R-:W-:Y:S01]  /*1f360*/  STS [R9+0x4000], R5 ;  /* 0x0040000509007388 */ /* 0x000fe20000000800 */
[----:B------:R-:W-:-:S02]  /*1f370*/  ISETP.NE.U32.AND P0, PT, RZ, c[0x0][0x508], PT ;  /* 0x00014200ff007a0c */ /* 0x000fc40003f05070 */
[----:B------:R-:W-:Y:S01]  /*1f380*/  ISETP.NE.U32.AND P2, PT, RZ, c[0x0][0x500], PT ;  /* 0x00014000ff007a0c */ /* 0x000fe20003f45070 */
[----:B------:R-:W2:Y:S01]  /*1f390*/  LDL.LU R10, [R1+0x1c] ;  /* 0x00001c00010a7983 */ /* 0x000ea20000300800 */
[----:B------:R-:W-:Y:S01]  /*1f3a0*/  ISETP.NE.AND.EX P1, PT, RZ, c[0x0][0x50c], PT, P0 ;  /* 0x00014300ff007a0c */ /* 0x000fe20003f25300 */
[----:B------:R-:W-:Y:S01]  /*1f3b0*/  IMAD.MOV.U32 R17, RZ, RZ, c[0x0][0x388] ;  /* 0x0000e200ff117624 */ /* 0x000fe200078e00ff */
[----:B------:R-:W-:Y:S02]  /*1f3c0*/  ISETP.NE.AND.EX P2, PT, RZ, c[0x0][0x504], PT, P2 ;  /* 0x00014100ff007a0c */ /* 0x000fe40003f45320 */
[----:B-1----:R-:W-:Y:S02]  /*1f3d0*/  F2FP.PACK_AB R6, R27, R26 ;  /* 0x0000001a1b06723e */ /* 0x002fe400000000ff */
[----:B---3--:R-:W-:Y:S02]  /*1f3e0*/  F2FP.PACK_AB R4, R67, R66 ;  /* 0x000000424304723e */ /* 0x008fe400000000ff */
[----:B----4-:R-:W-:-:S03]  /*1f3f0*/  F2FP.PACK_AB R3, R51, R50 ;  /* 0x000000323303723e */ /* 0x010fc600000000ff */
[----:B------:R1:W-:Y:S01]  /*1f400*/  STS [R9+0x4400], R4 ;  /* 0x0044000409007388 */ /* 0x0003e20000000800 */
[----:B------:R-:W-:-:S03]  /*1f410*/  F2FP.PACK_AB R2, R63, R62 ;  /* 0x0000003e3f02723e */ /* 0x000fc600000000ff */
[----:B------:R3:W-:Y:S04]  /*1f420*/  STS [R8+0x4080], R3 ;  /* 0x0040800308007388 */ /* 0x0007e80000000800 */
[----:B------:R4:W-:Y:S04]  /*1f430*/  STS [R8+0x4480], R2 ;  /* 0x0044800208007388 */ /* 0x0009e80000000800 */
[----:B------:R2:W-:Y:S01]  /*1f440*/  STS [R11+0x4000], R6 ;  /* 0x004000060b007388 */ /* 0x0005e20000000800 */
[----:B-1----:R-:W-:Y:S02]  /*1f450*/  IMAD.MOV.U32 R4, RZ, RZ, 0x4 ;  /* 0x00000004ff047424 */ /* 0x002fe400078e00ff */
[----:B---3--:R-:W-:Y:S01]  /*1f460*/  IMAD.MOV.U32 R3, RZ, RZ, RZ ;  /* 0x000000ffff037224 */ /* 0x008fe200078e00ff */
[----:B----4-:R-:W-:-:S05]  /*1f470*/  F2FP.PACK_AB R2, R57, R56 ;  /* 0x000000383902723e */ /* 0x010fca00000000ff */
[----:B------:R1:W-:Y:S01]  /*1f480*/  STS [R11+0x4400], R2 ;  /* 0x004400020b007388 */ /* 0x0003e20000000800 */
[----:B--2---:R-:W-:-:S03]  /*1f490*/  @P1 IMAD.WIDE R8, R14, R4, c[0x0][0x508] ;  /* 0x000142000e081625 */ /* 0x004fc600078e0204 */
[----:B------:R-:W-:Y:S01]  /*1f4a0*/  BAR.SYNC.DEFER_BLOCKING 0x1, 0x100 ;  /* 0x0044000000007b1d */ /* 0x000fe20000010000 */
[----:B------:R-:W-:-:S05]  /*1f4b0*/  IMAD.WIDE R4, R14, R4, c[0x0][0x500] ;  /* 0x000140000e047625 */ /* 0x000fca00078e0204 */
[----:B------:R1:W5:Y:S04]  /*1f4c0*/  @P1 LDG.E R17, [R8.64] ;  /* 0x0000000808111981 */ /* 0x000368000c1e1900 */
[----:B------:R1:W5:Y:S01]  /*1f4d0*/  @P2 LDG.E R3, [R4.64] ;  /* 0x0000000804032981 */ /* 0x000362000c1e1900 */
[----:B------:R-:W-:-:S04]  /*1f4e0*/  ISETP.NE.AND P0, PT, R10, RZ, PT ;  /* 0x000000ff0a00720c */ /* 0x000fc80003f05270 */
[----:B------:R-:W-:Y:S01]  /*1f4f0*/  SEL R6, R10, c[0x0][0x3d4], P0 ;  /* 0x0000f5000a067a07 */ /* 0x000fe20000000000 */
[----:B------:R-:W-:Y:S05]  /*1f500*/  @P1 BRA `(.L_x_1084) ;  /* 0x0000004000001947 */ /* 0x000fea0003800000 */
[----:B-1----:R-:W-:Y:S05]  /*1f510*/  @!P2 BRA `(.L_x_1084) ;  /* 0x000000300000a947 */ /* 0x002fea0003800000 */
[----:B------:R1:W2:Y:S04]  /*1f520*/  LDG.E R2, [R4.64] ;  /* 0x0000000804027981 */ /* 0x0002a8000c1e1900 */
[----:B-1----:R-:W2:Y:S02]  /*1f530*/  LDG.E R4, [R4.64+0x4] ;  /* 0x0000040804047981 */ /* 0x002ea4000c1e1900 */
[----:B--2--5:R-:W-:Y:S02]  /*1f540*/  IADD3 R17, -R2, R4, RZ ;  /* 0x0000000402117210 */ /* 0x024fe40007ffe1ff */
.L_x_1084:
[----:B-1----:R-:W2:Y:S04]  /*1f550*/  LDL R8, [R1+0x14] ;  /* 0x0000140001087983 */ /* 0x002ea80000100800 */
[----:B------:R-:W3:Y:S04]  /*1f560*/  LDL.LU R5, [R1+0x20] ;  /* 0x0000200001057983 */ /* 0x000ee80000300800 */
[----:B------:R-:W2:Y:S04]  /*1f570*/  LDL R28, [R1+0xc] ;  /* 0x00000c00011c7983 */ /* 0x000ea80000100800 */
[----:B------:R-:W4:Y:S04]  /*1f580*/  LDL R70, [R1+0x28] ;  /* 0x0000280001467983 */ /* 0x000f280000100800 */
[----:B------:R-:W4:Y:S01]  /*1f590*/  LDL R71, [R1+0x68] ;  /* 0x0000680001477983 */ /* 0x000f220000100800 */
        /* <DEDUP_REMOVED lines=10> */
[----:B------:R-:W-:Y:S02]  /*1f640*/  ISETP.NE.AND.EX P0, PT, RZ, c[0x0][0x504], PT, P0 ;  /* 0x00014100ff007a0c */ /* 0x000fe40003f05300 */
[----:B------:R-:W-:Y:S02]  /*1f650*/  SHF.R.S32.HI R4, RZ, 0x1f, R14 ;  /* 0x0000001fff047819 */ /* 0x000fe4000001140e */
[----:B------:R-:W-:Y:S01]  /*1f660*/  SEL R2, R14, RZ, !P0 ;  /* 0x000000ff0e027207 */ /* 0x000fe20004000000 */
[----:B------:R-:W1:Y:S01]  /*1f670*/  S2R R74, SR_TID.X ;  /* 0x00000000004a7919 */ /* 0x000e620000002100 */
[----:B---3--:R-:W-:Y:S01]  /*1f680*/  LOP3.LUT R5, R5, 0xffff, RZ, 0xc0, !PT ;  /* 0x0000ffff05057812 */ /* 0x008fe200078ec0ff */
[----:B--2---:R-:W-:Y:S01]  /*1f690*/  IMAD.IADD R6, R8, 0x1, R28 ;  /* 0x0000000108067824 */ /* 0x004fe200078e021c */
[----:B------:R-:W-:Y:S01]  /*1f6a0*/  SEL R8, R4, RZ, !P0 ;  /* 0x000000ff04087207 */ /* 0x000fe20004000000 */
[----:B-1----:R-:W-:-:S02]  /*1f6b0*/  IMAD R4, R11, R2, RZ ;  /* 0x000000020b047224 */ /* 0x002fc400078e02ff */
[----:B------:R-:W-:-:S04]  /*1f6c0*/  @P3 IMAD.HI.U32 R14, R6, c[0x0][0x4ec], RZ ;  /* 0x00013b00060e3a27 */ /* 0x000fc800078e00ff */
[C---:B------:R-:W-:Y:S02]  /*1f6d0*/  IMAD R16, R10.reuse, R8, R4 ;  /* 0x000000080a107224 */ /* 0x040fe400078e0204 */
[----:B------:R-:W-:-:S04]  /*1f6e0*/  IMAD.WIDE.U32 R8, R10, R2, RZ ;  /* 0x000000020a087225 */ /* 0x000fc800078e00ff */
[----:B------:R-:W-:-:S04]  /*1f6f0*/  IMAD.WIDE.U32 R10, R18, R5, RZ ;  /* 0x00000005120a7225 */ /* 0x000fc800078e00ff */
[----:B------:R-:W-:Y:S01]  /*1f700*/  IMAD.MOV.U32 R4, RZ, RZ, R6 ;  /* 0x000000ffff047224 */ /* 0x000fe200078e0006 */
[----:B------:R-:W-:Y:S01]  /*1f710*/  @P3 SHF.R.U32.HI R4, RZ, c[0x0][0x4f0], R14 ;  /* 0x00013c00ff043a19 */ /* 0x000fe2000001160e */
[----:B------:R-:W-:Y:S01]  /*1f720*/  IMAD R15, R19, R5, RZ ;  /* 0x00000005130f7224 */ /* 0x000fe200078e02ff */
[----:B----4-:R-:W-:Y:S01]  /*1f730*/  SEL R14, R70, RZ, P2 ;  /* 0x000000ff460e7207 */ /* 0x010fe20001000000 */
        /* <DEDUP_REMOVED lines=45> */
[----:B------:R-:W-:Y:S01]  /*1fa10*/  IADD3 R6, R0, R28, RZ ;  /* 0x0000001c00067210 */ /* 0x000fe20007ffe0ff */
        /* <DEDUP_REMOVED lines=34> */
[----:B------:R-:W-:Y:S02]  /*1fc40*/  IADD3 R5, R101, R28, RZ ;  /* 0x0000001c65057210 */ /* 0x000fe40007ffe0ff */
[----:B------:R-:W-:Y:S01]  /*1fc50*/  LEA.HI.X R6, R2, c[0x0][0x384], R3, 0x1, P0 ;  /* 0x0000e10002067a11 */ /* 0x000fe200000f0c03 */
[----:B------:R-:W-:Y:S05]  /*1fc60*/  BRA.DIV ~URZ, `(.L_x_1086) ;  /* 0x000055927f007947 */ /* 0x000fea000b800000 */
[----:B--234-:R2:W3:Y:S02]  /*1fc70*/  SHFL.IDX PT, R9, R6, RZ, 0x181f ;  /* 0x00181fff06097589 */ /* 0x01c4e400000e0000 */
.L_x_1174:
[----:B------:R-:W-:Y:S05]  /*1fc80*/  BRA.DIV ~URZ, `(.L_x_1087) ;  /* 0x000055e27f007947 */ /* 0x000fea000b800000 */
[----:B------:R4:W2:Y:S02]  /*1fc90*/  SHFL.IDX PT, R2, R8, RZ, 0x181f ;  /* 0x00181fff08027589 */ /* 0x0008a400000e0000 */
.L_x_1175:
[----:B------:R-:W-:Y:S01]  /*1fca0*/  ISETP.GE.AND P0, PT, R5, R4, PT ;  /* 0x000000040500720c */ /* 0x000fe20003f06270 */
[----:B------:R-:W-:-:S12]  /*1fcb0*/  BSSY B0, `(.L_x_1088) ;  /* 0x000000a000007945 */ /* 0x000fd80003800000 */
[----:B------:R-:W-:Y:S05]  /*1fcc0*/  @P0 BRA `(.L_x_1089) ;  /* 0x0000008000000947 */ /* 0x000fea0003800000 */
[----:B------:R-:W-:Y:S02]  /*1fcd0*/  ISETP.GE.AND P1, PT, R76, c[0x0][0x3c8], PT ;  /* 0x0000f2004c007a0c */ /* 0x000fe40003f26270 */
[----:B------:R-:W-:-:S11]  /*1fce0*/  ISETP.GE.AND P0, PT, R211, c[0x0][0x3c8], PT ;  /* 0x0000f200d3007a0c */ /* 0x000fd60003f06270 */
[CC--:B--2---:R-:W-:Y:S02]  /*1fcf0*/  @!P1 LEA R10, P3, R76.reuse, R2.reuse, 0x1 ;  /* 0x000000024c0a9211 */ /* 0x0c4fe400078608ff */
[C---:B------:R-:W-:Y:S02]  /*1fd00*/  @!P0 LEA R2, P2, R211.reuse, R2, 0x1 ;  /* 0x00000002d3028211 */ /* 0x040fe400078408ff */
[-C--:B---3--:R-:W-:Y:S02]  /*1fd10*/  @!P1 LEA.HI.X R11, R76, R9.reuse, R77, 0x1, P3 ;  /* 0x000000094c0b9211 */ /* 0x088fe400018f0c4d */
[----:B------:R-:W-:-:S03]  /*1fd20*/  @!P0 LEA.HI.X R3, R211, R9, R238, 0x1, P2 ;  /* 0x00000009d3038211 */ /* 0x000fc600010f0cee */
[----:B------:R2:W-:Y:S04]  /*1fd30*/  @!P1 ST.E.128 [R10.64], R20 ;  /* 0x000000140a009985 */ /* 0x0005e8000c101d08 */
[----:B-1----:R2:W-:Y:S02]  /*1fd40*/  @!P0 ST.E.128 [R2.64], R16 ;  /* 0x0000001002008985 */ /* 0x0025e4000c101d08 */
.L_x_1089:
[----:B------:R-:W-:Y:S05]  /*1fd50*/  BSYNC B0 ;  /* 0x0000000000007941 */ /* 0x000fea0003800000 */
.L_x_1088:
[----:B------:R-:W-:Y:S05]  /*1fd60*/  BRA.DIV ~URZ, `(.L_x_1090) ;  /* 0x000055727f007947 */ /* 0x000fea000b800000 */
[----:B---3--:R3:W4:Y:S04]  /*1fd70*/  SHFL.IDX PT, R9, R6, 0x1, 0x181f ;  /* 0x00381f0006097f89 */ /* 0x00872800000e0000 */
[----:B--2---:R3:W2:Y:S02]  /*1fd80*/  SHFL.IDX PT, R2, R8, 0x1, 0x181f ;  /* 0x00381f0008027f89 */ /* 0x0046a400000e0000 */
.L_x_1176:
[----:B------:R-:W-:Y:S01]  /*1fd90*/  IADD3 R3, R5, 0x20, RZ ;  /* 0x0000002005037810 */ /* 0x000fe20007ffe0ff */
[----:B------:R-:W-:Y:S03]  /*1fda0*/  BSSY B0, `(.L_x_1091) ;  /* 0x000000b000007945 */ /* 0x000fe60003800000 */
[----:B------:R-:W-:-:S13]  /*1fdb0*/  ISETP.GE.AND P0, PT, R3, R4, PT ;  /* 0x000000040300720c */ /* 0x000fda0003f06270 */
[----:B------:R-:W-:Y:S05]  /*1fdc0*/  @P0 BRA `(.L_x_1092) ;  /* 0x0000008000000947 */ /* 0x000fea0003800000 */
[----:B------:R-:W-:Y:S02]  /*1fdd0*/  ISETP.GE.AND P1, PT, R76, c[0x0][0x3c8], PT ;  /* 0x0000f2004c007a0c */ /* 0x000fe40003f26270 */
[----:B------:R-:W-:-:S11]  /*1fde0*/  ISETP.GE.AND P0, PT, R211, c[0x0][0x3c8], PT ;  /* 0x0000f200d3007a0c */ /* 0x000fd60003f06270 */
[CC--:B--2---:R-:W-:Y:S02]  /*1fdf0*/  @!P1 LEA R10, P3, R76.reuse, R2.reuse, 0x1 ;  /* 0x000000024c0a9211 */ /* 0x0c4fe400078608ff */
[C---:B------:R-:W-:Y:S02]  /*1fe00*/  @!P0 LEA R2, P2, R211.reuse, R2, 0x1 ;  /* 0x00000002d3028211 */ /* 0x040fe400078408ff */
[-C--:B----4-:R-:W-:Y:S02]  /*1fe10*/  @!P1 LEA.HI.X R11, R76, R9.reuse, R77, 0x1, P3 ;  /* 0x000000094c0b9211 */ /* 0x090fe400018f0c4d */
[----:B------:R-:W-:-:S03]  /*1fe20*/  @!P0 LEA.HI.X R3, R211, R9, R238, 0x1, P2 ;  /* 0x00000009d3038211 */ /* 0x000fc600010f0cee */
[----:B------:R2:W-:Y:S04]  /*1fe30*/  @!P1 ST.E.128 [R10.64], R32 ;  /* 0x000000200a009985 */ /* 0x0005e8000c101d08 */
[----:B-1----:R2:W-:Y:S02]  /*1fe40*/  @!P0 ST.E.128 [R2.64], R24 ;  /* 0x0000001802008985 */ /* 0x0025e4000c101d08 */
.L_x_1092:
[----:B------:R-:W-:Y:S05]  /*1fe50*/  BSYNC B0 ;  /* 0x0000000000007941 */ /* 0x000fea0003800000 */
.L_x_1091:
[----:B------:R-:W-:Y:S05]  /*1fe60*/  BRA.DIV ~URZ, `(.L_x_1093) ;  /* 0x000055427f007947 */ /* 0x000fea000b800000 */
[----:B----4-:R4:W3:Y:S02]  /*1fe70*/  SHFL.IDX PT, R9, R6, 0x2, 0x181f ;  /* 0x00581f0006097f89 */ /* 0x0108e400000e0000 */
.L_x_1177:
[----:B------:R-:W-:Y:S05]  /*1fe80*/  BRA.DIV ~URZ, `(.L_x_1094) ;  /* 0x000055927f007947 */ /* 0x000fea000b800000 */
[----:B--2---:R2:W4:Y:S02]  /*1fe90*/  SHFL.IDX PT, R2, R8, 0x2, 0x181f ;  /* 0x00581f0008027f89 */ /* 0x00452400000e0000 */
.L_x_1178:
[----:B------:R-:W-:Y:S01]  /*1fea0*/  IADD3 R3, R5, 0x40, RZ ;  /* 0x0000004005037810 */ /* 0x000fe20007ffe0ff */
[----:B------:R-:W-:Y:S03]  /*1feb0*/  BSSY B0, `(.L_x_1095) ;  /* 0x000000b000007945 */ /* 0x000fe60003800000 */
[----:B------:R-:W-:-:S13]  /*1fec0*/  ISETP.GE.AND P0, PT, R3, R4, PT ;  /* 0x000000040300720c */ /* 0x000fda0003f06270 */
[----:B------:R-:W-:Y:S05]  /*1fed0*/  @P0 BRA `(.L_x_1096) ;  /* 0x0000008000000947 */ /* 0x000fea0003800000 */
[----:B------:R-:W-:Y:S02]  /*1fee0*/  ISETP.GE.AND P1, PT, R76, c[0x0][0x3c8], PT ;  /* 0x0000f2004c007a0c */ /* 0x000fe40003f26270 */
[----:B------:R-:W-:-:S11]  /*1fef0*/  ISETP.GE.AND P0, PT, R211, c[0x0][0x3c8], PT ;  /* 0x0000f200d3007a0c */ /* 0x000fd60003f06270 */
[CC--:B----4-:R-:W-:Y:S02]  /*1ff00*/  @!P1 LEA R10, P3, R76.reuse, R2.reuse, 0x1 ;  /* 0x000000024c0a9211 */ /* 0x0d0fe400078608ff */
[C---:B------:R-:W-:Y:S02]  /*1ff10*/  @!P0 LEA R2, P2, R211.reuse, R2, 0x1 ;  /* 0x00000002d3028211 */ /* 0x040fe400078408ff */
[-C--:B---3--:R-:W-:Y:S02]  /*1ff20*/  @!P1 LEA.HI.X R11, R76, R9.reuse, R77, 0x1, P3 ;  /* 0x000000094c0b9211 */ /* 0x088fe400018f0c4d */
[----:B------:R-:W-:-:S03]  /*1ff30*/  @!P0 LEA.HI.X R3, R211, R9, R238, 0x1, P2 ;  /* 0x00000009d3038211 */ /* 0x000fc600010f0cee */
[----:B------:R3:W-:Y:S04]  /*1ff40*/  @!P1 ST.E.128 [R10.64], R40 ;  /* 0x000000280a009985 */ /* 0x0007e8000c101d08 */
[----:B-1----:R3:W-:Y:S02]  /*1ff50*/  @!P0 ST.E.128 [R2.64], R36 ;  /* 0x0000002402008985 */ /* 0x0027e4000c101d08 */
.L_x_1096:
[----:B------:R-:W-:Y:S05]  /*1ff60*/  BSYNC B0 ;  /* 0x0000000000007941 */ /* 0x000fea0003800000 */
.L_x_1095:
[----:B------:R-:W-:Y:S05]  /*1ff70*/  BRA.DIV ~URZ, `(.L_x_1097) ;  /* 0x000055127f007947 */ /* 0x000fea000b800000 */
[----:B---3--:R3:W2:Y:S04]  /*1ff80*/  SHFL.IDX PT, R9, R6, 0x3, 0x181f ;  /* 0x00781f0006097f89 */ /* 0x0086a800000e0000 */
[----:B----4-:R3:W4:Y:S02]  /*1ff90*/  SHFL.IDX PT, R6, R8, 0x3, 0x181f ;  /* 0x00781f0008067f89 */ /* 0x01072400000e0000 */
.L_x_1179:
        /* <DEDUP_REMOVED lines=13> */
.L_x_1085:
        /* <DEDUP_REMOVED lines=34> */
.L_x_1180:
[----:B------:R-:W-:Y:S05]  /*20290*/  BRA.DIV ~URZ, `(.L_x_1100) ;  /* 0x000053327f007947 */ /* 0x000fea000b800000 */
[----:B------:R3:W4:Y:S02]  /*202a0*/  SHFL.IDX PT, R2, R5, RZ, 0x1c1f ;  /* 0x001c1fff05027589 */ /* 0x00072400000e0000 */
.L_x_1181:
        /* <DEDUP_REMOVED lines=10> */
[----:B--2---:R-:W-:Y:S01]  /*20350*/  @!P1 IMAD.MOV.U32 R3, RZ, RZ, R4 ;  /* 0x000000ffff039224 */ /* 0x004fe200078e0004 */
[----:B------:R-:W-:Y:S02]  /*20360*/  SHF.R.S32.HI R16, RZ, 0x1f, R16 ;  /* 0x0000001fff107819 */ /* 0x000fe40000011410 */
[----:B----4-:R-:W-:Y:S01]  /*20370*/  @!P0 LEA R8, P2, R15, R2, 0x2 ;  /* 0x000000020f088211 */ /* 0x010fe200078410ff */
[C---:B------:R-:W-:Y:S01]  /*20380*/  @!P1 IMAD.WIDE R10, R245.reuse, 0x4, R2 ;  /* 0x00000004f50a9825 */ /* 0x040fe200078e0202 */
[----:B------:R-:W-:-:S02]  /*20390*/  IADD3 R19, R245, 0x20, RZ ;  /* 0x00000020f5137810 */ /* 0x000fc40007ffe0ff */
[----:B------:R-:W-:Y:S02]  /*203a0*/  @!P0 LEA.HI.X R9, R15, R4, R16, 0x2, P2 ;  /* 0x000000040f098211 */ /* 0x000fe400010f1410 */
[C---:B------:R-:W-:Y:S01]  /*203b0*/  IADD3 R15, R245.reuse, 0x28, RZ ;  /* 0x00000028f50f7810 */ /* 0x040fe20007ffe0ff */
[----:B------:R2:W-:Y:S01]  /*203c0*/  @!P1 ST.E.64 [R10.64], R54 ;  /* 0x000000360a009985 */ /* 0x0005e2000c101b08 */
[----:B------:R-:W-:Y:S02]  /*203d0*/  IADD3 R20, R245, 0x10, RZ ;  /* 0x00000010f5147810 */ /* 0x000fe40007ffe0ff */
[----:B------:R-:W-:Y:S01]  /*203e0*/  ISETP.GE.AND P2, PT, R19, c[0x0][0x3c8], PT ;  /* 0x0000f20013007a0c */ /* 0x000fe20003f46270 */
[----:B------:R4:W-:Y:S01]  /*203f0*/  @!P0 ST.E.64 [R8.64], R30 ;  /* 0x0000001e08008985 */ /* 0x0009e2000c101b08 */
[----:B------:R-:W-:Y:S02]  /*20400*/  IADD3 R16, R245, 0x18, RZ ;  /* 0x00000018f5107810 */ /* 0x000fe40007ffe0ff */
[----:B------:R-:W-:-:S02]  /*20410*/  ISETP.GE.AND P1, PT, R15, c[0x0][0x3c8], PT ;  /* 0x0000f2000f007a0c */ /* 0x000fc40003f26270 */
[----:B------:R-:W-:Y:S02]  /*20420*/  SHF.R.S32.HI R20, RZ, 0x1f, R20 ;  /* 0x0000001fff147819 */ /* 0x000fe40000011414 */
[----:B------:R-:W-:Y:S02]  /*20430*/  SHF.R.S32.HI R16, RZ, 0x1f, R16 ;  /* 0x0000001fff107819 */ /* 0x000fe40000011410 */
[C---:B------:R-:W-:Y:S02]  /*20440*/  IADD3 R21, R245.reuse, 0x20, RZ ;  /* 0x00000020f5157810 */ /* 0x040fe40007ffe0ff */
[----:B------:R-:W-:Y:S02]  /*20450*/  IADD3 R3, R245, 0x48, RZ ;  /* 0x00000048f5037810 */ /* 0x000fe40007ffe0ff */
[----:B------:R-:W-:Y:S02]  /*20460*/  SHF.R.S32.HI R21, RZ, 0x1f, R21 ;  /* 0x0000001fff157819 */ /* 0x000fe40000011415 */
[----:B------:R-:W-:-:S02]  /*20470*/  SHF.R.S32.HI R3, RZ, 0x1f, R3 ;  /* 0x0000001fff037819 */ /* 0x000fc40000011403 */
        /* <DEDUP_REMOVED lines=35> */
[----:B------:R-:W-:Y:S01]  /*206b0*/  @!P2 LEA R14, P0, R18, R2, 0x2 ;  /* 0x00000002120ea211 */ /* 0x000fe200078010ff */
[----:B------:R4:W-:Y:S01]  /*206c0*/  @!P4 ST.E.64 [R8.64], R42 ;  /* 0x0000002a0800c985 */ /* 0x0009e2000c101b08 */
[----:B------:R-:W-:Y:S02]  /*206d0*/  ISETP.GE.AND P5, PT, R20, c[0x0][0x3c8], PT ;  /* 0x0000f20014007a0c */ /* 0x000fe40003fa6270 */
[----:B------:R-:W-:-:S04]  /*206e0*/  SHF.R.S32.HI R21, RZ, 0x1f, R21 ;  /* 0x0000001fff157819 */ /* 0x000fc80000011415 */
[----:B------:R-:W-:Y:S02]  /*206f0*/  @!P2 LEA.HI.X R15, R18, R4, R21, 0x2, P0 ;  /* 0x00000004120fa211 */ /* 0x000fe400000f1415 */
[C---:B------:R-:W-:Y:S02]  /*20700*/  IADD3 R18, R245.reuse, 0x60, RZ ;  /* 0x00000060f5127810 */ /* 0x040fe40007ffe0ff */
[----:B------:R-:W-:Y:S01]  /*20710*/  IADD3 R21, R245, 0x58, RZ ;  /* 0x00000058f5157810 */ /* 0x000fe20007ffe0ff */
[----:B------:R5:W-:Y:S01]  /*20720*/  @!P2 ST.E.64 [R14.64], R92 ;  /* 0x0000005c0e00a985 */ /* 0x000be2000c101b08 */
[----:B------:R-:W-:Y:S02]  /*20730*/  ISETP.GE.AND P4, PT, R18, c[0x0][0x3c8], PT ;  /* 0x0000f20012007a0c */ /* 0x000fe40003f86270 */
[----:B------:R-:W-:Y:S02]  /*20740*/  SHF.R.S32.HI R21, RZ, 0x1f, R21 ;  /* 0x0000001fff157819 */ /* 0x000fe40000011415 */
[----:B--2---:R-:W-:-:S02]  /*20750*/  @!P6 LEA R10, P0, R16, R2, 0x2 ;  /* 0x00000002100ae211 */ /* 0x004fc400078010ff */
        /* <DEDUP_REMOVED lines=11> */
[----:B------:R-:W-:Y:S02]  /*20810*/  ISETP.GE.AND P1, PT, R19, c[0x0][0x3c8], PT ;  /* 0x0000f20013007a0c */ /* 0x000fe40003f26270 */
[----:B------:R-:W-:Y:S02]  /*20820*/  ISETP.GE.AND P0, PT, R16, c[0x0][0x3c8], PT ;  /* 0x0000f20010007a0c */ /* 0x000fe40003f06270 */
[-C--:B-----5:R-:W-:Y:S02]  /*20830*/  @!P4 LEA R14, P6, R18, R2.reuse, 0x2 ;  /* 0x00000002120ec211 */ /* 0x0a0fe400078c10ff */
[----:B--2---:R-:W-:-:S04]  /*20840*/  @!P5 LEA R8, P3, R20, R2, 0x2 ;  /* 0x000000021408d211 */ /* 0x004fc800078610ff */
[----:B------:R-:W-:Y:S02]  /*20850*/  @!P5 LEA.HI.X R9, R20, R4, R21, 0x2, P3 ;  /* 0x000000041409d211 */ /* 0x000fe400018f1415 */
[C---:B------:R-:W-:Y:S02]  /*20860*/  IADD3 R20, R245.reuse, 0x60, RZ ;  /* 0x00000060f5147810 */ /* 0x040fe40007ffe0ff */
[----:B------:R-:W-:Y:S01]  /*20870*/  IADD3 R21, R245, 0x68, RZ ;  /* 0x00000068f5157810 */ /* 0x000fe20007ffe0ff */
[----:B------:R2:W-:Y:S01]  /*20880*/  @!P5 ST.E.64 [R8.64], R48 ;  /* 0x000000300800d985 */ /* 0x0005e2000c101b08 */
[----:B------:R-:W-:Y:S02]  /*20890*/  SHF.R.S32.HI R20, RZ, 0x1f, R20 ;  /* 0x0000001fff147819 */ /* 0x000fe40000011414 */
[----:B----4-:R-:W-:Y:S02]  /*208a0*/  @!P2 LEA R10, P3, R3, R2, 0x2 ;  /* 0x00000002030aa211 */ /* 0x010fe400078610ff */
[----:B------:R-:W-:-:S02]  /*208b0*/  @!P4 LEA.HI.X R15, R18, R4, R20, 0x2, P6 ;  /* 0x00000004120fc211 */ /* 0x000fc400030f1414 */
[----:B------:R-:W-:Y:S02]  /*208c0*/  SHF.R.S32.HI R21, RZ, 0x1f, R21 ;  /* 0x0000001fff157819 */ /* 0x000fe40000011415 */
[C---:B------:R-:W-:Y:S01]  /*208d0*/  IADD3 R20, R245.reuse, 0x70, RZ ;  /* 0x00000070f5147810 */ /* 0x040fe20007ffe0ff */
[----:B------:R4:W-:Y:S01]  /*208e0*/  @!P4 ST.E.64 [R14.64], R84 ;  /* 0x000000540e00c985 */ /* 0x0009e2000c101b08 */
[----:B------:R-:W-:Y:S02]  /*208f0*/  IADD3 R18, R245, 0x78, RZ ;  /* 0x00000078f5127810 */ /* 0x000fe40007ffe0ff */
[----:B------:R-:W-:Y:S02]  /*20900*/  SHF.R.S32.HI R20, RZ, 0x1f, R20 ;  /* 0x0000001fff147819 */ /* 0x000fe40000011414 */
[----:B------:R-:W-:Y:S02]  /*20910*/  @!P2 LEA.HI.X R11, R3, R4, R21, 0x2, P3 ;  /* 0x00000004030ba211 */ /* 0x000fe400018f1415 */
[----:B------:R-:W-:-:S03]  /*20920*/  SHF.R.S32.HI R18, RZ, 0x1f, R18 ;  /* 0x0000001fff127819 */ /* 0x000fc60000011412 */
[----:B------:R4:W-:Y:S01]  /*20930*/  @!P2 ST.E.64 [R10.64], R64 ;  /* 0x000000400a00a985 */ /* 0x0009e2000c101b08 */
[CC--:B--2---:R-:W-:Y:S02]  /*20940*/  @!P1 LEA R8, P5, R19.reuse, R2.reuse, 0x2 ;  /* 0x0000000213089211 */ /* 0x0c4fe400078a10ff */
[C---:B------:R-:W-:Y:S02]  /*20950*/  @!P0 LEA R2, P3, R16.reuse, R2, 0x2 ;  /* 0x0000000210028211 */ /* 0x040fe400078610ff */
[-C--:B------:R-:W-:Y:S02]  /*20960*/  @!P1 LEA.HI.X R9, R19, R4.reuse, R20, 0x2, P5 ;  /* 0x0000000413099211 */ /* 0x080fe400028f1414 */
[----:B------:R-:W-:-:S03]  /*20970*/  @!P0 LEA.HI.X R3, R16, R4, R18, 0x2, P3 ;  /* 0x0000000410038211 */ /* 0x000fc600018f1412 */
[----:B------:R4:W-:Y:S04]  /*20980*/  @!P1 ST.E.64 [R8.64], R50 ;  /* 0x0000003208009985 */ /* 0x0009e8000c101b08 */
[----:B------:R4:W-:Y:S02]  /*20990*/  @!P0 ST.E.64 [R2.64], R26 ;  /* 0x0000001a02008985 */ /* 0x0009e4000c101b08 */
.L_x_1102:
[----:B------:R-:W-:Y:S05]  /*209a0*/  BSYNC B0 ;  /* 0x0000000000007941 */ /* 0x000fea0003800000 */
.L_x_1101:
[----:B------:R-:W-:Y:S05]  /*209b0*/  BRA.DIV ~URZ, `(.L_x_1103) ;  /* 0x00004c827f007947 */ /* 0x000fea000b800000 */
[----:B--2---:R2:W1:Y:S04]  /*209c0*/  SHFL.IDX PT, R4, R6, 0x1, 0x1c1f ;  /* 0x003c1f0006047f89 */ /* 0x00446800000e0000 */
[----:B----4-:R2:W4:Y:S02]  /*209d0*/  SHFL.IDX PT, R2, R5, 0x1, 0x1c1f ;  /* 0x003c1f0005027f89 */ /* 0x01052400000e0000 */
.L_x_1182:
[----:B------:R-:W-:-:S13]  /*209e0*/  ISETP.NE.AND P0, PT, R17, RZ, PT ;  /* 0x000000ff1100720c */ /* 0x000fda0003f05270 */
[----:B------:R-:W-:Y:S05]  /*209f0*/  @P0 BRA `(.L_x_1098) ;  /* 0x0000127000000947 */ /* 0x000fea0003800000 */
[C---:B------:R-:W-:Y:S02]  /*20a00*/  IADD3 R19, R245.reuse, 0x8, RZ ;  /* 0x00000008f5137810 */ /* 0x040fe40007ffe0ff */
[----:B------:R-:W-:Y:S02]  /*20a10*/  ISETP.GE.AND P2, PT, R245, c[0x0][0x3c8], PT ;  /* 0x0000f200f5007a0c */ /* 0x000fe40003f46270 */
[----:B------:R-:W-:Y:S02]  /*20a20*/  ISETP.GE.AND P1, PT, R19, c[0x0][0x3c8], PT ;  /* 0x0000f20013007a0c */ /* 0x000fe40003f26270 */
[C---:B-12---:R-:W-:Y:S02]  /*20a30*/  IADD3 R6, R245.reuse, 0x10, RZ ;  /* 0x00000010f5067810 */ /* 0x046fe40007ffe0ff */
[----:B------:R-:W-:Y:S02]  /*20a40*/  IADD3 R20, R245, 0x20, RZ ;  /* 0x00000020f5147810 */ /* 0x000fe40007ffe0ff */
[----:B------:R-:W-:-:S02]  /*20a50*/  ISETP.GE.AND P0, PT, R6, c[0x0][0x3c8], PT ;  /* 0x0000f20006007a0c */ /* 0x000fc40003f06270 */
[----:B------:R-:W-:Y:S02]  /*20a60*/  IADD3 R21, R245, 0x8, RZ ;  /* 0x00000008f5157810 */ /* 0x000fe40007ffe0ff */
[----:B------:R-:W-:Y:S01]  /*20a70*/  ISETP.GE.AND P4, PT, R20, c[0x0][0x3c8], PT ;  /* 0x0000f20014007a0c */ /* 0x000fe20003f86270 */
[----:B------:R-:W-:Y:S01]  /*20a80*/  @!P2 IMAD.MOV.U32 R3, RZ, RZ, R4 ;  /* 0x000000ffff03a224 */ /* 0x000fe200078e0004 */
[----:B------:R-:W-:Y:S02]  /*20a90*/  SHF.R.S32.HI R21, RZ, 0x1f, R21 ;  /* 0x0000001fff157819 */ /* 0x000fe40000011415 */
[----:B----4-:R-:W-:Y:S01]  /*20aa0*/  @!P1 LEA R10, P3, R19, R2, 0x2 ;  /* 0x00000002130a9211 */ /* 0x010fe200078610ff */
[C---:B------:R-:W-:Y:S01]  /*20ab0*/  @!P2 IMAD.WIDE R14, R245.reuse, 0x4, R2 ;  /* 0x00000004f50ea825 */ /* 0x040fe200078e0202 */
[----:B------:R-:W-:Y:S02]  /*20ac0*/  IADD3 R18, R245, 0x10, RZ ;  /* 0x00000010f5127810 */ /* 0x000fe40007ffe0ff */
[----:B------:R-:W-:-:S02]  /*20ad0*/  @!P1 LEA.HI.X R11, R19, R4, R21, 0x2, P3 ;  /* 0x00000004130b9211 */ /* 0x000fc400018f1415 */
[----:B---3--:R-:W-:Y:S01]  /*20ae0*/  IADD3 R5, R245, 0x18, RZ ;  /* 0x00000018f5057810 */ /* 0x008fe20007ffe0ff */
[----:B------:R1:W-:Y:S01]  /*20af0*/  @!P2 ST.E.64 [R14.64], R88 ;  /* 0x000000580e00a985 */ /* 0x0003e2000c101b08 */
[C---:B------:R-:W-:Y:S02]  /*20b00*/  @!P0 LEA R8, P6, R6.reuse, R2, 0x2 ;  /* 0x0000000206088211 */ /* 0x040fe400078c10ff */
[----:B------:R-:W-:Y:S01]  /*20b10*/  SHF.R.S32.HI R18, RZ, 0x1f, R18 ;  /* 0x0000001fff127819 */ /* 0x000fe20000011412 */
[----:B------:R2:W-:Y:S01]  /*20b20*/  @!P1 ST.E.64 [R10.64], R68 ;  /* 0x000000440a009985 */ /* 0x0005e2000c101b08 */
[----:B------:R-:W-:Y:S02]  /*20b30*/  ISETP.GE.AND P5, PT, R5, c[0x0][0x3c8], PT ;  /* 0x0000f20005007a0c */ /* 0x000fe40003fa6270 */
[----:B------:R-:W-:Y:S02]  /*20b40*/  @!P0 LEA.HI.X R9, R6, R4, R18, 0x2, P6 ;  /* 0x0000000406098211 */ /* 0x000fe400030f1412 */
[----:B------:R-:W-:-:S02]  /*20b50*/  IADD3 R16, R245, 0x28, RZ ;  /* 0x00000028f5107810 */ /* 0x000fc40007ffe0ff */
[C---:B------:R-:W-:Y:S01]  /*20b60*/  IADD3 R19, R245.reuse, 0x18, RZ ;  /* 0x00000018f5137810 */ /* 0x040fe20007ffe0ff */
[----:B------:R3:W-:Y:S01]  /*20b70*/  @!P0 ST.E.64 [R8.64], R52 ;  /* 0x0000003408008985 */ /* 0x0007e2000c101b08 */
[C---:B------:R-:W-:Y:S02]  /*20b80*/  IADD3 R18, R245.reuse, 0x38, RZ ;  /* 0x00000038f5127810 */ /* 0x040fe40007ffe0ff */
[----:B------:R-:W-:Y:S02]  /*20b90*/  ISETP.GE.AND P3, PT, R16, c[0x0][0x3c8], PT ;  /* 0x0000f20010007a0c */ /* 0x000fe40003f66270 */
[----:B------:R-:W-:Y:S02]  /*20ba0*/  SHF.R.S32.HI R19, RZ, 0x1f, R19 ;  /* 0x0000001fff137819 */ /* 0x000fe40000011413 */
[----:B------:R-:W-:Y:S02]  /*20bb0*/  IADD3 R21, R245, 0x20, RZ ;  /* 0x00000020f5157810 */ /* 0x000fe40007ffe0ff */
[----:B------:R-:W-:-:S02]  /*20bc0*/  ISETP.GE.AND P1, PT, R18, c[0x0][0x3c8], PT ;  /* 0x0000f20012007a0c */ /* 0x000fc40003f26270 */
[----:B------:R-:W-:Y:S02]  /*20bd0*/  IADD3 R6, R245, 0x30, RZ ;  /* 0x00000030f5067810 */ /* 0x000fe40007ffe0ff */
[----:B------:R-:W-:Y:S02]  /*20be0*/  SHF.R.S32.HI R21, RZ, 0x1f, R21 ;  /* 0x0000001fff157819 */ /* 0x000fe40000011415 */
[----:B------:R-:W-:Y:S02]  /*20bf0*/  ISETP.GE.AND P2, PT, R6, c[0x0][0x3c8], PT ;  /* 0x0000f20006007a0c */ /* 0x000fe40003f46270 */
[-C--:B-1----:R-:W-:Y:S02]  /*20c00*/  @!P5 LEA R14, P0, R5, R2.reuse, 0x2 ;  /* 0x00000002050ed211 */ /* 0x082fe400078010ff */
[----:B------:R-:W-:Y:S02]  /*20c10*/  IADD3 R17, R245, 0x38, RZ ;  /* 0x00000038f5117810 */ /* 0x000fe40007ffe0ff */
[----:B--2---:R-:W-:-:S02]  /*20c20*/  @!P4 LEA R10, P6, R20, R2, 0x2 ;  /* 0x00000002140ac211 */ /* 0x004fc400078c10ff */
[----:B------:R-:W-:Y:S02]  /*20c30*/  @!P5 LEA.HI.X R15, R5, R4, R19, 0x2, P0 ;  /* 0x00000004050fd211 */ /* 0x000fe400000f1413 */
[C---:B------:R-:W-:Y:S02]  /*20c40*/  IADD3 R19, R245.reuse, 0x28, RZ ;  /* 0x00000028f5137810 */ /* 0x040fe40007ffe0ff */
[----:B------:R-:W-:Y:S01]  /*20c50*/  IADD3 R5, R245, 0x40, RZ ;  /* 0x00000040f5057810 */ /* 0x000fe20007ffe0ff */
[----:B------:R1:W-:Y:S01]  /*20c60*/  @!P5 ST.E.64 [R14.64], R96 ;  /* 0x000000600e00d985 */ /* 0x0003e2000c101b08 */
[----:B------:R-:W-:Y:S02]  /*20c70*/  SHF.R.S32.HI R19, RZ, 0x1f, R19 ;  /* 0x0000001fff137819 */ /* 0x000fe40000011413 */
[----:B------:R-:W-:-:S03]  /*20c80*/  SHF.R.S32.HI R17, RZ, 0x1f, R17 ;  /* 0x0000001fff117819 */ /* 0x000fc60000011411 */
[----:B------:R-:W-:Y:S02]  /*20c90*/  P2R R3, PR, RZ, 0x40 ;  /* 0x00000040ff037803 */ /* 0x000fe40000000000 */
[C---:B---3--:R-:W-:Y:S02]  /*20ca0*/  @!P3 LEA R8, P6, R16.reuse, R2, 0x2 ;  /* 0x000000021008b211 */ /* 0x048fe400078c10ff */
[----:B------:R-:W-:Y:S02]  /*20cb0*/  ISETP.NE.AND P0, PT, R3, RZ, PT ;  /* 0x000000ff0300720c */ /* 0x000fe40003f05270 */
[-C--:B------:R-:W-:Y:S02]  /*20cc0*/  @!P3 LEA.HI.X R9, R16, R4.reuse, R19, 0x2, P6 ;  /* 0x000000041009b211 */ /* 0x080fe400030f1413 */
[----:B------:R-:W-:Y:S02]  /*20cd0*/  @!P4 LEA.HI.X R11, R20, R4, R21, 0x2, P0 ;  /* 0x00000004140bc211 */ /* 0x000fe400000f1415 */
[----:B------:R-:W-:-:S02]  /*20ce0*/  ISETP.GE.AND P0, PT, R5, c[0x0][0x3c8], PT ;  /* 0x0000f20005007a0c */ /* 0x000fc40003f06270 */
[C---:B------:R-:W-:Y:S01]  /*20cf0*/  IADD3 R20, R245.reuse, 0x30, RZ ;  /* 0x00000030f5147810 */ /* 0x040fe20007ffe0ff */
[----:B------:R2:W-:Y:S01]  /*20d00*/  @!P4 ST.E.64 [R10.64], R72 ;  /* 0x000000480a00c985 */ /* 0x0005e2000c101b08 */
[----:B------:R-:W-:Y:S02]  /*20d10*/  IADD3 R19, R245, 0x48, RZ ;  /* 0x00000048f5137810 */ /* 0x000fe40007ffe0ff */
[----:B------:R-:W-:Y:S01]  /*20d20*/  SHF.R.S32.HI R20, RZ, 0x1f, R20 ;  /* 0x0000001fff147819 */ /* 0x000fe20000011414 */
[----:B------:R3:W-:Y:S01]  /*20d30*/  @!P3 ST.E.64 [R8.64], R58 ;  /* 0x0000003a0800b985 */ /* 0x0007e2000c101b08 */
[----:B------:R-:W-:Y:S02]  /*20d40*/  ISETP.GE.AND P5, PT, R19, c[0x0][0x3c8], PT ;  /* 0x0000f20013007a0c */ /* 0x000fe40003fa6270 */
[C---:B------:R-:W-:Y:S02]  /*20d50*/  IADD3 R16, R245.reuse, 0x50, RZ ;  /* 0x00000050f5107810 */ /* 0x040fe40007ffe0ff */
[----:B------:R-:W-:-:S02]  /*20d60*/  IADD3 R21, R245, 0x48, RZ ;  /* 0x00000048f5157810 */ /* 0x000fc40007ffe0ff */
[C---:B-1----:R-:W-:Y:S02]  /*20d70*/  @!P2 LEA R14, P3, R6.reuse, R2, 0x2 ;  /* 0x00000002060ea211 */ /* 0x042fe400078610ff */
[----:B------:R-:W-:Y:S02]  /*20d80*/  SHF.R.S32.HI R21, RZ, 0x1f, R21 ;  /* 0x0000001fff157819 */ /* 0x000fe40000011415 */
[----:B------:R-:W-:Y:S02]  /*20d90*/  @!P2 LEA.HI.X R15, R6, R4, R20, 0x2, P3 ;  /* 0x00000004060fa211 */ /* 0x000fe400018f1414 */
[C---:B------:R-:W-:Y:S02]  /*20da0*/  IADD3 R6, R245.reuse, 0x40, RZ ;  /* 0x00000040f5067810 */ /* 0x040fe40007ffe0ff */
[----:B------:R-:W-:Y:S01]  /*20db0*/  IADD3 R20, R245, 0x60, RZ ;  /* 0x00000060f5147810 */ /* 0x000fe20007ffe0ff */
[----:B------:R-:W-:Y:S01]  /*20dc0*/  @!P2 ST.E.64 [R14.64], R106 ;  /* 0x0000006a0e00a985 */ /* 0x000fe2000c101b08 */
[----:B------:R-:W-:-:S02]  /*20dd0*/  SHF.R.S32.HI R6, RZ, 0x1f, R6 ;  /* 0x0000001fff067819 */ /* 0x000fc40000011406 */
[----:B------:R-:W-:Y:S02]  /*20de0*/  ISETP.GE.AND P2, PT, R20, c[0x0][0x3c8], PT ;  /* 0x0000f20014007a0c */ /* 0x000fe40003f46270 */
[-C--:B--2---:R-:W-:Y:S02]  /*20df0*/  @!P1 LEA R10, P4, R18, R2.reuse, 0x2 ;  /* 0x00000002120a9211 */ /* 0x084fe400078810ff */
[----:B---3--:R-:W-:-:S04]  /*20e00*/  @!P0 LEA R8, P6, R5, R2, 0x2 ;  /* 0x0000000205088211 */ /* 0x008fc800078c10ff */
[----:B------:R-:W-:Y:S02]  /*20e10*/  @!P0 LEA.HI.X R9, R5, R4, R6, 0x2, P6 ;  /* 0x0000000405098211 */ /* 0x000fe400030f1406 */
[C---:B------:R-:W-:Y:S02]  /*20e20*/  IADD3 R6, R245.reuse, 0x58, RZ ;  /* 0x00000058f5067810 */ /* 0x040fe40007ffe0ff */
[----:B------:R-:W-:-:S03]  /*20e30*/  IADD3 R5, R245, 0x70, RZ ;  /* 0x00000070f5057810 */ /* 0x000fc60007ffe0ff */
[----:B------:R-:W-:Y:S02]  /*20e40*/  P2R R3, PR, RZ, 0x10 ;  /* 0x00000010ff037803 */ /* 0x000fe40000000000 */
[----:B------:R-:W-:Y:S02]  /*20e50*/  ISETP.GE.AND P4, PT, R16, c[0x0][0x3c8], PT ;  /* 0x0000f20010007a0c */ /* 0x000fe40003f86270 */
[----:B------:R-:W-:-:S04]  /*20e60*/  ISETP.NE.AND P3, PT, R3, RZ, PT ;  /* 0x000000ff0300720c */ /* 0x000fc80003f65270 */
[----:B------:R-:W-:Y:S02]  /*20e70*/  @!P1 LEA.HI.X R11, R18, R4, R17, 0x2, P3 ;  /* 0x00000004120b9211 */ /* 0x000fe400018f1411 */
[----:B------:R-:W-:Y:S02]  /*20e80*/  ISETP.GE.AND P3, PT, R6, c[0x0][0x3c8], PT ;  /* 0x0000f20006007a0c */ /* 0x000fe40003f66270 */
[C---:B------:R-:W-:Y:S01]  /*20e90*/  IADD3 R17, R245.reuse, 0x50, RZ ;  /* 0x00000050f5117810 */ /* 0x040fe20007ffe0ff */
[----:B------:R1:W-:Y:S01]  /*20ea0*/  @!P1 ST.E.64 [R10.64], R98 ;  /* 0x000000620a009985 */ /* 0x0003e2000c101b08 */
[----:B------:R-:W-:Y:S02]  /*20eb0*/  IADD3 R18, R245, 0x68, RZ ;  /* 0x00000068f5127810 */ /* 0x000fe40007ffe0ff */
[----:B------:R-:W-:Y:S01]  /*20ec0*/  SHF.R.S32.HI R17, RZ, 0x1f, R17 ;  /* 0x0000001fff117819 */ /* 0x000fe20000011411 */
[----:B------:R2:W-:Y:S01]  /*20ed0*/  @!P0 ST.E.64 [R8.64], R60 ;  /* 0x0000003c08008985 */ /* 0x0005e2000c101b08 */
[----:B------:R-:W-:-:S02]  /*20ee0*/  ISETP.GE.AND P1, PT, R18, c[0x0][0x3c8], PT ;  /* 0x0000f20012007a0c */ /* 0x000fc40003f26270 */
[----:B-1----:R-:W-:-:S04]  /*20ef0*/  @!P5 LEA R10, P0, R19, R2, 0x2 ;  /* 0x00000002130ad211 */ /* 0x002fc800078010ff */
[----:B------:R-:W-:Y:S02]  /*20f00*/  @!P5 LEA.HI.X R11, R19, R4, R21, 0x2, P0 ;  /* 0x00000004130bd211 */ /* 0x000fe400000f1415 */
[C---:B--2---:R-:W-:Y:S02]  /*20f10*/  @!P4 LEA R8, P6, R16.reuse, R2, 0x2 ;  /* 0x000000021008c211 */ /* 0x044fe400078c10ff */
[----:B------:R-:W-:Y:S01]  /*20f20*/  IADD3 R19, R245, 0x58, RZ ;  /* 0x00000058f5137810 */ /* 0x000fe20007ffe0ff */
[----:B------:R1:W-:Y:S01]  /*20f30*/  @!P5 ST.E.64 [R10.64], R80 ;  /* 0x000000500a00d985 */ /* 0x0003e2000c101b08 */
[----:B------:R-:W-:Y:S02]  /*20f40*/  @!P4 LEA.HI.X R9, R16, R4, R17, 0x2, P6 ;  /* 0x000000041009c211 */ /* 0x000fe400030f1411 */
[----:B------:R-:W-:Y:S02]  /*20f50*/  @!P3 LEA R16, P5, R6, R2, 0x2 ;  /* 0x000000020610b211 */ /* 0x000fe400078a10ff */
[----:B------:R-:W-:Y:S01]  /*20f60*/  ISETP.GE.AND P0, PT, R5, c[0x0][0x3c8], PT ;  /* 0x0000f20005007a0c */ /* 0x000fe20003f06270 */
[----:B------:R2:W-:Y:S01]  /*20f70*/  @!P4 ST.E.64 [R8.64], R86 ;  /* 0x000000560800c985 */ /* 0x0005e2000c101b08 */
[----:B------:R-:W-:-:S02]  /*20f80*/  SHF.R.S32.HI R19, RZ, 0x1f, R19 ;  /* 0x0000001fff137819 */ /* 0x000fc40000011413 */
[----:B------:R-:W-:Y:S02]  /*20f90*/  IADD3 R21, R245, 0x60, RZ ;  /* 0x00000060f5157810 */ /* 0x000fe40007ffe0ff */
[----:B------:R-:W-:Y:S02]  /*20fa0*/  @!P2 LEA R14, P6, R20, R2, 0x2 ;  /* 0x00000002140ea211 */ /* 0x000fe400078c10ff */
[----:B------:R-:W-:-:S03]  /*20fb0*/  SHF.R.S32.HI R21, RZ, 0x1f, R21 ;  /* 0x0000001fff157819 */ /* 0x000fc60000011415 */
[----:B------:R-:W-:Y:S02]  /*20fc0*/  P2R R3, PR, RZ, 0x20 ;  /* 0x00000020ff037803 */ /* 0x000fe40000000000 */
[----:B------:R-:W-:Y:S02]  /*20fd0*/  @!P2 LEA.HI.X R15, R20, R4, R21, 0x2, P6 ;  /* 0x00000004140fa211 */ /* 0x000fe400030f1415 */
[----:B------:R-:W-:-:S04]  /*20fe0*/  ISETP.NE.AND P4, PT, R3, RZ, PT ;  /* 0x000000ff0300720c */ /* 0x000fc80003f85270 */
[----:B------:R-:W-:Y:S02]  /*20ff0*/  @!P3 LEA.HI.X R17, R6, R4, R19, 0x2, P4 ;  /* 0x000000040611b211 */ /* 0x000fe400020f1413 */
[C---:B------:R-:W-:Y:S02]  /*21000*/  IADD3 R19, R245.reuse, 0x68, RZ ;  /* 0x00000068f5137810 */ /* 0x040fe40007ffe0ff */
[----:B------:R-:W-:Y:S01]  /*21010*/  IADD3 R6, R245, 0x70, RZ ;  /* 0x00000070f5067810 */ /* 0x000fe20007ffe0ff */
[----:B------:R3:W-:Y:S01]  /*21020*/  @!P3 ST.E.64 [R16.64], R90 ;  /* 0x0000005a1000b985 */ /* 0x0007e2000c101b08 */
[----:B-1----:R-:W-:Y:S02]  /*21030*/  @!P1 LEA R10, P5, R18, R2, 0x2 ;  /* 0x00000002120a9211 */ /* 0x002fe400078a10ff */
[----:B------:R-:W-:Y:S01]  /*21040*/  SHF.R.S32.HI R19, RZ, 0x1f, R19 ;  /* 0x0000001fff137819 */ /* 0x000fe20000011413 */
[----:B------:R3:W-:Y:S01]  /*21050*/  @!P2 ST.E.64 [R14.64], R82 ;  /* 0x000000520e00a985 */ /* 0x0007e2000c101b08 */
[----:B------:R-:W-:-:S02]  /*21060*/  SHF.R.S32.HI R6, RZ, 0x1f, R6 ;  /* 0x0000001fff067819 */ /* 0x000fc40000011406 */
[C---:B--2---:R-:W-:Y:S02]  /*21070*/  @!P0 LEA R8, P4, R5.reuse, R2, 0x2 ;  /* 0x0000000205088211 */ /* 0x044fe400078810ff */
[-C--:B------:R-:W-:Y:S02]  /*21080*/  @!P1 LEA.HI.X R11, R18, R4.reuse, R19, 0x2, P5 ;  /* 0x00000004120b9211 */ /* 0x080fe400028f1413 */
[----:B------:R-:W-:Y:S02]  /*21090*/  @!P0 LEA.HI.X R9, R5, R4, R6, 0x2, P4 ;  /* 0x0000000405098211 */ /* 0x000fe400020f1406 */
[----:B------:R-:W-:Y:S01]  /*210a0*/  IADD3 R5, R245, 0x78, RZ ;  /* 0x00000078f5057810 */ /* 0x000fe20007ffe0ff */
[----:B------:R3:W-:Y:S04]  /*210b0*/  @!P1 ST.E.64 [R10.64], R66 ;  /* 0x000000420a009985 */ /* 0x0007e8000c101b08 */
[----:B------:R3:W-:Y:S01]  /*210c0*/  @!P0 ST.E.64 [R8.64], R62 ;  /* 0x0000003e08008985 */ /* 0x0007e2000c101b08 */
[----:B------:R-:W-:-:S13]  /*210d0*/  ISETP.GE.AND P0, PT, R5, c[0x0][0x3c8], PT ;  /* 0x0000f20005007a0c */ /* 0x000fda0003f06270 */
[----:B------:R-:W-:Y:S05]  /*210e0*/  @P0 BRA `(.L_x_1098) ;  /* 0x00000b8000000947 */ /* 0x000fea0003800000 */
[----:B------:R-:W-:Y:S02]  /*210f0*/  IADD3 R6, R245, 0x78, RZ ;  /* 0x00000078f5067810 */ /* 0x000fe40007ffe0ff */
[----:B------:R-:W-:Y:S02]  /*21100*/  LEA R2, P0, R5, R2, 0x2 ;  /* 0x0000000205027211 */ /* 0x000fe400078010ff */
[----:B------:R-:W-:-:S04]  /*21110*/  SHF.R.S32.HI R6, RZ, 0x1f, R6 ;  /* 0x0000001fff067819 */ /* 0x000fc80000011406 */
[----:B------:R-:W-:-:S05]  /*21120*/  LEA.HI.X R3, R5, R4, R6, 0x2, P0 ;  /* 0x0000000405037211 */ /* 0x000fca00000f1406 */
[----:B------:R1:W-:Y:S01]  /*21130*/  ST.E.64 [R2.64], R56 ;  /* 0x0000003802007985 */ /* 0x0003e2000c101b08 */
[----:B------:R-:W-:Y:S05]  /*21140*/  BRA `(.L_x_1098) ;  /* 0x00000b2000007947 */ /* 0x000fea0003800000 */
.L_x_1083:
[----:B------:R-:W2:Y:S04]  /*21150*/  LDL.LU R3, [R1+0x1c] ;  /* 0x00001c0001037983 */ /* 0x000ea80000300800 */
[----:B------:R-:W3:Y:S01]  /*21160*/  LDL R10, [R1+0x24] ;  /* 0x00002400010a7983 */ /* 0x000ee20000100800 */
[----:B------:R-:W-:Y:S01]  /*21170*/  ISETP.NE.U32.AND P0, PT, RZ, c[0x0][0x508], PT ;  /* 0x00014200ff007a0c */ /* 0x000fe20003f05070 */
[----:B------:R-:W-:Y:S01]  /*21180*/  IMAD.MOV.U32 R8, RZ, RZ, 0x4 ;  /* 0x00000004ff087424 */ /* 0x000fe200078e00ff */
[----:B------:R-:W-:Y:S01]  /*21190*/  ISETP.NE.U32.AND P2, PT, RZ, c[0x0][0x500], PT ;  /* 0x00014000ff007a0c */ /* 0x000fe20003f45070 */
[----:B------:R-:W-:Y:S01]  /*211a0*/  IMAD.MOV.U32 R21, RZ, RZ, c[0x0][0x388] ;  /* 0x0000e200ff157624 */ /* 0x000fe200078e00ff */
[----:B------:R-:W-:Y:S01]  /*211b0*/  ISETP.NE.AND.EX P0, PT, RZ, c[0x0][0x50c], PT, P0 ;  /* 0x00014300ff007a0c */ /* 0x000fe20003f05300 */
[----:B------:R-:W-:Y:S01]  /*211c0*/  IMAD.MOV.U32 R2, RZ, RZ, RZ ;  /* 0x000000ffff027224 */ /* 0x000fe200078e00ff */
[----:B------:R-:W-:Y:S01]  /*211d0*/  ISETP.NE.AND.EX P2, PT, RZ, c[0x0][0x504], PT, P2 ;  /* 0x00014100ff007a0c */ /* 0x000fe20003f45320 */
[----:B---3--:R-:W-:-:S10]  /*211e0*/  IMAD.WIDE R4, R10, R8, c[0x0][0x500] ;  /* 0x000140000a047625 */ /* 0x008fd400078e0208 */
[----:B------:R-:W-:Y:S02]  /*211f0*/  @P0 IMAD.WIDE R8, R10, R8, c[0x0][0x508] ;  /* 0x000142000a080625 */ /* 0x000fe400078e0208 */
[----:B------:R3:W5:Y:S04]  /*21200*/  @P2 LDG.E R2, [R4.64] ;  /* 0x0000000804022981 */ /* 0x000768000c1e1900 */
[----:B------:R3:W5:Y:S01]  /*21210*/  @P0 LDG.E R21, [R8.64] ;  /* 0x0000000808150981 */ /* 0x000762000c1e1900 */
[----:B--2---:R-:W-:-:S04]  /*21220*/  ISETP.NE.AND P1, PT, R3, RZ, PT ;  /* 0x000000ff0300720c */ /* 0x004fc80003f25270 */
[----:B------:R-:W-:Y:S01]  /*21230*/  SEL R23, R3, c[0x0][0x3d4], P1 ;  /* 0x0000f50003177a07 */ /* 0x000fe20000800000 */
[----:B------:R-:W-:Y:S05]  /*21240*/  @P0 BRA `(.L_x_1104) ;  /* 0x0000004000000947 */ /* 0x000fea0003800000 */
[----:B------:R-:W-:Y:S05]  /*21250*/  @!P2 BRA `(.L_x_1104) ;  /* 0x000000300000a947 */ /* 0x000fea0003800000 */
[----:B------:R2:W4:Y:S04]  /*21260*/  LDG.E R3, [R4.64] ;  /* 0x0000000804037981 */ /* 0x000528000c1e1900 */
[----:B--23--:R-:W4:Y:S02]  /*21270*/  LDG.E R4, [R4.64+0x4] ;  /* 0x0000040804047981 */ /* 0x00cf24000c1e1900 */
[----:B----45:R-:W-:Y:S02]  /*21280*/  IADD3 R21, -R3, R4, RZ ;  /* 0x0000000403157210 */ /* 0x030fe40007ffe1ff */
.L_x_1104:
[----:B---3--:R-:W2:Y:S01]  /*21290*/  LDL.LU R4, [R1+0x20] ;  /* 0x0000200001047983 */ /* 0x008ea20000300800 */
[----:B------:R-:W-:Y:S01]  /*212a0*/  SHF.R.S32.HI R3, RZ, 0x1f, R10 ;  /* 0x0000001fff037819 */ /* 0x000fe2000001140a */
[----:B------:R-:W-:Y:S01]  /*212b0*/  BSSY B0, `(.L_x_1105) ;  /* 0x0000039000007945 */ /* 0x000fe20003800000 */
[----:B-----5:R-:W-:Y:S01]  /*212c0*/  SHF.R.S32.HI R22, RZ, 0x1f, R2 ;  /* 0x0000001fff167819 */ /* 0x020fe20000011402 */
[----:B------:R-:W3:Y:S01]  /*212d0*/  S2R R5, SR_TID.X ;  /* 0x0000000000057919 */ /* 0x000ee20000002100 */
[----:B------:R-:W-:-:S02]  /*212e0*/  SEL R14, R10, RZ, !P2 ;  /* 0x000000ff0a0e7207 */ /* 0x000fc40005000000 */
[----:B------:R-:W-:Y:S02]  /*212f0*/  SEL R25, R3, RZ, !P2 ;  /* 0x000000ff03197207 */ /* 0x000fe40005000000 */
[----:B---3--:R-:W-:Y:S02]  /*21300*/  ISETP.GT.AND P0, PT, R5, 0x7f, PT ;  /* 0x0000007f0500780c */ /* 0x008fe40003f04270 */
[----:B--2---:R-:W-:-:S11]  /*21310*/  LOP3.LUT R6, R4, 0xffff, RZ, 0xc0, !PT ;  /* 0x0000ffff04067812 */ /* 0x004fd600078ec0ff */
[----:B------:R-:W-:Y:S05]  /*21320*/  @P0 BRA `(.L_x_1106) ;  /* 0x0000031000000947 */ /* 0x000fea0003800000 */
[----:B------:R-:W2:Y:S01]  /*21330*/  LDL R4, [R1+0xc] ;  /* 0x00000c0001047983 */ /* 0x000ea20000100800 */
[----:B------:R-:W-:Y:S01]  /*21340*/  IMAD R3, R21, c[0x0][0x4e8], RZ ;  /* 0x00013a0015037a24 */ /* 0x000fe200078e02ff */
[----:B--2---:R-:W-:-:S04]  /*21350*/  IADD3 R15, R4, R5, RZ ;  /* 0x00000005040f7210 */ /* 0x004fc80007ffe0ff */
[----:B------:R-:W-:-:S13]  /*21360*/  ISETP.GE.AND P0, PT, R15, R3, PT ;  /* 0x000000030f00720c */ /* 0x000fda0003f06270 */
[----:B------:R-:W-:Y:S05]  /*21370*/  @P0 BRA `(.L_x_1106) ;  /* 0x000002c000000947 */ /* 0x000fea0003800000 */
[----:B------:R-:W2:Y:S01]  /*21380*/  LDL.LU R26, [R1+0x28] ;  /* 0x00002800011a7983 */ /* 0x000ea20000300800 */
[----:B------:R-:W-:Y:S01]  /*21390*/  IMAD.MOV.U32 R3, RZ, RZ, 0x368 ;  /* 0x00000368ff037424 */ /* 0x000fe200078e00ff */
[----:B------:R-:W-:-:S04]  /*213a0*/  ISETP.GT.AND P2, PT, R23, 0x1, PT ;  /* 0x000000011700780c */ /* 0x000fc80003f44270 */
[----:B------:R-:W-:-:S04]  /*213b0*/  SEL R3, R3, 0x328, P2 ;  /* 0x0000032803037807 */ /* 0x000fc80001000000 */
[----:B------:R3:W4:Y:S08]  /*213c0*/  LDC.64 R10, c[0x0][R3+0x170] ;  /* 0x00005c00030a7b82 */ /* 0x0007300000000a00 */
[----:B------:R3:W5:Y:S08]  /*213d0*/  LDC.64 R8, c[0x0][R3+0x168] ;  /* 0x00005a0003087b82 */ /* 0x0007700000000a00 */
[----:B------:R3:W1:Y:S08]  /*213e0*/  LDC.64 R18, c[0x0][R3+0x178] ;  /* 0x00005e0003127b82 */ /* 0x0006700000000a00 */
[----:B------:R3:W1:Y:S02]  /*213f0*/  LDC.64 R16, c[0x0][R3+0x160] ;  /* 0x0000580003107b82 */ /* 0x0006640000000a00 */
[----:B---3--:R-:W-:-:S02]  /*21400*/  IMAD.MOV.U32 R3, RZ, RZ, c[0x0][0x4e8] ;  /* 0x00013a00ff037624 */ /* 0x008fc400078e00ff */
[-C--:B----4-:R-:W-:Y:S02]  /*21410*/  IMAD R11, R11, R14.reuse, RZ ;  /* 0x0000000e0b0b7224 */ /* 0x090fe400078e02ff */
[C---:B------:R-:W-:Y:S01]  /*21420*/  IMAD.WIDE.U32 R4, R10.reuse, R14, RZ ;  /* 0x0000000e0a047225 */ /* 0x040fe200078e00ff */
[----:B------:R-:W-:Y:S02]  /*21430*/  ISETP.NE.AND P0, PT, R3, 0x1, PT ;  /* 0x000000010300780c */ /* 0x000fe40003f05270 */
[----:B------:R-:W-:Y:S01]  /*21440*/  MOV R3, R15 ;  /* 0x0000000f00037202 */ /* 0x000fe20000000f00 */
[----:B------:R-:W-:Y:S02]  /*21450*/  IMAD R11, R10, R25, R11 ;  /* 0x000000190a0b7224 */ /* 0x000fe400078e020b */
[-C--:B-----5:R-:W-:Y:S02]  /*21460*/  IMAD R20, R9, R6.reuse, RZ ;  /* 0x0000000609147224 */ /* 0x0a0fe400078e02ff */
        /* <DEDUP_REMOVED lines=8> */
[----:B------:R-:W-:Y:S02]  /*214f0*/  IADD3.X R15, R5, R20, R22, P1, P0 ;  /* 0x00000014050f7210 */ /* 0x000fe40000fe0416 */
[----:B------:R-:W-:Y:S02]  /*21500*/  SHF.R.S32.HI R5, RZ, 0x1f, R3 ;  /* 0x0000001fff057819 */ /* 0x000fe40000011403 */
[----:B--2---:R-:W-:-:S05]  /*21510*/  SEL R10, R26, RZ, P2 ;  /* 0x000000ff1a0a7207 */ /* 0x004fca0001000000 */
[-C--:B-1----:R-:W-:Y:S02]  /*21520*/  IMAD R11, R19, R10.reuse, RZ ;  /* 0x0000000a130b7224 */ /* 0x082fe400078e02ff */
[----:B------:R-:W-:Y:S01]  /*21530*/  IMAD.WIDE.U32 R8, R18, R10, RZ ;  /* 0x0000000a12087225 */ /* 0x000fe200078e00ff */
[----:B------:R-:W-:-:S04]  /*21540*/  SHF.R.S32.HI R10, RZ, 0x1f, R4 ;  /* 0x0000001fff0a7819 */ /* 0x000fc80000011404 */
[----:B------:R-:W-:Y:S01]  /*21550*/  IADD3 R9, R9, R11, RZ ;  /* 0x0000000b09097210 */ /* 0x000fe20007ffe0ff */
[----:B------:R-:W-:Y:S01]  /*21560*/  IMAD.MOV.U32 R11, RZ, RZ, c[0x0][0x4a8] ;  /* 0x00012a00ff0b7624 */ /* 0x000fe200078e00ff */
[----:B------:R-:W-:Y:S01]  /*21570*/  IADD3 R8, P1, P0, R3, R24, R8 ;  /* 0x0000001803087210 */ /* 0x000fe2000783e008 */
[----:B------:R-:W-:-:S03]  /*21580*/  IMAD R3, R17, R4, RZ ;  /* 0x0000000411037224 */ /* 0x000fc600078e02ff */
[----:B------:R-:W-:Y:S01]  /*21590*/  IADD3.X R9, R5, R15, R9, P1, P0 ;  /* 0x0000000f05097210 */ /* 0x000fe20000fe0409 */
[----:B------:R-:W-:-:S04]  /*215a0*/  IMAD R3, R16, R10, R3 ;  /* 0x0000000a10037224 */ /* 0x000fc800078e0203 */
        /* <DEDUP_REMOVED lines=9> */
.L_x_1106:
[----:B------:R-:W-:Y:S05]  /*21640*/  BSYNC B0 ;  /* 0x0000000000007941 */ /* 0x000fea0003800000 */
.L_x_1105:
        /* <DEDUP_REMOVED lines=13> */
[----:B--2---:R-:W-:-:S04]  /*21720*/  IADD3 R3, R0, R10, RZ ;  /* 0x0000000a00037210 */ /* 0x004fc80007ffe0ff */
[----:B------:R-:W-:Y:S01]  /*21730*/  MOV R2, R3 ;  /* 0x0000000300027202 */ /* 0x000fe20000000f00 */
[----:B------:R-:W-:-:S05]  /*21740*/  @P0 IMAD.HI.U32 R9, R3, c[0x0][0x4ec], RZ ;  /* 0x00013b0003090a27 */ /* 0x000fca00078e00ff */
[----:B------:R-:W-:Y:S01]  /*21750*/  @P0 SHF.R.U32.HI R2, RZ, c[0x0][0x4f0], R9 ;  /* 0x00013c00ff020a19 */ /* 0x000fe20000011609 */
[----:B------:R-:W-:-:S03]  /*21760*/  IMAD R9, R14, c[0x0][0x3f4], R8 ;  /* 0x0000fd000e097a24 */ /* 0x000fc600078e0208 */
[----:B------:R-:W-:Y:S02]  /*21770*/  SHF.R.S32.HI R8, RZ, 0x1f, R2 ;  /* 0x0000001fff087819 */ /* 0x000fe40000011402 */
[----:B------:R-:W-:Y:S02]  /*21780*/  IADD3 R6, -R2, RZ, RZ ;  /* 0x000000ff02067210 */ /* 0x000fe40007ffe1ff */
[----:B------:R-:W-:Y:S01]  /*21790*/  IADD3 R5, R5, R9, RZ ;  /* 0x0000000905057210 */ /* 0x000fe20007ffe0ff */
[----:B------:R-:W-:Y:S02]  /*217a0*/  IMAD R8, R8, c[0x0][0x3e0], RZ ;  /* 0x0000f80008087a24 */ /* 0x000fe400078e02ff */
        /* <DEDUP_REMOVED lines=13> */
[----:B------:R1:W2:Y:S02]  /*21880*/  SHFL.IDX PT, R9, R5, RZ, 0x181f ;  /* 0x00181fff05097589 */ /* 0x0002a400000e0000 */
.L_x_1183:
[----:B------:R-:W-:Y:S05]  /*21890*/  BRA.DIV ~URZ, `(.L_x_1108) ;  /* 0x00003ee27f007947 */ /* 0x000fea000b800000 */
[----:B------:R3:W4:Y:S02]  /*218a0*/  SHFL.IDX PT, R2, R8, RZ, 0x181f ;  /* 0x00181fff08027589 */ /* 0x00072400000e0000 */
.L_x_1184:
[----:B------:R-:W-:Y:S01]  /*218b0*/  IMAD R4, R21, c[0x0][0x4e8], RZ ;  /* 0x00013a0015047a24 */ /* 0x000fe200078e02ff */
[----:B------:R-:W-:Y:S04]  /*218c0*/  BSSY B0, `(.L_x_1109) ;  /* 0x000000b000007945 */ /* 0x000fe80003800000 */
[----:B------:R-:W-:-:S13]  /*218d0*/  ISETP.GE.AND P0, PT, R6, R4, PT ;  /* 0x000000040600720c */ /* 0x000fda0003f06270 */
[----:B------:R-:W-:Y:S05]  /*218e0*/  @P0 BRA `(.L_x_1110) ;  /* 0x0000008000000947 */ /* 0x000fea0003800000 */
[----:B------:R-:W-:Y:S02]  /*218f0*/  ISETP.GE.AND P1, PT, R76, c[0x0][0x3c8], PT ;  /* 0x0000f2004c007a0c */ /* 0x000fe40003f26270 */
[----:B------:R-:W-:-:S11]  /*21900*/  ISETP.GE.AND P0, PT, R211, c[0x0][0x3c8], PT ;  /* 0x0000f200d3007a0c */ /* 0x000fd60003f06270 */
[CC--:B----4-:R-:W-:Y:S02]  /*21910*/  @!P1 LEA R10, P3, R76.reuse, R2.reuse, 0x1 ;  /* 0x000000024c0a9211 */ /* 0x0d0fe400078608ff */
[C---:B------:R-:W-:Y:S02]  /*21920*/  @!P0 LEA R2, P2, R211.reuse, R2, 0x1 ;  /* 0x00000002d3028211 */ /* 0x040fe400078408ff */
[-C--:B--2---:R-:W-:Y:S02]  /*21930*/  @!P1 LEA.HI.X R11, R76, R9.reuse, R77, 0x1, P3 ;  /* 0x000000094c0b9211 */ /* 0x084fe400018f0c4d */
[----:B------:R-:W-:-:S03]  /*21940*/  @!P0 LEA.HI.X R3, R211, R9, R238, 0x1, P2 ;  /* 0x00000009d3038211 */ /* 0x000fc600010f0cee */
[----:B------:R2:W-:Y:S04]  /*21950*/  @!P1 ST.E.128 [R10.64], RZ ;  /* 0x000000ff0a009985 */ /* 0x0005e8000c101d08 */
[----:B------:R2:W-:Y:S02]  /*21960*/  @!P0 ST.E.128 [R2.64], RZ ;  /* 0x000000ff02008985 */ /* 0x0005e4000c101d08 */
.L_x_1110:
[----:B------:R-:W-:Y:S05]  /*21970*/  BSYNC B0 ;  /* 0x0000000000007941 */ /* 0x000fea0003800000 */
.L_x_1109:
[----:B------:R-:W-:Y:S05]  /*21980*/  BRA.DIV ~URZ, `(.L_x_1111) ;  /* 0x00003e627f007947 */ /* 0x000fea000b800000 */
[----:B--2---:R2:W1:Y:S04]  /*21990*/  SHFL.IDX PT, R9, R5, 0x1, 0x181f ;  /* 0x00381f0005097f89 */ /* 0x00446800000e0000 */
[----:B----4-:R2:W4:Y:S02]  /*219a0*/  SHFL.IDX PT, R2, R8, 0x1, 0x181f ;  /* 0x00381f0008027f89 */ /* 0x01052400000e0000 */
.L_x_1185:
        /* <DEDUP_REMOVED lines=8> */
[-C--:B-1----:R-:W-:Y:S02]  /*21a30*/  @!P1 LEA.HI.X R11, R76, R9.reuse, R77, 0x1, P3 ;  /* 0x000000094c0b9211 */ /* 0x082fe400018f0c4d */
[----:B------:R-:W-:-:S03]  /*21a40*/  @!P0 LEA.HI.X R3, R211, R9, R238, 0x1, P2 ;  /* 0x00000009d3038211 */ /* 0x000fc600010f0cee */
[----:B------:R1:W-:Y:S04]  /*21a50*/  @!P1 ST.E.128 [R10.64], RZ ;  /* 0x000000ff0a009985 */ /* 0x0003e8000c101d08 */
[----:B------:R1:W-:Y:S02]  /*21a60*/  @!P0 ST.E.128 [R2.64], RZ ;  /* 0x000000ff02008985 */ /* 0x0003e4000c101d08 */
.L_x_1113:
[----:B------:R-:W-:Y:S05]  /*21a70*/  BSYNC B0 ;  /* 0x0000000000007941 */ /* 0x000fea0003800000 */
.L_x_1112:
[----:B------:R-:W-:Y:S05]  /*21a80*/  BRA.DIV ~URZ, `(.L_x_1114) ;  /* 0x00003e327f007947 */ /* 0x000fea000b800000 */
[----:B-1----:R1:W2:Y:S02]  /*21a90*/  SHFL.IDX PT, R9, R5, 0x2, 0x181f ;  /* 0x00581f0005097f89 */ /* 0x0022a400000e0000 */
.L_x_1186:
[----:B------:R-:W-:Y:S05]  /*21aa0*/  BRA.DIV ~URZ, `(.L_x_1115) ;  /* 0x00003e827f007947 */ /* 0x000fea000b800000 */
[----:B----4-:R4:W1:Y:S02]  /*21ab0*/  SHFL.IDX PT, R2, R8, 0x2, 0x181f ;  /* 0x00581f0008027f89 */ /* 0x01086400000e0000 */
.L_x_1187:
[----:B------:R-:W-:Y:S01]  /*21ac0*/  IADD3 R3, R6, 0x40, RZ ;  /* 0x0000004006037810 */ /* 0x000fe20007ffe0ff */
[----:B------:R-:W-:Y:S03]  /*21ad0*/  BSSY B0, `(.L_x_1116) ;  /* 0x000000b000007945 */ /* 0x000fe60003800000 */
[----:B------:R-:W-:-:S13]  /*21ae0*/  ISETP.GE.AND P0, PT, R3, R4, PT ;  /* 0x000000040300720c */ /* 0x000fda0003f06270 */
[----:B------:R-:W-:Y:S05]  /*21af0*/  @P0 BRA `(.L_x_1117) ;  /* 0x0000008000000947 */ /* 0x000fea0003800000 */
[----:B------:R-:W-:Y:S02]  /*21b00*/  ISETP.GE.AND P1, PT, R76, c[0x0][0x3c8], PT ;  /* 0x0000f2004c007a0c */ /* 0x000fe40003f26270 */
[----:B------:R-:W-:-:S11]  /*21b10*/  ISETP.GE.AND P0, PT, R211, c[0x0][0x3c8], PT ;  /* 0x0000f200d3007a0c */ /* 0x000fd60003f06270 */
[CC--:B-1----:R-:W-:Y:S02]  /*21b20*/  @!P1 LEA R10, P3, R76.reuse, R2.reuse, 0x1 ;  /* 0x000000024c0a9211 */ /* 0x0c2fe400078608ff */
[C---:B------:R-:W-:Y:S02]  /*21b30*/  @!P0 LEA R2, P2, R211.reuse, R2, 0x1 ;  /* 0x00000002d3028211 */ /* 0x040fe400078408ff */
[-C--:B--2---:R-:W-:Y:S02]  /*21b40*/  @!P1 LEA.HI.X R11, R76, R9.reuse, R77, 0x1, P3 ;  /* 0x000000094c0b9211 */ /* 0x084fe400018f0c4d */
[----:B------:R-:W-:-:S03]  /*21b50*/  @!P0 LEA.HI.X R3, R211, R9, R238, 0x1, P2 ;  /* 0x00000009d3038211 */ /* 0x000fc600010f0cee */
[----:B------:R1:W-:Y:S04]  /*21b60*/  @!P1 ST.E.128 [R10.64], RZ ;  /* 0x000000ff0a009985 */ /* 0x0003e8000c101d08 */
[----:B------:R1:W-:Y:S02]  /*21b70*/  @!P0 ST.E.128 [R2.64], RZ ;  /* 0x000000ff02008985 */ /* 0x0003e4000c101d08 */
.L_x_1117:
[----:B------:R-:W-:Y:S05]  /*21b80*/  BSYNC B0 ;  /* 0x0000000000007941 */ /* 0x000fea0003800000 */
.L_x_1116:
[----:B------:R-:W-:Y:S05]  /*21b90*/  BRA.DIV ~URZ, `(.L_x_1118) ;  /* 0x00003e027f007947 */ /* 0x000fea000b800000 */
[----:B--2---:R2:W3:Y:S04]  /*21ba0*/  SHFL.IDX PT, R9, R5, 0x3, 0x181f ;  /* 0x00781f0005097f89 */ /* 0x0044e800000e0000 */
[----:B-1----:R2:W1:Y:S02]  /*21bb0*/  SHFL.IDX PT, R2, R8, 0x3, 0x181f ;  /* 0x00781f0008027f89 */ /* 0x00246400000e0000 */
.L_x_1188:
[----:B------:R-:W-:-:S04]  /*21bc0*/  IADD3 R6, R6, 0x60, RZ ;  /* 0x0000006006067810 */ /* 0x000fc80007ffe0ff */
[----:B------:R-:W-:-:S13]  /*21bd0*/  ISETP.GE.AND P0, PT, R6, R4, PT ;  /* 0x000000040600720c */ /* 0x000fda0003f06270 */
[----:B------:R-:W-:Y:S05]  /*21be0*/  @P0 BRA `(.L_x_1098) ;  /* 0x0000008000000947 */ /* 0x000fea0003800000 */
[----:B------:R-:W-:Y:S02]  /*21bf0*/  ISETP.GE.AND P1, PT, R76, c[0x0][0x3c8], PT ;  /* 0x0000f2004c007a0c */ /* 0x000fe40003f26270 */
[----:B------:R-:W-:-:S11]  /*21c00*/  ISETP.GE.AND P0, PT, R211, c[0x0][0x3c8], PT ;  /* 0x0000f200d3007a0c */ /* 0x000fd60003f06270 */
[CC--:B-1----:R-:W-:Y:S02]  /*21c10*/  @!P1 LEA R4, P3, R76.reuse, R2.reuse, 0x1 ;  /* 0x000000024c049211 */ /* 0x0c2fe400078608ff */
[C---:B------:R-:W-:Y:S02]  /*21c20*/  @!P0 LEA R2, P2, R211.reuse, R2, 0x1 ;  /* 0x00000002d3028211 */ /* 0x040fe400078408ff */
[-C--:B--23--:R-:W-:Y:S02]  /*21c30*/  @!P1 LEA.HI.X R5, R76, R9.reuse, R77, 0x1, P3 ;  /* 0x000000094c059211 */ /* 0x08cfe400018f0c4d */
[----:B------:R-:W-:-:S03]  /*21c40*/  @!P0 LEA.HI.X R3, R211, R9, R238, 0x1, P2 ;  /* 0x00000009d3038211 */ /* 0x000fc600010f0cee */
[----:B------:R1:W-:Y:S04]  /*21c50*/  @!P1 ST.E.128 [R4.64], RZ ;  /* 0x000000ff04009985 */ /* 0x0003e8000c101d08 */
[----:B------:R1:W-:Y:S02]  /*21c60*/  @!P0 ST.E.128 [R2.64], RZ ;  /* 0x000000ff02008985 */ /* 0x0003e4000c101d08 */
.L_x_1098:
[----:B------:R-:W-:Y:S05]  /*21c70*/  BSYNC B1 ;  /* 0x0000000000017941 */ /* 0x000fea0003800000 */
.L_x_1082:
[----:B-1--4-:R-:W4:Y:S02]  /*21c80*/  LDL R2, [R1+0x5c] ;  /* 0x00005c0001027983 */ /* 0x012f240000100800 */
[----:B----4-:R-:W-:-:S13]  /*21c90*/  ISETP.NE.AND P0, PT, R2, RZ, PT ;  /* 0x000000ff0200720c */ /* 0x010fda0003f05270 */
[----:B------:R-:W-:Y:S01]  /*21ca0*/  @P0 WARPSYNC 0xffffffff ;  /* 0xffffffff00000948 */ /* 0x000fe20003800000 */
[----:B------:R-:W-:Y:S06]  /*21cb0*/  @P0 BAR.SYNC.DEFER_BLOCKING 0x5, 0x100 ;  /* 0x0144000000000b1d */ /* 0x000fec0000010000 */
[----:B--23--:R-:W1:Y:S04]  /*21cc0*/  @P0 LDS.128 R8, [0xe100] ;  /* 0x00e10000ff080984 */ /* 0x00ce680000000c00 */
        /* <DEDUP_REMOVED lines=10> */
.L_x_1189:
[----:B------:R-:W-:Y:S05]  /*21d70*/  BRA.DIV ~URZ, `(.L_x_1121) ;  /* 0x00003d627f007947 */ /* 0x000fea000b800000 */
[----:B------:R3:W4:Y:S02]  /*21d80*/  SHFL.IDX PT, R9, R29, 0x1, 0x1f ;  /* 0x00201f001d097f89 */ /* 0x00072400000e0000 */
.L_x_1190:
        /* <DEDUP_REMOVED lines=19> */
.L_x_1191:
        /* <DEDUP_REMOVED lines=16> */
.L_x_1192:
[----:B---3--:R-:W-:Y:S01]  /*21fc0*/  IMAD R2, R2, c[0x0][0x538], RZ ;  /* 0x00014e0002027a24 */ /* 0x008fe200078e02ff */
[----:B------:R-:W-:Y:S04]  /*21fd0*/  BSSY B1, `(.L_x_1124) ;  /* 0x00000cf000017945 */ /* 0x000fe80003800000 */
[----:B----4-:R-:W-:-:S04]  /*21fe0*/  IADD3 R9, R2, R9, RZ ;  /* 0x0000000902097210 */ /* 0x010fc80007ffe0ff */
[----:B--2---:R-:W-:-:S13]  /*21ff0*/  ISETP.GT.AND P0, PT, R9, R10, PT ;  /* 0x0000000a0900720c */ /* 0x004fda0003f04270 */
[----:B------:R-:W-:Y:S05]  /*22000*/  @P0 BRA `(.L_x_1125) ;  /* 0x0000026000000947 */ /* 0x000fea0003800000 */
.L_x_1129:
        /* <DEDUP_REMOVED lines=18> */
.L_x_1193:
        /* <DEDUP_REMOVED lines=16> */
.L_x_1194:
[----:B--2---:R-:W-:-:S05]  /*22230*/  IMAD R2, R2, c[0x0][0x538], RZ ;  /* 0x00014e0002027a24 */ /* 0x004fca00078e02ff */
[----:B------:R-:W-:-:S04]  /*22240*/  IADD3 R9, R2, R9, RZ ;  /* 0x0000000902097210 */ /* 0x000fc80007ffe0ff */
[----:B------:R-:W-:-:S13]  /*22250*/  ISETP.GT.AND P0, PT, R9, R10, PT ;  /* 0x0000000a0900720c */ /* 0x000fda0003f04270 */
[----:B-1----:R-:W-:Y:S05]  /*22260*/  @!P0 BRA `(.L_x_1129) ;  /* 0xfffffda000008947 */ /* 0x002fea000383ffff */
.L_x_1125:
[----:B------:R-:W-:-:S05]  /*22270*/  IADD3 R11, -R2, R9, RZ ;  /* 0x00000009020b7210 */ /* 0x000fca0007ffe1ff */
[----:B------:R-:W-:-:S05]  /*22280*/  IMAD R2, R4, c[0x0][0x538], R11 ;  /* 0x00014e0004027a24 */ /* 0x000fca00078e020b */
[----:B------:R-:W-:Y:S01]  /*22290*/  ISETP.GT.AND P0, PT, R2, R10, PT ;  /* 0x0000000a0200720c */ /* 0x000fe20003f04270 */
[----:B------:R-:W-:-:S12]  /*222a0*/  BRA.DIV ~URZ, `(.L_x_1130) ;  /* 0x00003c827f007947 */ /* 0x000fd8000b800000 */
[----:B------:R-:W-:-:S03]  /*222b0*/  VOTE.ANY R14, PT, !P0 ;  /* 0x00000000000e7806 */ /* 0x000fc600040e0100 */
.L_x_1195:
[----:B------:R-:W2:Y:S01]  /*222c0*/  LDL.LU R2, [R1+0x24] ;  /* 0x0000240001027983 */ /* 0x000ea20000300800 */
[----:B------:R-:W2:Y:S02]  /*222d0*/  POPC R9, R14 ;  /* 0x0000000e00097309 */ /* 0x000ea40000000000 */
[----:B--2---:R-:W-:-:S05]  /*222e0*/  IADD3 R2, R9, R2, RZ ;  /* 0x0000000209027210 */ /* 0x004fca0007ffe0ff */
[----:B------:R2:W-:Y:S01]  /*222f0*/  STL [R1+0x24], R2 ;  /* 0x0000240201007387 */ /* 0x0005e20000100800 */
[----:B------:R-:W-:Y:S05]  /*22300*/  BRA.DIV ~URZ, `(.L_x_1131) ;  /* 0x00003c627f007947 */ /* 0x000fea000b800000 */
[----:B------:R3:W4:Y:S04]  /*22310*/  SHFL.IDX PT, R6, R6, R9, 0x1f ;  /* 0x00001f0906067589 */ /* 0x00072800000e0000 */
[----:B------:R3:W1:Y:S02]  /*22320*/  SHFL.IDX PT, R5, R8, R9, 0x1f ;  /* 0x00001f0908057589 */ /* 0x00066400000e0000 */
.L_x_1196:
[----:B------:R-:W-:Y:S01]  /*22330*/  ISETP.NE.AND P0, PT, R14, RZ, PT ;  /* 0x000000ff0e00720c */ /* 0x000fe20003f05270 */
[----:B------:R-:W-:-:S12]  /*22340*/  BSSY B0, `(.L_x_1132) ;  /* 0x0000005000007945 */ /* 0x000fd80003800000 */
[----:B------:R-:W-:Y:S05]  /*22350*/  @!P0 BRA `(.L_x_1133) ;  /* 0x0000003000008947 */ /* 0x000fea0003800000 */
[----:B---3--:R-:W-:Y:S01]  /*22360*/  IADD3 R9, R9, -0x1, RZ ;  /* 0xffffffff09097810 */ /* 0x008fe20007ffe0ff */
[----:B------:R-:W-:Y:S05]  /*22370*/  BRA.DIV ~URZ, `(.L_x_1134) ;  /* 0x00003cc27f007947 */ /* 0x000fea000b800000 */
[----:B------:R3:W2:Y:S02]  /*22380*/  SHFL.IDX PT, R15, R4, R9, 0x1f ;  /* 0x00001f09040f7589 */ /* 0x0006a400000e0000 */
.L_x_1133:
[----:B------:R-:W-:Y:S05]  /*22390*/  BSYNC B0 ;  /* 0x0000000000007941 */ /* 0x000fea0003800000 */
.L_x_1132:
[----:B--2---:R-:W-:Y:S01]  /*223a0*/  IMAD R2, R15, c[0x0][0x538], R11 ;  /* 0x00014e000f027a24 */ /* 0x004fe200078e020b */
[----:B-1----:R-:W-:Y:S01]  /*223b0*/  ISETP.NE.AND P0, PT, R5, 0x1, PT ;  /* 0x000000010500780c */ /* 0x002fe20003f05270 */
[----:B------:R-:W-:Y:S03]  /*223c0*/  BSSY B0, `(.L_x_1135) ;  /* 0x0000086000007945 */ /* 0x000fe60003800000 */
[----:B------:R1:W-:Y:S01]  /*223d0*/  STL [R1+0x18], R2 ;  /* 0x0000180201007387 */ /* 0x0003e20000100800 */
[----:B------:R-:W-:-:S08]  /*223e0*/  IADD3 R11, -R2, R10, RZ ;  /* 0x0000000a020b7210 */ /* 0x000fd00007ffe1ff */
[----:B------:R-:W-:Y:S05]  /*223f0*/  @!P0 BRA `(.L_x_1136) ;  /* 0x000003e000008947 */ /* 0x000fea0003800000 */
[-C--:B----4-:R-:W-:Y:S01]  /*22400*/  IABS R3, R6.reuse ;  /* 0x0000000600037213 */ /* 0x090fe20000000000 */
[----:B---3--:R-:W-:Y:S01]  /*22410*/  IMAD.MOV.U32 R8, RZ, RZ, RZ ;  /* 0x000000ffff087224 */ /* 0x008fe200078e00ff */
[----:B------:R-:W-:Y:S02]  /*22420*/  IABS R14, R6 ;  /* 0x00000006000e7213 */ /* 0x000fe40000000000 */
[----:B-1----:R-:W1:Y:S08]  /*22430*/  I2F.RP R2, R3 ;  /* 0x0000000300027306 */ /* 0x002e700000209400 */
[----:B-1----:R-:W1:Y:S02]  /*22440*/  MUFU.RCP R2, R2 ;  /* 0x0000000200027308 */ /* 0x002e640000001000 */
[----:B-1----:R-:W-:-:S06]  /*22450*/  IADD3 R2, R2, 0xffffffe, RZ ;  /* 0x0ffffffe02027810 */ /* 0x002fcc0007ffe0ff */
[----:B------:R1:W2:Y:S02]  /*22460*/  F2I.FTZ.U32.TRUNC.NTZ R9, R2 ;  /* 0x0000000200097305 */ /* 0x0002a4000021f000 */
[----:B-1----:R-:W-:Y:S01]  /*22470*/  IABS R2, R5 ;  /* 0x0000000500027213 */ /* 0x002fe20000000000 */
[----:B--2---:R-:W-:-:S04]  /*22480*/  IMAD.MOV R4, RZ, RZ, -R9 ;  /* 0x000000ffff047224 */ /* 0x004fc800078e0a09 */
[----:B------:R-:W-:Y:S01]  /*22490*/  IMAD.MOV.U32 R10, RZ, RZ, R2 ;  /* 0x000000ffff0a7224 */ /* 0x000fe200078e0002 */
[----:B------:R-:W-:Y:S01]  /*224a0*/  IABS R2, R11 ;  /* 0x0000000b00027213 */ /* 0x000fe20000000000 */
[----:B------:R-:W-:Y:S02]  /*224b0*/  IMAD R4, R4, R3, RZ ;  /* 0x0000000304047224 */ /* 0x000fe400078e02ff */
[----:B------:R-:W1:Y:S02]  /*224c0*/  I2F.RP R15, R10 ;  /* 0x0000000a000f7306 */ /* 0x000e640000209400 */
[----:B------:R-:W-:-:S04]  /*224d0*/  IMAD.HI.U32 R9, R9, R4, R8 ;  /* 0x0000000409097227 */ /* 0x000fc800078e0008 */
[----:B------:R-:W-:Y:S02]  /*224e0*/  IMAD.MOV.U32 R4, RZ, RZ, R2 ;  /* 0x000000ffff047224 */ /* 0x000fe400078e0002 */
[----:B------:R-:W-:-:S05]  /*224f0*/  IMAD.MOV R2, RZ, RZ, -R14 ;  /* 0x000000ffff027224 */ /* 0x000fca00078e0a0e */
[----:B------:R-:W-:Y:S01]  /*22500*/  MOV R8, R2 ;  /* 0x0000000200087202 */ /* 0x000fe20000000f00 */
[----:B------:R-:W-:-:S04]  /*22510*/  IMAD.HI.U32 R2, R9, R4, RZ ;  /* 0x0000000409027227 */ /* 0x000fc800078e00ff */
[----:B------:R-:W-:Y:S02]  /*22520*/  IMAD R4, R2, R8, R4 ;  /* 0x0000000802047224 */ /* 0x000fe400078e0204 */
[----:B-1----:R-:W1:Y:S03]  /*22530*/  MUFU.RCP R8, R15 ;  /* 0x0000000f00087308 */ /* 0x002e660000001000 */
[----:B------:R-:W-:Y:S02]  /*22540*/  ISETP.GT.U32.AND P0, PT, R3, R4, PT ;  /* 0x000000040300720c */ /* 0x000fe40003f04070 */
[----:B-1----:R-:W-:-:S11]  /*22550*/  IADD3 R8, R8, 0xffffffe, RZ ;  /* 0x0ffffffe08087810 */ /* 0x002fd60007ffe0ff */
[----:B------:R-:W-:Y:S01]  /*22560*/  @!P0 IMAD.IADD R4, R4, 0x1, -R3 ;  /* 0x0000000104048824 */ /* 0x000fe200078e0a03 */
[----:B------:R-:W-:Y:S01]  /*22570*/  @!P0 IADD3 R2, R2, 0x1, RZ ;  /* 0x0000000102028810 */ /* 0x000fe20007ffe0ff */
[----:B------:R-:W1:Y:S01]  /*22580*/  F2I.FTZ.U32.TRUNC.NTZ R9, R8 ;  /* 0x0000000800097305 */ /* 0x000e62000021f000 */
[----:B------:R-:W-:Y:S02]  /*22590*/  ISETP.NE.AND P0, PT, R6, RZ, PT ;  /* 0x000000ff0600720c */ /* 0x000fe40003f05270 */
[----:B------:R-:W-:Y:S02]  /*225a0*/  ISETP.GE.U32.AND P2, PT, R4, R3, PT ;  /* 0x000000030400720c */ /* 0x000fe40003f46070 */
[----:B------:R-:W-:-:S04]  /*225b0*/  LOP3.LUT R3, R11, R6, RZ, 0x3c, !PT ;  /* 0x000000060b037212 */ /* 0x000fc800078e3cff */
[----:B------:R-:W-:Y:S01]  /*225c0*/  ISETP.GE.AND P1, PT, R3, RZ, PT ;  /* 0x000000ff0300720c */ /* 0x000fe20003f26270 */
[----:B-1----:R-:W-:-:S06]  /*225d0*/  IMAD.MOV R3, RZ, RZ, -R9 ;  /* 0x000000ffff037224 */ /* 0x002fcc00078e0a09 */
[----:B------:R-:W-:Y:S01]  /*225e0*/  @P2 IADD3 R2, R2, 0x1, RZ ;  /* 0x0000000102022810 */ /* 0x000fe20007ffe0ff */
[----:B------:R-:W-:Y:S01]  /*225f0*/  IMAD.MOV.U32 R8, RZ, RZ, RZ ;  /* 0x000000ffff087224 */ /* 0x000fe200078e00ff */
[----:B------:R-:W-:-:S04]  /*22600*/  MOV R4, R3 ;  /* 0x0000000300047202 */ /* 0x000fc80000000f00 */
[----:B------:R-:W-:Y:S01]  /*22610*/  @!P1 IMAD.MOV R2, RZ, RZ, -R2 ;  /* 0x000000ffff029224 */ /* 0x000fe200078e0a02 */
[----:B------:R-:W-:Y:S02]  /*22620*/  @!P0 LOP3.LUT R2, RZ, R6, RZ, 0x33, !PT ;  /* 0x00000006ff028212 */ /* 0x000fe400078e33ff */
[----:B------:R-:W-:Y:S01]  /*22630*/  IABS R3, R5 ;  /* 0x0000000500037213 */ /* 0x000fe20000000000 */
[----:B------:R-:W-:Y:S01]  /*22640*/  IMAD R4, R4, R10, RZ ;  /* 0x0000000a04047224 */ /* 0x000fe200078e02ff */
[----:B------:R-:W-:-:S03]  /*22650*/  IABS R15, R2 ;  /* 0x00000002000f7213 */ /* 0x000fc60000000000 */
[----:B------:R-:W-:Y:S02]  /*22660*/  IMAD.MOV R14, RZ, RZ, -R3 ;  /* 0x000000ffff0e7224 */ /* 0x000fe400078e0a03 */
[----:B------:R-:W-:-:S03]  /*22670*/  IMAD.HI.U32 R3, R9, R4, R8 ;  /* 0x0000000409037227 */ /* 0x000fc600078e0008 */
[----:B------:R-:W-:Y:S01]  /*22680*/  MOV R8, R14 ;  /* 0x0000000e00087202 */ /* 0x000fe20000000f00 */
        /* <DEDUP_REMOVED lines=18> */
[----:B------:R-:W-:-:S05]  /*227b0*/  IMAD R2, R4, 0x10000, R2 ;  /* 0x0001000004027824 */ /* 0x000fca00078e0202 */
[----:B------:R1:W-:Y:S01]  /*227c0*/  STL [R1+0x20], R2 ;  /* 0x0000200201007387 */ /* 0x0003e20000100800 */
[----:B------:R-:W-:Y:S05]  /*227d0*/  BRA `(.L_x_1137) ;  /* 0x0000044000007947 */ /* 0x000fea0003800000 */
.L_x_1136:
[----:B---3--:R-:W2:Y:S01]  /*227e0*/  LDL R4, [R1+0x24] ;  /* 0x0000240001047983 */ /* 0x008ea20000100800 */
[----:B-1----:R-:W-:-:S04]  /*227f0*/  IMAD.MOV.U32 R2, RZ, RZ, 0x4 ;  /* 0x00000004ff027424 */ /* 0x002fc800078e00ff */
[----:B--2---:R-:W-:-:S05]  /*22800*/  IMAD.WIDE R2, R4, R2, c[0x0][0x590] ;  /* 0x0001640004027625 */ /* 0x004fca00078e0202 */
[----:B------:R-:W2:Y:S02]  /*22810*/  LDG.E R4, [R2.64] ;  /* 0x0000000802047981 */ /* 0x000ea4000c1e1900 */
[----:B--2-4-:R-:W-:-:S05]  /*22820*/  IMAD R10, R4, R6, RZ ;  /* 0x00000006040a7224 */ /* 0x014fca00078e02ff */
        /* <DEDUP_REMOVED lines=16> */
[----:B------:R-:W-:Y:S02]  /*22930*/  IMAD R3, R2, R3, R8 ;  /* 0x0000000302037224 */ /* 0x000fe400078e0208 */
[----:B------:R-:W-:-:S03]  /*22940*/  IMAD.MOV.U32 R8, RZ, RZ, RZ ;  /* 0x000000ffff087224 */ /* 0x000fc600078e00ff */
        /* <DEDUP_REMOVED lines=19> */
[----:B------:R-:W1:Y:S08]  /*22a80*/  I2F.RP R5, R4 ;  /* 0x0000000400057306 */ /* 0x000e700000209400 */
[----:B-1----:R-:W1:Y:S02]  /*22a90*/  MUFU.RCP R5, R5 ;  /* 0x0000000500057308 */ /* 0x002e640000001000 */
[----:B-1----:R-:W-:-:S06]  /*22aa0*/  IADD3 R5, R5, 0xffffffe, RZ ;  /* 0x0ffffffe05057810 */ /* 0x002fcc0007ffe0ff */
[----:B------:R-:W1:Y:S02]  /*22ab0*/  F2I.FTZ.U32.TRUNC.NTZ R9, R5 ;  /* 0x0000000500097305 */ /* 0x000e64000021f000 */
[----:B-1----:R-:W-:-:S04]  /*22ac0*/  IMAD.MOV R5, RZ, RZ, -R9 ;  /* 0x000000ffff057224 */ /* 0x002fc800078e0a09 */
[----:B------:R-:W-:Y:S01]  /*22ad0*/  IMAD R10, R5, R4, RZ ;  /* 0x00000004050a7224 */ /* 0x000fe200078e02ff */
[----:B------:R-:W-:Y:S01]  /*22ae0*/  MOV R5, R3 ;  /* 0x0000000300057202 */ /* 0x000fe20000000f00 */
[----:B------:R-:W-:Y:S02]  /*22af0*/  IMAD.MOV R3, RZ, RZ, -R15 ;  /* 0x000000ffff037224 */ /* 0x000fe400078e0a0f */
        /* <DEDUP_REMOVED lines=16> */
[----:B------:R-:W-:-:S05]  /*22c00*/  IMAD R2, R3, R4, R5 ;  /* 0x0000000403027224 */ /* 0x000fca00078e0205 */
[----:B------:R1:W-:Y:S02]  /*22c10*/  STL [R1+0x20], R2 ;  /* 0x0000200201007387 */ /* 0x0003e40000100800 */
.L_x_1137:
[----:B------:R-:W-:Y:S05]  /*22c20*/  BSYNC B0 ;  /* 0x0000000000007941 */ /* 0x000fea0003800000 */
.L_x_1135:
[----:B------:R-:W-:-:S04]  /*22c30*/  LOP3.LUT R3, RZ, R3, RZ, 0x33, !PT ;  /* 0x00000003ff037212 */ /* 0x000fc800078e33ff */
[----:B-1----:R-:W-:-:S05]  /*22c40*/  IADD3 R2, R3, R6, RZ ;  /* 0x0000000603027210 */ /* 0x002fca0007ffe0ff */
[----:B------:R1:W-:Y:S01]  /*22c50*/  STL [R1+0x1c], R2 ;  /* 0x00001c0201007387 */ /* 0x0003e20000100800 */
[----:B------:R-:W-:Y:S05]  /*22c60*/  BRA `(.L_x_1138) ;  /* 0x0000005000007947 */ /* 0x000fea0003800000 */
.L_x_1126:
[----:B------:R-:W-:Y:S01]  /*22c70*/  MOV R2, c[0x0][0x53c] ;  /* 0x00014f0000027a02 */ /* 0x000fe20000000f00 */
[----:B------:R2:W-:Y:S04]  /*22c80*/  STL [R1+0x18], R10 ;  /* 0x0000180a01007387 */ /* 0x0005e80000100800 */
[----:B------:R2:W-:Y:S04]  /*22c90*/  STL [R1+0x1c], RZ ;  /* 0x00001cff01007387 */ /* 0x0005e80000100800 */
[----:B------:R2:W-:Y:S04]  /*22ca0*/  STL [R1+0x20], RZ ;  /* 0x000020ff01007387 */ /* 0x0005e80000100800 */
[----:B------:R2:W-:Y:S02]  /*22cb0*/  STL [R1+0x24], R2 ;  /* 0x0000240201007387 */ /* 0x0005e40000100800 */
.L_x_1138:
[----:B------:R-:W-:Y:S05]  /*22cc0*/  BSYNC B1 ;  /* 0x0000000000017941 */ /* 0x000fea0003800000 */
.L_x_1124:
        /* <DEDUP_REMOVED lines=9> */
.L_x_1119:
[----:B-1----:R-:W3:Y:S02]  /*22d60*/  LDL R2, [R1+0x24] ;  /* 0x0000240001027983 */ /* 0x002ee40000100800 */
[----:B---3--:R-:W-:-:S13]  /*22d70*/  ISETP.GE.AND P0, PT, R2, c[0x0][0x53c], PT ;  /* 0x00014f0002007a0c */ /* 0x008fda0003f06270 */
[----:B--2---:R-:W-:Y:S01]  /*22d80*/  @P0 CALL.REL.NOINC `(.L_x_1139) ;  /* 0x0000001000000944 */ /* 0x004fe20003c00000 */
[----:B------:R-:W-:Y:S05]  /*22d90*/  BRA `(.L_x_1140) ;  /* 0xfffdef9000007947 */ /* 0x000fea000383ffff */
.L_x_1139:
[----:B------:R-:W-:Y:S05]  /*22da0*/  EXIT ;  /* 0x000000000000794d */ /* 0x000fea0003800000 */
.L_x_893:
[----:B------:R-:W-:Y:S02]  /*22db0*/  MOV R3, 0x1 ;  /* 0x0000000100037802 */ /* 0x000fe40000000f00 */
[----:B------:R-:W-:Y:S02]  /*22dc0*/  MOV R4, 0x22de0 ;  /* 0x00022de000047802 */ /* 0x000fe40000000f00 */
[----:B------:R-:W-:Y:S05]  /*22dd0*/  CALL.REL.NOINC `($__internal_16_$__cuda_sm70_shflsync_up_p) ;  /* 0x0000339000007944 */ /* 0x000fea0003c00000 */
[----:B------:R-:W-:Y:S01]  /*22de0*/  MOV R0, R3 ;  /* 0x0000000300007202 */ /* 0x000fe20000000f00 */
[----:B------:R-:W-:Y:S05]  /*22df0*/  BRA `(.L_x_1141) ;  /* 0xfffdd66000007947 */ /* 0x000fea000383ffff */
.L_x_894:
[----:B------:R-:W-:Y:S02]  /*22e00*/  MOV R3, 0x2 ;  /* 0x0000000200037802 */ /* 0x000fe40000000f00 */
[----:B------:R-:W-:Y:S02]  /*22e10*/  MOV R4, 0x22e30 ;  /* 0x00022e3000047802 */ /* 0x000fe40000000f00 */
[----:B------:R-:W-:Y:S05]  /*22e20*/  CALL.REL.NOINC `($__internal_16_$__cuda_sm70_shflsync_up_p) ;  /* 0x0000334000007944 */ /* 0x000fea0003c00000 */
[----:B------:R-:W-:Y:S02]  /*22e30*/  SEL R0, R3, RZ, P4 ;  /* 0x000000ff03007207 */ /* 0x000fe40002000000 */
[----:B------:R-:W-:Y:S02]  /*22e40*/  MOV R3, 0x4 ;  /* 0x0000000400037802 */ /* 0x000fe40000000f00 */
[----:B------:R-:W-:Y:S01]  /*22e50*/  MOV R4, 0x22e90 ;  /* 0x00022e9000047802 */ /* 0x000fe20000000f00 */
[----:B------:R-:W-:-:S04]  /*22e60*/  IMAD.IADD R0, R2, 0x1, R0 ;  /* 0x0000000102007824 */ /* 0x000fc800078e0200 */
[----:B------:R-:W-:Y:S02]  /*22e70*/  IMAD.MOV.U32 R2, RZ, RZ, R0 ;  /* 0x000000ffff027224 */ /* 0x000fe400078e0000 */
[----:B------:R-:W-:Y:S05]  /*22e80*/  CALL.REL.NOINC `($__internal_16_$__cuda_sm70_shflsync_up_p) ;  /* 0x000032e000007944 */ /* 0x000fea0003c00000 */
[----:B------:R-:W-:Y:S02]  /*22e90*/  SEL R3, R3, RZ, P3 ;  /* 0x000000ff03037207 */ /* 0x000fe40001800000 */
[----:B------:R-:W-:-:S03]  /*22ea0*/  MOV R4, 0x22ef0 ;  /* 0x00022ef000047802 */ /* 0x000fc60000000f00 */
[----:B------:R-:W-:Y:S01]  /*22eb0*/  IMAD.IADD R0, R0, 0x1, R3 ;  /* 0x0000000100007824 */ /* 0x000fe200078e0203 */
[----:B------:R-:W-:-:S03]  /*22ec0*/  MOV R3, 0x8 ;  /* 0x0000000800037802 */ /* 0x000fc60000000f00 */
        /* <DEDUP_REMOVED lines=8> */
[----:B------:R-:W-:Y:S01]  /*22f50*/  SEL R3, R3, RZ, P1 ;  /* 0x000000ff03037207 */ /* 0x000fe20000800000 */
[----:B------:R-:W-:Y:S01]  /*22f60*/  IMAD.MOV.U32 R2, RZ, RZ, 0x1f ;  /* 0x0000001fff027424 */ /* 0x000fe200078e00ff */
[----:B------:R-:W-:-:S03]  /*22f70*/  MOV R226, 0x1f ;  /* 0x0000001f00e27802 */ /* 0x000fc60000000f00 */
[----:B------:R-:W-:Y:S01]  /*22f80*/  IMAD.IADD R4, R0, 0x1, R3 ;  /* 0x0000000100047824 */ /* 0x000fe200078e0203 */
[----:B------:R-:W-:-:S03]  /*22f90*/  MOV R3, 0x22fc0 ;  /* 0x00022fc000037802 */ /* 0x000fc60000000f00 */
[----:B------:R-:W-:Y:S02]  /*22fa0*/  IMAD.MOV.U32 R28, RZ, RZ, R4 ;  /* 0x000000ffff1c7224 */ /* 0x000fe400078e0004 */
[----:B------:R-:W-:Y:S05]  /*22fb0*/  CALL.REL.NOINC `($__internal_15_$__cuda_sm70_shflsync_idx_p) ;  /* 0x0000315000007944 */ /* 0x000fea0003c00000 */
[----:B------:R-:W-:Y:S01]  /*22fc0*/  MOV R0, R28 ;  /* 0x0000001c00007202 */ /* 0x000fe20000000f00 */
[----:B------:R-:W-:Y:S05]  /*22fd0*/  BRA `(.L_x_1142) ;  /* 0xfffdd58000007947 */ /* 0x000fea000383ffff */
.L_x_896:
[----:B------:R-:W-:Y:S02]  /*22fe0*/  SEL R2, RZ, 0x1, P0 ;  /* 0x00000001ff027807 */ /* 0x000fe40000000000 */
[----:B------:R-:W-:Y:S02]  /*22ff0*/  MOV R3, 0x23010 ;  /* 0x0002301000037802 */ /* 0x000fe40000000f00 */
[----:B------:R-:W-:Y:S05]  /*23000*/  CALL.REL.NOINC `($__internal_17_$__cuda_sm70_votesync_ballot) ;  /* 0x000031c000007944 */ /* 0x000fea0003c00000 */
[----:B------:R-:W-:Y:S05]  /*23010*/  BRA `(.L_x_1143) ;  /* 0xfffdd5d000007947 */ /* 0x000fea000383ffff */
.L_x_897:
[----:B------:R-:W-:Y:S01]  /*23020*/  IMAD.MOV.U32 R28, RZ, RZ, R9 ;  /* 0x000000ffff1c7224 */ /* 0x000fe200078e0009 */
[----:B-1----:R-:W-:Y:S01]  /*23030*/  MOV R2, R0 ;  /* 0x0000000000027202 */ /* 0x002fe20000000f00 */
[----:B------:R-:W-:Y:S01]  /*23040*/  IMAD.MOV.U32 R226, RZ, RZ, 0x1f ;  /* 0x0000001fffe27424 */ /* 0x000fe200078e00ff */
[----:B------:R-:W-:Y:S02]  /*23050*/  MOV R3, 0x23070 ;  /* 0x0002307000037802 */ /* 0x000fe40000000f00 */
[----:B------:R-:W-:Y:S05]  /*23060*/  CALL.REL.NOINC `($__internal_15_$__cuda_sm70_shflsync_idx_p) ;  /* 0x000030a000007944 */ /* 0x000fea0003c00000 */
[----:B------:R-:W-:Y:S01]  /*23070*/  IMAD.MOV.U32 R12, RZ, RZ, R28 ;  /* 0x000000ffff0c7224 */ /* 0x000fe200078e001c */
[----:B------:R-:W-:Y:S01]  /*23080*/  MOV R28, R8 ;  /* 0x00000008001c7202 */ /* 0x000fe20000000f00 */
[----:B------:R-:W-:Y:S01]  /*23090*/  IMAD.MOV.U32 R5, RZ, RZ, RZ ;  /* 0x000000ffff057224 */ /* 0x000fe200078e00ff */
[----:B------:R-:W-:Y:S01]  /*230a0*/  MOV R2, R0 ;  /* 0x0000000000027202 */ /* 0x000fe20000000f00 */
[----:B------:R-:W-:Y:S01]  /*230b0*/  IMAD.MOV.U32 R226, RZ, RZ, 0x1f ;  /* 0x0000001fffe27424 */ /* 0x000fe200078e00ff */
[----:B------:R-:W-:-:S02]  /*230c0*/  MOV R3, 0x230e0 ;  /* 0x000230e000037802 */ /* 0x000fc40000000f00 */
[----:B------:R-:W-:Y:S05]  /*230d0*/  CALL.REL.NOINC `($__internal_15_$__cuda_sm70_shflsync_idx_p) ;  /* 0x0000303000007944 */ /* 0x000fea0003c00000 */
[----:B------:R-:W-:Y:S01]  /*230e0*/  MOV R9, R28 ;  /* 0x0000001c00097202 */ /* 0x000fe20000000f00 */
[----:B------:R-:W-:Y:S05]  /*230f0*/  BRA `(.L_x_1144) ;  /* 0xfffdd56000007947 */ /* 0x000fea000383ffff */
.L_x_900:
[----:B------:R-:W-:Y:S01]  /*23100*/  IMAD.MOV.U32 R28, RZ, RZ, R4 ;  /* 0x000000ffff1c7224 */ /* 0x000fe200078e0004 */
[----:B-1----:R-:W-:Y:S01]  /*23110*/  MOV R2, R0 ;  /* 0x0000000000027202 */ /* 0x002fe20000000f00 */
[----:B------:R-:W-:Y:S01]  /*23120*/  IMAD.MOV.U32 R226, RZ, RZ, 0x1f ;  /* 0x0000001fffe27424 */ /* 0x000fe200078e00ff */
[----:B------:R-:W-:-:S02]  /*23130*/  MOV R3, 0x23150 ;  /* 0x0002315000037802 */ /* 0x000fc40000000f00 */
[----:B---34-:R-:W-:Y:S05]  /*23140*/  CALL.REL.NOINC `($__internal_15_$__cuda_sm70_shflsync_idx_p) ;  /* 0x00002fc000007944 */ /* 0x018fea0003c00000 */
[----:B------:R-:W-:Y:S01]  /*23150*/  MOV R5, R28 ;  /* 0x0000001c00057202 */ /* 0x000fe20000000f00 */
[----:B------:R-:W-:Y:S05]  /*23160*/  BRA `(.L_x_899) ;  /* 0xfffdd55000007947 */ /* 0x000fea000383ffff */
.L_x_1003:
[----:B------:R-:W-:Y:S01]  /*23170*/  IMAD.MOV.U32 R28, RZ, RZ, R4 ;  /* 0x000000ffff1c7224 */ /* 0x000fe200078e0004 */
[----:B------:R-:W-:Y:S01]  /*23180*/  MOV R2, RZ ;  /* 0x000000ff00027202 */ /* 0x000fe20000000f00 */
[----:B------:R-:W-:Y:S01]  /*23190*/  IMAD.MOV.U32 R226, RZ, RZ, 0x181f ;  /* 0x0000181fffe27424 */ /* 0x000fe200078e00ff */
[----:B------:R-:W-:-:S02]  /*231a0*/  MOV R3, 0x231c0 ;  /* 0x000231c000037802 */ /* 0x000fc40000000f00 */
[----:B------:R-:W-:Y:S05]  /*231b0*/  CALL.REL.NOINC `($__internal_15_$__cuda_sm70_shflsync_idx_p) ;  /* 0x00002f5000007944 */ /* 0x000fea0003c00000 */
[----:B------:R-:W-:Y:S01]  /*231c0*/  MOV R9, R28 ;  /* 0x0000001c00097202 */ /* 0x000fe20000000f00 */
[----:B------:R-:W-:Y:S05]  /*231d0*/  BRA `(.L_x_1145) ;  /* 0xfffec20000007947 */ /* 0x000fea000383ffff */
.L_x_1004:
[----:B------:R-:W-:Y:S01]  /*231e0*/  IMAD.MOV.U32 R28, RZ, RZ, R5 ;  /* 0x000000ffff1c7224 */ /* 0x000fe200078e0005 */
[----:B------:R-:W-:Y:S01]  /*231f0*/  MOV R2, RZ ;  /* 0x000000ff00027202 */ /* 0x000fe20000000f00 */
[----:B------:R-:W-:Y:S01]  /*23200*/  IMAD.MOV.U32 R226, RZ, RZ, 0x181f ;  /* 0x0000181fffe27424 */ /* 0x000fe200078e00ff */
[----:B------:R-:W-:-:S02]  /*23210*/  MOV R3, 0x23230 ;  /* 0x0002323000037802 */ /* 0x000fc40000000f00 */
[----:B-12---:R-:W-:Y:S05]  /*23220*/  CALL.REL.NOINC `($__internal_15_$__cuda_sm70_shflsync_idx_p) ;  /* 0x00002ee000007944 */ /* 0x006fea0003c00000 */
[----:B------:R-:W-:Y:S01]  /*23230*/  ISETP.GE.AND P1, PT, R76, c[0x0][0x1d4], PT ;  /* 0x000075004c007a0c */ /* 0x000fe20003f26270 */
[----:B------:R-:W-:Y:S01]  /*23240*/  IMAD.MOV.U32 R226, RZ, RZ, 0x181f ;  /* 0x0000181fffe27424 */ /* 0x000fe200078e00ff */
[----:B------:R-:W-:-:S02]  /*23250*/  IADD3 R2, P0, R28, R64, RZ ;  /* 0x000000401c027210 */ /* 0x000fc40007f1e0ff */
[----:B------:R-:W-:-:S03]  /*23260*/  SEL R8, RZ, 0x10, P1 ;  /* 0x00000010ff087807 */ /* 0x000fc60000800000 */
[----:B------:R-:W-:Y:S01]  /*23270*/  IMAD.X R3, R9, 0x1, R66, P0 ;  /* 0x0000000109037824 */ /* 0x000fe200000e0642 */
[----:B------:R-:W-:-:S04]  /*23280*/  ISETP.GE.AND P0, PT, R211, c[0x0][0x1d4], PT ;  /* 0x00007500d3007a0c */ /* 0x000fc80003f06270 */
[----:B------:R-:W-:Y:S01]  /*23290*/  SEL R6, RZ, 0x10, P0 ;  /* 0x00000010ff067807 */ /* 0x000fe20000000000 */
[----:B------:R-:W-:Y:S01]  /*232a0*/  @!PT LDS RZ, [RZ] ;  /* 0x00000000fffff984 */ /* 0x000fe20000000800 */
[----:B------:R-:W-:Y:S01]  /*232b0*/  @!PT LDS RZ, [RZ] ;  /* 0x00000000fffff984 */ /* 0x000fe20000000800 */
[----:B------:R-:W-:Y:S01]  /*232c0*/  @!PT LDS RZ, [RZ] ;  /* 0x00000000fffff984 */ /* 0x000fe20000000800 */
[----:B------:R1:W-:Y:S02]  /*232d0*/  LDGSTS.E.BYPASS.LTC128B.128 [R210+0x8100], [R2.64], !P1 ;  /* 0x0810000002d27fae */ /* 0x0003e4000c901d48 */
[----:B-1----:R-:W-:Y:S01]  /*232e0*/  IADD3 R2, P2, R28, R67, RZ ;  /* 0x000000431c027210 */ /* 0x002fe20007f5e0ff */
[----:B------:R-:W-:-:S04]  /*232f0*/  IMAD.MOV.U32 R28, RZ, RZ, R4 ;  /* 0x000000ffff1c7224 */ /* 0x000fc800078e0004 */
[----:B------:R-:W-:-:S05]  /*23300*/  IMAD.X R3, R9, 0x1, R96, P2 ;  /* 0x0000000109037824 */ /* 0x000fca00010e0660 */
[----:B------:R1:W-:Y:S02]  /*23310*/  LDGSTS.E.BYPASS.LTC128B.128 [R210+0xb100], [R2.64], !P0 ;  /* 0x0b10000002d27fae */ /* 0x0003e4000c101d48 */
[----:B-1----:R-:W-:Y:S01]  /*23320*/  IMAD.MOV.U32 R2, RZ, RZ, 0x1 ;  /* 0x00000001ff027424 */ /* 0x002fe200078e00ff */
[----:B------:R-:W-:Y:S02]  /*23330*/  MOV R3, 0x23350 ;  /* 0x0002335000037802 */ /* 0x000fe40000000f00 */
[----:B------:R-:W-:Y:S05]  /*23340*/  CALL.REL.NOINC `($__internal_15_$__cuda_sm70_shflsync_idx_p) ;  /* 0x00002dc000007944 */ /* 0x000fea0003c00000 */
[----:B------:R-:W-:Y:S01]  /*23350*/  IMAD.MOV.U32 R9, RZ, RZ, R28 ;  /* 0x000000ffff097224 */ /* 0x000fe200078e001c */
[----:B------:R-:W-:Y:S01]  /*23360*/  MOV R2, 0x1 ;  /* 0x0000000100027802 */ /* 0x000fe20000000f00 */
[----:B------:R-:W-:Y:S01]  /*23370*/  IMAD.MOV.U32 R28, RZ, RZ, R5 ;  /* 0x000000ffff1c7224 */ /* 0x000fe200078e0005 */
[----:B------:R-:W-:Y:S02]  /*23380*/  MOV R226, 0x181f ;  /* 0x0000181f00e27802 */ /* 0x000fe40000000f00 */
[----:B------:R-:W-:Y:S02]  /*23390*/  MOV R3, 0x233b0 ;  /* 0x000233b000037802 */ /* 0x000fe40000000f00 */
[----:B------:R-:W-:Y:S05]  /*233a0*/  CALL.REL.NOINC `($__internal_15_$__cuda_sm70_shflsync_idx_p) ;  /* 0x00002d6000007944 */ /* 0x000fea0003c00000 */
[C---:B------:R-:W-:Y:S01]  /*233b0*/  IADD3 R2, -R8.reuse, 0x10, RZ ;  /* 0x0000001008027810 */ /* 0x040fe20007ffe1ff */
[----:B------:R-:W-:Y:S01]  /*233c0*/  IMAD.MOV.U32 R226, RZ, RZ, 0x181f ;  /* 0x0000181fffe27424 */ /* 0x000fe200078e00ff */
[----:B------:R-:W-:-:S02]  /*233d0*/  ISETP.NE.U32.AND P2, PT, R8, RZ, PT ;  /* 0x000000ff0800720c */ /* 0x000fc40003f45070 */
[----:B------:R-:W-:-:S04]  /*233e0*/  LOP3.LUT R2, R2, 0xf, RZ, 0xc0, !PT ;  /* 0x0000000f02027812 */ /* 0x000fc800078ec0ff */
[----:B------:R-:W-:-:S04]  /*233f0*/  IADD3 R2, P1, P0, R2, R28, R64 ;  /* 0x0000001c02027210 */ /* 0x000fc8000783e040 */
[----:B------:R-:W-:-:S05]  /*23400*/  IADD3.X R3, RZ, R9, R66, P1, P0 ;  /* 0x00000009ff037210 */ /* 0x000fca0000fe0442 */
[----:B------:R-:W-:Y:S01]  /*23410*/  @!PT LDS RZ, [RZ] ;  /* 0x00000000fffff984 */ /* 0x000fe20000000800 */
[----:B------:R-:W-:Y:S01]  /*23420*/  @!PT LDS RZ, [RZ] ;  /* 0x00000000fffff984 */ /* 0x000fe20000000800 */
[----:B------:R-:W-:Y:S01]  /*23430*/  @!PT LDS RZ, [RZ] ;  /* 0x00000000fffff984 */ /* 0x000fe20000000800 */
[----:B------:R1:W-:Y:S01]  /*23440*/  LDGSTS.E.BYPASS.LTC128B.128.ZFILL [R210+0x9100], [R2.64], P2 ;  /* 0x0910000002d27fae */ /* 0x0003e20009141d48 */
[C---:B------:R-:W-:Y:S02]  /*23450*/  ISETP.NE.U32.AND P2, PT, R6.reuse, RZ, PT ;  /* 0x000000ff0600720c */ /* 0x040fe40003f45070 */
[----:B-1----:R-:W-:-:S04]  /*23460*/  IADD3 R2, -R6, 0x10, RZ ;  /* 0x0000001006027810 */ /* 0x002fc80007ffe1ff */
[----:B------:R-:W-:-:S04]  /*23470*/  LOP3.LUT R2, R2, 0xf, RZ, 0xc0, !PT ;  /* 0x0000000f02027812 */ /* 0x000fc800078ec0ff */
[----:B------:R-:W-:Y:S01]  /*23480*/  IADD3 R2, P1, P0, R2, R28, R67 ;  /* 0x0000001c02027210 */ /* 0x000fe2000783e043 */
[----:B------:R-:W-:-:S03]  /*23490*/  IMAD.MOV.U32 R28, RZ, RZ, R4 ;  /* 0x000000ffff1c7224 */ /* 0x000fc600078e0004 */
[----:B------:R-:W-:-:S05]  /*234a0*/  IADD3.X R3, RZ, R9, R96, P1, P0 ;  /* 0x00000009ff037210 */ /* 0x000fca0000fe0460 */
[----:B------:R1:W-:Y:S02]  /*234b0*/  LDGSTS.E.BYPASS.LTC128B.128.ZFILL [R210+0xc100], [R2.64], P2 ;  /* 0x0c10000002d27fae */ /* 0x0003e40009141d48 */
        /* <DEDUP_REMOVED lines=9> */
[----:B------:R-:W-:Y:S01]  /*23550*/  MOV R2, R28 ;  /* 0x0000001c00027202 */ /* 0x000fe20000000f00 */
[----:B------:R-:W-:Y:S05]  /*23560*/  BRA `(.L_x_1146) ;  /* 0xfffebfd000007947 */ /* 0x000fea000383ffff */
.L_x_1005:
[----:B------:R-:W-:Y:S01]  /*23570*/  IMAD.MOV.U32 R28, RZ, RZ, R5 ;  /* 0x000000ffff1c7224 */ /* 0x000fe200078e0005 */
[----:B------:R-:W-:Y:S01]  /*23580*/  MOV R2, RZ ;  /* 0x000000ff00027202 */ /* 0x000fe20000000f00 */
[----:B------:R-:W-:Y:S01]  /*23590*/  IMAD.MOV.U32 R226, RZ, RZ, 0x1c1f ;  /* 0x00001c1fffe27424 */ /* 0x000fe200078e00ff */
[----:B------:R-:W-:-:S02]  /*235a0*/  MOV R3, 0x235c0 ;  /* 0x000235c000037802 */ /* 0x000fc40000000f00 */
[----:B------:R-:W-:Y:S05]  /*235b0*/  CALL.REL.NOINC `($__internal_15_$__cuda_sm70_shflsync_idx_p) ;  /* 0x00002b5000007944 */ /* 0x000fea0003c00000 */
[----:B------:R-:W-:Y:S01]  /*235c0*/  MOV R4, R28 ;  /* 0x0000001c00047202 */ /* 0x000fe20000000f00 */
[----:B------:R-:W-:Y:S05]  /*235d0*/  BRA `(.L_x_1147) ;  /* 0xfffec19000007947 */ /* 0x000fea000383ffff */
.L_x_1010:
[----:B------:R-:W-:Y:S01]  /*235e0*/  IMAD.MOV.U32 R28, RZ, RZ, R5 ;  /* 0x000000ffff1c7224 */ /* 0x000fe200078e0005 */
[----:B------:R-:W-:Y:S01]  /*235f0*/  MOV R2, 0x1 ;  /* 0x0000000100027802 */ /* 0x000fe20000000f00 */
[----:B------:R-:W-:Y:S01]  /*23600*/  IMAD.MOV.U32 R226, RZ, RZ, 0x1c1f ;  /* 0x00001c1fffe27424 */ /* 0x000fe200078e00ff */
[----:B------:R-:W-:-:S02]  /*23610*/  MOV R3, 0x23630 ;  /* 0x0002363000037802 */ /* 0x000fc40000000f00 */
[----:B-1----:R-:W-:Y:S05]  /*23620*/  CALL.REL.NOINC `($__internal_15_$__cuda_sm70_shflsync_idx_p) ;  /* 0x00002ae000007944 */ /* 0x002fea0003c00000 */
[----:B------:R-:W-:Y:S01]  /*23630*/  MOV R4, R28 ;  /* 0x0000001c00047202 */ /* 0x000fe20000000f00 */
[----:B------:R-:W-:Y:S05]  /*23640*/  BRA `(.L_x_1148) ;  /* 0xfffecb2000007947 */ /* 0x000fea000383ffff */
.L_x_1015:
[----:B------:R-:W-:Y:S01]  /*23650*/  IMAD.MOV.U32 R4, RZ, RZ, R5 ;  /* 0x000000ffff047224 */ /* 0x000fe200078e0005 */
[----:B------:R-:W-:-:S02]  /*23660*/  MOV R3, 0x2 ;  /* 0x0000000200037802 */ /* 0x000fc40000000f00 */
[----:B------:R-:W-:Y:S02]  /*23670*/  MOV R2, 0x23690 ;  /* 0x0002369000027802 */ /* 0x000fe40000000f00 */
[----:B------:R-:W-:Y:S05]  /*23680*/  CALL.REL.NOINC `($__internal_14_$__cuda_sm70_shflsync_bfly_p) ;  /* 0x00002a2000007944 */ /* 0x000fea0003c00000 */
[----:B------:R-:W-:Y:S01]  /*23690*/  MOV R2, R217 ;  /* 0x000000d900027202 */ /* 0x000fe20000000f00 */
[----:B------:R-:W-:Y:S05]  /*236a0*/  BRA `(.L_x_1149) ;  /* 0xfffed50000007947 */ /* 0x000fea000383ffff */
.L_x_1016:
[----:B------:R-:W-:Y:S01]  /*236b0*/  IMAD.MOV.U32 R4, RZ, RZ, R5 ;  /* 0x000000ffff047224 */ /* 0x000fe200078e0005 */
[----:B------:R-:W-:Y:S02]  /*236c0*/  MOV R3, 0x1 ;  /* 0x0000000100037802 */ /* 0x000fe40000000f00 */
[----:B------:R-:W-:Y:S02]  /*236d0*/  MOV R2, 0x236f0 ;  /* 0x000236f000027802 */ /* 0x000fe40000000f00 */
[----:B------:R-:W-:Y:S05]  /*236e0*/  CALL.REL.NOINC `($__internal_14_$__cuda_sm70_shflsync_bfly_p) ;  /* 0x000029c000007944 */ /* 0x000fea0003c00000 */
[----:B------:R-:W-:Y:S01]  /*236f0*/  FMNMX.FTZ R5, R5, R217, !PT ;  /* 0x000000d905057209 */ /* 0x000fe20007810000 */
[----:B------:R-:W-:Y:S01]  /*23700*/  IMAD.MOV.U32 R4, RZ, RZ, R6 ;  /* 0x000000ffff047224 */ /* 0x000fe200078e0006 */
[----:B------:R-:W-:Y:S01]  /*23710*/  MOV R2, 0x23740 ;  /* 0x0002374000027802 */ /* 0x000fe20000000f00 */
[----:B------:R-:W-:Y:S02]  /*23720*/  IMAD.MOV.U32 R3, RZ, RZ, 0x2 ;  /* 0x00000002ff037424 */ /* 0x000fe400078e00ff */
[----:B------:R-:W-:Y:S05]  /*23730*/  CALL.REL.NOINC `($__internal_14_$__cuda_sm70_shflsync_bfly_p) ;  /* 0x0000297000007944 */ /* 0x000fea0003c00000 */
[----:B------:R-:W-:Y:S01]  /*23740*/  FMNMX.FTZ R4, R6, R217, !PT ;  /* 0x000000d906047209 */ /* 0x000fe20007810000 */
[----:B------:R-:W-:Y:S01]  /*23750*/  IMAD.MOV.U32 R3, RZ, RZ, 0x1 ;  /* 0x00000001ff037424 */ /* 0x000fe200078e00ff */
[----:B------:R-:W-:Y:S02]  /*23760*/  MOV R2, 0x23780 ;  /* 0x0002378000027802 */ /* 0x000fe40000000f00 */
[----:B------:R-:W-:Y:S05]  /*23770*/  CALL.REL.NOINC `($__internal_14_$__cuda_sm70_shflsync_bfly_p) ;  /* 0x0000293000007944 */ /* 0x000fea0003c00000 */
[----:B------:R-:W-:Y:S01]  /*23780*/  MOV R6, R217 ;  /* 0x000000d900067202 */ /* 0x000fe20000000f00 */
[----:B------:R-:W-:Y:S05]  /*23790*/  BRA `(.L_x_1150) ;  /* 0xfffed48000007947 */ /* 0x000fea000383ffff */
.L_x_1024:
[----:B------:R-:W-:Y:S01]  /*237a0*/  MOV R2, RZ ;  /* 0x000000ff00027202 */ /* 0x000fe20000000f00 */
[----:B------:R-:W-:Y:S01]  /*237b0*/  IMAD.MOV.U32 R28, RZ, RZ, R4 ;  /* 0x000000ffff1c7224 */ /* 0x000fe200078e0004 */
[----:B------:R-:W-:Y:S01]  /*237c0*/  MOV R3, 0x237f0 ;  /* 0x000237f000037802 */ /* 0x000fe20000000f00 */
[----:B------:R-:W-:Y:S02]  /*237d0*/  IMAD.MOV.U32 R226, RZ, RZ, 0x181f ;  /* 0x0000181fffe27424 */ /* 0x000fe400078e00ff */
[----:B-1--4-:R-:W-:Y:S05]  /*237e0*/  CALL.REL.NOINC `($__internal_15_$__cuda_sm70_shflsync_idx_p) ;  /* 0x0000292000007944 */ /* 0x012fea0003c00000 */
[----:B------:R-:W-:Y:S01]  /*237f0*/  MOV R22, R28 ;  /* 0x0000001c00167202 */ /* 0x000fe20000000f00 */
[----:B------:R-:W-:-:S05]  /*23800*/  BRA `(.L_x_1151) ;  /* 0xfffeece000007947 */ /* 0x000fca000383ffff */
.L_x_1025:
[----:B------:R-:W-:Y:S01]  /*23810*/  MOV R2, RZ ;  /* 0x000000ff00027202 */ /* 0x000fe20000000f00 */
[----:B------:R-:W-:Y:S01]  /*23820*/  IMAD.MOV.U32 R28, RZ, RZ, R5 ;  /* 0x000000ffff1c7224 */ /* 0x000fe200078e0005 */
[----:B------:R-:W-:Y:S01]  /*23830*/  MOV R3, 0x23860 ;  /* 0x0002386000037802 */ /* 0x000fe20000000f00 */
[----:B------:R-:W-:Y:S02]  /*23840*/  IMAD.MOV.U32 R226, RZ, RZ, 0x181f ;  /* 0x0000181fffe27424 */ /* 0x000fe400078e00ff */
[----:B-1234-:R-:W-:Y:S05]  /*23850*/  CALL.REL.NOINC `($__internal_15_$__cuda_sm70_shflsync_idx_p) ;  /* 0x000028b000007944 */ /* 0x01efea0003c00000 */
[----:B------:R-:W-:Y:S01]  /*23860*/  ISETP.GE.AND P1, PT, R76, c[0x0][0x1d4], PT ;  /* 0x000075004c007a0c */ /* 0x000fe20003f26270 */
[----:B------:R-:W-:Y:S01]  /*23870*/  IMAD.MOV.U32 R226, RZ, RZ, 0x181f ;  /* 0x0000181fffe27424 */ /* 0x000fe200078e00ff */
[----:B------:R-:W-:Y:S02]  /*23880*/  IADD3 R20, P2, R28, R8, RZ ;  /* 0x000000081c147210 */ /* 0x000fe40007f5e0ff */
[----:B------:R-:W-:Y:S03]  /*23890*/  ISETP.GE.AND P0, PT, R211, c[0x0][0x1d4], PT ;  /* 0x00007500d3007a0c */ /* 0x000fe60003f06270 */
[----:B------:R-:W-:Y:S01]  /*238a0*/  IMAD.X R21, R22, 0x1, R9, P2 ;  /* 0x0000000116157824 */ /* 0x000fe200010e0609 */
[----:B------:R-:W-:Y:S01]  /*238b0*/  IADD3 R2, P2, R28, R10, RZ ;  /* 0x0000000a1c027210 */ /* 0x000fe20007f5e0ff */
[----:B------:R-:W-:Y:S04]  /*238c0*/  IMAD.MOV.U32 R28, RZ, RZ, R4 ;  /* 0x000000ffff1c7224 */ /* 0x000fe800078e0004 */
[----:B------:R-:W-:Y:S01]  /*238d0*/  @!PT LDS RZ, [RZ] ;  /* 0x00000000fffff984 */ /* 0x000fe20000000800 */
[----:B------:R-:W-:Y:S01]  /*238e0*/  @!PT LDS RZ, [RZ] ;  /* 0x00000000fffff984 */ /* 0x000fe20000000800 */
[----:B------:R-:W-:Y:S01]  /*238f0*/  @!PT LDS RZ, [RZ] ;  /* 0x00000000fffff984 */ /* 0x000fe20000000800 */
[----:B------:R1:W-:Y:S01]  /*23900*/  LDGSTS.E.BYPASS.LTC128B.128 [R210+0x100], [R20.64], !P1 ;  /* 0x0010000014d27fae */ /* 0x0003e2000c901d48 */
[----:B------:R-:W-:Y:S05]  /*23910*/  IMAD.X R3, R22, 0x1, R11, P2 ;  /* 0x0000000116037824 */ /* 0x000fea00010e060b */
[----:B------:R2:W-:Y:S01]  /*23920*/  LDGSTS.E.BYPASS.LTC128B.128 [R210+0x3100], [R2.64], !P0 ;  /* 0x0310000002d27fae */ /* 0x0005e2000c101d48 */
[----:B-1----:R-:W-:Y:S02]  /*23930*/  SEL R20, RZ, 0x10, P1 ;  /* 0x00000010ff147807 */ /* 0x002fe40000800000 */
[----:B------:R-:W-:Y:S02]  /*23940*/  SEL R21, RZ, 0x10, P0 ;  /* 0x00000010ff157807 */ /* 0x000fe40000000000 */
[----:B--2---:R-:W-:Y:S01]  /*23950*/  MOV R3, 0x23980 ;  /* 0x0002398000037802 */ /* 0x004fe20000000f00 */
[----:B------:R-:W-:Y:S02]  /*23960*/  IMAD.MOV.U32 R2, RZ, RZ, 0x1 ;  /* 0x00000001ff027424 */ /* 0x000fe400078e00ff */
[----:B------:R-:W-:Y:S05]  /*23970*/  CALL.REL.NOINC `($__internal_15_$__cuda_sm70_shflsync_idx_p) ;  /* 0x0000279000007944 */ /* 0x000fea0003c00000 */
[----:B------:R-:W-:Y:S01]  /*23980*/  MOV R2, 0x1 ;  /* 0x0000000100027802 */ /* 0x000fe20000000f00 */
[----:B------:R-:W-:Y:S01]  /*23990*/  IMAD.MOV.U32 R22, RZ, RZ, R28 ;  /* 0x000000ffff167224 */ /* 0x000fe200078e001c */
[----:B------:R-:W-:Y:S01]  /*239a0*/  MOV R226, 0x181f ;  /* 0x0000181f00e27802 */ /* 0x000fe20000000f00 */
[----:B------:R-:W-:Y:S01]  /*239b0*/  IMAD.MOV.U32 R28, RZ, RZ, R5 ;  /* 0x000000ffff1c7224 */ /* 0x000fe200078e0005 */
[----:B------:R-:W-:Y:S02]  /*239c0*/  MOV R3, 0x239e0 ;  /* 0x000239e000037802 */ /* 0x000fe40000000f00 */
[----:B------:R-:W-:Y:S05]  /*239d0*/  CALL.REL.NOINC `($__internal_15_$__cuda_sm70_shflsync_idx_p) ;  /* 0x0000273000007944 */ /* 0x000fea0003c00000 */
[C---:B------:R-:W-:Y:S01]  /*239e0*/  IADD3 R2, -R20.reuse, 0x10, RZ ;  /* 0x0000001014027810 */ /* 0x040fe20007ffe1ff */
[----:B------:R-:W-:Y:S01]  /*239f0*/  IMAD.MOV.U32 R226, RZ, RZ, 0x181f ;  /* 0x0000181fffe27424 */ /* 0x000fe200078e00ff */
        /* <DEDUP_REMOVED lines=12> */
[----:B------:R-:W-:Y:S03]  /*23ac0*/  IMAD.MOV.U32 R28, RZ, RZ, R4 ;  /* 0x000000ffff1c7224 */ /* 0x000fe600078e0004 */
[----:B------:R-:W-:Y:S05]  /*23ad0*/  IADD3.X R3, RZ, R22, R11, P1, P0 ;  /* 0x00000016ff037210 */ /* 0x000fea0000fe040b */
[----:B------:R1:W-:Y:S02]  /*23ae0*/  LDGSTS.E.BYPASS.LTC128B.128.ZFILL [R210+0x4100], [R2.64], P2 ;  /* 0x0410000002d27fae */ /* 0x0003e40009141d48 */
[----:B-1----:R-:W-:Y:S01]  /*23af0*/  MOV R3, 0x23b20 ;  /* 0x00023b2000037802 */ /* 0x002fe20000000f00 */
[----:B------:R-:W-:Y:S03]  /*23b00*/  IMAD.MOV.U32 R2, RZ, RZ, 0x2 ;  /* 0x00000002ff027424 */ /* 0x000fe600078e00ff */
[----:B------:R-:W-:Y:S05]  /*23b10*/  CALL.REL.NOINC `($__internal_15_$__cuda_sm70_shflsync_idx_p) ;  /* 0x000025f000007944 */ /* 0x000fea0003c00000 */
[----:B------:R-:W-:Y:S01]  /*23b20*/  MOV R2, 0x2 ;  /* 0x0000000200027802 */ /* 0x000fe20000000f00 */
[----:B------:R-:W-:Y:S01]  /*23b30*/  IMAD.MOV.U32 R4, RZ, RZ, R28 ;  /* 0x000000ffff047224 */ /* 0x000fe200078e001c */
[----:B------:R-:W-:Y:S01]  /*23b40*/  MOV R226, 0x181f ;  /* 0x0000181f00e27802 */ /* 0x000fe20000000f00 */
[----:B------:R-:W-:Y:S01]  /*23b50*/  IMAD.MOV.U32 R28, RZ, RZ, R5 ;  /* 0x000000ffff1c7224 */ /* 0x000fe200078e0005 */
[----:B------:R-:W-:Y:S02]  /*23b60*/  MOV R3, 0x23b80 ;  /* 0x00023b8000037802 */ /* 0x000fe40000000f00 */
[----:B------:R-:W-:Y:S05]  /*23b70*/  CALL.REL.NOINC `($__internal_15_$__cuda_sm70_shflsync_idx_p) ;  /* 0x0000259000007944 */ /* 0x000fea0003c00000 */
[----:B------:R-:W-:Y:S01]  /*23b80*/  MOV R5, R28 ;  /* 0x0000001c00057202 */ /* 0x000fe20000000f00 */
[----:B------:R-:W-:-:S05]  /*23b90*/  BRA `(.L_x_1152) ;  /* 0xfffeead000007947 */ /* 0x000fca000383ffff */
.L_x_1028:
[----:B------:R-:W-:Y:S01]  /*23ba0*/  MOV R2, RZ ;  /* 0x000000ff00027202 */ /* 0x000fe20000000f00 */
[----:B------:R-:W-:Y:S01]  /*23bb0*/  IMAD.MOV.U32 R28, RZ, RZ, R4 ;  /* 0x000000ffff1c7224 */ /* 0x000fe200078e0004 */
[----:B------:R-:W-:Y:S01]  /*23bc0*/  MOV R3, 0x23bf0 ;  /* 0x00023bf000037802 */ /* 0x000fe20000000f00 */
[----:B------:R-:W-:Y:S02]  /*23bd0*/  IMAD.MOV.U32 R226, RZ, RZ, 0x181f ;  /* 0x0000181fffe27424 */ /* 0x000fe400078e00ff */
[----:B------:R-:W-:Y:S05]  /*23be0*/  CALL.REL.NOINC `($__internal_15_$__cuda_sm70_shflsync_idx_p) ;  /* 0x0000252000007944 */ /* 0x000fea0003c00000 */
[----:B------:R-:W-:Y:S01]  /*23bf0*/  MOV R18, R28 ;  /* 0x0000001c00127202 */ /* 0x000fe20000000f00 */
[----:B------:R-:W-:-:S05]  /*23c00*/  BRA `(.L_x_1153) ;  /* 0xfffefc8000007947 */ /* 0x000fca000383ffff */
.L_x_1029:
[----:B------:R-:W-:Y:S01]  /*23c10*/  MOV R2, RZ ;  /* 0x000000ff00027202 */ /* 0x000fe20000000f00 */
[----:B------:R-:W-:Y:S01]  /*23c20*/  IMAD.MOV.U32 R28, RZ, RZ, R5 ;  /* 0x000000ffff1c7224 */ /* 0x000fe200078e0005 */
[----:B------:R-:W-:Y:S01]  /*23c30*/  MOV R3, 0x23c60 ;  /* 0x00023c6000037802 */ /* 0x000fe20000000f00 */
[----:B------:R-:W-:Y:S02]  /*23c40*/  IMAD.MOV.U32 R226, RZ, RZ, 0x181f ;  /* 0x0000181fffe27424 */ /* 0x000fe400078e00ff */
[----:B-12---:R-:W-:Y:S05]  /*23c50*/  CALL.REL.NOINC `($__internal_15_$__cuda_sm70_shflsync_idx_p) ;  /* 0x000024b000007944 */ /* 0x006fea0003c00000 */
        /* <DEDUP_REMOVED lines=52> */
.L_x_1030:
[----:B------:R-:W-:Y:S01]  /*23fa0*/  MOV R2, RZ ;  /* 0x000000ff00027202 */ /* 0x000fe20000000f00 */
[----:B------:R-:W-:Y:S01]  /*23fb0*/  IMAD.MOV.U32 R28, RZ, RZ, R8 ;  /* 0x000000ffff1c7224 */ /* 0x000fe200078e0008 */
[----:B------:R-:W-:Y:S01]  /*23fc0*/  MOV R3, 0x23ff0 ;  /* 0x00023ff000037802 */ /* 0x000fe20000000f00 */
[----:B------:R-:W-:Y:S02]  /*23fd0*/  IMAD.MOV.U32 R226, RZ, RZ, 0x1c1f ;  /* 0x00001c1fffe27424 */ /* 0x000fe400078e00ff */
[----:B------:R-:W-:Y:S05]  /*23fe0*/  CALL.REL.NOINC `($__internal_15_$__cuda_sm70_shflsync_idx_p) ;  /* 0x0000212000007944 */ /* 0x000fea0003c00000 */
[----:B------:R-:W-:Y:S01]  /*23ff0*/  MOV R5, R28 ;  /* 0x0000001c00057202 */ /* 0x000fe20000000f00 */
[----:B------:R-:W-:-:S05]  /*24000*/  BRA `(.L_x_1155) ;  /* 0xfffefbf000007947 */ /* 0x000fca000383ffff */
.L_x_1035:
[----:B------:R-:W-:Y:S01]  /*24010*/  MOV R2, 0x1 ;  /* 0x0000000100027802 */ /* 0x000fe20000000f00 */
[----:B------:R-:W-:Y:S01]  /*24020*/  IMAD.MOV.U32 R28, RZ, RZ, R8 ;  /* 0x000000ffff1c7224 */ /* 0x000fe200078e0008 */
[----:B------:R-:W-:Y:S01]  /*24030*/  MOV R3, 0x24060 ;  /* 0x0002406000037802 */ /* 0x000fe20000000f00 */
[----:B------:R-:W-:Y:S02]  /*24040*/  IMAD.MOV.U32 R226, RZ, RZ, 0x1c1f ;  /* 0x00001c1fffe27424 */ /* 0x000fe400078e00ff */
[----:B-1----:R-:W-:Y:S05]  /*24050*/  CALL.REL.NOINC `($__internal_15_$__cuda_sm70_shflsync_idx_p) ;  /* 0x000020b000007944 */ /* 0x002fea0003c00000 */
[----:B------:R-:W-:Y:S01]  /*24060*/  MOV R5, R28 ;  /* 0x0000001c00057202 */ /* 0x000fe20000000f00 */
[----:B------:R-:W-:-:S05]  /*24070*/  BRA `(.L_x_1156) ;  /* 0xffff05d000007947 */ /* 0x000fca000383ffff */
.L_x_1040:
[----:B------:R-:W-:Y:S02]  /*24080*/  MOV R3, 0x2 ;  /* 0x0000000200037802 */ /* 0x000fe40000000f00 */
[----:B------:R-:W-:Y:S02]  /*24090*/  MOV R2, 0x240b0 ;  /* 0x000240b000027802 */ /* 0x000fe40000000f00 */
[----:B------:R-:W-:Y:S05]  /*240a0*/  CALL.REL.NOINC `($__internal_14_$__cuda_sm70_shflsync_bfly_p) ;  /* 0x0000200000007944 */ /* 0x000fea0003c00000 */
[----:B------:R-:W-:Y:S01]  /*240b0*/  MOV R2, R217 ;  /* 0x000000d900027202 */ /* 0x000fe20000000f00 */
[----:B------:R-:W-:-:S05]  /*240c0*/  BRA `(.L_x_1157) ;  /* 0xffff102000007947 */ /* 0x000fca000383ffff */
.L_x_1041:
[----:B------:R-:W-:Y:S02]  /*240d0*/  MOV R3, 0x1 ;  /* 0x0000000100037802 */ /* 0x000fe40000000f00 */
[----:B------:R-:W-:Y:S02]  /*240e0*/  MOV R2, 0x24100 ;  /* 0x0002410000027802 */ /* 0x000fe40000000f00 */
[----:B------:R-:W-:Y:S05]  /*240f0*/  CALL.REL.NOINC `($__internal_14_$__cuda_sm70_shflsync_bfly_p) ;  /* 0x00001fb000007944 */ /* 0x000fea0003c00000 */
[----:B------:R-:W-:Y:S01]  /*24100*/  IMAD.MOV.U32 R3, RZ, RZ, 0x2 ;  /* 0x00000002ff037424 */ /* 0x000fe200078e00ff */
[----:B------:R-:W-:Y:S01]  /*24110*/  FMNMX.FTZ R5, R4, R217, !PT ;  /* 0x000000d904057209 */ /* 0x000fe20007810000 */
[----:B------:R-:W-:Y:S01]  /*24120*/  IMAD.MOV.U32 R4, RZ, RZ, R8 ;  /* 0x000000ffff047224 */ /* 0x000fe200078e0008 */
[----:B------:R-:W-:Y:S02]  /*24130*/  MOV R2, 0x24150 ;  /* 0x0002415000027802 */ /* 0x000fe40000000f00 */
[----:B------:R-:W-:Y:S05]  /*24140*/  CALL.REL.NOINC `($__internal_14_$__cuda_sm70_shflsync_bfly_p) ;  /* 0x00001f6000007944 */ /* 0x000fea0003c00000 */
[----:B------:R-:W-:Y:S01]  /*24150*/  FMNMX.FTZ R4, R8, R217, !PT ;  /* 0x000000d908047209 */ /* 0x000fe20007810000 */
[----:B------:R-:W-:Y:S01]  /*24160*/  IMAD.MOV.U32 R3, RZ, RZ, 0x1 ;  /* 0x00000001ff037424 */ /* 0x000fe200078e00ff */
[----:B------:R-:W-:Y:S02]  /*24170*/  MOV R2, 0x24190 ;  /* 0x0002419000027802 */ /* 0x000fe40000000f00 */
[----:B------:R-:W-:Y:S05]  /*24180*/  CALL.REL.NOINC `($__internal_14_$__cuda_sm70_shflsync_bfly_p) ;  /* 0x00001f2000007944 */ /* 0x000fea0003c00000 */
[----:B------:R-:W-:Y:S01]  /*24190*/  MOV R2, R217 ;  /* 0x000000d900027202 */ /* 0x000fe20000000f00 */
[----:B------:R-:W-:-:S05]  /*241a0*/  BRA `(.L_x_1158) ;  /* 0xffff0fb000007947 */ /* 0x000fca000383ffff */
.L_x_1050:
[----:B------:R-:W-:Y:S01]  /*241b0*/  MOV R2, RZ ;  /* 0x000000ff00027202 */ /* 0x000fe20000000f00 */
[----:B------:R-:W-:Y:S01]  /*241c0*/  IMAD.MOV.U32 R28, RZ, RZ, R4 ;  /* 0x000000ffff1c7224 */ /* 0x000fe200078e0004 */
[----:B------:R-:W-:Y:S01]  /*241d0*/  MOV R3, 0x24200 ;  /* 0x0002420000037802 */ /* 0x000fe20000000f00 */
[----:B------:R-:W-:Y:S02]  /*241e0*/  IMAD.MOV.U32 R226, RZ, RZ, 0x181f ;  /* 0x0000181fffe27424 */ /* 0x000fe400078e00ff */
[----:B-1--4-:R-:W-:Y:S05]  /*241f0*/  CALL.REL.NOINC `($__internal_15_$__cuda_sm70_shflsync_idx_p) ;  /* 0x00001f1000007944 */ /* 0x012fea0003c00000 */
[----:B------:R-:W-:Y:S01]  /*24200*/  MOV R22, R28 ;  /* 0x0000001c00167202 */ /* 0x000fe20000000f00 */
[----:B------:R-:W-:-:S05]  /*24210*/  BRA `(.L_x_1159) ;  /* 0xffff2ce000007947 */ /* 0x000fca000383ffff */
.L_x_1051:
        /* <DEDUP_REMOVED lines=57> */
.L_x_1054:
[----:B------:R-:W-:Y:S01]  /*245b0*/  MOV R2, RZ ;  /* 0x000000ff00027202 */ /* 0x000fe20000000f00 */
[----:B------:R-:W-:Y:S01]  /*245c0*/  IMAD.MOV.U32 R28, RZ, RZ, R4 ;  /* 0x000000ffff1c7224 */ /* 0x000fe200078e0004 */
[----:B------:R-:W-:Y:S01]  /*245d0*/  MOV R3, 0x24600 ;  /* 0x0002460000037802 */ /* 0x000fe20000000f00 */
[----:B------:R-:W-:Y:S02]  /*245e0*/  IMAD.MOV.U32 R226, RZ, RZ, 0x181f ;  /* 0x0000181fffe27424 */ /* 0x000fe400078e00ff */
[----:B------:R-:W-:Y:S05]  /*245f0*/  CALL.REL.NOINC `($__internal_15_$__cuda_sm70_shflsync_idx_p) ;  /* 0x00001b1000007944 */ /* 0x000fea0003c00000 */
[----:B------:R-:W-:Y:S01]  /*24600*/  MOV R18, R28 ;  /* 0x0000001c00127202 */ /* 0x000fe20000000f00 */
[----:B------:R-:W-:-:S05]  /*24610*/  BRA `(.L_x_1161) ;  /* 0xffff3c7000007947 */ /* 0x000fca000383ffff */
.L_x_1055:
        /* <DEDUP_REMOVED lines=57> */
.L_x_1056:
[----:B------:R-:W-:Y:S02]  /*249b0*/  MOV R3, 0x2 ;  /* 0x0000000200037802 */ /* 0x000fe40000000f00 */
[----:B------:R-:W-:Y:S02]  /*249c0*/  MOV R2, 0x249e0 ;  /* 0x000249e000027802 */ /* 0x000fe40000000f00 */
[----:B------:R-:W-:Y:S05]  /*249d0*/  CALL.REL.NOINC `($__internal_14_$__cuda_sm70_shflsync_bfly_p) ;  /* 0x000016d000007944 */ /* 0x000fea0003c00000 */
[----:B------:R-:W-:Y:S01]  /*249e0*/  MOV R2, R217 ;  /* 0x000000d900027202 */ /* 0x000fe20000000f00 */
[----:B------:R-:W-:-:S05]  /*249f0*/  BRA `(.L_x_1163) ;  /* 0xffff3e4000007947 */ /* 0x000fca000383ffff */
.L_x_1057:
        /* <DEDUP_REMOVED lines=14> */
.L_x_1060:
[----:B--23--:R-:W-:Y:S01]  /*24ae0*/  MOV R2, RZ ;  /* 0x000000ff00027202 */ /* 0x00cfe20000000f00 */
[----:B------:R-:W-:Y:S01]  /*24af0*/  IMAD.MOV.U32 R28, RZ, RZ, R4 ;  /* 0x000000ffff1c7224 */ /* 0x000fe200078e0004 */
[----:B------:R-:W-:Y:S01]  /*24b00*/  MOV R3, 0x24b30 ;  /* 0x00024b3000037802 */ /* 0x000fe20000000f00 */
[----:B------:R-:W-:Y:S02]  /*24b10*/  IMAD.MOV.U32 R226, RZ, RZ, 0x181f ;  /* 0x0000181fffe27424 */ /* 0x000fe400078e00ff */
[----:B-1--4-:R-:W-:Y:S05]  /*24b20*/  CALL.REL.NOINC `($__internal_15_$__cuda_sm70_shflsync_idx_p) ;  /* 0x000015e000007944 */ /* 0x012fea0003c00000 */
[----:B------:R-:W-:-:S05]  /*24b30*/  BRA `(.L_x_1165) ;  /* 0xffff586000007947 */ /* 0x000fca000383ffff */
.L_x_1063:
[----:B------:R-:W-:Y:S01]  /*24b40*/  MOV R2, RZ ;  /* 0x000000ff00027202 */ /* 0x000fe20000000f00 */
[----:B------:R-:W-:Y:S01]  /*24b50*/  IMAD.MOV.U32 R28, RZ, RZ, R4 ;  /* 0x000000ffff1c7224 */ /* 0x000fe200078e0004 */
[----:B------:R-:W-:Y:S01]  /*24b60*/  MOV R3, 0x24b90 ;  /* 0x00024b9000037802 */ /* 0x000fe20000000f00 */
[----:B------:R-:W-:Y:S02]  /*24b70*/  IMAD.MOV.U32 R226, RZ, RZ, 0x181f ;  /* 0x0000181fffe27424 */ /* 0x000fe400078e00ff */
[----:B-1----:R-:W-:Y:S05]  /*24b80*/  CALL.REL.NOINC `($__internal_15_$__cuda_sm70_shflsync_idx_p) ;  /* 0x0000158000007944 */ /* 0x002fea0003c00000 */
[----:B------:R-:W-:Y:S01]  /*24b90*/  MOV R18, R28 ;  /* 0x0000001c00127202 */ /* 0x000fe20000000f00 */
[----:B------:R-:W-:-:S05]  /*24ba0*/  BRA `(.L_x_1166) ;  /* 0xffff6b1000007947 */ /* 0x000fca000383ffff */
.L_x_1064:
[----:B------:R-:W-:Y:S01]  /*24bb0*/  MOV R2, RZ ;  /* 0x000000ff00027202 */ /* 0x000fe20000000f00 */
[----:B------:R-:W-:Y:S01]  /*24bc0*/  IMAD.MOV.U32 R28, RZ, RZ, R5 ;  /* 0x000000ffff1c7224 */ /* 0x000fe200078e0005 */
[----:B------:R-:W-:Y:S01]  /*24bd0*/  MOV R3, 0x24c00 ;  /* 0x00024c0000037802 */ /* 0x000fe20000000f00 */
[----:B------:R-:W-:Y:S02]  /*24be0*/  IMAD.MOV.U32 R226, RZ, RZ, 0x181f ;  /* 0x0000181fffe27424 */ /* 0x000fe400078e00ff */
[----:B-123--:R-:W-:Y:S05]  /*24bf0*/  CALL.REL.NOINC `($__internal_15_$__cuda_sm70_shflsync_idx_p) ;  /* 0x0000151000007944 */ /* 0x00efea0003c00000 */
[----:B------:R-:W-:Y:S02]  /*24c00*/  IADD3 R16, P0, R28, R8, RZ ;  /* 0x000000081c107210 */ /* 0x000fe40007f1e0ff */
[----:B------:R-:W-:Y:S03]  /*24c10*/  MOV R226, 0x181f ;  /* 0x0000181f00e27802 */ /* 0x000fe60000000f00 */
[----:B------:R-:W-:Y:S01]  /*24c20*/  IMAD.X R17, R18, 0x1, R9, P0 ;  /* 0x0000000112117824 */ /* 0x000fe200000e0609 */
[----:B------:R-:W-:Y:S02]  /*24c30*/  IADD3 R2, P0, R28, R10, RZ ;  /* 0x0000000a1c027210 */ /* 0x000fe40007f1e0ff */
[----:B------:R-:W-:Y:S02]  /*24c40*/  MOV R28, R4 ;  /* 0x00000004001c7202 */ /* 0x000fe40000000f00 */
[----:B------:R-:W-:Y:S01]  /*24c50*/  @!PT LDS RZ, [RZ] ;  /* 0x00000000fffff984 */ /* 0x000fe20000000800 */
[----:B------:R-:W-:Y:S01]  /*24c60*/  @!PT LDS RZ, [RZ] ;  /* 0x00000000fffff984 */ /* 0x000fe20000000800 */
[----:B------:R-:W-:Y:S01]  /*24c70*/  @!PT LDS RZ, [RZ] ;  /* 0x00000000fffff984 */ /* 0x000fe20000000800 */
[----:B------:R1:W-:Y:S01]  /*24c80*/  LDGSTS.E.BYPASS.LTC128B.128 [R210+0x8100], [R16.64], !P3 ;  /* 0x0810000010d27fae */ /* 0x0003e2000d901d48 */
[----:B------:R-:W-:Y:S05]  /*24c90*/  IMAD.X R3, R18, 0x1, R11, P0 ;  /* 0x0000000112037824 */ /* 0x000fea00000e060b */
[----:B------:R2:W-:Y:S02]  /*24ca0*/  LDGSTS.E.BYPASS.LTC128B.128 [R210+0xb100], [R2.64], !P2 ;  /* 0x0b10000002d27fae */ /* 0x0005e4000d101d48 */
[----:B--2---:R-:W-:Y:S01]  /*24cb0*/  MOV R3, 0x24ce0 ;  /* 0x00024ce000037802 */ /* 0x004fe20000000f00 */
[----:B------:R-:W-:Y:S02]  /*24cc0*/  IMAD.MOV.U32 R2, RZ, RZ, 0x1 ;  /* 0x00000001ff027424 */ /* 0x000fe400078e00ff */
[----:B-1----:R-:W-:Y:S05]  /*24cd0*/  CALL.REL.NOINC `($__internal_15_$__cuda_sm70_shflsync_idx_p) ;  /* 0x0000143000007944 */ /* 0x002fea0003c00000 */
[----:B------:R-:W-:Y:S01]  /*24ce0*/  MOV R2, 0x1 ;  /* 0x0000000100027802 */ /* 0x000fe20000000f00 */
[----:B------:R-:W-:Y:S01]  /*24cf0*/  IMAD.MOV.U32 R18, RZ, RZ, R28 ;  /* 0x000000ffff127224 */ /* 0x000fe200078e001c */
[----:B------:R-:W-:Y:S01]  /*24d00*/  MOV R226, 0x181f ;  /* 0x0000181f00e27802 */ /* 0x000fe20000000f00 */
[----:B------:R-:W-:Y:S01]  /*24d10*/  IMAD.MOV.U32 R28, RZ, RZ, R5 ;  /* 0x000000ffff1c7224 */ /* 0x000fe200078e0005 */
[----:B------:R-:W-:Y:S02]  /*24d20*/  MOV R3, 0x24d40 ;  /* 0x00024d4000037802 */ /* 0x000fe40000000f00 */
[----:B------:R-:W-:Y:S05]  /*24d30*/  CALL.REL.NOINC `($__internal_15_$__cuda_sm70_shflsync_idx_p) ;  /* 0x000013d000007944 */ /* 0x000fea0003c00000 */
        /* <DEDUP_REMOVED lines=22> */
.L_x_1065:
[----:B------:R-:W-:Y:S01]  /*24ea0*/  MOV R2, RZ ;  /* 0x000000ff00027202 */ /* 0x000fe20000000f00 */
[----:B------:R-:W-:Y:S01]  /*24eb0*/  IMAD.MOV.U32 R28, RZ, RZ, R8 ;  /* 0x000000ffff1c7224 */ /* 0x000fe200078e0008 */
[----:B------:R-:W-:Y:S01]  /*24ec0*/  MOV R3, 0x24ef0 ;  /* 0x00024ef000037802 */ /* 0x000fe20000000f00 */
[----:B------:R-:W-:Y:S02]  /*24ed0*/  IMAD.MOV.U32 R226, RZ, RZ, 0x1c1f ;  /* 0x00001c1fffe27424 */ /* 0x000fe400078e00ff */
[----:B------:R-:W-:Y:S05]  /*24ee0*/  CALL.REL.NOINC `($__internal_15_$__cuda_sm70_shflsync_idx_p) ;  /* 0x0000122000007944 */ /* 0x000fea0003c00000 */
[----:B------:R-:W-:Y:S01]  /*24ef0*/  MOV R5, R28 ;  /* 0x0000001c00057202 */ /* 0x000fe20000000f00 */
[----:B------:R-:W-:-:S05]  /*24f00*/  BRA `(.L_x_1168) ;  /* 0xffff6a8000007947 */ /* 0x000fca000383ffff */
.L_x_1070:
[----:B------:R-:W-:Y:S01]  /*24f10*/  MOV R2, 0x1 ;  /* 0x0000000100027802 */ /* 0x000fe20000000f00 */
[----:B------:R-:W-:Y:S01]  /*24f20*/  IMAD.MOV.U32 R28, RZ, RZ, R8 ;  /* 0x000000ffff1c7224 */ /* 0x000fe200078e0008 */
[----:B------:R-:W-:Y:S01]  /*24f30*/  MOV R3, 0x24f60 ;  /* 0x00024f6000037802 */ /* 0x000fe20000000f00 */
[----:B------:R-:W-:Y:S02]  /*24f40*/  IMAD.MOV.U32 R226, RZ, RZ, 0x1c1f ;  /* 0x00001c1fffe27424 */ /* 0x000fe400078e00ff */
[----:B-1----:R-:W-:Y:S05]  /*24f50*/  CALL.REL.NOINC `($__internal_15_$__cuda_sm70_shflsync_idx_p) ;  /* 0x000011b000007944 */ /* 0x002fea0003c00000 */
[----:B------:R-:W-:Y:S01]  /*24f60*/  MOV R5, R28 ;  /* 0x0000001c00057202 */ /* 0x000fe20000000f00 */
[----:B------:R-:W-:-:S05]  /*24f70*/  BRA `(.L_x_1169) ;  /* 0xffff746000007947 */ /* 0x000fca000383ffff */
.L_x_1075:
[----:B------:R-:W-:Y:S02]  /*24f80*/  MOV R3, 0x2 ;  /* 0x0000000200037802 */ /* 0x000fe40000000f00 */
[----:B------:R-:W-:Y:S02]  /*24f90*/  MOV R2, 0x24fb0 ;  /* 0x00024fb000027802 */ /* 0x000fe40000000f00 */
[----:B------:R-:W-:Y:S05]  /*24fa0*/  CALL.REL.NOINC `($__internal_14_$__cuda_sm70_shflsync_bfly_p) ;  /* 0x0000110000007944 */ /* 0x000fea0003c00000 */
[----:B------:R-:W-:Y:S01]  /*24fb0*/  MOV R2, R217 ;  /* 0x000000d900027202 */ /* 0x000fe20000000f00 */
[----:B------:R-:W-:-:S05]  /*24fc0*/  BRA `(.L_x_1170) ;  /* 0xffff7eb000007947 */ /* 0x000fca000383ffff */
.L_x_1076:
        /* <DEDUP_REMOVED lines=14> */
.L_x_1078:
[----:B------:R-:W-:Y:S01]  /*250b0*/  IMAD.MOV.U32 R4, RZ, RZ, R228 ;  /* 0x000000ffff047224 */ /* 0x000fe200078e00e4 */
[----:B------:R-:W-:-:S02]  /*250c0*/  MOV R3, 0x2 ;  /* 0x0000000200037802 */ /* 0x000fc40000000f00 */
[----:B------:R-:W-:Y:S02]  /*250d0*/  MOV R2, 0x250f0 ;  /* 0x000250f000027802 */ /* 0x000fe40000000f00 */
[----:B------:R-:W-:Y:S05]  /*250e0*/  CALL.REL.NOINC `($__internal_14_$__cuda_sm70_shflsync_bfly_p) ;  /* 0x00000fc000007944 */ /* 0x000fea0003c00000 */
[----:B------:R-:W-:Y:S01]  /*250f0*/  MOV R2, R217 ;  /* 0x000000d900027202 */ /* 0x000fe20000000f00 */
[----:B------:R-:W-:Y:S05]  /*25100*/  BRA `(.L_x_1172) ;  /* 0xffff970000007947 */ /* 0x000fea000383ffff */
.L_x_1079:
[----:B------:R-:W-:Y:S01]  /*25110*/  IMAD.MOV.U32 R4, RZ, RZ, R6 ;  /* 0x000000ffff047224 */ /* 0x000fe200078e0006 */
[----:B------:R-:W-:Y:S02]  /*25120*/  MOV R3, 0x1 ;  /* 0x0000000100037802 */ /* 0x000fe40000000f00 */
[----:B------:R-:W-:Y:S02]  /*25130*/  MOV R2, 0x25150 ;  /* 0x0002515000027802 */ /* 0x000fe40000000f00 */
[----:B-1----:R-:W-:Y:S05]  /*25140*/  CALL.REL.NOINC `($__internal_14_$__cuda_sm70_shflsync_bfly_p) ;  /* 0x00000f6000007944 */ /* 0x002fea0003c00000 */
[----:B------:R-:W-:Y:S01]  /*25150*/  FADD.FTZ R6, R6, R217 ;  /* 0x000000d906067221 */ /* 0x000fe20000010000 */
[----:B------:R-:W-:Y:S02]  /*25160*/  MOV R4, R236 ;  /* 0x000000ec00047202 */ /* 0x000fe40000000f00 */
[----:B------:R-:W-:Y:S02]  /*25170*/  MOV R3, 0x2 ;  /* 0x0000000200037802 */ /* 0x000fe40000000f00 */
[----:B------:R-:W-:Y:S02]  /*25180*/  MOV R2, 0x251a0 ;  /* 0x000251a000027802 */ /* 0x000fe40000000f00 */
[----:B------:R-:W-:Y:S05]  /*25190*/  CALL.REL.NOINC `($__internal_14_$__cuda_sm70_shflsync_bfly_p) ;  /* 0x00000f1000007944 */ /* 0x000fea0003c00000 */
[----:B------:R-:W-:Y:S01]  /*251a0*/  FADD.FTZ R4, R236, R217 ;  /* 0x000000d9ec047221 */ /* 0x000fe20000010000 */
[----:B------:R-:W-:-:S02]  /*251b0*/  MOV R3, 0x1 ;  /* 0x0000000100037802 */ /* 0x000fc40000000f00 */
[----:B------:R-:W-:Y:S02]  /*251c0*/  MOV R2, 0x251e0 ;  /* 0x000251e000027802 */ /* 0x000fe40000000f00 */
[----:B------:R-:W-:Y:S05]  /*251d0*/  CALL.REL.NOINC `($__internal_14_$__cuda_sm70_shflsync_bfly_p) ;  /* 0x00000ed000007944 */ /* 0x000fea0003c00000 */
[----:B------:R-:W-:Y:S01]  /*251e0*/  MOV R2, R217 ;  /* 0x000000d900027202 */ /* 0x000fe20000000f00 */
[----:B------:R-:W-:Y:S05]  /*251f0*/  BRA `(.L_x_1173) ;  /* 0xffff968000007947 */ /* 0x000fea000383ffff */
.L_x_1086:
[----:B--234-:R-:W-:Y:S01]  /*25200*/  IMAD.MOV.U32 R28, RZ, RZ, R6 ;  /* 0x000000ffff1c7224 */ /* 0x01cfe200078e0006 */
[----:B------:R-:W-:Y:S01]  /*25210*/  MOV R2, RZ ;  /* 0x000000ff00027202 */ /* 0x000fe20000000f00 */
[----:B------:R-:W-:Y:S01]  /*25220*/  IMAD.MOV.U32 R226, RZ, RZ, 0x181f ;  /* 0x0000181fffe27424 */ /* 0x000fe200078e00ff */
[----:B------:R-:W-:Y:S02]  /*25230*/  MOV R3, 0x25250 ;  /* 0x0002525000037802 */ /* 0x000fe40000000f00 */
[----:B-1----:R-:W-:Y:S05]  /*25240*/  CALL.REL.NOINC `($__internal_15_$__cuda_sm70_shflsync_idx_p) ;  /* 0x00000ec000007944 */ /* 0x002fea0003c00000 */
[----:B------:R-:W-:Y:S01]  /*25250*/  MOV R9, R28 ;  /* 0x0000001c00097202 */ /* 0x000fe20000000f00 */
[----:B------:R-:W-:Y:S05]  /*25260*/  BRA `(.L_x_1174) ;  /* 0xffffaa1000007947 */ /* 0x000fea000383ffff */
.L_x_1087:
[----:B------:R-:W-:Y:S01]  /*25270*/  IMAD.MOV.U32 R28, RZ, RZ, R8 ;  /* 0x000000ffff1c7224 */ /* 0x000fe200078e0008 */
[----:B------:R-:W-:Y:S01]  /*25280*/  MOV R2, RZ ;  /* 0x000000ff00027202 */ /* 0x000fe20000000f00 */
[----:B------:R-:W-:Y:S01]  /*25290*/  IMAD.MOV.U32 R226, RZ, RZ, 0x181f ;  /* 0x0000181fffe27424 */ /* 0x000fe200078e00ff */
[----:B------:R-:W-:Y:S02]  /*252a0*/  MOV R3, 0x252c0 ;  /* 0x000252c000037802 */ /* 0x000fe40000000f00 */
[----:B-123--:R-:W-:Y:S05]  /*252b0*/  CALL.REL.NOINC `($__internal_15_$__cuda_sm70_shflsync_idx_p) ;  /* 0x00000e5000007944 */ /* 0x00efea0003c00000 */
[----:B------:R-:W-:Y:S01]  /*252c0*/  MOV R2, R28 ;  /* 0x0000001c00027202 */ /* 0x000fe20000000f00 */
[----:B------:R-:W-:Y:S05]  /*252d0*/  BRA `(.L_x_1175) ;  /* 0xffffa9c000007947 */ /* 0x000fea000383ffff */
.L_x_1090:
[----:B------:R-:W-:Y:S01]  /*252e0*/  IMAD.MOV.U32 R28, RZ, RZ, R6 ;  /* 0x000000ffff1c7224 */ /* 0x000fe200078e0006 */
[----:B--2---:R-:W-:Y:S01]  /*252f0*/  MOV R2, 0x1 ;  /* 0x0000000100027802 */ /* 0x004fe20000000f00 */
[----:B------:R-:W-:Y:S01]  /*25300*/  IMAD.MOV.U32 R226, RZ, RZ, 0x181f ;  /* 0x0000181fffe27424 */ /* 0x000fe200078e00ff */
[----:B------:R-:W-:-:S02]  /*25310*/  MOV R3, 0x25330 ;  /* 0x0002533000037802 */ /* 0x000fc40000000f00 */
[----:B-1-34-:R-:W-:Y:S05]  /*25320*/  CALL.REL.NOINC `($__internal_15_$__cuda_sm70_shflsync_idx_p) ;  /* 0x00000de000007944 */ /* 0x01afea0003c00000 */
[----:B------:R-:W-:Y:S01]  /*25330*/  IMAD.MOV.U32 R9, RZ, RZ, R28 ;  /* 0x000000ffff097224 */ /* 0x000fe200078e001c */
[----:B------:R-:W-:Y:S01]  /*25340*/  MOV R2, 0x1 ;  /* 0x0000000100027802 */ /* 0x000fe20000000f00 */
[----:B------:R-:W-:Y:S01]  /*25350*/  IMAD.MOV.U32 R28, RZ, RZ, R8 ;  /* 0x000000ffff1c7224 */ /* 0x000fe200078e0008 */
[----:B------:R-:W-:-:S02]  /*25360*/  MOV R226, 0x181f ;  /* 0x0000181f00e27802 */ /* 0x000fc40000000f00 */
[----:B------:R-:W-:Y:S02]  /*25370*/  MOV R3, 0x25390 ;  /* 0x0002539000037802 */ /* 0x000fe40000000f00 */
[----:B------:R-:W-:Y:S05]  /*25380*/  CALL.REL.NOINC `($__internal_15_$__cuda_sm70_shflsync_idx_p) ;  /* 0x00000d8000007944 */ /* 0x000fea0003c00000 */
[----:B------:R-:W-:Y:S01]  /*25390*/  MOV R2, R28 ;  /* 0x0000001c00027202 */ /* 0x000fe20000000f00 */
[----:B------:R-:W-:Y:S05]  /*253a0*/  BRA `(.L_x_1176) ;  /* 0xffffa9e000007947 */ /* 0x000fea000383ffff */
.L_x_1093:
[----:B------:R-:W-:Y:S01]  /*253b0*/  IMAD.MOV.U32 R28, RZ, RZ, R6 ;  /* 0x000000ffff1c7224 */ /* 0x000fe200078e0006 */
[----:B--2---:R-:W-:Y:S01]  /*253c0*/  MOV R2, 0x2 ;  /* 0x0000000200027802 */ /* 0x004fe20000000f00 */
[----:B------:R-:W-:Y:S01]  /*253d0*/  IMAD.MOV.U32 R226, RZ, RZ, 0x181f ;  /* 0x0000181fffe27424 */ /* 0x000fe200078e00ff */
[----:B------:R-:W-:Y:S02]  /*253e0*/  MOV R3, 0x25400 ;  /* 0x0002540000037802 */ /* 0x000fe40000000f00 */
[----:B-1-34-:R-:W-:Y:S05]  /*253f0*/  CALL.REL.NOINC `($__internal_15_$__cuda_sm70_shflsync_idx_p) ;  /* 0x00000d1000007944 */ /* 0x01afea0003c00000 */
[----:B------:R-:W-:Y:S01]  /*25400*/  MOV R9, R28 ;  /* 0x0000001c00097202 */ /* 0x000fe20000000f00 */
[----:B------:R-:W-:Y:S05]  /*25410*/  BRA `(.L_x_1177) ;  /* 0xffffaa6000007947 */ /* 0x000fea000383ffff */
.L_x_1094:
[----:B------:R-:W-:Y:S01]  /*25420*/  IMAD.MOV.U32 R28, RZ, RZ, R8 ;  /* 0x000000ffff1c7224 */ /* 0x000fe200078e0008 */
[----:B--2---:R-:W-:Y:S01]  /*25430*/  MOV R2, 0x2 ;  /* 0x0000000200027802 */ /* 0x004fe20000000f00 */
[----:B------:R-:W-:Y:S01]  /*25440*/  IMAD.MOV.U32 R226, RZ, RZ, 0x181f ;  /* 0x0000181fffe27424 */ /* 0x000fe200078e00ff */
[----:B------:R-:W-:Y:S02]  /*25450*/  MOV R3, 0x25470 ;  /* 0x0002547000037802 */ /* 0x000fe40000000f00 */
[----:B-1-34-:R-:W-:Y:S05]  /*25460*/  CALL.REL.NOINC `($__internal_15_$__cuda_sm70_shflsync_idx_p) ;  /* 0x00000ca000007944 */ /* 0x01afea0003c00000 */
[----:B------:R-:W-:Y:S01]  /*25470*/  MOV R2, R28 ;  /* 0x0000001c00027202 */ /* 0x000fe20000000f00 */
[----:B------:R-:W-:Y:S05]  /*25480*/  BRA `(.L_x_1178) ;  /* 0xffffaa1000007947 */ /* 0x000fea000383ffff */
.L_x_1097:
[----:B------:R-:W-:Y:S01]  /*25490*/  IMAD.MOV.U32 R28, RZ, RZ, R6 ;  /* 0x000000ffff1c7224 */ /* 0x000fe200078e0006 */
[----:B---34-:R-:W-:Y:S01]  /*254a0*/  MOV R2, 0x3 ;  /* 0x0000000300027802 */ /* 0x018fe20000000f00 */
[----:B------:R-:W-:Y:S01]  /*254b0*/  IMAD.MOV.U32 R226, RZ, RZ, 0x181f ;  /* 0x0000181fffe27424 */ /* 0x000fe200078e00ff */
[----:B------:R-:W-:-:S02]  /*254c0*/  MOV R3, 0x254e0 ;  /* 0x000254e000037802 */ /* 0x000fc40000000f00 */
[----:B-12---:R-:W-:Y:S05]  /*254d0*/  CALL.REL.NOINC `($__internal_15_$__cuda_sm70_shflsync_idx_p) ;  /* 0x00000c3000007944 */ /* 0x006fea0003c00000 */
        /* <DEDUP_REMOVED lines=8> */
.L_x_1099:
[----:B------:R-:W-:Y:S01]  /*25560*/  IMAD.MOV.U32 R28, RZ, RZ, R6 ;  /* 0x000000ffff1c7224 */ /* 0x000fe200078e0006 */
[----:B------:R-:W-:Y:S01]  /*25570*/  MOV R2, RZ ;  /* 0x000000ff00027202 */ /* 0x000fe20000000f00 */
[----:B------:R-:W-:Y:S01]  /*25580*/  IMAD.MOV.U32 R226, RZ, RZ, 0x1c1f ;  /* 0x00001c1fffe27424 */ /* 0x000fe200078e00ff */
[----:B------:R-:W-:Y:S02]  /*25590*/  MOV R3, 0x255b0 ;  /* 0x000255b000037802 */ /* 0x000fe40000000f00 */
[----:B------:R-:W-:Y:S05]  /*255a0*/  CALL.REL.NOINC `($__internal_15_$__cuda_sm70_shflsync_idx_p) ;  /* 0x00000b6000007944 */ /* 0x000fea0003c00000 */
[----:B------:R-:W-:Y:S01]  /*255b0*/  MOV R4, R28 ;  /* 0x0000001c00047202 */ /* 0x000fe20000000f00 */
[----:B------:R-:W-:Y:S05]  /*255c0*/  BRA `(.L_x_1180) ;  /* 0xffffacc000007947 */ /* 0x000fea000383ffff */
.L_x_1100:
[----:B------:R-:W-:Y:S01]  /*255d0*/  IMAD.MOV.U32 R28, RZ, RZ, R5 ;  /* 0x000000ffff1c7224 */ /* 0x000fe200078e0005 */
[----:B------:R-:W-:Y:S01]  /*255e0*/  MOV R2, RZ ;  /* 0x000000ff00027202 */ /* 0x000fe20000000f00 */
[----:B------:R-:W-:Y:S01]  /*255f0*/  IMAD.MOV.U32 R226, RZ, RZ, 0x1c1f ;  /* 0x00001c1fffe27424 */ /* 0x000fe200078e00ff */
[----:B------:R-:W-:Y:S02]  /*25600*/  MOV R3, 0x25620 ;  /* 0x0002562000037802 */ /* 0x000fe40000000f00 */
[----:B-12---:R-:W-:Y:S05]  /*25610*/  CALL.REL.NOINC `($__internal_15_$__cuda_sm70_shflsync_idx_p) ;  /* 0x00000af000007944 */ /* 0x006fea0003c00000 */
[----:B------:R-:W-:Y:S01]  /*25620*/  MOV R2, R28 ;  /* 0x0000001c00027202 */ /* 0x000fe20000000f00 */
[----:B------:R-:W-:Y:S05]  /*25630*/  BRA `(.L_x_1181) ;  /* 0xffffac7000007947 */ /* 0x000fea000383ffff */
.L_x_1103:
[----:B------:R-:W-:Y:S01]  /*25640*/  IMAD.MOV.U32 R28, RZ, RZ, R6 ;  /* 0x000000ffff1c7224 */ /* 0x000fe200078e0006 */
[----:B----4-:R-:W-:Y:S01]  /*25650*/  MOV R2, 0x1 ;  /* 0x0000000100027802 */ /* 0x010fe20000000f00 */
[----:B------:R-:W-:Y:S01]  /*25660*/  IMAD.MOV.U32 R226, RZ, RZ, 0x1c1f ;  /* 0x00001c1fffe27424 */ /* 0x000fe200078e00ff */
[----:B------:R-:W-:-:S02]  /*25670*/  MOV R3, 0x25690 ;  /* 0x0002569000037802 */ /* 0x000fc40000000f00 */
[----:B-123--:R-:W-:Y:S05]  /*25680*/  CALL.REL.NOINC `($__internal_15_$__cuda_sm70_shflsync_idx_p) ;  /* 0x00000a8000007944 */ /* 0x00efea0003c00000 */
        /* <DEDUP_REMOVED lines=8> */
.L_x_1107:
[----:B------:R-:W-:Y:S01]  /*25710*/  IMAD.MOV.U32 R28, RZ, RZ, R5 ;  /* 0x000000ffff1c7224 */ /* 0x000fe200078e0005 */
[----:B------:R-:W-:Y:S01]  /*25720*/  MOV R2, RZ ;  /* 0x000000ff00027202 */ /* 0x000fe20000000f00 */
[----:B------:R-:W-:Y:S01]  /*25730*/  IMAD.MOV.U32 R226, RZ, RZ, 0x181f ;  /* 0x0000181fffe27424 */ /* 0x000fe200078e00ff */
[----:B------:R-:W-:Y:S02]  /*25740*/  MOV R3, 0x25760 ;  /* 0x0002576000037802 */ /* 0x000fe40000000f00 */
[----:B------:R-:W-:Y:S05]  /*25750*/  CALL.REL.NOINC `($__internal_15_$__cuda_sm70_shflsync_idx_p) ;  /* 0x000009b000007944 */ /* 0x000fea0003c00000 */
[----:B------:R-:W-:Y:S01]  /*25760*/  MOV R9, R28 ;  /* 0x0000001c00097202 */ /* 0x000fe20000000f00 */
[----:B------:R-:W-:Y:S05]  /*25770*/  BRA `(.L_x_1183) ;  /* 0xffffc11000007947 */ /* 0x000fea000383ffff */
.L_x_1108:
[----:B------:R-:W-:Y:S01]  /*25780*/  IMAD.MOV.U32 R28, RZ, RZ, R8 ;  /* 0x000000ffff1c7224 */ /* 0x000fe200078e0008 */
[----:B------:R-:W-:Y:S01]  /*25790*/  MOV R2, RZ ;  /* 0x000000ff00027202 */ /* 0x000fe20000000f00 */
[----:B------:R-:W-:Y:S01]  /*257a0*/  IMAD.MOV.U32 R226, RZ, RZ, 0x181f ;  /* 0x0000181fffe27424 */ /* 0x000fe200078e00ff */
[----:B------:R-:W-:Y:S02]  /*257b0*/  MOV R3, 0x257d0 ;  /* 0x000257d000037802 */ /* 0x000fe40000000f00 */
[----:B-12---:R-:W-:Y:S05]  /*257c0*/  CALL.REL.NOINC `($__internal_15_$__cuda_sm70_shflsync_idx_p) ;  /* 0x0000094000007944 */ /* 0x006fea0003c00000 */
[----:B------:R-:W-:Y:S01]  /*257d0*/  MOV R2, R28 ;  /* 0x0000001c00027202 */ /* 0x000fe20000000f00 */
[----:B------:R-:W-:Y:S05]  /*257e0*/  BRA `(.L_x_1184) ;  /* 0xffffc0c000007947 */ /* 0x000fea000383ffff */
.L_x_1111:
[----:B------:R-:W-:Y:S01]  /*257f0*/  IMAD.MOV.U32 R28, RZ, RZ, R5 ;  /* 0x000000ffff1c7224 */ /* 0x000fe200078e0005 */
[----:B--2-4-:R-:W-:Y:S01]  /*25800*/  MOV R2, 0x1 ;  /* 0x0000000100027802 */ /* 0x014fe20000000f00 */
[----:B------:R-:W-:Y:S01]  /*25810*/  IMAD.MOV.U32 R226, RZ, RZ, 0x181f ;  /* 0x0000181fffe27424 */ /* 0x000fe200078e00ff */
[----:B------:R-:W-:-:S02]  /*25820*/  MOV R3, 0x25840 ;  /* 0x0002584000037802 */ /* 0x000fc40000000f00 */
[----:B-1-3--:R-:W-:Y:S05]  /*25830*/  CALL.REL.NOINC `($__internal_15_$__cuda_sm70_shflsync_idx_p) ;  /* 0x000008d000007944 */ /* 0x00afea0003c00000 */
        /* <DEDUP_REMOVED lines=8> */
.L_x_1114:
[----:B------:R-:W-:Y:S01]  /*258c0*/  IMAD.MOV.U32 R28, RZ, RZ, R5 ;  /* 0x000000ffff1c7224 */ /* 0x000fe200078e0005 */
[----:B-1--4-:R-:W-:Y:S01]  /*258d0*/  MOV R2, 0x2 ;  /* 0x0000000200027802 */ /* 0x012fe20000000f00 */
[----:B------:R-:W-:Y:S01]  /*258e0*/  IMAD.MOV.U32 R226, RZ, RZ, 0x181f ;  /* 0x0000181fffe27424 */ /* 0x000fe200078e00ff */
[----:B------:R-:W-:Y:S02]  /*258f0*/  MOV R3, 0x25910 ;  /* 0x0002591000037802 */ /* 0x000fe40000000f00 */
[----:B--23--:R-:W-:Y:S05]  /*25900*/  CALL.REL.NOINC `($__internal_15_$__cuda_sm70_shflsync_idx_p) ;  /* 0x0000080000007944 */ /* 0x00cfea0003c00000 */
[----:B------:R-:W-:Y:S01]  /*25910*/  MOV R9, R28 ;  /* 0x0000001c00097202 */ /* 0x000fe20000000f00 */
[----:B------:R-:W-:Y:S05]  /*25920*/  BRA `(.L_x_1186) ;  /* 0xffffc17000007947 */ /* 0x000fea000383ffff */
.L_x_1115:
[----:B------:R-:W-:Y:S01]  /*25930*/  IMAD.MOV.U32 R28, RZ, RZ, R8 ;  /* 0x000000ffff1c7224 */ /* 0x000fe200078e0008 */
[----:B----4-:R-:W-:Y:S01]  /*25940*/  MOV R2, 0x2 ;  /* 0x0000000200027802 */ /* 0x010fe20000000f00 */
[----:B------:R-:W-:Y:S01]  /*25950*/  IMAD.MOV.U32 R226, RZ, RZ, 0x181f ;  /* 0x0000181fffe27424 */ /* 0x000fe200078e00ff */
[----:B------:R-:W-:Y:S02]  /*25960*/  MOV R3, 0x25980 ;  /* 0x0002598000037802 */ /* 0x000fe40000000f00 */
[----:B-123--:R-:W-:Y:S05]  /*25970*/  CALL.REL.NOINC `($__internal_15_$__cuda_sm70_shflsync_idx_p) ;  /* 0x0000079000007944 */ /* 0x00efea0003c00000 */
[----:B------:R-:W-:Y:S01]  /*25980*/  MOV R2, R28 ;  /* 0x0000001c00027202 */ /* 0x000fe20000000f00 */
[----:B------:R-:W-:Y:S05]  /*25990*/  BRA `(.L_x_1187) ;  /* 0xffffc12000007947 */ /* 0x000fea000383ffff */
.L_x_1118:
[----:B------:R-:W-:Y:S01]  /*259a0*/  IMAD.MOV.U32 R28, RZ, RZ, R5 ;  /* 0x000000ffff1c7224 */ /* 0x000fe200078e0005 */
[----:B-1----:R-:W-:Y:S01]  /*259b0*/  MOV R2, 0x3 ;  /* 0x0000000300027802 */ /* 0x002fe20000000f00 */
[----:B------:R-:W-:Y:S01]  /*259c0*/  IMAD.MOV.U32 R226, RZ, RZ, 0x181f ;  /* 0x0000181fffe27424 */ /* 0x000fe200078e00ff */
[----:B------:R-:W-:-:S02]  /*259d0*/  MOV R3, 0x259f0 ;  /* 0x000259f000037802 */ /* 0x000fc40000000f00 */
[----:B--234-:R-:W-:Y:S05]  /*259e0*/  CALL.REL.NOINC `($__internal_15_$__cuda_sm70_shflsync_idx_p) ;  /* 0x0000072000007944 */ /* 0x01cfea0003c00000 */
        /* <DEDUP_REMOVED lines=8> */
.L_x_1120:
[----:B------:R-:W-:Y:S01]  /*25a70*/  IMAD.MOV.U32 R28, RZ, RZ, R29 ;  /* 0x000000ffff1c7224 */ /* 0x000fe200078e001d */
[----:B------:R-:W-:Y:S01]  /*25a80*/  MOV R2, RZ ;  /* 0x000000ff00027202 */ /* 0x000fe20000000f00 */
[----:B------:R-:W-:Y:S01]  /*25a90*/  IMAD.MOV.U32 R226, RZ, RZ, 0x1f ;  /* 0x0000001fffe27424 */ /* 0x000fe200078e00ff */
[----:B------:R-:W-:Y:S02]  /*25aa0*/  MOV R3, 0x25ac0 ;  /* 0x00025ac000037802 */ /* 0x000fe40000000f00 */
[----:B------:R-:W-:Y:S05]  /*25ab0*/  CALL.REL.NOINC `($__internal_15_$__cuda_sm70_shflsync_idx_p) ;  /* 0x0000065000007944 */ /* 0x000fea0003c00000 */
[----:B------:R-:W-:Y:S01]  /*25ac0*/  MOV R10, R28 ;  /* 0x0000001c000a7202 */ /* 0x000fe20000000f00 */
[----:B------:R-:W-:Y:S05]  /*25ad0*/  BRA `(.L_x_1189) ;  /* 0xffffc29000007947 */ /* 0x000fea000383ffff */
.L_x_1121:
[----:B------:R-:W-:Y:S01]  /*25ae0*/  IMAD.MOV.U32 R28, RZ, RZ, R29 ;  /* 0x000000ffff1c7224 */ /* 0x000fe200078e001d */
[----:B------:R-:W-:Y:S01]  /*25af0*/  MOV R2, 0x1 ;  /* 0x0000000100027802 */ /* 0x000fe20000000f00 */
[----:B------:R-:W-:Y:S01]  /*25b00*/  IMAD.MOV.U32 R226, RZ, RZ, 0x1f ;  /* 0x0000001fffe27424 */ /* 0x000fe200078e00ff */
[----:B------:R-:W-:Y:S02]  /*25b10*/  MOV R3, 0x25b30 ;  /* 0x00025b3000037802 */ /* 0x000fe40000000f00 */
[----:B-12---:R-:W-:Y:S05]  /*25b20*/  CALL.REL.NOINC `($__internal_15_$__cuda_sm70_shflsync_idx_p) ;  /* 0x000005e000007944 */ /* 0x006fea0003c00000 */
[----:B------:R-:W-:Y:S01]  /*25b30*/  MOV R9, R28 ;  /* 0x0000001c00097202 */ /* 0x000fe20000000f00 */
[----:B------:R-:W-:Y:S05]  /*25b40*/  BRA `(.L_x_1190) ;  /* 0xffffc24000007947 */ /* 0x000fea000383ffff */
.L_x_1122:
[----:B------:R-:W-:Y:S02]  /*25b50*/  MOV R3, 0x1 ;  /* 0x0000000100037802 */ /* 0x000fe40000000f00 */
[----:B------:R-:W-:-:S02]  /*25b60*/  MOV R4, 0x25b80 ;  /* 0x00025b8000047802 */ /* 0x000fc40000000f00 */
[----:B-1234-:R-:W-:Y:S05]  /*25b70*/  CALL.REL.NOINC `($__internal_16_$__cuda_sm70_shflsync_up_p) ;  /* 0x000005f000007944 */ /* 0x01efea0003c00000 */
[----:B------:R-:W-:Y:S05]  /*25b80*/  BRA `(.L_x_1191) ;  /* 0xffffc33000007947 */ /* 0x000fea000383ffff */
.L_x_1123:
[----:B------:R-:W-:Y:S02]  /*25b90*/  MOV R3, 0x2 ;  /* 0x0000000200037802 */ /* 0x000fe40000000f00 */
[----:B------:R-:W-:-:S02]  /*25ba0*/  MOV R4, 0x25bc0 ;  /* 0x00025bc000047802 */ /* 0x000fc40000000f00 */
[----:B--2-4-:R-:W-:Y:S05]  /*25bb0*/  CALL.REL.NOINC `($__internal_16_$__cuda_sm70_shflsync_up_p) ;  /* 0x000005b000007944 */ /* 0x014fea0003c00000 */
[----:B------:R-:W-:Y:S02]  /*25bc0*/  SEL R3, R3, RZ, P1 ;  /* 0x000000ff03037207 */ /* 0x000fe40000800000 */
[----:B------:R-:W-:-:S03]  /*25bd0*/  MOV R4, 0x25c10 ;  /* 0x00025c1000047802 */ /* 0x000fc60000000f00 */
[----:B------:R-:W-:Y:S02]  /*25be0*/  IMAD.IADD R2, R2, 0x1, R3 ;  /* 0x0000000102027824 */ /* 0x000fe400078e0203 */
[----:B------:R-:W-:Y:S02]  /*25bf0*/  IMAD.MOV.U32 R3, RZ, RZ, 0x4 ;  /* 0x00000004ff037424 */ /* 0x000fe400078e00ff */
[----:B------:R-:W-:Y:S05]  /*25c00*/  CALL.REL.NOINC `($__internal_16_$__cuda_sm70_shflsync_up_p) ;  /* 0x0000056000007944 */ /* 0x000fea0003c00000 */
        /* <DEDUP_REMOVED lines=12> */
[----:B------:R-:W-:Y:S01]  /*25cd0*/  IMAD.IADD R4, R3, 0x1, R2 ;  /* 0x0000000103047824 */ /* 0x000fe200078e0202 */
[----:B------:R-:W-:Y:S01]  /*25ce0*/  MOV R3, 0x25d20 ;  /* 0x00025d2000037802 */ /* 0x000fe20000000f00 */
[----:B------:R-:W-:Y:S02]  /*25cf0*/  IMAD.MOV.U32 R2, RZ, RZ, 0x1f ;  /* 0x0000001fff027424 */ /* 0x000fe400078e00ff */
[----:B------:R-:W-:Y:S02]  /*25d00*/  IMAD.MOV.U32 R28, RZ, RZ, R4 ;  /* 0x000000ffff1c7224 */ /* 0x000fe400078e0004 */
[----:B------:R-:W-:Y:S05]  /*25d10*/  CALL.REL.NOINC `($__internal_15_$__cuda_sm70_shflsync_idx_p) ;  /* 0x000003f000007944 */ /* 0x000fea0003c00000 */
[----:B------:R-:W-:Y:S01]  /*25d20*/  MOV R2, R28 ;  /* 0x0000001c00027202 */ /* 0x000fe20000000f00 */
[----:B------:R-:W-:Y:S05]  /*25d30*/  BRA `(.L_x_1192) ;  /* 0xffffc28000007947 */ /* 0x000fea000383ffff */
.L_x_1127:
[----:B------:R-:W-:Y:S02]  /*25d40*/  MOV R3, 0x1 ;  /* 0x0000000100037802 */ /* 0x000fe40000000f00 */
[----:B------:R-:W-:Y:S02]  /*25d50*/  MOV R4, 0x25d70 ;  /* 0x00025d7000047802 */ /* 0x000fe40000000f00 */
[----:B------:R-:W-:Y:S05]  /*25d60*/  CALL.REL.NOINC `($__internal_16_$__cuda_sm70_shflsync_up_p) ;  /* 0x0000040000007944 */ /* 0x000fea0003c00000 */
[----:B------:R-:W-:Y:S05]  /*25d70*/  BRA `(.L_x_1193) ;  /* 0xffffc3b000007947 */ /* 0x000fea000383ffff */
.L_x_1128:
[----:B------:R-:W-:Y:S02]  /*25d80*/  MOV R3, 0x2 ;  /* 0x0000000200037802 */ /* 0x000fe40000000f00 */
[----:B------:R-:W-:Y:S02]  /*25d90*/  MOV R4, 0x25db0 ;  /* 0x00025db000047802 */ /* 0x000fe40000000f00 */
        /* <DEDUP_REMOVED lines=25> */
.L_x_1130:
[----:B------:R-:W-:Y:S02]  /*25f30*/  SEL R2, RZ, 0x1, P0 ;  /* 0x00000001ff027807 */ /* 0x000fe40000000000 */
[----:B------:R-:W-:Y:S02]  /*25f40*/  MOV R3, 0x25f60 ;  /* 0x00025f6000037802 */ /* 0x000fe40000000f00 */
[----:B-1----:R-:W-:Y:S05]  /*25f50*/  CALL.REL.NOINC `($__internal_17_$__cuda_sm70_votesync_ballot) ;  /* 0x0000027000007944 */ /* 0x002fea0003c00000 */
[----:B------:R-:W-:Y:S05]  /*25f60*/  BRA `(.L_x_1195) ;  /* 0xffffc35000007947 */ /* 0x000fea000383ffff */
.L_x_1131:
[----:B------:R-:W-:Y:S01]  /*25f70*/  IMAD.MOV.U32 R28, RZ, RZ, R6 ;  /* 0x000000ffff1c7224 */ /* 0x000fe200078e0006 */
[----:B--2---:R-:W-:Y:S01]  /*25f80*/  MOV R2, R9 ;  /* 0x0000000900027202 */ /* 0x004fe20000000f00 */
[----:B------:R-:W-:Y:S01]  /*25f90*/  IMAD.MOV.U32 R226, RZ, RZ, 0x1f ;  /* 0x0000001fffe27424 */ /* 0x000fe200078e00ff */
[----:B------:R-:W-:-:S02]  /*25fa0*/  MOV R3, 0x25fc0 ;  /* 0x00025fc000037802 */ /* 0x000fc40000000f00 */
[----:B-1----:R-:W-:Y:S05]  /*25fb0*/  CALL.REL.NOINC `($__internal_15_$__cuda_sm70_shflsync_idx_p) ;  /* 0x0000015000007944 */ /* 0x002fea0003c00000 */
[----:B------:R-:W-:Y:S01]  /*25fc0*/  IMAD.MOV.U32 R6, RZ, RZ, R28 ;  /* 0x000000ffff067224 */ /* 0x000fe200078e001c */
[----:B------:R-:W-:Y:S01]  /*25fd0*/  MOV R2, R9 ;  /* 0x0000000900027202 */ /* 0x000fe20000000f00 */
[----:B------:R-:W-:Y:S01]  /*25fe0*/  IMAD.MOV.U32 R28, RZ, RZ, R8 ;  /* 0x000000ffff1c7224 */ /* 0x000fe200078e0008 */
[----:B------:R-:W-:-:S02]  /*25ff0*/  MOV R226, 0x1f ;  /* 0x0000001f00e27802 */ /* 0x000fc40000000f00 */
[----:B------:R-:W-:Y:S02]  /*26000*/  MOV R3, 0x26020 ;  /* 0x0002602000037802 */ /* 0x000fe40000000f00 */
[----:B------:R-:W-:Y:S05]  /*26010*/  CALL.REL.NOINC `($__internal_15_$__cuda_sm70_shflsync_idx_p) ;  /* 0x000000f000007944 */ /* 0x000fea0003c00000 */
[----:B------:R-:W-:Y:S01]  /*26020*/  MOV R5, R28 ;  /* 0x0000001c00057202 */ /* 0x000fe20000000f00 */
[----:B------:R-:W-:Y:S05]  /*26030*/  BRA `(.L_x_1196) ;  /* 0xffffc2f000007947 */ /* 0x000fea000383ffff */
.L_x_1134:
[----:B------:R-:W-:Y:S01]  /*26040*/  IMAD.MOV.U32 R28, RZ, RZ, R4 ;  /* 0x000000ffff1c7224 */ /* 0x000fe200078e0004 */
[----:B--2---:R-:W-:Y:S01]  /*26050*/  MOV R2, R9 ;  /* 0x0000000900027202 */ /* 0x004fe20000000f00 */
[----:B------:R-:W-:Y:S01]  /*26060*/  IMAD.MOV.U32 R226, RZ, RZ, 0x1f ;  /* 0x0000001fffe27424 */ /* 0x000fe200078e00ff */
[----:B------:R-:W-:Y:S02]  /*26070*/  MOV R3, 0x26090 ;  /* 0x0002609000037802 */ /* 0x000fe40000000f00 */
[----:B-1--4-:R-:W-:Y:S05]  /*26080*/  CALL.REL.NOINC `($__internal_15_$__cuda_sm70_shflsync_idx_p) ;  /* 0x0000008000007944 */ /* 0x012fea0003c00000 */
[----:B------:R-:W-:Y:S01]  /*26090*/  MOV R15, R28 ;  /* 0x0000001c000f7202 */ /* 0x000fe20000000f00 */
[----:B------:R-:W-:Y:S05]  /*260a0*/  BRA `(.L_x_1133) ;  /* 0xffffc2e000007947 */ /* 0x000fea000383ffff */
        .weak           $__internal_14_$__cuda_sm70_shflsync_bfly_p
        .type           $__internal_14_$__cuda_sm70_shflsync_bfly_p,@function
        .size           $__internal_14_$__cuda_sm70_shflsync_bfly_p,($__internal_15_$__cuda_sm70_shflsync_idx_p - $__internal_14_$__cuda_sm70_shflsync_bfly_p)
$__internal_14_$__cuda_sm70_shflsync_bfly_p:
[----:B------:R-:W-:Y:S02]  /*260b0*/  MOV R217, 0x1f ;  /* 0x0000001f00d97802 */ /* 0x000fe40000000f00 */
[----:B------:R-:W-:-:S04]  /*260c0*/  MOV R218, 0xffffffff ;  /* 0xffffffff00da7802 */ /* 0x000fc80000000f00 */
[----:B------:R-:W-:Y:S04]  /*260d0*/  WARPSYNC R218 ;  /* 0x000000da00007348 */ /* 0x000fe80003800000 */
[----:B------:R1:W2:Y:S02]  /*260e0*/  SHFL.BFLY PT, R217, R4, R3, R217 ;  /* 0x0c00000304d97389 */ /* 0x0002a400000e00d9 */
[----:B-1----:R-:W-:-:S04]  /*260f0*/  MOV R3, 0x0 ;  /* 0x0000000000037802 */ /* 0x002fc80000000f00 */
[----:B--2---:R-:W-:Y:S05]  /*26100*/  RET.REL.NODEC R2 `(_ZN7cutlass13device_kernelIN5flash19enable_sm80_to_sm89INS1_16FlashAttnFwdSm80INS1_25CollectiveMainloopFwdSm80ILi8ELi1ELb1EN4cute5tupleIJNS5_1CILi128EEENS7_ILi96EEES8_EEELi128ENS_6half_tEfNS_4arch4Sm80ELb0ELb1ELb1ELb1ELb1ELb1ELb1ELb1EEENS1_21CollectiveEpilogueFwdINS6_IJS8_S8_S9_EEENS6_IJNS7_ILi1EEESH_SH_EEESB_SD_Li256ELb1ELb1ELb1ELb0EEENS1_36VarlenDynamicPersistentTileSchedulerILi128ELi96ELi256ELi256ELb1ELb1ELb0ELb1ELb0ELb1EEEEEEEEEvNT_6ParamsE) ;  /* 0xfffd9ef002007950 */ /* 0x004fea0003c3ffff */
        .weak           $__internal_15_$__cuda_sm70_shflsync_idx_p
        .type           $__internal_15_$__cuda_sm70_shflsync_idx_p,@function
        .size           $__internal_15_$__cuda_sm70_shflsync_idx_p,($__internal_16_$__cuda_sm70_shflsync_up_p - $__internal_15_$__cuda_sm70_shflsync_idx_p)
$__internal_15_$__cuda_sm70_shflsync_idx_p:
[----:B------:R-:W-:-:S04]  /*26110*/  MOV R227, 0xffffffff ;  /* 0xffffffff00e37802 */ /* 0x000fc80000000f00 */
[----:B------:R-:W-:Y:S04]  /*26120*/  WARPSYNC R227 ;  /* 0x000000e300007348 */ /* 0x000fe80003800000 */
[----:B------:R1:W2:Y:S02]  /*26130*/  SHFL.IDX PT, R28, R28, R2, R226 ;  /* 0x000000021c1c7389 */ /* 0x0002a400000e00e2 */
[----:B-1----:R-:W-:Y:S02]  /*26140*/  MOV R2, R3 ;  /* 0x0000000300027202 */ /* 0x002fe40000000f00 */
[----:B------:R-:W-:-:S04]  /*26150*/  MOV R3, 0x0 ;  /* 0x0000000000037802 */ /* 0x000fc80000000f00 */
[----:B--2---:R-:W-:Y:S05]  /*26160*/  RET.REL.NODEC R2 `(_ZN7cutlass13device_kernelIN5flash19enable_sm80_to_sm89INS1_16FlashAttnFwdSm80INS1_25CollectiveMainloopFwdSm80ILi8ELi1ELb1EN4cute5tupleIJNS5_1CILi128EEENS7_ILi96EEES8_EEELi128ENS_6half_tEfNS_4arch4Sm80ELb0ELb1ELb1ELb1ELb1ELb1ELb1ELb1EEENS1_21CollectiveEpilogueFwdINS6_IJS8_S8_S9_EEENS6_IJNS7_ILi1EEESH_SH_EEESB_SD_Li256ELb1ELb1ELb1ELb0EEENS1_36VarlenDynamicPersistentTileSchedulerILi128ELi96ELi256ELi256ELb1ELb1ELb0ELb1ELb0ELb1EEEEEEEEEvNT_6ParamsE) ;  /* 0xfffd9e9002007950 */ /* 0x004fea0003c3ffff */
        .weak           $__internal_16_$__cuda_sm70_shflsync_up_p
        .type           $__internal_16_$__cuda_sm70_shflsync_up_p,@function
        .size           $__internal_16_$__cuda_sm70_shflsync_up_p,($__internal_17_$__cuda_sm70_votesync_ballot - $__internal_16_$__cuda_sm70_shflsync_up_p)
$__internal_16_$__cuda_sm70_shflsync_up_p:
[----:B------:R-:W-:Y:S02]  /*26170*/  MOV R11, 0xffffffff ;  /* 0xffffffff000b7802 */ /* 0x000fe40000000f00 */
[----:B------:R-:W-:Y:S02]  /*26180*/  MOV R5, RZ ;  /* 0x000000ff00057202 */ /* 0x000fe40000000f00 */
[----:B------:R-:W-:Y:S04]  /*26190*/  WARPSYNC R11 ;  /* 0x0000000b00007348 */ /* 0x000fe80003800000 */
[----:B------:R1:W2:Y:S02]  /*261a0*/  SHFL.UP PT, R3, R2, R3, R5 ;  /* 0x0400000302037389 */ /* 0x0002a400000e0005 */
[----:B-1----:R-:W-:-:S04]  /*261b0*/  MOV R5, 0x0 ;  /* 0x0000000000057802 */ /* 0x002fc80000000f00 */
[----:B--2---:R-:W-:Y:S05]  /*261c0*/  RET.REL.NODEC R4 `(_ZN7cutlass13device_kernelIN5flash19enable_sm80_to_sm89INS1_16FlashAttnFwdSm80INS1_25CollectiveMainloopFwdSm80ILi8ELi1ELb1EN4cute5tupleIJNS5_1CILi128EEENS7_ILi96EEES8_EEELi128ENS_6half_tEfNS_4arch4Sm80ELb0ELb1ELb1ELb1ELb1ELb1ELb1ELb1EEENS1_21CollectiveEpilogueFwdINS6_IJS8_S8_S9_EEENS6_IJNS7_ILi1EEESH_SH_EEESB_SD_Li256ELb1ELb1ELb1ELb0EEENS1_36VarlenDynamicPersistentTileSchedulerILi128ELi96ELi256ELi256ELb1ELb1ELb0ELb1ELb0ELb1EEEEEEEEEvNT_6ParamsE) ;  /* 0xfffd9e3004007950 */ /* 0x004fea0003c3ffff */
        .weak           $__internal_17_$__cuda_sm70_votesync_ballot
        .type           $__internal_17_$__cuda_sm70_votesync_ballot,@function
        .size           $__internal_17_$__cuda_sm70_votesync_ballot,(.L_x_3590 - $__internal_17_$__cuda_sm70_votesync_ballot)
$__internal_17_$__cuda_sm70_votesync_ballot:
[----:B------:R-:W-:Y:S01]  /*261d0*/  ISETP.NE.U32.AND P0, PT, R2, 0x1, PT ;  /* 0x000000010200780c */ /* 0x000fe20003f05070 */
[----:B------:R-:W-:-:S04]  /*261e0*/  IMAD.MOV.U32 R5, RZ, RZ, -0x1 ;  /* 0xffffffffff057424 */ /* 0x000fc800078e00ff */
[----:B------:R-:W-:Y:S08]  /*261f0*/  WARPSYNC R5 ;  /* 0x0000000500007348 */ /* 0x000ff00003800000 */
[----:B------:R-:W-:-:S04]  /*26200*/  VOTE.ANY R2, PT, !P0 ;  /* 0x0000000000027806 */ /* 0x000fc800040e0100 */
[----:B------:R-:W-:Y:S01]  /*26210*/  LOP3.LUT R14, R2, R5, RZ, 0xc0, !PT ;  /* 0x00000005020e7212 */ /* 0x000fe200078ec0ff */
[----:B------:R-:W-:Y:S02]  /*26220*/  IMAD.MOV.U32 R2, RZ, RZ, R3 ;  /* 0x000000ffff027224 */ /* 0x000fe400078e0003 */
[----:B------:R-:W-:-:S04]  /*26230*/  IMAD.MOV.U32 R3, RZ, RZ, 0x0 ;  /* 0x00000000ff037424 */ /* 0x000fc800078e00ff */
[----:B------:R-:W-:Y:S05]  /*26240*/  RET.REL.NODEC R2 `(_ZN7cutlass13device_kernelIN5flash19enable_sm80_to_sm89INS1_16FlashAttnFwdSm80INS1_25CollectiveMainloopFwdSm80ILi8ELi1ELb1EN4cute5tupleIJNS5_1CILi128EEENS7_ILi96EEES8_EEELi128ENS_6half_tEfNS_4arch4Sm80ELb0ELb1ELb1ELb1ELb1ELb1ELb1ELb1EEENS1_21CollectiveEpilogueFwdINS6_IJS8_S8_S9_EEENS6_IJNS7_ILi1EEESH_SH_EEESB_SD_Li256ELb1ELb1ELb1ELb0EEENS1_36VarlenDynamicPersistentTileSchedulerILi128ELi96ELi256ELi256ELb1ELb1ELb0ELb1ELb0ELb1EEEEEEEEEvNT_6ParamsE) ;  /* 0xfffd9db002007950 */ /* 0x000fea0003c3ffff */
.L_x_1197:
        /* <DEDUP_REMOVED lines=11> */
.L_x_3590:


//--------------------- .text._ZN7cutlass13device_kernelIN5flash19enable_sm80_to_sm89INS1_16FlashAttnFwdSm80INS1_25CollectiveMainloopFwdSm80ILi4ELi1ELb0EN4cute5tupleIJNS5_1CILi128EEENS7_ILi64EEES8_EEELi128ENS_6half_tEfNS_4arch4Sm80ELb1ELb0ELb1ELb0ELb1ELb0ELb1ELb1EEENS1_21CollectiveEpilogueFwdINS6_IJS8_S8_S9_EEENS6_IJNS7_ILi1EEESH_SH_EEESB_SD_Li128ELb0ELb1ELb1ELb0EEENS1_30DynamicPersistentTileSchedulerILi128ELi128ELb1ELb1ELb0EEEEEEEEEvNT_6ParamsE --------------------------
	.section	.text._ZN7cutlass13device_kernelIN5flash19enable_sm80_to_sm89INS1_16FlashAttnFwdSm80INS1_25CollectiveMainloopFwdSm80ILi4ELi1ELb0EN4cute5tupleIJNS5_1CILi128EEENS7_ILi64EEES8_EEELi128ENS_6half_tEfNS_4arch4Sm80ELb1ELb0ELb1ELb0ELb1ELb0ELb1ELb1EEENS1_21CollectiveEpilogueFwdINS6_IJS8_S8_S9_EEENS6_IJNS7_ILi1EEESH_SH_EEESB_SD_Li128ELb0ELb1ELb1ELb0EEENS1_30DynamicPersistentTileSchedulerILi128ELi128ELb1ELb1ELb0EEEEEEEEEvNT_6ParamsE,"ax",@progbits
	.sectioninfo	@"SHI_REGISTERS=255"
	.align	128
.text._ZN7cutlass13device_kernelIN5flash19enable_sm80_to_sm89INS1_16FlashAttnFwdSm80INS1_25CollectiveMainloopFwdSm80ILi4ELi1ELb0EN4cute5tupleIJNS5_1CILi128EEENS7_ILi64EEES8_EEELi128ENS_6half_tEfNS_4arch4Sm80ELb1ELb0ELb1ELb0ELb1ELb0ELb1ELb1EEENS1_21CollectiveEpilogueFwdINS6_IJS8_S8_S9_EEENS6_IJNS7_ILi1EEESH_SH_EEESB_SD_Li128ELb0ELb1ELb1ELb0EEENS1_30DynamicPersistentTileSchedulerILi128ELi128ELb1ELb1ELb0EEEEEEEEEvNT_6ParamsE:
        .type           _ZN7cutlass13device_kernelIN5flash19enable_sm80_to_sm89INS1_16FlashAttnFwdSm80INS1_25CollectiveMainloopFwdSm80ILi4ELi1ELb0EN4cute5tupleIJNS5_1CILi128EEENS7_ILi64EEES8_EEELi128ENS_6half_tEfNS_4arch4Sm80ELb1ELb0ELb1ELb0ELb1ELb0ELb1ELb1EEENS1_21CollectiveEpilogueFwdINS6_IJS8_S8_S9_EEENS6_IJNS7_ILi1EEESH_SH_EEESB_SD_Li128ELb0ELb1ELb1ELb0EEENS1_30DynamicPersistentTileSchedulerILi128ELi128ELb1ELb1ELb0EEEEEEEEEvNT_6ParamsE,@function
        .size           _ZN7cutlass13device_kernelIN5flash19enable_sm80_to_sm89INS1_16FlashAttnFwdSm80INS1_25CollectiveMainloopFwdSm80ILi4ELi1ELb0EN4cute5tupleIJNS5_1CILi128EEENS7_ILi64EEES8_EEELi128ENS_6half_tEfNS_4arch4Sm80ELb1ELb0ELb1ELb0ELb1ELb0ELb1ELb1EEENS1_21CollectiveEpilogueFwdINS6_IJS8_S8_S9_EEENS6_IJNS7_ILi1EEESH_SH_EEESB_SD_Li128ELb0ELb1ELb1ELb0EEENS1_30DynamicPersistentTileSchedulerILi128ELi128ELb1ELb1ELb0EEEEEEEEEvNT_6ParamsE,(.L_x_3595 - _ZN7cutlass13device_kernelIN5flash19enable_sm80_to_sm89INS1_16FlashAttnFwdSm80INS1_25CollectiveMainloopFwdSm80ILi4ELi1ELb0EN4cute5tupleIJNS5_1CILi128EEENS7_ILi64EEES8_EEELi128ENS_6half_tEfNS_4arch4Sm80ELb1ELb0ELb1ELb0ELb1ELb0ELb1ELb1EEENS1_21CollectiveEpilogueFwdINS6_IJS8_S8_S9_EEENS6_IJNS7_ILi1EEESH_SH_EEESB_SD_Li128ELb0ELb1ELb1ELb0EEENS1_30DynamicPersistentTileSchedulerILi128ELi128ELb1ELb1ELb0EEEEEEEEEvNT_6ParamsE)
        .other          _ZN7cutlass13device_kernelIN5flash19enable_sm80_to_sm89INS1_16FlashAttnFwdSm80INS1_25CollectiveMainloopFwdSm80ILi4ELi1ELb0EN4cute5tupleIJNS5_1CILi128EEENS7_ILi64EEES8_EEELi128ENS_6half_tEfNS_4arch4Sm80ELb1ELb0ELb1ELb0ELb1ELb0ELb1ELb1EEENS1_21CollectiveEpilogueFwdINS6_IJS8_S8_S9_EEENS6_IJNS7_ILi1EEESH_SH_EEESB_SD_Li128ELb0ELb1ELb1ELb0EEENS1_30DynamicPersistentTileSchedulerILi128ELi128ELb1ELb1ELb0EEEEEEEEEvNT_6ParamsE,@"STO_CUDA_ENTRY STV_DEFAULT"
_ZN7cutlass13device_kernelIN5flash19enable_sm80_to_sm89INS1_16FlashAttnFwdSm80INS1_25CollectiveMainloopFwdSm80ILi4ELi1ELb0EN4cute5tupleIJNS5_1CILi128EEENS7_ILi64EEES8_EEELi128ENS_6half_tEfNS_4arch4Sm80ELb1ELb0ELb1ELb0ELb1ELb0ELb1ELb1EEENS1_21CollectiveEpilogueFwdINS6_IJS8_S8_S9_EEENS6_IJNS7_ILi1EEESH_SH_EEESB_SD_Li128ELb0ELb1ELb1ELb0EEENS1_30DynamicPersistentTileSchedulerILi128ELi128ELb1ELb1ELb0EEEEEEEEEvNT_6ParamsE:
[----:B------:R-:W-:-:S03]  /*0000*/  MOV R1, c[0x0][0x28] ;  /* 0x00000a0000017a02 */ /* 0x000fc60000000f00 */
[----:B------:R-:W1:Y:S01]  /*0010*/  S2R R17, SR_TID.X ;  /* 0x0000000000117919 */ /* 0x000e620000002100 */
[----:B------:R-:W-:-:S03]  /*0020*/  IADD3 R1, R1, -0xf8, RZ ;  /* 0xffffff0801017810 */ /* 0x000fc60007ffe0ff */
[----:B------:R-:W2:Y:S01]  /*0030*/  S2R R5, SR_CTAID.X ;  /* 0x0000000000057919 */ /* 0x000ea20000002500 */
[----:B-1----:R-:W-:-:S05]  /*0040*/  SHF.R.U32.HI R0, RZ, 0x5, R17 ;  /* 0x00000005ff007819 */ /* 0x002fca0000011611 */
[----:B------:R-:W1:Y:S04]  /*0050*/  SHFL.IDX PT, R2, R0, RZ, 0x1f ;  /* 0x00001fff00027589 */ /* 0x000e6800000e0000 */
[----:B------:R-:W3:Y:S01]  /*0060*/  SHFL.IDX PT, R0, R0, RZ, 0x1f ;  /* 0x00001fff00007589 */ /* 0x000ee200000e0000 */
[----:B-1----:R-:W-:Y:S01]  /*0070*/  ISETP.GE.AND P0, PT, R2, 0x1, PT ;  /* 0x000000010200780c */ /* 0x002fe20003f06270 */
[----:B---3--:R1:W3:-:S12]  /*0080*/  R2UR UR6, R0 ;  /* 0x00000000000673c2 */ /* 0x0082d800000e0000 */
[----:B------:R-:W-:Y:S06]  /*0090*/  @P0 BAR.ARV 0x4, 0x80 ;  /* 0x0102000000000b1d */ /* 0x000fec0000002000 */
[----:B--2---:R-:W-:-:S13]  /*00a0*/  ISETP.GE.AND P0, PT, R5, c[0x0][0x538], PT ;  /* 0x00014e0005007a0c */ /* 0x004fda0003f06270 */
[----:B------:R-:W-:Y:S05]  /*00b0*/  @P0 EXIT ;  /* 0x000000000000094d */ /* 0x000fea0003800000 */
[----:B-1-3--:R-:W-:Y:S01]  /*00c0*/  SHF.R.S32.HI R4, RZ, 0x1f, R17 ;  /* 0x0000001fff047819 */ /* 0x00afe20000011411 */
[----:B------:R-:W-:Y:S01]  /*00d0*/  IMAD.MOV.U32 R240, RZ, RZ, 0x20 ;  /* 0x00000020fff07424 */ /* 0x000fe200078e00ff */
[----:B------:R-:W-:Y:S01]  /*00e0*/  ULDC.64 UR8, c[0x0][0x118] ;  /* 0x0000460000087ab9 */ /* 0x000fe20000000a00 */
[----:B------:R-:W-:Y:S01]  /*00f0*/  IMAD.MOV.U32 R243, RZ, RZ, 0x40 ;  /* 0x00000040fff37424 */ /* 0x000fe200078e00ff */
[CC--:B------:R-:W-:Y:S02]  /*0100*/  LEA.HI R9, R4.reuse, R17.reuse, RZ, 0x3 ;  /* 0x0000001104097211 */ /* 0x0c0fe400078f18ff */
[----:B------:R-:W-:Y:S02]  /*0110*/  LEA.HI R7, R4, R17, RZ, 0x4 ;  /* 0x0000001104077211 */ /* 0x000fe400078f20ff */
[----:B------:R-:W-:Y:S02]  /*0120*/  SHF.R.S32.HI R3, RZ, 0x3, R9 ;  /* 0x00000003ff037819 */ /* 0x000fe40000011409 */
[----:B------:R-:W-:-:S02]  /*0130*/  LOP3.LUT R2, R9, 0xfffffff8, RZ, 0xc0, !PT ;  /* 0xfffffff809027812 */ /* 0x000fc400078ec0ff */
[----:B------:R-:W-:Y:S01]  /*0140*/  LEA.HI R10, R4, R17, RZ, 0x2 ;  /* 0x00000011040a7211 */ /* 0x000fe200078f10ff */
[----:B------:R-:W-:Y:S01]  /*0150*/  IMAD.SHL.U32 R8, R3, 0x40, RZ ;  /* 0x0000004003087824 */ /* 0x000fe200078e00ff */
[----:B------:R-:W-:Y:S01]  /*0160*/  LOP3.LUT R0, R7, 0xfffffff0, RZ, 0xc0, !PT ;  /* 0xfffffff007007812 */ /* 0x000fe200078ec0ff */
[C---:B------:R-:W-:Y:S01]  /*0170*/  IMAD.IADD R12, R17.reuse, 0x1, -R2 ;  /* 0x00000001110c7824 */ /* 0x040fe200078e0a02 */
[----:B------:R-:W-:Y:S02]  /*0180*/  LOP3.LUT R10, R10, 0xfffffffc, RZ, 0xc0, !PT ;  /* 0xfffffffc0a0a7812 */ /* 0x000fe400078ec0ff */
[----:B------:R-:W-:Y:S01]  /*0190*/  LOP3.LUT R8, R8, 0x1c0, RZ, 0xc0, !PT ;  /* 0x000001c008087812 */ /* 0x000fe200078ec0ff */
[C---:B------:R-:W-:Y:S01]  /*01a0*/  IMAD.IADD R0, R17.reuse, 0x1, -R0 ;  /* 0x0000000111007824 */ /* 0x040fe200078e0a00 */
[----:B------:R-:W-:Y:S01]  /*01b0*/  SHF.R.S32.HI R11, RZ, 0x4, R7 ;  /* 0x00000004ff0b7819 */ /* 0x000fe20000011407 */
[C---:B------:R-:W-:Y:S01]  /*01c0*/  IMAD.SHL.U32 R16, R12.reuse, 0x8, RZ ;  /* 0x000000080c107824 */ /* 0x040fe200078e00ff */
[----:B------:R-:W-:Y:S01]  /*01d0*/  SHF.R.U32.HI R3, RZ, 0x3, R8 ;  /* 0x00000003ff037819 */ /* 0x000fe20000011608 */
[----:B------:R-:W-:Y:S01]  /*01e0*/  IMAD.IADD R10, R17, 0x1, -R10 ;  /* 0x00000001110a7824 */ /* 0x000fe200078e0a0a */
[----:B------:R-:W-:Y:S01]  /*01f0*/  SHF.R.S32.HI R6, RZ, 0x1f, R0 ;  /* 0x0000001fff067819 */ /* 0x000fe20000011400 */
[----:B------:R-:W-:Y:S01]  /*0200*/  IMAD.SHL.U32 R250, R12, 0x40, RZ ;  /* 0x000000400cfa7824 */ /* 0x000fe200078e00ff */
[----:B------:R-:W-:Y:S01]  /*0210*/  LOP3.LUT R8, R8, 0x38, R16, 0xf8, !PT ;  /* 0x0000003808087812 */ /* 0x000fe200078ef810 */
[----:B------:R-:W-:Y:S01]  /*0220*/  STL [R1+0x18], R16 ;  /* 0x0000181001007387 */ /* 0x000fe20000100800 */
[----:B------:R-:W-:-:S02]  /*0230*/  LEA.HI R7, R7, R11, RZ, 0x1 ;  /* 0x0000000b07077211 */ /* 0x000fc400078f08ff */
[----:B------:R-:W-:Y:S02]  /*0240*/  LEA.HI R2, R10, R10, RZ, 0x1 ;  /* 0x0000000a0a027211 */ /* 0x000fe400078f08ff */
[----:B------:R-:W-:Y:S02]  /*0250*/  LEA.HI R6, R6, R0, RZ, 0x3 ;  /* 0x0000000006067211 */ /* 0x000fe400078f18ff */
[----:B------:R-:W-:Y:S02]  /*0260*/  LOP3.LUT R3, R8, R3, RZ, 0x3c, !PT ;  /* 0x0000000308037212 */ /* 0x000fe400078e3cff */
[----:B------:R-:W-:Y:S02]  /*0270*/  LOP3.LUT R7, R7, 0xfffffffe, RZ, 0xc0, !PT ;  /* 0xfffffffe07077812 */ /* 0x000fe400078ec0ff */
[C---:B------:R-:W-:Y:S01]  /*0280*/  LOP3.LUT R13, R2.reuse, 0x1ffffffe, RZ, 0xc0, !PT ;  /* 0x1ffffffe020d7812 */ /* 0x040fe200078ec0ff */
[----:B------:R-:W-:Y:S01]  /*0290*/  IMAD.SHL.U32 R2, R2, 0x20, RZ ;  /* 0x0000002002027824 */ /* 0x000fe200078e00ff */
[----:B------:R-:W-:Y:S01]  /*02a0*/  LOP3.LUT R8, R6, 0xfffffff8, RZ, 0xc0, !PT ;  /* 0xfffffff806087812 */ /* 0x000fe200078ec0ff */
[----:B------:R-:W-:Y:S01]  /*02b0*/  IMAD.IADD R7, R11, 0x1, -R7 ;  /* 0x000000010b077824 */ /* 0x000fe200078e0a07 */
[-C--:B------:R-:W-:Y:S01]  /*02c0*/  LEA.HI R12, R4, R17.reuse, RZ, 0x5 ;  /* 0x00000011040c7211 */ /* 0x080fe200078f28ff */
[----:B------:R-:W-:Y:S01]  /*02d0*/  IMAD.IADD R13, R10, 0x1, -R13 ;  /* 0x000000010a0d7824 */ /* 0x000fe200078e0a0d */
[----:B------:R-:W-:Y:S01]  /*02e0*/  LOP3.LUT R250, R250, 0x1c0, RZ, 0xc0, !PT ;  /* 0x000001c0fafa7812 */ /* 0x000fe200078ec0ff */
[----:B------:R-:W-:Y:S01]  /*02f0*/  IMAD.IADD R8, R0, 0x1, -R8 ;  /* 0x0000000100087824 */ /* 0x000fe200078e0a08 */
[----:B------:R-:W-:Y:S01]  /*0300*/  LEA.HI R0, R4, R17, RZ, 0x6 ;  /* 0x0000001104007211 */ /* 0x000fe200078f30ff */
[----:B------:R-:W-:Y:S01]  /*0310*/  IMAD.SHL.U32 R6, R6, 0x40, RZ ;  /* 0x0000004006067824 */ /* 0x000fe200078e00ff */
[--C-:B------:R-:W-:Y:S01]  /*0320*/  SHF.R.S32.HI R11, RZ, 0x5, R12.reuse ;  /* 0x00000005ff0b7819 */ /* 0x100fe2000001140c */
[----:B------:R-:W-:Y:S01]  /*0330*/  IMAD.SHL.U32 R246, R8, 0x40, RZ ;  /* 0x0000004008f67824 */ /* 0x000fe200078e00ff */
[----:B------:R-:W-:Y:S01]  /*0340*/  SHF.R.S32.HI R10, RZ, 0x1f, R12 ;  /* 0x0000001fff0a7819 */ /* 0x000fe2000001140c */
[----:B------:R-:W-:Y:S01]  /*0350*/  IMAD.SHL.U32 R0, R0, 0x8, RZ ;  /* 0x0000000800007824 */ /* 0x000fe200078e00ff */
[----:B------:R-:W-:-:S02]  /*0360*/  LOP3.LUT R12, R12, 0xffffffe0, RZ, 0xc0, !PT ;  /* 0xffffffe00c0c7812 */ /* 0x000fc400078ec0ff */
[----:B------:R-:W-:Y:S02]  /*0370*/  LEA.HI R10, R10, R11, RZ, 0x2 ;  /* 0x0000000b0a0a7211 */ /* 0x000fe400078f10ff */
[----:B------:R-:W-:Y:S01]  /*0380*/  LOP3.LUT R3, R3, 0x7ffffe00, R0, 0xf8, !PT ;  /* 0x7ffffe0003037812 */ /* 0x000fe200078ef800 */
[----:B------:R-:W-:Y:S01]  /*0390*/  IMAD.IADD R15, R17, 0x1, -R12 ;  /* 0x00000001110f7824 */ /* 0x000fe200078e0a0c */
[----:B------:R-:W-:Y:S01]  /*03a0*/  LOP3.LUT R9, R250, 0x8, R9, 0xf8, !PT ;  /* 0x00000008fa097812 */ /* 0x000fe200078ef809 */
[----:B------:R-:W-:Y:S01]  /*03b0*/  IMAD.SHL.U32 R12, R7, 0x8, RZ ;  /* 0x00000008070c7824 */ /* 0x000fe200078e00ff */
[----:B------:R-:W-:Y:S01]  /*03c0*/  SHF.R.U32.HI R250, RZ, 0x3, R250 ;  /* 0x00000003fffa7819 */ /* 0x000fe200000116fa */
[----:B------:R-:W-:Y:S01]  /*03d0*/  IMAD.SHL.U32 R3, R3, 0x2, RZ ;  /* 0x0000000203037824 */ /* 0x000fe200078e00ff */
[----:B------:R-:W-:Y:S02]  /*03e0*/  SHF.R.S32.HI R0, RZ, 0x1f, R15 ;  /* 0x0000001fff007819 */ /* 0x000fe4000001140f */
[----:B------:R-:W-:-:S02]  /*03f0*/  LOP3.LUT R10, R10, 0xffffffc, RZ, 0xc0, !PT ;  /* 0x0ffffffc0a0a7812 */ /* 0x000fc400078ec0ff */
[----:B------:R-:W-:Y:S02]  /*0400*/  LOP3.LUT R246, R246, 0x1c0, RZ, 0xc0, !PT ;  /* 0x000001c0f6f67812 */ /* 0x000fe400078ec0ff */
[----:B------:R-:W-:Y:S01]  /*0410*/  LEA.HI R0, R0, R15, RZ, 0x2 ;  /* 0x0000000f00007211 */ /* 0x000fe200078f10ff */
[----:B------:R-:W-:Y:S01]  /*0420*/  IMAD.IADD R10, R11, 0x1, -R10 ;  /* 0x000000010b0a7824 */ /* 0x000fe200078e0a0a */
[----:B------:R-:W-:Y:S02]  /*0430*/  LOP3.LUT R250, R9, R250, RZ, 0x3c, !PT ;  /* 0x000000fa09fa7212 */ /* 0x000fe400078e3cff */
[----:B------:R-:W-:Y:S02]  /*0440*/  LOP3.LUT R12, R246, 0x8, R12, 0xf8, !PT ;  /* 0x00000008f60c7812 */ /* 0x000fe400078ef80c */
[----:B------:R-:W-:Y:S01]  /*0450*/  SHF.R.S32.HI R9, RZ, 0x2, R0 ;  /* 0x00000002ff097819 */ /* 0x000fe20000011400 */
[----:B------:R-:W-:Y:S01]  /*0460*/  IMAD R250, R7, 0x200, R250 ;  /* 0x0000020007fa7824 */ /* 0x000fe200078e02fa */
[----:B------:R-:W-:-:S02]  /*0470*/  SHF.R.U32.HI R246, RZ, 0x3, R246 ;  /* 0x00000003fff67819 */ /* 0x000fc400000116f6 */
[----:B------:R-:W-:Y:S01]  /*0480*/  LOP3.LUT R6, R6, 0xfffffe00, RZ, 0xc0, !PT ;  /* 0xfffffe0006067812 */ /* 0x000fe200078ec0ff */
[----:B------:R-:W-:Y:S01]  /*0490*/  IMAD R14, R10, 0x10, R9 ;  /* 0x000000100a0e7824 */ /* 0x000fe200078e0209 */
[----:B------:R-:W-:Y:S02]  /*04a0*/  LOP3.LUT R246, R12, R246, RZ, 0x3c, !PT ;  /* 0x000000f60cf67212 */ /* 0x000fe400078e3cff */
[----:B------:R-:W-:Y:S01]  /*04b0*/  LOP3.LUT R2, R2, 0xffffffc0, RZ, 0xc0, !PT ;  /* 0xffffffc002027812 */ /* 0x000fe200078ec0ff */
[----:B------:R-:W-:Y:S01]  /*04c0*/  IMAD R251, R11, 0x400, R6 ;  /* 0x000004000bfb7824 */ /* 0x000fe200078e0206 */
[----:B------:R-:W-:Y:S01]  /*04d0*/  LOP3.LUT R0, R0, 0x7ffffffc, RZ, 0xc0, !PT ;  /* 0x7ffffffc00007812 */ /* 0x000fe200078ec0ff */
[----:B------:R1:W-:Y:S01]  /*04e0*/  STL [R1+0x14], R14 ;  /* 0x0000140e01007387 */ /* 0x0003e20000100800 */
[----:B------:R-:W-:Y:S01]  /*04f0*/  LEA.HI R4, R4, R17, RZ, 0x7 ;  /* 0x0000001104047211 */ /* 0x000fe200078f38ff */
[----:B------:R-:W-:Y:S01]  /*0500*/  IMAD.IADD R251, R251, 0x1, R246 ;  /* 0x00000001fbfb7824 */ /* 0x000fe200078e02f6 */
[----:B------:R-:W-:Y:S01]  /*0510*/  LOP3.LUT R246, R246, R6, RZ, 0xfc, !PT ;  /* 0x00000006f6f67212 */ /* 0x000fe200078efcff */
[----:B------:R-:W-:Y:S01]  /*0520*/  IMAD R2, R13, 0x8, R2 ;  /* 0x000000080d027824 */ /* 0x000fe200078e0202 */
[----:B------:R2:W-:Y:S01]  /*0530*/  STL [R1+0x1c], R5 ;  /* 0x00001c0501007387 */ /* 0x0005e20000100800 */
[----:B------:R-:W-:Y:S01]  /*0540*/  SHF.R.S32.HI R6, RZ, 0x7, R4 ;  /* 0x00000007ff067819 */ /* 0x000fe20000011404 */
[----:B------:R-:W-:Y:S01]  /*0550*/  IMAD.IADD R0, R15, 0x1, -R0 ;  /* 0x000000010f007824 */ /* 0x000fe200078e0a00 */
[----:B------:R-:W-:Y:S01]  /*0560*/  SHF.R.S32.HI R4, RZ, 0x1f, R16 ;  /* 0x0000001fff047819 */ /* 0x000fe20000011410 */
[----:B------:R-:W-:Y:S01]  /*0570*/  IMAD.IADD R2, R14, 0x1, R2 ;  /* 0x000000010e027824 */ /* 0x000fe200078e0202 */
[----:B------:R-:W-:Y:S01]  /*0580*/  R2P PR, R8, 0x6 ;  /* 0x0000000608007804 */ /* 0x000fe20000000000 */
[----:B------:R-:W-:Y:S01]  /*0590*/  IMAD.SHL.U32 R0, R0, 0x2, RZ ;  /* 0x0000000200007824 */ /* 0x000fe200078e00ff */
[----:B------:R-:W-:-:S02]  /*05a0*/  LEA R251, R251, 0x8100, 0x1 ;  /* 0x00008100fbfb7811 */ /* 0x000fc400078e08ff */
[----:B------:R-:W-:Y:S02]  /*05b0*/  LEA R246, R246, 0x100, 0x1 ;  /* 0x00000100f6f67811 */ /* 0x000fe400078e08ff */
[C---:B------:R-:W-:Y:S02]  /*05c0*/  IADD3 R15, R0.reuse, 0x8, RZ ;  /* 0x00000008000f7810 */ /* 0x040fe40007ffe0ff */
[C---:B------:R-:W-:Y:S02]  /*05d0*/  IADD3 R13, R0.reuse, 0x18, RZ ;  /* 0x00000018000d7810 */ /* 0x040fe40007ffe0ff */
[C---:B------:R-:W-:Y:S02]  /*05e0*/  IADD3 R12, R0.reuse, 0x20, RZ ;  /* 0x00000020000c7810 */ /* 0x040fe40007ffe0ff */
[C---:B------:R-:W-:Y:S02]  /*05f0*/  IADD3 R11, R0.reuse, 0x28, RZ ;  /* 0x00000028000b7810 */ /* 0x040fe40007ffe0ff */
[----:B------:R-:W-:-:S02]  /*0600*/  IADD3 R10, R0, 0x30, RZ ;  /* 0x00000030000a7810 */ /* 0x000fc40007ffe0ff */
[C---:B-1----:R-:W-:Y:S02]  /*0610*/  IADD3 R14, R0.reuse, 0x10, RZ ;  /* 0x00000010000e7810 */ /* 0x042fe40007ffe0ff */
[----:B------:R-:W-:Y:S02]  /*0620*/  IADD3 R9, R0, 0x38, RZ ;  /* 0x0000003800097810 */ /* 0x000fe40007ffe0ff */
[----:B--2---:R-:W-:Y:S02]  /*0630*/  IADD3 R5, R16, 0x40, RZ ;  /* 0x0000004010057810 */ /* 0x004fe40007ffe0ff */
[C---:B------:R-:W-:Y:S02]  /*0640*/  IADD3 R8, R0.reuse, 0x40, RZ ;  /* 0x0000004000087810 */ /* 0x040fe40007ffe0ff */
[----:B------:R-:W-:Y:S01]  /*0650*/  IADD3 R7, R0, 0x48, RZ ;  /* 0x0000004800077810 */ /* 0x000fe20007ffe0ff */
[----:B------:R1:W-:Y:S01]  /*0660*/  STL [R1+0x4], R5 ;  /* 0x0000040501007387 */ /* 0x0003e20000100800 */
[----:B------:R-:W-:-:S02]  /*0670*/  SHF.R.S32.HI R252, RZ, 0x1f, R5 ;  /* 0x0000001ffffc7819 */ /* 0x000fc40000011405 */
[----:B------:R-:W-:Y:S01]  /*0680*/  IADD3 R6, R0, 0x50, RZ ;  /* 0x0000005000067810 */ /* 0x000fe20007ffe0ff */
[----:B------:R2:W-:Y:S01]  /*0690*/  STL [R1], R4 ;  /* 0x0000000401007387 */ /* 0x0005e20000100800 */
[----:B------:R-:W-:Y:S02]  /*06a0*/  SEL R240, R240, 0xffffffe0, !P1 ;  /* 0xffffffe0f0f07807 */ /* 0x000fe40004800000 */
[----:B------:R-:W-:Y:S01]  /*06b0*/  SEL R243, R243, 0xffffffc0, !P2 ;  /* 0xffffffc0f3f37807 */ /* 0x000fe20005000000 */
[----:B------:R3:W-:Y:S01]  /*06c0*/  STL [R1+0x8], R3 ;  /* 0x0000080301007387 */ /* 0x0007e20000100800 */
[----:B------:R-:W-:Y:S01]  /*06d0*/  LEA R250, R250, 0x4100, 0x1 ;  /* 0x00004100fafa7811 */ /* 0x000fe200078e08ff */
[C---:B------:R-:W-:Y:S02]  /*06e0*/  IMAD.IADD R249, R251.reuse, 0x1, R240 ;  /* 0x00000001fbf97824 */ /* 0x040fe400078e02f0 */
[----:B------:R4:W-:Y:S01]  /*06f0*/  STL [R1+0x10], R2 ;  /* 0x0000100201007387 */ /* 0x0009e20000100800 */
[----:B------:R-:W-:-:S02]  /*0700*/  IMAD.IADD R248, R251, 0x1, R243 ;  /* 0x00000001fbf87824 */ /* 0x000fc400078e02f3 */
[C-C-:B------:R-:W-:Y:S01]  /*0710*/  IMAD.IADD R245, R240.reuse, 0x1, R246.reuse ;  /* 0x00000001f0f57824 */ /* 0x140fe200078e02f6 */
[----:B------:R-:W-:Y:S01]  /*0720*/  STL [R1+0xc], R0 ;  /* 0x00000c0001007387 */ /* 0x000fe20000100800 */
[----:B------:R-:W-:Y:S02]  /*0730*/  IMAD.IADD R244, R243, 0x1, R246 ;  /* 0x00000001f3f47824 */ /* 0x000fe400078e02f6 */
[----:B------:R-:W-:Y:S02]  /*0740*/  IMAD.IADD R247, R249, 0x1, R243 ;  /* 0x00000001f9f77824 */ /* 0x000fe400078e02f3 */
[----:B------:R-:W-:Y:S02]  /*0750*/  IMAD.IADD R240, R240, 0x1, R248 ;  /* 0x00000001f0f07824 */ /* 0x000fe400078e02f8 */
[----:B------:R-:W-:Y:S01]  /*0760*/  IMAD.IADD R243, R243, 0x1, R245 ;  /* 0x00000001f3f37824 */ /* 0x000fe200078e02f5 */
[C---:B-1----:R-:W-:Y:S02]  /*0770*/  IADD3 R5, R0.reuse, 0x58, RZ ;  /* 0x0000005800057810 */ /* 0x042fe40007ffe0ff */
[----:B--2---:R-:W-:-:S02]  /*0780*/  IADD3 R4, R0, 0x60, RZ ;  /* 0x0000006000047810 */ /* 0x004fc40007ffe0ff */
[----:B---3--:R-:W-:Y:S02]  /*0790*/  IADD3 R3, R0, 0x68, RZ ;  /* 0x0000006800037810 */ /* 0x008fe40007ffe0ff */
[----:B----4-:R-:W-:-:S05]  /*07a0*/  SHF.R.S32.HI R2, RZ, 0x1f, R0 ;  /* 0x0000001fff027819 */ /* 0x010fca0000011400 */
[----:B------:R1:W-:Y:S04]  /*07b0*/  STL [R1+0x54], R2 ;  /* 0x0000540201007387 */ /* 0x0003e80000100800 */
[----:B------:R2:W-:Y:S04]  /*07c0*/  STL [R1+0x90], R15 ;  /* 0x0000900f01007387 */ /* 0x0005e80000100800 */
[----:B------:R3:W-:Y:S04]  /*07d0*/  STL [R1+0x8c], R14 ;  /* 0x00008c0e01007387 */ /* 0x0007e80000100800 */
[----:B------:R4:W-:Y:S04]  /*07e0*/  STL [R1+0x88], R13 ;  /* 0x0000880d01007387 */ /* 0x0009e80000100800 */
[----:B------:R5:W-:Y:S04]  /*07f0*/  STL [R1+0x84], R12 ;  /* 0x0000840c01007387 */ /* 0x000be80000100800 */
[----:B------:R5:W-:Y:S04]  /*0800*/  STL [R1+0x80], R11 ;  /* 0x0000800b01007387 */ /* 0x000be80000100800 */
[----:B------:R5:W-:Y:S01]  /*0810*/  STL [R1+0x7c], R10 ;  /* 0x00007c0a01007387 */ /* 0x000be20000100800 */
[----:B-1----:R-:W-:-:S02]  /*0820*/  IADD3 R2, R0, 0x70, RZ ;  /* 0x0000007000027810 */ /* 0x002fc40007ffe0ff */
[----:B------:R-:W-:Y:S01]  /*0830*/  IADD3 R0, R0, 0x78, RZ ;  /* 0x0000007800007810 */ /* 0x000fe20007ffe0ff */
[----:B------:R1:W-:Y:S01]  /*0840*/  STL [R1+0x78], R9 ;  /* 0x0000780901007387 */ /* 0x0003e20000100800 */
[----:B--2---:R-:W-:-:S03]  /*0850*/  SHF.R.S32.HI R15, RZ, 0x1f, R15 ;  /* 0x0000001fff0f7819 */ /* 0x004fc6000001140f */
[----:B------:R2:W-:Y:S01]  /*0860*/  STL [R1+0x74], R8 ;  /* 0x0000740801007387 */ /* 0x0005e20000100800 */
[----:B---3--:R-:W-:-:S03]  /*0870*/  SHF.R.S32.HI R14, RZ, 0x1f, R14 ;  /* 0x0000001fff0e7819 */ /* 0x008fc6000001140e */
[----:B------:R3:W-:Y:S01]  /*0880*/  STL [R1+0x70], R7 ;  /* 0x0000700701007387 */ /* 0x0007e20000100800 */
[----:B----4-:R-:W-:-:S03]  /*0890*/  SHF.R.S32.HI R13, RZ, 0x1f, R13 ;  /* 0x0000001fff0d7819 */ /* 0x010fc6000001140d */
[----:B------:R4:W-:Y:S01]  /*08a0*/  STL [R1+0x6c], R6 ;  /* 0x00006c0601007387 */ /* 0x0009e20000100800 */
[----:B-----5:R-:W-:-:S03]  /*08b0*/  SHF.R.S32.HI R12, RZ, 0x1f, R12 ;  /* 0x0000001fff0c7819 */ /* 0x020fc6000001140c */
[----:B------:R5:W-:Y:S01]  /*08c0*/  STL [R1+0x68], R5 ;  /* 0x0000680501007387 */ /* 0x000be20000100800 */
[----:B------:R-:W-:-:S03]  /*08d0*/  SHF.R.S32.HI R11, RZ, 0x1f, R11 ;  /* 0x0000001fff0b7819 */ /* 0x000fc6000001140b */
[----:B------:R5:W-:Y:S01]  /*08e0*/  STL [R1+0x64], R4 ;  /* 0x0000640401007387 */ /* 0x000be20000100800 */
[----:B------:R-:W-:-:S03]  /*08f0*/  SHF.R.S32.HI R10, RZ, 0x1f, R10 ;  /* 0x0000001fff0a7819 */ /* 0x000fc6000001140a */
[----:B------:R5:W-:Y:S01]  /*0900*/  STL [R1+0x60], R3 ;  /* 0x0000600301007387 */ /* 0x000be20000100800 */
[----:B-1----:R-:W-:-:S03]  /*0910*/  SHF.R.S32.HI R9, RZ, 0x1f, R9 ;  /* 0x0000001fff097819 */ /* 0x002fc60000011409 */
[----:B------:R-:W-:Y:S01]  /*0920*/  STL [R1+0x50], R15 ;  /* 0x0000500f01007387 */ /* 0x000fe20000100800 */
[----:B--2---:R-:W-:-:S03]  /*0930*/  SHF.R.S32.HI R8, RZ, 0x1f, R8 ;  /* 0x0000001fff087819 */ /* 0x004fc60000011408 */
[----:B------:R1:W-:Y:S01]  /*0940*/  STL [R1+0x5c], R2 ;  /* 0x00005c0201007387 */ /* 0x0003e20000100800 */
[----:B---3--:R-:W-:-:S03]  /*0950*/  SHF.R.S32.HI R7, RZ, 0x1f, R7 ;  /* 0x0000001fff077819 */ /* 0x008fc60000011407 */
[----:B------:R-:W-:Y:S01]  /*0960*/  STL [R1+0x4c], R14 ;  /* 0x00004c0e01007387 */ /* 0x000fe20000100800 */
[----:B----4-:R-:W-:-:S03]  /*0970*/  SHF.R.S32.HI R6, RZ, 0x1f, R6 ;  /* 0x0000001fff067819 */ /* 0x010fc60000011406 */
[----:B------:R2:W-:Y:S01]  /*0980*/  STL [R1+0x58], R0 ;  /* 0x0000580001007387 */ /* 0x0005e20000100800 */
[----:B-----5:R-:W-:-:S03]  /*0990*/  SHF.R.S32.HI R5, RZ, 0x1f, R5 ;  /* 0x0000001fff057819 */ /* 0x020fc60000011405 */
[----:B------:R3:W-:Y:S01]  /*09a0*/  STL [R1+0x48], R13 ;  /* 0x0000480d01007387 */ /* 0x0007e20000100800 */
[----:B------:R-:W-:-:S03]  /*09b0*/  SHF.R.S32.HI R4, RZ, 0x1f, R4 ;  /* 0x0000001fff047819 */ /* 0x000fc60000011404 */
[----:B------:R3:W-:Y:S01]  /*09c0*/  STL [R1+0x44], R12 ;  /* 0x0000440c01007387 */ /* 0x0007e20000100800 */
[----:B------:R-:W-:-:S03]  /*09d0*/  SHF.R.S32.HI R3, RZ, 0x1f, R3 ;  /* 0x0000001fff037819 */ /* 0x000fc60000011403 */
[----:B------:R3:W-:Y:S04]  /*09e0*/  STL [R1+0x40], R11 ;  /* 0x0000400b01007387 */ /* 0x0007e80000100800 */
[----:B------:R3:W-:Y:S01]  /*09f0*/  STL [R1+0x3c], R10 ;  /* 0x00003c0a01007387 */ /* 0x0007e20000100800 */
[----:B-1----:R-:W-:-:S03]  /*0a00*/  SHF.R.S32.HI R2, RZ, 0x1f, R2 ;  /* 0x0000001fff027819 */ /* 0x002fc60000011402 */
[----:B------:R3:W-:Y:S04]  /*0a10*/  STL [R1+0x38], R9 ;  /* 0x0000380901007387 */ /* 0x0007e80000100800 */
[----:B------:R3:W-:Y:S01]  /*0a20*/  STL [R1+0x34], R8 ;  /* 0x0000340801007387 */ /* 0x0007e20000100800 */
[----:B--2---:R-:W-:-:S03]  /*0a30*/  SHF.R.S32.HI R0, RZ, 0x1f, R0 ;  /* 0x0000001fff007819 */ /* 0x004fc60000011400 */
[----:B------:R3:W-:Y:S04]  /*0a40*/  STL [R1+0x30], R7 ;  /* 0x0000300701007387 */ /* 0x0007e80000100800 */
[----:B------:R3:W-:Y:S04]  /*0a50*/  STL [R1+0x2c], R6 ;  /* 0x00002c0601007387 */ /* 0x0007e80000100800 */
[----:B------:R3:W-:Y:S04]  /*0a60*/  STL [R1+0x28], R5 ;  /* 0x0000280501007387 */ /* 0x0007e80000100800 */
[----:B------:R3:W-:Y:S04]  /*0a70*/  STL [R1+0x24], R4 ;  /* 0x0000240401007387 */ /* 0x0007e80000100800 */
[----:B------:R3:W-:Y:S04]  /*0a80*/  STL [R1+0x20], R3 ;  /* 0x0000200301007387 */ /* 0x0007e80000100800 */
[----:B------:R3:W-:Y:S04]  /*0a90*/  STL [R1+0x94], R2 ;  /* 0x0000940201007387 */ /* 0x0007e80000100800 */
[----:B------:R3:W-:Y:S02]  /*0aa0*/  STL [R1+0x98], R0 ;  /* 0x0000980001007387 */ /* 0x0007e40000100800 */
.L_x_1273:
[----:B---3--:R-:W2:Y:S01]  /*0ab0*/  LDL R2, [R1+0x1c] ;  /* 0x00001c0001027983 */ /* 0x008ea20000100800 */
        /* <DEDUP_REMOVED lines=11> */
[----:B------:R-:W-:Y:S02]  /*0b70*/  MOV R2, c[0x0][0x56c] ;  /* 0x00015b0000027a02 */ /* 0x000fe40000000f00 */
[----:B------:R-:W-:Y:S02]  /*0b80*/  MOV R4, R0 ;  /* 0x0000000000047202 */ /* 0x000fe40000000f00 */
[----:B------:R-:W-:-:S13]  /*0b90*/  ISETP.NE.AND P0, PT, R2, 0x1, PT ;  /* 0x000000010200780c */ /* 0x000fda0003f05270 */
[----:B------:R-:W-:-:S05]  /*0ba0*/  @P0 IMAD.HI.U32 R2, R0, c[0x0][0x570], RZ ;  /* 0x00015c0000020a27 */ /* 0x000fca00078e00ff */
[----:B------:R-:W-:-:S05]  /*0bb0*/  @P0 SHF.R.U32.HI R4, RZ, c[0x0][0x574], R2 ;  /* 0x00015d00ff040a19 */ /* 0x000fca0000011602 */
[----:B------:R-:W-:Y:S01]  /*0bc0*/  IMAD R3, R4, c[0x0][0x56c], RZ ;  /* 0x00015b0004037a24 */ /* 0x000fe200078e02ff */
[----:B------:R-:W-:Y:S05]  /*0bd0*/  BRA `(.L_x_1200) ;  /* 0x0000006000007947 */ /* 0x000fea0003800000 */
.L_x_1199:
[----:B------:R-:W-:Y:S02]  /*0be0*/  MOV R2, c[0x0][0x554] ;  /* 0x0001550000027a02 */ /* 0x000fe40000000f00 */
[----:B------:R-:W-:Y:S02]  /*0bf0*/  MOV R4, R0 ;  /* 0x0000000000047202 */ /* 0x000fe40000000f00 */
[----:B------:R-:W-:-:S13]  /*0c00*/  ISETP.NE.AND P0, PT, R2, 0x1, PT ;  /* 0x000000010200780c */ /* 0x000fda0003f05270 */
[----:B------:R-:W-:-:S05]  /*0c10*/  @P0 IMAD.HI.U32 R2, R0, c[0x0][0x558], RZ ;  /* 0x0001560000020a27 */ /* 0x000fca00078e00ff */
[----:B------:R-:W-:-:S05]  /*0c20*/  @P0 SHF.R.U32.HI R4, RZ, c[0x0][0x55c], R2 ;  /* 0x00015700ff040a19 */ /* 0x000fca0000011602 */
[----:B------:R-:W-:Y:S02]  /*0c30*/  IMAD R3, R4, c[0x0][0x554], RZ ;  /* 0x0001550004037a24 */ /* 0x000fe400078e02ff */
.L_x_1200:
[----:B------:R-:W-:Y:S05]  /*0c40*/  BSYNC B0 ;  /* 0x0000000000007941 */ /* 0x000fea0003800000 */
.L_x_1198:
        /* <DEDUP_REMOVED lines=12> */
[----:B------:R1:W-:Y:S04]  /*0d10*/  STL [R1+0xc4], R14 ;  /* 0x0000c40e01007387 */ /* 0x0003e80000100800 */
[----:B------:R2:W3:Y:S01]  /*0d20*/  @P0 LDG.E R6, [R2.64] ;  /* 0x0000000802060981 */ /* 0x0004e2000c1e1900 */
[----:B------:R-:W-:Y:S01]  /*0d30*/  IMAD.MOV.U32 R10, RZ, RZ, R4 ;  /* 0x000000ffff0a7224 */ /* 0x000fe200078e0004 */
[----:B------:R-:W-:Y:S01]  /*0d40*/  BSSY B0, `(.L_x_1201) ;  /* 0x0000042000007945 */ /* 0x000fe20003800000 */
[----:B--2---:R-:W-:-:S05]  /*0d50*/  IMAD.MOV.U32 R2, RZ, RZ, c[0x0][0x53c] ;  /* 0x00014f00ff027624 */ /* 0x004fca00078e00ff */
[----:B------:R-:W-:Y:S02]  /*0d60*/  ISETP.NE.AND P0, PT, R2, 0x1, PT ;  /* 0x000000010200780c */ /* 0x000fe40003f05270 */
[----:B------:R-:W-:-:S04]  /*0d70*/  LOP3.LUT R2, R4, 0x1ffffff, RZ, 0x3c, !PT ;  /* 0x01ffffff04027812 */ /* 0x000fc800078e3cff */
[----:B------:R-:W-:-:S07]  /*0d80*/  IADD3 R2, R2, c[0x0][0x53c], RZ ;  /* 0x00014f0002027a10 */ /* 0x000fce0007ffe0ff */
[----:B------:R-:W-:-:S05]  /*0d90*/  @P0 IMAD.HI.U32 R3, R4, c[0x0][0x540], RZ ;  /* 0x0001500004030a27 */ /* 0x000fca00078e00ff */
[----:B------:R-:W-:Y:S02]  /*0da0*/  @P0 SHF.R.U32.HI R10, RZ, c[0x0][0x544], R3 ;  /* 0x00015100ff0a0a19 */ /* 0x000fe40000011603 */
[----:B------:R-:W-:-:S03]  /*0db0*/  MOV R3, c[0x0][0x2c4] ;  /* 0x0000b10000037a02 */ /* 0x000fc60000000f00 */
[----:B------:R-:W-:Y:S01]  /*0dc0*/  IMAD R2, R10, c[0x0][0x53c], R2 ;  /* 0x00014f000a027a24 */ /* 0x000fe200078e0202 */
[----:B------:R-:W-:Y:S01]  /*0dd0*/  ISETP.NE.AND P4, PT, R3, 0x1, PT ;  /* 0x000000010300780c */ /* 0x000fe20003f85270 */
[----:B------:R-:W-:Y:S01]  /*0de0*/  IMAD.MOV.U32 R3, RZ, RZ, 0x40 ;  /* 0x00000040ff037424 */ /* 0x000fe200078e00ff */
[----:B------:R1:W-:Y:S01]  /*0df0*/  STL [R1+0xc0], R10 ;  /* 0x0000c00a01007387 */ /* 0x0003e20000100800 */
[----:B------:R-:W-:Y:S02]  /*0e00*/  IMAD.SHL.U32 R16, R2, 0x80, RZ ;  /* 0x0000008002107824 */ /* 0x000fe400078e00ff */
[----:B------:R-:W-:Y:S01]  /*0e10*/  IMAD.MOV.U32 R2, RZ, RZ, c[0x0][0x2ac] ;  /* 0x0000ab00ff027624 */ /* 0x000fe200078e00ff */
[----:B------:R-:W-:Y:S02]  /*0e20*/  IADD3 R3, R3, -c[0x0][0x168], RZ ;  /* 0x80005a0003037a10 */ /* 0x000fe40007ffe0ff */
[----:B------:R-:W-:Y:S01]  /*0e30*/  IADD3 R5, R16, 0x7f, RZ ;  /* 0x0000007f10057810 */ /* 0x000fe20007ffe0ff */
[C---:B------:R-:W-:Y:S01]  /*0e40*/  IMAD R65, R2.reuse, c[0x0][0x1d0], RZ ;  /* 0x0000740002417a24 */ /* 0x040fe200078e02ff */
[----:B------:R1:W-:Y:S01]  /*0e50*/  STL [R1+0xac], R16 ;  /* 0x0000ac1001007387 */ /* 0x0003e20000100800 */
[----:B------:R-:W-:-:S02]  /*0e60*/  IMAD R3, R2, c[0x0][0x1d0], R3 ;  /* 0x0000740002037a24 */ /* 0x000fc400078e0203 */
[----:B------:R-:W-:Y:S01]  /*0e70*/  @P4 IMAD.HI.U32 R4, R5, c[0x0][0x2c8], RZ ;  /* 0x0000b20005044a27 */ /* 0x000fe200078e00ff */
[----:B------:R-:W-:-:S04]  /*0e80*/  IADD3 R2, R65, 0x3f, RZ ;  /* 0x0000003f41027810 */ /* 0x000fc80007ffe0ff */
[----:B------:R-:W-:Y:S02]  /*0e90*/  @P4 SHF.R.U32.HI R5, RZ, c[0x0][0x2cc], R4 ;  /* 0x0000b300ff054a19 */ /* 0x000fe40000011604 */
[----:B------:R-:W-:Y:S02]  /*0ea0*/  SHF.R.S32.HI R4, RZ, 0x1f, R2 ;  /* 0x0000001fff047819 */ /* 0x000fe40000011402 */
[----:B------:R-:W-:Y:S02]  /*0eb0*/  IADD3 R5, R3, R5, RZ ;  /* 0x0000000503057210 */ /* 0x000fe40007ffe0ff */
[----:B------:R-:W-:Y:S01]  /*0ec0*/  LEA.HI R4, R4, R2, RZ, 0x6 ;  /* 0x0000000204047211 */ /* 0x000fe200078f30ff */
[----:B------:R-:W-:Y:S01]  /*0ed0*/  IMAD.MOV R2, RZ, RZ, -R14 ;  /* 0x000000ffff027224 */ /* 0x000fe200078e0a0e */
[----:B------:R-:W-:Y:S02]  /*0ee0*/  SHF.R.S32.HI R3, RZ, 0x1f, R5 ;  /* 0x0000001fff037819 */ /* 0x000fe40000011405 */
[----:B------:R-:W-:Y:S01]  /*0ef0*/  SHF.R.S32.HI R4, RZ, 0x6, R4 ;  /* 0x00000006ff047819 */ /* 0x000fe20000011404 */
[----:B------:R-:W-:Y:S01]  /*0f00*/  IMAD R7, R2, c[0x0][0x548], R0 ;  /* 0x0001520002077a24 */ /* 0x000fe200078e0200 */
[----:B------:R-:W-:-:S04]  /*0f10*/  LEA.HI R3, R3, R5, RZ, 0x6 ;  /* 0x0000000503037211 */ /* 0x000fc800078f30ff */
[----:B------:R-:W-:-:S04]  /*0f20*/  SHF.R.S32.HI R3, RZ, 0x6, R3 ;  /* 0x00000006ff037819 */ /* 0x000fc80000011403 */
[----:B------:R-:W-:Y:S01]  /*0f30*/  IMNMX R64, R4, R3, PT ;  /* 0x0000000304407217 */ /* 0x000fe20003800200 */
[----:B------:R-:W-:-:S03]  /*0f40*/  IMAD.MOV.U32 R3, RZ, RZ, RZ ;  /* 0x000000ffff037224 */ /* 0x000fc600078e00ff */
[----:B------:R-:W-:Y:S01]  /*0f50*/  ISETP.GE.AND P0, PT, R64, 0x1, PT ;  /* 0x000000014000780c */ /* 0x000fe20003f06270 */
[----:B---3--:R1:W-:Y:S04]  /*0f60*/  STL [R1+0xbc], R6 ;  /* 0x0000bc0601007387 */ /* 0x0083e80000100800 */
[----:B------:R1:W-:Y:S08]  /*0f70*/  STL [R1+0xb0], R7 ;  /* 0x0000b00701007387 */ /* 0x0003f00000100800 */
[----:B------:R-:W-:Y:S05]  /*0f80*/  @!P0 BRA `(.L_x_1202) ;  /* 0x000001d000008947 */ /* 0x000fea0003800000 */
[----:B------:R-:W-:-:S04]  /*0f90*/  SHF.R.U32.HI R3, RZ, 0x10, R10 ;  /* 0x00000010ff037819 */ /* 0x000fc8000001160a */
[----:B------:R-:W-:-:S04]  /*0fa0*/  ISETP.NE.AND P0, PT, R3, RZ, PT ;  /* 0x000000ff0300720c */ /* 0x000fc80003f05270 */
[----:B------:R-:W-:-:S04]  /*0fb0*/  SEL R3, R3, c[0x0][0x338], P0 ;  /* 0x0000ce0003037a07 */ /* 0x000fc80000000000 */
[-C--:B------:R-:W-:Y:S02]  /*0fc0*/  IABS R5, R3.reuse ;  /* 0x0000000300057213 */ /* 0x080fe40000000000 */
[----:B-1----:R-:W-:Y:S02]  /*0fd0*/  IADD3 R6, R3, -0x1, R64 ;  /* 0xffffffff03067810 */ /* 0x002fe40007ffe040 */
[----:B------:R-:W1:Y:S01]  /*0fe0*/  I2F.RP R8, R5 ;  /* 0x0000000500087306 */ /* 0x000e620000209400 */
[-C--:B------:R-:W-:Y:S02]  /*0ff0*/  IABS R0, R3.reuse ;  /* 0x0000000300007213 */ /* 0x080fe40000000000 */
[----:B------:R-:W-:Y:S02]  /*1000*/  IABS R2, R6 ;  /* 0x0000000600027213 */ /* 0x000fe40000000000 */
[----:B------:R-:W-:Y:S01]  /*1010*/  LOP3.LUT R6, R6, R3, RZ, 0x3c, !PT ;  /* 0x0000000306067212 */ /* 0x000fe200078e3cff */
        /* <DEDUP_REMOVED lines=18> */
[----:B------:R-:W-:-:S05]  /*1140*/  @!P1 LOP3.LUT R4, RZ, R3, RZ, 0x33, !PT ;  /* 0x00000003ff049212 */ /* 0x000fca00078e33ff */
[----:B------:R-:W-:Y:S02]  /*1150*/  IMAD.MOV.U32 R3, RZ, RZ, R4 ;  /* 0x000000ffff037224 */ /* 0x000fe400078e0004 */
.L_x_1202:
[----:B------:R-:W-:Y:S05]  /*1160*/  BSYNC B0 ;  /* 0x0000000000007941 */ /* 0x000fea0003800000 */
.L_x_1201:
[----:B------:R-:W-:Y:S01]  /*1170*/  LOP3.LUT R0, R10, 0xffff, RZ, 0xc0, !PT ;  /* 0x0000ffff0a007812 */ /* 0x000fe200078ec0ff */
[----:B------:R-:W-:Y:S01]  /*1180*/  IMAD.MOV.U32 R12, RZ, RZ, RZ ;  /* 0x000000ffff0c7224 */ /* 0x000fe200078e00ff */
[----:B------:R-:W-:Y:S01]  /*1190*/  PRMT R2, RZ, 0x7610, R2 ;  /* 0x00007610ff027816 */ /* 0x000fe20000000002 */
[----:B-1----:R-:W-:Y:S01]  /*11a0*/  CS2R R10, SRZ ;  /* 0x00000000000a7805 */ /* 0x002fe2000001ff00 */
[----:B------:R-:W-:Y:S01]  /*11b0*/  CS2R R126, SRZ ;  /* 0x00000000007e7805 */ /* 0x000fe2000001ff00 */
[----:B------:R-:W-:Y:S01]  /*11c0*/  IMAD R4, R0, R3, RZ ;  /* 0x0000000300047224 */ /* 0x000fe200078e02ff */
[----:B------:R-:W-:Y:S01]  /*11d0*/  CS2R R124, SRZ ;  /* 0x00000000007c7805 */ /* 0x000fe2000001ff00 */
[----:B------:R-:W-:Y:S01]  /*11e0*/  IMAD.MOV.U32 R0, RZ, RZ, RZ ;  /* 0x000000ffff007224 */ /* 0x000fe200078e00ff */
        /* <DEDUP_REMOVED lines=67> */
[----:B-1----:R-:W-:Y:S01]  /*1620*/  ISETP.NE.U32.AND P1, PT, RZ, c[0x0][0x340], PT ;  /* 0x0000d000ff007a0c */ /* 0x002fe20003f25070 */
[----:B------:R-:W2:Y:S03]  /*1630*/  LDL R15, [R1+0x18] ;  /* 0x00001800010f7983 */ /* 0x000ea60000100800 */
[----:B------:R-:W-:Y:S01]  /*1640*/  ISETP.NE.AND.EX P1, PT, RZ, c[0x0][0x344], PT, P1 ;  /* 0x0000d100ff007a0c */ /* 0x000fe20003f25310 */
[----:B------:R-:W3:Y:S04]  /*1650*/  LDL R9, [R1+0x4] ;  /* 0x0000040001097983 */ /* 0x000ee80000100800 */
[----:B------:R-:W1:Y:S08]  /*1660*/  S2R R6, SR_TID.X ;  /* 0x0000000000067919 */ /* 0x000e700000002100 */
[----:B------:R-:W-:-:S04]  /*1670*/  @P1 IMAD.MOV.U32 R0, RZ, RZ, 0x4 ;  /* 0x00000004ff001424 */ /* 0x000fc800078e00ff */
[----:B------:R-:W-:-:S05]  /*1680*/  @P1 IMAD.WIDE R2, R14, R0, c[0x0][0x340] ;  /* 0x0000d0000e021625 */ /* 0x000fca00078e0200 */
[----:B------:R4:W5:Y:S01]  /*1690*/  @P1 LDG.E R0, [R2.64] ;  /* 0x0000000802001981 */ /* 0x000962000c1e1900 */
[--C-:B-1----:R-:W-:Y:S02]  /*16a0*/  SHF.R.S32.HI R4, RZ, 0x1f, R6.reuse ;  /* 0x0000001fff047819 */ /* 0x102fe40000011406 */
[----:B------:R-:W-:Y:S02]  /*16b0*/  SHF.R.S32.HI R5, RZ, 0x1f, R6 ;  /* 0x0000001fff057819 */ /* 0x000fe40000011406 */
[-C--:B------:R-:W-:Y:S02]  /*16c0*/  LEA.HI R4, R4, R6.reuse, RZ, 0x3 ;  /* 0x0000000604047211 */ /* 0x080fe400078f18ff */
[----:B------:R-:W-:Y:S02]  /*16d0*/  LEA.HI R5, R5, R6, RZ, 0x3 ;  /* 0x0000000605057211 */ /* 0x000fe400078f18ff */
[----:B------:R-:W-:Y:S02]  /*16e0*/  LOP3.LUT R4, R4, 0xfffffff8, RZ, 0xc0, !PT ;  /* 0xfffffff804047812 */ /* 0x000fe400078ec0ff */
[----:B------:R-:W-:-:S03]  /*16f0*/  SHF.R.S32.HI R5, RZ, 0x3, R5 ;  /* 0x00000003ff057819 */ /* 0x000fc60000011405 */
[----:B------:R-:W-:Y:S01]  /*1700*/  IMAD.IADD R4, R6, 0x1, -R4 ;  /* 0x0000000106047824 */ /* 0x000fe200078e0a04 */
[----:B------:R-:W-:-:S04]  /*1710*/  SHF.R.S32.HI R10, RZ, 0x1f, R7 ;  /* 0x0000001fff0a7819 */ /* 0x000fc80000011407 */
[----:B----4-:R-:W-:Y:S01]  /*1720*/  LEA R2, R4, R5, 0x4 ;  /* 0x0000000504027211 */ /* 0x010fe200078e20ff */
[----:B------:R-:W-:Y:S01]  /*1730*/  IMAD R6, R10, c[0x0][0x1b8], RZ ;  /* 0x00006e000a067a24 */ /* 0x000fe200078e02ff */
[----:B------:R-:W-:Y:S01]  /*1740*/  SHF.R.S32.HI R8, RZ, 0x1f, R14 ;  /* 0x0000001fff087819 */ /* 0x000fe2000001140e */
[----:B------:R-:W-:-:S04]  /*1750*/  IMAD.WIDE.U32 R12, R7, c[0x0][0x1b8], RZ ;  /* 0x00006e00070c7a25 */ /* 0x000fc800078e00ff */
[----:B------:R-:W-:Y:S02]  /*1760*/  IMAD.IADD R2, R16, 0x1, R2 ;  /* 0x0000000110027824 */ /* 0x000fe400078e0202 */
[----:B------:R-:W-:Y:S02]  /*1770*/  IMAD R6, R7, c[0x0][0x1bc], R6 ;  /* 0x00006f0007067a24 */ /* 0x000fe400078e0206 */
[----:B------:R-:W-:Y:S01]  /*1780*/  @P4 IMAD.HI.U32 R3, R2, c[0x0][0x2c8], RZ ;  /* 0x0000b20002034a27 */ /* 0x000fe200078e00ff */
[----:B------:R-:W-:-:S03]  /*1790*/  MOV R5, R2 ;  /* 0x0000000200057202 */ /* 0x000fc60000000f00 */
[----:B------:R-:W-:Y:S01]  /*17a0*/  IMAD.IADD R7, R13, 0x1, R6 ;  /* 0x000000010d077824 */ /* 0x000fe200078e0206 */
[----:B------:R-:W-:Y:S01]  /*17b0*/  MOV R6, R12 ;  /* 0x0000000c00067202 */ /* 0x000fe20000000f00 */
[----:B------:R-:W-:Y:S01]  /*17c0*/  IMAD R8, R8, c[0x0][0x1c0], RZ ;  /* 0x0000700008087a24 */ /* 0x000fe200078e02ff */
[----:B------:R-:W-:-:S03]  /*17d0*/  @P4 SHF.R.U32.HI R5, RZ, c[0x0][0x2cc], R3 ;  /* 0x0000b300ff054a19 */ /* 0x000fc60000011603 */
[C---:B------:R-:W-:Y:S01]  /*17e0*/  IMAD R8, R14.reuse, c[0x0][0x1c4], R8 ;  /* 0x000071000e087a24 */ /* 0x040fe200078e0208 */
[----:B------:R-:W-:Y:S01]  /*17f0*/  SHF.R.S32.HI R4, RZ, 0x1f, R5 ;  /* 0x0000001fff047819 */ /* 0x000fe20000011405 */
[----:B------:R-:W-:-:S04]  /*1800*/  IMAD.WIDE.U32 R6, R14, c[0x0][0x1c0], R6 ;  /* 0x000070000e067a25 */ /* 0x000fc800078e0006 */
[----:B------:R-:W-:Y:S01]  /*1810*/  IMAD.MOV R3, RZ, RZ, -R5 ;  /* 0x000000ffff037224 */ /* 0x000fe200078e0a05 */
[----:B------:R-:W-:Y:S01]  /*1820*/  IADD3 R7, R7, R8, RZ ;  /* 0x0000000807077210 */ /* 0x000fe20007ffe0ff */
[----:B------:R-:W-:Y:S02]  /*1830*/  IMAD R4, R4, c[0x0][0x1b0], RZ ;  /* 0x00006c0004047a24 */ /* 0x000fe400078e02ff */
[----:B------:R-:W-:Y:S02]  /*1840*/  IMAD R3, R3, c[0x0][0x2c4], R2 ;  /* 0x0000b10003037a24 */ /* 0x000fe400078e0202 */
[C---:B------:R-:W-:Y:S02]  /*1850*/  IMAD R4, R5.reuse, c[0x0][0x1b4], R4 ;  /* 0x00006d0005047a24 */ /* 0x040fe400078e0204 */
[----:B------:R-:W-:Y:S01]  /*1860*/  IMAD.WIDE.U32 R6, R5, c[0x0][0x1b0], R6 ;  /* 0x00006c0005067a25 */ /* 0x000fe200078e0006 */
[----:B------:R-:W-:-:S03]  /*1870*/  SHF.R.S32.HI R2, RZ, 0x1f, R3 ;  /* 0x0000001fff027819 */ /* 0x000fc60000011403 */
[----:B------:R-:W-:Y:S01]  /*1880*/  IMAD.IADD R5, R7, 0x1, R4 ;  /* 0x0000000107057824 */ /* 0x000fe200078e0204 */
[----:B------:R-:W-:Y:S01]  /*1890*/  MOV R4, R6 ;  /* 0x0000000600047202 */ /* 0x000fe20000000f00 */
[----:B------:R-:W-:-:S04]  /*18a0*/  IMAD R2, R2, c[0x0][0x1a8], RZ ;  /* 0x00006a0002027a24 */ /* 0x000fc800078e02ff */
[C---:B------:R-:W-:Y:S02]  /*18b0*/  IMAD R2, R3.reuse, c[0x0][0x1ac], R2 ;  /* 0x00006b0003027a24 */ /* 0x040fe400078e0202 */
[----:B------:R-:W-:-:S04]  /*18c0*/  IMAD.WIDE.U32 R4, R3, c[0x0][0x1a8], R4 ;  /* 0x00006a0003047a25 */ /* 0x000fc800078e0004 */
[----:B------:R-:W-:Y:S01]  /*18d0*/  IMAD.IADD R2, R5, 0x1, R2 ;  /* 0x0000000105027824 */ /* 0x000fe200078e0202 */
[----:B------:R-:W-:Y:S02]  /*18e0*/  LEA R12, P0, R4, c[0x0][0x160], 0x1 ;  /* 0x00005800040c7a11 */ /* 0x000fe400078008ff */
[----:B------:R-:W-:Y:S02]  /*18f0*/  IADD3 R3, R64, -0x1, RZ ;  /* 0xffffffff40037810 */ /* 0x000fe40007ffe0ff */
[----:B------:R-:W-:Y:S02]  /*1900*/  LEA.HI.X R11, R4, c[0x0][0x164], R2, 0x1, P0 ;  /* 0x00005900040b7a11 */ /* 0x000fe400000f0c02 */
[----:B--2---:R-:W-:Y:S02]  /*1910*/  ISETP.GE.AND P5, PT, R15, c[0x0][0x198], PT ;  /* 0x000066000f007a0c */ /* 0x004fe40003fa6270 */
[----:B---3--:R-:W-:Y:S02]  /*1920*/  ISETP.GE.AND P3, PT, R9, c[0x0][0x198], PT ;  /* 0x0000660009007a0c */ /* 0x008fe40003f66270 */
[----:B------:R-:W-:Y:S01]  /*1930*/  @!P1 MOV R0, R14 ;  /* 0x0000000e00009202 */ /* 0x000fe20000000f00 */
[----:B------:R-:W-:Y:S08]  /*1940*/  BRA.DIV ~URZ, `(.L_x_1204) ;  /* 0x00011e427f007947 */ /* 0x000ff0000b800000 */
[----:B------:R1:W2:Y:S02]  /*1950*/  SHFL.IDX PT, R13, R11, RZ, 0x181f ;  /* 0x00181fff0b0d7589 */ /* 0x0002a400000e0000 */
.L_x_1274:
[----:B------:R-:W-:Y:S05]  /*1960*/  BRA.DIV ~URZ, `(.L_x_1205) ;  /* 0x00011e927f007947 */ /* 0x000fea000b800000 */
[----:B------:R3:W4:Y:S02]  /*1970*/  SHFL.IDX PT, R4, R12, RZ, 0x181f ;  /* 0x00181fff0c047589 */ /* 0x00072400000e0000 */
.L_x_1275:
[----:B---3--:R-:W3:Y:S04]  /*1980*/  LDL R5, [R1+0xac] ;  /* 0x0000ac0001057983 */ /* 0x008ee80000100800 */
[----:B------:R-:W1:Y:S01]  /*1990*/  S2R R6, SR_TID.X ;  /* 0x0000000000067919 */ /* 0x000e620000002100 */
[----:B------:R-:W-:-:S04]  /*19a0*/  IMAD.MOV.U32 R14, RZ, RZ, c[0x0][0x2c4] ;  /* 0x0000b100ff0e7624 */ /* 0x000fc800078e00ff */
[----:B------:R-:W-:Y:S01]  /*19b0*/  IMAD R14, R14, c[0x0][0x168], RZ ;  /* 0x00005a000e0e7a24 */ /* 0x000fe200078e02ff */
[----:B-1----:R-:W-:-:S04]  /*19c0*/  SHF.R.S32.HI R2, RZ, 0x1f, R6 ;  /* 0x0000001fff027819 */ /* 0x002fc80000011406 */
[----:B------:R-:W-:-:S04]  /*19d0*/  LEA.HI R2, R2, R6, RZ, 0x3 ;  /* 0x0000000602027211 */ /* 0x000fc800078f18ff */
[----:B------:R-:W-:Y:S01]  /*19e0*/  SHF.R.S32.HI R2, RZ, 0x3, R2 ;  /* 0x00000003ff027819 */ /* 0x000fe20000011402 */
[----:B------:R-:W-:Y:S04]  /*19f0*/  BSSY B0, `(.L_x_1206) ;  /* 0x0000011000007945 */ /* 0x000fe80003800000 */
[----:B---3--:R-:W-:-:S05]  /*1a00*/  IMAD.IADD R2, R2, 0x1, R5 ;  /* 0x0000000102027824 */ /* 0x008fca00078e0205 */
[----:B------:R-:W-:-:S13]  /*1a10*/  ISETP.GE.AND P0, PT, R2, R14, PT ;  /* 0x0000000e0200720c */ /* 0x000fda0003f06270 */
[----:B------:R-:W-:Y:S05]  /*1a20*/  @P0 BRA `(.L_x_1207) ;  /* 0x000000d000000947 */ /* 0x000fea0003800000 */
[----:B------:R-:W3:Y:S04]  /*1a30*/  LDL R15, [R1+0x18] ;  /* 0x00001800010f7983 */ /* 0x000ee80000100800 */
[----:B----4-:R-:W4:Y:S04]  /*1a40*/  LDL R9, [R1+0x4] ;  /* 0x0000040001097983 */ /* 0x010f280000100800 */
[----:B--2---:R-:W2:Y:S04]  /*1a50*/  LDL R16, [R1] ;  /* 0x0000000001107983 */ /* 0x004ea80000100800 */
[----:B------:R-:W2:Y:S01]  /*1a60*/  LDL R8, [R1+0x8] ;  /* 0x0000080001087983 */ /* 0x000ea20000100800 */
[----:B---3--:R-:W-:-:S02]  /*1a70*/  LEA R6, P1, R15, R4, 0x1 ;  /* 0x000000040f067211 */ /* 0x008fc400078208ff */
[----:B----4-:R-:W-:Y:S02]  /*1a80*/  LEA R4, P0, R9, R4, 0x1 ;  /* 0x0000000409047211 */ /* 0x010fe400078008ff */
[-C--:B--2---:R-:W-:Y:S02]  /*1a90*/  LEA.HI.X R7, R15, R13.reuse, R16, 0x1, P1 ;  /* 0x0000000d0f077211 */ /* 0x084fe400008f0c10 */
[----:B------:R-:W-:-:S03]  /*1aa0*/  LEA.HI.X R5, R9, R13, R252, 0x1, P0 ;  /* 0x0000000d09057211 */ /* 0x000fc600000f0cfc */
[----:B------:R-:W-:Y:S01]  /*1ab0*/  @!PT LDS RZ, [RZ] ;  /* 0x00000000fffff984 */ /* 0x000fe20000000800 */
[----:B------:R-:W-:Y:S01]  /*1ac0*/  @!PT LDS RZ, [RZ] ;  /* 0x00000000fffff984 */ /* 0x000fe20000000800 */
[----:B------:R-:W-:Y:S01]  /*1ad0*/  @!PT LDS RZ, [RZ] ;  /* 0x00000000fffff984 */ /* 0x000fe20000000800 */
[----:B------:R1:W-:Y:S04]  /*1ae0*/  LDGSTS.E.BYPASS.LTC128B.128 [R8+0x8100], [R6.64], !P5 ;  /* 0x0810000006087fae */ /* 0x0003e8000e901d48 */
[----:B------:R1:W-:Y:S02]  /*1af0*/  LDGSTS.E.BYPASS.LTC128B.128 [R8+0xc100], [R4.64], !P3 ;  /* 0x0c10000004087fae */ /* 0x0003e4000d901d48 */
.L_x_1207:
[----:B------:R-:W-:Y:S05]  /*1b00*/  BSYNC B0 ;  /* 0x0000000000007941 */ /* 0x000fea0003800000 */
.L_x_1206:
[----:B------:R-:W-:Y:S05]  /*1b10*/  BRA.DIV ~URZ, `(.L_x_1208) ;  /* 0x00011d527f007947 */ /* 0x000fea000b800000 */
[----:B--2---:R2:W3:Y:S04]  /*1b20*/  SHFL.IDX PT, R13, R11, 0x1, 0x181f ;  /* 0x00381f000b0d7f89 */ /* 0x0044e800000e0000 */
[----:B-1--4-:R2:W1:Y:S02]  /*1b30*/  SHFL.IDX PT, R4, R12, 0x1, 0x181f ;  /* 0x00381f000c047f89 */ /* 0x01246400000e0000 */
.L_x_1276:
[----:B------:R-:W-:Y:S01]  /*1b40*/  IADD3 R5, R2, 0x10, RZ ;  /* 0x0000001002057810 */ /* 0x000fe20007ffe0ff */
[----:B------:R-:W-:Y:S03]  /*1b50*/  BSSY B0, `(.L_x_1209) ;  /* 0x0000010000007945 */ /* 0x000fe60003800000 */
[----:B------:R-:W-:-:S13]  /*1b60*/  ISETP.GE.AND P0, PT, R5, R14, PT ;  /* 0x0000000e0500720c */ /* 0x000fda0003f06270 */
[----:B------:R-:W-:Y:S05]  /*1b70*/  @P0 BRA `(.L_x_1210) ;  /* 0x000000d000000947 */ /* 0x000fea0003800000 */
[----:B------:R-:W4:Y:S04]  /*1b80*/  LDL R15, [R1+0x18] ;  /* 0x00001800010f7983 */ /* 0x000f280000100800 */
[----:B--2---:R-:W2:Y:S04]  /*1b90*/  LDL R9, [R1+0x4] ;  /* 0x0000040001097983 */ /* 0x004ea80000100800 */
[----:B---3--:R-:W3:Y:S04]  /*1ba0*/  LDL R16, [R1] ;  /* 0x0000000001107983 */ /* 0x008ee80000100800 */
[----:B------:R-:W3:Y:S01]  /*1bb0*/  LDL R8, [R1+0x8] ;  /* 0x0000080001087983 */ /* 0x000ee20000100800 */
[----:B-1--4-:R-:W-:-:S02]  /*1bc0*/  LEA R6, P1, R15, R4, 0x1 ;  /* 0x000000040f067211 */ /* 0x012fc400078208ff */
[----:B--2---:R-:W-:Y:S02]  /*1bd0*/  LEA R4, P0, R9, R4, 0x1 ;  /* 0x0000000409047211 */ /* 0x004fe400078008ff */
[-C--:B---3--:R-:W-:Y:S02]  /*1be0*/  LEA.HI.X R7, R15, R13.reuse, R16, 0x1, P1 ;  /* 0x0000000d0f077211 */ /* 0x088fe400008f0c10 */
[----:B------:R-:W-:-:S03]  /*1bf0*/  LEA.HI.X R5, R9, R13, R252, 0x1, P0 ;  /* 0x0000000d09057211 */ /* 0x000fc600000f0cfc */
[----:B------:R-:W-:Y:S01]  /*1c00*/  @!PT LDS RZ, [RZ] ;  /* 0x00000000fffff984 */ /* 0x000fe20000000800 */
[----:B------:R-:W-:Y:S01]  /*1c10*/  @!PT LDS RZ, [RZ] ;  /* 0x00000000fffff984 */ /* 0x000fe20000000800 */
[----:B------:R-:W-:Y:S01]  /*1c20*/  @!PT LDS RZ, [RZ] ;  /* 0x00000000fffff984 */ /* 0x000fe20000000800 */
[----:B------:R1:W-:Y:S04]  /*1c30*/  LDGSTS.E.BYPASS.LTC128B.128 [R8+0x8900], [R6.64], !P5 ;  /* 0x0890000006087fae */ /* 0x0003e8000e901d48 */
[----:B------:R1:W-:Y:S02]  /*1c40*/  LDGSTS.E.BYPASS.LTC128B.128 [R8+0xc900], [R4.64], !P3 ;  /* 0x0c90000004087fae */ /* 0x0003e4000d901d48 */
.L_x_1210:
[----:B------:R-:W-:Y:S05]  /*1c50*/  BSYNC B0 ;  /* 0x0000000000007941 */ /* 0x000fea0003800000 */
.L_x_1209:
[----:B------:R-:W-:Y:S05]  /*1c60*/  BRA.DIV ~URZ, `(.L_x_1211) ;  /* 0x00011cd27f007947 */ /* 0x000fea000b800000 */
[----:B---3--:R3:W4:Y:S02]  /*1c70*/  SHFL.IDX PT, R13, R11, 0x2, 0x181f ;  /* 0x00581f000b0d7f89 */ /* 0x00872400000e0000 */
.L_x_1277:
[----:B------:R-:W-:Y:S05]  /*1c80*/  BRA.DIV ~URZ, `(.L_x_1212) ;  /* 0x00011d227f007947 */ /* 0x000fea000b800000 */
[----:B-1----:R1:W2:Y:S02]  /*1c90*/  SHFL.IDX PT, R4, R12, 0x2, 0x181f ;  /* 0x00581f000c047f89 */ /* 0x0022a400000e0000 */
.L_x_1278:
[----:B------:R-:W-:Y:S01]  /*1ca0*/  IADD3 R5, R2, 0x20, RZ ;  /* 0x0000002002057810 */ /* 0x000fe20007ffe0ff */
[----:B------:R-:W-:Y:S03]  /*1cb0*/  BSSY B0, `(.L_x_1213) ;  /* 0x0000010000007945 */ /* 0x000fe60003800000 */
[----:B------:R-:W-:-:S13]  /*1cc0*/  ISETP.GE.AND P0, PT, R5, R14, PT ;  /* 0x0000000e0500720c */ /* 0x000fda0003f06270 */
[----:B------:R-:W-:Y:S05]  /*1cd0*/  @P0 BRA `(.L_x_1214) ;  /* 0x000000d000000947 */ /* 0x000fea0003800000 */
[----:B---3--:R-:W3:Y:S04]  /*1ce0*/  LDL R15, [R1+0x18] ;  /* 0x00001800010f7983 */ /* 0x008ee80000100800 */
        /* <DEDUP_REMOVED lines=12> */
.L_x_1214:
[----:B------:R-:W-:Y:S05]  /*1db0*/  BSYNC B0 ;  /* 0x0000000000007941 */ /* 0x000fea0003800000 */
.L_x_1213:
[----:B------:R-:W-:Y:S05]  /*1dc0*/  BRA.DIV ~URZ, `(.L_x_1215) ;  /* 0x00011c527f007947 */ /* 0x000fea000b800000 */
[----:B----4-:R4:W1:Y:S04]  /*1dd0*/  SHFL.IDX PT, R13, R11, 0x3, 0x181f ;  /* 0x00781f000b0d7f89 */ /* 0x01086800000e0000 */
[----:B--2---:R4:W2:Y:S02]  /*1de0*/  SHFL.IDX PT, R4, R12, 0x3, 0x181f ;  /* 0x00781f000c047f89 */ /* 0x0048a400000e0000 */
.L_x_1279:
        /* <DEDUP_REMOVED lines=10> */
[-C--:B-12---:R-:W-:Y:S02]  /*1e90*/  LEA.HI.X R7, R15, R13.reuse, R16, 0x1, P1 ;  /* 0x0000000d0f077211 */ /* 0x086fe400008f0c10 */
[----:B------:R-:W-:-:S03]  /*1ea0*/  LEA.HI.X R5, R9, R13, R252, 0x1, P0 ;  /* 0x0000000d09057211 */ /* 0x000fc600000f0cfc */
[----:B------:R-:W-:Y:S01]  /*1eb0*/  @!PT LDS RZ, [RZ] ;  /* 0x00000000fffff984 */ /* 0x000fe20000000800 */
[----:B------:R-:W-:Y:S01]  /*1ec0*/  @!PT LDS RZ, [RZ] ;  /* 0x00000000fffff984 */ /* 0x000fe20000000800 */
[----:B------:R-:W-:Y:S01]  /*1ed0*/  @!PT LDS RZ, [RZ] ;  /* 0x00000000fffff984 */ /* 0x000fe20000000800 */
[----:B------:R1:W-:Y:S04]  /*1ee0*/  LDGSTS.E.BYPASS.LTC128B.128 [R8+0x9900], [R6.64], !P5 ;  /* 0x0990000006087fae */ /* 0x0003e8000e901d48 */
[----:B------:R1:W-:Y:S02]  /*1ef0*/  LDGSTS.E.BYPASS.LTC128B.128 [R8+0xd900], [R4.64], !P3 ;  /* 0x0d90000004087fae */ /* 0x0003e4000d901d48 */
.L_x_1217:
[----:B------:R-:W-:Y:S05]  /*1f00*/  BSYNC B0 ;  /* 0x0000000000007941 */ /* 0x000fea0003800000 */
.L_x_1216:
[----:B------:R-:W-:Y:S05]  /*1f10*/  BRA.DIV ~URZ, `(.L_x_1218) ;  /* 0x00011bd27f007947 */ /* 0x000fea000b800000 */
[----:B-1----:R1:W3:Y:S02]  /*1f20*/  SHFL.IDX PT, R13, R11, 0x4, 0x181f ;  /* 0x00981f000b0d7f89 */ /* 0x0022e400000e0000 */
.L_x_1280:
[----:B------:R-:W-:Y:S05]  /*1f30*/  BRA.DIV ~URZ, `(.L_x_1219) ;  /* 0x00011c227f007947 */ /* 0x000fea000b800000 */
[----:B--2---:R2:W1:Y:S02]  /*1f40*/  SHFL.IDX PT, R4, R12, 0x4, 0x181f ;  /* 0x00981f000c047f89 */ /* 0x00446400000e0000 */
.L_x_1281:
[----:B------:R-:W-:Y:S01]  /*1f50*/  IADD3 R5, R2, 0x40, RZ ;  /* 0x0000004002057810 */ /* 0x000fe20007ffe0ff */
[----:B------:R-:W-:Y:S03]  /*1f60*/  BSSY B0, `(.L_x_1220) ;  /* 0x0000010000007945 */ /* 0x000fe60003800000 */
[----:B------:R-:W-:-:S13]  /*1f70*/  ISETP.GE.AND P0, PT, R5, R14, PT ;  /* 0x0000000e0500720c */ /* 0x000fda0003f06270 */
[----:B------:R-:W-:Y:S05]  /*1f80*/  @P0 BRA `(.L_x_1221) ;  /* 0x000000d000000947 */ /* 0x000fea0003800000 */
[----:B--2---:R-:W2:Y:S04]  /*1f90*/  LDL R15, [R1+0x18] ;  /* 0x00001800010f7983 */ /* 0x004ea80000100800 */
[----:B----4-:R-:W4:Y:S04]  /*1fa0*/  LDL R9, [R1+0x4] ;  /* 0x0000040001097983 */ /* 0x010f280000100800 */
[----:B---3--:R-:W3:Y:S04]  /*1fb0*/  LDL R16, [R1] ;  /* 0x0000000001107983 */ /* 0x008ee80000100800 */
[----:B------:R-:W3:Y:S01]  /*1fc0*/  LDL R8, [R1+0x8] ;  /* 0x0000080001087983 */ /* 0x000ee20000100800 */
[----:B-12---:R-:W-:-:S02]  /*1fd0*/  LEA R6, P1, R15, R4, 0x1 ;  /* 0x000000040f067211 */ /* 0x006fc400078208ff */
[----:B----4-:R-:W-:Y:S02]  /*1fe0*/  LEA R4, P0, R9, R4, 0x1 ;  /* 0x0000000409047211 */ /* 0x010fe400078008ff */
[-C--:B---3--:R-:W-:Y:S02]  /*1ff0*/  LEA.HI.X R7, R15, R13.reuse, R16, 0x1, P1 ;  /* 0x0000000d0f077211 */ /* 0x088fe400008f0c10 */
[----:B------:R-:W-:-:S03]  /*2000*/  LEA.HI.X R5, R9, R13, R252, 0x1, P0 ;  /* 0x0000000d09057211 */ /* 0x000fc600000f0cfc */
[----:B------:R-:W-:Y:S01]  /*2010*/  @!PT LDS RZ, [RZ] ;  /* 0x00000000fffff984 */ /* 0x000fe20000000800 */
[----:B------:R-:W-:Y:S01]  /*2020*/  @!PT LDS RZ, [RZ] ;  /* 0x00000000fffff984 */ /* 0x000fe20000000800 */
[----:B------:R-:W-:Y:S01]  /*2030*/  @!PT LDS RZ, [RZ] ;  /* 0x00000000fffff984 */ /* 0x000fe20000000800 */
[----:B------:R1:W-:Y:S04]  /*2040*/  LDGSTS.E.BYPASS.LTC128B.128 [R8+0xa100], [R6.64], !P5 ;  /* 0x0a10000006087fae */ /* 0x0003e8000e901d48 */
[----:B------:R1:W-:Y:S02]  /*2050*/  LDGSTS.E.BYPASS.LTC128B.128 [R8+0xe100], [R4.64], !P3 ;  /* 0x0e10000004087fae */ /* 0x0003e4000d901d48 */
.L_x_1221:
[----:B------:R-:W-:Y:S05]  /*2060*/  BSYNC B0 ;  /* 0x0000000000007941 */ /* 0x000fea0003800000 */
.L_x_1220:
[----:B------:R-:W-:Y:S05]  /*2070*/  BRA.DIV ~URZ, `(.L_x_1222) ;  /* 0x00011b527f007947 */ /* 0x000fea000b800000 */
[----:B---3--:R3:W2:Y:S04]  /*2080*/  SHFL.IDX PT, R13, R11, 0x5, 0x181f ;  /* 0x00b81f000b0d7f89 */ /* 0x0086a800000e0000 */
[----:B-1----:R3:W1:Y:S02]  /*2090*/  SHFL.IDX PT, R4, R12, 0x5, 0x181f ;  /* 0x00b81f000c047f89 */ /* 0x00266400000e0000 */
.L_x_1282:
        /* <DEDUP_REMOVED lines=8> */
[----:B-1-3--:R-:W-:-:S02]  /*2120*/  LEA R6, P1, R15, R4, 0x1 ;  /* 0x000000040f067211 */ /* 0x00afc400078208ff */
        /* <DEDUP_REMOVED lines=8> */
.L_x_1224:
[----:B------:R-:W-:Y:S05]  /*21b0*/  BSYNC B0 ;  /* 0x0000000000007941 */ /* 0x000fea0003800000 */
.L_x_1223:
[----:B------:R-:W-:Y:S05]  /*21c0*/  BRA.DIV ~URZ, `(.L_x_1225) ;  /* 0x00011ad27f007947 */ /* 0x000fea000b800000 */
[----:B--2---:R2:W3:Y:S02]  /*21d0*/  SHFL.IDX PT, R13, R11, 0x6, 0x181f ;  /* 0x00d81f000b0d7f89 */ /* 0x0044e400000e0000 */
.L_x_1283:
[----:B------:R-:W-:Y:S05]  /*21e0*/  BRA.DIV ~URZ, `(.L_x_1226) ;  /* 0x00011b227f007947 */ /* 0x000fea000b800000 */
[----:B-1----:R1:W2:Y:S02]  /*21f0*/  SHFL.IDX PT, R4, R12, 0x6, 0x181f ;  /* 0x00d81f000c047f89 */ /* 0x0022a400000e0000 */
.L_x_1284:
[----:B------:R-:W-:Y:S01]  /*2200*/  IADD3 R5, R2, 0x60, RZ ;  /* 0x0000006002057810 */ /* 0x000fe20007ffe0ff */
[----:B------:R-:W-:Y:S03]  /*2210*/  BSSY B0, `(.L_x_1227) ;  /* 0x0000010000007945 */ /* 0x000fe60003800000 */
[----:B------:R-:W-:-:S13]  /*2220*/  ISETP.GE.AND P0, PT, R5, R14, PT ;  /* 0x0000000e0500720c */ /* 0x000fda0003f06270 */
[----:B------:R-:W-:Y:S05]  /*2230*/  @P0 BRA `(.L_x_1228) ;  /* 0x000000d000000947 */ /* 0x000fea0003800000 */
[----:B----4-:R-:W4:Y:S04]  /*2240*/  LDL R15, [R1+0x18] ;  /* 0x00001800010f7983 */ /* 0x010f280000100800 */
[----:B---3--:R-:W3:Y:S04]  /*2250*/  LDL R9, [R1+0x4] ;  /* 0x0000040001097983 */ /* 0x008ee80000100800 */
[----:B--2---:R-:W2:Y:S04]  /*2260*/  LDL R16, [R1] ;  /* 0x0000000001107983 */ /* 0x004ea80000100800 */
[----:B------:R-:W2:Y:S01]  /*2270*/  LDL R8, [R1+0x8] ;  /* 0x0000080001087983 */ /* 0x000ea20000100800 */
[----:B----4-:R-:W-:-:S02]  /*2280*/  LEA R6, P1, R15, R4, 0x1 ;  /* 0x000000040f067211 */ /* 0x010fc400078208ff */
[----:B---3--:R-:W-:Y:S02]  /*2290*/  LEA R4, P0, R9, R4, 0x1 ;  /* 0x0000000409047211 */ /* 0x008fe400078008ff */
[-C--:B--2---:R-:W-:Y:S02]  /*22a0*/  LEA.HI.X R7, R15, R13.reuse, R16, 0x1, P1 ;  /* 0x0000000d0f077211 */ /* 0x084fe400008f0c10 */
[----:B------:R-:W-:-:S03]  /*22b0*/  LEA.HI.X R5, R9, R13, R252, 0x1, P0 ;  /* 0x0000000d09057211 */ /* 0x000fc600000f0cfc */
[----:B------:R-:W-:Y:S01]  /*22c0*/  @!PT LDS RZ, [RZ] ;  /* 0x00000000fffff984 */ /* 0x000fe20000000800 */
[----:B------:R-:W-:Y:S01]  /*22d0*/  @!PT LDS RZ, [RZ] ;  /* 0x00000000fffff984 */ /* 0x000fe20000000800 */
[----:B------:R-:W-:Y:S01]  /*22e0*/  @!PT LDS RZ, [RZ] ;  /* 0x00000000fffff984 */ /* 0x000fe20000000800 */
[----:B------:R2:W-:Y:S04]  /*22f0*/  LDGSTS.E.BYPASS.LTC128B.128 [R8+0xb100], [R6.64], !P5 ;  /* 0x0b10000006087fae */ /* 0x0005e8000e901d48 */
[----:B------:R2:W-:Y:S02]  /*2300*/  LDGSTS.E.BYPASS.LTC128B.128 [R8+0xf100], [R4.64], !P3 ;  /* 0x0f10000004087fae */ /* 0x0005e4000d901d48 */
.L_x_1228:
[----:B------:R-:W-:Y:S05]  /*2310*/  BSYNC B0 ;  /* 0x0000000000007941 */ /* 0x000fea0003800000 */
.L_x_1227:
[----:B------:R-:W-:Y:S05]  /*2320*/  BRA.DIV ~URZ, `(.L_x_1229) ;  /* 0x00011a527f007947 */ /* 0x000fea000b800000 */
[----:B--234-:R-:W2:Y:S04]  /*2330*/  SHFL.IDX PT, R11, R11, 0x7, 0x181f ;  /* 0x00f81f000b0b7f89 */ /* 0x01cea800000e0000 */
[----:B-1----:R-:W1:Y:S02]  /*2340*/  SHFL.IDX PT, R12, R12, 0x7, 0x181f ;  /* 0x00f81f000c0c7f89 */ /* 0x002e6400000e0000 */
.L_x_1285:
[----:B------:R-:W3:Y:S04]  /*2350*/  LDL R25, [R1+0x18] ;  /* 0x0000180001197983 */ /* 0x000ee80000100800 */
[----:B------:R-:W4:Y:S04]  /*2360*/  LDL R85, [R1+0x4] ;  /* 0x0000040001557983 */ /* 0x000f280000100800 */
[----:B--2---:R-:W2:Y:S04]  /*2370*/  LDL R26, [R1] ;  /* 0x00000000011a7983 */ /* 0x004ea80000100800 */
[----:B------:R-:W2:Y:S01]  /*2380*/  LDL R84, [R1+0x8] ;  /* 0x0000080001547983 */ /* 0x000ea20000100800 */
[----:B------:R-:W-:-:S03]  /*2390*/  IADD3 R2, R2, 0x70, RZ ;  /* 0x0000007002027810 */ /* 0x000fc60007ffe0ff */
[----:B------:R-:W1:Y:S01]  /*23a0*/  S2R R6, SR_TID.X ;  /* 0x0000000000067919 */ /* 0x000e620000002100 */
[----:B------:R-:W-:Y:S02]  /*23b0*/  ISETP.GE.AND P2, PT, R2, R14, PT ;  /* 0x0000000e0200720c */ /* 0x000fe40003f46270 */
[----:B-----5:R-:W-:Y:S01]  /*23c0*/  SHF.R.S32.HI R2, RZ, 0x1f, R0 ;  /* 0x0000001fff027819 */ /* 0x020fe20000011400 */
[----:B------:R-:W-:-:S04]  /*23d0*/  IMAD.WIDE.U32 R144, R0, c[0x0][0x2b0], RZ ;  /* 0x0000ac0000907a25 */ /* 0x000fc800078e00ff */
[----:B------:R-:W-:-:S04]  /*23e0*/  IMAD R2, R2, c[0x0][0x2b0], RZ ;  /* 0x0000ac0002027a24 */ /* 0x000fc800078e02ff */
[----:B------:R-:W-:-:S04]  /*23f0*/  IMAD R0, R0, c[0x0][0x2b4], R2 ;  /* 0x0000ad0000007a24 */ /* 0x000fc800078e0202 */
[----:B------:R-:W-:Y:S01]  /*2400*/  IMAD.IADD R142, R145, 0x1, R0 ;  /* 0x00000001918e7824 */ /* 0x000fe200078e0200 */
[----:B------:R2:W-:Y:S04]  /*2410*/  STL.64 [R1+0xd8], R144 ;  /* 0x0000d89001007387 */ /* 0x0005e80000100a00 */
[----:B------:R2:W-:Y:S01]  /*2420*/  STL [R1+0xa4], R142 ;  /* 0x0000a48e01007387 */ /* 0x0005e20000100800 */
[--C-:B-1----:R-:W-:Y:S02]  /*2430*/  SHF.R.S32.HI R19, RZ, 0x1f, R6.reuse ;  /* 0x0000001fff137819 */ /* 0x102fe40000011406 */
[----:B------:R-:W-:Y:S02]  /*2440*/  SHF.R.S32.HI R15, RZ, 0x1f, R6 ;  /* 0x0000001fff0f7819 */ /* 0x000fe40000011406 */
[----:B------:R-:W-:-:S02]  /*2450*/  LEA.HI R19, R19, R6, RZ, 0x3 ;  /* 0x0000000613137211 */ /* 0x000fc400078f18ff */
[----:B------:R-:W-:Y:S02]  /*2460*/  LEA.HI R15, R15, R6, RZ, 0x3 ;  /* 0x000000060f0f7211 */ /* 0x000fe400078f18ff */
[----:B------:R-:W-:Y:S02]  /*2470*/  LOP3.LUT R19, R19, 0xfffffff8, RZ, 0xc0, !PT ;  /* 0xfffffff813137812 */ /* 0x000fe400078ec0ff */
[----:B------:R-:W-:-:S03]  /*2480*/  SHF.R.S32.HI R15, RZ, 0x3, R15 ;  /* 0x00000003ff0f7819 */ /* 0x000fc6000001140f */
[----:B------:R-:W-:-:S04]  /*2490*/  IMAD.IADD R19, R6, 0x1, -R19 ;  /* 0x0000000106137824 */ /* 0x000fc800078e0a13 */
[----:B------:R-:W-:Y:S01]  /*24a0*/  IMAD R66, R19, 0x10, R15 ;  /* 0x0000001013427824 */ /* 0x000fe200078e020f */
[-C--:B---3--:R-:W-:Y:S02]  /*24b0*/  @!P2 LEA R4, P1, R25, R12.reuse, 0x1 ;  /* 0x0000000c1904a211 */ /* 0x088fe400078208ff */
[----:B----4-:R-:W-:Y:S02]  /*24c0*/  @!P2 LEA R12, P0, R85, R12, 0x1 ;  /* 0x0000000c550ca211 */ /* 0x010fe400078008ff */
[-C--:B--2---:R-:W-:Y:S02]  /*24d0*/  @!P2 LEA.HI.X R5, R25, R11.reuse, R26, 0x1, P1 ;  /* 0x0000000b1905a211 */ /* 0x084fe400008f0c1a */
[----:B------:R-:W-:-:S03]  /*24e0*/  @!P2 LEA.HI.X R13, R85, R11, R252, 0x1, P0 ;  /* 0x0000000b550da211 */ /* 0x000fc600000f0cfc */
[----:B------:R-:W-:Y:S01]  /*24f0*/  @!PT LDS RZ, [RZ] ;  /* 0x00000000fffff984 */ /* 0x000fe20000000800 */
[----:B------:R-:W-:Y:S01]  /*2500*/  @!PT LDS RZ, [RZ] ;  /* 0x00000000fffff984 */ /* 0x000fe20000000800 */
[----:B------:R-:W-:Y:S01]  /*2510*/  @!PT LDS RZ, [RZ] ;  /* 0x00000000fffff984 */ /* 0x000fe20000000800 */
[----:B------:R1:W-:Y:S04]  /*2520*/  @!P2 LDGSTS.E.BYPASS.LTC128B.128 [R84+0xb900], [R4.64], !P5 ;  /* 0x0b9000000454afae */ /* 0x0003e8000e901d48 */
[----:B------:R1:W-:Y:S04]  /*2530*/  @!P2 LDGSTS.E.BYPASS.LTC128B.128 [R84+0xf900], [R12.64], !P3 ;  /* 0x0f9000000c54afae */ /* 0x0003e8000d901d48 */
[----:B------:R-:W0:Y:S01]  /*2540*/  LDGDEPBAR ;  /* 0x00000000000079af */ /* 0x000e220000000000 */
[----:B------:R-:W-:Y:S02]  /*2550*/  WARPSYNC 0xffffffff ;  /* 0xffffffff00007948 */ /* 0x000fe40003800000 */
[----:B------:R-:W2:Y:S01]  /*2560*/  LDL R143, [R1+0xbc] ;  /* 0x0000bc00018f7983 */ /* 0x000ea20000100800 */
[----:B------:R-:W-:-:S03]  /*2570*/  MOV R0, c[0x0][0x2b8] ;  /* 0x0000ae0000007a02 */ /* 0x000fc60000000f00 */
[----:B------:R-:W3:Y:S01]  /*2580*/  LDL R20, [R1+0xb0] ;  /* 0x0000b00001147983 */ /* 0x000ee20000100800 */
[----:B------:R-:W-:Y:S01]  /*2590*/  ISETP.NE.AND P3, PT, R0, 0x1, PT ;  /* 0x000000010000780c */ /* 0x000fe20003f65270 */
[----:B------:R-:W-:-:S05]  /*25a0*/  IMAD R0, R3, 0x40, R66 ;  /* 0x0000004003007824 */ /* 0x000fca00078e0242 */
[----:B------:R-:W-:-:S04]  /*25b0*/  ISETP.GE.AND P1, PT, R0, R65, PT ;  /* 0x000000410000720c */ /* 0x000fc80003f26270 */
[----:B------:R-:W-:Y:S02]  /*25c0*/  ISETP.GT.OR P1, PT, R66, 0x3f, P1 ;  /* 0x0000003f4200780c */ /* 0x000fe40000f24670 */
[----:B------:R-:W-:Y:S01]  /*25d0*/  MOV R18, RZ ;  /* 0x000000ff00127202 */ /* 0x000fe20000000f00 */
[----:B------:R-:W-:Y:S01]  /*25e0*/  BAR.SYNC.DEFER_BLOCKING 0x0 ;  /* 0x0000000000007b1d */ /* 0x000fe20000010000 */
[----:B--2---:R-:W-:-:S05]  /*25f0*/  IADD3 R0, R0, R143, RZ ;  /* 0x0000008f00007210 */ /* 0x004fca0007ffe0ff */
[----:B-1----:R-:W-:-:S04]  /*2600*/  @P3 IMAD.HI.U32 R4, R0, c[0x0][0x2bc], RZ ;  /* 0x0000af0000043a27 */ /* 0x002fc800078e00ff */
[----:B------:R-:W-:Y:S01]  /*2610*/  IMAD.MOV.U32 R2, RZ, RZ, R0 ;  /* 0x000000ffff027224 */ /* 0x000fe200078e0000 */
        /* <DEDUP_REMOVED lines=9> */
[----:B------:R-:W-:-:S04]  /*26b0*/  IMAD R4, R9, c[0x0][0x1e0], RZ ;  /* 0x0000780009047a24 */ /* 0x000fc800078e02ff */
[C---:B------:R-:W-:Y:S02]  /*26c0*/  IMAD R4, R21.reuse, c[0x0][0x1e4], R4 ;  /* 0x0000790015047a24 */ /* 0x040fe400078e0204 */
[----:B-1----:R-:W-:-:S04]  /*26d0*/  IMAD.WIDE.U32 R6, R21, c[0x0][0x1e0], RZ ;  /* 0x0000780015067a25 */ /* 0x002fc800078e00ff */
[----:B------:R-:W-:Y:S01]  /*26e0*/  IMAD R0, R10, c[0x0][0x1e8], RZ ;  /* 0x00007a000a007a24 */ /* 0x000fe200078e02ff */
[----:B------:R-:W-:Y:S01]  /*26f0*/  IADD3 R5, R7, R4, RZ ;  /* 0x0000000407057210 */ /* 0x000fe20007ffe0ff */
[----:B------:R-:W-:Y:S02]  /*2700*/  IMAD.MOV.U32 R4, RZ, RZ, R6 ;  /* 0x000000ffff047224 */ /* 0x000fe400078e0006 */
[----:B---3--:R-:W-:-:S04]  /*2710*/  IMAD.WIDE.U32 R140, R20, c[0x0][0x1e8], RZ ;  /* 0x00007a00148c7a25 */ /* 0x008fc800078e00ff */
[----:B------:R-:W-:-:S05]  /*2720*/  IMAD R0, R20, c[0x0][0x1ec], R0 ;  /* 0x00007b0014007a24 */ /* 0x000fca00078e0200 */
[----:B------:R-:W-:Y:S01]  /*2730*/  IADD3 R139, R141, R0, RZ ;  /* 0x000000008d8b7210 */ /* 0x000fe20007ffe0ff */
[----:B------:R-:W-:Y:S02]  /*2740*/  IMAD R2, R3, -0x40, R65 ;  /* 0xffffffc003027824 */ /* 0x000fe400078e0241 */
[----:B------:R-:W-:-:S04]  /*2750*/  IMAD R9, R9, c[0x0][0x208], RZ ;  /* 0x0000820009097a24 */ /* 0x000fc800078e02ff */
[----:B------:R-:W-:Y:S02]  /*2760*/  IMAD R9, R21, c[0x0][0x20c], R9 ;  /* 0x0000830015097a24 */ /* 0x000fe400078e0209 */
[----:B------:R-:W-:Y:S01]  /*2770*/  IMAD R10, R10, c[0x0][0x210], RZ ;  /* 0x000084000a0a7a24 */ /* 0x000fe200078e02ff */
[----:B------:R-:W-:Y:S03]  /*2780*/  STL [R1+0xb8], R21 ;  /* 0x0000b81501007387 */ /* 0x000fe60000100800 */
[----:B------:R-:W-:Y:S01]  /*2790*/  IMAD R10, R20, c[0x0][0x214], R10 ;  /* 0x00008500140a7a24 */ /* 0x000fe200078e020a */
[----:B------:R-:W-:Y:S01]  /*27a0*/  SHF.L.U32 R136, R25, 0x1, RZ ;  /* 0x0000000119887819 */ /* 0x000fe200000006ff */
[----:B------:R-:W-:Y:S01]  /*27b0*/  IMAD.SHL.U32 R138, R85, 0x2, RZ ;  /* 0x00000002558a7824 */ /* 0x000fe200078e00ff */
[----:B------:R-:W-:Y:S02]  /*27c0*/  IADD3 R242, R250, 0x20, RZ ;  /* 0x00000020faf27810 */ /* 0x000fe40007ffe0ff */
[----:B------:R-:W-:-:S02]  /*27d0*/  SHF.L.U64.HI R67, R25, 0x1, R26 ;  /* 0x0000000119437819 */ /* 0x000fc4000001021a */
[----:B------:R-:W-:Y:S02]  /*27e0*/  SHF.L.U64.HI R137, R85, 0x1, R252 ;  /* 0x0000000155897819 */ /* 0x000fe400000102fc */
[----:B--2---:R-:W-:Y:S01]  /*27f0*/  SHF.R.S32.HI R8, RZ, 0x1f, R18 ;  /* 0x0000001fff087819 */ /* 0x004fe20000011412 */
[----:B------:R-:W-:-:S04]  /*2800*/  IMAD.WIDE.U32 R4, R18, c[0x0][0x1f0], R4 ;  /* 0x00007c0012047a25 */ /* 0x000fc800078e0004 */
[----:B------:R-:W-:Y:S01]  /*2810*/  IMAD R12, R8, c[0x0][0x1f0], RZ ;  /* 0x00007c00080c7a24 */ /* 0x000fe200078e02ff */
[----:B------:R-:W-:-:S03]  /*2820*/  IADD3 R0, P0, R4, R140, RZ ;  /* 0x0000008c04007210 */ /* 0x000fc60007f1e0ff */
[----:B------:R-:W-:-:S05]  /*2830*/  IMAD R12, R18, c[0x0][0x1f4], R12 ;  /* 0x00007d00120c7a24 */ /* 0x000fca00078e020c */
[----:B------:R-:W-:Y:S02]  /*2840*/  IADD3.X R12, R139, R5, R12, P0, !PT ;  /* 0x000000058b0c7210 */ /* 0x000fe400007fe40c */
[----:B------:R-:W-:-:S04]  /*2850*/  LEA R13, P0, R0, c[0x0][0x1c8], 0x1 ;  /* 0x00007200000d7a11 */ /* 0x000fc800078008ff */
[----:B------:R-:W-:Y:S01]  /*2860*/  LEA.HI.X R12, R0, c[0x0][0x1cc], R12, 0x1, P0 ;  /* 0x00007300000c7a11 */ /* 0x000fe200000f0c0c */
[----:B------:R-:W1:Y:S01]  /*2870*/  SHFL.IDX PT, R16, R13, RZ, 0x181f ;  /* 0x00181fff0d107589 */ /* 0x000e6200000e0000 */
[----:B------:R-:W-:-:S03]  /*2880*/  IADD3 R0, -R15, R2, RZ ;  /* 0x000000020f007210 */ /* 0x000fc60007ffe1ff */
[----:B------:R-:W2:Y:S01]  /*2890*/  SHFL.IDX PT, R11, R12, RZ, 0x181f ;  /* 0x00181fff0c0b7589 */ /* 0x000ea200000e0000 */
[----:B------:R-:W-:-:S03]  /*28a0*/  ISETP.GE.AND P5, PT, R0, 0x1, PT ;  /* 0x000000010000780c */ /* 0x000fc60003fa6270 */
[----:B------:R-:W3:Y:S04]  /*28b0*/  SHFL.IDX PT, R6, R13, 0x1, 0x181f ;  /* 0x00381f000d067f89 */ /* 0x000ee800000e0000 */
[----:B------:R-:W4:Y:S01]  /*28c0*/  SHFL.IDX PT, R7, R12, 0x1, 0x181f ;  /* 0x00381f000c077f89 */ /* 0x000f2200000e0000 */
[----:B------:R-:W-:-:S05]  /*28d0*/  ISETP.GE.AND P2, PT, R0, 0x11, PT ;  /* 0x000000110000780c */ /* 0x000fca0003f46270 */
[C---:B------:R-:W-:Y:S01]  /*28e0*/  @P5 ISETP.GE.AND P1, PT, R25.reuse, c[0x0][0x1d4], PT ;  /* 0x0000750019005a0c */ /* 0x040fe20003f26270 */
[----:B------:R-:W5:Y:S01]  /*28f0*/  SHFL.IDX PT, R4, R13, 0x2, 0x181f ;  /* 0x00581f000d047f89 */ /* 0x000f6200000e0000 */
[----:B-1----:R-:W-:-:S04]  /*2900*/  @P5 LEA R14, P0, R25, R16, 0x1 ;  /* 0x00000010190e5211 */ /* 0x002fc800078008ff */
[----:B--2---:R-:W-:Y:S01]  /*2910*/  @P5 LEA.HI.X R15, R25, R11, R26, 0x1, P0 ;  /* 0x0000000b190f5211 */ /* 0x004fe200000f0c1a */
[----:B------:R-:W1:Y:S06]  /*2920*/  SHFL.IDX PT, R5, R12, 0x2, 0x181f ;  /* 0x00581f000c057f89 */ /* 0x000e6c00000e0000 */
[----:B------:R3:W-:Y:S01]  /*2930*/  @P5 LDGSTS.E.BYPASS.LTC128B.128 [R84+0x4100], [R14.64], !P1 ;  /* 0x041000000e545fae */ /* 0x0007e2000c901d48 */
[C---:B------:R-:W-:Y:S02]  /*2940*/  @P5 LEA R16, P1, R85.reuse, R16, 0x1 ;  /* 0x0000001055105211 */ /* 0x040fe400078208ff */
[----:B------:R-:W-:-:S02]  /*2950*/  @P5 ISETP.GE.AND P0, PT, R85, c[0x0][0x1d4], PT ;  /* 0x0000750055005a0c */ /* 0x000fc40003f06270 */
[----:B------:R-:W-:Y:S02]  /*2960*/  @P5 LEA.HI.X R17, R85, R11, R252, 0x1, P1 ;  /* 0x0000000b55115211 */ /* 0x000fe400008f0cfc */
[C---:B------:R-:W-:Y:S01]  /*2970*/  @P2 ISETP.GE.AND P1, PT, R25.reuse, c[0x0][0x1d4], PT ;  /* 0x0000750019002a0c */ /* 0x040fe20003f26270 */
[----:B------:R-:W2:Y:S04]  /*2980*/  SHFL.IDX PT, R13, R13, 0x3, 0x181f ;  /* 0x00781f000d0d7f89 */ /* 0x000ea800000e0000 */
[----:B------:R-:W1:Y:S04]  /*2990*/  SHFL.IDX PT, R12, R12, 0x3, 0x181f ;  /* 0x00781f000c0c7f89 */ /* 0x000e6800000e0000 */
[----:B------:R1:W-:Y:S01]  /*29a0*/  @P5 LDGSTS.E.BYPASS.LTC128B.128 [R84+0x6100], [R16.64], !P0 ;  /* 0x0610000010545fae */ /* 0x0003e2000c101d48 */
[----:B---3--:R-:W-:-:S04]  /*29b0*/  @P2 LEA R14, P6, R25, R6, 0x1 ;  /* 0x00000006190e2211 */ /* 0x008fc800078c08ff */
[-C--:B----4-:R-:W-:Y:S02]  /*29c0*/  @P2 LEA.HI.X R15, R25, R7.reuse, R26, 0x1, P6 ;  /* 0x00000007190f2211 */ /* 0x090fe400030f0c1a */
[----:B------:R-:W-:Y:S02]  /*29d0*/  ISETP.GE.AND P6, PT, R0, 0x21, PT ;  /* 0x000000210000780c */ /* 0x000fe40003fc6270 */
[C---:B------:R-:W-:Y:S01]  /*29e0*/  @P2 LEA R6, P0, R85.reuse, R6, 0x1 ;  /* 0x0000000655062211 */ /* 0x040fe200078008ff */
[----:B------:R5:W-:Y:S01]  /*29f0*/  @P2 LDGSTS.E.BYPASS.LTC128B.128 [R84+0x4900], [R14.64], !P1 ;  /* 0x049000000e542fae */ /* 0x000be2000c901d48 */
[C---:B------:R-:W-:Y:S02]  /*2a00*/  @P2 ISETP.GE.AND P1, PT, R85.reuse, c[0x0][0x1d4], PT ;  /* 0x0000750055002a0c */ /* 0x040fe40003f26270 */
[----:B------:R-:W-:-:S07]  /*2a10*/  @P2 LEA.HI.X R7, R85, R7, R252, 0x1, P0 ;  /* 0x0000000755072211 */ /* 0x000fce00000f0cfc */
[----:B------:R-:W-:-:S04]  /*2a20*/  @P6 ISETP.GE.AND P0, PT, R25, c[0x0][0x1d4], PT ;  /* 0x0000750019006a0c */ /* 0x000fc80003f06270 */
[----:B------:R2:W-:Y:S01]  /*2a30*/  @P2 LDGSTS.E.BYPASS.LTC128B.128 [R84+0x6900], [R6.64], !P1 ;  /* 0x0690000006542fae */ /* 0x0005e2000c901d48 */
[----:B-----5:R-:W-:-:S04]  /*2a40*/  @P6 LEA R14, P5, R25, R4, 0x1 ;  /* 0x00000004190e6211 */ /* 0x020fc800078a08ff */
[-C--:B-1----:R-:W-:Y:S02]  /*2a50*/  @P6 LEA.HI.X R15, R25, R5.reuse, R26, 0x1, P5 ;  /* 0x00000005190f6211 */ /* 0x082fe400028f0c1a */
[----:B------:R-:W-:Y:S02]  /*2a60*/  ISETP.GE.AND P5, PT, R0, 0x31, PT ;  /* 0x000000310000780c */ /* 0x000fe40003fa6270 */
[C---:B------:R-:W-:Y:S01]  /*2a70*/  @P6 LEA R4, P2, R85.reuse, R4, 0x1 ;  /* 0x0000000455046211 */ /* 0x040fe200078408ff */
[----:B------:R1:W-:Y:S03]  /*2a80*/  @P6 LDGSTS.E.BYPASS.LTC128B.128 [R84+0x5100], [R14.64], !P0 ;  /* 0x051000000e546fae */ /* 0x0003e6000c101d48 */
[C---:B------:R-:W-:Y:S02]  /*2a90*/  @P6 LEA.HI.X R5, R85.reuse, R5, R252, 0x1, P2 ;  /* 0x0000000555056211 */ /* 0x040fe400010f0cfc */
[----:B------:R-:W-:-:S05]  /*2aa0*/  @P6 ISETP.GE.AND P2, PT, R85, c[0x0][0x1d4], PT ;  /* 0x0000750055006a0c */ /* 0x000fca0003f46270 */
[----:B--2---:R-:W-:-:S04]  /*2ab0*/  @P5 LEA R6, P1, R25, R13, 0x1 ;  /* 0x0000000d19065211 */ /* 0x004fc800078208ff */
[C---:B------:R-:W-:Y:S02]  /*2ac0*/  @P5 LEA.HI.X R7, R25.reuse, R12, R26, 0x1, P1 ;  /* 0x0000000c19075211 */ /* 0x040fe400008f0c1a */
[----:B------:R-:W-:Y:S02]  /*2ad0*/  @P5 ISETP.GE.AND P1, PT, R25, c[0x0][0x1d4], PT ;  /* 0x0000750019005a0c */ /* 0x000fe40003f26270 */
[----:B------:R2:W-:Y:S01]  /*2ae0*/  @P6 LDGSTS.E.BYPASS.LTC128B.128 [R84+0x7100], [R4.64], !P2 ;  /* 0x0710000004546fae */ /* 0x0005e2000d101d48 */
[----:B-1----:R-:W-:-:S10]  /*2af0*/  @P5 LEA R14, P0, R85, R13, 0x1 ;  /* 0x0000000d550e5211 */ /* 0x002fd400078008ff */
[----:B------:R2:W-:Y:S01]  /*2b00*/  @P5 LDGSTS.E.BYPASS.LTC128B.128 [R84+0x5900], [R6.64], !P1 ;  /* 0x0590000006545fae */ /* 0x0005e2000c901d48 */
[C---:B------:R-:W-:Y:S02]  /*2b10*/  @P5 LEA.HI.X R15, R85.reuse, R12, R252, 0x1, P0 ;  /* 0x0000000c550f5211 */ /* 0x040fe400000f0cfc */
[----:B------:R-:W-:-:S13]  /*2b20*/  @P5 ISETP.GE.AND P0, PT, R85, c[0x0][0x1d4], PT ;  /* 0x0000750055005a0c */ /* 0x000fda0003f06270 */
[----:B------:R1:W-:Y:S04]  /*2b30*/  @P5 LDGSTS.E.BYPASS.LTC128B.128 [R84+0x7900], [R14.64], !P0 ;  /* 0x079000000e545fae */ /* 0x0003e8000c101d48 */
[----:B------:R-:W0:Y:S01]  /*2b40*/  LDGDEPBAR ;  /* 0x00000000000079af */ /* 0x000e220000000000 */
[----:B------:R-:W-:-:S04]  /*2b50*/  DEPBAR.LE SB0, 0x1 ;  /* 0x000080400000791a */ /* 0x000fc80000000000 */
[----:B------:R-:W-:-:S04]  /*2b60*/  DEPBAR.LE SB0, 0x0 ;  /* 0x000080000000791a */ /* 0x000fc80000000000 */
[----:B------:R-:W-:Y:S01]  /*2b70*/  BAR.SYNC.DEFER_BLOCKING 0x0 ;  /* 0x0000000000007b1d */ /* 0x000fe20000010000 */
[----:B------:R-:W-:-:S04]  /*2b80*/  IMAD.WIDE.U32 R12, R21, c[0x0][0x208], RZ ;  /* 0x00008200150c7a25 */ /* 0x000fc800078e00ff */
[----:B------:R-:W-:Y:S02]  /*2b90*/  IMAD.IADD R13, R13, 0x1, R9 ;  /* 0x000000010d0d7824 */ /* 0x000fe400078e0209 */
[----:B------:R-:W-:Y:S02]  /*2ba0*/  IMAD R21, R8, c[0x0][0x218], RZ ;  /* 0x0000860008157a24 */ /* 0x000fe400078e02ff */
[----:B-1----:R-:W-:Y:S01]  /*2bb0*/  IMAD.WIDE.U32 R14, R20, c[0x0][0x210], RZ ;  /* 0x00008400140e7a25 */ /* 0x002fe200078e00ff */
[----:B------:R-:W-:Y:S04]  /*2bc0*/  LDSM.16.M88.4 R28, [R251+0x2000] ;  /* 0x00200000fb1c783b */ /* 0x000fe80000000200 */
[----:B--2---:R-:W1:Y:S04]  /*2bd0*/  LDSM.16.M88.4 R4, [R250+0x1800] ;  /* 0x00180000fa04783b */ /* 0x004e680000000200 */
[----:B------:R-:W2:Y:S01]  /*2be0*/  LDSM.16.M88.4 R88, [R251] ;  /* 0x00000000fb58783b */ /* 0x000ea20000000200 */
[----:B------:R-:W-:Y:S01]  /*2bf0*/  IMAD.WIDE.U32 R8, R18, c[0x0][0x218], R12 ;  /* 0x0000860012087a25 */ /* 0x000fe200078e000c */
[----:B------:R-:W-:-:S02]  /*2c00*/  R2P PR, R19, 0x6 ;  /* 0x0000000613007804 */ /* 0x000fc40000000000 */
[----:B------:R-:W-:Y:S01]  /*2c10*/  IADD3 R10, R15, R10, RZ ;  /* 0x0000000a0f0a7210 */ /* 0x000fe20007ffe0ff */
[----:B------:R-:W-:Y:S01]  /*2c20*/  IMAD R21, R18, c[0x0][0x21c], R21 ;  /* 0x0000870012157a24 */ /* 0x000fe200078e0215 */
[----:B------:R-:W-:Y:S01]  /*2c30*/  IADD3 R8, P0, R8, R14, RZ ;  /* 0x0000000e08087210 */ /* 0x000fe20007f1e0ff */
[----:B------:R-:W-:Y:S03]  /*2c40*/  LDSM.16.M88.4 R112, [R250] ;  /* 0x00000000fa70783b */ /* 0x000fe60000000200 */
[----:B------:R-:W-:Y:S01]  /*2c50*/  IADD3.X R21, R10, R9, R21, P0, !PT ;  /* 0x000000090a157210 */ /* 0x000fe200007fe415 */
[----:B------:R-:W-:Y:S01]  /*2c60*/  LDSM.16.M88.4 R68, [R250+0x800] ;  /* 0x00080000fa44783b */ /* 0x000fe20000000200 */
[----:B------:R-:W-:-:S03]  /*2c70*/  LEA R20, P0, R8, c[0x0][0x1f8], 0x1 ;  /* 0x00007e0008147a11 */ /* 0x000fc600078008ff */
[----:B------:R-:W-:Y:S01]  /*2c80*/  LDSM.16.M88.4 R120, [R250+0x1000] ;  /* 0x00100000fa78783b */ /* 0x000fe20000000200 */
[----:B------:R-:W-:-:S03]  /*2c90*/  LEA.HI.X R21, R8, c[0x0][0x1fc], R21, 0x1, P0 ;  /* 0x00007f0008157a11 */ /* 0x000fc600000f0c15 */
[----:B------:R-:W3:Y:S04]  /*2ca0*/  SHFL.IDX PT, R60, R20, RZ, 0x181f ;  /* 0x00181fff143c7589 */ /* 0x000ee800000e0000 */
[----:B------:R-:W4:Y:S04]  /*2cb0*/  SHFL.IDX PT, R36, R20, 0x1, 0x181f ;  /* 0x00381f0014247f89 */ /* 0x000f2800000e0000 */
[----:B------:R-:W5:Y:S04]  /*2cc0*/  SHFL.IDX PT, R23, R21, RZ, 0x181f ;  /* 0x00181fff15177589 */ /* 0x000f6800000e0000 */
[----:B------:R-:W-:Y:S04]  /*2cd0*/  SHFL.IDX PT, R24, R20, 0x2, 0x181f ;  /* 0x00581f0014187f89 */ /* 0x000fe800000e0000 */
[----:B------:R-:W5:Y:S01]  /*2ce0*/  SHFL.IDX PT, R22, R21, 0x1, 0x181f ;  /* 0x00381f0015167f89 */ /* 0x000f6200000e0000 */
[-C--:B-1----:R-:W-:Y:S03]  /*2cf0*/  HMMA.16816.F32 R32, R28, R4.reuse, RZ ;  /* 0x000000041c20723c */ /* 0x082fe600000018ff */
[----:B------:R-:W-:Y:S05]  /*2d00*/  SHFL.IDX PT, R20, R20, 0x3, 0x181f ;  /* 0x00781f0014147f89 */ /* 0x000fea00000e0000 */
[----:B--2---:R-:W-:Y:S01]  /*2d10*/  HMMA.16816.F32 R92, R88, R4, RZ ;  /* 0x00000004585c723c */ /* 0x004fe200000018ff */
[----:B------:R-:W1:Y:S04]  /*2d20*/  SHFL.IDX PT, R4, R21, 0x2, 0x181f ;  /* 0x00581f0015047f89 */ /* 0x000e6800000e0000 */
[----:B------:R-:W2:Y:S01]  /*2d30*/  SHFL.IDX PT, R21, R21, 0x3, 0x181f ;  /* 0x00781f0015157f89 */ /* 0x000ea200000e0000 */
[----:B---3--:R-:W-:-:S02]  /*2d40*/  IADD3 R62, P0, R60, R136, RZ ;  /* 0x000000883c3e7210 */ /* 0x008fc40007f1e0ff */
[----:B------:R-:W-:Y:S02]  /*2d50*/  @P1 IADD3 R242, R250, -0x20, RZ ;  /* 0xffffffe0faf21810 */ /* 0x000fe40007ffe0ff */
[----:B------:R-:W-:Y:S02]  /*2d60*/  IADD3 R60, P5, R60, R138, RZ ;  /* 0x0000008a3c3c7210 */ /* 0x000fe40007fbe0ff */
[C---:B----4-:R-:W-:Y:S02]  /*2d70*/  IADD3 R38, P1, R36.reuse, R136, RZ ;  /* 0x0000008824267210 */ /* 0x050fe40007f3e0ff */
[----:B------:R-:W-:Y:S01]  /*2d80*/  ISETP.GE.AND P6, PT, R25, c[0x0][0x1d4], PT ;  /* 0x0000750019007a0c */ /* 0x000fe20003fc6270 */
[----:B------:R-:W-:Y:S01]  /*2d90*/  STL [R1+0xb4], R18 ;  /* 0x0000b41201007387 */ /* 0x000fe20000100800 */
[C---:B-----5:R-:W-:Y:S02]  /*2da0*/  IADD3.X R63, R23.reuse, R67, RZ, P0, !PT ;  /* 0x00000043173f7210 */ /* 0x060fe400007fe4ff */
[----:B------:R-:W-:Y:S01]  /*2db0*/  IADD3 R36, P0, R36, R138, RZ ;  /* 0x0000008a24247210 */ /* 0x000fe20007f1e0ff */
[----:B------:R-:W-:Y:S01]  /*2dc0*/  IMAD.X R39, R22, 0x1, R67, P1 ;  /* 0x0000000116277824 */ /* 0x000fe200008e0643 */
[----:B------:R-:W-:Y:S01]  /*2dd0*/  IADD3.X R61, R23, R137, RZ, P5, !PT ;  /* 0x00000089173d7210 */ /* 0x000fe20002ffe4ff */
[----:B------:R-:W-:Y:S01]  /*2de0*/  HMMA.16816.F32 R108, R28, R112, RZ ;  /* 0x000000701c6c723c */ /* 0x000fe200000018ff */
[C---:B------:R-:W-:Y:S01]  /*2df0*/  IADD3 R26, P5, R24.reuse, R136, RZ ;  /* 0x00000088181a7210 */ /* 0x040fe20007fbe0ff */
[----:B------:R-:W-:Y:S01]  /*2e00*/  LDSM.16.M88.4 R16, [R249+0x2000] ;  /* 0x00200000f910783b */ /* 0x000fe20000000200 */
[----:B------:R-:W-:-:S02]  /*2e10*/  IADD3 R24, P1, R24, R138, RZ ;  /* 0x0000008a18187210 */ /* 0x000fc40007f3e0ff */
[----:B------:R-:W-:Y:S01]  /*2e20*/  IADD3.X R37, R22, R137, RZ, P0, !PT ;  /* 0x0000008916257210 */ /* 0x000fe200007fe4ff */
[----:B------:R-:W3:Y:S01]  /*2e30*/  LDSM.16.M88.4 R96, [R242] ;  /* 0x00000000f260783b */ /* 0x000ee20000000200 */
[----:B------:R-:W-:Y:S01]  /*2e40*/  ISETP.LT.OR P0, PT, R0, 0x1, P6 ;  /* 0x000000010000780c */ /* 0x000fe20003701670 */
[C---:B-1----:R-:W-:Y:S01]  /*2e50*/  IMAD.X R25, R4.reuse, 0x1, R137, P1 ;  /* 0x0000000104197824 */ /* 0x042fe200008e0689 */
[-C--:B------:R-:W-:Y:S01]  /*2e60*/  IADD3.X R27, R4, R67.reuse, RZ, P5, !PT ;  /* 0x00000043041b7210 */ /* 0x080fe20002ffe4ff */
[C---:B------:R-:W-:Y:S01]  /*2e70*/  HMMA.16816.F32 R76, R28.reuse, R68, RZ ;  /* 0x000000441c4c723c */ /* 0x040fe200000018ff */
[----:B------:R-:W-:Y:S01]  /*2e80*/  IADD3 R22, P5, R20, R136, RZ ;  /* 0x0000008814167210 */ /* 0x000fe20007fbe0ff */
[----:B------:R-:W1:Y:S01]  /*2e90*/  LDSM.16.M88.4 R40, [R242+0x800] ;  /* 0x00080000f228783b */ /* 0x000e620000000200 */
[----:B------:R-:W-:Y:S02]  /*2ea0*/  ISETP.GE.AND P1, PT, R85, c[0x0][0x1d4], PT ;  /* 0x0000750055007a0c */ /* 0x000fe40003f26270 */
[----:B--2---:R-:W-:Y:S01]  /*2eb0*/  IADD3.X R23, R21, R67, RZ, P5, !PT ;  /* 0x0000004315177210 */ /* 0x004fe20002ffe4ff */
[----:B------:R-:W-:Y:S01]  /*2ec0*/  STL.64 [R1+0xd0], R140 ;  /* 0x0000d08c01007387 */ /* 0x000fe20000100a00 */
[----:B------:R-:W-:Y:S01]  /*2ed0*/  ISETP.LT.OR P5, PT, R0, 0x1, P1 ;  /* 0x000000010000780c */ /* 0x000fe20000fa1670 */
[C---:B------:R-:W-:Y:S02]  /*2ee0*/  HMMA.16816.F32 R48, R28.reuse, R120, RZ ;  /* 0x000000781c30723c */ /* 0x040fe400000018ff */
[----:B------:R-:W-:Y:S04]  /*2ef0*/  STL [R1+0xa0], R139 ;  /* 0x0000a08b01007387 */ /* 0x000fe80000100800 */
[----:B------:R-:W-:Y:S02]  /*2f00*/  STL.64 [R1+0xc8], R14 ;  /* 0x0000c80e01007387 */ /* 0x000fe40000100a00 */
[C---:B------:R-:W-:Y:S02]  /*2f10*/  HMMA.16816.F32 R116, R28.reuse, R114, RZ ;  /* 0x000000721c74723c */ /* 0x040fe400000018ff */
[----:B------:R-:W-:Y:S04]  /*2f20*/  STL [R1+0x9c], R10 ;  /* 0x00009c0a01007387 */ /* 0x000fe80000100800 */
[----:B------:R-:W2:Y:S02]  /*2f30*/  LDSM.16.M88.4 R12, [R242+0x1000] ;  /* 0x00100000f20c783b */ /* 0x000ea40000000200 */
[C---:B------:R-:W-:Y:S02]  /*2f40*/  HMMA.16816.F32 R72, R28.reuse, R70, RZ ;  /* 0x000000461c48723c */ /* 0x040fe400000018ff */
[----:B------:R-:W4:Y:S06]  /*2f50*/  LDSM.16.M88.4 R8, [R242+0x1800] ;  /* 0x00180000f208783b */ /* 0x000f2c0000000200 */
[----:B------:R-:W-:Y:S08]  /*2f60*/  HMMA.16816.F32 R44, R28, R122, RZ ;  /* 0x0000007a1c2c723c */ /* 0x000ff000000018ff */
[C---:B------:R-:W-:Y:S08]  /*2f70*/  HMMA.16816.F32 R56, R88.reuse, R112, RZ ;  /* 0x000000705838723c */ /* 0x040ff000000018ff */
[C---:B------:R-:W-:Y:S08]  /*2f80*/  HMMA.16816.F32 R80, R88.reuse, R68, RZ ;  /* 0x000000445850723c */ /* 0x040ff000000018ff */
[C---:B------:R-:W-:Y:S01]  /*2f90*/  HMMA.16816.F32 R52, R88.reuse, R120, RZ ;  /* 0x000000785834723c */ /* 0x040fe200000018ff */
[----:B------:R-:W-:Y:S01]  /*2fa0*/  IADD3 R239, R242, 0x2000, RZ ;  /* 0x00002000f2ef7810 */ /* 0x000fe20007ffe0ff */
[----:B------:R-:W5:Y:S06]  /*2fb0*/  LDL R146, [R1+0xa8] ;  /* 0x0000a80001927983 */ /* 0x000f6c0000100800 */
[C---:B------:R-:W-:Y:S08]  /*2fc0*/  HMMA.16816.F32 R112, R88.reuse, R114, RZ ;  /* 0x000000725870723c */ /* 0x040ff000000018ff */
[C---:B------:R-:W-:Y:S08]  /*2fd0*/  HMMA.16816.F32 R68, R88.reuse, R70, RZ ;  /* 0x000000465844723c */ /* 0x040ff000000018ff */
[----:B------:R-:W-:Y:S08]  /*2fe0*/  HMMA.16816.F32 R120, R88, R122, RZ ;  /* 0x0000007a5878723c */ /* 0x000ff000000018ff */
[-C--:B------:R-:W-:Y:S08]  /*2ff0*/  HMMA.16816.F32 R28, R28, R6.reuse, RZ ;  /* 0x000000061c1c723c */ /* 0x080ff000000018ff */
[----:B------:R-:W-:Y:S01]  /*3000*/  HMMA.16816.F32 R88, R88, R6, RZ ;  /* 0x000000065858723c */ /* 0x000fe200000018ff */
[----:B------:R-:W1:Y:S04]  /*3010*/  LDSM.16.M88.4 R4, [R249] ;  /* 0x00000000f904783b */ /* 0x000e680000000200 */
[----:B------:R-:W-:Y:S01]  /*3020*/  @!PT LDS RZ, [RZ] ;  /* 0x00000000fffff984 */ /* 0x000fe20000000800 */
[----:B------:R-:W-:Y:S01]  /*3030*/  @!PT LDS RZ, [RZ] ;  /* 0x00000000fffff984 */ /* 0x000fe20000000800 */
[----:B------:R-:W-:Y:S01]  /*3040*/  @!PT LDS RZ, [RZ] ;  /* 0x00000000fffff984 */ /* 0x000fe20000000800 */
[----:B------:R1:W-:Y:S01]  /*3050*/  LDGSTS.E.BYPASS.LTC128B.128 [R84+0x100], [R62.64], !P0 ;  /* 0x001000003e547fae */ /* 0x0003e2000c101d48 */
[----:B------:R-:W-:-:S03]  /*3060*/  ISETP.LT.OR P0, PT, R0, 0x11, P6 ;  /* 0x000000110000780c */ /* 0x000fc60003701670 */
[----:B------:R1:W-:Y:S01]  /*3070*/  LDGSTS.E.BYPASS.LTC128B.128 [R84+0x2100], [R60.64], !P5 ;  /* 0x021000003c547fae */ /* 0x0003e2000e901d48 */
[----:B------:R-:W-:-:S09]  /*3080*/  ISETP.LT.OR P5, PT, R0, 0x11, P1 ;  /* 0x000000110000780c */ /* 0x000fd20000fa1670 */
[----:B------:R1:W-:Y:S01]  /*3090*/  LDGSTS.E.BYPASS.LTC128B.128 [R84+0x900], [R38.64], !P0 ;  /* 0x0090000026547fae */ /* 0x0003e2000c101d48 */
[----:B------:R-:W-:-:S03]  /*30a0*/  ISETP.LT.OR P0, PT, R0, 0x21, P6 ;  /* 0x000000210000780c */ /* 0x000fc60003701670 */
[----:B------:R1:W-:Y:S01]  /*30b0*/  LDGSTS.E.BYPASS.LTC128B.128 [R84+0x2900], [R36.64], !P5 ;  /* 0x0290000024547fae */ /* 0x0003e2000e901d48 */
[C---:B------:R-:W-:Y:S02]  /*30c0*/  ISETP.LT.OR P5, PT, R0.reuse, 0x31, P6 ;  /* 0x000000310000780c */ /* 0x040fe400037a1670 */
[C---:B------:R-:W-:Y:S02]  /*30d0*/  ISETP.LT.OR P6, PT, R0.reuse, 0x21, P1 ;  /* 0x000000210000780c */ /* 0x040fe40000fc1670 */
[----:B------:R-:W-:Y:S02]  /*30e0*/  ISETP.LT.OR P1, PT, R0, 0x31, P1 ;  /* 0x000000310000780c */ /* 0x000fe40000f21670 */
[----:B------:R-:W-:-:S03]  /*30f0*/  MOV R0, 0x40 ;  /* 0x0000004000007802 */ /* 0x000fc60000000f00 */
[----:B------:R4:W-:Y:S01]  /*3100*/  LDGSTS.E.BYPASS.LTC128B.128 [R84+0x1100], [R26.64], !P0 ;  /* 0x011000001a547fae */ /* 0x0009e2000c101d48 */
[----:B------:R-:W-:Y:S02]  /*3110*/  IADD3 R20, P0, R20, R138, RZ ;  /* 0x0000008a14147210 */ /* 0x000fe40007f1e0ff */
[----:B------:R-:W-:-:S03]  /*3120*/  SEL R0, R0, 0xffffffc0, !P2 ;  /* 0xffffffc000007807 */ /* 0x000fc60005000000 */
[----:B------:R-:W-:Y:S01]  /*3130*/  IMAD.X R21, R21, 0x1, R137, P0 ;  /* 0x0000000115157824 */ /* 0x000fe200000e0689 */
[-C--:B------:R-:W-:Y:S01]  /*3140*/  IADD3 R241, R250, R0.reuse, RZ ;  /* 0x00000000faf17210 */ /* 0x080fe20007ffe0ff */
[----:B------:R4:W-:Y:S01]  /*3150*/  LDGSTS.E.BYPASS.LTC128B.128 [R84+0x3100], [R24.64], !P6 ;  /* 0x0310000018547fae */ /* 0x0009e2000f101d48 */
[C---:B---3--:R-:W-:Y:S03]  /*3160*/  HMMA.16816.F32 R108, R16.reuse, R96, R108 ;  /* 0x00000060106c723c */ /* 0x048fe6000000186c */
[----:B------:R3:W-:Y:S04]  /*3170*/  LDGSTS.E.BYPASS.LTC128B.128 [R84+0x1900], [R22.64], !P5 ;  /* 0x0190000016547fae */ /* 0x0007e8000e901d48 */
[----:B------:R3:W-:Y:S01]  /*3180*/  LDGSTS.E.BYPASS.LTC128B.128 [R84+0x3900], [R20.64], !P1 ;  /* 0x0390000014547fae */ /* 0x0007e2000c901d48 */
[C---:B-1----:R-:W-:Y:S08]  /*3190*/  HMMA.16816.F32 R76, R16.reuse, R40, R76 ;  /* 0x00000028104c723c */ /* 0x042ff0000000184c */
[C---:B--2---:R-:W-:Y:S08]  /*31a0*/  HMMA.16816.F32 R48, R16.reuse, R12, R48 ;  /* 0x0000000c1030723c */ /* 0x044ff00000001830 */
[C---:B----4-:R-:W-:Y:S08]  /*31b0*/  HMMA.16816.F32 R32, R16.reuse, R8, R32 ;  /* 0x000000081020723c */ /* 0x050ff00000001820 */
[C---:B------:R-:W-:Y:S08]  /*31c0*/  HMMA.16816.F32 R116, R16.reuse, R98, R116 ;  /* 0x000000621074723c */ /* 0x040ff00000001874 */
[C---:B------:R-:W-:Y:S01]  /*31d0*/  HMMA.16816.F32 R72, R16.reuse, R42, R72 ;  /* 0x0000002a1048723c */ /* 0x040fe20000001848 */
[----:B---3--:R-:W-:Y:S07]  /*31e0*/  LDSM.16.M88.4 R84, [R241] ;  /* 0x00000000f154783b */ /* 0x008fee0000000200 */
[C---:B------:R-:W-:Y:S08]  /*31f0*/  HMMA.16816.F32 R44, R16.reuse, R14, R44 ;  /* 0x0000000e102c723c */ /* 0x040ff0000000182c */
[----:B------:R-:W-:Y:S01]  /*3200*/  HMMA.16816.F32 R28, R16, R10, R28 ;  /* 0x0000000a101c723c */ /* 0x000fe2000000181c */
[----:B------:R-:W1:Y:S01]  /*3210*/  LDSM.16.M88.4 R16, [R248] ;  /* 0x00000000f810783b */ /* 0x000e620000000200 */
[----:B------:R-:W-:-:S03]  /*3220*/  IADD3 R238, R239, R0, RZ ;  /* 0x00000000efee7210 */ /* 0x000fc60007ffe0ff */
[----:B------:R-:W-:Y:S03]  /*3230*/  LDSM.16.M88.4 R100, [R247] ;  /* 0x00000000f764783b */ /* 0x000fe60000000200 */
[C---:B------:R-:W-:Y:S01]  /*3240*/  HMMA.16816.F32 R56, R4.reuse, R96, R56 ;  /* 0x000000600438723c */ /* 0x040fe20000001838 */
[----:B------:R-:W-:Y:S04]  /*3250*/  LDSM.16.M88.4 R60, [R248+0x2000] ;  /* 0x00200000f83c783b */ /* 0x000fe80000000200 */
[----:B------:R-:W-:Y:S03]  /*3260*/  LDSM.16.M88.4 R24, [R241+0x1000] ;  /* 0x00100000f118783b */ /* 0x000fe60000000200 */
[C---:B------:R-:W-:Y:S01]  /*3270*/  HMMA.16816.F32 R52, R4.reuse, R12, R52 ;  /* 0x0000000c0434723c */ /* 0x040fe20000001834 */
[----:B------:R-:W-:Y:S04]  /*3280*/  LDSM.16.M88.4 R132, [R250+0x2000] ;  /* 0x00200000fa84783b */ /* 0x000fe80000000200 */
[----:B------:R-:W-:Y:S03]  /*3290*/  LDSM.16.M88.4 R36, [R241+0x800] ;  /* 0x00080000f124783b */ /* 0x000fe60000000200 */
[C---:B------:R-:W-:Y:S01]  /*32a0*/  HMMA.16816.F32 R120, R4.reuse, R14, R120 ;  /* 0x0000000e0478723c */ /* 0x040fe20000001878 */
[----:B------:R-:W2:Y:S04]  /*32b0*/  LDSM.16.M88.4 R12, [R238+-0x2000] ;  /* 0xffe00000ee0c783b */ /* 0x000ea80000000200 */
[----:B------:R-:W-:Y:S03]  /*32c0*/  LDSM.16.M88.4 R20, [R241+0x1800] ;  /* 0x00180000f114783b */ /* 0x000fe60000000200 */
[----:B------:R-:W-:Y:S01]  /*32d0*/  HMMA.16816.F32 R80, R4, R40, R80 ;  /* 0x000000280450723c */ /* 0x000fe20000001850 */
[----:B------:R-:W-:Y:S04]  /*32e0*/  LDSM.16.M88.4 R128, [R239] ;  /* 0x00000000ef80783b */ /* 0x000fe80000000200 */
[----:B------:R-:W-:Y:S03]  /*32f0*/  LDSM.16.M88.4 R124, [R238+-0x1000] ;  /* 0xfff00000ee7c783b */ /* 0x000fe60000000200 */
[----:B-1----:R-:W-:Y:S01]  /*3300*/  HMMA.16816.F32 R56, R16, R84, R56 ;  /* 0x000000541038723c */ /* 0x002fe20000001838 */
[----:B------:R-:W-:Y:S01]  /*3310*/  LDSM.16.M88.4 R104, [R241+0x2000] ;  /* 0x00200000f168783b */ /* 0x000fe20000000200 */
[----:B------:R-:W-:-:S02]  /*3320*/  IADD3 R235, R242, 0x2800, RZ ;  /* 0x00002800f2eb7810 */ /* 0x000fc40007ffe0ff */
[----:B------:R-:W-:Y:S01]  /*3330*/  IADD3 R236, R242, 0x3000, RZ ;  /* 0x00003000f2ec7810 */ /* 0x000fe20007ffe0ff */
[----:B------:R-:W0:Y:S03]  /*3340*/  LDGDEPBAR ;  /* 0x00000000000079af */ /* 0x000e260000000000 */
[C---:B------:R-:W-:Y:S01]  /*3350*/  HMMA.16816.F32 R68, R4.reuse, R42, R68 ;  /* 0x0000002a0444723c */ /* 0x040fe20000001844 */
[----:B------:R-:W1:Y:S07]  /*3360*/  LDSM.16.M88.4 R40, [R251+0x4000] ;  /* 0x00400000fb28783b */ /* 0x000e6e0000000200 */
[----:B------:R-:W-:Y:S01]  /*3370*/  HMMA.16816.F32 R112, R4, R98, R112 ;  /* 0x000000620470723c */ /* 0x000fe20000001870 */
[----:B------:R-:W-:Y:S07]  /*3380*/  LDSM.16.M88.4 R96, [R238+-0x800] ;  /* 0xfff80000ee60783b */ /* 0x000fee0000000200 */
[----:B--2---:R-:W-:Y:S08]  /*3390*/  HMMA.16816.F32 R56, R100, R12, R56 ;  /* 0x0000000c6438723c */ /* 0x004ff00000001838 */
[C---:B------:R-:W-:Y:S08]  /*33a0*/  HMMA.16816.F32 R92, R4.reuse, R8, R92 ;  /* 0x00000008045c723c */ /* 0x040ff0000000185c */
[----:B------:R-:W-:Y:S01]  /*33b0*/  HMMA.16816.F32 R88, R4, R10, R88 ;  /* 0x0000000a0458723c */ /* 0x000fe20000001858 */
[----:B------:R-:W-:Y:S04]  /*33c0*/  LDSM.16.M88.4 R8, [R247+0x2000] ;  /* 0x00200000f708783b */ /* 0x000fe80000000200 */
[----:B------:R-:W-:Y:S03]  /*33d0*/  LDSM.16.M88.4 R4, [R238+-0x1800] ;  /* 0xffe80000ee04783b */ /* 0x000fe60000000200 */
[C---:B------:R-:W-:Y:S08]  /*33e0*/  HMMA.16816.F32 R48, R60.reuse, R24, R48 ;  /* 0x000000183c30723c */ /* 0x040ff00000001830 */
[----:B------:R-:W-:Y:S08]  /*33f0*/  HMMA.16816.F32 R44, R60, R26, R44 ;  /* 0x0000001a3c2c723c */ /* 0x000ff0000000182c */
[C---:B------:R-:W-:Y:S08]  /*3400*/  HMMA.16816.F32 R52, R16.reuse, R24, R52 ;  /* 0x000000181034723c */ /* 0x040ff00000001834 */
[----:B------:R-:W-:Y:S01]  /*3410*/  HMMA.16816.F32 R120, R16, R26, R120 ;  /* 0x0000001a1078723c */ /* 0x000fe20000001878 */
[----:B------:R-:W2:Y:S07]  /*3420*/  LDSM.16.M88.4 R24, [R249+0x4000] ;  /* 0x00400000f918783b */ /* 0x000eae0000000200 */
[----:B-1----:R-:W-:Y:S08]  /*3430*/  HMMA.16816.F32 R56, R40, R132, R56 ;  /* 0x000000842838723c */ /* 0x002ff00000001838 */
[C---:B------:R-:W-:Y:S08]  /*3440*/  HMMA.16816.F32 R108, R60.reuse, R84, R108 ;  /* 0x000000543c6c723c */ /* 0x040ff0000000186c */
[-C--:B------:R-:W-:Y:S08]  /*3450*/  HMMA.16816.F32 R116, R60, R86.reuse, R116 ;  /* 0x000000563c74723c */ /* 0x080ff00000001874 */
[----:B------:R-:W-:Y:S01]  /*3460*/  HMMA.16816.F32 R112, R16, R86, R112 ;  /* 0x000000561070723c */ /* 0x000fe20000001870 */
[----:B------:R-:W-:Y:S07]  /*3470*/  LDSM.16.M88.4 R84, [R250+0x2800] ;  /* 0x00280000fa54783b */ /* 0x000fee0000000200 */
[C---:B------:R-:W-:Y:S08]  /*3480*/  HMMA.16816.F32 R76, R60.reuse, R36, R76 ;  /* 0x000000243c4c723c */ /* 0x040ff0000000184c */
[C---:B------:R-:W-:Y:S08]  /*3490*/  HMMA.16816.F32 R32, R60.reuse, R20, R32 ;  /* 0x000000143c20723c */ /* 0x040ff00000001820 */
[C---:B------:R-:W-:Y:S08]  /*34a0*/  HMMA.16816.F32 R72, R60.reuse, R38, R72 ;  /* 0x000000263c48723c */ /* 0x040ff00000001848 */
[----:B------:R-:W-:Y:S01]  /*34b0*/  HMMA.16816.F32 R28, R60, R22, R28 ;  /* 0x000000163c1c723c */ /* 0x000fe2000000181c */
[----:B------:R-:W-:Y:S07]  /*34c0*/  LDSM.16.M88.4 R60, [R238] ;  /* 0x00000000ee3c783b */ /* 0x000fee0000000200 */
[C---:B------:R-:W-:Y:S08]  /*34d0*/  HMMA.16816.F32 R80, R16.reuse, R36, R80 ;  /* 0x000000241050723c */ /* 0x040ff00000001850 */
[C---:B------:R-:W-:Y:S01]  /*34e0*/  HMMA.16816.F32 R68, R16.reuse, R38, R68 ;  /* 0x000000261044723c */ /* 0x040fe20000001844 */
[----:B------:R-:W-:Y:S07]  /*34f0*/  LDSM.16.M88.4 R36, [R251+0x6000] ;  /* 0x00600000fb24783b */ /* 0x000fee0000000200 */
[C---:B------:R-:W-:Y:S08]  /*3500*/  HMMA.16816.F32 R92, R16.reuse, R20, R92 ;  /* 0x00000014105c723c */ /* 0x040ff0000000185c */
[----:B------:R-:W-:Y:S01]  /*3510*/  HMMA.16816.F32 R88, R16, R22, R88 ;  /* 0x000000161058723c */ /* 0x000fe20000001858 */
[----:B------:R-:W1:Y:S04]  /*3520*/  LDSM.16.M88.4 R16, [R248+0x4000] ;  /* 0x00400000f810783b */ /* 0x000e680000000200 */
[----:B------:R-:W-:Y:S03]  /*3530*/  LDSM.16.M88.4 R20, [R249+0x6000] ;  /* 0x00600000f914783b */ /* 0x000fe60000000200 */
[----:B--2---:R-:W-:Y:S08]  /*3540*/  HMMA.16816.F32 R56, R24, R128, R56 ;  /* 0x000000801838723c */ /* 0x004ff00000001838 */
[C---:B------:R-:W-:Y:S08]  /*3550*/  HMMA.16816.F32 R108, R8.reuse, R12, R108 ;  /* 0x0000000c086c723c */ /* 0x040ff0000000186c */
[-C--:B------:R-:W-:Y:S08]  /*3560*/  HMMA.16816.F32 R116, R8, R14.reuse, R116 ;  /* 0x0000000e0874723c */ /* 0x080ff00000001874 */
[----:B------:R-:W-:Y:S01]  /*3570*/  HMMA.16816.F32 R112, R100, R14, R112 ;  /* 0x0000000e6470723c */ /* 0x000fe20000001870 */
[----:B------:R-:W-:Y:S07]  /*3580*/  LDSM.16.M88.4 R12, [R248+0x6000] ;  /* 0x00600000f80c783b */ /* 0x000fee0000000200 */
[C---:B------:R-:W-:Y:S08]  /*3590*/  HMMA.16816.F32 R76, R8.reuse, R4, R76 ;  /* 0x00000004084c723c */ /* 0x040ff0000000184c */
[C---:B------:R-:W-:Y:S08]  /*35a0*/  HMMA.16816.F32 R72, R8.reuse, R6, R72 ;  /* 0x000000060848723c */ /* 0x040ff00000001848 */
[C---:B------:R-:W-:Y:S08]  /*35b0*/  HMMA.16816.F32 R48, R8.reuse, R124, R48 ;  /* 0x0000007c0830723c */ /* 0x040ff00000001830 */
[C---:B------:R-:W-:Y:S08]  /*35c0*/  HMMA.16816.F32 R44, R8.reuse, R126, R44 ;  /* 0x0000007e082c723c */ /* 0x040ff0000000182c */
[C---:B------:R-:W-:Y:S08]  /*35d0*/  HMMA.16816.F32 R32, R8.reuse, R96, R32 ;  /* 0x000000600820723c */ /* 0x040ff00000001820 */
[----:B------:R-:W-:Y:S01]  /*35e0*/  HMMA.16816.F32 R28, R8, R98, R28 ;  /* 0x00000062081c723c */ /* 0x000fe2000000181c */
[----:B------:R-:W2:Y:S07]  /*35f0*/  LDSM.16.M88.4 R8, [R247+0x4000] ;  /* 0x00400000f708783b */ /* 0x000eae0000000200 */
[----:B-1----:R-:W-:Y:S08]  /*3600*/  HMMA.16816.F32 R56, R16, R104, R56 ;  /* 0x000000681038723c */ /* 0x002ff00000001838 */
[----:B------:R-:W-:Y:S08]  /*3610*/  HMMA.16816.F32 R108, R36, R132, R108 ;  /* 0x00000084246c723c */ /* 0x000ff0000000186c */
[-C--:B------:R-:W-:Y:S08]  /*3620*/  HMMA.16816.F32 R112, R40, R134.reuse, R112 ;  /* 0x000000862870723c */ /* 0x080ff00000001870 */
[----:B------:R-:W-:Y:S08]  /*3630*/  HMMA.16816.F32 R116, R36, R134, R116 ;  /* 0x000000862474723c */ /* 0x000ff00000001874 */
[C---:B------:R-:W-:Y:S08]  /*3640*/  HMMA.16816.F32 R80, R100.reuse, R4, R80 ;  /* 0x000000046450723c */ /* 0x040ff00000001850 */
[C---:B------:R-:W-:Y:S01]  /*3650*/  HMMA.16816.F32 R68, R100.reuse, R6, R68 ;  /* 0x000000066444723c */ /* 0x040fe20000001844 */
[----:B------:R-:W-:Y:S07]  /*3660*/  LDSM.16.M88.4 R4, [R240+0x6000] ;  /* 0x00600000f004783b */ /* 0x000fee0000000200 */
[C---:B------:R-:W-:Y:S08]  /*3670*/  HMMA.16816.F32 R52, R100.reuse, R124, R52 ;  /* 0x0000007c6434723c */ /* 0x040ff00000001834 */
[----:B------:R-:W-:Y:S08]  /*3680*/  HMMA.16816.F32 R120, R100, R126, R120 ;  /* 0x0000007e6478723c */ /* 0x000ff00000001878 */
[----:B--2---:R-:W-:Y:S01]  /*3690*/  HMMA.16816.F32 R124, R8, R60, R56 ;  /* 0x0000003c087c723c */ /* 0x004fe20000001838 */
[----:B------:R-:W1:Y:S07]  /*36a0*/  LDSM.16.M88.4 R56, [R235] ;  /* 0x00000000eb38783b */ /* 0x000e6e0000000200 */
[----:B------:R-:W-:Y:S08]  /*36b0*/  HMMA.16816.F32 R108, R20, R128, R108 ;  /* 0x00000080146c723c */ /* 0x000ff0000000186c */
[-C--:B------:R-:W-:Y:S08]  /*36c0*/  HMMA.16816.F32 R112, R24, R130.reuse, R112 ;  /* 0x000000821870723c */ /* 0x080ff00000001870 */
[----:B------:R-:W-:Y:S08]  /*36d0*/  HMMA.16816.F32 R116, R20, R130, R116 ;  /* 0x000000821474723c */ /* 0x000ff00000001874 */
[-C--:B------:R-:W-:Y:S08]  /*36e0*/  HMMA.16816.F32 R80, R40, R84.reuse, R80 ;  /* 0x000000542850723c */ /* 0x080ff00000001850 */
[----:B------:R-:W-:Y:S08]  /*36f0*/  HMMA.16816.F32 R76, R36, R84, R76 ;  /* 0x00000054244c723c */ /* 0x000ff0000000184c */
[-C--:B------:R-:W-:Y:S08]  /*3700*/  HMMA.16816.F32 R68, R40, R86.reuse, R68 ;  /* 0x000000562844723c */ /* 0x080ff00000001844 */
[----:B------:R-:W-:Y:S01]  /*3710*/  HMMA.16816.F32 R72, R36, R86, R72 ;  /* 0x000000562448723c */ /* 0x000fe20000001848 */
[----:B------:R-:W-:Y:S07]  /*3720*/  LDSM.16.M88.4 R84, [R236] ;  /* 0x00000000ec54783b */ /* 0x000fee0000000200 */
[C---:B------:R-:W-:Y:S08]  /*3730*/  HMMA.16816.F32 R92, R100.reuse, R96, R92 ;  /* 0x00000060645c723c */ /* 0x040ff0000000185c */
[----:B------:R-:W-:Y:S01]  /*3740*/  HMMA.16816.F32 R88, R100, R98, R88 ;  /* 0x000000626458723c */ /* 0x000fe20000001858 */
[----:B------:R-:W2:Y:S07]  /*3750*/  LDSM.16.M88.4 R96, [R241+0x2800] ;  /* 0x00280000f160783b */ /* 0x000eae0000000200 */
[----:B------:R-:W-:Y:S08]  /*3760*/  HMMA.16816.F32 R108, R12, R104, R108 ;  /* 0x000000680c6c723c */ /* 0x000ff0000000186c */
[-C--:B------:R-:W-:Y:S08]  /*3770*/  HMMA.16816.F32 R112, R16, R106.reuse, R112 ;  /* 0x0000006a1070723c */ /* 0x080ff00000001870 */
[----:B------:R-:W-:Y:S08]  /*3780*/  HMMA.16816.F32 R116, R12, R106, R116 ;  /* 0x0000006a0c74723c */ /* 0x000ff00000001874 */
[-C--:B-1----:R-:W-:Y:S08]  /*3790*/  HMMA.16816.F32 R80, R24, R56.reuse, R80 ;  /* 0x000000381850723c */ /* 0x082ff00000001850 */
[----:B------:R-:W-:Y:S01]  /*37a0*/  HMMA.16816.F32 R100, R20, R56, R76 ;  /* 0x000000381464723c */ /* 0x000fe2000000184c */
[----:B------:R-:W1:Y:S07]  /*37b0*/  LDSM.16.M88.4 R76, [R238+0x800] ;  /* 0x00080000ee4c783b */ /* 0x000e6e0000000200 */
[-C--:B------:R-:W-:Y:S08]  /*37c0*/  HMMA.16816.F32 R68, R24, R58.reuse, R68 ;  /* 0x0000003a1844723c */ /* 0x080ff00000001844 */
[----:B------:R-:W-:Y:S01]  /*37d0*/  HMMA.16816.F32 R72, R20, R58, R72 ;  /* 0x0000003a1448723c */ /* 0x000fe20000001848 */
[----:B------:R-:W-:Y:S07]  /*37e0*/  LDSM.16.M88.4 R56, [R241+0x3000] ;  /* 0x00300000f138783b */ /* 0x000fee0000000200 */
[----:B------:R-:W-:Y:S08]  /*37f0*/  HMMA.16816.F32 R108, R4, R60, R108 ;  /* 0x0000003c046c723c */ /* 0x000ff0000000186c */
[-C--:B------:R-:W-:Y:S08]  /*3800*/  HMMA.16816.F32 R112, R8, R62.reuse, R112 ;  /* 0x0000003e0870723c */ /* 0x080ff00000001870 */
[----:B------:R-:W-:Y:S01]  /*3810*/  HMMA.16816.F32 R116, R4, R62, R116 ;  /* 0x0000003e0474723c */ /* 0x000fe20000001874 */
[----:B------:R-:W3:Y:S07]  /*3820*/  LDSM.16.M88.4 R60, [R250+0x3000] ;  /* 0x00300000fa3c783b */ /* 0x000eee0000000200 */
[-C--:B--2---:R-:W-:Y:S08]  /*3830*/  HMMA.16816.F32 R80, R16, R96.reuse, R80 ;  /* 0x000000601050723c */ /* 0x084ff00000001850 */
[----:B------:R-:W-:Y:S08]  /*3840*/  HMMA.16816.F32 R100, R12, R96, R100 ;  /* 0x000000600c64723c */ /* 0x000ff00000001864 */
[-C--:B------:R-:W-:Y:S08]  /*3850*/  HMMA.16816.F32 R68, R16, R98.reuse, R68 ;  /* 0x000000621044723c */ /* 0x080ff00000001844 */
[----:B------:R-:W-:Y:S08]  /*3860*/  HMMA.16816.F32 R72, R12, R98, R72 ;  /* 0x000000620c48723c */ /* 0x000ff00000001848 */
[----:B-1----:R-:W-:Y:S08]  /*3870*/  HMMA.16816.F32 R80, R8, R76, R80 ;  /* 0x0000004c0850723c */ /* 0x002ff00000001850 */
[-C--:B---3--:R-:W-:Y:S08]  /*3880*/  HMMA.16816.F32 R52, R40, R60.reuse, R52 ;  /* 0x0000003c2834723c */ /* 0x088ff00000001834 */
[----:B------:R-:W-:Y:S08]  /*3890*/  HMMA.16816.F32 R48, R36, R60, R48 ;  /* 0x0000003c2430723c */ /* 0x000ff00000001830 */
[----:B------:R-:W-:Y:S08]  /*38a0*/  HMMA.16816.F32 R100, R4, R76, R100 ;  /* 0x0000004c0464723c */ /* 0x000ff00000001864 */
[-C--:B------:R-:W-:Y:S08]  /*38b0*/  HMMA.16816.F32 R68, R8, R78.reuse, R68 ;  /* 0x0000004e0844723c */ /* 0x080ff00000001844 */
[----:B------:R-:W-:Y:S01]  /*38c0*/  HMMA.16816.F32 R72, R4, R78, R72 ;  /* 0x0000004e0448723c */ /* 0x000fe20000001848 */
[----:B------:R-:W1:Y:S01]  /*38d0*/  LDSM.16.M88.4 R76, [R250+0x3800] ;  /* 0x00380000fa4c783b */ /* 0x000e620000000200 */
[----:B------:R-:W-:-:S02]  /*38e0*/  FMUL.FTZ R80, R80, c[0x0][0x320] ;  /* 0x0000c80050507a20 */ /* 0x000fc40000410000 */
[----:B------:R-:W-:Y:S02]  /*38f0*/  FMUL.FTZ R81, R81, c[0x0][0x320] ;  /* 0x0000c80051517a20 */ /* 0x000fe40000410000 */
[----:B------:R-:W-:Y:S02]  /*3900*/  FMUL.FTZ R82, R82, c[0x0][0x320] ;  /* 0x0000c80052527a20 */ /* 0x000fe40000410000 */
[----:B------:R-:W-:Y:S01]  /*3910*/  FMUL.FTZ R83, R83, c[0x0][0x320] ;  /* 0x0000c80053537a20 */ /* 0x000fe20000410000 */
[----:B------:R-:W-:Y:S01]  /*3920*/  IADD3 R237, R242, 0x3800, RZ ;  /* 0x00003800f2ed7810 */ /* 0x000fe20007ffe0ff */
[----:B------:R-:W-:Y:S02]  /*3930*/  FMUL.FTZ R96, R114, c[0x0][0x320] ;  /* 0x0000c80072607a20 */ /* 0x000fe40000410000 */
[----:B------:R-:W-:Y:S01]  /*3940*/  FMUL.FTZ R97, R115, c[0x0][0x320] ;  /* 0x0000c80073617a20 */ /* 0x000fe20000410000 */
[----:B------:R-:W2:Y:S01]  /*3950*/  MUFU.TANH R98, R82 ;  /* 0x0000005200627308 */ /* 0x000ea20000002400 */
[----:B------:R-:W-:-:S02]  /*3960*/  FMUL.FTZ R114, R117, c[0x0][0x320] ;  /* 0x0000c80075727a20 */ /* 0x000fc40000410000 */
[----:B------:R-:W-:Y:S01]  /*3970*/  FMUL.FTZ R115, R118, c[0x0][0x320] ;  /* 0x0000c80076737a20 */ /* 0x000fe20000410000 */
[----:B------:R-:W-:Y:S04]  /*3980*/  HMMA.16816.F32 R52, R24, R84, R52 ;  /* 0x000000541834723c */ /* 0x000fe80000001834 */
[----:B------:R-:W3:Y:S04]  /*3990*/  MUFU.TANH R117, R80 ;  /* 0x0000005000757308 */ /* 0x000ee80000002400 */
[-C--:B------:R-:W-:Y:S04]  /*39a0*/  HMMA.16816.F32 R120, R40, R62.reuse, R120 ;  /* 0x0000003e2878723c */ /* 0x080fe80000001878 */
[----:B------:R-:W4:Y:S04]  /*39b0*/  MUFU.TANH R118, R81 ;  /* 0x0000005100767308 */ /* 0x000f280000002400 */
[----:B------:R-:W-:Y:S01]  /*39c0*/  HMMA.16816.F32 R44, R36, R62, R44 ;  /* 0x0000003e242c723c */ /* 0x000fe2000000182c */
[----:B------:R-:W2:Y:S03]  /*39d0*/  LDSM.16.M88.4 R60, [R237] ;  /* 0x00000000ed3c783b */ /* 0x000ea60000000200 */
[----:B------:R1:W1:Y:S04]  /*39e0*/  MUFU.TANH R99, R83 ;  /* 0x0000005300637308 */ /* 0x0002680000002400 */
[----:B-1----:R-:W-:Y:S01]  /*39f0*/  HMMA.16816.F32 R80, R20, R84, R48 ;  /* 0x000000541450723c */ /* 0x002fe20000001830 */
[----:B------:R-:W-:Y:S01]  /*3a00*/  FMUL.FTZ R68, R68, c[0x0][0x320] ;  /* 0x0000c80044447a20 */ /* 0x000fe20000410000 */
[----:B------:R-:W1:Y:S01]  /*3a10*/  LDSM.16.M88.4 R48, [R238+0x1000] ;  /* 0x00100000ee30783b */ /* 0x000e620000000200 */
[----:B------:R-:W-:-:S05]  /*3a20*/  FMUL.FTZ R69, R69, c[0x0][0x320] ;  /* 0x0000c80045457a20 */ /* 0x000fca0000410000 */
[-C--:B------:R-:W-:Y:S01]  /*3a30*/  HMMA.16816.F32 R32, R36, R76.reuse, R32 ;  /* 0x0000004c2420723c */ /* 0x080fe20000001820 */
[----:B------:R-:W-:Y:S02]  /*3a40*/  FMUL.FTZ R84, R101, c[0x0][0x320] ;  /* 0x0000c80065547a20 */ /* 0x000fe40000410000 */
[----:B------:R-:W-:Y:S02]  /*3a50*/  FMUL.FTZ R85, R102, c[0x0][0x320] ;  /* 0x0000c80066557a20 */ /* 0x000fe40000410000 */
[----:B------:R-:W-:Y:S01]  /*3a60*/  FMUL.FTZ R101, R103, c[0x0][0x320] ;  /* 0x0000c80067657a20 */ /* 0x000fe20000410000 */
[----:B------:R-:W1:Y:S02]  /*3a70*/  MUFU.TANH R102, R68 ;  /* 0x0000004400667308 */ /* 0x000e640000002400 */
[C---:B------:R-:W-:Y:S06]  /*3a80*/  HMMA.16816.F32 R92, R40.reuse, R76, R92 ;  /* 0x0000004c285c723c */ /* 0x040fec000000185c */
[----:B------:R1:W1:Y:S02]  /*3a90*/  MUFU.TANH R103, R69 ;  /* 0x0000004500677308 */ /* 0x0002640000002400 */
[----:B------:R-:W-:Y:S01]  /*3aa0*/  HMMA.16816.F32 R88, R40, R78, R88 ;  /* 0x0000004e2858723c */ /* 0x000fe20000001858 */
[----:B------:R-:W-:Y:S07]  /*3ab0*/  LDSM.16.M88.4 R40, [R238+0x1800] ;  /* 0x00180000ee28783b */ /* 0x000fee0000000200 */
[-C--:B------:R-:W-:Y:S08]  /*3ac0*/  HMMA.16816.F32 R52, R16, R56.reuse, R52 ;  /* 0x000000381034723c */ /* 0x080ff00000001834 */
[----:B------:R-:W-:Y:S07]  /*3ad0*/  HMMA.16816.F32 R80, R12, R56, R80 ;  /* 0x000000380c50723c */ /* 0x000fee0000001850 */
[----:B------:R-:W-:Y:S01]  /*3ae0*/  FMUL.FTZ R56, R70, c[0x0][0x320] ;  /* 0x0000c80046387a20 */ /* 0x000fe20000410000 */
[----:B------:R-:W-:Y:S01]  /*3af0*/  HMMA.16816.F32 R28, R36, R78, R28 ;  /* 0x0000004e241c723c */ /* 0x000fe2000000181c */
[----:B------:R-:W-:-:S02]  /*3b00*/  FMUL.FTZ R57, R71, c[0x0][0x320] ;  /* 0x0000c80047397a20 */ /* 0x000fc40000410000 */
[----:B-1----:R-:W1:Y:S05]  /*3b10*/  LDSM.16.M88.4 R68, [R241+0x3800] ;  /* 0x00380000f144783b */ /* 0x002e6a0000000200 */
[C---:B--2---:R-:W-:Y:S08]  /*3b20*/  HMMA.16816.F32 R32, R20.reuse, R60, R32 ;  /* 0x0000003c1420723c */ /* 0x044ff00000001820 */
[-C--:B------:R-:W-:Y:S08]  /*3b30*/  HMMA.16816.F32 R44, R20, R86.reuse, R44 ;  /* 0x00000056142c723c */ /* 0x080ff0000000182c */
[C---:B------:R-:W-:Y:S08]  /*3b40*/  HMMA.16816.F32 R120, R24.reuse, R86, R120 ;  /* 0x000000561878723c */ /* 0x040ff00000001878 */
[C---:B------:R-:W-:Y:S08]  /*3b50*/  HMMA.16816.F32 R92, R24.reuse, R60, R92 ;  /* 0x0000003c185c723c */ /* 0x040ff0000000185c */
[-C--:B------:R-:W-:Y:S08]  /*3b60*/  HMMA.16816.F32 R88, R24, R62.reuse, R88 ;  /* 0x0000003e1858723c */ /* 0x080ff00000001858 */
[----:B------:R-:W-:Y:S08]  /*3b70*/  HMMA.16816.F32 R28, R20, R62, R28 ;  /* 0x0000003e141c723c */ /* 0x000ff0000000181c */
[-C--:B------:R-:W-:Y:S08]  /*3b80*/  HMMA.16816.F32 R52, R8, R48.reuse, R52 ;  /* 0x000000300834723c */ /* 0x080ff00000001834 */
[----:B------:R-:W-:Y:S01]  /*3b90*/  HMMA.16816.F32 R80, R4, R48, R80 ;  /* 0x000000300450723c */ /* 0x000fe20000001850 */
[----:B------:R-:W-:-:S02]  /*3ba0*/  FMUL.FTZ R107, R108, c[0x0][0x320] ;  /* 0x0000c8006c6b7a20 */ /* 0x000fc40000410000 */
[----:B------:R-:W-:Y:S02]  /*3bb0*/  FMUL.FTZ R0, R124, c[0x0][0x320] ;  /* 0x0000c8007c007a20 */ /* 0x000fe40000410000 */
[----:B------:R-:W-:Y:S02]  /*3bc0*/  FMUL.FTZ R104, R125, c[0x0][0x320] ;  /* 0x0000c8007d687a20 */ /* 0x000fe40000410000 */
[----:B------:R-:W-:Y:S01]  /*3bd0*/  FMUL.FTZ R105, R126, c[0x0][0x320] ;  /* 0x0000c8007e697a20 */ /* 0x000fe20000410000 */
[----:B-1----:R-:W-:Y:S01]  /*3be0*/  HMMA.16816.F32 R32, R12, R68, R32 ;  /* 0x000000440c20723c */ /* 0x002fe20000001820 */
[----:B------:R-:W-:Y:S02]  /*3bf0*/  FMUL.FTZ R106, R127, c[0x0][0x320] ;  /* 0x0000c8007f6a7a20 */ /* 0x000fe40000410000 */
[----:B------:R-:W-:Y:S02]  /*3c00*/  FMUL.FTZ R100, R100, c[0x0][0x320] ;  /* 0x0000c80064647a20 */ /* 0x000fe40000410000 */
[----:B------:R-:W-:-:S02]  /*3c10*/  FMUL.FTZ R72, R72, c[0x0][0x320] ;  /* 0x0000c80048487a20 */ /* 0x000fc40000410000 */
[----:B------:R-:W-:Y:S01]  /*3c20*/  FMUL.FTZ R73, R73, c[0x0][0x320] ;  /* 0x0000c80049497a20 */ /* 0x000fe20000410000 */
[----:B------:R-:W-:Y:S01]  /*3c30*/  HMMA.16816.F32 R44, R12, R58, R44 ;  /* 0x0000003a0c2c723c */ /* 0x000fe2000000182c */
[----:B-----5:R-:W-:Y:S01]  /*3c40*/  ISETP.GT.AND P0, PT, R3, R146, PT ;  /* 0x000000920300720c */ /* 0x020fe20003f04270 */
[----:B------:R-:W1:Y:S01]  /*3c50*/  MUFU.TANH R96, R96 ;  /* 0x0000006000607308 */ /* 0x000e620000002400 */
[----:B------:R-:W-:-:S05]  /*3c60*/  DEPBAR.LE SB0, 0x0 ;  /* 0x000080000000791a */ /* 0x000fca0000000000 */
[C---:B------:R-:W-:Y:S08]  /*3c70*/  HMMA.16816.F32 R120, R16.reuse, R58, R120 ;  /* 0x0000003a1078723c */ /* 0x040ff00000001878 */
[C---:B------:R-:W-:Y:S08]  /*3c80*/  HMMA.16816.F32 R92, R16.reuse, R68, R92 ;  /* 0x00000044105c723c */ /* 0x040ff0000000185c */
[-C--:B------:R-:W-:Y:S08]  /*3c90*/  HMMA.16816.F32 R88, R16, R70.reuse, R88 ;  /* 0x000000461058723c */ /* 0x080ff00000001858 */
[----:B------:R-:W-:Y:S08]  /*3ca0*/  HMMA.16816.F32 R28, R12, R70, R28 ;  /* 0x000000460c1c723c */ /* 0x000ff0000000181c */
[C---:B------:R-:W-:Y:S08]  /*3cb0*/  HMMA.16816.F32 R32, R4.reuse, R40, R32 ;  /* 0x000000280420723c */ /* 0x040ff00000001820 */
[-C--:B------:R-:W-:Y:S08]  /*3cc0*/  HMMA.16816.F32 R44, R4, R50.reuse, R44 ;  /* 0x00000032042c723c */ /* 0x080ff0000000182c */
[C---:B------:R-:W-:Y:S08]  /*3cd0*/  HMMA.16816.F32 R120, R8.reuse, R50, R120 ;  /* 0x000000320878723c */ /* 0x040ff00000001878 */
[C---:B------:R-:W-:Y:S08]  /*3ce0*/  HMMA.16816.F32 R92, R8.reuse, R40, R92 ;  /* 0x00000028085c723c */ /* 0x040ff0000000185c */
[-C--:B------:R-:W-:Y:S08]  /*3cf0*/  HMMA.16816.F32 R88, R8, R42.reuse, R88 ;  /* 0x0000002a0858723c */ /* 0x080ff00000001858 */
[----:B------:R-:W-:Y:S01]  /*3d00*/  HMMA.16816.F32 R28, R4, R42, R28 ;  /* 0x0000002a041c723c */ /* 0x000fe2000000181c */
[----:B------:R-:W-:-:S02]  /*3d10*/  FMUL.FTZ R108, R109, c[0x0][0x320] ;  /* 0x0000c8006d6c7a20 */ /* 0x000fc40000410000 */
[----:B------:R-:W-:Y:S02]  /*3d20*/  FMUL.FTZ R52, R52, c[0x0][0x320] ;  /* 0x0000c80034347a20 */ /* 0x000fe40000410000 */
[----:B------:R-:W-:Y:S02]  /*3d30*/  FMUL.FTZ R53, R53, c[0x0][0x320] ;  /* 0x0000c80035357a20 */ /* 0x000fe40000410000 */
[----:B------:R-:W-:Y:S02]  /*3d40*/  FMUL.FTZ R109, R110, c[0x0][0x320] ;  /* 0x0000c8006e6d7a20 */ /* 0x000fe40000410000 */
[----:B------:R-:W-:Y:S02]  /*3d50*/  FMUL.FTZ R32, R32, c[0x0][0x320] ;  /* 0x0000c80020207a20 */ /* 0x000fe40000410000 */
[----:B------:R-:W-:Y:S02]  /*3d60*/  FMUL.FTZ R110, R111, c[0x0][0x320] ;  /* 0x0000c8006f6e7a20 */ /* 0x000fe40000410000 */
[----:B------:R-:W-:-:S02]  /*3d70*/  FMUL.FTZ R111, R112, c[0x0][0x320] ;  /* 0x0000c800706f7a20 */ /* 0x000fc40000410000 */
[----:B------:R-:W-:Y:S02]  /*3d80*/  FMUL.FTZ R48, R74, c[0x0][0x320] ;  /* 0x0000c8004a307a20 */ /* 0x000fe40000410000 */
[----:B------:R-:W-:Y:S01]  /*3d90*/  FMUL.FTZ R49, R75, c[0x0][0x320] ;  /* 0x0000c8004b317a20 */ /* 0x000fe20000410000 */
[----:B------:R2:W1:Y:S01]  /*3da0*/  MUFU.TANH R74, R52 ;  /* 0x00000034004a7308 */ /* 0x0004620000002400 */
[----:B------:R-:W-:Y:S02]  /*3db0*/  FMUL.FTZ R112, R113, c[0x0][0x320] ;  /* 0x0000c80071707a20 */ /* 0x000fe40000410000 */
[----:B------:R-:W-:Y:S02]  /*3dc0*/  FMUL.FTZ R113, R116, c[0x0][0x320] ;  /* 0x0000c80074717a20 */ /* 0x000fe40000410000 */
[----:B------:R-:W-:-:S03]  /*3dd0*/  FMUL.FTZ R20, R46, c[0x0][0x320] ;  /* 0x0000c8002e147a20 */ /* 0x000fc60000410000 */
[----:B------:R5:W1:Y:S01]  /*3de0*/  MUFU.TANH R75, R53 ;  /* 0x00000035004b7308 */ /* 0x000a620000002400 */
[----:B------:R-:W-:Y:S02]  /*3df0*/  FMUL.FTZ R116, R119, c[0x0][0x320] ;  /* 0x0000c80077747a20 */ /* 0x000fe40000410000 */
[----:B------:R-:W-:Y:S02]  /*3e00*/  FMUL.FTZ R58, R81, c[0x0][0x320] ;  /* 0x0000c800513a7a20 */ /* 0x000fe40000410000 */
[----:B------:R-:W-:Y:S02]  /*3e10*/  FMUL.FTZ R50, R83, c[0x0][0x320] ;  /* 0x0000c80053327a20 */ /* 0x000fe40000410000 */
[----:B------:R-:W-:Y:S01]  /*3e20*/  FMUL.FTZ R51, R120, c[0x0][0x320] ;  /* 0x0000c80078337a20 */ /* 0x000fe20000410000 */
[----:B------:R1:W1:Y:S01]  /*3e30*/  MUFU.TANH R40, R32 ;  /* 0x0000002000287308 */ /* 0x0002620000002400 */
[----:B--2---:R-:W-:Y:S02]  /*3e40*/  FMUL.FTZ R52, R54, c[0x0][0x320] ;  /* 0x0000c80036347a20 */ /* 0x004fe40000410000 */
[----:B------:R-:W-:-:S02]  /*3e50*/  FMUL.FTZ R54, R80, c[0x0][0x320] ;  /* 0x0000c80050367a20 */ /* 0x000fc40000410000 */
[----:B------:R-:W-:Y:S02]  /*3e60*/  FMUL.FTZ R36, R121, c[0x0][0x320] ;  /* 0x0000c80079247a20 */ /* 0x000fe40000410000 */
[----:B------:R-:W-:Y:S02]  /*3e70*/  FMUL.FTZ R25, R122, c[0x0][0x320] ;  /* 0x0000c8007a197a20 */ /* 0x000fe40000410000 */
[----:B-----5:R-:W-:Y:S02]  /*3e80*/  FMUL.FTZ R53, R55, c[0x0][0x320] ;  /* 0x0000c80037357a20 */ /* 0x020fe40000410000 */
[----:B------:R-:W-:Y:S02]  /*3e90*/  FMUL.FTZ R55, R82, c[0x0][0x320] ;  /* 0x0000c80052377a20 */ /* 0x000fe40000410000 */
[----:B------:R-:W-:Y:S02]  /*3ea0*/  FMUL.FTZ R79, R123, c[0x0][0x320] ;  /* 0x0000c8007b4f7a20 */ /* 0x000fe40000410000 */
[----:B------:R-:W-:-:S02]  /*3eb0*/  FMUL.FTZ R37, R44, c[0x0][0x320] ;  /* 0x0000c8002c257a20 */ /* 0x000fc40000410000 */
[----:B------:R-:W-:Y:S02]  /*3ec0*/  FMUL.FTZ R26, R45, c[0x0][0x320] ;  /* 0x0000c8002d1a7a20 */ /* 0x000fe40000410000 */
[----:B------:R-:W-:Y:S02]  /*3ed0*/  FMUL.FTZ R27, R47, c[0x0][0x320] ;  /* 0x0000c8002f1b7a20 */ /* 0x000fe40000410000 */
[----:B------:R-:W-:Y:S02]  /*3ee0*/  FMUL.FTZ R19, R92, c[0x0][0x320] ;  /* 0x0000c8005c137a20 */ /* 0x000fe40000410000 */
[----:B------:R-:W-:Y:S02]  /*3ef0*/  FMUL.FTZ R18, R93, c[0x0][0x320] ;  /* 0x0000c8005d127a20 */ /* 0x000fe40000410000 */
[----:B------:R-:W-:Y:S02]  /*3f00*/  FMUL.FTZ R78, R94, c[0x0][0x320] ;  /* 0x0000c8005e4e7a20 */ /* 0x000fe40000410000 */
[----:B------:R-:W-:-:S02]  /*3f10*/  FMUL.FTZ R77, R95, c[0x0][0x320] ;  /* 0x0000c8005f4d7a20 */ /* 0x000fc40000410000 */
[----:B-1----:R-:W-:Y:S02]  /*3f20*/  FMUL.FTZ R32, R33, c[0x0][0x320] ;  /* 0x0000c80021207a20 */ /* 0x002fe40000410000 */
[----:B------:R-:W-:Y:S02]  /*3f30*/  FMUL.FTZ R11, R34, c[0x0][0x320] ;  /* 0x0000c800220b7a20 */ /* 0x000fe40000410000 */
[----:B------:R-:W-:Y:S02]  /*3f40*/  FMUL.FTZ R10, R35, c[0x0][0x320] ;  /* 0x0000c800230a7a20 */ /* 0x000fe40000410000 */
[----:B------:R-:W-:Y:S02]  /*3f50*/  FMUL.FTZ R17, R88, c[0x0][0x320] ;  /* 0x0000c80058117a20 */ /* 0x000fe40000410000 */
[----:B------:R-:W-:Y:S02]  /*3f60*/  FMUL.FTZ R16, R89, c[0x0][0x320] ;  /* 0x0000c80059107a20 */ /* 0x000fe40000410000 */
[----:B------:R-:W-:-:S02]  /*3f70*/  FMUL.FTZ R76, R90, c[0x0][0x320] ;  /* 0x0000c8005a4c7a20 */ /* 0x000fc40000410000 */
[----:B------:R-:W-:Y:S02]  /*3f80*/  FMUL.FTZ R46, R91, c[0x0][0x320] ;  /* 0x0000c8005b2e7a20 */ /* 0x000fe40000410000 */
[----:B------:R-:W-:Y:S02]  /*3f90*/  FMUL.FTZ R28, R28, c[0x0][0x320] ;  /* 0x0000c8001c1c7a20 */ /* 0x000fe40000410000 */
[----:B------:R-:W-:Y:S02]  /*3fa0*/  FMUL.FTZ R29, R29, c[0x0][0x320] ;  /* 0x0000c8001d1d7a20 */ /* 0x000fe40000410000 */
[----:B------:R-:W-:Y:S02]  /*3fb0*/  FMUL.FTZ R30, R30, c[0x0][0x320] ;  /* 0x0000c8001e1e7a20 */ /* 0x000fe40000410000 */
[----:B------:R-:W-:Y:S01]  /*3fc0*/  FMUL.FTZ R31, R31, c[0x0][0x320] ;  /* 0x0000c8001f1f7a20 */ /* 0x000fe20000410000 */
[----:B------:R-:W1:Y:S08]  /*3fd0*/  MUFU.TANH R0, R0 ;  /* 0x0000000000007308 */ /* 0x000e700000002400 */
[----:B------:R-:W2:Y:S08]  /*3fe0*/  MUFU.TANH R104, R104 ;  /* 0x0000006800687308 */ /* 0x000eb00000002400 */
[----:B------:R-:W1:Y:S08]  /*3ff0*/  MUFU.TANH R105, R105 ;  /* 0x0000006900697308 */ /* 0x000e700000002400 */
        /* <DEDUP_REMOVED lines=47> */
[----:B------:R1:W1:Y:S08]  /*42f0*/  MUFU.TANH R33, R28 ;  /* 0x0000001c00217308 */ /* 0x0002700000002400 */
[----:B------:R1:W1:Y:S08]  /*4300*/  MUFU.TANH R47, R29 ;  /* 0x0000001d002f7308 */ /* 0x0002700000002400 */
[----:B------:R1:W1:Y:S08]  /*4310*/  MUFU.TANH R45, R30 ;  /* 0x0000001e002d7308 */ /* 0x0002700000002400 */
[----:B------:R1:W1:Y:S01]  /*4320*/  MUFU.TANH R44, R31 ;  /* 0x0000001f002c7308 */ /* 0x0002620000002400 */
[----:B------:R-:W-:Y:S01]  /*4330*/  BSSY B0, `(.L_x_1230) ;  /* 0x0000056000007945 */ /* 0x000fe20003800000 */
[----:B------:R-:W-:Y:S01]  /*4340*/  BAR.SYNC.DEFER_BLOCKING 0x0 ;  /* 0x0000000000007b1d */ /* 0x000fe20000010000 */
[----:B------:R-:W-:-:S02]  /*4350*/  ISETP.GT.AND P1, PT, R66, 0x3f, PT ;  /* 0x0000003f4200780c */ /* 0x000fc40003f24270 */
[C---:B------:R-:W-:Y:S02]  /*4360*/  IADD3 R234, R242.reuse, 0x1800, RZ ;  /* 0x00001800f2ea7810 */ /* 0x040fe40007ffe0ff */
[C---:B------:R-:W-:Y:S02]  /*4370*/  IADD3 R233, R242.reuse, 0x1000, RZ ;  /* 0x00001000f2e97810 */ /* 0x040fe40007ffe0ff */
[----:B------:R-:W-:Y:S01]  /*4380*/  IADD3 R232, R242, 0x800, RZ ;  /* 0x00000800f2e87810 */ /* 0x000fe20007ffe0ff */
[----:B------:R-:W-:Y:S05]  /*4390*/  @!P0 BRA `(.L_x_1231) ;  /* 0x000004f000008947 */ /* 0x000fea0003800000 */
[----:B--234-:R-:W-:Y:S01]  /*43a0*/  IMAD R4, R3, 0x40, R143 ;  /* 0x0000004003047824 */ /* 0x01cfe200078e028f */
[----:B------:R-:W-:-:S04]  /*43b0*/  MOV R13, RZ ;  /* 0x000000ff000d7202 */ /* 0x000fc80000000f00 */
[----:B------:R-:W-:-:S05]  /*43c0*/  IADD3 R66, R4, -0x40, R66 ;  /* 0xffffffc004427810 */ /* 0x000fca0007ffe042 */
[----:B------:R-:W-:-:S04]  /*43d0*/  @P3 IMAD.HI.U32 R5, R66, c[0x0][0x2bc], RZ ;  /* 0x0000af0042053a27 */ /* 0x000fc800078e00ff */
[----:B------:R-:W-:Y:S01]  /*43e0*/  IMAD.MOV.U32 R4, RZ, RZ, R66 ;  /* 0x000000ffff047224 */ /* 0x000fe200078e0042 */
        /* <DEDUP_REMOVED lines=9> */
[----:B------:R-:W-:Y:S01]  /*4480*/  SHF.R.S32.HI R4, RZ, 0x1f, R12 ;  /* 0x0000001fff047819 */ /* 0x000fe2000001140c */
[----:B------:R3:W-:Y:S04]  /*4490*/  STL [R1+0xb8], R12 ;  /* 0x0000b80c01007387 */ /* 0x0007e80000100800 */
[----:B------:R-:W-:-:S04]  /*44a0*/  IMAD R4, R4, c[0x0][0x1e0], RZ ;  /* 0x0000780004047a24 */ /* 0x000fc800078e02ff */
[----:B------:R-:W-:-:S05]  /*44b0*/  IMAD R4, R12, c[0x0][0x1e4], R4 ;  /* 0x000079000c047a24 */ /* 0x000fca00078e0204 */
[----:B------:R-:W-:Y:S02]  /*44c0*/  IADD3 R7, R7, R4, RZ ;  /* 0x0000000407077210 */ /* 0x000fe40007ffe0ff */
[----:B--2---:R-:W-:-:S03]  /*44d0*/  SHF.R.S32.HI R4, RZ, 0x1f, R13 ;  /* 0x0000001fff047819 */ /* 0x004fc6000001140d */
[----:B------:R-:W-:Y:S01]  /*44e0*/  IMAD.WIDE.U32 R6, R13, c[0x0][0x1f0], R6 ;  /* 0x00007c000d067a25 */ /* 0x000fe200078e0006 */
[----:B------:R2:W-:Y:S03]  /*44f0*/  STL [R1+0xb4], R13 ;  /* 0x0000b40d01007387 */ /* 0x0005e60000100800 */
[----:B------:R-:W-:Y:S01]  /*4500*/  IMAD R4, R4, c[0x0][0x1f0], RZ ;  /* 0x00007c0004047a24 */ /* 0x000fe200078e02ff */
[----:B---3--:R-:W-:-:S03]  /*4510*/  IADD3 R12, P2, R140, R6, RZ ;  /* 0x000000068c0c7210 */ /* 0x008fc60007f5e0ff */
[----:B------:R-:W-:-:S05]  /*4520*/  IMAD R4, R13, c[0x0][0x1f4], R4 ;  /* 0x00007d000d047a24 */ /* 0x000fca00078e0204 */
[----:B------:R-:W-:Y:S02]  /*4530*/  IADD3.X R4, R139, R7, R4, P2, !PT ;  /* 0x000000078b047210 */ /* 0x000fe400017fe404 */
[----:B--2---:R-:W-:-:S04]  /*4540*/  LEA R13, P0, R12, c[0x0][0x1c8], 0x1 ;  /* 0x000072000c0d7a11 */ /* 0x004fc800078008ff */
[----:B------:R-:W-:Y:S01]  /*4550*/  LEA.HI.X R12, R12, c[0x0][0x1cc], R4, 0x1, P0 ;  /* 0x000073000c0c7a11 */ /* 0x000fe200000f0c04 */
[----:B------:R-:W-:Y:S06]  /*4560*/  BRA.DIV ~URZ, `(.L_x_1232) ;  /* 0x0000f8e27f007947 */ /* 0x000fec000b800000 */
[----:B------:R2:W3:Y:S02]  /*4570*/  SHFL.IDX PT, R14, R12, RZ, 0x181f ;  /* 0x00181fff0c0e7589 */ /* 0x0004e400000e0000 */
.L_x_1286:
[----:B------:R-:W-:Y:S05]  /*4580*/  BRA.DIV ~URZ, `(.L_x_1233) ;  /* 0x0000f9327f007947 */ /* 0x000fea000b800000 */
[----:B------:R-:W4:Y:S04]  /*4590*/  LDL R22, [R1+0x18] ;  /* 0x0000180001167983 */ /* 0x000f280000100800 */
[----:B------:R-:W5:Y:S04]  /*45a0*/  LDL R9, [R1+0x4] ;  /* 0x0000040001097983 */ /* 0x000f680000100800 */
[----:B--2---:R-:W2:Y:S04]  /*45b0*/  LDL R24, [R1+0x8] ;  /* 0x0000080001187983 */ /* 0x004ea80000100800 */
[----:B------:R-:W3:Y:S04]  /*45c0*/  SHFL.IDX PT, R8, R13, RZ, 0x181f ;  /* 0x00181fff0d087589 */ /* 0x000ee800000e0000 */
[----:B------:R-:W1:Y:S04]  /*45d0*/  SHFL.IDX PT, R6, R13, 0x1, 0x181f ;  /* 0x00381f000d067f89 */ /* 0x000e6800000e0000 */
[----:B------:R-:W1:Y:S04]  /*45e0*/  SHFL.IDX PT, R7, R12, 0x1, 0x181f ;  /* 0x00381f000c077f89 */ /* 0x000e6800000e0000 */
[----:B------:R-:W1:Y:S04]  /*45f0*/  SHFL.IDX PT, R4, R13, 0x2, 0x181f ;  /* 0x00581f000d047f89 */ /* 0x000e6800000e0000 */
[----:B------:R-:W1:Y:S04]  /*4600*/  SHFL.IDX PT, R5, R12, 0x2, 0x181f ;  /* 0x00581f000c057f89 */ /* 0x000e6800000e0000 */
[----:B------:R-:W1:Y:S02]  /*4610*/  SHFL.IDX PT, R12, R12, 0x3, 0x181f ;  /* 0x00781f000c0c7f89 */ /* 0x000e6400000e0000 */
[----:B-1-3--:R-:W-:-:S02]  /*4620*/  IADD3 R28, P5, R8, R138, RZ ;  /* 0x0000008a081c7210 */ /* 0x00afc40007fbe0ff */
[----:B------:R-:W1:Y:S03]  /*4630*/  SHFL.IDX PT, R13, R13, 0x3, 0x181f ;  /* 0x00781f000d0d7f89 */ /* 0x000e6600000e0000 */
[----:B------:R-:W-:Y:S01]  /*4640*/  IMAD.X R29, R14, 0x1, R137, P5 ;  /* 0x000000010e1d7824 */ /* 0x000fe200028e0689 */
[----:B----4-:R-:W-:Y:S02]  /*4650*/  ISETP.GE.AND P2, PT, R22, c[0x0][0x1d4], PT ;  /* 0x0000750016007a0c */ /* 0x010fe40003f46270 */
[-C--:B------:R-:W-:Y:S02]  /*4660*/  IADD3 R22, P6, R8, R136.reuse, RZ ;  /* 0x0000008808167210 */ /* 0x080fe40007fde0ff */
[----:B-----5:R-:W-:Y:S02]  /*4670*/  ISETP.GE.AND P0, PT, R9, c[0x0][0x1d4], PT ;  /* 0x0000750009007a0c */ /* 0x020fe40003f06270 */
[----:B------:R-:W-:Y:S01]  /*4680*/  SEL R21, RZ, 0x10, P2 ;  /* 0x00000010ff157807 */ /* 0x000fe20001000000 */
[----:B------:R-:W-:Y:S01]  /*4690*/  IMAD.X R23, R14, 0x1, R67, P6 ;  /* 0x000000010e177824 */ /* 0x000fe200030e0643 */
[----:B------:R-:W-:-:S02]  /*46a0*/  IADD3 R8, P6, R6, R136, RZ ;  /* 0x0000008806087210 */ /* 0x000fc40007fde0ff */
[----:B------:R-:W-:-:S03]  /*46b0*/  IADD3 R14, P5, R6, R138, RZ ;  /* 0x0000008a060e7210 */ /* 0x000fc60007fbe0ff */
[C---:B------:R-:W-:Y:S01]  /*46c0*/  IMAD.X R9, R7.reuse, 0x1, R67, P6 ;  /* 0x0000000107097824 */ /* 0x040fe200030e0643 */
[C---:B------:R-:W-:Y:S01]  /*46d0*/  IADD3 R6, P6, R4.reuse, R136, RZ ;  /* 0x0000008804067210 */ /* 0x040fe20007fde0ff */
[----:B------:R-:W-:Y:S01]  /*46e0*/  IMAD.X R15, R7, 0x1, R137, P5 ;  /* 0x00000001070f7824 */ /* 0x000fe200028e0689 */
[----:B------:R-:W-:Y:S01]  /*46f0*/  IADD3 R4, P5, R4, R138, RZ ;  /* 0x0000008a04047210 */ /* 0x000fe20007fbe0ff */
[----:B--2---:R2:W-:Y:S02]  /*4700*/  LDGSTS.E.BYPASS.LTC128B.128 [R24+0x4100], [R22.64], !P2 ;  /* 0x0410000016187fae */ /* 0x0045e4000d101d48 */
[C---:B------:R-:W-:Y:S02]  /*4710*/  IMAD.X R7, R5.reuse, 0x1, R67, P6 ;  /* 0x0000000105077824 */ /* 0x040fe400030e0643 */
[----:B------:R-:W-:Y:S01]  /*4720*/  IMAD.X R5, R5, 0x1, R137, P5 ;  /* 0x0000000105057824 */ /* 0x000fe200028e0689 */
[----:B------:R2:W-:Y:S04]  /*4730*/  LDGSTS.E.BYPASS.LTC128B.128 [R24+0x6100], [R28.64], !P0 ;  /* 0x061000001c187fae */ /* 0x0005e8000c101d48 */
[----:B------:R2:W-:Y:S04]  /*4740*/  LDGSTS.E.BYPASS.LTC128B.128 [R24+0x4900], [R8.64], !P2 ;  /* 0x0490000008187fae */ /* 0x0005e8000d101d48 */
[----:B------:R3:W-:Y:S04]  /*4750*/  LDGSTS.E.BYPASS.LTC128B.128 [R24+0x6900], [R14.64], !P0 ;  /* 0x069000000e187fae */ /* 0x0007e8000c101d48 */
[----:B------:R2:W-:Y:S04]  /*4760*/  LDGSTS.E.BYPASS.LTC128B.128 [R24+0x5100], [R6.64], !P2 ;  /* 0x0510000006187fae */ /* 0x0005e8000d101d48 */
[----:B------:R2:W-:Y:S01]  /*4770*/  LDGSTS.E.BYPASS.LTC128B.128 [R24+0x7100], [R4.64], !P0 ;  /* 0x0710000004187fae */ /* 0x0005e2000c101d48 */
[----:B---3--:R-:W-:-:S03]  /*4780*/  SEL R15, RZ, 0x10, P0 ;  /* 0x00000010ff0f7807 */ /* 0x008fc60000000000 */
.L_x_1287:
[----:B-12---:R-:W2:Y:S01]  /*4790*/  LDL R8, [R1+0x8] ;  /* 0x0000080001087983 */ /* 0x006ea20000100800 */
[----:B------:R-:W-:-:S02]  /*47a0*/  IADD3 R5, -R21, 0x10, RZ ;  /* 0x0000001015057810 */ /* 0x000fc40007ffe1ff */
[----:B------:R-:W-:Y:S02]  /*47b0*/  IADD3 R4, -R15, 0x10, RZ ;  /* 0x000000100f047810 */ /* 0x000fe40007ffe1ff */
[----:B------:R-:W-:Y:S02]  /*47c0*/  LOP3.LUT R5, R5, 0xf, RZ, 0xc0, !PT ;  /* 0x0000000f05057812 */ /* 0x000fe400078ec0ff */
[----:B------:R-:W-:Y:S02]  /*47d0*/  ISETP.NE.U32.AND P6, PT, R21, RZ, PT ;  /* 0x000000ff1500720c */ /* 0x000fe40003fc5070 */
[----:B------:R-:W-:Y:S02]  /*47e0*/  IADD3 R6, P2, P0, R5, R13, R136 ;  /* 0x0000000d05067210 */ /* 0x000fe4000785e088 */
[----:B------:R-:W-:Y:S02]  /*47f0*/  LOP3.LUT R4, R4, 0xf, RZ, 0xc0, !PT ;  /* 0x0000000f04047812 */ /* 0x000fe400078ec0ff */
[----:B------:R-:W-:-:S02]  /*4800*/  ISETP.NE.U32.AND P5, PT, R15, RZ, PT ;  /* 0x000000ff0f00720c */ /* 0x000fc40003fa5070 */
[----:B------:R-:W-:Y:S02]  /*4810*/  IADD3.X R7, RZ, R12, R67, P2, P0 ;  /* 0x0000000cff077210 */ /* 0x000fe400017e0443 */
[----:B------:R-:W-:-:S04]  /*4820*/  IADD3 R4, P2, P0, R4, R13, R138 ;  /* 0x0000000d04047210 */ /* 0x000fc8000785e08a */
[----:B------:R-:W-:Y:S01]  /*4830*/  IADD3.X R5, RZ, R12, R137, P2, P0 ;  /* 0x0000000cff057210 */ /* 0x000fe200017e0489 */
[----:B------:R-:W-:Y:S01]  /*4840*/  @!PT LDS RZ, [RZ] ;  /* 0x00000000fffff984 */ /* 0x000fe20000000800 */
[----:B------:R-:W-:Y:S01]  /*4850*/  @!PT LDS RZ, [RZ] ;  /* 0x00000000fffff984 */ /* 0x000fe20000000800 */
[----:B------:R-:W-:Y:S01]  /*4860*/  @!PT LDS RZ, [RZ] ;  /* 0x00000000fffff984 */ /* 0x000fe20000000800 */
[----:B--2---:R1:W-:Y:S04]  /*4870*/  LDGSTS.E.BYPASS.LTC128B.128.ZFILL [R8+0x5900], [R6.64], P6 ;  /* 0x0590000006087fae */ /* 0x0043e8000b141d48 */
[----:B------:R1:W-:Y:S04]  /*4880*/  LDGSTS.E.BYPASS.LTC128B.128.ZFILL [R8+0x7900], [R4.64], P5 ;  /* 0x0790000004087fae */ /* 0x0003e8000a941d48 */
.L_x_1231:
[----:B--234-:R-:W-:Y:S05]  /*4890*/  BSYNC B0 ;  /* 0x0000000000007941 */ /* 0x01cfea0003800000 */
.L_x_1230:
[----:B-1----:R-:W2:Y:S04]  /*48a0*/  LDL R7, [R1+0xac] ;  /* 0x0000ac0001077983 */ /* 0x002ea80000100800 */
[----:B------:R-:W2:Y:S04]  /*48b0*/  LDL R4, [R1+0x10] ;  /* 0x0000100001047983 */ /* 0x000ea80000100800 */
[----:B------:R-:W3:Y:S01]  /*48c0*/  LDL R6, [R1+0xc] ;  /* 0x00000c0001067983 */ /* 0x000ee20000100800 */
[----:B------:R-:W-:-:S03]  /*48d0*/  MOV R5, 0xffffffc0 ;  /* 0xffffffc000057802 */ /* 0x000fc60000000f00 */
[----:B------:R-:W0:Y:S02]  /*48e0*/  LDGDEPBAR ;  /* 0x00000000000079af */ /* 0x000e240000000000 */
[----:B------:R-:W-:Y:S01]  /*48f0*/  IMAD R5, R3, R5, 0x1 ;  /* 0x0000000103057424 */ /* 0x000fe200078e0205 */
[----:B--2---:R-:W-:Y:S02]  /*4900*/  IADD3 R7, R4, R7, RZ ;  /* 0x0000000704077210 */ /* 0x004fe40007ffe0ff */
[----:B------:R-:W-:-:S03]  /*4910*/  MOV R4, c[0x0][0x2ac] ;  /* 0x0000ab0000047a02 */ /* 0x000fc60000000f00 */
[----:B------:R-:W-:Y:S01]  /*4920*/  @P4 IMAD.HI.U32 R3, R7, c[0x0][0x2c8], RZ ;  /* 0x0000b20007034a27 */ /* 0x000fe200078e00ff */
[----:B------:R1:W-:Y:S03]  /*4930*/  STL [R1+0xf0], R7 ;  /* 0x0000f00701007387 */ /* 0x0003e60000100800 */
[----:B------:R-:W-:Y:S01]  /*4940*/  IMAD R4, R4, c[0x0][0x1d0], R5 ;  /* 0x0000740004047a24 */ /* 0x000fe200078e0205 */
[----:B-1----:R-:W-:Y:S02]  /*4950*/  @P4 SHF.R.U32.HI R7, RZ, c[0x0][0x2cc], R3 ;  /* 0x0000b300ff074a19 */ /* 0x002fe40000011603 */
[----:B---3--:R-:W-:Y:S02]  /*4960*/  IADD3 R3, -R6, R2, RZ ;  /* 0x0000000206037210 */ /* 0x008fe40007ffe1ff */
[----:B------:R-:W-:Y:S01]  /*4970*/  IADD3 R2, R4, -c[0x0][0x168], -R6 ;  /* 0x80005a0004027a10 */ /* 0x000fe20007ffe806 */
[----:B------:R-:W-:Y:S05]  /*4980*/  BRA.DIV ~URZ, `(.L_x_1234) ;  /* 0x0000fab27f007947 */ /* 0x000fea000b800000 */
[----:B------:R1:W2:Y:S02]  /*4990*/  SHFL.IDX PT, R4, R7, RZ, 0x1c1f ;  /* 0x001c1fff07047589 */ /* 0x0002a400000e0000 */
.L_x_1288:
        /* <DEDUP_REMOVED lines=33> */
[----:B------:R-:W-:Y:S01]  /*4bb0*/  FSEL R16, R16, -INF , P0 ;  /* 0xff80000010107808 */ /* 0x000fe20000000000 */
[----:B------:R-:W-:Y:S05]  /*4bc0*/  BRA.DIV ~URZ, `(.L_x_1235) ;  /* 0x0000f8d27f007947 */ /* 0x000fea000b800000 */
[----:B------:R-:W2:Y:S04]  /*4bd0*/  SHFL.IDX PT, R5, R7, 0x2, 0x1c1f ;  /* 0x005c1f0007057f89 */ /* 0x000ea800000e0000 */
[----:B------:R-:W3:Y:S04]  /*4be0*/  SHFL.IDX PT, R0, R7, 0x1, 0x1c1f ;  /* 0x003c1f0007007f89 */ /* 0x000ee800000e0000 */
[----:B------:R-:W4:Y:S01]  /*4bf0*/  SHFL.IDX PT, R4, R7, 0x3, 0x1c1f ;  /* 0x007c1f0007047f89 */ /* 0x000f2200000e0000 */
[----:B--2---:R-:W-:-:S02]  /*4c00*/  IMAD.IADD R5, R2, 0x1, R5 ;  /* 0x0000000102057824 */ /* 0x004fc400078e0205 */
[C---:B---3--:R-:W-:Y:S02]  /*4c10*/  IMAD.IADD R0, R2.reuse, 0x1, R0 ;  /* 0x0000000102007824 */ /* 0x048fe400078e0200 */
[----:B----4-:R-:W-:Y:S01]  /*4c20*/  IMAD.IADD R4, R2, 0x1, R4 ;  /* 0x0000000102047824 */ /* 0x010fe200078e0204 */
[C---:B------:R-:W-:Y:S02]  /*4c30*/  IMNMX R2, R3.reuse, R5, PT ;  /* 0x0000000503027217 */ /* 0x040fe40003800200 */
[----:B------:R-:W-:Y:S02]  /*4c40*/  IMNMX R0, R3, R0, PT ;  /* 0x0000000003007217 */ /* 0x000fe40003800200 */
[C---:B------:R-:W-:Y:S02]  /*4c50*/  ISETP.GT.AND P6, PT, R2.reuse, RZ, PT ;  /* 0x000000ff0200720c */ /* 0x040fe40003fc4270 */
[C---:B------:R-:W-:Y:S02]  /*4c60*/  ISETP.GT.AND P5, PT, R2.reuse, 0x1, PT ;  /* 0x000000010200780c */ /* 0x040fe40003fa4270 */
[----:B------:R-:W-:-:S02]  /*4c70*/  ISETP.GT.AND P2, PT, R2, 0x8, PT ;  /* 0x000000080200780c */ /* 0x000fc40003f44270 */
[----:B------:R-:W-:Y:S02]  /*4c80*/  ISETP.GT.AND P0, PT, R2, 0x9, PT ;  /* 0x000000090200780c */ /* 0x000fe40003f04270 */
[----:B------:R-:W-:Y:S02]  /*4c90*/  FSEL R15, R107, -INF , P6 ;  /* 0xff8000006b0f7808 */ /* 0x000fe40003000000 */
[----:B------:R-:W-:Y:S02]  /*4ca0*/  FSEL R108, R108, -INF , P5 ;  /* 0xff8000006c6c7808 */ /* 0x000fe40002800000 */
[C---:B------:R-:W-:Y:S02]  /*4cb0*/  ISETP.GT.AND P6, PT, R2.reuse, 0x10, PT ;  /* 0x000000100200780c */ /* 0x040fe40003fc4270 */
[----:B------:R-:W-:Y:S02]  /*4cc0*/  ISETP.GT.AND P5, PT, R2, 0x11, PT ;  /* 0x000000110200780c */ /* 0x000fe40003fa4270 */
[----:B------:R-:W-:-:S02]  /*4cd0*/  FSEL R14, R113, -INF , P2 ;  /* 0xff800000710e7808 */ /* 0x000fc40001000000 */
[----:B------:R-:W-:Y:S02]  /*4ce0*/  FSEL R13, R114, -INF , P0 ;  /* 0xff800000720d7808 */ /* 0x000fe40000000000 */
[C---:B------:R-:W-:Y:S02]  /*4cf0*/  ISETP.GT.AND P2, PT, R2.reuse, 0x18, PT ;  /* 0x000000180200780c */ /* 0x040fe40003f44270 */
[----:B------:R-:W-:Y:S02]  /*4d00*/  ISETP.GT.AND P0, PT, R2, 0x19, PT ;  /* 0x000000190200780c */ /* 0x000fe40003f04270 */
[----:B------:R-:W-:Y:S02]  /*4d10*/  FSEL R12, R100, -INF , P6 ;  /* 0xff800000640c7808 */ /* 0x000fe40003000000 */
[----:B------:R-:W-:Y:S02]  /*4d20*/  FSEL R84, R84, -INF , P5 ;  /* 0xff80000054547808 */ /* 0x000fe40002800000 */
        /* <DEDUP_REMOVED lines=16> */
[C---:B------:R-:W-:Y:S02]  /*4e30*/  ISETP.GT.AND P6, PT, R0.reuse, RZ, PT ;  /* 0x000000ff0000720c */ /* 0x040fe40003fc4270 */
        /* <DEDUP_REMOVED lines=25> */
[----:B------:R-:W-:-:S02]  /*4fd0*/  IMNMX R3, R3, R4, PT ;  /* 0x0000000403037217 */ /* 0x000fc40003800200 */
[----:B------:R-:W-:Y:S02]  /*4fe0*/  FSEL R92, R25, -INF , P2 ;  /* 0xff800000195c7808 */ /* 0x000fe40001000000 */
[----:B------:R-:W-:Y:S02]  /*4ff0*/  FSEL R79, R79, -INF , P0 ;  /* 0xff8000004f4f7808 */ /* 0x000fe40000000000 */
[----:B------:R-:W-:Y:S02]  /*5000*/  FMNMX.FTZ R4, R41, R31, !PT ;  /* 0x0000001f29047209 */ /* 0x000fe40007810000 */
[C---:B------:R-:W-:Y:S02]  /*5010*/  ISETP.GT.AND P2, PT, R0.reuse, 0x38, PT ;  /* 0x000000380000780c */ /* 0x040fe40003f44270 */
[----:B------:R-:W-:Y:S02]  /*5020*/  ISETP.GT.AND P0, PT, R0, 0x39, PT ;  /* 0x000000390000780c */ /* 0x000fe40003f04270 */
[----:B------:R-:W-:-:S02]  /*5030*/  FSEL R78, R78, -INF , P6 ;  /* 0xff8000004e4e7808 */ /* 0x000fc40003000000 */
[----:B------:R-:W-:Y:S02]  /*5040*/  FSEL R77, R77, -INF , P5 ;  /* 0xff8000004d4d7808 */ /* 0x000fe40002800000 */
[C---:B------:R-:W-:Y:S02]  /*5050*/  ISETP.GT.AND P6, PT, R3.reuse, RZ, PT ;  /* 0x000000ff0300720c */ /* 0x040fe40003fc4270 */
[----:B------:R-:W-:Y:S02]  /*5060*/  ISETP.GT.AND P5, PT, R3, 0x1, PT ;  /* 0x000000010300780c */ /* 0x000fe40003fa4270 */
[----:B------:R-:W-:Y:S02]  /*5070*/  FMNMX.FTZ R2, R111, R4, !PT ;  /* 0x000000046f027209 */ /* 0x000fe40007810000 */
[----:B------:R-:W-:Y:S02]  /*5080*/  FSEL R76, R76, -INF , P2 ;  /* 0xff8000004c4c7808 */ /* 0x000fe40001000000 */
[----:B------:R-:W-:-:S02]  /*5090*/  FSEL R67, R46, -INF , P0 ;  /* 0xff8000002e437808 */ /* 0x000fc40000000000 */
[----:B------:R-:W-:Y:S02]  /*50a0*/  ISETP.GT.AND P2, PT, R3, 0x8, PT ;  /* 0x000000080300780c */ /* 0x000fe40003f44270 */
[----:B------:R-:W-:Y:S02]  /*50b0*/  FSEL R47, R109, -INF , P6 ;  /* 0xff8000006d2f7808 */ /* 0x000fe40003000000 */
[----:B------:R-:W-:Y:S02]  /*50c0*/  FSEL R46, R110, -INF , P5 ;  /* 0xff8000006e2e7808 */ /* 0x000fe40002800000 */
[----:B------:R-:W-:Y:S02]  /*50d0*/  FMNMX.FTZ R6, R43, R42, !PT ;  /* 0x0000002a2b067209 */ /* 0x000fe40007810000 */
[----:B------:R-:W-:Y:S02]  /*50e0*/  FMNMX.FTZ R4, R15, R108, !PT ;  /* 0x0000006c0f047209 */ /* 0x000fe40007810000 */
[----:B------:R-:W-:-:S02]  /*50f0*/  ISETP.GT.AND P0, PT, R3, 0x9, PT ;  /* 0x000000090300780c */ /* 0x000fc40003f04270 */
[----:B------:R-:W-:Y:S02]  /*5100*/  FSEL R115, R115, -INF , P2 ;  /* 0xff80000073737808 */ /* 0x000fe40001000000 */
[----:B------:R-:W-:Y:S02]  /*5110*/  FMNMX.FTZ R6, R96, R6, !PT ;  /* 0x0000000660067209 */ /* 0x000fe40007810000 */
[----:B------:R-:W-:Y:S02]  /*5120*/  FMNMX.FTZ R4, R14, R4, !PT ;  /* 0x000000040e047209 */ /* 0x000fe40007810000 */
[----:B------:R-:W-:Y:S02]  /*5130*/  FMNMX.FTZ R5, R47, R46, !PT ;  /* 0x0000002e2f057209 */ /* 0x000fe40007810000 */
[----:B------:R-:W-:Y:S02]  /*5140*/  FMNMX.FTZ R2, R112, R2, !PT ;  /* 0x0000000270027209 */ /* 0x000fe40007810000 */
[----:B------:R-:W-:-:S02]  /*5150*/  ISETP.GT.AND P6, PT, R3, 0x10, PT ;  /* 0x000000100300780c */ /* 0x000fc40003fc4270 */
[----:B------:R-:W-:Y:S02]  /*5160*/  FSEL R25, R116, -INF , P0 ;  /* 0xff80000074197808 */ /* 0x000fe40000000000 */
[----:B------:R-:W-:Y:S02]  /*5170*/  FMNMX.FTZ R6, R97, R6, !PT ;  /* 0x0000000661067209 */ /* 0x000fe40007810000 */
[----:B------:R-:W-:Y:S02]  /*5180*/  FMNMX.FTZ R4, R13, R4, !PT ;  /* 0x000000040d047209 */ /* 0x000fe40007810000 */
[----:B------:R-:W-:Y:S02]  /*5190*/  FMNMX.FTZ R5, R115, R5, !PT ;  /* 0x0000000573057209 */ /* 0x000fe40007810000 */
[----:B------:R-:W-:Y:S02]  /*51a0*/  ISETP.GT.AND P5, PT, R3, 0x11, PT ;  /* 0x000000110300780c */ /* 0x000fe40003fa4270 */
[----:B------:R-:W-:-:S02]  /*51b0*/  FSEL R85, R85, -INF , P6 ;  /* 0xff80000055557808 */ /* 0x000fc40003000000 */
[----:B------:R-:W-:Y:S02]  /*51c0*/  FMNMX.FTZ R2, R117, R2, !PT ;  /* 0x0000000275027209 */ /* 0x000fe40007810000 */
[----:B------:R-:W-:Y:S02]  /*51d0*/  FMNMX.FTZ R6, R98, R6, !PT ;  /* 0x0000000662067209 */ /* 0x000fe40007810000 */
[----:B------:R-:W-:Y:S02]  /*51e0*/  FMNMX.FTZ R4, R12, R4, !PT ;  /* 0x000000040c047209 */ /* 0x000fe40007810000 */
[----:B------:R-:W-:Y:S02]  /*51f0*/  FMNMX.FTZ R5, R25, R5, !PT ;  /* 0x0000000519057209 */ /* 0x000fe40007810000 */
[----:B------:R-:W-:Y:S02]  /*5200*/  ISETP.GT.AND P2, PT, R3, 0x18, PT ;  /* 0x000000180300780c */ /* 0x000fe40003f44270 */
[----:B------:R-:W-:-:S02]  /*5210*/  FSEL R40, R101, -INF , P5 ;  /* 0xff80000065287808 */ /* 0x000fc40002800000 */
[----:B-1----:R-:W-:Y:S02]  /*5220*/  FMNMX.FTZ R7, R30, R2, !PT ;  /* 0x000000021e077209 */ /* 0x002fe40007810000 */
        /* <DEDUP_REMOVED lines=57> */
[----:B------:R-:W-:Y:S02]  /*55c0*/  FMNMX.FTZ R7, R16, R7, !PT ;  /* 0x0000000710077209 */ /* 0x000fe40007810000 */
[----:B------:R-:W-:-:S02]  /*55d0*/  FMNMX.FTZ R6, R67, R6, !PT ;  /* 0x0000000643067209 */ /* 0x000fc40007810000 */
[----:B------:R-:W-:Y:S01]  /*55e0*/  FMNMX.FTZ R4, R32, R4, !PT ;  /* 0x0000000420047209 */ /* 0x000fe20007810000 */
[----:B------:R-:W1:Y:S01]  /*55f0*/  SHFL.BFLY PT, R3, R7, 0x2, 0x1f ;  /* 0x0c401f0007037f89 */ /* 0x000e6200000e0000 */
[----:B------:R-:W-:Y:S02]  /*5600*/  FSEL R100, R44, -INF , P0 ;  /* 0xff8000002c647808 */ /* 0x000fe40000000000 */
[----:B------:R-:W-:Y:S01]  /*5610*/  FMNMX.FTZ R5, R101, R5, !PT ;  /* 0x0000000565057209 */ /* 0x000fe20007810000 */
[----:B------:R-:W2:Y:S03]  /*5620*/  SHFL.BFLY PT, R2, R6, 0x2, 0x1f ;  /* 0x0c401f0006027f89 */ /* 0x000ea600000e0000 */
[----:B------:R-:W-:Y:S01]  /*5630*/  FMNMX.FTZ R5, R100, R5, !PT ;  /* 0x0000000564057209 */ /* 0x000fe20007810000 */
[----:B------:R-:W3:Y:S04]  /*5640*/  SHFL.BFLY PT, R0, R4, 0x2, 0x1f ;  /* 0x0c401f0004007f89 */ /* 0x000ee800000e0000 */
[----:B------:R-:W4:Y:S01]  /*5650*/  SHFL.BFLY PT, R196, R5, 0x2, 0x1f ;  /* 0x0c401f0005c47f89 */ /* 0x000f2200000e0000 */
[----:B-1----:R-:W-:-:S02]  /*5660*/  FMNMX.FTZ R7, R3, R7, !PT ;  /* 0x0000000703077209 */ /* 0x002fc40007810000 */
[----:B--2---:R-:W-:-:S03]  /*5670*/  FMNMX.FTZ R6, R6, R2, !PT ;  /* 0x0000000206067209 */ /* 0x004fc60007810000 */
[----:B------:R-:W1:Y:S01]  /*5680*/  SHFL.BFLY PT, R3, R7, 0x1, 0x1f ;  /* 0x0c201f0007037f89 */ /* 0x000e6200000e0000 */
[----:B---3--:R-:W-:-:S03]  /*5690*/  FMNMX.FTZ R4, R4, R0, !PT ;  /* 0x0000000004047209 */ /* 0x008fc60007810000 */
[----:B------:R-:W2:Y:S01]  /*56a0*/  SHFL.BFLY PT, R2, R6, 0x1, 0x1f ;  /* 0x0c201f0006027f89 */ /* 0x000ea200000e0000 */
[----:B----4-:R-:W-:-:S03]  /*56b0*/  FMNMX.FTZ R196, R5, R196, !PT ;  /* 0x000000c405c47209 */ /* 0x010fc60007810000 */
[----:B------:R-:W3:Y:S04]  /*56c0*/  SHFL.BFLY PT, R0, R4, 0x1, 0x1f ;  /* 0x0c201f0004007f89 */ /* 0x000ee800000e0000 */
[----:B------:R4:W4:Y:S01]  /*56d0*/  SHFL.BFLY PT, R5, R196, 0x1, 0x1f ;  /* 0x0c201f00c4057f89 */ /* 0x00092200000e0000 */
[----:B-1----:R-:W-:Y:S02]  /*56e0*/  FMNMX.FTZ R3, R7, R3, !PT ;  /* 0x0000000307037209 */ /* 0x002fe40007810000 */
[----:B--2---:R-:W-:Y:S02]  /*56f0*/  FMNMX.FTZ R2, R6, R2, !PT ;  /* 0x0000000206027209 */ /* 0x004fe40007810000 */
[----:B---3--:R-:W-:Y:S02]  /*5700*/  FMNMX.FTZ R0, R4, R0, !PT ;  /* 0x0000000004007209 */ /* 0x008fe40007810000 */
.L_x_1289:
[C---:B------:R-:W-:Y:S01]  /*5710*/  FMUL.FTZ R114, R3.reuse, c[0x0][0x2d0] ;  /* 0x0000b40003727a20 */ /* 0x040fe20000410000 */
[----:B------:R-:W-:Y:S01]  /*5720*/  FSETP.NEU.FTZ.AND P0, PT, R3, -INF , PT ;  /* 0xff8000000300780b */ /* 0x000fe20003f1d000 */
[----:B------:R-:W-:Y:S01]  /*5730*/  FMUL.FTZ R113, R2, c[0x0][0x2d0] ;  /* 0x0000b40002717a20 */ /* 0x000fe20000410000 */
[----:B----4-:R-:W-:Y:S01]  /*5740*/  FMNMX.FTZ R196, R5, R196, !PT ;  /* 0x000000c405c47209 */ /* 0x010fe20007810000 */
[----:B------:R-:W-:Y:S01]  /*5750*/  WARPSYNC 0xffffffff ;  /* 0xffffffff00007948 */ /* 0x000fe20003800000 */
[----:B------:R-:W-:Y:S01]  /*5760*/  FSEL R114, R114, RZ, P0 ;  /* 0x000000ff72727208 */ /* 0x000fe20000000000 */
[----:B------:R-:W1:Y:S01]  /*5770*/  LDSM.16.MT88.4 R156, [R246] ;  /* 0x00000000f69c783b */ /* 0x000e620000004200 */
[----:B------:R-:W-:Y:S01]  /*5780*/  FSETP.NEU.FTZ.AND P0, PT, R2, -INF , PT ;  /* 0xff8000000200780b */ /* 0x000fe20003f1d000 */
[----:B------:R-:W-:-:S02]  /*5790*/  FMUL.FTZ R168, R196, c[0x0][0x2d0] ;  /* 0x0000b400c4a87a20 */ /* 0x000fc40000410000 */
[--C-:B------:R-:W-:Y:S01]  /*57a0*/  FFMA.FTZ R118, R112, c[0x0][0x2d0], -R114.reuse ;  /* 0x0000b40070767a23 */ /* 0x100fe20000010872 */
[----:B------:R-:W-:Y:S01]  /*57b0*/  FSEL R113, R113, RZ, P0 ;  /* 0x000000ff71717208 */ /* 0x000fe20000000000 */
[C---:B------:R-:W-:Y:S01]  /*57c0*/  FMUL.FTZ R112, R0.reuse, c[0x0][0x2d0] ;  /* 0x0000b40000707a20 */ /* 0x040fe20000410000 */
[----:B------:R-:W-:Y:S01]  /*57d0*/  FSETP.NEU.FTZ.AND P0, PT, R0, -INF , PT ;  /* 0xff8000000000780b */ /* 0x000fe20003f1d000 */
[----:B------:R-:W2:Y:S01]  /*57e0*/  LDSM.16.MT88.4 R148, [R245] ;  /* 0x00000000f594783b */ /* 0x000ea20000004200 */
[--C-:B------:R-:W-:Y:S01]  /*57f0*/  FFMA.FTZ R123, R111, c[0x0][0x2d0], -R114.reuse ;  /* 0x0000b4006f7b7a23 */ /* 0x100fe20000010872 */
[----:B------:R-:W-:Y:S01]  /*5800*/  MUFU.EX2 R118, R118 ;  /* 0x0000007600767308 */ /* 0x000fe20000000800 */
[----:B------:R-:W-:Y:S01]  /*5810*/  FSEL R112, R112, RZ, P0 ;  /* 0x000000ff70707208 */ /* 0x000fe20000000000 */
[----:B------:R-:W3:Y:S01]  /*5820*/  LDSM.16.MT88.4 R140, [R244] ;  /* 0x00000000f48c783b */ /* 0x000ee20000004200 */
[----:B------:R-:W-:Y:S01]  /*5830*/  FSETP.NEU.FTZ.AND P0, PT, R196, -INF , PT ;  /* 0xff800000c400780b */ /* 0x000fe20003f1d000 */
[----:B------:R-:W-:-:S02]  /*5840*/  FFMA.FTZ R110, R117, c[0x0][0x2d0], -R114 ;  /* 0x0000b400756e7a23 */ /* 0x000fc40000010872 */
[----:B------:R-:W4:Y:S01]  /*5850*/  LDSM.16.MT88.4 R132, [R243] ;  /* 0x00000000f384783b */ /* 0x000f220000004200 */
[----:B------:R-:W-:Y:S01]  /*5860*/  FSEL R168, R168, RZ, P0 ;  /* 0x000000ffa8a87208 */ /* 0x000fe20000000000 */
[--C-:B------:R-:W-:Y:S01]  /*5870*/  FFMA.FTZ R178, R41, c[0x0][0x2d0], -R114.reuse ;  /* 0x0000b40029b27a23 */ /* 0x100fe20000010872 */
[----:B------:R-:W5:Y:S01]  /*5880*/  MUFU.EX2 R123, R123 ;  /* 0x0000007b007b7308 */ /* 0x000f620000000800 */
[----:B------:R-:W1:Y:S01]  /*5890*/  LDSM.16.MT88.4 R80, [R246+0x2000] ;  /* 0x00200000f650783b */ /* 0x000e620000004200 */
[----:B------:R-:W-:Y:S02]  /*58a0*/  FFMA.FTZ R177, R31, c[0x0][0x2d0], -R114 ;  /* 0x0000b4001fb17a23 */ /* 0x000fe40000010872 */
[--C-:B------:R-:W-:Y:S01]  /*58b0*/  FFMA.FTZ R176, R43, c[0x0][0x2d0], -R113.reuse ;  /* 0x0000b4002bb07a23 */ /* 0x100fe20000010871 */
[----:B------:R-:W-:Y:S01]  /*58c0*/  LDSM.16.MT88.4 R60, [R246+0x800] ;  /* 0x00080000f63c783b */ /* 0x000fe20000004200 */
[--C-:B------:R-:W-:Y:S02]  /*58d0*/  FFMA.FTZ R171, R42, c[0x0][0x2d0], -R113.reuse ;  /* 0x0000b4002aab7a23 */ /* 0x100fe40000010871 */
[--C-:B------:R-:W-:Y:S01]  /*58e0*/  FFMA.FTZ R122, R96, c[0x0][0x2d0], -R113.reuse ;  /* 0x0000b400607a7a23 */ /* 0x100fe20000010871 */
[----:B------:R-:W-:Y:S01]  /*58f0*/  MUFU.EX2 R178, R178 ;  /* 0x000000b200b27308 */ /* 0x000fe20000000800 */
[----:B------:R-:W-:Y:S01]  /*5900*/  FFMA.FTZ R117, R97, c[0x0][0x2d0], -R113 ;  /* 0x0000b40061757a23 */ /* 0x000fe20000010871 */
[----:B------:R-:W-:Y:S01]  /*5910*/  LDSM.16.MT88.4 R52, [R244+0x800] ;  /* 0x00080000f434783b */ /* 0x000fe20000004200 */
[----:B------:R-:W-:-:S02]  /*5920*/  FFMA.FTZ R170, R15, c[0x0][0x2d0], -R112 ;  /* 0x0000b4000faa7a23 */ /* 0x000fc40000010870 */
[--C-:B------:R-:W-:Y:S02]  /*5930*/  FFMA.FTZ R169, R108, c[0x0][0x2d0], -R112.reuse ;  /* 0x0000b4006ca97a23 */ /* 0x100fe40000010870 */
[--C-:B------:R-:W-:Y:S01]  /*5940*/  FFMA.FTZ R121, R14, c[0x0][0x2d0], -R112.reuse ;  /* 0x0000b4000e797a23 */ /* 0x100fe20000010870 */
[----:B------:R-:W2:Y:S01]  /*5950*/  MUFU.EX2 R177, R177 ;  /* 0x000000b100b17308 */ /* 0x000ea20000000800 */
[----:B------:R-:W-:Y:S01]  /*5960*/  FFMA.FTZ R116, R13, c[0x0][0x2d0], -R112 ;  /* 0x0000b4000d747a23 */ /* 0x000fe20000010870 */
[----:B-----5:R-:W-:Y:S01]  /*5970*/  F2FP.PACK_AB R130, R118, R123 ;  /* 0x0000007b7682723e */ /* 0x020fe200000000ff */
[--C-:B------:R-:W-:Y:S02]  /*5980*/  FFMA.FTZ R120, R47, c[0x0][0x2d0], -R168.reuse ;  /* 0x0000b4002f787a23 */ /* 0x100fe400000108a8 */
        /* <DEDUP_REMOVED lines=8> */
[----:B------:R-:W5:Y:S01]  /*5a10*/  MUFU.EX2 R171, R171 ;  /* 0x000000ab00ab7308 */ /* 0x000f620000000800 */
[----:B------:R-:W-:Y:S01]  /*5a20*/  FFMA.FTZ R8, R57, c[0x0][0x2d0], -R113 ;  /* 0x0000b40039087a23 */ /* 0x000fe20000010871 */
[----:B------:R-:W3:Y:S01]  /*5a30*/  LDSM.16.MT88.4 R96, [R245+0x2000] ;  /* 0x00200000f560783b */ /* 0x000ee20000004200 */
[--C-:B------:R-:W-:Y:S01]  /*5a40*/  FFMA.FTZ R4, R48, c[0x0][0x2d0], -R168.reuse ;  /* 0x0000b40030047a23 */ /* 0x100fe200000108a8 */
[----:B--2---:R-:W-:Y:S01]  /*5a50*/  F2FP.PACK_AB R128, R177, R178 ;  /* 0x000000b2b180723e */ /* 0x004fe200000000ff */
[----:B------:R-:W-:Y:S01]  /*5a60*/  FFMA.FTZ R20, R49, c[0x0][0x2d0], -R168 ;  /* 0x0000b40031147a23 */ /* 0x000fe200000108a8 */
[----:B------:R-:W2:Y:S01]  /*5a70*/  LDSM.16.MT88.4 R56, [R245+0x800] ;  /* 0x00080000f538783b */ /* 0x000ea20000004200 */
[--C-:B------:R-:W-:Y:S01]  /*5a80*/  FFMA.FTZ R66, R30, c[0x0][0x2d0], -R114.reuse ;  /* 0x0000b4001e427a23 */ /* 0x100fe20000010872 */
[----:B------:R-:W-:Y:S01]  /*5a90*/  MUFU.EX2 R122, R122 ;  /* 0x0000007a007a7308 */ /* 0x000fe20000000800 */
[--C-:B------:R-:W-:Y:S01]  /*5aa0*/  FFMA.FTZ R11, R29, c[0x0][0x2d0], -R114.reuse ;  /* 0x0000b4001d0b7a23 */ /* 0x100fe20000010872 */
[----:B------:R-:W2:Y:S01]  /*5ab0*/  LDSM.16.MT88.4 R48, [R243+0x800] ;  /* 0x00080000f330783b */ /* 0x000ea20000004200 */
[----:B------:R-:W-:-:S02]  /*5ac0*/  FFMA.FTZ R10, R28, c[0x0][0x2d0], -R114 ;  /* 0x0000b4001c0a7a23 */ /* 0x000fc40000010872 */
[--C-:B------:R-:W-:Y:S02]  /*5ad0*/  FFMA.FTZ R108, R12, c[0x0][0x2d0], -R112.reuse ;  /* 0x0000b4000c6c7a23 */ /* 0x100fe40000010870 */
[--C-:B------:R-:W-:Y:S01]  /*5ae0*/  FFMA.FTZ R26, R84, c[0x0][0x2d0], -R112.reuse ;  /* 0x0000b400541a7a23 */ /* 0x100fe20000010870 */
[----:B------:R-:W1:Y:S01]  /*5af0*/  MUFU.EX2 R117, R117 ;  /* 0x0000007500757308 */ /* 0x000e620000000800 */
[----:B-----5:R-:W-:Y:S01]  /*5b00*/  F2FP.PACK_AB R129, R171, R176 ;  /* 0x000000b0ab81723e */ /* 0x020fe200000000ff */
[--C-:B------:R-:W-:Y:S02]  /*5b10*/  FFMA.FTZ R7, R72, c[0x0][0x2d0], -R112.reuse ;  /* 0x0000b40048077a23 */ /* 0x100fe40000010870 */
[----:B------:R-:W-:Y:S02]  /*5b20*/  FFMA.FTZ R6, R73, c[0x0][0x2d0], -R112 ;  /* 0x0000b40049067a23 */ /* 0x000fe40000010870 */
[--C-:B------:R-:W-:Y:S02]  /*5b30*/  FFMA.FTZ R25, R85, c[0x0][0x2d0], -R168.reuse ;  /* 0x0000b40055197a23 */ /* 0x100fe400000108a8 */
[----:B------:R-:W-:Y:S01]  /*5b40*/  MUFU.EX2 R170, R170 ;  /* 0x000000aa00aa7308 */ /* 0x000fe20000000800 */
[----:B------:R-:W-:-:S02]  /*5b50*/  FFMA.FTZ R5, R40, c[0x0][0x2d0], -R168 ;  /* 0x0000b40028057a23 */ /* 0x000fc400000108a8 */
[----:B------:R-:W5:Y:S01]  /*5b60*/  LDSM.16.MT88.4 R40, [R245+0x2800] ;  /* 0x00280000f528783b */ /* 0x000f620000004200 */
[--C-:B------:R-:W-:Y:S02]  /*5b70*/  FFMA.FTZ R19, R19, c[0x0][0x2d0], -R114.reuse ;  /* 0x0000b40013137a23 */ /* 0x100fe40000010872 */
[--C-:B------:R-:W-:Y:S02]  /*5b80*/  FFMA.FTZ R18, R18, c[0x0][0x2d0], -R114.reuse ;  /* 0x0000b40012127a23 */ /* 0x100fe40000010872 */
[----:B------:R-:W3:Y:S01]  /*5b90*/  MUFU.EX2 R169, R169 ;  /* 0x000000a900a97308 */ /* 0x000ee20000000800 */
[----:B-1----:R-:W-:Y:S01]  /*5ba0*/  F2FP.PACK_AB R131, R117, R122 ;  /* 0x0000007a7583723e */ /* 0x002fe200000000ff */
[--C-:B------:R-:W-:Y:S02]  /*5bb0*/  FFMA.FTZ R17, R17, c[0x0][0x2d0], -R114.reuse ;  /* 0x0000b40011117a23 */ /* 0x100fe40000010872 */
[----:B------:R-:W-:Y:S02]  /*5bc0*/  FFMA.FTZ R16, R16, c[0x0][0x2d0], -R114 ;  /* 0x0000b40010107a23 */ /* 0x000fe40000010872 */
[----:B------:R-:W-:-:S02]  /*5bd0*/  FFMA.FTZ R94, R94, c[0x0][0x2d0], -R113 ;  /* 0x0000b4005e5e7a23 */ /* 0x000fc40000010871 */
[----:B------:R-:W-:Y:S01]  /*5be0*/  MUFU.EX2 R121, R121 ;  /* 0x0000007900797308 */ /* 0x000fe20000000800 */
[C---:B------:R-:W-:Y:S01]  /*5bf0*/  HMMA.16816.F32 R160, R128.reuse, R156, RZ ;  /* 0x0000009c80a0723c */ /* 0x040fe200000018ff */
[--C-:B------:R-:W-:Y:S02]  /*5c00*/  FFMA.FTZ R93, R93, c[0x0][0x2d0], -R113.reuse ;  /* 0x0000b4005d5d7a23 */ /* 0x100fe40000010871 */
[--C-:B------:R-:W-:Y:S02]  /*5c10*/  FFMA.FTZ R92, R92, c[0x0][0x2d0], -R113.reuse ;  /* 0x0000b4005c5c7a23 */ /* 0x100fe40000010871 */
[--C-:B------:R-:W-:Y:S02]  /*5c20*/  FFMA.FTZ R79, R79, c[0x0][0x2d0], -R113.reuse ;  /* 0x0000b4004f4f7a23 */ /* 0x100fe40000010871 */
[----:B------:R-:W1:Y:S01]  /*5c30*/  MUFU.EX2 R116, R116 ;  /* 0x0000007400747308 */ /* 0x000e620000000800 */
[----:B---3--:R-:W-:Y:S01]  /*5c40*/  F2FP.PACK_AB R28, R169, R170 ;  /* 0x000000aaa91c723e */ /* 0x008fe200000000ff */
[----:B------:R-:W-:Y:S01]  /*5c50*/  HMMA.16816.F32 R152, R128, R148, RZ ;  /* 0x000000948098723c */ /* 0x000fe200000018ff */
[----:B------:R-:W-:-:S02]  /*5c60*/  FFMA.FTZ R78, R78, c[0x0][0x2d0], -R113 ;  /* 0x0000b4004e4e7a23 */ /* 0x000fc40000010871 */
[--C-:B------:R-:W-:Y:S02]  /*5c70*/  FFMA.FTZ R77, R77, c[0x0][0x2d0], -R113.reuse ;  /* 0x0000b4004d4d7a23 */ /* 0x100fe40000010871 */
[--C-:B------:R-:W-:Y:S01]  /*5c80*/  FFMA.FTZ R76, R76, c[0x0][0x2d0], -R113.reuse ;  /* 0x0000b4004c4c7a23 */ /* 0x100fe20000010871 */
[----:B------:R-:W-:Y:S01]  /*5c90*/  MUFU.EX2 R120, R120 ;  /* 0x0000007800787308 */ /* 0x000fe20000000800 */
[----:B------:R-:W-:Y:S01]  /*5ca0*/  FFMA.FTZ R67, R67, c[0x0][0x2d0], -R113 ;  /* 0x0000b40043437a23 */ /* 0x000fe20000010871 */
[C---:B------:R-:W-:Y:S01]  /*5cb0*/  HMMA.16816.F32 R144, R128.reuse, R140, RZ ;  /* 0x0000008c8090723c */ /* 0x040fe200000018ff */
[----:B------:R-:W-:Y:S02]  /*5cc0*/  FADD.FTZ R177, R178, R177 ;  /* 0x000000b1b2b17221 */ /* 0x000fe40000010000 */
[----:B------:R-:W-:Y:S02]  /*5cd0*/  FADD.FTZ R169, R170, R169 ;  /* 0x000000a9aaa97221 */ /* 0x000fe40000010000 */
[----:B------:R-:W-:Y:S01]  /*5ce0*/  FADD.FTZ R123, R123, R177 ;  /* 0x000000b17b7b7221 */ /* 0x000fe20000010000 */
[----:B------:R-:W3:Y:S01]  /*5cf0*/  MUFU.EX2 R119, R119 ;  /* 0x0000007700777308 */ /* 0x000ee20000000800 */
[----:B-1----:R-:W-:Y:S01]  /*5d00*/  F2FP.PACK_AB R30, R116, R121 ;  /* 0x00000079741e723e */ /* 0x002fe200000000ff */
[----:B----4-:R-:W-:Y:S01]  /*5d10*/  HMMA.16816.F32 R136, R128, R132, RZ ;  /* 0x000000848088723c */ /* 0x010fe200000018ff */
[----:B------:R-:W-:-:S02]  /*5d20*/  FADD.FTZ R123, R118, R123 ;  /* 0x0000007b767b7221 */ /* 0x000fc40000010000 */
[----:B------:R-:W-:Y:S02]  /*5d30*/  FADD.FTZ R121, R121, R169 ;  /* 0x000000a979797221 */ /* 0x000fe40000010000 */
[----:B------:R-:W-:Y:S01]  /*5d40*/  FADD.FTZ R171, R176, R171 ;  /* 0x000000abb0ab7221 */ /* 0x000fe20000010000 */
[----:B------:R-:W1:Y:S01]  /*5d50*/  MUFU.EX2 R111, R111 ;  /* 0x0000006f006f7308 */ /* 0x000e620000000800 */
[----:B------:R-:W-:Y:S01]  /*5d60*/  FADD.FTZ R121, R116, R121 ;  /* 0x0000007974797221 */ /* 0x000fe20000010000 */
[----:B------:R-:W-:Y:S01]  /*5d70*/  HMMA.16816.F32 R68, R128, R80, RZ ;  /* 0x000000508044723c */ /* 0x000fe200000018ff */
[----:B------:R-:W-:-:S04]  /*5d80*/  FADD.FTZ R122, R122, R171 ;  /* 0x000000ab7a7a7221 */ /* 0x000fc80000010000 */
[----:B------:R-:W-:Y:S01]  /*5d90*/  FADD.FTZ R122, R117, R122 ;  /* 0x0000007a757a7221 */ /* 0x000fe20000010000 */
[----:B------:R-:W4:Y:S01]  /*5da0*/  MUFU.EX2 R95, R95 ;  /* 0x0000005f005f7308 */ /* 0x000f220000000800 */
[----:B---3--:R-:W-:Y:S01]  /*5db0*/  F2FP.PACK_AB R29, R119, R120 ;  /* 0x00000078771d723e */ /* 0x008fe200000000ff */
[----:B------:R-:W-:Y:S01]  /*5dc0*/  HMMA.16816.F32 R84, R128, R96, RZ ;  /* 0x000000608054723c */ /* 0x000fe200000018ff */
[----:B------:R-:W-:-:S05]  /*5dd0*/  FADD.FTZ R119, R120, R119 ;  /* 0x0000007778777221 */ /* 0x000fca0000010000 */
[----:B------:R-:W3:Y:S01]  /*5de0*/  MUFU.EX2 R110, R110 ;  /* 0x0000006e006e7308 */ /* 0x000ee20000000800 */
[----:B-1----:R-:W-:Y:S01]  /*5df0*/  FADD.FTZ R119, R111, R119 ;  /* 0x000000776f777221 */ /* 0x002fe20000010000 */
[----:B----4-:R-:W-:-:S06]  /*5e00*/  F2FP.PACK_AB R31, R95, R111 ;  /* 0x0000006f5f1f723e */ /* 0x010fcc00000000ff */
[----:B------:R-:W1:Y:S01]  /*5e10*/  MUFU.EX2 R66, R66 ;  /* 0x0000004200427308 */ /* 0x000e620000000800 */
[----:B------:R-:W-:Y:S01]  /*5e20*/  HMMA.16816.F32 R164, R28, R156, RZ ;  /* 0x0000009c1ca4723c */ /* 0x000fe200000018ff */
[----:B---3--:R-:W-:-:S06]  /*5e30*/  FADD.FTZ R123, R110, R123 ;  /* 0x0000007b6e7b7221 */ /* 0x008fcc0000010000 */
[----:B------:R-:W3:Y:S01]  /*5e40*/  MUFU.EX2 R11, R11 ;  /* 0x0000000b000b7308 */ /* 0x000ee20000000800 */
[C---:B------:R-:W-:Y:S07]  /*5e50*/  HMMA.16816.F32 R172, R28.reuse, R148, RZ ;  /* 0x000000941cac723c */ /* 0x040fee00000018ff */
[----:B------:R-:W4:Y:S01]  /*5e60*/  MUFU.EX2 R10, R10 ;  /* 0x0000000a000a7308 */ /* 0x000f220000000800 */
[C---:B-1----:R-:W-:Y:S01]  /*5e70*/  F2FP.PACK_AB R12, R66.reuse, R110 ;  /* 0x0000006e420c723e */ /* 0x042fe200000000ff */
[----:B------:R-:W-:Y:S01]  /*5e80*/  FADD.FTZ R66, R66, R123 ;  /* 0x0000007b42427221 */ /* 0x000fe20000010000 */
[----:B------:R-:W-:Y:S05]  /*5e90*/  HMMA.16816.F32 R180, R28, R140, RZ ;  /* 0x0000008c1cb4723c */ /* 0x000fea00000018ff */
[----:B------:R-:W1:Y:S01]  /*5ea0*/  MUFU.EX2 R109, R109 ;  /* 0x0000006d006d7308 */ /* 0x000e620000000800 */
[----:B---3--:R-:W-:-:S02]  /*5eb0*/  FADD.FTZ R66, R11, R66 ;  /* 0x000000420b427221 */ /* 0x008fc40000010000 */
[C---:B------:R-:W-:Y:S05]  /*5ec0*/  HMMA.16816.F32 R188, R28.reuse, R132, RZ ;  /* 0x000000841cbc723c */ /* 0x040fea00000018ff */
[----:B------:R-:W3:Y:S01]  /*5ed0*/  MUFU.EX2 R27, R27 ;  /* 0x0000001b001b7308 */ /* 0x000ee20000000800 */
[C---:B----4-:R-:W-:Y:S01]  /*5ee0*/  F2FP.PACK_AB R14, R10.reuse, R11 ;  /* 0x0000000b0a0e723e */ /* 0x050fe200000000ff */
[----:B------:R-:W-:Y:S01]  /*5ef0*/  FADD.FTZ R66, R10, R66 ;  /* 0x000000420a427221 */ /* 0x000fe20000010000 */
[----:B------:R-:W-:Y:S05]  /*5f00*/  HMMA.16816.F32 R72, R28, R80, RZ ;  /* 0x000000501c48723c */ /* 0x000fea00000018ff */
[----:B------:R-:W-:Y:S01]  /*5f10*/  MUFU.EX2 R9, R9 ;  /* 0x0000000900097308 */ /* 0x000fe20000000800 */
[----:B-1----:R-:W-:-:S02]  /*5f20*/  FADD.FTZ R122, R109, R122 ;  /* 0x0000007a6d7a7221 */ /* 0x002fc40000010000 */
[--C-:B------:R-:W-:Y:S01]  /*5f30*/  FFMA.FTZ R80, R24, c[0x0][0x2d0], -R114.reuse ;  /* 0x0000b40018507a23 */ /* 0x100fe20000010872 */
[----:B------:R-:W-:Y:S01]  /*5f40*/  HMMA.16816.F32 R88, R28, R96, RZ ;  /* 0x000000601c58723c */ /* 0x000fe200000018ff */
[----:B------:R-:W-:-:S03]  /*5f50*/  FFMA.FTZ R81, R23, c[0x0][0x2d0], -R114 ;  /* 0x0000b40017517a23 */ /* 0x000fc60000010872 */
[----:B------:R-:W1:Y:S01]  /*5f60*/  MUFU.EX2 R8, R8 ;  /* 0x0000000800087308 */ /* 0x000e620000000800 */
[----:B---3--:R-:W-:Y:S01]  /*5f70*/  F2FP.PACK_AB R13, R27, R109 ;  /* 0x0000006d1b0d723e */ /* 0x008fe200000000ff */
[--C-:B------:R-:W-:Y:S02]  /*5f80*/  FFMA.FTZ R23, R104, c[0x0][0x2d0], -R168.reuse ;  /* 0x0000b40068177a23 */ /* 0x100fe400000108a8 */
[----:B------:R-:W-:Y:S02]  /*5f90*/  FFMA.FTZ R24, R102, c[0x0][0x2d0], -R168 ;  /* 0x0000b40066187a23 */ /* 0x000fe400000108a8 */
[----:B------:R-:W-:Y:S02]  /*5fa0*/  FFMA.FTZ R96, R22, c[0x0][0x2d0], -R114 ;  /* 0x0000b40016607a23 */ /* 0x000fe40000010872 */
[----:B------:R-:W3:Y:S01]  /*5fb0*/  MUFU.EX2 R108, R108 ;  /* 0x0000006c006c7308 */ /* 0x000ee20000000800 */
[----:B------:R-:W-:-:S07]  /*5fc0*/  FFMA.FTZ R22, R107, c[0x0][0x2d0], -R168 ;  /* 0x0000b4006b167a23 */ /* 0x000fce00000108a8 */
[----:B------:R-:W4:Y:S01]  /*5fd0*/  MUFU.EX2 R26, R26 ;  /* 0x0000001a001a7308 */ /* 0x000f220000000800 */
[----:B-1----:R-:W-:-:S07]  /*5fe0*/  F2FP.PACK_AB R15, R8, R9 ;  /* 0x00000009080f723e */ /* 0x002fce00000000ff */
[----:B------:R-:W1:Y:S01]  /*5ff0*/  MUFU.EX2 R7, R7 ;  /* 0x0000000700077308 */ /* 0x000e620000000800 */
[----:B------:R-:W-:Y:S01]  /*6000*/  HMMA.16816.F32 R160, R12, R60, R160 ;  /* 0x0000003c0ca0723c */ /* 0x000fe200000018a0 */
[----:B---3--:R-:W-:-:S06]  /*6010*/  FADD.FTZ R121, R108, R121 ;  /* 0x000000796c797221 */ /* 0x008fcc0000010000 */
[----:B------:R-:W3:Y:S01]  /*6020*/  MUFU.EX2 R6, R6 ;  /* 0x0000000600067308 */ /* 0x000ee20000000800 */
[C---:B----4-:R-:W-:Y:S01]  /*6030*/  F2FP.PACK_AB R124, R26.reuse, R108 ;  /* 0x0000006c1a7c723e */ /* 0x050fe200000000ff */
[C---:B--2---:R-:W-:Y:S01]  /*6040*/  HMMA.16816.F32 R152, R12.reuse, R56, R152 ;  /* 0x000000380c98723c */ /* 0x044fe20000001898 */
[----:B------:R-:W-:Y:S02]  /*6050*/  FADD.FTZ R108, R95, R119 ;  /* 0x000000775f6c7221 */ /* 0x000fe40000010000 */
[----:B------:R-:W-:Y:S02]  /*6060*/  FADD.FTZ R26, R26, R121 ;  /* 0x000000791a1a7221 */ /* 0x000fe40000010000 */
[----:B------:R-:W-:Y:S01]  /*6070*/  FADD.FTZ R95, R27, R122 ;  /* 0x0000007a1b5f7221 */ /* 0x000fe20000010000 */
[----:B------:R-:W2:Y:S01]  /*6080*/  MUFU.EX2 R25, R25 ;  /* 0x0000001900197308 */ /* 0x000ea20000000800 */
[----:B-1----:R-:W-:Y:S01]  /*6090*/  FADD.FTZ R26, R7, R26 ;  /* 0x0000001a071a7221 */ /* 0x002fe20000010000 */
[----:B------:R-:W-:Y:S01]  /*60a0*/  HMMA.16816.F32 R144, R12, R52, R144 ;  /* 0x000000340c90723c */ /* 0x000fe20000001890 */
[----:B------:R-:W-:-:S04]  /*60b0*/  FADD.FTZ R95, R9, R95 ;  /* 0x0000005f095f7221 */ /* 0x000fc80000010000 */
[----:B------:R-:W-:Y:S01]  /*60c0*/  FADD.FTZ R95, R8, R95 ;  /* 0x0000005f085f7221 */ /* 0x000fe20000010000 */
[----:B------:R-:W1:Y:S01]  /*60d0*/  MUFU.EX2 R5, R5 ;  /* 0x0000000500057308 */ /* 0x000e620000000800 */
[C---:B---3--:R-:W-:Y:S01]  /*60e0*/  F2FP.PACK_AB R126, R6.reuse, R7 ;  /* 0x00000007067e723e */ /* 0x048fe200000000ff */
[----:B------:R-:W-:Y:S01]  /*60f0*/  HMMA.16816.F32 R136, R12, R48, R136 ;  /* 0x000000300c88723c */ /* 0x000fe20000001888 */
[----:B------:R-:W-:-:S05]  /*6100*/  FADD.FTZ R26, R6, R26 ;  /* 0x0000001a061a7221 */ /* 0x000fca0000010000 */
[----:B------:R-:W-:Y:S01]  /*6110*/  MUFU.EX2 R4, R4 ;  /* 0x0000000400047308 */ /* 0x000fe20000000800 */
[----:B--2---:R-:W-:Y:S01]  /*6120*/  FADD.FTZ R108, R25, R108 ;  /* 0x0000006c196c7221 */ /* 0x004fe20000010000 */
[C---:B------:R-:W-:Y:S06]  /*6130*/  HMMA.16816.F32 R68, R12.reuse, R44, R68 ;  /* 0x0000002c0c44723c */ /* 0x040fec0000001844 */
[----:B------:R-:W2:Y:S01]  /*6140*/  MUFU.EX2 R20, R20 ;  /* 0x0000001400147308 */ /* 0x000ea20000000800 */
[C---:B-1----:R-:W-:Y:S01]  /*6150*/  F2FP.PACK_AB R125, R5.reuse, R25 ;  /* 0x00000019057d723e */ /* 0x042fe200000000ff */
[----:B-----5:R-:W-:Y:S01]  /*6160*/  HMMA.16816.F32 R84, R12, R40, R84 ;  /* 0x000000280c54723c */ /* 0x020fe20000001854 */
[----:B------:R-:W-:-:S05]  /*6170*/  FADD.FTZ R108, R5, R108 ;  /* 0x0000006c056c7221 */ /* 0x000fca0000010000 */
[----:B------:R-:W1:Y:S01]  /*6180*/  MUFU.EX2 R80, R80 ;  /* 0x0000005000507308 */ /* 0x000e620000000800 */
[----:B--2---:R-:W-:-:S07]  /*6190*/  F2FP.PACK_AB R127, R20, R4 ;  /* 0x00000004147f723e */ /* 0x004fce00000000ff */
[----:B------:R-:W2:Y:S01]  /*61a0*/  MUFU.EX2 R81, R81 ;  /* 0x0000005100517308 */ /* 0x000ea20000000800 */
[----:B------:R-:W-:-:S07]  /*61b0*/  FADD.FTZ R4, R4, R108 ;  /* 0x0000006c04047221 */ /* 0x000fce0000010000 */
[----:B------:R-:W-:Y:S01]  /*61c0*/  MUFU.EX2 R111, R18 ;  /* 0x00000012006f7308 */ /* 0x000fe20000000800 */
[----:B------:R-:W-:Y:S01]  /*61d0*/  HMMA.16816.F32 R164, R124, R60, R164 ;  /* 0x0000003c7ca4723c */ /* 0x000fe200000018a4 */
[----:B-1----:R-:W-:Y:S02]  /*61e0*/  FADD.FTZ R5, R80, R66 ;  /* 0x0000004250057221 */ /* 0x002fe40000010000 */
[----:B------:R-:W-:-:S04]  /*61f0*/  FADD.FTZ R4, R20, R4 ;  /* 0x0000000414047221 */ /* 0x000fc80000010000 */
[----:B------:R-:W-:Y:S01]  /*6200*/  FFMA.FTZ R60, R21, c[0x0][0x2d0], -R114 ;  /* 0x0000b400153c7a23 */ /* 0x000fe20000010872 */
[C---:B------:R-:W-:Y:S01]  /*6210*/  HMMA.16816.F32 R172, R124.reuse, R56, R172 ;  /* 0x000000387cac723c */ /* 0x040fe200000018ac */
[--C-:B------:R-:W-:Y:S01]  /*6220*/  FFMA.FTZ R21, R39, c[0x0][0x2d0], -R112.reuse ;  /* 0x0000b40027157a23 */ /* 0x100fe20000010870 */
[----:B------:R-:W-:Y:S01]  /*6230*/  MUFU.EX2 R97, R17 ;  /* 0x0000001100617308 */ /* 0x000fe20000000800 */
[--C-:B------:R-:W-:Y:S01]  /*6240*/  FFMA.FTZ R61, R33, c[0x0][0x2d0], -R112.reuse ;  /* 0x0000b400213d7a23 */ /* 0x100fe20000010870 */
[C---:B--2---:R-:W-:Y:S01]  /*6250*/  F2FP.PACK_AB R20, R81.reuse, R80 ;  /* 0x000000505114723e */ /* 0x044fe200000000ff */
[----:B------:R-:W-:Y:S02]  /*6260*/  FADD.FTZ R5, R81, R5 ;  /* 0x0000000551057221 */ /* 0x000fe40000010000 */
[--C-:B------:R-:W-:Y:S01]  /*6270*/  FFMA.FTZ R56, R35, c[0x0][0x2d0], -R112.reuse ;  /* 0x0000b40023387a23 */ /* 0x100fe20000010870 */
[C---:B------:R-:W-:Y:S01]  /*6280*/  HMMA.16816.F32 R180, R124.reuse, R52, R180 ;  /* 0x000000347cb4723c */ /* 0x040fe200000018b4 */
[--C-:B------:R-:W-:Y:S01]  /*6290*/  FFMA.FTZ R57, R34, c[0x0][0x2d0], -R112.reuse ;  /* 0x0000b40022397a23 */ /* 0x100fe20000010870 */
[----:B------:R-:W1:Y:S05]  /*62a0*/  MUFU.EX2 R96, R96 ;  /* 0x0000006000607308 */ /* 0x000e6a0000000800 */
[--C-:B------:R-:W-:Y:S01]  /*62b0*/  FFMA.FTZ R52, R36, c[0x0][0x2d0], -R112.reuse ;  /* 0x0000b40024347a23 */ /* 0x100fe20000010870 */
[C---:B------:R-:W-:Y:S01]  /*62c0*/  HMMA.16816.F32 R188, R124.reuse, R48, R188 ;  /* 0x000000307cbc723c */ /* 0x040fe200000018bc */
[--C-:B------:R-:W-:Y:S01]  /*62d0*/  FFMA.FTZ R53, R32, c[0x0][0x2d0], -R112.reuse ;  /* 0x0000b40020357a23 */ /* 0x100fe20000010870 */
[----:B------:R-:W2:Y:S01]  /*62e0*/  MUFU.EX2 R60, R60 ;  /* 0x0000003c003c7308 */ /* 0x000ea20000000800 */
[----:B------:R-:W3:Y:S04]  /*62f0*/  LDSM.16.MT88.4 R32, [R243+0x2000] ;  /* 0x00200000f320783b */ /* 0x000ee80000004200 */
[----:B------:R-:W-:Y:S01]  /*6300*/  FFMA.FTZ R49, R37, c[0x0][0x2d0], -R112 ;  /* 0x0000b40025317a23 */ /* 0x000fe20000010870 */
[----:B------:R-:W-:Y:S01]  /*6310*/  HMMA.16816.F32 R72, R124, R44, R72 ;  /* 0x0000002c7c48723c */ /* 0x000fe20000001848 */
[----:B------:R-:W-:Y:S01]  /*6320*/  FFMA.FTZ R48, R106, c[0x0][0x2d0], -R168 ;  /* 0x0000b4006a307a23 */ /* 0x000fe200000108a8 */
[----:B------:R-:W4:Y:S01]  /*6330*/  MUFU.EX2 R94, R94 ;  /* 0x0000005e005e7308 */ /* 0x000f220000000800 */
[----:B-1----:R-:W-:-:S04]  /*6340*/  FADD.FTZ R6, R96, R5 ;  /* 0x0000000560067221 */ /* 0x002fc80000010000 */
[----:B------:R-:W-:Y:S01]  /*6350*/  FFMA.FTZ R44, R38, c[0x0][0x2d0], -R112 ;  /* 0x0000b400262c7a23 */ /* 0x000fe20000010870 */
[----:B------:R-:W-:Y:S01]  /*6360*/  HMMA.16816.F32 R88, R124, R40, R88 ;  /* 0x000000287c58723c */ /* 0x000fe20000001858 */
[----:B------:R-:W1:Y:S01]  /*6370*/  LDSM.16.MT88.4 R112, [R244+0x2000] ;  /* 0x00200000f470783b */ /* 0x000e620000004200 */
[----:B------:R-:W-:Y:S01]  /*6380*/  FFMA.FTZ R45, R105, c[0x0][0x2d0], -R168 ;  /* 0x0000b400692d7a23 */ /* 0x000fe200000108a8 */
[----:B------:R-:W5:Y:S01]  /*6390*/  MUFU.EX2 R93, R93 ;  /* 0x0000005d005d7308 */ /* 0x000f620000000800 */
[----:B--2---:R-:W-:Y:S01]  /*63a0*/  FADD.FTZ R6, R60, R6 ;  /* 0x000000063c067221 */ /* 0x004fe20000010000 */
[----:B------:R-:W2:Y:S02]  /*63b0*/  LDSM.16.MT88.4 R36, [R244+0x2800] ;  /* 0x00280000f424783b */ /* 0x000ea40000004200 */
[--C-:B------:R-:W-:Y:S02]  /*63c0*/  FFMA.FTZ R41, R103, c[0x0][0x2d0], -R168.reuse ;  /* 0x0000b40067297a23 */ /* 0x100fe400000108a8 */
[----:B------:R-:W-:-:S02]  /*63d0*/  FFMA.FTZ R40, R101, c[0x0][0x2d0], -R168 ;  /* 0x0000b40065287a23 */ /* 0x000fc400000108a8 */
[----:B------:R-:W-:Y:S01]  /*63e0*/  FFMA.FTZ R168, R100, c[0x0][0x2d0], -R168 ;  /* 0x0000b40064a87a23 */ /* 0x000fe200000108a8 */
[----:B------:R-:W-:Y:S01]  /*63f0*/  MUFU.EX2 R44, R44 ;  /* 0x0000002c002c7308 */ /* 0x000fe20000000800 */
[----:B----4-:R-:W-:-:S04]  /*6400*/  FADD.FTZ R95, R94, R95 ;  /* 0x0000005f5e5f7221 */ /* 0x010fc80000010000 */
[----:B-----5:R-:W-:-:S03]  /*6410*/  FADD.FTZ R5, R93, R95 ;  /* 0x0000005f5d057221 */ /* 0x020fc60000010000 */
[----:B------:R-:W-:Y:S01]  /*6420*/  MUFU.EX2 R49, R49 ;  /* 0x0000003100317308 */ /* 0x000fe20000000800 */
[-C--:B---3--:R-:W-:Y:S07]  /*6430*/  HMMA.16816.F32 R116, R128, R32.reuse, RZ ;  /* 0x000000208074723c */ /* 0x088fee00000018ff */
[----:B------:R-:W3:Y:S01]  /*6440*/  MUFU.EX2 R92, R92 ;  /* 0x0000005c005c7308 */ /* 0x000ee20000000800 */
[----:B------:R-:W-:Y:S07]  /*6450*/  HMMA.16816.F32 R120, R28, R32, RZ ;  /* 0x000000201c78723c */ /* 0x000fee00000018ff */
[----:B------:R-:W4:Y:S01]  /*6460*/  MUFU.EX2 R32, R21 ;  /* 0x0000001500207308 */ /* 0x000f220000000800 */
[-C--:B-1----:R-:W-:Y:S07]  /*6470*/  HMMA.16816.F32 R100, R128, R112.reuse, RZ ;  /* 0x000000708064723c */ /* 0x082fee00000018ff */
[----:B------:R-:W-:Y:S01]  /*6480*/  MUFU.EX2 R52, R52 ;  /* 0x0000003400347308 */ /* 0x000fe20000000800 */
[----:B---3--:R-:W-:Y:S01]  /*6490*/  FADD.FTZ R5, R92, R5 ;  /* 0x000000055c057221 */ /* 0x008fe20000010000 */
[----:B------:R-:W-:Y:S06]  /*64a0*/  HMMA.16816.F32 R104, R28, R112, RZ ;  /* 0x000000701c68723c */ /* 0x000fec00000018ff */
[----:B------:R-:W1:Y:S01]  /*64b0*/  MUFU.EX2 R79, R79 ;  /* 0x0000004f004f7308 */ /* 0x000e620000000800 */
[----:B----4-:R-:W-:Y:S01]  /*64c0*/  FADD.FTZ R8, R32, R26 ;  /* 0x0000001a20087221 */ /* 0x010fe20000010000 */
[----:B------:R-:W-:-:S03]  /*64d0*/  F2FP.PACK_AB R21, R93, R94 ;  /* 0x0000005e5d15723e */ /* 0x000fc600000000ff */
[----:B------:R-:W-:-:S03]  /*64e0*/  FADD.FTZ R8, R44, R8 ;  /* 0x000000082c087221 */ /* 0x000fc60000010000 */
[----:B------:R-:W-:Y:S08]  /*64f0*/  MUFU.EX2 R56, R56 ;  /* 0x0000003800387308 */ /* 0x000ff00000000800 */
[----:B------:R-:W-:Y:S01]  /*6500*/  MUFU.EX2 R77, R77 ;  /* 0x0000004d004d7308 */ /* 0x000fe20000000800 */
[----:B--2---:R-:W-:Y:S01]  /*6510*/  HMMA.16816.F32 R100, R12, R36, R100 ;  /* 0x000000240c64723c */ /* 0x004fe20000001864 */
[----:B-1----:R-:W-:Y:S01]  /*6520*/  FADD.FTZ R26, R79, R5 ;  /* 0x000000054f1a7221 */ /* 0x002fe20000010000 */
[----:B------:R-:W-:-:S05]  /*6530*/  F2FP.PACK_AB R10, R52, R49 ;  /* 0x00000031340a723e */ /* 0x000fca00000000ff */
[----:B------:R-:W1:Y:S01]  /*6540*/  MUFU.EX2 R25, R78 ;  /* 0x0000004e00197308 */ /* 0x000e620000000800 */
[----:B------:R-:W-:Y:S07]  /*6550*/  HMMA.16816.F32 R104, R124, R36, R104 ;  /* 0x000000247c68723c */ /* 0x000fee0000001868 */
[----:B------:R-:W2:Y:S08]  /*6560*/  MUFU.EX2 R36, R19 ;  /* 0x0000001300247308 */ /* 0x000eb00000000800 */
[----:B------:R3:W4:Y:S01]  /*6570*/  MUFU.EX2 R37, R16 ;  /* 0x0000001000257308 */ /* 0x0007220000000800 */
[----:B-1----:R-:W-:Y:S01]  /*6580*/  FADD.FTZ R26, R25, R26 ;  /* 0x0000001a191a7221 */ /* 0x002fe20000010000 */
[----:B------:R-:W-:Y:S01]  /*6590*/  F2FP.PACK_AB R25, R77, R25 ;  /* 0x000000194d19723e */ /* 0x000fe200000000ff */
[----:B--2---:R-:W-:-:S05]  /*65a0*/  FADD.FTZ R6, R36, R6 ;  /* 0x0000000624067221 */ /* 0x004fca0000010000 */
[----:B------:R-:W-:Y:S01]  /*65b0*/  MUFU.EX2 R57, R57 ;  /* 0x0000003900397308 */ /* 0x000fe20000000800 */
[----:B------:R-:W-:Y:S01]  /*65c0*/  FADD.FTZ R6, R111, R6 ;  /* 0x000000066f067221 */ /* 0x000fe20000010000 */
[----:B---3--:R-:W1:Y:S03]  /*65d0*/  LDSM.16.MT88.4 R16, [R243+0x2800] ;  /* 0x00280000f310783b */ /* 0x008e660000004200 */
[----:B------:R-:W-:-:S03]  /*65e0*/  FADD.FTZ R6, R97, R6 ;  /* 0x0000000661067221 */ /* 0x000fc60000010000 */
[----:B------:R2:W3:Y:S01]  /*65f0*/  MUFU.EX2 R9, R22 ;  /* 0x0000001600097308 */ /* 0x0004e20000000800 */
[----:B----4-:R-:W-:-:S05]  /*6600*/  FADD.FTZ R6, R37, R6 ;  /* 0x0000000625067221 */ /* 0x010fca0000010000 */
[----:B------:R5:W-:Y:S02]  /*6610*/  STL [R1+0xe0], R6 ;  /* 0x0000e00601007387 */ /* 0x000be40000100800 */
[----:B------:R5:W-:Y:S01]  /*6620*/  MUFU.EX2 R7, R23 ;  /* 0x0000001700077308 */ /* 0x000be20000000800 */
[----:B------:R-:W-:Y:S01]  /*6630*/  HMMA.16816.F32 R176, R28, R150, RZ ;  /* 0x000000961cb0723c */ /* 0x000fe200000018ff */
[----:B------:R-:W4:Y:S01]  /*6640*/  LDL R33, [R1+0xa8] ;  /* 0x0000a80001217983 */ /* 0x000f220000100800 */
[----:B--2---:R-:W-:-:S05]  /*6650*/  F2FP.PACK_AB R22, R60, R96 ;  /* 0x000000603c16723e */ /* 0x004fca00000000ff */
[----:B------:R-:W-:Y:S01]  /*6660*/  MUFU.EX2 R27, R76 ;  /* 0x0000004c001b7308 */ /* 0x000fe20000000800 */
[----:B------:R-:W-:Y:S01]  /*6670*/  HMMA.16816.F32 R184, R28, R142, RZ ;  /* 0x0000008e1cb8723c */ /* 0x000fe200000018ff */
[----:B---3--:R-:W-:-:S06]  /*6680*/  FADD.FTZ R4, R9, R4 ;  /* 0x0000000409047221 */ /* 0x008fcc0000010000 */
[----:B------:R-:W2:Y:S01]  /*6690*/  MUFU.EX2 R48, R48 ;  /* 0x0000003000307308 */ /* 0x000ea20000000800 */
[----:B-----5:R-:W-:Y:S01]  /*66a0*/  F2FP.PACK_AB R23, R79, R92 ;  /* 0x0000005c4f17723e */ /* 0x020fe200000000ff */
[----:B------:R-:W-:Y:S06]  /*66b0*/  HMMA.16816.F32 R192, R28, R134, RZ ;  /* 0x000000861cc0723c */ /* 0x000fec00000018ff */
[----:B------:R-:W3:Y:S02]  /*66c0*/  MUFU.EX2 R11, R45 ;  /* 0x0000002d000b7308 */ /* 0x000ee40000000800 */
[-C--:B-1----:R-:W-:Y:S06]  /*66d0*/  HMMA.16816.F32 R116, R12, R16.reuse, R116 ;  /* 0x000000100c74723c */ /* 0x082fec0000001874 */
[----:B------:R-:W1:Y:S01]  /*66e0*/  MUFU.EX2 R67, R67 ;  /* 0x0000004300437308 */ /* 0x000e620000000800 */
[----:B--2---:R-:W-:Y:S01]  /*66f0*/  FADD.FTZ R4, R48, R4 ;  /* 0x0000000430047221 */ /* 0x004fe20000010000 */
[----:B------:R-:W-:Y:S06]  /*6700*/  HMMA.16816.F32 R120, R124, R16, R120 ;  /* 0x000000107c78723c */ /* 0x000fec0000001878 */
[----:B------:R2:W-:Y:S01]  /*6710*/  MUFU.EX2 R16, R24 ;  /* 0x0000001800107308 */ /* 0x0005e20000000800 */
[----:B---3--:R-:W-:-:S02]  /*6720*/  FADD.FTZ R4, R11, R4 ;  /* 0x000000040b047221 */ /* 0x008fc40000010000 */
[----:B------:R-:W-:Y:S01]  /*6730*/  FADD.FTZ R17, R49, R8 ;  /* 0x0000000831117221 */ /* 0x000fe20000010000 */
[----:B------:R-:W-:Y:S01]  /*6740*/  F2FP.PACK_AB R8, R44, R32 ;  /* 0x000000202c08723e */ /* 0x000fe200000000ff */
[----:B------:R-:W-:Y:S01]  /*6750*/  FADD.FTZ R32, R77, R26 ;  /* 0x0000001a4d207221 */ /* 0x000fe20000010000 */
[----:B------:R-:W-:Y:S01]  /*6760*/  F2FP.PACK_AB R26, R37, R97 ;  /* 0x00000061251a723e */ /* 0x000fe200000000ff */
[----:B------:R-:W-:Y:S01]  /*6770*/  FADD.FTZ R17, R52, R17 ;  /* 0x0000001134117221 */ /* 0x000fe20000010000 */
[----:B------:R-:W3:Y:S01]  /*6780*/  MUFU.EX2 R5, R41 ;  /* 0x0000002900057308 */ /* 0x000ee20000000800 */
[----:B--2---:R-:W-:Y:S02]  /*6790*/  F2FP.PACK_AB R24, R111, R36 ;  /* 0x000000246f18723e */ /* 0x004fe400000000ff */
[----:B------:R-:W-:Y:S01]  /*67a0*/  FADD.FTZ R17, R56, R17 ;  /* 0x0000001138117221 */ /* 0x000fe20000010000 */
[----:B------:R-:W2:Y:S01]  /*67b0*/  LDL R36, [R1+0xac] ;  /* 0x0000ac0001247983 */ /* 0x000ea20000100800 */
[----:B------:R-:W-:Y:S01]  /*67c0*/  HMMA.16816.F32 R76, R28, R82, RZ ;  /* 0x000000521c4c723c */ /* 0x000fe200000018ff */
[----:B------:R-:W-:-:S02]  /*67d0*/  FADD.FTZ R32, R27, R32 ;  /* 0x000000201b207221 */ /* 0x000fc40000010000 */
[----:B------:R-:W5:Y:S01]  /*67e0*/  MUFU.EX2 R40, R40 ;  /* 0x0000002800287308 */ /* 0x000f620000000800 */
[----:B------:R-:W-:Y:S02]  /*67f0*/  FADD.FTZ R203, R57, R17 ;  /* 0x0000001139cb7221 */ /* 0x000fe40000010000 */
[----:B-1----:R-:W-:Y:S02]  /*6800*/  FADD.FTZ R6, R67, R32 ;  /* 0x0000002043067221 */ /* 0x002fe40000010000 */
[C---:B------:R-:W-:Y:S03]  /*6810*/  HMMA.16816.F32 R92, R28.reuse, R98, RZ ;  /* 0x000000621c5c723c */ /* 0x040fe600000018ff */
[----:B------:R1:W1:Y:S05]  /*6820*/  MUFU.EX2 R17, R168 ;  /* 0x000000a800117308 */ /* 0x00026a0000000800 */
[----:B------:R-:W-:Y:S03]  /*6830*/  HMMA.16816.F32 R108, R28, R114, RZ ;  /* 0x000000721c6c723c */ /* 0x000fe600000018ff */
[----:B------:R-:W-:Y:S05]  /*6840*/  MUFU.EX2 R61, R61 ;  /* 0x0000003d003d7308 */ /* 0x000fea0000000800 */
[----:B------:R-:W-:Y:S03]  /*6850*/  HMMA.16816.F32 R148, R128, R150, RZ ;  /* 0x000000968094723c */ /* 0x000fe600000018ff */
[----:B------:R-:W2:Y:S05]  /*6860*/  MUFU.EX2 R53, R53 ;  /* 0x0000003500357308 */ /* 0x000eaa0000000800 */
[-C--:B-1----:R-:W-:Y:S08]  /*6870*/  HMMA.16816.F32 R168, R28, R158.reuse, RZ ;  /* 0x0000009e1ca8723c */ /* 0x082ff000000018ff */
[C---:B------:R-:W-:Y:S08]  /*6880*/  HMMA.16816.F32 R156, R128.reuse, R158, RZ ;  /* 0x0000009e809c723c */ /* 0x040ff000000018ff */
[C---:B------:R-:W-:Y:S08]  /*6890*/  HMMA.16816.F32 R140, R128.reuse, R142, RZ ;  /* 0x0000008e808c723c */ /* 0x040ff000000018ff */
[C---:B------:R-:W-:Y:S08]  /*68a0*/  HMMA.16816.F32 R132, R128.reuse, R134, RZ ;  /* 0x000000868084723c */ /* 0x040ff000000018ff */
[C---:B------:R-:W-:Y:S08]  /*68b0*/  HMMA.16816.F32 R80, R128.reuse, R82, RZ ;  /* 0x000000528050723c */ /* 0x040ff000000018ff */
[C---:B------:R-:W-:Y:S08]  /*68c0*/  HMMA.16816.F32 R96, R128.reuse, R98, RZ ;  /* 0x000000628060723c */ /* 0x040ff000000018ff */
[C---:B------:R-:W-:Y:S08]  /*68d0*/  HMMA.16816.F32 R112, R128.reuse, R114, RZ ;  /* 0x000000728070723c */ /* 0x040ff000000018ff */
[-C--:B------:R-:W-:Y:S08]  /*68e0*/  HMMA.16816.F32 R128, R128, R34.reuse, RZ ;  /* 0x000000228080723c */ /* 0x080ff000000018ff */
[----:B------:R-:W-:Y:S01]  /*68f0*/  HMMA.16816.F32 R28, R28, R34, RZ ;  /* 0x000000221c1c723c */ /* 0x000fe200000018ff */
[----:B------:R-:W-:-:S04]  /*6900*/  FADD.FTZ R32, R7, R4 ;  /* 0x0000000407207221 */ /* 0x000fc80000010000 */
[----:B---3--:R-:W-:-:S03]  /*6910*/  FADD.FTZ R32, R5, R32 ;  /* 0x0000002005207221 */ /* 0x008fc60000010000 */
[----:B------:R-:W-:Y:S01]  /*6920*/  HMMA.16816.F32 R156, R12, R62, R156 ;  /* 0x0000003e0c9c723c */ /* 0x000fe2000000189c */
[----:B------:R-:W-:-:S07]  /*6930*/  FADD.FTZ R32, R16, R32 ;  /* 0x0000002010207221 */ /* 0x000fce0000010000 */
[C---:B------:R-:W-:Y:S08]  /*6940*/  HMMA.16816.F32 R148, R12.reuse, R58, R148 ;  /* 0x0000003a0c94723c */ /* 0x040ff00000001894 */
[C---:B------:R-:W-:Y:S08]  /*6950*/  HMMA.16816.F32 R140, R12.reuse, R54, R140 ;  /* 0x000000360c8c723c */ /* 0x040ff0000000188c */
[C---:B------:R-:W-:Y:S08]  /*6960*/  HMMA.16816.F32 R132, R12.reuse, R50, R132 ;  /* 0x000000320c84723c */ /* 0x040ff00000001884 */
[C---:B------:R-:W-:Y:S08]  /*6970*/  HMMA.16816.F32 R80, R12.reuse, R46, R80 ;  /* 0x0000002e0c50723c */ /* 0x040ff00000001850 */
[C---:B------:R-:W-:Y:S08]  /*6980*/  HMMA.16816.F32 R96, R12.reuse, R42, R96 ;  /* 0x0000002a0c60723c */ /* 0x040ff00000001860 */
[C---:B------:R-:W-:Y:S08]  /*6990*/  HMMA.16816.F32 R112, R12.reuse, R38, R112 ;  /* 0x000000260c70723c */ /* 0x040ff00000001870 */
[----:B------:R-:W-:Y:S01]  /*69a0*/  HMMA.16816.F32 R128, R12, R18, R128 ;  /* 0x000000120c80723c */ /* 0x000fe20000001880 */
[----:B------:R-:W1:Y:S01]  /*69b0*/  LDSM.16.MT88.4 R12, [R245+0x1000] ;  /* 0x00100000f50c783b */ /* 0x000e620000004200 */
[----:B-----5:R-:W-:Y:S01]  /*69c0*/  FADD.FTZ R32, R40, R32 ;  /* 0x0000002028207221 */ /* 0x020fe20000010000 */
[----:B------:R-:W-:-:S02]  /*69d0*/  F2FP.PACK_AB R11, R7, R11 ;  /* 0x0000000b070b723e */ /* 0x000fc400000000ff */
[----:B------:R-:W-:Y:S01]  /*69e0*/  F2FP.PACK_AB R5, R16, R5 ;  /* 0x000000051005723e */ /* 0x000fe200000000ff */
[C---:B------:R-:W-:Y:S01]  /*69f0*/  FADD.FTZ R202, R17.reuse, R32 ;  /* 0x0000002011ca7221 */ /* 0x040fe20000010000 */
[----:B------:R-:W-:Y:S01]  /*6a00*/  F2FP.PACK_AB R7, R17, R40 ;  /* 0x000000281107723e */ /* 0x000fe200000000ff */
        /* <DEDUP_REMOVED lines=8> */
[----:B------:R-:W3:Y:S01]  /*6a90*/  LDSM.16.MT88.4 R16, [R246+0x1000] ;  /* 0x00100000f610783b */ /* 0x000ee20000004200 */
[----:B------:R-:W-:-:S06]  /*6aa0*/  F2FP.PACK_AB R9, R48, R9 ;  /* 0x000000093009723e */ /* 0x000fcc00000000ff */
[-C--:B-1----:R-:W-:Y:S08]  /*6ab0*/  HMMA.16816.F32 R152, R20, R12.reuse, R152 ;  /* 0x0000000c1498723c */ /* 0x082ff00000001898 */
[----:B------:R-:W-:Y:S08]  /*6ac0*/  HMMA.16816.F32 R172, R8, R12, R172 ;  /* 0x0000000c08ac723c */ /* 0x000ff000000018ac */
[-C--:B------:R-:W-:Y:S08]  /*6ad0*/  HMMA.16816.F32 R148, R20, R14.reuse, R148 ;  /* 0x0000000e1494723c */ /* 0x080ff00000001894 */
[----:B------:R-:W-:Y:S01]  /*6ae0*/  HMMA.16816.F32 R176, R8, R14, R176 ;  /* 0x0000000e08b0723c */ /* 0x000fe200000018b0 */
[----:B------:R-:W1:Y:S07]  /*6af0*/  LDSM.16.MT88.4 R12, [R243+0x1000] ;  /* 0x00100000f30c783b */ /* 0x000e6e0000004200 */
[-C--:B---3--:R-:W-:Y:S08]  /*6b00*/  HMMA.16816.F32 R160, R20, R16.reuse, R160 ;  /* 0x0000001014a0723c */ /* 0x088ff000000018a0 */
[----:B------:R-:W-:Y:S08]  /*6b10*/  HMMA.16816.F32 R164, R8, R16, R164 ;  /* 0x0000001008a4723c */ /* 0x000ff000000018a4 */
[-C--:B------:R-:W-:Y:S08]  /*6b20*/  HMMA.16816.F32 R156, R20, R18.reuse, R156 ;  /* 0x00000012149c723c */ /* 0x080ff0000000189c */
[----:B------:R-:W-:Y:S01]  /*6b30*/  HMMA.16816.F32 R168, R8, R18, R168 ;  /* 0x0000001208a8723c */ /* 0x000fe200000018a8 */
[----:B------:R-:W3:Y:S07]  /*6b40*/  LDSM.16.MT88.4 R16, [R244+0x1000] ;  /* 0x00100000f410783b */ /* 0x000eee0000004200 */
        /* <DEDUP_REMOVED lines=20> */
[C---:B-1----:R-:W-:Y:S08]  /*6c90*/  HMMA.16816.F32 R116, R20.reuse, R12, R116 ;  /* 0x0000000c1474723c */ /* 0x042ff00000001874 */
[----:B------:R-:W-:Y:S08]  /*6ca0*/  HMMA.16816.F32 R128, R20, R14, R128 ;  /* 0x0000000e1480723c */ /* 0x000ff00000001880 */
[C---:B------:R-:W-:Y:S08]  /*6cb0*/  HMMA.16816.F32 R120, R8.reuse, R12, R120 ;  /* 0x0000000c0878723c */ /* 0x040ff00000001878 */
[C---:B------:R-:W-:Y:S01]  /*6cc0*/  HMMA.16816.F32 R124, R8.reuse, R14, R124 ;  /* 0x0000000e087c723c */ /* 0x040fe2000000187c */
[----:B------:R-:W1:Y:S07]  /*6cd0*/  LDSM.16.MT88.4 R12, [R244+0x1800] ;  /* 0x00180000f40c783b */ /* 0x000e6e0000004200 */
[C---:B---3--:R-:W-:Y:S08]  /*6ce0*/  HMMA.16816.F32 R104, R8.reuse, R16, R104 ;  /* 0x000000100868723c */ /* 0x048ff00000001868 */
[----:B------:R-:W-:Y:S01]  /*6cf0*/  HMMA.16816.F32 R108, R8, R18, R108 ;  /* 0x00000012086c723c */ /* 0x000fe2000000186c */
[----:B------:R-:W3:Y:S01]  /*6d00*/  LDSM.16.MT88.4 R8, [R243+0x1800] ;  /* 0x00180000f308783b */ /* 0x000ee20000004200 */
[----:B------:R-:W-:-:S02]  /*6d10*/  F2FP.PACK_AB R27, R67, R27 ;  /* 0x0000001b431b723e */ /* 0x000fc400000000ff */
[----:B------:R-:W-:Y:S01]  /*6d20*/  F2FP.PACK_AB R4, R57, R56 ;  /* 0x000000383904723e */ /* 0x000fe200000000ff */
[----:B------:R2:W-:Y:S03]  /*6d30*/  STL [R1+0xe4], R6 ;  /* 0x0000e40601007387 */ /* 0x0005e60000100800 */
[C---:B------:R-:W-:Y:S08]  /*6d40*/  HMMA.16816.F32 R100, R20.reuse, R16, R100 ;  /* 0x000000101464723c */ /* 0x040ff00000001864 */
[----:B------:R-:W-:Y:S01]  /*6d50*/  HMMA.16816.F32 R112, R20, R18, R112 ;  /* 0x000000121470723c */ /* 0x000fe20000001870 */
[----:B------:R-:W-:Y:S04]  /*6d60*/  LDSM.16.MT88.4 R20, [R246+0x1800] ;  /* 0x00180000f614783b */ /* 0x000fe80000004200 */
[----:B------:R-:W-:Y:S01]  /*6d70*/  LDSM.16.MT88.4 R16, [R245+0x1800] ;  /* 0x00180000f510783b */ /* 0x000fe20000004200 */
[----:B--2---:R-:W-:-:S02]  /*6d80*/  F2FP.PACK_AB R6, R53, R61 ;  /* 0x0000003d3506723e */ /* 0x004fc400000000ff */
        /* <DEDUP_REMOVED lines=9> */
[----:B------:R-:W2:Y:S07]  /*6e20*/  LDSM.16.MT88.4 R8, [R243+0x3800] ;  /* 0x00380000f308783b */ /* 0x000eae0000004200 */
[-C--:B-1----:R-:W-:Y:S08]  /*6e30*/  HMMA.16816.F32 R100, R24, R12.reuse, R100 ;  /* 0x0000000c1864723c */ /* 0x082ff00000001864 */
[----:B------:R-:W-:Y:S07]  /*6e40*/  HMMA.16816.F32 R104, R4, R12, R104 ;  /* 0x0000000c0468723c */ /* 0x000fee0000001868 */
[----:B------:R-:W-:Y:S01]  /*6e50*/  @P4 IMAD.HI.U32 R12, R36, c[0x0][0x2c8], RZ ;  /* 0x0000b200240c4a27 */ /* 0x000fe200078e00ff */
[----:B------:R-:W-:Y:S01]  /*6e60*/  MOV R13, R36 ;  /* 0x00000024000d7202 */ /* 0x000fe20000000f00 */
[----:B------:R-:W-:Y:S03]  /*6e70*/  HMMA.16816.F32 R160, R24, R20, R160 ;  /* 0x0000001418a0723c */ /* 0x000fe600000018a0 */
[----:B------:R-:W-:-:S05]  /*6e80*/  @P4 SHF.R.U32.HI R13, RZ, c[0x0][0x2cc], R12 ;  /* 0x0000b300ff0d4a19 */ /* 0x000fca000001160c */
[----:B------:R-:W-:Y:S01]  /*6e90*/  HMMA.16816.F32 R164, R4, R20, R164 ;  /* 0x0000001404a4723c */ /* 0x000fe200000018a4 */
[----:B------:R-:W-:-:S07]  /*6ea0*/  IADD3 R65, R13, -c[0x0][0x168], R65 ;  /* 0x80005a000d417a10 */ /* 0x000fce0007ffe041 */
[-C--:B------:R-:W-:Y:S08]  /*6eb0*/  HMMA.16816.F32 R156, R24, R22.reuse, R156 ;  /* 0x00000016189c723c */ /* 0x080ff0000000189c */
[----:B------:R-:W-:Y:S01]  /*6ec0*/  HMMA.16816.F32 R168, R4, R22, R168 ;  /* 0x0000001604a8723c */ /* 0x000fe200000018a8 */
[----:B------:R-:W1:Y:S07]  /*6ed0*/  LDSM.16.MT88.4 R20, [R246+0x3800] ;  /* 0x00380000f614783b */ /* 0x000e6e0000004200 */
[-C--:B------:R-:W-:Y:S08]  /*6ee0*/  HMMA.16816.F32 R152, R24, R16.reuse, R152 ;  /* 0x000000101898723c */ /* 0x080ff00000001898 */
[----:B------:R-:W-:Y:S08]  /*6ef0*/  HMMA.16816.F32 R172, R4, R16, R172 ;  /* 0x0000001004ac723c */ /* 0x000ff000000018ac */
[-C--:B------:R-:W-:Y:S08]  /*6f00*/  HMMA.16816.F32 R148, R24, R18.reuse, R148 ;  /* 0x000000121894723c */ /* 0x080ff00000001894 */
[----:B------:R-:W-:Y:S01]  /*6f10*/  HMMA.16816.F32 R176, R4, R18, R176 ;  /* 0x0000001204b0723c */ /* 0x000fe200000018b0 */
[----:B------:R-:W3:Y:S07]  /*6f20*/  LDSM.16.MT88.4 R16, [R245+0x3800] ;  /* 0x00380000f510783b */ /* 0x000eee0000004200 */
[-C--:B--2---:R-:W-:Y:S08]  /*6f30*/  HMMA.16816.F32 R116, R24, R8.reuse, R116 ;  /* 0x000000081874723c */ /* 0x084ff00000001874 */
[----:B------:R-:W-:Y:S07]  /*6f40*/  HMMA.16816.F32 R120, R4, R8, R120 ;  /* 0x000000080478723c */ /* 0x000fee0000001878 */
[----:B------:R-:W-:-:S04]  /*6f50*/  SHF.R.S32.HI R8, RZ, 0x1f, R65 ;  /* 0x0000001fff087819 */ /* 0x000fc80000011441 */
[----:B------:R-:W-:Y:S01]  /*6f60*/  LEA.HI R65, R8, R65, RZ, 0x6 ;  /* 0x0000004108417211 */ /* 0x000fe200078f30ff */
[----:B------:R-:W-:Y:S03]  /*6f70*/  HMMA.16816.F32 R112, R24, R14, R112 ;  /* 0x0000000e1870723c */ /* 0x000fe60000001870 */
[----:B------:R-:W-:-:S05]  /*6f80*/  SHF.R.S32.HI R65, RZ, 0x6, R65 ;  /* 0x00000006ff417819 */ /* 0x000fca0000011441 */
[----:B------:R-:W-:Y:S07]  /*6f90*/  HMMA.16816.F32 R108, R4, R14, R108 ;  /* 0x0000000e046c723c */ /* 0x000fee000000186c */
[----:B------:R-:W-:Y:S02]  /*6fa0*/  IADD3 R14, R64, -0x2, RZ ;  /* 0xfffffffe400e7810 */ /* 0x000fe40007ffe0ff */
[----:B----4-:R-:W-:-:S03]  /*6fb0*/  IMNMX R15, R33, R65, !PT ;  /* 0x00000041210f7217 */ /* 0x010fc60007800200 */
[----:B------:R2:W-:Y:S04]  /*6fc0*/  STL [R1+0xe8], R14 ;  /* 0x0000e80e01007387 */ /* 0x0005e80000100800 */
[----:B------:R2:W-:Y:S01]  /*6fd0*/  STL [R1+0xec], R15 ;  /* 0x0000ec0f01007387 */ /* 0x0005e20000100800 */
[----:B------:R-:W-:Y:S01]  /*6fe0*/  ISETP.GE.AND P0, PT, R14, R15, PT ;  /* 0x0000000f0e00720c */ /* 0x000fe20003f06270 */
[----:B------:R-:W-:Y:S01]  /*6ff0*/  FADD.FTZ R203, R61, R203 ;  /* 0x000000cb3dcb7221 */ /* 0x000fe20000010000 */
[----:B-1----:R-:W-:Y:S03]  /*7000*/  HMMA.16816.F32 R68, R24, R20, R68 ;  /* 0x000000141844723c */ /* 0x002fe60000001844 */
[----:B------:R-:W-:-:S05]  /*7010*/  FADD.FTZ R203, R53, R203 ;  /* 0x000000cb35cb7221 */ /* 0x000fca0000010000 */
[C---:B------:R-:W-:Y:S08]  /*7020*/  HMMA.16816.F32 R80, R24.reuse, R22, R80 ;  /* 0x000000161850723c */ /* 0x040ff00000001850 */
[C---:B---3--:R-:W-:Y:S08]  /*7030*/  HMMA.16816.F32 R84, R24.reuse, R16, R84 ;  /* 0x000000101854723c */ /* 0x048ff00000001854 */
[C---:B------:R-:W-:Y:S08]  /*7040*/  HMMA.16816.F32 R96, R24.reuse, R18, R96 ;  /* 0x000000121860723c */ /* 0x040ff00000001860 */
[----:B------:R-:W-:Y:S08]  /*7050*/  HMMA.16816.F32 R128, R24, R10, R128 ;  /* 0x0000000a1880723c */ /* 0x000ff00000001880 */
[C---:B------:R-:W-:Y:S08]  /*7060*/  HMMA.16816.F32 R72, R4.reuse, R20, R72 ;  /* 0x000000140448723c */ /* 0x040ff00000001848 */
[C---:B------:R-:W-:Y:S08]  /*7070*/  HMMA.16816.F32 R76, R4.reuse, R22, R76 ;  /* 0x00000016044c723c */ /* 0x040ff0000000184c */
[C---:B------:R-:W-:Y:S08]  /*7080*/  HMMA.16816.F32 R88, R4.reuse, R16, R88 ;  /* 0x000000100458723c */ /* 0x040ff00000001858 */
[C---:B------:R-:W-:Y:S08]  /*7090*/  HMMA.16816.F32 R92, R4.reuse, R18, R92 ;  /* 0x00000012045c723c */ /* 0x040ff0000000185c */
[----:B------:R-:W-:Y:S01]  /*70a0*/  HMMA.16816.F32 R124, R4, R10, R124 ;  /* 0x0000000a047c723c */ /* 0x000fe2000000187c */
[----:B------:R-:W-:Y:S01]  /*70b0*/  @!UPT UIADD3 URZ, URZ, URZ, URZ ;  /* 0x0000003f3f3ff290 */ /* 0x000fe2000fffe03f */
[----:B------:R-:W-:Y:S11]  /*70c0*/  @!P0 BRA `(.L_x_1236) ;  /* 0x0000533000008947 */ /* 0x000ff60003800000 */
[----:B--2---:R-:W-:Y:S01]  /*70d0*/  MOV R197, R0 ;  /* 0x0000000000c57202 */ /* 0x004fe20000000f00 */
[----:B------:R-:W-:Y:S01]  /*70e0*/  IMAD.MOV.U32 R0, RZ, RZ, R14 ;  /* 0x000000ffff007224 */ /* 0x000fe200078e000e */
[----:B------:R-:W-:Y:S01]  /*70f0*/  MOV R200, R2 ;  /* 0x0000000200c87202 */ /* 0x000fe20000000f00 */
[----:B------:R-:W-:Y:S01]  /*7100*/  IMAD.MOV.U32 R198, RZ, RZ, R196 ;  /* 0x000000ffffc67224 */ /* 0x000fe200078e00c4 */
[----:B------:R-:W-:-:S02]  /*7110*/  MOV R199, R3 ;  /* 0x0000000300c77202 */ /* 0x000fc40000000f00 */
[----:B------:R1:W-:Y:S05]  /*7120*/  STL [R1+0xe8], R0 ;  /* 0x0000e80001007387 */ /* 0x0003ea0000100800 */
.L_x_1247:
[----:B------:R-:W2:Y:S01]  /*7130*/  LDL R2, [R1+0xe8] ;  /* 0x0000e80001027983 */ /* 0x000ea20000100800 */
[----:B------:R-:W-:Y:S04]  /*7140*/  DEPBAR.LE SB0, 0x0 ;  /* 0x000080000000791a */ /* 0x000fe80000000000 */
[----:B-1----:R-:W2:Y:S01]  /*7150*/  LDL R0, [R1+0xa8] ;  /* 0x0000a80001007983 */ /* 0x002ea20000100800 */
[----:B------:R-:W-:Y:S01]  /*7160*/  WARPSYNC 0xffffffff ;  /* 0xffffffff00007948 */ /* 0x000fe20003800000 */
[----:B------:R-:W-:Y:S02]  /*7170*/  BSSY B0, `(.L_x_1237) ;  /* 0x000005f000007945 */ /* 0x000fe40003800000 */
[----:B------:R-:W-:Y:S06]  /*7180*/  BAR.SYNC.DEFER_BLOCKING 0x0 ;  /* 0x0000000000007b1d */ /* 0x000fec0000010000 */
[----:B------:R1:W3:Y:S04]  /*7190*/  LDSM.16.M88.4 R64, [R251] ;  /* 0x00000000fb40783b */ /* 0x0002e80000000200 */
[----:B------:R1:W4:Y:S04]  /*71a0*/  LDSM.16.M88.4 R60, [R251+0x2000] ;  /* 0x00200000fb3c783b */ /* 0x0003280000000200 */
[----:B------:R1:W1:Y:S04]  /*71b0*/  LDSM.16.M88.4 R16, [R250] ;  /* 0x00000000fa10783b */ /* 0x0002680000000200 */
[----:B------:R1:W1:Y:S04]  /*71c0*/  LDSM.16.M88.4 R32, [R250+0x800] ;  /* 0x00080000fa20783b */ /* 0x0002680000000200 */
[----:B------:R1:W1:Y:S04]  /*71d0*/  LDSM.16.M88.4 R48, [R250+0x1000] ;  /* 0x00100000fa30783b */ /* 0x0002680000000200 */
[----:B------:R1:W1:Y:S04]  /*71e0*/  LDSM.16.M88.4 R204, [R250+0x1800] ;  /* 0x00180000facc783b */ /* 0x0002680000000200 */
[----:B------:R1:W1:Y:S04]  /*71f0*/  LDSM.16.M88.4 R208, [R249] ;  /* 0x00000000f9d0783b */ /* 0x0002680000000200 */
[----:B------:R1:W1:Y:S04]  /*7200*/  LDSM.16.M88.4 R216, [R249+0x2000] ;  /* 0x00200000f9d8783b */ /* 0x0002680000000200 */
[----:B------:R1:W1:Y:S04]  /*7210*/  LDSM.16.M88.4 R212, [R242] ;  /* 0x00000000f2d4783b */ /* 0x0002680000000200 */
[----:B------:R1:W1:Y:S04]  /*7220*/  LDSM.16.M88.4 R220, [R232] ;  /* 0x00000000e8dc783b */ /* 0x0002680000000200 */
[----:B------:R1:W1:Y:S04]  /*7230*/  LDSM.16.M88.4 R224, [R233] ;  /* 0x00000000e9e0783b */ /* 0x0002680000000200 */
[----:B------:R1:W1:Y:S01]  /*7240*/  LDSM.16.M88.4 R228, [R234] ;  /* 0x00000000eae4783b */ /* 0x0002620000000200 */
[----:B--2---:R-:W-:Y:S11]  /*7250*/  ISETP.GT.AND P0, PT, R0, R2, PT ;  /* 0x000000020000720c */ /* 0x004ff60003f04270 */
[----:B------:R-:W-:Y:S02]  /*7260*/  @!UPT UIADD3 URZ, URZ, URZ, URZ ;  /* 0x0000003f3f3ff290 */ /* 0x000fe4000fffe03f */
[----:B------:R-:W-:-:S05]  /*7270*/  @P0 BRA `(.L_x_1238) ;  /* 0x000004e000000947 */ /* 0x000fca0003800000 */
[----:B-1-34-:R-:W2:Y:S04]  /*7280*/  LDL R11, [R1+0xb8] ;  /* 0x0000b800010b7983 */ /* 0x01aea80000100800 */
[----:B------:R-:W3:Y:S04]  /*7290*/  LDL R10, [R1+0xb4] ;  /* 0x0000b400010a7983 */ /* 0x000ee80000100800 */
[----:B------:R-:W4:Y:S04]  /*72a0*/  LDL.64 R8, [R1+0xc8] ;  /* 0x0000c80001087983 */ /* 0x000f280000100a00 */
[----:B------:R-:W5:Y:S04]  /*72b0*/  LDL R7, [R1+0x9c] ;  /* 0x00009c0001077983 */ /* 0x000f680000100800 */
[----:B------:R-:W4:Y:S04]  /*72c0*/  LDL R6, [R1+0x4] ;  /* 0x0000040001067983 */ /* 0x000f280000100800 */
[----:B------:R-:W4:Y:S04]  /*72d0*/  LDL R5, [R1] ;  /* 0x0000000001057983 */ /* 0x000f280000100800 */
[----:B------:R-:W5:Y:S01]  /*72e0*/  LDL R4, [R1+0x18] ;  /* 0x0000180001047983 */ /* 0x000f620000100800 */
[C---:B--2---:R-:W-:Y:S01]  /*72f0*/  IMAD.WIDE.U32 R2, R11.reuse, c[0x0][0x208], RZ ;  /* 0x000082000b027a25 */ /* 0x044fe200078e00ff */
[----:B------:R-:W-:Y:S05]  /*7300*/  SHF.R.S32.HI R0, RZ, 0x1f, R11 ;  /* 0x0000001fff007819 */ /* 0x000fea000001140b */
[----:B------:R-:W-:Y:S04]  /*7310*/  IMAD R0, R0, c[0x0][0x208], RZ ;  /* 0x0000820000007a24 */ /* 0x000fe800078e02ff */
[----:B------:R-:W-:Y:S01]  /*7320*/  IMAD R0, R11, c[0x0][0x20c], R0 ;  /* 0x000083000b007a24 */ /* 0x000fe200078e0200 */
[----:B---3--:R-:W-:Y:S03]  /*7330*/  SHF.R.S32.HI R11, RZ, 0x1f, R10 ;  /* 0x0000001fff0b7819 */ /* 0x008fe6000001140a */
[----:B------:R-:W-:Y:S02]  /*7340*/  IMAD.IADD R3, R3, 0x1, R0 ;  /* 0x0000000103037824 */ /* 0x000fe400078e0200 */
[----:B------:R-:W-:Y:S02]  /*7350*/  IMAD R11, R11, c[0x0][0x218], RZ ;  /* 0x000086000b0b7a24 */ /* 0x000fe400078e02ff */
[C---:B------:R-:W-:Y:S04]  /*7360*/  IMAD.WIDE.U32 R2, R10.reuse, c[0x0][0x218], R2 ;  /* 0x000086000a027a25 */ /* 0x040fe800078e0002 */
[----:B------:R-:W-:Y:S01]  /*7370*/  IMAD R11, R10, c[0x0][0x21c], R11 ;  /* 0x000087000a0b7a24 */ /* 0x000fe200078e020b */
[----:B----4-:R-:W-:Y:S02]  /*7380*/  IADD3 R0, P0, R8, R2, RZ ;  /* 0x0000000208007210 */ /* 0x010fe40007f1e0ff */
[----:B------:R-:W-:Y:S02]  /*7390*/  SHF.L.U64.HI R10, R6, 0x1, R252 ;  /* 0x00000001060a7819 */ /* 0x000fe400000102fc */
[----:B-----5:R-:W-:Y:S02]  /*73a0*/  IADD3.X R11, R7, R3, R11, P0, !PT ;  /* 0x00000003070b7210 */ /* 0x020fe400007fe40b */
[----:B------:R-:W-:Y:S02]  /*73b0*/  LEA R12, P0, R0, c[0x0][0x1f8], 0x1 ;  /* 0x00007e00000c7a11 */ /* 0x000fe400078008ff */
[----:B------:R-:W-:Y:S02]  /*73c0*/  SHF.L.U32 R3, R6, 0x1, RZ ;  /* 0x0000000106037819 */ /* 0x000fe400000006ff */
[----:B------:R-:W-:Y:S01]  /*73d0*/  LEA.HI.X R11, R0, c[0x0][0x1fc], R11, 0x1, P0 ;  /* 0x00007f00000b7a11 */ /* 0x000fe200000f0c0b */
[C---:B------:R-:W-:Y:S01]  /*73e0*/  IMAD.SHL.U32 R0, R4.reuse, 0x2, RZ ;  /* 0x0000000204007824 */ /* 0x040fe200078e00ff */
[----:B------:R-:W-:Y:S01]  /*73f0*/  SHF.L.U64.HI R2, R4, 0x1, R5 ;  /* 0x0000000104027819 */ /* 0x000fe20000010205 */
[----:B------:R-:W-:-:S05]  /*7400*/  BRA.DIV ~URZ, `(.L_x_1239) ;  /* 0x0000ddf27f007947 */ /* 0x000fca000b800000 */
[----:B------:R1:W2:Y:S02]  /*7410*/  SHFL.IDX PT, R13, R11, RZ, 0x181f ;  /* 0x00181fff0b0d7589 */ /* 0x0002a400000e0000 */
.L_x_1290:
[----:B------:R-:W-:-:S05]  /*7420*/  BRA.DIV ~URZ, `(.L_x_1240) ;  /* 0x0000de427f007947 */ /* 0x000fca000b800000 */
[----:B------:R-:W3:Y:S04]  /*7430*/  LDL R4, [R1+0x18] ;  /* 0x0000180001047983 */ /* 0x000ee80000100800 */
[----:B------:R-:W4:Y:S04]  /*7440*/  LDL R20, [R1+0x8] ;  /* 0x0000080001147983 */ /* 0x000f280000100800 */
[----:B------:R-:W5:Y:S04]  /*7450*/  LDL R7, [R1+0x4] ;  /* 0x0000040001077983 */ /* 0x000f680000100800 */
[----:B------:R-:W1:Y:S02]  /*7460*/  SHFL.IDX PT, R6, R12, RZ, 0x181f ;  /* 0x00181fff0c067589 */ /* 0x000e6400000e0000 */
[-C--:B-1----:R-:W-:Y:S05]  /*7470*/  IADD3 R8, P5, R6, R3.reuse, RZ ;  /* 0x0000000306087210 */ /* 0x082fea0007fbe0ff */
[C---:B--2---:R-:W-:Y:S01]  /*7480*/  IMAD.X R9, R13.reuse, 0x1, R10, P5 ;  /* 0x000000010d097824 */ /* 0x044fe200028e060a */
[----:B---3--:R-:W-:Y:S02]  /*7490*/  ISETP.GE.AND P2, PT, R4, c[0x0][0x1d4], PT ;  /* 0x0000750004007a0c */ /* 0x008fe40003f46270 */
[-C--:B------:R-:W-:Y:S05]  /*74a0*/  IADD3 R4, P0, R6, R0.reuse, RZ ;  /* 0x0000000006047210 */ /* 0x080fea0007f1e0ff */
[--C-:B------:R-:W-:Y:S01]  /*74b0*/  IMAD.X R5, R13, 0x1, R2.reuse, P0 ;  /* 0x000000010d057824 */ /* 0x100fe200000e0602 */
[----:B-----5:R-:W-:Y:S05]  /*74c0*/  ISETP.GE.AND P0, PT, R7, c[0x0][0x1d4], PT ;  /* 0x0000750007007a0c */ /* 0x020fea0003f06270 */
[----:B------:R-:W-:Y:S01]  /*74d0*/  @!PT LDS RZ, [RZ] ;  /* 0x00000000fffff984 */ /* 0x000fe20000000800 */
[----:B------:R-:W-:Y:S01]  /*74e0*/  @!PT LDS RZ, [RZ] ;  /* 0x00000000fffff984 */ /* 0x000fe20000000800 */
[----:B----4-:R1:W-:Y:S08]  /*74f0*/  LDGSTS.E.BYPASS.LTC128B.128 [R20+0x100], [R4.64], !P2 ;  /* 0x0010000004147fae */ /* 0x0103f0000d101d48 */
[----:B------:R2:W-:Y:S04]  /*7500*/  LDGSTS.E.BYPASS.LTC128B.128 [R20+0x2100], [R8.64], !P0 ;  /* 0x0210000008147fae */ /* 0x0005e8000c101d48 */
[----:B-1----:R-:W1:Y:S04]  /*7510*/  SHFL.IDX PT, R4, R12, 0x1, 0x181f ;  /* 0x00381f000c047f89 */ /* 0x002e6800000e0000 */
[----:B------:R-:W3:Y:S01]  /*7520*/  SHFL.IDX PT, R5, R11, 0x1, 0x181f ;  /* 0x00381f000b057f89 */ /* 0x000ee200000e0000 */
[CC--:B-1----:R-:W-:Y:S02]  /*7530*/  IADD3 R6, P6, R4.reuse, R0.reuse, RZ ;  /* 0x0000000004067210 */ /* 0x0c2fe40007fde0ff */
[-C--:B------:R-:W-:Y:S02]  /*7540*/  IADD3 R14, P5, R4, R3.reuse, RZ ;  /* 0x00000003040e7210 */ /* 0x080fe40007fbe0ff */
[----:B------:R-:W1:Y:S01]  /*7550*/  SHFL.IDX PT, R4, R12, 0x2, 0x181f ;  /* 0x00581f000c047f89 */ /* 0x000e6200000e0000 */
[C---:B---3--:R-:W-:Y:S02]  /*7560*/  IMAD.X R7, R5.reuse, 0x1, R2, P6 ;  /* 0x0000000105077824 */ /* 0x048fe400030e0602 */
[----:B------:R-:W-:Y:S02]  /*7570*/  IMAD.X R15, R5, 0x1, R10, P5 ;  /* 0x00000001050f7824 */ /* 0x000fe400028e060a */
[----:B------:R-:W3:Y:S04]  /*7580*/  SHFL.IDX PT, R5, R11, 0x2, 0x181f ;  /* 0x00581f000b057f89 */ /* 0x000ee800000e0000 */
[----:B------:R1:W-:Y:S04]  /*7590*/  LDGSTS.E.BYPASS.LTC128B.128 [R20+0x900], [R6.64], !P2 ;  /* 0x0090000006147fae */ /* 0x0003e8000d101d48 */
[----:B------:R4:W-:Y:S04]  /*75a0*/  LDGSTS.E.BYPASS.LTC128B.128 [R20+0x2900], [R14.64], !P0 ;  /* 0x029000000e147fae */ /* 0x0009e8000c101d48 */
[----:B------:R-:W2:Y:S01]  /*75b0*/  SHFL.IDX PT, R11, R11, 0x3, 0x181f ;  /* 0x00781f000b0b7f89 */ /* 0x000ea200000e0000 */
[C---:B-1----:R-:W-:Y:S02]  /*75c0*/  IADD3 R6, P5, R4.reuse, R0, RZ ;  /* 0x0000000004067210 */ /* 0x042fe40007fbe0ff */
[----:B----4-:R-:W-:Y:S03]  /*75d0*/  SEL R15, RZ, 0x10, P2 ;  /* 0x00000010ff0f7807 */ /* 0x010fe60001000000 */
[C---:B---3--:R-:W-:Y:S01]  /*75e0*/  IMAD.X R7, R5.reuse, 0x1, R2, P5 ;  /* 0x0000000105077824 */ /* 0x048fe200028e0602 */
[----:B------:R-:W-:Y:S04]  /*75f0*/  SEL R14, RZ, 0x10, P0 ;  /* 0x00000010ff0e7807 */ /* 0x000fe80000000000 */
[----:B------:R1:W-:Y:S02]  /*7600*/  LDGSTS.E.BYPASS.LTC128B.128 [R20+0x1100], [R6.64], !P2 ;  /* 0x0110000006147fae */ /* 0x0003e4000d101d48 */
[----:B-1----:R-:W-:Y:S05]  /*7610*/  IADD3 R6, P5, R4, R3, RZ ;  /* 0x0000000304067210 */ /* 0x002fea0007fbe0ff */
[----:B------:R-:W-:Y:S02]  /*7620*/  IMAD.X R7, R5, 0x1, R10, P5 ;  /* 0x0000000105077824 */ /* 0x000fe400028e060a */
[----:B------:R1:W3:Y:S04]  /*7630*/  SHFL.IDX PT, R5, R12, 0x3, 0x181f ;  /* 0x00781f000c057f89 */ /* 0x0002e800000e0000 */
[----:B------:R1:W-:Y:S02]  /*7640*/  LDGSTS.E.BYPASS.LTC128B.128 [R20+0x3100], [R6.64], !P0 ;  /* 0x0310000006147fae */ /* 0x0003e4000c101d48 */
.L_x_1291:
[C---:B--2---:R-:W-:Y:S01]  /*7650*/  IADD3 R4, -R15.reuse, 0x10, RZ ;  /* 0x000000100f047810 */ /* 0x044fe20007ffe1ff */
[----:B------:R-:W2:Y:S01]  /*7660*/  LDL R8, [R1+0x8] ;  /* 0x0000080001087983 */ /* 0x000ea20000100800 */
[----:B------:R-:W-:Y:S02]  /*7670*/  ISETP.NE.U32.AND P5, PT, R15, RZ, PT ;  /* 0x000000ff0f00720c */ /* 0x000fe40003fa5070 */
[----:B------:R-:W-:Y:S04]  /*7680*/  LOP3.LUT R4, R4, 0xf, RZ, 0xc0, !PT ;  /* 0x0000000f04047812 */ /* 0x000fe800078ec0ff */
[----:B-1-3--:R-:W-:Y:S02]  /*7690*/  IADD3 R6, P2, P0, R4, R5, R0 ;  /* 0x0000000504067210 */ /* 0x00afe4000785e000 */
[----:B------:R-:W-:Y:S02]  /*76a0*/  IADD3 R0, -R14, 0x10, RZ ;  /* 0x000000100e007810 */ /* 0x000fe40007ffe1ff */
[----:B------:R-:W-:Y:S02]  /*76b0*/  IADD3.X R7, RZ, R11, R2, P2, P0 ;  /* 0x0000000bff077210 */ /* 0x000fe400017e0402 */
[----:B------:R-:W-:Y:S04]  /*76c0*/  LOP3.LUT R0, R0, 0xf, RZ, 0xc0, !PT ;  /* 0x0000000f00007812 */ /* 0x000fe800078ec0ff */
[----:B------:R-:W-:Y:S04]  /*76d0*/  IADD3 R2, P2, P0, R0, R5, R3 ;  /* 0x0000000500027210 */ /* 0x000fe8000785e003 */
[----:B------:R-:W-:Y:S01]  /*76e0*/  IADD3.X R3, RZ, R11, R10, P2, P0 ;  /* 0x0000000bff037210 */ /* 0x000fe200017e040a */
[----:B------:R-:W-:Y:S01]  /*76f0*/  @!PT LDS RZ, [RZ] ;  /* 0x00000000fffff984 */ /* 0x000fe20000000800 */
[----:B------:R-:W-:Y:S01]  /*7700*/  @!PT LDS RZ, [RZ] ;  /* 0x00000000fffff984 */ /* 0x000fe20000000800 */
[----:B------:R-:W-:Y:S01]  /*7710*/  @!PT LDS RZ, [RZ] ;  /* 0x00000000fffff984 */ /* 0x000fe20000000800 */
[----:B--2---:R1:W-:Y:S01]  /*7720*/  LDGSTS.E.BYPASS.LTC128B.128.ZFILL [R8+0x1900], [R6.64], P5 ;  /* 0x0190000006087fae */ /* 0x0043e2000a941d48 */
[----:B------:R-:W-:Y:S11]  /*7730*/  ISETP.NE.U32.AND P5, PT, R14, RZ, PT ;  /* 0x000000ff0e00720c */ /* 0x000ff60003fa5070 */
[----:B------:R-:W-:Y:S02]  /*7740*/  @!UPT UIADD3 URZ, URZ, URZ, URZ ;  /* 0x0000003f3f3ff290 */ /* 0x000fe4000fffe03f */
[----:B------:R1:W-:Y:S02]  /*7750*/  LDGSTS.E.BYPASS.LTC128B.128.ZFILL [R8+0x3900], [R2.64], P5 ;  /* 0x0390000002087fae */ /* 0x0003e4000a941d48 */
.L_x_1238:
[----:B-1-34-:R-:W-:Y:S05]  /*7760*/  BSYNC B0 ;  /* 0x0000000000007941 */ /* 0x01afea0003800000 */
.L_x_1237:
[----:B------:R-:W0:Y:S01]  /*7770*/  LDGDEPBAR ;  /* 0x00000000000079af */ /* 0x000e220000000000 */
[----:B------:R-:W-:Y:S01]  /*7780*/  WARPSYNC 0xffffffff ;  /* 0xffffffff00007948 */ /* 0x000fe20003800000 */
[-C--:B------:R-:W-:Y:S01]  /*7790*/  HMMA.16816.F32 R4, R64, R16.reuse, RZ ;  /* 0x000000104004723c */ /* 0x080fe200000018ff */
[----:B------:R-:W-:Y:S07]  /*77a0*/  BSSY B0, `(.L_x_1241) ;  /* 0x0000191000007945 */ /* 0x000fee0003800000 */
        /* <DEDUP_REMOVED lines=15> */
[----:B------:R-:W-:Y:S07]  /*78a0*/  LDSM.16.M88.4 R204, [R248] ;  /* 0x00000000f8cc783b */ /* 0x000fee0000000200 */
[-C--:B------:R-:W-:Y:S08]  /*78b0*/  HMMA.16816.F32 R4, R208, R212.reuse, R4 ;  /* 0x000000d4d004723c */ /* 0x080ff00000001804 */
[C---:B------:R-:W-:Y:S08]  /*78c0*/  HMMA.16816.F32 R8, R216.reuse, R212, R8 ;  /* 0x000000d4d808723c */ /* 0x040ff00000001808 */
[-C--:B------:R-:W-:Y:S08]  /*78d0*/  HMMA.16816.F32 R12, R216, R214.reuse, R12 ;  /* 0x000000d6d80c723c */ /* 0x080ff0000000180c */
[C---:B------:R-:W-:Y:S01]  /*78e0*/  HMMA.16816.F32 R16, R208.reuse, R214, R16 ;  /* 0x000000d6d010723c */ /* 0x040fe20000001810 */
[----:B------:R-:W1:Y:S07]  /*78f0*/  LDSM.16.M88.4 R212, [R241] ;  /* 0x00000000f1d4783b */ /* 0x000e6e0000000200 */
        /* <DEDUP_REMOVED lines=11> */
[C---:B------:R-:W-:Y:S01]  /*79b0*/  HMMA.16816.F32 R56, R216.reuse, R228, R56 ;  /* 0x000000e4d838723c */ /* 0x040fe20000001838 */
[----:B------:R-:W3:Y:S07]  /*79c0*/  LDL R229, [R1+0xa8] ;  /* 0x0000a80001e57983 */ /* 0x000eee0000100800 */
[-C--:B------:R-:W-:Y:S01]  /*79d0*/  HMMA.16816.F32 R60, R216, R230.reuse, R60 ;  /* 0x000000e6d83c723c */ /* 0x080fe2000000183c */
[----:B------:R-:W-:Y:S07]  /*79e0*/  LDSM.16.M88.4 R216, [R241+0x1000] ;  /* 0x00100000f1d8783b */ /* 0x000fee0000000200 */
[----:B------:R-:W-:Y:S01]  /*79f0*/  HMMA.16816.F32 R64, R208, R230, R64 ;  /* 0x000000e6d040723c */ /* 0x000fe20000001840 */
[----:B------:R-:W4:Y:S07]  /*7a00*/  LDSM.16.M88.4 R208, [R241+0x800] ;  /* 0x00080000f1d0783b */ /* 0x000f2e0000000200 */
[-C--:B-1----:R-:W-:Y:S08]  /*7a10*/  HMMA.16816.F32 R4, R204, R212.reuse, R4 ;  /* 0x000000d4cc04723c */ /* 0x082ff00000001804 */
[C---:B--2---:R-:W-:Y:S08]  /*7a20*/  HMMA.16816.F32 R8, R220.reuse, R212, R8 ;  /* 0x000000d4dc08723c */ /* 0x044ff00000001808 */
[-C--:B------:R-:W-:Y:S08]  /*7a30*/  HMMA.16816.F32 R12, R220, R214.reuse, R12 ;  /* 0x000000d6dc0c723c */ /* 0x080ff0000000180c */
[C---:B------:R-:W-:Y:S01]  /*7a40*/  HMMA.16816.F32 R16, R204.reuse, R214, R16 ;  /* 0x000000d6cc10723c */ /* 0x040fe20000001810 */
[----:B------:R-:W-:Y:S07]  /*7a50*/  LDSM.16.M88.4 R212, [R238+-0x2000] ;  /* 0xffe00000eed4783b */ /* 0x000fee0000000200 */
[-C--:B----4-:R-:W-:Y:S08]  /*7a60*/  HMMA.16816.F32 R20, R204, R208.reuse, R20 ;  /* 0x000000d0cc14723c */ /* 0x090ff00000001814 */
        /* <DEDUP_REMOVED lines=12> */
[----:B------:R-:W-:Y:S07]  /*7b30*/  LDSM.16.M88.4 R220, [R238+-0x1000] ;  /* 0xfff00000eedc783b */ /* 0x000fee0000000200 */
[----:B------:R-:W-:Y:S01]  /*7b40*/  HMMA.16816.F32 R64, R204, R226, R64 ;  /* 0x000000e2cc40723c */ /* 0x000fe20000001840 */
[----:B------:R-:W4:Y:S07]  /*7b50*/  LDSM.16.M88.4 R204, [R238+-0x1800] ;  /* 0xffe80000eecc783b */ /* 0x000f2e0000000200 */
[-C--:B-1----:R-:W-:Y:S01]  /*7b60*/  HMMA.16816.F32 R4, R208, R212.reuse, R4 ;  /* 0x000000d4d004723c */ /* 0x082fe20000001804 */
[----:B------:R-:W1:Y:S07]  /*7b70*/  LDSM.16.M88.4 R224, [R238+-0x800] ;  /* 0xfff80000eee0783b */ /* 0x000e6e0000000200 */
[C---:B--2---:R-:W-:Y:S08]  /*7b80*/  HMMA.16816.F32 R8, R216.reuse, R212, R8 ;  /* 0x000000d4d808723c */ /* 0x044ff00000001808 */
[-C--:B------:R-:W-:Y:S08]  /*7b90*/  HMMA.16816.F32 R12, R216, R214.reuse, R12 ;  /* 0x000000d6d80c723c */ /* 0x080ff0000000180c */
[C---:B------:R-:W-:Y:S01]  /*7ba0*/  HMMA.16816.F32 R16, R208.reuse, R214, R16 ;  /* 0x000000d6d010723c */ /* 0x040fe20000001810 */
[----:B------:R-:W-:Y:S07]  /*7bb0*/  LDSM.16.M88.4 R212, [R250+0x2000] ;  /* 0x00200000fad4783b */ /* 0x000fee0000000200 */
[-C--:B----4-:R-:W-:Y:S08]  /*7bc0*/  HMMA.16816.F32 R20, R208, R204.reuse, R20 ;  /* 0x000000ccd014723c */ /* 0x090ff00000001814 */
        /* <DEDUP_REMOVED lines=8> */
[----:B------:R-:W4:Y:S07]  /*7c50*/  LDSM.16.M88.4 R220, [R251+0x6000] ;  /* 0x00600000fbdc783b */ /* 0x000f2e0000000200 */
        /* <DEDUP_REMOVED lines=8> */
[C---:B----4-:R-:W-:Y:S08]  /*7ce0*/  HMMA.16816.F32 R8, R220.reuse, R212, R8 ;  /* 0x000000d4dc08723c */ /* 0x050ff00000001808 */
        /* <DEDUP_REMOVED lines=12> */
[----:B------:R-:W4:Y:S07]  /*7db0*/  LDSM.16.M88.4 R216, [R249+0x6000] ;  /* 0x00600000f9d8783b */ /* 0x000f2e0000000200 */
        /* <DEDUP_REMOVED lines=8> */
[C---:B----4-:R-:W-:Y:S08]  /*7e40*/  HMMA.16816.F32 R8, R216.reuse, R212, R8 ;  /* 0x000000d4d808723c */ /* 0x050ff00000001808 */
        /* <DEDUP_REMOVED lines=16> */
[----:B------:R-:W1:Y:S07]  /*7f50*/  LDSM.16.M88.4 R216, [R241+0x2800] ;  /* 0x00280000f1d8783b */ /* 0x000e6e0000000200 */
[----:B------:R-:W-:Y:S01]  /*7f60*/  HMMA.16816.F32 R64, R208, R226, R64 ;  /* 0x000000e2d040723c */ /* 0x000fe20000001840 */
[----:B------:R-:W5:Y:S07]  /*7f70*/  LDSM.16.M88.4 R208, [R241+0x3000] ;  /* 0x00300000f1d0783b */ /* 0x000f6e0000000200 */
[-C--:B--2---:R-:W-:Y:S01]  /*7f80*/  HMMA.16816.F32 R4, R204, R212.reuse, R4 ;  /* 0x000000d4cc04723c */ /* 0x084fe20000001804 */
[----:B------:R-:W2:Y:S07]  /*7f90*/  LDSM.16.M88.4 R224, [R241+0x3800] ;  /* 0x00380000f1e0783b */ /* 0x000eae0000000200 */
[C---:B----4-:R-:W-:Y:S08]  /*7fa0*/  HMMA.16816.F32 R8, R220.reuse, R212, R8 ;  /* 0x000000d4dc08723c */ /* 0x050ff00000001808 */
[-C--:B------:R-:W-:Y:S08]  /*7fb0*/  HMMA.16816.F32 R12, R220, R214.reuse, R12 ;  /* 0x000000d6dc0c723c */ /* 0x080ff0000000180c */
[C---:B------:R-:W-:Y:S01]  /*7fc0*/  HMMA.16816.F32 R16, R204.reuse, R214, R16 ;  /* 0x000000d6cc10723c */ /* 0x040fe20000001810 */
[----:B------:R-:W-:Y:S07]  /*7fd0*/  LDSM.16.M88.4 R212, [R247+0x4000] ;  /* 0x00400000f7d4783b */ /* 0x000fee0000000200 */
[-C--:B-1----:R-:W-:Y:S08]  /*7fe0*/  HMMA.16816.F32 R20, R204, R216.reuse, R20 ;  /* 0x000000d8cc14723c */ /* 0x082ff00000001814 */
[C---:B------:R-:W-:Y:S08]  /*7ff0*/  HMMA.16816.F32 R24, R220.reuse, R216, R24 ;  /* 0x000000d8dc18723c */ /* 0x040ff00000001818 */
[-C--:B------:R-:W-:Y:S08]  /*8000*/  HMMA.16816.F32 R28, R220, R218.reuse, R28 ;  /* 0x000000dadc1c723c */ /* 0x080ff0000000181c */
[C---:B------:R-:W-:Y:S01]  /*8010*/  HMMA.16816.F32 R32, R204.reuse, R218, R32 ;  /* 0x000000dacc20723c */ /* 0x040fe20000001820 */
[----:B------:R-:W1:Y:S07]  /*8020*/  LDSM.16.M88.4 R216, [R238] ;  /* 0x00000000eed8783b */ /* 0x000e6e0000000200 */
[-C--:B-----5:R-:W-:Y:S08]  /*8030*/  HMMA.16816.F32 R36, R204, R208.reuse, R36 ;  /* 0x000000d0cc24723c */ /* 0x0a0ff00000001824 */
[C---:B------:R-:W-:Y:S08]  /*8040*/  HMMA.16816.F32 R40, R220.reuse, R208, R40 ;  /* 0x000000d0dc28723c */ /* 0x040ff00000001828 */
[-C--:B------:R-:W-:Y:S08]  /*8050*/  HMMA.16816.F32 R44, R220, R210.reuse, R44 ;  /* 0x000000d2dc2c723c */ /* 0x080ff0000000182c */
[C---:B------:R-:W-:Y:S01]  /*8060*/  HMMA.16816.F32 R48, R204.reuse, R210, R48 ;  /* 0x000000d2cc30723c */ /* 0x040fe20000001830 */
[----:B------:R-:W4:Y:S07]  /*8070*/  LDSM.16.M88.4 R208, [R240+0x6000] ;  /* 0x00600000f0d0783b */ /* 0x000f2e0000000200 */
[-C--:B--2---:R-:W-:Y:S08]  /*8080*/  HMMA.16816.F32 R52, R204, R224.reuse, R52 ;  /* 0x000000e0cc34723c */ /* 0x084ff00000001834 */
[C---:B------:R-:W-:Y:S01]  /*8090*/  HMMA.16816.F32 R56, R220.reuse, R224, R56 ;  /* 0x000000e0dc38723c */ /* 0x040fe20000001838 */
[----:B------:R-:W3:Y:S07]  /*80a0*/  LDL R225, [R1+0xe8] ;  /* 0x0000e80001e17983 */ /* 0x000eee0000100800 */
[-C--:B------:R-:W-:Y:S08]  /*80b0*/  HMMA.16816.F32 R60, R220, R226.reuse, R60 ;  /* 0x000000e2dc3c723c */ /* 0x080ff0000000183c */
[----:B------:R-:W-:Y:S08]  /*80c0*/  HMMA.16816.F32 R64, R204, R226, R64 ;  /* 0x000000e2cc40723c */ /* 0x000ff00000001840 */
[-C--:B-1----:R-:W-:Y:S08]  /*80d0*/  HMMA.16816.F32 R4, R212, R216.reuse, R4 ;  /* 0x000000d8d404723c */ /* 0x082ff00000001804 */
[C---:B----4-:R-:W-:Y:S08]  /*80e0*/  HMMA.16816.F32 R8, R208.reuse, R216, R8 ;  /* 0x000000d8d008723c */ /* 0x050ff00000001808 */
[-C--:B------:R-:W-:Y:S08]  /*80f0*/  HMMA.16816.F32 R12, R208, R218.reuse, R12 ;  /* 0x000000dad00c723c */ /* 0x080ff0000000180c */
[----:B------:R-:W-:Y:S01]  /*8100*/  FMUL.FTZ R7, R7, c[0x0][0x320] ;  /* 0x0000c80007077a20 */ /* 0x000fe20000410000 */
[C---:B------:R-:W-:Y:S03]  /*8110*/  HMMA.16816.F32 R16, R212.reuse, R218, R16 ;  /* 0x000000dad410723c */ /* 0x040fe60000001810 */
[----:B------:R1:W2:Y:S01]  /*8120*/  MUFU.TANH R196, R7 ;  /* 0x0000000700c47308 */ /* 0x0002a20000002400 */
[----:B------:R-:W-:Y:S02]  /*8130*/  FMUL.FTZ R0, R4, c[0x0][0x320] ;  /* 0x0000c80004007a20 */ /* 0x000fe40000410000 */
[----:B------:R-:W-:Y:S02]  /*8140*/  FMUL.FTZ R2, R5, c[0x0][0x320] ;  /* 0x0000c80005027a20 */ /* 0x000fe40000410000 */
[----:B------:R-:W-:Y:S04]  /*8150*/  FMUL.FTZ R3, R6, c[0x0][0x320] ;  /* 0x0000c80006037a20 */ /* 0x000fe80000410000 */
[----:B------:R-:W-:Y:S01]  /*8160*/  FMUL.FTZ R8, R8, c[0x0][0x320] ;  /* 0x0000c80008087a20 */ /* 0x000fe20000410000 */
[----:B------:R-:W4:Y:S01]  /*8170*/  MUFU.TANH R0, R0 ;  /* 0x0000000000007308 */ /* 0x000f220000002400 */
        /* <DEDUP_REMOVED lines=8> */
[----:B-1----:R-:W1:Y:S01]  /*8200*/  LDSM.16.M88.4 R4, [R238+0x800] ;  /* 0x00080000ee04783b */ /* 0x002e620000000200 */
[----:B------:R-:W-:Y:S02]  /*8210*/  FMUL.FTZ R16, R16, c[0x0][0x320] ;  /* 0x0000c80010107a20 */ /* 0x000fe40000410000 */
[----:B------:R-:W-:Y:S02]  /*8220*/  FMUL.FTZ R17, R17, c[0x0][0x320] ;  /* 0x0000c80011117a20 */ /* 0x000fe40000410000 */
[----:B------:R-:W-:Y:S01]  /*8230*/  FMUL.FTZ R18, R18, c[0x0][0x320] ;  /* 0x0000c80012127a20 */ /* 0x000fe20000410000 */
[----:B------:R-:W1:Y:S01]  /*8240*/  MUFU.TANH R204, R9 ;  /* 0x0000000900cc7308 */ /* 0x000e620000002400 */
[----:B------:R-:W-:Y:S09]  /*8250*/  FMUL.FTZ R19, R19, c[0x0][0x320] ;  /* 0x0000c80013137a20 */ /* 0x000ff20000410000 */
[----:B------:R-:W1:Y:S10]  /*8260*/  MUFU.TANH R205, R10 ;  /* 0x0000000a00cd7308 */ /* 0x000e740000002400 */
[----:B------:R5:W2:Y:S10]  /*8270*/  MUFU.TANH R206, R11 ;  /* 0x0000000b00ce7308 */ /* 0x000ab40000002400 */
[----:B------:R-:W2:Y:S01]  /*8280*/  MUFU.TANH R2, R2 ;  /* 0x0000000200027308 */ /* 0x000ea20000002400 */
[-C--:B-1----:R-:W-:Y:S09]  /*8290*/  HMMA.16816.F32 R20, R212, R4.reuse, R20 ;  /* 0x00000004d414723c */ /* 0x082ff20000001814 */
[----:B------:R-:W1:Y:S01]  /*82a0*/  MUFU.TANH R3, R3 ;  /* 0x0000000300037308 */ /* 0x000e620000002400 */
[C---:B------:R-:W-:Y:S01]  /*82b0*/  HMMA.16816.F32 R24, R208.reuse, R4, R24 ;  /* 0x00000004d018723c */ /* 0x040fe20000001818 */
[----:B-----5:R-:W5:Y:S08]  /*82c0*/  LDSM.16.M88.4 R8, [R238+0x1000] ;  /* 0x00100000ee08783b */ /* 0x020f700000000200 */
[----:B------:R-:W1:Y:S01]  /*82d0*/  MUFU.TANH R12, R12 ;  /* 0x0000000c000c7308 */ /* 0x000e620000002400 */
[-C--:B------:R-:W-:Y:S04]  /*82e0*/  HMMA.16816.F32 R28, R208, R6.reuse, R28 ;  /* 0x00000006d01c723c */ /* 0x080fe8000000181c */
[----:B------:R-:W-:Y:S04]  /*82f0*/  FMUL.FTZ R20, R20, c[0x0][0x320] ;  /* 0x0000c80014147a20 */ /* 0x000fe80000410000 */
[C---:B------:R-:W-:Y:S01]  /*8300*/  HMMA.16816.F32 R32, R212.reuse, R6, R32 ;  /* 0x00000006d420723c */ /* 0x040fe20000001820 */
[----:B------:R-:W1:Y:S01]  /*8310*/  MUFU.TANH R13, R13 ;  /* 0x0000000d000d7308 */ /* 0x000e620000002400 */
[----:B------:R-:W1:Y:S01]  /*8320*/  LDSM.16.M88.4 R4, [R238+0x1800] ;  /* 0x00180000ee04783b */ /* 0x000e620000000200 */
[----:B------:R-:W-:Y:S04]  /*8330*/  DEPBAR.LE SB0, 0x0 ;  /* 0x000080000000791a */ /* 0x000fe80000000000 */
[----:B------:R-:W-:Y:S02]  /*8340*/  FMUL.FTZ R21, R21, c[0x0][0x320] ;  /* 0x0000c80015157a20 */ /* 0x000fe40000410000 */
[----:B------:R-:W-:Y:S02]  /*8350*/  FMUL.FTZ R22, R22, c[0x0][0x320] ;  /* 0x0000c80016167a20 */ /* 0x000fe40000410000 */
[----:B------:R-:W1:Y:S01]  /*8360*/  MUFU.TANH R14, R14 ;  /* 0x0000000e000e7308 */ /* 0x000e620000002400 */
[----:B------:R-:W-:Y:S01]  /*8370*/  BAR.SYNC.DEFER_BLOCKING 0x0 ;  /* 0x0000000000007b1d */ /* 0x000fe20000010000 */
[----:B------:R-:W-:Y:S02]  /*8380*/  FMUL.FTZ R23, R23, c[0x0][0x320] ;  /* 0x0000c80017177a20 */ /* 0x000fe40000410000 */
[----:B------:R-:W-:Y:S02]  /*8390*/  FMUL.FTZ R24, R24, c[0x0][0x320] ;  /* 0x0000c80018187a20 */ /* 0x000fe40000410000 */
[----:B------:R-:W-:Y:S02]  /*83a0*/  FMUL.FTZ R25, R25, c[0x0][0x320] ;  /* 0x0000c80019197a20 */ /* 0x000fe40000410000 */
[----:B------:R-:W-:Y:S02]  /*83b0*/  FMUL.FTZ R26, R26, c[0x0][0x320] ;  /* 0x0000c8001a1a7a20 */ /* 0x000fe40000410000 */
[----:B------:R-:W1:Y:S01]  /*83c0*/  MUFU.TANH R15, R15 ;  /* 0x0000000f000f7308 */ /* 0x000e620000002400 */
[----:B------:R-:W-:Y:S02]  /*83d0*/  FMUL.FTZ R27, R27, c[0x0][0x320] ;  /* 0x0000c8001b1b7a20 */ /* 0x000fe40000410000 */
[----:B------:R-:W-:Y:S01]  /*83e0*/  FMUL.FTZ R28, R28, c[0x0][0x320] ;  /* 0x0000c8001c1c7a20 */ /* 0x000fe20000410000 */
[-C--:B-----5:R-:W-:Y:S05]  /*83f0*/  HMMA.16816.F32 R36, R212, R8.reuse, R36 ;  /* 0x00000008d424723c */ /* 0x0a0fea0000001824 */
[----:B------:R-:W-:Y:S01]  /*8400*/  FMUL.FTZ R29, R29, c[0x0][0x320] ;  /* 0x0000c8001d1d7a20 */ /* 0x000fe20000410000 */
[----:B------:R-:W1:Y:S01]  /*8410*/  MUFU.TANH R16, R16 ;  /* 0x0000001000107308 */ /* 0x000e620000002400 */
[----:B------:R-:W-:Y:S01]  /*8420*/  FMUL.FTZ R30, R30, c[0x0][0x320] ;  /* 0x0000c8001e1e7a20 */ /* 0x000fe20000410000 */
[C---:B------:R-:W-:Y:S04]  /*8430*/  HMMA.16816.F32 R40, R208.reuse, R8, R40 ;  /* 0x00000008d028723c */ /* 0x040fe80000001828 */
[----:B------:R-:W-:Y:S02]  /*8440*/  FMUL.FTZ R31, R31, c[0x0][0x320] ;  /* 0x0000c8001f1f7a20 */ /* 0x000fe40000410000 */
[----:B------:R-:W-:Y:S02]  /*8450*/  FMUL.FTZ R32, R32, c[0x0][0x320] ;  /* 0x0000c80020207a20 */ /* 0x000fe40000410000 */
[----:B------:R-:W2:Y:S01]  /*8460*/  MUFU.TANH R17, R17 ;  /* 0x0000001100117308 */ /* 0x000ea20000002400 */
[-C--:B------:R-:W-:Y:S03]  /*8470*/  HMMA.16816.F32 R44, R208, R10.reuse, R44 ;  /* 0x0000000ad02c723c */ /* 0x080fe6000000182c */
[----:B------:R-:W-:Y:S02]  /*8480*/  FMUL.FTZ R33, R33, c[0x0][0x320] ;  /* 0x0000c80021217a20 */ /* 0x000fe40000410000 */
[----:B------:R-:W-:Y:S02]  /*8490*/  FMUL.FTZ R34, R34, c[0x0][0x320] ;  /* 0x0000c80022227a20 */ /* 0x000fe40000410000 */
[----:B------:R-:W-:Y:S01]  /*84a0*/  FMUL.FTZ R35, R35, c[0x0][0x320] ;  /* 0x0000c80023237a20 */ /* 0x000fe20000410000 */
[C---:B------:R-:W-:Y:S01]  /*84b0*/  HMMA.16816.F32 R48, R212.reuse, R10, R48 ;  /* 0x0000000ad430723c */ /* 0x040fe20000001830 */
[----:B------:R-:W2:Y:S03]  /*84c0*/  MUFU.TANH R18, R18 ;  /* 0x0000001200127308 */ /* 0x000ea60000002400 */
[----:B------:R-:W-:Y:S02]  /*84d0*/  FMUL.FTZ R36, R36, c[0x0][0x320] ;  /* 0x0000c80024247a20 */ /* 0x000fe40000410000 */
[----:B------:R-:W-:Y:S02]  /*84e0*/  FMUL.FTZ R37, R37, c[0x0][0x320] ;  /* 0x0000c80025257a20 */ /* 0x000fe40000410000 */
[-C--:B-1----:R-:W-:Y:S03]  /*84f0*/  HMMA.16816.F32 R52, R212, R4.reuse, R52 ;  /* 0x00000004d434723c */ /* 0x082fe60000001834 */
[----:B------:R-:W1:Y:S01]  /*8500*/  MUFU.TANH R19, R19 ;  /* 0x0000001300137308 */ /* 0x000e620000002400 */
[----:B------:R-:W-:Y:S02]  /*8510*/  FMUL.FTZ R38, R38, c[0x0][0x320] ;  /* 0x0000c80026267a20 */ /* 0x000fe40000410000 */
[----:B------:R-:W-:Y:S02]  /*8520*/  FMUL.FTZ R39, R39, c[0x0][0x320] ;  /* 0x0000c80027277a20 */ /* 0x000fe40000410000 */
[C---:B------:R-:W-:Y:S04]  /*8530*/  HMMA.16816.F32 R56, R208.reuse, R4, R56 ;  /* 0x00000004d038723c */ /* 0x040fe80000001838 */
[----:B------:R-:W-:Y:S01]  /*8540*/  FMUL.FTZ R40, R40, c[0x0][0x320] ;  /* 0x0000c80028287a20 */ /* 0x000fe20000410000 */
[----:B------:R-:W1:Y:S01]  /*8550*/  MUFU.TANH R20, R20 ;  /* 0x0000001400147308 */ /* 0x000e620000002400 */
[----:B------:R-:W-:Y:S02]  /*8560*/  FMUL.FTZ R41, R41, c[0x0][0x320] ;  /* 0x0000c80029297a20 */ /* 0x000fe40000410000 */
[-C--:B------:R-:W-:Y:S04]  /*8570*/  HMMA.16816.F32 R60, R208, R6.reuse, R60 ;  /* 0x00000006d03c723c */ /* 0x080fe8000000183c */
[----:B------:R-:W-:Y:S02]  /*8580*/  FMUL.FTZ R49, R49, c[0x0][0x320] ;  /* 0x0000c80031317a20 */ /* 0x000fe40000410000 */
[----:B------:R-:W-:Y:S01]  /*8590*/  FMUL.FTZ R42, R42, c[0x0][0x320] ;  /* 0x0000c8002a2a7a20 */ /* 0x000fe20000410000 */
[----:B------:R-:W1:Y:S01]  /*85a0*/  MUFU.TANH R21, R21 ;  /* 0x0000001500157308 */ /* 0x000e620000002400 */
[----:B------:R-:W-:Y:S04]  /*85b0*/  HMMA.16816.F32 R64, R212, R6, R64 ;  /* 0x00000006d440723c */ /* 0x000fe80000001840 */
[----:B------:R-:W-:Y:S02]  /*85c0*/  FMUL.FTZ R43, R43, c[0x0][0x320] ;  /* 0x0000c8002b2b7a20 */ /* 0x000fe40000410000 */
[----:B------:R-:W-:Y:S02]  /*85d0*/  FMUL.FTZ R10, R44, c[0x0][0x320] ;  /* 0x0000c8002c0a7a20 */ /* 0x000fe40000410000 */
[----:B------:R-:W-:Y:S01]  /*85e0*/  FMUL.FTZ R11, R45, c[0x0][0x320] ;  /* 0x0000c8002d0b7a20 */ /* 0x000fe20000410000 */
        /* <DEDUP_REMOVED lines=20> */
[----:B------:R-:W-:Y:S02]  /*8730*/  FMUL.FTZ R57, R57, c[0x0][0x320] ;  /* 0x0000c80039397a20 */ /* 0x000fe40000410000 */
[----:B------:R-:W-:Y:S02]  /*8740*/  FMUL.FTZ R58, R58, c[0x0][0x320] ;  /* 0x0000c8003a3a7a20 */ /* 0x000fe40000410000 */
[----:B------:R-:W-:Y:S01]  /*8750*/  FMUL.FTZ R64, R64, c[0x0][0x320] ;  /* 0x0000c80040407a20 */ /* 0x000fe20000410000 */
[----:B------:R-:W2:Y:S01]  /*8760*/  MUFU.TANH R24, R24 ;  /* 0x0000001800187308 */ /* 0x000ea20000002400 */
[----:B------:R-:W-:Y:S02]  /*8770*/  FMUL.FTZ R66, R66, c[0x0][0x320] ;  /* 0x0000c80042427a20 */ /* 0x000fe40000410000 */
[----:B-1----:R-:W-:Y:S07]  /*8780*/  FMUL.FTZ R60, R62, c[0x0][0x320] ;  /* 0x0000c8003e3c7a20 */ /* 0x002fee0000410000 */
[----:B------:R-:W1:Y:S10]  /*8790*/  MUFU.TANH R25, R25 ;  /* 0x0000001900197308 */ /* 0x000e740000002400 */
[----:B------:R-:W1:Y:S01]  /*87a0*/  MUFU.TANH R26, R26 ;  /* 0x0000001a001a7308 */ /* 0x000e620000002400 */
[----:B---3--:R-:W-:Y:S09]  /*87b0*/  ISETP.GT.AND P0, PT, R225, R229, PT ;  /* 0x000000e5e100720c */ /* 0x008ff20003f04270 */
        /* <DEDUP_REMOVED lines=33> */
[----:B------:R-:W1:Y:S10]  /*89d0*/  MUFU.TANH R60, R60 ;  /* 0x0000003c003c7308 */ /* 0x000e740000002400 */
[----:B------:R-:W1:Y:S10]  /*89e0*/  MUFU.TANH R59, R59 ;  /* 0x0000003b003b7308 */ /* 0x000e740000002400 */
[----:B------:R1:W1:Y:S10]  /*89f0*/  MUFU.TANH R218, R64 ;  /* 0x0000004000da7308 */ /* 0x0002740000002400 */
[----:B------:R-:W1:Y:S10]  /*8a00*/  MUFU.TANH R49, R49 ;  /* 0x0000003100317308 */ /* 0x000e740000002400 */
[----:B------:R1:W1:Y:S10]  /*8a10*/  MUFU.TANH R214, R66 ;  /* 0x0000004200d67308 */ /* 0x0002740000002400 */
[----:B------:R-:W1:Y:S01]  /*8a20*/  MUFU.TANH R63, R63 ;  /* 0x0000003f003f7308 */ /* 0x000e620000002400 */
[----:B------:R-:W-:-:S05]  /*8a30*/  @!P0 BRA `(.L_x_1242) ;  /* 0x0000067000008947 */ /* 0x000fca0003800000 */
[----:B--234-:R-:W2:Y:S01]  /*8a40*/  LDL R220, [R1+0xbc] ;  /* 0x0000bc0001dc7983 */ /* 0x01cea20000100800 */
[----:B-1----:R-:W-:Y:S03]  /*8a50*/  IMAD.MOV.U32 R54, RZ, RZ, RZ ;  /* 0x000000ffff367224 */ /* 0x002fe600078e00ff */
[----:B------:R-:W3:Y:S04]  /*8a60*/  LDL.64 R226, [R1+0xd8] ;  /* 0x0000d80001e27983 */ /* 0x000ee80000100a00 */
[----:B------:R-:W4:Y:S04]  /*8a70*/  LDL R230, [R1+0xa4] ;  /* 0x0000a40001e67983 */ /* 0x000f280000100800 */
[----:B------:R-:W1:Y:S04]  /*8a80*/  S2R R229, SR_TID.X ;  /* 0x0000000000e57919 */ /* 0x000e680000002100 */
[----:B------:R-:W5:Y:S04]  /*8a90*/  LDL.64 R52, [R1+0xd0] ;  /* 0x0000d00001347983 */ /* 0x000f680000100a00 */
[----:B------:R-:W4:Y:S04]  /*8aa0*/  LDL R50, [R1+0xa0] ;  /* 0x0000a00001327983 */ /* 0x000f280000100800 */
[----:B------:R-:W5:Y:S04]  /*8ab0*/  LDL R228, [R1+0x4] ;  /* 0x0000040001e47983 */ /* 0x000f680000100800 */
[----:B------:R-:W5:Y:S01]  /*8ac0*/  LDL R51, [R1] ;  /* 0x0000000001337983 */ /* 0x000f620000100800 */
[--C-:B-1----:R-:W-:Y:S02]  /*8ad0*/  SHF.R.S32.HI R219, RZ, 0x1f, R229.reuse ;  /* 0x0000001fffdb7819 */ /* 0x102fe400000114e5 */
        /* <DEDUP_REMOVED lines=16> */
[----:B------:R-:W-:Y:S01]  /*8be0*/  @!P1 LEA R8, P0, R7, c[0x0][0x2a0], 0x2 ;  /* 0x0000a80007089a11 */ /* 0x000fe200078010ff */
[----:B-----5:R-:W-:Y:S02]  /*8bf0*/  IMAD.SHL.U32 R53, R228, 0x2, RZ ;  /* 0x00000002e4357824 */ /* 0x020fe400078e00ff */
[----:B------:R-:W-:Y:S01]  /*8c00*/  IMAD R48, R5, c[0x0][0x2b8], R4 ;  /* 0x0000ae0005307a24 */ /* 0x000fe200078e0204 */
[----:B------:R-:W-:Y:S03]  /*8c10*/  @!P1 LEA.HI.X R9, R7, c[0x0][0x2a4], R6, 0x2, P0 ;  /* 0x0000a90007099a11 */ /* 0x000fe600000f1406 */
[----:B------:R-:W-:Y:S01]  /*8c20*/  IMAD.WIDE.U32 R4, R48, c[0x0][0x1e0], RZ ;  /* 0x0000780030047a25 */ /* 0x000fe200078e00ff */
[----:B------:R-:W-:Y:S01]  /*8c30*/  SHF.R.S32.HI R6, RZ, 0x1f, R48 ;  /* 0x0000001fff067819 */ /* 0x000fe20000011430 */
[----:B------:R-:W2:Y:S04]  /*8c40*/  @!P1 LDG.E R54, [R8.64] ;  /* 0x0000000808369981 */ /* 0x000ea8000c1e1900 */
[----:B------:R-:W-:Y:S01]  /*8c50*/  IMAD R6, R6, c[0x0][0x1e0], RZ ;  /* 0x0000780006067a24 */ /* 0x000fe200078e02ff */
[----:B------:R2:W-:Y:S03]  /*8c60*/  STL [R1+0xb8], R48 ;  /* 0x0000b83001007387 */ /* 0x0005e60000100800 */
[----:B------:R-:W-:Y:S04]  /*8c70*/  IMAD R6, R48, c[0x0][0x1e4], R6 ;  /* 0x0000790030067a24 */ /* 0x000fe800078e0206 */
[----:B------:R-:W-:Y:S01]  /*8c80*/  IMAD.IADD R5, R5, 0x1, R6 ;  /* 0x0000000105057824 */ /* 0x000fe200078e0206 */
[----:B--2---:R-:W-:Y:S01]  /*8c90*/  SHF.R.S32.HI R48, RZ, 0x1f, R54 ;  /* 0x0000001fff307819 */ /* 0x004fe20000011436 */
[----:B------:R1:W-:Y:S02]  /*8ca0*/  STL [R1+0xb4], R54 ;  /* 0x0000b43601007387 */ /* 0x0003e40000100800 */
[----:B------:R-:W-:Y:S04]  /*8cb0*/  IMAD.WIDE.U32 R4, R54, c[0x0][0x1f0], R4 ;  /* 0x00007c0036047a25 */ /* 0x000fe800078e0004 */
[----:B------:R-:W-:Y:S01]  /*8cc0*/  IMAD R48, R48, c[0x0][0x1f0], RZ ;  /* 0x00007c0030307a24 */ /* 0x000fe200078e02ff */
[----:B------:R-:W-:Y:S02]  /*8cd0*/  IADD3 R4, P0, R52, R4, RZ ;  /* 0x0000000434047210 */ /* 0x000fe40007f1e0ff */
[C---:B------:R-:W-:Y:S01]  /*8ce0*/  SHF.L.U64.HI R52, R229.reuse, 0x1, R51 ;  /* 0x00000001e5347819 */ /* 0x040fe20000010233 */
[----:B------:R-:W-:Y:S02]  /*8cf0*/  IMAD R48, R54, c[0x0][0x1f4], R48 ;  /* 0x00007d0036307a24 */ /* 0x000fe400078e0230 */
[----:B------:R-:W-:Y:S03]  /*8d00*/  IMAD.SHL.U32 R51, R229, 0x2, RZ ;  /* 0x00000002e5337824 */ /* 0x000fe600078e00ff */
[----:B------:R-:W-:Y:S02]  /*8d10*/  IADD3.X R48, R50, R5, R48, P0, !PT ;  /* 0x0000000532307210 */ /* 0x000fe400007fe430 */
[C---:B------:R-:W-:Y:S04]  /*8d20*/  LEA R50, P0, R4.reuse, c[0x0][0x1c8], 0x1 ;  /* 0x0000720004327a11 */ /* 0x040fe800078008ff */
[----:B------:R-:W-:Y:S02]  /*8d30*/  LEA.HI.X R48, R4, c[0x0][0x1cc], R48, 0x1, P0 ;  /* 0x0000730004307a11 */ /* 0x000fe400000f0c30 */
[----:B-1----:R-:W-:Y:S01]  /*8d40*/  SHF.L.U64.HI R54, R228, 0x1, R252 ;  /* 0x00000001e4367819 */ /* 0x002fe200000102fc */
[----:B------:R-:W-:-:S05]  /*8d50*/  BRA.DIV ~URZ, `(.L_x_1243) ;  /* 0x0000caa27f007947 */ /* 0x000fca000b800000 */
[----:B------:R1:W2:Y:S02]  /*8d60*/  SHFL.IDX PT, R55, R48, RZ, 0x181f ;  /* 0x00181fff30377589 */ /* 0x0002a400000e0000 */
.L_x_1292:
[----:B------:R-:W-:-:S05]  /*8d70*/  BRA.DIV ~URZ, `(.L_x_1244) ;  /* 0x0000caf27f007947 */ /* 0x000fca000b800000 */
[----:B------:R-:W3:Y:S04]  /*8d80*/  LDL R4, [R1+0x18] ;  /* 0x0000180001047983 */ /* 0x000ee80000100800 */
[----:B------:R-:W4:Y:S04]  /*8d90*/  LDL R58, [R1+0x8] ;  /* 0x00000800013a7983 */ /* 0x000f280000100800 */
[----:B------:R-:W5:Y:S04]  /*8da0*/  LDL R7, [R1+0x4] ;  /* 0x0000040001077983 */ /* 0x000f680000100800 */
[----:B------:R-:W1:Y:S02]  /*8db0*/  SHFL.IDX PT, R6, R50, RZ, 0x181f ;  /* 0x00181fff32067589 */ /* 0x000e6400000e0000 */
[----:B-1----:R-:W-:Y:S05]  /*8dc0*/  IADD3 R8, P5, R6, R53, RZ ;  /* 0x0000003506087210 */ /* 0x002fea0007fbe0ff */
        /* <DEDUP_REMOVED lines=11> */
[C---:B-1----:R-:W-:Y:S02]  /*8e80*/  IADD3 R6, P6, R4.reuse, R51, RZ ;  /* 0x0000003304067210 */ /* 0x042fe40007fde0ff */
[----:B------:R-:W-:Y:S02]  /*8e90*/  IADD3 R56, P5, R4, R53, RZ ;  /* 0x0000003504387210 */ /* 0x000fe40007fbe0ff */
        /* <DEDUP_REMOVED lines=16> */
.L_x_1293:
[C---:B--2---:R-:W-:Y:S01]  /*8fa0*/  IADD3 R4, -R57.reuse, 0x10, RZ ;  /* 0x0000001039047810 */ /* 0x044fe20007ffe1ff */
[----:B------:R-:W2:Y:S01]  /*8fb0*/  LDL R8, [R1+0x8] ;  /* 0x0000080001087983 */ /* 0x000ea20000100800 */
[----:B------:R-:W-:Y:S02]  /*8fc0*/  ISETP.NE.U32.AND P5, PT, R57, RZ, PT ;  /* 0x000000ff3900720c */ /* 0x000fe40003fa5070 */
[----:B------:R-:W-:Y:S04]  /*8fd0*/  LOP3.LUT R4, R4, 0xf, RZ, 0xc0, !PT ;  /* 0x0000000f04047812 */ /* 0x000fe800078ec0ff */
[-C--:B-1-3--:R-:W-:Y:S02]  /*8fe0*/  IADD3 R6, P2, P0, R4, R5.reuse, R51 ;  /* 0x0000000504067210 */ /* 0x08afe4000785e033 */
[----:B------:R-:W-:Y:S02]  /*8ff0*/  IADD3 R4, -R56, 0x10, RZ ;  /* 0x0000001038047810 */ /* 0x000fe40007ffe1ff */
[-C--:B------:R-:W-:Y:S02]  /*9000*/  IADD3.X R7, RZ, R48.reuse, R52, P2, P0 ;  /* 0x00000030ff077210 */ /* 0x080fe400017e0434 */
        /* <DEDUP_REMOVED lines=10> */
.L_x_1242:
[----:B--234-:R-:W-:Y:S05]  /*90b0*/  BSYNC B0 ;  /* 0x0000000000007941 */ /* 0x01cfea0003800000 */
.L_x_1241:
[----:B-1----:R-:W2:Y:S04]  /*90c0*/  LDL R5, [R1+0xf0] ;  /* 0x0000f00001057983 */ /* 0x002ea80000100800 */
[----:B------:R-:W3:Y:S04]  /*90d0*/  LDL R8, [R1+0xe8] ;  /* 0x0000e80001087983 */ /* 0x000ee80000100800 */
[----:B------:R-:W4:Y:S04]  /*90e0*/  LDL R6, [R1+0xc] ;  /* 0x00000c0001067983 */ /* 0x000f280000100800 */
[----:B------:R-:W0:Y:S01]  /*90f0*/  LDGDEPBAR ;  /* 0x00000000000079af */ /* 0x000e220000000000 */
[----:B--2---:R-:W-:Y:S01]  /*9100*/  MOV R7, R5 ;  /* 0x0000000500077202 */ /* 0x004fe20000000f00 */
[----:B------:R-:W-:Y:S01]  /*9110*/  @P4 IMAD.HI.U32 R4, R5, c[0x0][0x2c8], RZ ;  /* 0x0000b20005044a27 */ /* 0x000fe200078e00ff */
[----:B------:R-:W-:Y:S04]  /*9120*/  MOV R5, 0xffffffc0 ;  /* 0xffffffc000057802 */ /* 0x000fe80000000f00 */
[----:B------:R-:W-:Y:S01]  /*9130*/  @P4 SHF.R.U32.HI R7, RZ, c[0x0][0x2cc], R4 ;  /* 0x0000b300ff074a19 */ /* 0x000fe20000011604 */
[----:B---3--:R-:W-:Y:S01]  /*9140*/  IMAD R5, R8, R5, 0x1 ;  /* 0x0000000108057424 */ /* 0x008fe200078e0205 */
[----:B------:R-:W-:Y:S04]  /*9150*/  MOV R4, c[0x0][0x2ac] ;  /* 0x0000ab0000047a02 */ /* 0x000fe80000000f00 */
[----:B----4-:R-:W-:Y:S05]  /*9160*/  IADD3 R5, -R6, R5, RZ ;  /* 0x0000000506057210 */ /* 0x010fea0007ffe1ff */
[----:B------:R-:W-:Y:S05]  /*9170*/  IMAD R5, R4, c[0x0][0x1d0], R5 ;  /* 0x0000740004057a24 */ /* 0x000fea00078e0205 */
[----:B------:R-:W-:Y:S01]  /*9180*/  IADD3 R62, R5, -c[0x0][0x168], RZ ;  /* 0x80005a00053e7a10 */ /* 0x000fe20007ffe0ff */
[----:B------:R-:W-:-:S05]  /*9190*/  BRA.DIV ~URZ, `(.L_x_1245) ;  /* 0x0000cc627f007947 */ /* 0x000fca000b800000 */
[----:B------:R1:W2:Y:S02]  /*91a0*/  SHFL.IDX PT, R5, R7, RZ, 0x1c1f ;  /* 0x001c1fff07057589 */ /* 0x0002a400000e0000 */
.L_x_1294:
[----:B--2---:R-:W-:Y:S05]  /*91b0*/  IMAD.IADD R5, R62, 0x1, R5 ;  /* 0x000000013e057824 */ /* 0x004fea00078e0205 */
[C---:B------:R-:W-:Y:S02]  /*91c0*/  ISETP.GT.AND P6, PT, R5.reuse, RZ, PT ;  /* 0x000000ff0500720c */ /* 0x040fe40003fc4270 */
[C---:B------:R-:W-:Y:S02]  /*91d0*/  ISETP.GT.AND P5, PT, R5.reuse, 0x1, PT ;  /* 0x000000010500780c */ /* 0x040fe40003fa4270 */
[C---:B------:R-:W-:Y:S02]  /*91e0*/  ISETP.GT.AND P2, PT, R5.reuse, 0x8, PT ;  /* 0x000000080500780c */ /* 0x040fe40003f44270 */
[C---:B------:R-:W-:Y:S02]  /*91f0*/  ISETP.GT.AND P0, PT, R5.reuse, 0x9, PT ;  /* 0x000000090500780c */ /* 0x040fe40003f04270 */
        /* <DEDUP_REMOVED lines=24> */
[----:B------:R-:W-:Y:S02]  /*9380*/  FSEL R222, R222, -INF , P6 ;  /* 0xff800000dede7808 */ /* 0x000fe40003000000 */
[----:B------:R-:W-:Y:S02]  /*9390*/  FSEL R221, R221, -INF , P5 ;  /* 0xff800000dddd7808 */ /* 0x000fe40002800000 */
[----:B------:R-:W-:Y:S02]  /*93a0*/  FSEL R218, R218, -INF , P2 ;  /* 0xff800000dada7808 */ /* 0x000fe40001000000 */
[----:B------:R-:W-:Y:S01]  /*93b0*/  FSEL R49, R49, -INF , P0 ;  /* 0xff80000031317808 */ /* 0x000fe20000000000 */
[----:B------:R-:W-:-:S05]  /*93c0*/  BRA.DIV ~URZ, `(.L_x_1246) ;  /* 0x0000ca827f007947 */ /* 0x000fca000b800000 */
[----:B------:R-:W2:Y:S08]  /*93d0*/  SHFL.IDX PT, R2, R7, 0x1, 0x1c1f ;  /* 0x003c1f0007027f89 */ /* 0x000eb000000e0000 */
[----:B------:R-:W3:Y:S08]  /*93e0*/  SHFL.IDX PT, R0, R7, 0x2, 0x1c1f ;  /* 0x005c1f0007007f89 */ /* 0x000ef000000e0000 */
[----:B------:R-:W4:Y:S01]  /*93f0*/  SHFL.IDX PT, R4, R7, 0x3, 0x1c1f ;  /* 0x007c1f0007047f89 */ /* 0x000f2200000e0000 */
[----:B--2---:R-:W-:Y:S05]  /*9400*/  IMAD.IADD R2, R62, 0x1, R2 ;  /* 0x000000013e027824 */ /* 0x004fea00078e0202 */
[C---:B------:R-:W-:Y:S02]  /*9410*/  ISETP.GT.AND P6, PT, R2.reuse, RZ, PT ;  /* 0x000000ff0200720c */ /* 0x040fe40003fc4270 */
[----:B------:R-:W-:Y:S01]  /*9420*/  ISETP.GT.AND P5, PT, R2, 0x1, PT ;  /* 0x000000010200780c */ /* 0x000fe20003fa4270 */
[----:B---3--:R-:W-:Y:S01]  /*9430*/  IMAD.IADD R0, R62, 0x1, R0 ;  /* 0x000000013e007824 */ /* 0x008fe200078e0200 */
[C---:B------:R-:W-:Y:S02]  /*9440*/  ISETP.GT.AND P2, PT, R2.reuse, 0x8, PT ;  /* 0x000000080200780c */ /* 0x040fe40003f44270 */
[C---:B------:R-:W-:Y:S02]  /*9450*/  ISETP.GT.AND P0, PT, R2.reuse, 0x9, PT ;  /* 0x000000090200780c */ /* 0x040fe40003f04270 */
[----:B------:R-:W-:Y:S02]  /*9460*/  FSEL R32, R3, -INF , P6 ;  /* 0xff80000003207808 */ /* 0x000fe40003000000 */
[----:B------:R-:W-:Y:S01]  /*9470*/  ISETP.GT.AND P6, PT, R2, 0x10, PT ;  /* 0x000000100200780c */ /* 0x000fe20003fc4270 */
[----:B----4-:R-:W-:Y:S01]  /*9480*/  IMAD.IADD R62, R62, 0x1, R4 ;  /* 0x000000013e3e7824 */ /* 0x010fe200078e0204 */
        /* <DEDUP_REMOVED lines=23> */
[C---:B------:R-:W-:Y:S02]  /*9600*/  ISETP.GT.AND P6, PT, R0.reuse, RZ, PT ;  /* 0x000000ff0000720c */ /* 0x040fe40003fc4270 */
        /* <DEDUP_REMOVED lines=38> */
[----:B------:R-:W-:Y:S02]  /*9870*/  FMNMX.FTZ R0, R58, R0, !PT ;  /* 0x000000003a007209 */ /* 0x000fe40007810000 */
[C---:B------:R-:W-:Y:S02]  /*9880*/  ISETP.GT.AND P6, PT, R62.reuse, RZ, PT ;  /* 0x000000ff3e00720c */ /* 0x040fe40003fc4270 */
[----:B------:R-:W-:Y:S02]  /*9890*/  FMNMX.FTZ R0, R57, R0, !PT ;  /* 0x0000000039007209 */ /* 0x000fe40007810000 */
[----:B------:R-:W-:Y:S02]  /*98a0*/  ISETP.GT.AND P5, PT, R62, 0x1, PT ;  /* 0x000000013e00780c */ /* 0x000fe40003fa4270 */
[----:B------:R-:W-:Y:S02]  /*98b0*/  FMNMX.FTZ R0, R220, R0, !PT ;  /* 0x00000000dc007209 */ /* 0x000fe40007810000 */
[----:B------:R-:W-:Y:S02]  /*98c0*/  FSEL R12, R205, -INF , P6 ;  /* 0xff800000cd0c7808 */ /* 0x000fe40003000000 */
        /* <DEDUP_REMOVED lines=17> */
[C---:B------:R-:W-:Y:S02]  /*99e0*/  ISETP.GT.AND P2, PT, R62.reuse, 0x18, PT ;  /* 0x000000183e00780c */ /* 0x040fe40003f44270 */
[----:B------:R-:W-:Y:S01]  /*99f0*/  FSEL R27, R27, -INF , P5 ;  /* 0xff8000001b1b7808 */ /* 0x000fe20002800000 */
[----:B------:R-:W2:Y:S01]  /*9a00*/  SHFL.BFLY PT, R2, R0, 0x2, 0x1f ;  /* 0x0c401f0000027f89 */ /* 0x000ea200000e0000 */
        /* <DEDUP_REMOVED lines=12> */
[----:B--2---:R-:W-:Y:S02]  /*9ad0*/  FMNMX.FTZ R0, R2, R0, !PT ;  /* 0x0000000002007209 */ /* 0x004fe40007810000 */
[----:B------:R-:W-:Y:S02]  /*9ae0*/  FMNMX.FTZ R2, R32, R200, !PT ;  /* 0x000000c820027209 */ /* 0x000fe40007810000 */
[----:B------:R-:W-:Y:S01]  /*9af0*/  ISETP.GT.AND P5, PT, R62, 0x31, PT ;  /* 0x000000313e00780c */ /* 0x000fe20003fa4270 */
[----:B------:R-:W2:Y:S01]  /*9b00*/  SHFL.BFLY PT, R3, R0, 0x1, 0x1f ;  /* 0x0c201f0000037f89 */ /* 0x000ea200000e0000 */
        /* <DEDUP_REMOVED lines=11> */
[----:B------:R-:W-:Y:S02]  /*9bc0*/  FSEL R8, R59, -INF , P0 ;  /* 0xff8000003b087808 */ /* 0x000fe40000000000 */
[----:B------:R-:W-:Y:S02]  /*9bd0*/  FMNMX.FTZ R2, R35, R2, !PT ;  /* 0x0000000223027209 */ /* 0x000fe40007810000 */
        /* <DEDUP_REMOVED lines=51> */
[----:B------:R2:W3:Y:S02]  /*9f10*/  SHFL.BFLY PT, R196, R4, 0x1, 0x1f ;  /* 0x0c201f0004c47f89 */ /* 0x0004e400000e0000 */
.L_x_1295:
[----:B-1----:R-:W4:Y:S01]  /*9f20*/  LDL.LU R7, [R1+0xe0] ;  /* 0x0000e00001077983 */ /* 0x002f220000300800 */
[C---:B------:R-:W-:Y:S01]  /*9f30*/  FSETP.NEU.FTZ.AND P0, PT, R3.reuse, -INF , PT ;  /* 0xff8000000300780b */ /* 0x040fe20003f1d000 */
[C---:B------:R-:W-:Y:S01]  /*9f40*/  FMUL.FTZ R217, R3.reuse, c[0x0][0x2d0] ;  /* 0x0000b40003d97a20 */ /* 0x040fe20000410000 */
[----:B---3--:R-:W-:Y:S01]  /*9f50*/  FMNMX.FTZ R196, R196, R4, !PT ;  /* 0x00000004c4c47209 */ /* 0x008fe20007810000 */
[----:B------:R-:W3:Y:S01]  /*9f60*/  LDL.LU R6, [R1+0xe4] ;  /* 0x0000e40001067983 */ /* 0x000ee20000300800 */
[----:B--2---:R-:W-:Y:S01]  /*9f70*/  FSEL R4, R3, RZ, P0 ;  /* 0x000000ff03047208 */ /* 0x004fe20000000000 */
[----:B------:R-:W-:Y:S01]  /*9f80*/  FMUL.FTZ R213, R2, c[0x0][0x2d0] ;  /* 0x0000b40002d57a20 */ /* 0x000fe20000410000 */
[----:B------:R-:W-:Y:S01]  /*9f90*/  FSEL R217, R217, RZ, P0 ;  /* 0x000000ffd9d97208 */ /* 0x000fe20000000000 */
[----:B------:R-:W-:Y:S01]  /*9fa0*/  FMUL.FTZ R209, R0, c[0x0][0x2d0] ;  /* 0x0000b40000d17a20 */ /* 0x000fe20000410000 */
[----:B------:R-:W-:Y:S01]  /*9fb0*/  FSETP.NEU.FTZ.AND P0, PT, R2, -INF , PT ;  /* 0xff8000000200780b */ /* 0x000fe20003f1d000 */
[----:B------:R-:W-:Y:S01]  /*9fc0*/  FADD.FTZ R4, -R4, R199 ;  /* 0x000000c704047221 */ /* 0x000fe20000010100 */
[----:B------:R-:W-:Y:S01]  /*9fd0*/  WARPSYNC 0xffffffff ;  /* 0xffffffff00007948 */ /* 0x000fe20003800000 */
[--C-:B------:R-:W-:Y:S01]  /*9fe0*/  FFMA.FTZ R50, R50, c[0x0][0x2d0], -R217.reuse ;  /* 0x0000b40032327a23 */ /* 0x100fe200000108d9 */
[----:B------:R-:W-:Y:S01]  /*9ff0*/  FSEL R213, R213, RZ, P0 ;  /* 0x000000ffd5d57208 */ /* 0x000fe20000000000 */
[----:B------:R-:W-:Y:S01]  /*a000*/  FMUL.FTZ R201, R4, c[0x0][0x2d0] ;  /* 0x0000b40004c97a20 */ /* 0x000fe20000410000 */
[----:B------:R-:W-:Y:S01]  /*a010*/  FSEL R4, R2, RZ, P0 ;  /* 0x000000ff02047208 */ /* 0x000fe20000000000 */
[--C-:B------:R-:W-:Y:S01]  /*a020*/  FFMA.FTZ R51, R51, c[0x0][0x2d0], -R217.reuse ;  /* 0x0000b40033337a23 */ /* 0x100fe200000108d9 */
[----:B------:R-:W-:Y:S01]  /*a030*/  FSETP.NEU.FTZ.AND P0, PT, R0, -INF , PT ;  /* 0xff8000000000780b */ /* 0x000fe20003f1d000 */
[----:B------:R-:W-:Y:S01]  /*a040*/  MUFU.EX2 R50, R50 ;  /* 0x0000003200327308 */ /* 0x000fe20000000800 */
[--C-:B------:R-:W-:Y:S02]  /*a050*/  FFMA.FTZ R5, R53, c[0x0][0x2d0], -R217.reuse ;  /* 0x0000b40035057a23 */ /* 0x100fe400000108d9 */
[----:B------:R-:W-:Y:S01]  /*a060*/  FADD.FTZ R4, -R4, R200 ;  /* 0x000000c804047221 */ /* 0x000fe20000010100 */
[----:B------:R-:W-:Y:S01]  /*a070*/  FSEL R209, R209, RZ, P0 ;  /* 0x000000ffd1d17208 */ /* 0x000fe20000000000 */
[--C-:B------:R-:W-:Y:S02]  /*a080*/  FFMA.FTZ R52, R52, c[0x0][0x2d0], -R217.reuse ;  /* 0x0000b40034347a23 */ /* 0x100fe400000108d9 */
[----:B------:R-:W-:Y:S02]  /*a090*/  FMUL.FTZ R4, R4, c[0x0][0x2d0] ;  /* 0x0000b40004047a20 */ /* 0x000fe40000410000 */
[----:B------:R-:W-:Y:S01]  /*a0a0*/  FFMA.FTZ R55, R55, c[0x0][0x2d0], -R217 ;  /* 0x0000b40037377a23 */ /* 0x000fe200000108d9 */
[----:B------:R-:W-:Y:S01]  /*a0b0*/  MUFU.EX2 R201, R201 ;  /* 0x000000c900c97308 */ /* 0x000fe20000000800 */
[----:B------:R-:W-:Y:S02]  /*a0c0*/  FFMA.FTZ R53, R23, c[0x0][0x2d0], -R213 ;  /* 0x0000b40017357a23 */ /* 0x000fe400000108d5 */
        /* <DEDUP_REMOVED lines=9> */
[--C-:B------:R-:W-:Y:S01]  /*a160*/  FFMA.FTZ R207, R36, c[0x0][0x2d0], -R213.reuse ;  /* 0x0000b40024cf7a23 */ /* 0x100fe200000108d5 */
[----:B------:R-:W-:Y:S01]  /*a170*/  MUFU.EX2 R199, R4 ;  /* 0x0000000400c77308 */ /* 0x000fe20000000800 */
[--C-:B------:R-:W-:Y:S02]  /*a180*/  FFMA.FTZ R63, R37, c[0x0][0x2d0], -R213.reuse ;  /* 0x0000b400253f7a23 */ /* 0x100fe400000108d5 */
[--C-:B------:R-:W-:Y:S02]  /*a190*/  FFMA.FTZ R59, R35, c[0x0][0x2d0], -R213.reuse ;  /* 0x0000b400233b7a23 */ /* 0x100fe400000108d5 */
[----:B------:R-:W-:Y:S02]  /*a1a0*/  FFMA.FTZ R67, R39, c[0x0][0x2d0], -R213 ;  /* 0x0000b40027437a23 */ /* 0x000fe400000108d5 */
[--C-:B------:R-:W-:Y:S02]  /*a1b0*/  FFMA.FTZ R220, R220, c[0x0][0x2d0], -R217.reuse ;  /* 0x0000b400dcdc7a23 */ /* 0x100fe400000108d9 */
[--C-:B------:R-:W-:Y:S01]  /*a1c0*/  FFMA.FTZ R219, R219, c[0x0][0x2d0], -R217.reuse ;  /* 0x0000b400dbdb7a23 */ /* 0x100fe200000108d9 */
        /* <DEDUP_REMOVED lines=22> */
[----:B------:R-:W-:Y:S03]  /*a330*/  FFMA.FTZ R212, R212, c[0x0][0x2d0], -R209 ;  /* 0x0000b400d4d47a23 */ /* 0x000fe600000108d1 */
[----:B------:R-:W-:Y:S10]  /*a340*/  MUFU.EX2 R207, R207 ;  /* 0x000000cf00cf7308 */ /* 0x000ff40000000800 */
[----:B------:R-:W-:Y:S10]  /*a350*/  MUFU.EX2 R226, R226 ;  /* 0x000000e200e27308 */ /* 0x000ff40000000800 */
[----:B------:R-:W-:Y:S10]  /*a360*/  MUFU.EX2 R224, R224 ;  /* 0x000000e000e07308 */ /* 0x000ff40000000800 */
[----:B------:R-:W-:Y:S10]  /*a370*/  MUFU.EX2 R216, R216 ;  /* 0x000000d800d87308 */ /* 0x000ff40000000800 */
[----:B------:R-:W-:Y:S10]  /*a380*/  MUFU.EX2 R215, R215 ;  /* 0x000000d700d77308 */ /* 0x000ff40000000800 */
[----:B------:R-:W-:Y:S10]  /*a390*/  MUFU.EX2 R214, R214 ;  /* 0x000000d600d67308 */ /* 0x000ff40000000800 */
[----:B------:R-:W-:Y:S01]  /*a3a0*/  MUFU.EX2 R212, R212 ;  /* 0x000000d400d47308 */ /* 0x000fe20000000800 */
[----:B---3--:R-:W-:Y:S01]  /*a3b0*/  FFMA.FTZ R6, R199, R6, R32 ;  /* 0x00000006c7067223 */ /* 0x008fe20000010020 */
[----:B------:R-:W-:Y:S01]  /*a3c0*/  F2FP.PACK_AB R204, R51, R50 ;  /* 0x0000003233cc723e */ /* 0x000fe200000000ff */
[----:B----4-:R-:W-:Y:S01]  /*a3d0*/  FFMA.FTZ R46, R201, R7, R50 ;  /* 0x00000007c92e7223 */ /* 0x010fe20000010032 */
[----:B------:R-:W-:Y:S01]  /*a3e0*/  MOV R50, R5 ;  /* 0x0000000500327202 */ /* 0x000fe20000000f00 */
[--C-:B------:R-:W-:Y:S01]  /*a3f0*/  FFMA.FTZ R7, R48, c[0x0][0x2d0], -R213.reuse ;  /* 0x0000b40030077a23 */ /* 0x100fe200000108d5 */
[----:B------:R-:W-:Y:S01]  /*a400*/  FSEL R5, R0, RZ, P0 ;  /* 0x000000ff00057208 */ /* 0x000fe20000000000 */
[----:B------:R-:W-:Y:S01]  /*a410*/  FADD.FTZ R46, R51, R46 ;  /* 0x0000002e332e7221 */ /* 0x000fe20000010000 */
[C---:B------:R-:W-:Y:S01]  /*a420*/  FSETP.NEU.FTZ.AND P0, PT, R196.reuse, -INF , PT ;  /* 0xff800000c400780b */ /* 0x040fe20003f1d000 */
[----:B------:R-:W-:Y:S01]  /*a430*/  FFMA.FTZ R48, R47, c[0x0][0x2d0], -R213 ;  /* 0x0000b4002f307a23 */ /* 0x000fe200000108d5 */
[----:B------:R-:W-:Y:S01]  /*a440*/  F2FP.PACK_AB R205, R33, R32 ;  /* 0x0000002021cd723e */ /* 0x000fe200000000ff */
[----:B------:R-:W-:Y:S01]  /*a450*/  FADD.FTZ R5, -R5, R197 ;  /* 0x000000c505057221 */ /* 0x000fe20000010100 */
[----:B------:R-:W-:Y:S01]  /*a460*/  FSEL R4, R196, RZ, P0 ;  /* 0x000000ffc4047208 */ /* 0x000fe20000000000 */
[--C-:B------:R-:W-:Y:S02]  /*a470*/  FFMA.FTZ R51, R38, c[0x0][0x2d0], -R213.reuse ;  /* 0x0000b40026337a23 */ /* 0x100fe400000108d5 */
[----:B------:R-:W-:Y:S02]  /*a480*/  FFMA.FTZ R213, R21, c[0x0][0x2d0], -R213 ;  /* 0x0000b40015d57a23 */ /* 0x000fe400000108d5 */
[--C-:B------:R-:W-:Y:S02]  /*a490*/  FFMA.FTZ R21, R16, c[0x0][0x2d0], -R209.reuse ;  /* 0x0000b40010157a23 */ /* 0x100fe400000108d1 */
[----:B------:R-:W-:Y:S02]  /*a4a0*/  FMUL.FTZ R5, R5, c[0x0][0x2d0] ;  /* 0x0000b40005057a20 */ /* 0x000fe40000410000 */
[----:B------:R-:W-:Y:S01]  /*a4b0*/  FADD.FTZ R4, -R4, R198 ;  /* 0x000000c604047221 */ /* 0x000fe20000010100 */
[----:B------:R-:W-:Y:S01]  /*a4c0*/  MUFU.EX2 R213, R213 ;  /* 0x000000d500d57308 */ /* 0x000fe20000000800 */
[--C-:B------:R-:W-:Y:S02]  /*a4d0*/  FFMA.FTZ R16, R20, c[0x0][0x2d0], -R209.reuse ;  /* 0x0000b40014107a23 */ /* 0x100fe400000108d1 */
[----:B------:R-:W-:Y:S02]  /*a4e0*/  FMUL.FTZ R4, R4, c[0x0][0x2d0] ;  /* 0x0000b40004047a20 */ /* 0x000fe40000410000 */
[----:B------:R-:W-:Y:S02]  /*a4f0*/  FMUL.FTZ R197, R196, c[0x0][0x2d0] ;  /* 0x0000b400c4c57a20 */ /* 0x000fe40000410000 */
[--C-:B------:R-:W-:Y:S02]  /*a500*/  FFMA.FTZ R38, R41, c[0x0][0x2d0], -R209.reuse ;  /* 0x0000b40029267a23 */ /* 0x100fe400000108d1 */
[----:B------:R-:W-:Y:S01]  /*a510*/  FADD.FTZ R46, R22, R46 ;  /* 0x0000002e162e7221 */ /* 0x000fe20000010000 */
[----:B------:R-:W-:Y:S01]  /*a520*/  MUFU.EX2 R21, R21 ;  /* 0x0000001500157308 */ /* 0x000fe20000000800 */
[----:B------:R-:W-:Y:S01]  /*a530*/  FSEL R197, R197, RZ, P0 ;  /* 0x000000ffc5c57208 */ /* 0x000fe20000000000 */
[--C-:B------:R-:W-:Y:S02]  /*a540*/  FFMA.FTZ R47, R25, c[0x0][0x2d0], -R209.reuse ;  /* 0x0000b400192f7a23 */ /* 0x100fe400000108d1 */
[----:B------:R-:W-:Y:S02]  /*a550*/  FFMA.FTZ R209, R10, c[0x0][0x2d0], -R209 ;  /* 0x0000b4000ad17a23 */ /* 0x000fe400000108d1 */
[--C-:B------:R-:W-:Y:S02]  /*a560*/  FFMA.FTZ R23, R26, c[0x0][0x2d0], -R197.reuse ;  /* 0x0000b4001a177a23 */ /* 0x100fe400000108c5 */
[--C-:B------:R-:W-:Y:S02]  /*a570*/  FFMA.FTZ R208, R208, c[0x0][0x2d0], -R197.reuse ;  /* 0x0000b400d0d07a23 */ /* 0x100fe400000108c5 */
[----:B------:R-:W1:Y:S01]  /*a580*/  MUFU.EX2 R5, R5 ;  /* 0x0000000500057308 */ /* 0x000e620000000800 */
[--C-:B------:R-:W-:Y:S01]  /*a590*/  FFMA.FTZ R32, R206, c[0x0][0x2d0], -R197.reuse ;  /* 0x0000b400ce207a23 */ /* 0x100fe200000108c5 */
[----:B------:R-:W-:Y:S01]  /*a5a0*/  F2FP.PACK_AB R206, R54, R22 ;  /* 0x0000001636ce723e */ /* 0x000fe200000000ff */
[--C-:B------:R-:W-:Y:S02]  /*a5b0*/  FFMA.FTZ R19, R14, c[0x0][0x2d0], -R197.reuse ;  /* 0x0000b4000e137a23 */ /* 0x100fe400000108c5 */
[--C-:B------:R-:W-:Y:S02]  /*a5c0*/  FFMA.FTZ R34, R27, c[0x0][0x2d0], -R197.reuse ;  /* 0x0000b4001b227a23 */ /* 0x100fe400000108c5 */
[--C-:B------:R-:W-:Y:S02]  /*a5d0*/  FFMA.FTZ R229, R43, c[0x0][0x2d0], -R197.reuse ;  /* 0x0000b4002be57a23 */ /* 0x100fe400000108c5 */
[--C-:B------:R-:W-:Y:S01]  /*a5e0*/  FFMA.FTZ R227, R45, c[0x0][0x2d0], -R197.reuse ;  /* 0x0000b4002de37a23 */ /* 0x100fe200000108c5 */
[----:B------:R2:W3:Y:S01]  /*a5f0*/  MUFU.EX2 R20, R17 ;  /* 0x0000001100147308 */ /* 0x0004e20000000800 */
[--C-:B------:R-:W-:Y:S02]  /*a600*/  FFMA.FTZ R200, R11, c[0x0][0x2d0], -R197.reuse ;  /* 0x0000b4000bc87a23 */ /* 0x100fe400000108c5 */
[--C-:B------:R-:W-:Y:S02]  /*a610*/  FFMA.FTZ R10, R12, c[0x0][0x2d0], -R197.reuse ;  /* 0x0000b4000c0a7a23 */ /* 0x100fe400000108c5 */
[--C-:B------:R-:W-:Y:S02]  /*a620*/  FFMA.FTZ R225, R30, c[0x0][0x2d0], -R197.reuse ;  /* 0x0000b4001ee17a23 */ /* 0x100fe400000108c5 */
[--C-:B------:R-:W-:Y:S02]  /*a630*/  FFMA.FTZ R223, R31, c[0x0][0x2d0], -R197.reuse ;  /* 0x0000b4001fdf7a23 */ /* 0x100fe400000108c5 */
[--C-:B------:R-:W-:Y:S01]  /*a640*/  FFMA.FTZ R230, R42, c[0x0][0x2d0], -R197.reuse ;  /* 0x0000b4002ae67a23 */ /* 0x100fe200000108c5 */
[----:B------:R-:W4:Y:S01]  /*a650*/  MUFU.EX2 R4, R4 ;  /* 0x0000000400047308 */ /* 0x000f220000000800 */
[--C-:B------:R-:W-:Y:S02]  /*a660*/  FFMA.FTZ R228, R44, c[0x0][0x2d0], -R197.reuse ;  /* 0x0000b4002ce47a23 */ /* 0x100fe400000108c5 */
[----:B------:R-:W-:Y:S02]  /*a670*/  FFMA.FTZ R198, R9, c[0x0][0x2d0], -R197 ;  /* 0x0000b40009c67a23 */ /* 0x000fe400000108c5 */
[C---:B-1----:R-:W-:Y:S02]  /*a680*/  FFMA.FTZ R203, R5.reuse, R203, R21 ;  /* 0x000000cb05cb7223 */ /* 0x042fe40000010015 */
[C---:B------:R-:W-:Y:S02]  /*a690*/  FMUL.FTZ R9, R5.reuse, R165 ;  /* 0x000000a505097220 */ /* 0x040fe40000410000 */
[C---:B------:R-:W-:Y:S01]  /*a6a0*/  FMUL.FTZ R12, R5.reuse, R168 ;  /* 0x000000a8050c7220 */ /* 0x040fe20000410000 */
[----:B------:R1:W-:Y:S01]  /*a6b0*/  MUFU.EX2 R165, R10 ;  /* 0x0000000a00a57308 */ /* 0x0003e20000000800 */
[C---:B------:R-:W-:Y:S02]  /*a6c0*/  FMUL.FTZ R13, R5.reuse, R169 ;  /* 0x000000a9050d7220 */ /* 0x040fe40000410000 */
[----:B------:R-:W-:Y:S02]  /*a6d0*/  FMUL.FTZ R24, R5, R172 ;  /* 0x000000ac05187220 */ /* 0x000fe40000410000 */
[--C-:B--2---:R-:W-:Y:S02]  /*a6e0*/  FFMA.FTZ R17, R15, c[0x0][0x2d0], -R197.reuse ;  /* 0x0000b4000f117a23 */ /* 0x104fe400000108c5 */
[----:B------:R-:W-:Y:S02]  /*a6f0*/  FFMA.FTZ R197, R8, c[0x0][0x2d0], -R197 ;  /* 0x0000b40008c57a23 */ /* 0x000fe400000108c5 */
[C---:B------:R-:W-:Y:S01]  /*a700*/  FMUL.FTZ R8, R5.reuse, R164 ;  /* 0x000000a405087220 */ /* 0x040fe20000410000 */
[----:B---3--:R-:W-:Y:S01]  /*a710*/  F2FP.PACK_AB R164, R20, R21 ;  /* 0x0000001514a4723e */ /* 0x008fe200000000ff */
[----:B------:R-:W-:Y:S01]  /*a720*/  FMUL.FTZ R25, R5, R173 ;  /* 0x000000ad05197220 */ /* 0x000fe20000410000 */
[----:B------:R-:W-:Y:S01]  /*a730*/  MUFU.EX2 R169, R16 ;  /* 0x0000001000a97308 */ /* 0x000fe20000000800 */
[----:B------:R-:W-:Y:S02]  /*a740*/  FADD.FTZ R6, R33, R6 ;  /* 0x0000000621067221 */ /* 0x000fe40000010000 */
[----:B----4-:R-:W-:Y:S02]  /*a750*/  FMUL.FTZ R15, R4, R171 ;  /* 0x000000ab040f7220 */ /* 0x010fe40000410000 */
[----:B------:R-:W-:Y:S01]  /*a760*/  FADD.FTZ R171, R20, R203 ;  /* 0x000000cb14ab7221 */ /* 0x000fe20000010000 */
[----:B------:R-:W-:Y:S01]  /*a770*/  MOV R203, R65 ;  /* 0x0000004100cb7202 */ /* 0x000fe20000000f00 */
[C---:B------:R-:W-:Y:S01]  /*a780*/  FMUL.FTZ R43, R4.reuse, R183 ;  /* 0x000000b7042b7220 */ /* 0x040fe20000410000 */
[----:B------:R-:W-:Y:S01]  /*a790*/  MOV R183, R23 ;  /* 0x0000001700b77202 */ /* 0x000fe20000000f00 */
[C---:B------:R-:W-:Y:S01]  /*a7a0*/  FMUL.FTZ R26, R4.reuse, R174 ;  /* 0x000000ae041a7220 */ /* 0x040fe20000410000 */
[----:B------:R-:W2:Y:S01]  /*a7b0*/  LDSM.16.MT88.4 R20, [R246] ;  /* 0x00000000f614783b */ /* 0x000ea20000004200 */
[----:B------:R-:W-:Y:S01]  /*a7c0*/  MUFU.EX2 R174, R7 ;  /* 0x0000000700ae7308 */ /* 0x000fe20000000800 */
[----:B------:R-:W-:Y:S02]  /*a7d0*/  FMUL.FTZ R27, R4, R175 ;  /* 0x000000af041b7220 */ /* 0x000fe40000410000 */
[----:B------:R-:W-:Y:S02]  /*a7e0*/  FADD.FTZ R35, R54, R46 ;  /* 0x0000002e36237221 */ /* 0x000fe40000010000 */
[C---:B------:R-:W-:Y:S01]  /*a7f0*/  FMUL.FTZ R28, R5.reuse, R176 ;  /* 0x000000b0051c7220 */ /* 0x040fe20000410000 */
[----:B------:R-:W-:Y:S01]  /*a800*/  MOV R176, R38 ;  /* 0x0000002600b07202 */ /* 0x000fe20000000f00 */
[C---:B------:R-:W-:Y:S01]  /*a810*/  FMUL.FTZ R29, R5.reuse, R177 ;  /* 0x000000b1051d7220 */ /* 0x040fe20000410000 */
[----:B------:R-:W-:Y:S01]  /*a820*/  MOV R177, R37 ;  /* 0x0000002500b17202 */ /* 0x000fe20000000f00 */
[C---:B------:R-:W-:Y:S01]  /*a830*/  FMUL.FTZ R40, R5.reuse, R180 ;  /* 0x000000b405287220 */ /* 0x040fe20000410000 */
[----:B------:R-:W-:Y:S01]  /*a840*/  MUFU.EX2 R175, R32 ;  /* 0x0000002000af7308 */ /* 0x000fe20000000800 */
[C---:B------:R-:W-:Y:S01]  /*a850*/  FMUL.FTZ R41, R5.reuse, R181 ;  /* 0x000000b505297220 */ /* 0x040fe20000410000 */
[----:B------:R-:W-:Y:S01]  /*a860*/  MOV R181, R39 ;  /* 0x0000002700b57202 */ /* 0x000fe20000000f00 */
[C---:B------:R-:W-:Y:S01]  /*a870*/  FMUL.FTZ R45, R5.reuse, R185 ;  /* 0x000000b9052d7220 */ /* 0x040fe20000410000 */
[----:B------:R-:W-:Y:S01]  /*a880*/  MOV R180, R36 ;  /* 0x0000002400b47202 */ /* 0x000fe20000000f00 */
[C---:B------:R-:W-:Y:S01]  /*a890*/  FMUL.FTZ R56, R5.reuse, R188 ;  /* 0x000000bc05387220 */ /* 0x040fe20000410000 */
[----:B------:R-:W3:Y:S01]  /*a8a0*/  LDSM.16.MT88.4 R36, [R245] ;  /* 0x00000000f524783b */ /* 0x000ee20000004200 */
[C---:B------:R-:W-:Y:S01]  /*a8b0*/  FMUL.FTZ R57, R5.reuse, R189 ;  /* 0x000000bd05397220 */ /* 0x040fe20000410000 */
[----:B------:R-:W-:Y:S01]  /*a8c0*/  MOV R185, R53 ;  /* 0x0000003500b97202 */ /* 0x000fe20000000f00 */
[C---:B------:R-:W-:Y:S01]  /*a8d0*/  FMUL.FTZ R60, R5.reuse, R192 ;  /* 0x000000c0053c7220 */ /* 0x040fe20000410000 */
[----:B------:R-:W-:Y:S01]  /*a8e0*/  MUFU.EX2 R172, R19 ;  /* 0x0000001300ac7308 */ /* 0x000fe20000000800 */
[C---:B------:R-:W-:Y:S01]  /*a8f0*/  FMUL.FTZ R61, R5.reuse, R193 ;  /* 0x000000c1053d7220 */ /* 0x040fe20000410000 */
[----:B------:R-:W-:Y:S01]  /*a900*/  MOV R193, R55 ;  /* 0x0000003700c17202 */ /* 0x000fe20000000f00 */
[C---:B------:R-:W-:Y:S01]  /*a910*/  FMUL.FTZ R72, R5.reuse, R72 ;  /* 0x0000004805487220 */ /* 0x040fe20000410000 */
[----:B------:R-:W4:Y:S01]  /*a920*/  LDSM.16.MT88.4 R52, [R244] ;  /* 0x00000000f434783b */ /* 0x000f220000004200 */
[C---:B------:R-:W-:Y:S01]  /*a930*/  FMUL.FTZ R73, R5.reuse, R73 ;  /* 0x0000004905497220 */ /* 0x040fe20000410000 */
[----:B------:R-:W-:Y:S01]  /*a940*/  MOV R192, R50 ;  /* 0x0000003200c07202 */ /* 0x000fe20000000f00 */
[C---:B------:R-:W-:Y:S01]  /*a950*/  FMUL.FTZ R76, R5.reuse, R76 ;  /* 0x0000004c054c7220 */ /* 0x040fe20000410000 */
[----:B------:R-:W-:Y:S01]  /*a960*/  MOV R189, R51 ;  /* 0x0000003300bd7202 */ /* 0x000fe20000000f00 */
[C---:B------:R-:W-:Y:S01]  /*a970*/  FMUL.FTZ R77, R5.reuse, R77 ;  /* 0x0000004d054d7220 */ /* 0x040fe20000410000 */
[----:B------:R-:W5:Y:S01]  /*a980*/  MUFU.EX2 R173, R18 ;  /* 0x0000001200ad7308 */ /* 0x000f620000000800 */
[C---:B------:R-:W-:Y:S01]  /*a990*/  FMUL.FTZ R88, R5.reuse, R88 ;  /* 0x0000005805587220 */ /* 0x040fe20000410000 */
[----:B------:R-:W-:Y:S01]  /*a9a0*/  MOV R188, R67 ;  /* 0x0000004300bc7202 */ /* 0x000fe20000000f00 */
        /* <DEDUP_REMOVED lines=23> */
[C---:B------:R-:W-:Y:S01]  /*ab20*/  FMUL.FTZ R44, R5.reuse, R184 ;  /* 0x000000b8052c7220 */ /* 0x040fe20000410000 */
[----:B------:R-:W-:Y:S01]  /*ab30*/  MOV R184, R49 ;  /* 0x0000003100b87202 */ /* 0x000fe20000000f00 */
[C---:B------:R-:W-:Y:S02]  /*ab40*/  FMUL.FTZ R120, R5.reuse, R120 ;  /* 0x0000007805787220 */ /* 0x040fe40000410000 */
[C---:B------:R-:W-:Y:S02]  /*ab50*/  FMUL.FTZ R121, R5.reuse, R121 ;  /* 0x0000007905797220 */ /* 0x040fe40000410000 */
[C---:B------:R-:W-:Y:S02]  /*ab60*/  FMUL.FTZ R124, R5.reuse, R124 ;  /* 0x0000007c057c7220 */ /* 0x040fe40000410000 */
[----:B------:R-:W-:Y:S01]  /*ab70*/  FMUL.FTZ R125, R5, R125 ;  /* 0x0000007d057d7220 */ /* 0x000fe20000410000 */
[----:B------:R-:W-:Y:S01]  /*ab80*/  MUFU.EX2 R177, R177 ;  /* 0x000000b100b17308 */ /* 0x000fe20000000800 */
[C---:B-1----:R-:W-:Y:S01]  /*ab90*/  FMUL.FTZ R10, R4.reuse, R166 ;  /* 0x000000a6040a7220 */ /* 0x042fe20000410000 */
[----:B-----5:R-:W-:Y:S01]  /*aba0*/  F2FP.PACK_AB R166, R169, R173 ;  /* 0x000000ada9a6723e */ /* 0x020fe200000000ff */
[----:B------:R-:W-:Y:S01]  /*abb0*/  FMUL.FTZ R11, R4, R167 ;  /* 0x000000a7040b7220 */ /* 0x000fe20000410000 */
[----:B------:R-:W-:Y:S01]  /*abc0*/  F2FP.PACK_AB R167, R168, R172 ;  /* 0x000000aca8a7723e */ /* 0x000fe200000000ff */
[C---:B------:R-:W-:Y:S02]  /*abd0*/  FMUL.FTZ R14, R4.reuse, R170 ;  /* 0x000000aa040e7220 */ /* 0x040fe40000410000 */
        /* <DEDUP_REMOVED lines=19> */
[----:B------:R-:W-:Y:S01]  /*ad10*/  MUFU.EX2 R230, R230 ;  /* 0x000000e600e67308 */ /* 0x000fe20000000800 */
[C---:B------:R-:W-:Y:S02]  /*ad20*/  FMUL.FTZ R123, R4.reuse, R123 ;  /* 0x0000007b047b7220 */ /* 0x040fe40000410000 */
[C---:B------:R-:W-:Y:S02]  /*ad30*/  FMUL.FTZ R126, R4.reuse, R126 ;  /* 0x0000007e047e7220 */ /* 0x040fe40000410000 */
[C---:B------:R-:W-:Y:S02]  /*ad40*/  FMUL.FTZ R127, R4.reuse, R127 ;  /* 0x0000007f047f7220 */ /* 0x040fe40000410000 */
[----:B------:R-:W-:Y:S01]  /*ad50*/  FFMA.FTZ R202, R4, R202, R165 ;  /* 0x000000ca04ca7223 */ /* 0x000fe200000100a5 */
[----:B------:R-:W-:Y:S01]  /*ad60*/  F2FP.PACK_AB R165, R175, R165 ;  /* 0x000000a5afa5723e */ /* 0x000fe200000000ff */
[----:B------:R-:W-:Y:S01]  /*ad70*/  FADD.FTZ R170, R207, R6 ;  /* 0x00000006cfaa7221 */ /* 0x000fe20000010000 */
[C---:B------:R-:W-:Y:S01]  /*ad80*/  F2FP.PACK_AB R207, R174.reuse, R207 ;  /* 0x000000cfaecf723e */ /* 0x040fe200000000ff */
[C---:B------:R-:W-:Y:S01]  /*ad90*/  FMUL.FTZ R4, R201.reuse, R160 ;  /* 0x000000a0c9047220 */ /* 0x040fe20000410000 */
[----:B------:R-:W-:Y:S01]  /*ada0*/  MOV R160, R64 ;  /* 0x0000004000a07202 */ /* 0x000fe20000000f00 */
[----:B------:R-:W-:Y:S01]  /*adb0*/  FMUL.FTZ R5, R201, R161 ;  /* 0x000000a1c9057220 */ /* 0x000fe20000410000 */
[----:B------:R-:W-:Y:S01]  /*adc0*/  MUFU.EX2 R229, R229 ;  /* 0x000000e500e57308 */ /* 0x000fe20000000800 */
[C---:B------:R-:W-:Y:S02]  /*add0*/  FMUL.FTZ R6, R199.reuse, R162 ;  /* 0x000000a2c7067220 */ /* 0x040fe40000410000 */
[C---:B------:R-:W-:Y:S02]  /*ade0*/  FMUL.FTZ R7, R199.reuse, R163 ;  /* 0x000000a3c7077220 */ /* 0x040fe40000410000 */
[----:B------:R-:W-:Y:S02]  /*adf0*/  FMUL.FTZ R19, R199, R159 ;  /* 0x0000009fc7137220 */ /* 0x000fe40000410000 */
[C---:B------:R-:W-:Y:S02]  /*ae00*/  FMUL.FTZ R32, R201.reuse, R148 ;  /* 0x00000094c9207220 */ /* 0x040fe40000410000 */
[----:B------:R-:W-:Y:S01]  /*ae10*/  FMUL.FTZ R33, R201, R149 ;  /* 0x00000095c9217220 */ /* 0x000fe20000410000 */
[-C--:B--2---:R-:W-:Y:S01]  /*ae20*/  HMMA.16816.F32 R4, R204, R20.reuse, R4 ;  /* 0x00000014cc04723c */ /* 0x084fe20000001804 */
[----:B------:R-:W-:Y:S04]  /*ae30*/  MUFU.EX2 R161, R194 ;  /* 0x000000c200a17308 */ /* 0x000fe80000000800 */
[C---:B------:R-:W-:Y:S02]  /*ae40*/  FMUL.FTZ R34, R199.reuse, R150 ;  /* 0x00000096c7227220 */ /* 0x040fe40000410000 */
[----:B------:R-:W-:Y:S01]  /*ae50*/  FMUL.FTZ R35, R199, R151 ;  /* 0x00000097c7237220 */ /* 0x000fe20000410000 */
[C---:B------:R-:W-:Y:S01]  /*ae60*/  HMMA.16816.F32 R8, R164.reuse, R20, R8 ;  /* 0x00000014a408723c */ /* 0x040fe20000001808 */
[----:B------:R-:W-:Y:S02]  /*ae70*/  LDSM.16.MT88.4 R148, [R244+0x800] ;  /* 0x00080000f494783b */ /* 0x000fe40000004200 */
[----:B------:R-:W-:Y:S01]  /*ae80*/  MUFU.EX2 R163, R183 ;  /* 0x000000b700a37308 */ /* 0x000fe20000000800 */
[C---:B------:R-:W-:Y:S02]  /*ae90*/  FMUL.FTZ R48, R201.reuse, R140 ;  /* 0x0000008cc9307220 */ /* 0x040fe40000410000 */
[C---:B------:R-:W-:Y:S02]  /*aea0*/  FMUL.FTZ R49, R201.reuse, R141 ;  /* 0x0000008dc9317220 */ /* 0x040fe40000410000 */
[-C--:B------:R-:W-:Y:S04]  /*aeb0*/  HMMA.16816.F32 R12, R164, R22.reuse, R12 ;  /* 0x00000016a40c723c */ /* 0x080fe8000000180c */
[C---:B------:R-:W-:Y:S01]  /*aec0*/  FMUL.FTZ R16, R201.reuse, R156 ;  /* 0x0000009cc9107220 */ /* 0x040fe20000410000 */
[----:B------:R-:W-:Y:S01]  /*aed0*/  MUFU.EX2 R162, R182 ;  /* 0x000000b600a27308 */ /* 0x000fe20000000800 */
[----:B------:R-:W-:Y:S02]  /*aee0*/  FMUL.FTZ R17, R201, R157 ;  /* 0x0000009dc9117220 */ /* 0x000fe40000410000 */
[C---:B------:R-:W-:Y:S04]  /*aef0*/  FMUL.FTZ R18, R199.reuse, R158 ;  /* 0x0000009ec7127220 */ /* 0x040fe80000410000 */
[C---:B------:R-:W-:Y:S02]  /*af00*/  FMUL.FTZ R50, R199.reuse, R142 ;  /* 0x0000008ec7327220 */ /* 0x040fe40000410000 */
[----:B------:R-:W-:Y:S01]  /*af10*/  FMUL.FTZ R51, R199, R143 ;  /* 0x0000008fc7337220 */ /* 0x000fe20000410000 */
[C---:B------:R-:W-:Y:S01]  /*af20*/  HMMA.16816.F32 R16, R204.reuse, R22, R16 ;  /* 0x00000016cc10723c */ /* 0x040fe20000001810 */
[----:B------:R-:W1:Y:S01]  /*af30*/  LDSM.16.MT88.4 R140, [R243] ;  /* 0x00000000f38c783b */ /* 0x000e620000004200 */
[----:B------:R-:W-:Y:S02]  /*af40*/  MUFU.EX2 R156, R178 ;  /* 0x000000b2009c7308 */ /* 0x000fe40000000800 */
[C---:B------:R-:W-:Y:S02]  /*af50*/  FMUL.FTZ R20, R201.reuse, R152 ;  /* 0x00000098c9147220 */ /* 0x040fe40000410000 */
[----:B------:R-:W-:Y:S02]  /*af60*/  FMUL.FTZ R21, R201, R153 ;  /* 0x00000099c9157220 */ /* 0x000fe40000410000 */
[C---:B------:R-:W-:Y:S04]  /*af70*/  FMUL.FTZ R23, R199.reuse, R155 ;  /* 0x0000009bc7177220 */ /* 0x040fe80000410000 */
[----:B------:R-:W-:Y:S01]  /*af80*/  FMUL.FTZ R22, R199, R154 ;  /* 0x0000009ac7167220 */ /* 0x000fe20000410000 */
[----:B------:R-:W2:Y:S01]  /*af90*/  MUFU.EX2 R152, R195 ;  /* 0x000000c300987308 */ /* 0x000ea20000000800 */
[C---:B------:R-:W-:Y:S02]  /*afa0*/  FMUL.FTZ R64, R201.reuse, R132 ;  /* 0x00000084c9407220 */ /* 0x040fe40000410000 */
[----:B------:R-:W-:Y:S02]  /*afb0*/  FMUL.FTZ R65, R201, R133 ;  /* 0x00000085c9417220 */ /* 0x000fe40000410000 */
[C---:B------:R-:W-:Y:S01]  /*afc0*/  FMUL.FTZ R66, R199.reuse, R134 ;  /* 0x00000086c7427220 */ /* 0x040fe20000410000 */
[-C--:B---3--:R-:W-:Y:S03]  /*afd0*/  HMMA.16816.F32 R20, R204, R36.reuse, R20 ;  /* 0x00000024cc14723c */ /* 0x088fe60000001814 */
[----:B------:R-:W-:Y:S01]  /*afe0*/  FMUL.FTZ R67, R199, R135 ;  /* 0x00000087c7437220 */ /* 0x000fe20000410000 */
[----:B------:R-:W-:Y:S01]  /*aff0*/  MUFU.EX2 R153, R187 ;  /* 0x000000bb00997308 */ /* 0x000fe20000000800 */
[----:B------:R-:W3:Y:S01]  /*b000*/  LDSM.16.MT88.4 R132, [R246+0x2000] ;  /* 0x00200000f684783b */ /* 0x000ee20000004200 */
[C---:B------:R-:W-:Y:S02]  /*b010*/  FMUL.FTZ R68, R201.reuse, R68 ;  /* 0x00000044c9447220 */ /* 0x040fe40000410000 */
[C---:B------:R-:W-:Y:S04]  /*b020*/  HMMA.16816.F32 R24, R164.reuse, R36, R24 ;  /* 0x00000024a418723c */ /* 0x040fe80000001818 */
[C---:B------:R-:W-:Y:S02]  /*b030*/  FMUL.FTZ R69, R201.reuse, R69 ;  /* 0x00000045c9457220 */ /* 0x040fe40000410000 */
[----:B------:R-:W-:Y:S01]  /*b040*/  MUFU.EX2 R158, R193 ;  /* 0x000000c1009e7308 */ /* 0x000fe20000000800 */
[C---:B------:R-:W-:Y:S01]  /*b050*/  FMUL.FTZ R36, R201.reuse, R144 ;  /* 0x00000090c9247220 */ /* 0x040fe20000410000 */
[-C--:B------:R-:W-:Y:S04]  /*b060*/  HMMA.16816.F32 R28, R164, R38.reuse, R28 ;  /* 0x00000026a41c723c */ /* 0x080fe8000000181c */
[----:B------:R-:W-:Y:S02]  /*b070*/  FMUL.FTZ R37, R201, R145 ;  /* 0x00000091c9257220 */ /* 0x000fe40000410000 */
[C---:B------:R-:W-:Y:S02]  /*b080*/  FMUL.FTZ R70, R199.reuse, R70 ;  /* 0x00000046c7467220 */ /* 0x040fe40000410000 */
[C---:B------:R-:W-:Y:S01]  /*b090*/  HMMA.16816.F32 R32, R204.reuse, R38, R32 ;  /* 0x00000026cc20723c */ /* 0x040fe20000001820 */
[----:B------:R-:W-:Y:S03]  /*b0a0*/  MUFU.EX2 R155, R192 ;  /* 0x000000c0009b7308 */ /* 0x000fe60000000800 */
[----:B------:R-:W-:Y:S02]  /*b0b0*/  FMUL.FTZ R71, R199, R71 ;  /* 0x00000047c7477220 */ /* 0x000fe40000410000 */
[----:B------:R-:W-:Y:S02]  /*b0c0*/  FMUL.FTZ R80, R201, R80 ;  /* 0x00000050c9507220 */ /* 0x000fe40000410000 */
[C---:B------:R-:W-:Y:S03]  /*b0d0*/  FMUL.FTZ R38, R199.reuse, R146 ;  /* 0x00000092c7267220 */ /* 0x040fe60000410000 */
[----:B------:R-:W-:Y:S01]  /*b0e0*/  MUFU.EX2 R157, R231 ;  /* 0x000000e7009d7308 */ /* 0x000fe20000000800 */
[----:B------:R-:W-:Y:S02]  /*b0f0*/  FMUL.FTZ R39, R199, R147 ;  /* 0x00000093c7277220 */ /* 0x000fe40000410000 */
[----:B------:R-:W-:Y:S01]  /*b100*/  LDSM.16.MT88.4 R144, [R245+0x800] ;  /* 0x00080000f590783b */ /* 0x000fe20000004200 */
[----:B------:R-:W-:Y:S02]  /*b110*/  FMUL.FTZ R81, R201, R81 ;  /* 0x00000051c9517220 */ /* 0x000fe40000410000 */
[C---:B------:R-:W-:Y:S02]  /*b120*/  FMUL.FTZ R82, R199.reuse, R82 ;  /* 0x00000052c7527220 */ /* 0x040fe40000410000 */
[-C--:B----4-:R-:W-:Y:S02]  /*b130*/  HMMA.16816.F32 R36, R204, R52.reuse, R36 ;  /* 0x00000034cc24723c */ /* 0x090fe40000001824 */
[----:B------:R-:W-:Y:S01]  /*b140*/  MUFU.EX2 R231, R184 ;  /* 0x000000b800e77308 */ /* 0x000fe20000000800 */
[----:B------:R-:W-:Y:S02]  /*b150*/  FMUL.FTZ R83, R199, R83 ;  /* 0x00000053c7537220 */ /* 0x000fe40000410000 */
[C---:B------:R-:W-:Y:S02]  /*b160*/  FMUL.FTZ R84, R201.reuse, R84 ;  /* 0x00000054c9547220 */ /* 0x040fe40000410000 */
[----:B------:R-:W-:Y:S01]  /*b170*/  FMUL.FTZ R85, R201, R85 ;  /* 0x00000055c9557220 */ /* 0x000fe20000410000 */
[C---:B------:R-:W-:Y:S04]  /*b180*/  HMMA.16816.F32 R40, R164.reuse, R52, R40 ;  /* 0x00000034a428723c */ /* 0x040fe80000001828 */
[C---:B------:R-:W-:Y:S01]  /*b190*/  FMUL.FTZ R86, R199.reuse, R86 ;  /* 0x00000056c7567220 */ /* 0x040fe20000410000 */
[----:B------:R-:W-:Y:S01]  /*b1a0*/  MUFU.EX2 R178, R180 ;  /* 0x000000b400b27308 */ /* 0x000fe20000000800 */
[----:B------:R-:W-:Y:S02]  /*b1b0*/  FMUL.FTZ R87, R199, R87 ;  /* 0x00000057c7577220 */ /* 0x000fe40000410000 */
[-C--:B------:R-:W-:Y:S04]  /*b1c0*/  HMMA.16816.F32 R44, R164, R54.reuse, R44 ;  /* 0x00000036a42c723c */ /* 0x080fe8000000182c */
[C---:B------:R-:W-:Y:S02]  /*b1d0*/  FMUL.FTZ R52, R201.reuse, R136 ;  /* 0x00000088c9347220 */ /* 0x040fe40000410000 */
[C---:B------:R-:W-:Y:S01]  /*b1e0*/  FMUL.FTZ R53, R201.reuse, R137 ;  /* 0x00000089c9357220 */ /* 0x040fe20000410000 */
[----:B------:R-:W4:Y:S01]  /*b1f0*/  MUFU.EX2 R136, R160 ;  /* 0x000000a000887308 */ /* 0x000f220000000800 */
[C---:B------:R-:W-:Y:S04]  /*b200*/  HMMA.16816.F32 R48, R204.reuse, R54, R48 ;  /* 0x00000036cc30723c */ /* 0x040fe80000001830 */
[C---:B------:R-:W-:Y:S02]  /*b210*/  FMUL.FTZ R96, R201.reuse, R96 ;  /* 0x00000060c9607220 */ /* 0x040fe40000410000 */
[----:B------:R-:W-:Y:S02]  /*b220*/  FMUL.FTZ R97, R201, R97 ;  /* 0x00000061c9617220 */ /* 0x000fe40000410000 */
[C---:B------:R-:W-:Y:S01]  /*b230*/  FMUL.FTZ R54, R199.reuse, R138 ;  /* 0x0000008ac7367220 */ /* 0x040fe20000410000 */
[----:B------:R-:W-:Y:S03]  /*b240*/  MUFU.EX2 R137, R219 ;  /* 0x000000db00897308 */ /* 0x000fe60000000800 */
[C---:B------:R-:W-:Y:S02]  /*b250*/  FMUL.FTZ R55, R199.reuse, R139 ;  /* 0x0000008bc7377220 */ /* 0x040fe40000410000 */
[C---:B------:R-:W-:Y:S02]  /*b260*/  FMUL.FTZ R98, R199.reuse, R98 ;  /* 0x00000062c7627220 */ /* 0x040fe40000410000 */
[----:B------:R-:W-:Y:S02]  /*b270*/  FMUL.FTZ R99, R199, R99 ;  /* 0x00000063c7637220 */ /* 0x000fe40000410000 */
[C---:B------:R-:W-:Y:S01]  /*b280*/  FMUL.FTZ R100, R201.reuse, R100 ;  /* 0x00000064c9647220 */ /* 0x040fe20000410000 */
[-C--:B-1----:R-:W-:Y:S01]  /*b290*/  HMMA.16816.F32 R52, R204, R140.reuse, R52 ;  /* 0x0000008ccc34723c */ /* 0x082fe20000001834 */
[----:B------:R-:W-:Y:S02]  /*b2a0*/  MUFU.EX2 R160, R186 ;  /* 0x000000ba00a07308 */ /* 0x000fe40000000800 */
[----:B------:R-:W-:Y:S02]  /*b2b0*/  FMUL.FTZ R101, R201, R101 ;  /* 0x00000065c9657220 */ /* 0x000fe40000410000 */
[C---:B------:R-:W-:Y:S02]  /*b2c0*/  FMUL.FTZ R102, R199.reuse, R102 ;  /* 0x00000066c7667220 */ /* 0x040fe40000410000 */
[----:B------:R-:W-:Y:S01]  /*b2d0*/  FMUL.FTZ R103, R199, R103 ;  /* 0x00000067c7677220 */ /* 0x000fe20000410000 */
[C---:B------:R-:W-:Y:S03]  /*b2e0*/  HMMA.16816.F32 R56, R164.reuse, R140, R56 ;  /* 0x0000008ca438723c */ /* 0x040fe60000001838 */
[----:B------:R1:W5:Y:S01]  /*b2f0*/  MUFU.EX2 R139, R203 ;  /* 0x000000cb008b7308 */ /* 0x0003620000000800 */
[C---:B------:R-:W-:Y:S02]  /*b300*/  FMUL.FTZ R112, R201.reuse, R112 ;  /* 0x00000070c9707220 */ /* 0x040fe40000410000 */
[----:B------:R-:W-:Y:S02]  /*b310*/  FMUL.FTZ R113, R201, R113 ;  /* 0x00000071c9717220 */ /* 0x000fe40000410000 */
[-C--:B------:R-:W-:Y:S04]  /*b320*/  HMMA.16816.F32 R60, R164, R142.reuse, R60 ;  /* 0x0000008ea43c723c */ /* 0x080fe8000000183c */
[C---:B------:R-:W-:Y:S01]  /*b330*/  FMUL.FTZ R114, R199.reuse, R114 ;  /* 0x00000072c7727220 */ /* 0x040fe20000410000 */
[----:B------:R-:W4:Y:S01]  /*b340*/  MUFU.EX2 R138, R220 ;  /* 0x000000dc008a7308 */ /* 0x000f220000000800 */
[----:B------:R-:W-:Y:S02]  /*b350*/  FMUL.FTZ R115, R199, R115 ;  /* 0x00000073c7737220 */ /* 0x000fe40000410000 */
[C---:B------:R-:W-:Y:S01]  /*b360*/  HMMA.16816.F32 R64, R204.reuse, R142, R64 ;  /* 0x0000008ecc40723c */ /* 0x040fe20000001840 */
[----:B------:R-:W-:Y:S03]  /*b370*/  LDSM.16.MT88.4 R140, [R246+0x800] ;  /* 0x00080000f68c783b */ /* 0x000fe60000004200 */
[----:B------:R-:W-:Y:S02]  /*b380*/  FADD.FTZ R171, R173, R171 ;  /* 0x000000abadab7221 */ /* 0x000fe40000010000 */
[----:B------:R-:W-:Y:S01]  /*b390*/  FADD.FTZ R170, R174, R170 ;  /* 0x000000aaaeaa7221 */ /* 0x000fe20000010000 */
[----:B------:R-:W-:Y:S01]  /*b3a0*/  MUFU.EX2 R173, R189 ;  /* 0x000000bd00ad7308 */ /* 0x000fe20000000800 */
[-C--:B---3--:R-:W-:Y:S04]  /*b3b0*/  HMMA.16816.F32 R68, R204, R132.reuse, R68 ;  /* 0x00000084cc44723c */ /* 0x088fe80000001844 */
[----:B--2---:R-:W-:Y:S01]  /*b3c0*/  FADD.FTZ R170, R152, R170 ;  /* 0x000000aa98aa7221 */ /* 0x004fe20000010000 */
[----:B-1----:R-:W-:Y:S01]  /*b3d0*/  F2FP.PACK_AB R203, R213, R214 ;  /* 0x000000d6d5cb723e */ /* 0x002fe200000000ff */
[C---:B------:R-:W-:Y:S02]  /*b3e0*/  FMUL.FTZ R116, R201.reuse, R116 ;  /* 0x00000074c9747220 */ /* 0x040fe40000410000 */
[C---:B------:R-:W-:Y:S01]  /*b3f0*/  HMMA.16816.F32 R72, R164.reuse, R132, R72 ;  /* 0x00000084a448723c */ /* 0x040fe20000001848 */
[----:B------:R-:W-:Y:S03]  /*b400*/  MUFU.EX2 R220, R191 ;  /* 0x000000bf00dc7308 */ /* 0x000fe60000000800 */
[----:B------:R-:W-:Y:S02]  /*b410*/  FMUL.FTZ R117, R201, R117 ;  /* 0x00000075c9757220 */ /* 0x000fe40000410000 */
[C---:B------:R-:W-:Y:S02]  /*b420*/  FMUL.FTZ R118, R199.reuse, R118 ;  /* 0x00000076c7767220 */ /* 0x040fe40000410000 */
[-C--:B------:R-:W-:Y:S03]  /*b430*/  HMMA.16816.F32 R76, R164, R134.reuse, R76 ;  /* 0x00000086a44c723c */ /* 0x080fe6000000184c */
[----:B------:R-:W1:Y:S01]  /*b440*/  MUFU.EX2 R219, R190 ;  /* 0x000000be00db7308 */ /* 0x000e620000000800 */
[----:B------:R-:W-:Y:S02]  /*b450*/  FMUL.FTZ R119, R199, R119 ;  /* 0x00000077c7777220 */ /* 0x000fe40000410000 */
[----:B----4-:R-:W-:Y:S01]  /*b460*/  FADD.FTZ R154, R136, R179 ;  /* 0x000000b3889a7221 */ /* 0x010fe20000010000 */
[C---:B-----5:R-:W-:Y:S01]  /*b470*/  F2FP.PACK_AB R136, R139.reuse, R136 ;  /* 0x000000888b88723e */ /* 0x060fe200000000ff */
[C---:B------:R-:W-:Y:S01]  /*b480*/  HMMA.16816.F32 R80, R204.reuse, R134, R80 ;  /* 0x00000086cc50723c */ /* 0x040fe20000001850 */
[----:B------:R-:W2:Y:S03]  /*b490*/  LDSM.16.MT88.4 R132, [R245+0x2000] ;  /* 0x00200000f584783b */ /* 0x000ea60000004200 */
[----:B------:R-:W-:Y:S01]  /*b4a0*/  FADD.FTZ R154, R139, R154 ;  /* 0x0000009a8b9a7221 */ /* 0x000fe20000010000 */
[----:B------:R-:W-:Y:S01]  /*b4b0*/  MUFU.EX2 R174, R181 ;  /* 0x000000b500ae7308 */ /* 0x000fe20000000800 */
[----:B------:R-:W-:Y:S02]  /*b4c0*/  FMUL.FTZ R128, R201, R128 ;  /* 0x00000080c9807220 */ /* 0x000fe40000410000 */
[----:B------:R-:W-:Y:S01]  /*b4d0*/  FADD.FTZ R154, R138, R154 ;  /* 0x0000009a8a9a7221 */ /* 0x000fe20000010000 */
[C---:B------:R-:W-:Y:S03]  /*b4e0*/  F2FP.PACK_AB R138, R137.reuse, R138 ;  /* 0x0000008a898a723e */ /* 0x040fe600000000ff */
[----:B------:R-:W-:Y:S01]  /*b4f0*/  FADD.FTZ R154, R137, R154 ;  /* 0x0000009a899a7221 */ /* 0x000fe20000010000 */
[----:B------:R-:W-:Y:S01]  /*b500*/  F2FP.PACK_AB R137, R161, R152 ;  /* 0x00000098a189723e */ /* 0x000fe200000000ff */
[----:B------:R-:W-:Y:S01]  /*b510*/  FMUL.FTZ R129, R201, R129 ;  /* 0x00000081c9817220 */ /* 0x000fe20000410000 */
[----:B------:R-:W-:Y:S01]  /*b520*/  F2FP.PACK_AB R201, R215, R216 ;  /* 0x000000d8d7c9723e */ /* 0x000fe200000000ff */
[C---:B------:R-:W-:Y:S01]  /*b530*/  FMUL.FTZ R130, R199.reuse, R130 ;  /* 0x00000082c7827220 */ /* 0x040fe20000410000 */
[----:B------:R-:W-:Y:S01]  /*b540*/  MUFU.EX2 R228, R228 ;  /* 0x000000e400e47308 */ /* 0x000fe20000000800 */
[----:B------:R-:W-:Y:S01]  /*b550*/  FMUL.FTZ R131, R199, R131 ;  /* 0x00000083c7837220 */ /* 0x000fe20000410000 */
[----:B-1----:R-:W-:Y:S01]  /*b560*/  F2FP.PACK_AB R139, R219, R220 ;  /* 0x000000dcdb8b723e */ /* 0x002fe200000000ff */
[----:B------:R-:W-:Y:S04]  /*b570*/  FADD.FTZ R202, R175, R202 ;  /* 0x000000caafca7221 */ /* 0x000fe80000010000 */
[----:B------:R-:W-:Y:S03]  /*b580*/  FADD.FTZ R172, R172, R202 ;  /* 0x000000caacac7221 */ /* 0x000fe60000010000 */
[----:B------:R-:W-:Y:S01]  /*b590*/  MUFU.EX2 R175, R188 ;  /* 0x000000bc00af7308 */ /* 0x000fe20000000800 */
[----:B------:R-:W-:Y:S04]  /*b5a0*/  FADD.FTZ R172, R168, R172 ;  /* 0x000000aca8ac7221 */ /* 0x000fe80000010000 */
[----:B------:R-:W-:Y:S05]  /*b5b0*/  FADD.FTZ R172, R163, R172 ;  /* 0x000000aca3ac7221 */ /* 0x000fea0000010000 */
[----:B------:R-:W-:Y:S01]  /*b5c0*/  MUFU.EX2 R199, R185 ;  /* 0x000000b900c77308 */ /* 0x000fe20000000800 */
[-C--:B--2---:R-:W-:Y:S09]  /*b5d0*/  HMMA.16816.F32 R84, R204, R132.reuse, R84 ;  /* 0x00000084cc54723c */ /* 0x084ff20000001854 */
[----:B------:R-:W-:Y:S01]  /*b5e0*/  MUFU.EX2 R202, R218 ;  /* 0x000000da00ca7308 */ /* 0x000fe20000000800 */
[C---:B------:R-:W-:Y:S08]  /*b5f0*/  HMMA.16816.F32 R88, R164.reuse, R132, R88 ;  /* 0x00000084a458723c */ /* 0x040ff00000001858 */
[-C--:B------:R-:W-:Y:S01]  /*b600*/  HMMA.16816.F32 R92, R164, R134.reuse, R92 ;  /* 0x00000086a45c723c */ /* 0x080fe2000000185c */
[----:B------:R-:W-:Y:S07]  /*b610*/  MUFU.EX2 R218, R210 ;  /* 0x000000d200da7308 */ /* 0x000fee0000000800 */
[C---:B------:R-:W-:Y:S01]  /*b620*/  HMMA.16816.F32 R96, R204.reuse, R134, R96 ;  /* 0x00000086cc60723c */ /* 0x040fe20000001860 */
[----:B------:R-:W1:Y:S02]  /*b630*/  LDSM.16.MT88.4 R132, [R244+0x2000] ;  /* 0x00200000f484783b */ /* 0x000e640000004200 */
[----:B------:R-:W-:Y:S10]  /*b640*/  MUFU.EX2 R168, R217 ;  /* 0x000000d900a87308 */ /* 0x000ff40000000800 */
[----:B------:R-:W2:Y:S10]  /*b650*/  MUFU.EX2 R217, R211 ;  /* 0x000000d300d97308 */ /* 0x000eb40000000800 */
[----:B------:R-:W-:Y:S10]  /*b660*/  MUFU.EX2 R227, R227 ;  /* 0x000000e300e37308 */ /* 0x000ff40000000800 */
[----:B------:R-:W-:Y:S01]  /*b670*/  MUFU.EX2 R179, R200 ;  /* 0x000000c800b37308 */ /* 0x000fe20000000800 */
[-C--:B-1----:R-:W-:Y:S09]  /*b680*/  HMMA.16816.F32 R100, R204, R132.reuse, R100 ;  /* 0x00000084cc64723c */ /* 0x082ff20000001864 */
[----:B------:R-:W-:Y:S01]  /*b690*/  MUFU.EX2 R198, R198 ;  /* 0x000000c600c67308 */ /* 0x000fe20000000800 */
[C---:B------:R-:W-:Y:S09]  /*b6a0*/  HMMA.16816.F32 R104, R164.reuse, R132, R104 ;  /* 0x00000084a468723c */ /* 0x040ff20000001868 */
[----:B------:R-:W1:Y:S01]  /*b6b0*/  MUFU.EX2 R197, R197 ;  /* 0x000000c500c57308 */ /* 0x000e620000000800 */
[-C--:B------:R-:W-:Y:S08]  /*b6c0*/  HMMA.16816.F32 R108, R164, R134.reuse, R108 ;  /* 0x00000086a46c723c */ /* 0x080ff0000000186c */
[C---:B------:R-:W-:Y:S01]  /*b6d0*/  HMMA.16816.F32 R112, R204.reuse, R134, R112 ;  /* 0x00000086cc70723c */ /* 0x040fe20000001870 */
[----:B------:R-:W3:Y:S07]  /*b6e0*/  LDSM.16.MT88.4 R132, [R243+0x2000] ;  /* 0x00200000f384783b */ /* 0x000eee0000004200 */
[-C--:B---3--:R-:W-:Y:S08]  /*b6f0*/  HMMA.16816.F32 R116, R204, R132.reuse, R116 ;  /* 0x00000084cc74723c */ /* 0x088ff00000001874 */
[C---:B------:R-:W-:Y:S07]  /*b700*/  HMMA.16816.F32 R120, R164.reuse, R132, R120 ;  /* 0x00000084a478723c */ /* 0x040fee0000001878 */
[----:B------:R-:W-:Y:S01]  /*b710*/  F2FP.PACK_AB R132, R160, R153 ;  /* 0x00000099a084723e */ /* 0x000fe200000000ff */
[-C--:B------:R-:W-:Y:S01]  /*b720*/  HMMA.16816.F32 R124, R164, R134.reuse, R124 ;  /* 0x00000086a47c723c */ /* 0x080fe2000000187c */
[----:B------:R-:W-:Y:S03]  /*b730*/  MUFU.EX2 R166, R222 ;  /* 0x000000de00a67308 */ /* 0x000fe60000000800 */
[----:B------:R-:W-:Y:S03]  /*b740*/  F2FP.PACK_AB R133, R162, R163 ;  /* 0x000000a3a285723e */ /* 0x000fe600000000ff */
[----:B------:R-:W-:Y:S01]  /*b750*/  FADD.FTZ R165, R169, R171 ;  /* 0x000000aba9a57221 */ /* 0x000fe20000010000 */
[----:B------:R-:W-:Y:S03]  /*b760*/  HMMA.16816.F32 R128, R204, R134, R128 ;  /* 0x00000086cc80723c */ /* 0x000fe60000001880 */
[----:B------:R-:W3:Y:S01]  /*b770*/  MUFU.EX2 R222, R208 ;  /* 0x000000d000de7308 */ /* 0x000ee20000000800 */
[----:B------:R-:W-:Y:S03]  /*b780*/  FADD.FTZ R165, R153, R165 ;  /* 0x000000a599a57221 */ /* 0x000fe60000010000 */
[----:B------:R-:W-:Y:S01]  /*b790*/  F2FP.PACK_AB R134, R224, R226 ;  /* 0x000000e2e086723e */ /* 0x000fe200000000ff */
[-C--:B------:R-:W-:Y:S05]  /*b7a0*/  HMMA.16816.F32 R4, R136, R140.reuse, R4 ;  /* 0x0000008c8804723c */ /* 0x080fea0000001804 */
[----:B------:R-:W-:Y:S01]  /*b7b0*/  F2FP.PACK_AB R135, R223, R225 ;  /* 0x000000e1df87723e */ /* 0x000fe200000000ff */
[----:B------:R-:W4:Y:S01]  /*b7c0*/  MUFU.EX2 R167, R221 ;  /* 0x000000dd00a77308 */ /* 0x000f220000000800 */
[----:B--2---:R-:W-:Y:S02]  /*b7d0*/  F2FP.PACK_AB R204, R217, R212 ;  /* 0x000000d4d9cc723e */ /* 0x004fe400000000ff */
[----:B-1----:R-:W-:Y:S03]  /*b7e0*/  F2FP.PACK_AB R207, R197, R198 ;  /* 0x000000c6c5cf723e */ /* 0x002fe600000000ff */
[C---:B------:R-:W-:Y:S04]  /*b7f0*/  HMMA.16816.F32 R8, R132.reuse, R140, R8 ;  /* 0x0000008c8408723c */ /* 0x040fe80000001808 */
[----:B------:R1:W2:Y:S01]  /*b800*/  MUFU.EX2 R221, R209 ;  /* 0x000000d100dd7308 */ /* 0x0002a20000000800 */
[----:B---3--:R-:W-:Y:S03]  /*b810*/  F2FP.PACK_AB R205, R179, R222 ;  /* 0x000000deb3cd723e */ /* 0x008fe600000000ff */
[-C--:B------:R-:W-:Y:S08]  /*b820*/  HMMA.16816.F32 R12, R132, R142.reuse, R12 ;  /* 0x0000008e840c723c */ /* 0x080ff0000000180c */
[C---:B------:R-:W-:Y:S01]  /*b830*/  HMMA.16816.F32 R16, R136.reuse, R142, R16 ;  /* 0x0000008e8810723c */ /* 0x040fe20000001810 */
[----:B------:R-:W3:Y:S03]  /*b840*/  LDSM.16.MT88.4 R140, [R243+0x800] ;  /* 0x00080000f38c783b */ /* 0x000ee60000004200 */
[----:B----4-:R-:W-:Y:S04]  /*b850*/  F2FP.PACK_AB R200, R167, R166 ;  /* 0x000000a6a7c8723e */ /* 0x010fe800000000ff */
[-C--:B------:R-:W-:Y:S01]  /*b860*/  HMMA.16816.F32 R20, R136, R144.reuse, R20 ;  /* 0x000000908814723c */ /* 0x080fe20000001814 */
[----:B-1----:R-:W-:Y:S03]  /*b870*/  LDSM.16.MT88.4 R208, [R246+0x3800] ;  /* 0x00380000f6d0783b */ /* 0x002fe60000004200 */
[----:B--2---:R-:W-:Y:S04]  /*b880*/  F2FP.PACK_AB R206, R221, R218 ;  /* 0x000000daddce723e */ /* 0x004fe800000000ff */
[C---:B------:R-:W-:Y:S08]  /*b890*/  HMMA.16816.F32 R24, R132.reuse, R144, R24 ;  /* 0x000000908418723c */ /* 0x040ff00000001818 */
[-C--:B------:R-:W-:Y:S08]  /*b8a0*/  HMMA.16816.F32 R28, R132, R146.reuse, R28 ;  /* 0x00000092841c723c */ /* 0x080ff0000000181c */
[C---:B------:R-:W-:Y:S01]  /*b8b0*/  HMMA.16816.F32 R32, R136.reuse, R146, R32 ;  /* 0x000000928820723c */ /* 0x040fe20000001820 */
[----:B------:R-:W1:Y:S07]  /*b8c0*/  LDSM.16.MT88.4 R144, [R246+0x2800] ;  /* 0x00280000f690783b */ /* 0x000e6e0000004200 */
[-C--:B------:R-:W-:Y:S08]  /*b8d0*/  HMMA.16816.F32 R36, R136, R148.reuse, R36 ;  /* 0x000000948824723c */ /* 0x080ff00000001824 */
[C---:B------:R-:W-:Y:S08]  /*b8e0*/  HMMA.16816.F32 R40, R132.reuse, R148, R40 ;  /* 0x000000948428723c */ /* 0x040ff00000001828 */
[-C--:B------:R-:W-:Y:S08]  /*b8f0*/  HMMA.16816.F32 R44, R132, R150.reuse, R44 ;  /* 0x00000096842c723c */ /* 0x080ff0000000182c */
[C---:B------:R-:W-:Y:S01]  /*b900*/  HMMA.16816.F32 R48, R136.reuse, R150, R48 ;  /* 0x000000968830723c */ /* 0x040fe20000001830 */
[----:B------:R-:W2:Y:S07]  /*b910*/  LDSM.16.MT88.4 R148, [R245+0x2800] ;  /* 0x00280000f594783b */ /* 0x000eae0000004200 */
[-C--:B---3--:R-:W-:Y:S08]  /*b920*/  HMMA.16816.F32 R52, R136, R140.reuse, R52 ;  /* 0x0000008c8834723c */ /* 0x088ff00000001834 */
[C---:B------:R-:W-:Y:S08]  /*b930*/  HMMA.16816.F32 R56, R132.reuse, R140, R56 ;  /* 0x0000008c8438723c */ /* 0x040ff00000001838 */
[-C--:B------:R-:W-:Y:S08]  /*b940*/  HMMA.16816.F32 R60, R132, R142.reuse, R60 ;  /* 0x0000008e843c723c */ /* 0x080ff0000000183c */
[C---:B------:R-:W-:Y:S01]  /*b950*/  HMMA.16816.F32 R64, R136.reuse, R142, R64 ;  /* 0x0000008e8840723c */ /* 0x040fe20000001840 */
[----:B------:R-:W3:Y:S07]  /*b960*/  LDSM.16.MT88.4 R140, [R244+0x2800] ;  /* 0x00280000f48c783b */ /* 0x000eee0000004200 */
[-C--:B-1----:R-:W-:Y:S08]  /*b970*/  HMMA.16816.F32 R68, R136, R144.reuse, R68 ;  /* 0x000000908844723c */ /* 0x082ff00000001844 */
[C---:B------:R-:W-:Y:S08]  /*b980*/  HMMA.16816.F32 R72, R132.reuse, R144, R72 ;  /* 0x000000908448723c */ /* 0x040ff00000001848 */
[-C--:B------:R-:W-:Y:S08]  /*b990*/  HMMA.16816.F32 R76, R132, R146.reuse, R76 ;  /* 0x00000092844c723c */ /* 0x080ff0000000184c */
[C---:B------:R-:W-:Y:S01]  /*b9a0*/  HMMA.16816.F32 R80, R136.reuse, R146, R80 ;  /* 0x000000928850723c */ /* 0x040fe20000001850 */
[----:B------:R-:W1:Y:S07]  /*b9b0*/  LDSM.16.MT88.4 R144, [R243+0x2800] ;  /* 0x00280000f390783b */ /* 0x000e6e0000004200 */
[-C--:B--2---:R-:W-:Y:S08]  /*b9c0*/  HMMA.16816.F32 R84, R136, R148.reuse, R84 ;  /* 0x000000948854723c */ /* 0x084ff00000001854 */
        /* <DEDUP_REMOVED lines=10> */
[C---:B------:R-:W-:Y:S07]  /*ba70*/  HMMA.16816.F32 R120, R132.reuse, R144, R120 ;  /* 0x000000908478723c */ /* 0x040fee0000001878 */
[----:B------:R-:W-:Y:S01]  /*ba80*/  FADD.FTZ R144, R156, R154 ;  /* 0x0000009a9c907221 */ /* 0x000fe20000010000 */
[-C--:B------:R-:W-:Y:S04]  /*ba90*/  HMMA.16816.F32 R124, R132, R146.reuse, R124 ;  /* 0x00000092847c723c */ /* 0x080fe8000000187c */
[C---:B------:R-:W-:Y:S03]  /*baa0*/  FADD.FTZ R144, R158.reuse, R144 ;  /* 0x000000909e907221 */ /* 0x040fe60000010000 */
[----:B------:R-:W-:Y:S01]  /*bab0*/  F2FP.PACK_AB R132, R158, R156 ;  /* 0x0000009c9e84723e */ /* 0x000fe200000000ff */
[----:B------:R-:W-:Y:S04]  /*bac0*/  HMMA.16816.F32 R128, R136, R146, R128 ;  /* 0x000000928880723c */ /* 0x000fe80000001880 */
[----:B------:R-:W-:Y:S01]  /*bad0*/  F2FP.PACK_AB R134, R157, R155 ;  /* 0x0000009b9d86723e */ /* 0x000fe200000000ff */
[----:B------:R-:W-:Y:S01]  /*bae0*/  FADD.FTZ R144, R155, R144 ;  /* 0x000000909b907221 */ /* 0x000fe20000010000 */
[----:B------:R-:W-:Y:S01]  /*baf0*/  F2FP.PACK_AB R133, R175, R173 ;  /* 0x000000adaf85723e */ /* 0x000fe200000000ff */
[----:B------:R-:W-:Y:S01]  /*bb00*/  LDSM.16.MT88.4 R152, [R246+0x3000] ;  /* 0x00300000f698783b */ /* 0x000fe20000004200 */
[----:B------:R-:W-:Y:S01]  /*bb10*/  F2FP.PACK_AB R135, R231, R199 ;  /* 0x000000c7e787723e */ /* 0x000fe200000000ff */
[----:B------:R-:W-:Y:S03]  /*bb20*/  FADD.FTZ R164, R157, R144 ;  /* 0x000000909da47221 */ /* 0x000fe60000010000 */
[----:B------:R-:W-:Y:S01]  /*bb30*/  F2FP.PACK_AB R136, R176, R174 ;  /* 0x000000aeb088723e */ /* 0x000fe200000000ff */
[----:B------:R-:W-:Y:S01]  /*bb40*/  FADD.FTZ R164, R166, R164 ;  /* 0x000000a4a6a47221 */ /* 0x000fe20000010000 */
[----:B------:R-:W-:Y:S01]  /*bb50*/  F2FP.PACK_AB R138, R178, R177 ;  /* 0x000000b1b28a723e */ /* 0x000fe200000000ff */
[-C--:B--2---:R-:W-:Y:S01]  /*bb60*/  HMMA.16816.F32 R4, R132, R148.reuse, R4 ;  /* 0x000000948404723c */ /* 0x084fe20000001804 */
[----:B------:R-:W1:Y:S04]  /*bb70*/  LDSM.16.MT88.4 R144, [R244+0x1000] ;  /* 0x00100000f490783b */ /* 0x000e680000004200 */
[----:B------:R-:W-:Y:S02]  /*bb80*/  F2FP.PACK_AB R137, R229, R230 ;  /* 0x000000e6e589723e */ /* 0x000fe400000000ff */
[----:B------:R-:W-:Y:S02]  /*bb90*/  F2FP.PACK_AB R139, R227, R228 ;  /* 0x000000e4e38b723e */ /* 0x000fe400000000ff */
[----:B------:R-:W-:Y:S05]  /*bba0*/  LDSM.16.MT88.4 R156, [R245+0x3000] ;  /* 0x00300000f59c783b */ /* 0x000fea0000004200 */
        /* <DEDUP_REMOVED lines=18> */
[----:B------:R-:W-:Y:S07]  /*bcd0*/  LDSM.16.MT88.4 R148, [R245+0x1800] ;  /* 0x00180000f594783b */ /* 0x000fee0000004200 */
[-C--:B------:R-:W-:Y:S08]  /*bce0*/  HMMA.16816.F32 R68, R132, R152.reuse, R68 ;  /* 0x000000988444723c */ /* 0x080ff00000001844 */
[C---:B------:R-:W-:Y:S08]  /*bcf0*/  HMMA.16816.F32 R72, R136.reuse, R152, R72 ;  /* 0x000000988848723c */ /* 0x040ff00000001848 */
[-C--:B------:R-:W-:Y:S08]  /*bd00*/  HMMA.16816.F32 R76, R136, R154.reuse, R76 ;  /* 0x0000009a884c723c */ /* 0x080ff0000000184c */
[C---:B------:R-:W-:Y:S08]  /*bd10*/  HMMA.16816.F32 R80, R132.reuse, R154, R80 ;  /* 0x0000009a8450723c */ /* 0x040ff00000001850 */
[-C--:B------:R-:W-:Y:S08]  /*bd20*/  HMMA.16816.F32 R84, R132, R156.reuse, R84 ;  /* 0x0000009c8454723c */ /* 0x080ff00000001854 */
[C---:B------:R-:W-:Y:S08]  /*bd30*/  HMMA.16816.F32 R88, R136.reuse, R156, R88 ;  /* 0x0000009c8858723c */ /* 0x040ff00000001858 */
[-C--:B------:R-:W-:Y:S08]  /*bd40*/  HMMA.16816.F32 R92, R136, R158.reuse, R92 ;  /* 0x0000009e885c723c */ /* 0x080ff0000000185c */
[C---:B------:R-:W-:Y:S01]  /*bd50*/  HMMA.16816.F32 R96, R132.reuse, R158, R96 ;  /* 0x0000009e8460723c */ /* 0x040fe20000001860 */
[----:B------:R-:W2:Y:S07]  /*bd60*/  LDSM.16.MT88.4 R156, [R246+0x1800] ;  /* 0x00180000f69c783b */ /* 0x000eae0000004200 */
[-C--:B---3--:R-:W-:Y:S08]  /*bd70*/  HMMA.16816.F32 R100, R132, R140.reuse, R100 ;  /* 0x0000008c8464723c */ /* 0x088ff00000001864 */
[C---:B------:R-:W-:Y:S07]  /*bd80*/  HMMA.16816.F32 R104, R136.reuse, R140, R104 ;  /* 0x0000008c8868723c */ /* 0x040fee0000001868 */
[----:B------:R-:W-:Y:S01]  /*bd90*/  FADD.FTZ R140, R167, R164 ;  /* 0x000000a4a78c7221 */ /* 0x000fe20000010000 */
[-C--:B------:R-:W-:Y:S04]  /*bda0*/  HMMA.16816.F32 R108, R136, R142.reuse, R108 ;  /* 0x0000008e886c723c */ /* 0x080fe8000000186c */
[----:B------:R-:W-:Y:S01]  /*bdb0*/  FADD.FTZ R140, R202, R140 ;  /* 0x0000008cca8c7221 */ /* 0x000fe20000010000 */
[C---:B------:R-:W-:Y:S03]  /*bdc0*/  F2FP.PACK_AB R202, R168.reuse, R202 ;  /* 0x000000caa8ca723e */ /* 0x040fe600000000ff */
[C---:B------:R-:W-:Y:S08]  /*bdd0*/  HMMA.16816.F32 R112, R132.reuse, R142, R112 ;  /* 0x0000008e8470723c */ /* 0x040ff00000001870 */
[-C--:B-1----:R-:W-:Y:S08]  /*bde0*/  HMMA.16816.F32 R116, R132, R144.reuse, R116 ;  /* 0x000000908474723c */ /* 0x082ff00000001874 */
[C---:B------:R-:W-:Y:S08]  /*bdf0*/  HMMA.16816.F32 R120, R136.reuse, R144, R120 ;  /* 0x000000908878723c */ /* 0x040ff00000001878 */
[-C--:B------:R-:W-:Y:S07]  /*be00*/  HMMA.16816.F32 R124, R136, R146.reuse, R124 ;  /* 0x00000092887c723c */ /* 0x080fee000000187c */
[----:B------:R-:W-:Y:S01]  /*be10*/  FADD.FTZ R136, R168, R140 ;  /* 0x0000008ca8887221 */ /* 0x000fe20000010000 */
[----:B------:R-:W-:Y:S01]  /*be20*/  HMMA.16816.F32 R128, R132, R146, R128 ;  /* 0x000000928480723c */ /* 0x000fe20000001880 */
[----:B------:R-:W1:Y:S03]  /*be30*/  LDSM.16.MT88.4 R140, [R244+0x1800] ;  /* 0x00180000f48c783b */ /* 0x000e660000004200 */
[----:B------:R-:W-:Y:S02]  /*be40*/  FADD.FTZ R137, R161, R170 ;  /* 0x000000aaa1897221 */ /* 0x000fe40000010000 */
[----:B------:R-:W-:Y:S03]  /*be50*/  FADD.FTZ R138, R162, R172 ;  /* 0x000000aca28a7221 */ /* 0x000fe60000010000 */
[----:B------:R3:W-:Y:S04]  /*be60*/  STL [R1+0xe0], R136 ;  /* 0x0000e08801007387 */ /* 0x0007e80000100800 */
[----:B------:R-:W4:Y:S01]  /*be70*/  LDSM.16.MT88.4 R132, [R243+0x1800] ;  /* 0x00180000f384783b */ /* 0x000f220000004200 */
[----:B---3--:R-:W-:Y:S02]  /*be80*/  FADD.FTZ R136, R160, R165 ;  /* 0x000000a5a0887221 */ /* 0x008fe40000010000 */
[-C--:B--2---:R-:W-:Y:S05]  /*be90*/  HMMA.16816.F32 R160, R200, R156.reuse, R4 ;  /* 0x0000009cc8a0723c */ /* 0x084fea0000001804 */
[----:B------:R-:W2:Y:S03]  /*bea0*/  LDSM.16.MT88.4 R4, [R245+0x3800] ;  /* 0x00380000f504783b */ /* 0x000ea60000004200 */
[C---:B------:R-:W-:Y:S05]  /*beb0*/  HMMA.16816.F32 R164, R204.reuse, R156, R8 ;  /* 0x0000009ccca4723c */ /* 0x040fea0000001808 */
[----:B------:R-:W3:Y:S03]  /*bec0*/  LDSM.16.MT88.4 R8, [R244+0x3800] ;  /* 0x00380000f408783b */ /* 0x000ee60000004200 */
[-C--:B------:R-:W-:Y:S05]  /*bed0*/  HMMA.16816.F32 R168, R204, R158.reuse, R12 ;  /* 0x0000009ecca8723c */ /* 0x080fea000000180c */
[----:B------:R-:W5:Y:S03]  /*bee0*/  LDSM.16.MT88.4 R12, [R243+0x3800] ;  /* 0x00380000f30c783b */ /* 0x000f660000004200 */
[C---:B------:R-:W-:Y:S07]  /*bef0*/  HMMA.16816.F32 R156, R200.reuse, R158, R16 ;  /* 0x0000009ec89c723c */ /* 0x040fee0000001810 */
[----:B------:R-:W-:Y:S01]  /*bf00*/  MOV R19, R179 ;  /* 0x000000b300137202 */ /* 0x000fe20000000f00 */
[-C--:B------:R-:W-:Y:S04]  /*bf10*/  HMMA.16816.F32 R152, R200, R148.reuse, R20 ;  /* 0x00000094c898723c */ /* 0x080fe80000001814 */
[----:B------:R-:W-:Y:S02]  /*bf20*/  MOV R18, R178 ;  /* 0x000000b200127202 */ /* 0x000fe40000000f00 */
[----:B------:R-:W-:Y:S02]  /*bf30*/  MOV R17, R177 ;  /* 0x000000b100117202 */ /* 0x000fe40000000f00 */
[----:B------:R-:W-:Y:S04]  /*bf40*/  MOV R23, R175 ;  /* 0x000000af00177202 */ /* 0x000fe80000000f00 */
[----:B------:R-:W-:Y:S02]  /*bf50*/  MOV R21, R173 ;  /* 0x000000ad00157202 */ /* 0x000fe40000000f00 */
[----:B------:R-:W-:Y:S02]  /*bf60*/  MOV R22, R174 ;  /* 0x000000ae00167202 */ /* 0x000fe40000000f00 */
[C---:B------:R-:W-:Y:S04]  /*bf70*/  HMMA.16816.F32 R172, R204.reuse, R148, R24 ;  /* 0x00000094ccac723c */ /* 0x040fe80000001818 */
[----:B------:R-:W-:Y:S02]  /*bf80*/  MOV R16, R176 ;  /* 0x000000b000107202 */ /* 0x000fe40000000f00 */
[----:B------:R-:W-:Y:S02]  /*bf90*/  MOV R20, R138 ;  /* 0x0000008a00147202 */ /* 0x000fe40000000f00 */
[-C--:B------:R-:W-:Y:S04]  /*bfa0*/  HMMA.16816.F32 R176, R204, R150.reuse, R28 ;  /* 0x00000096ccb0723c */ /* 0x080fe8000000181c */
[----:B------:R-:W-:Y:S01]  /*bfb0*/  MOV R26, R137 ;  /* 0x00000089001a7202 */ /* 0x000fe20000000f00 */
[----:B------:R-:W-:Y:S01]  /*bfc0*/  FADD.FTZ R225, R225, R20 ;  /* 0x00000014e1e17221 */ /* 0x000fe20000010000 */
[----:B------:R-:W-:Y:S02]  /*bfd0*/  MOV R27, R136 ;  /* 0x00000088001b7202 */ /* 0x000fe40000000f00 */
[C---:B------:R-:W-:Y:S04]  /*bfe0*/  HMMA.16816.F32 R148, R200.reuse, R150, R32 ;  /* 0x00000096c894723c */ /* 0x040fe80000001820 */
[----:B------:R-:W-:Y:S02]  /*bff0*/  FADD.FTZ R220, R220, R26 ;  /* 0x0000001adcdc7221 */ /* 0x000fe40000010000 */
[----:B------:R-:W-:Y:S02]  /*c000*/  FADD.FTZ R226, R226, R27 ;  /* 0x0000001be2e27221 */ /* 0x000fe40000010000 */
[-C--:B-1----:R-:W-:Y:S04]  /*c010*/  HMMA.16816.F32 R144, R200, R140.reuse, R36 ;  /* 0x0000008cc890723c */ /* 0x082fe80000001824 */
[----:B------:R-:W-:Y:S02]  /*c020*/  FADD.FTZ R220, R219, R220 ;  /* 0x000000dcdbdc7221 */ /* 0x000fe40000010000 */
[----:B------:R-:W-:Y:S02]  /*c030*/  FADD.FTZ R226, R224, R226 ;  /* 0x000000e2e0e27221 */ /* 0x000fe40000010000 */
[C---:B------:R-:W-:Y:S04]  /*c040*/  HMMA.16816.F32 R180, R204.reuse, R140, R40 ;  /* 0x0000008cccb4723c */ /* 0x040fe80000001828 */
[----:B------:R-:W-:Y:S02]  /*c050*/  FADD.FTZ R220, R21, R220 ;  /* 0x000000dc15dc7221 */ /* 0x000fe40000010000 */
[----:B------:R-:W-:Y:S02]  /*c060*/  FADD.FTZ R225, R223, R225 ;  /* 0x000000e1dfe17221 */ /* 0x000fe40000010000 */
[-C--:B------:R-:W-:Y:S04]  /*c070*/  HMMA.16816.F32 R184, R204, R142.reuse, R44 ;  /* 0x0000008eccb8723c */ /* 0x080fe8000000182c */
[----:B------:R-:W-:Y:S02]  /*c080*/  FADD.FTZ R220, R23, R220 ;  /* 0x000000dc17dc7221 */ /* 0x000fe40000010000 */
[----:B------:R-:W-:Y:S02]  /*c090*/  FADD.FTZ R226, R22, R226 ;  /* 0x000000e216e27221 */ /* 0x000fe40000010000 */
[C---:B------:R-:W-:Y:S04]  /*c0a0*/  HMMA.16816.F32 R140, R200.reuse, R142, R48 ;  /* 0x0000008ec88c723c */ /* 0x040fe80000001830 */
[----:B------:R-:W-:Y:S01]  /*c0b0*/  FADD.FTZ R220, R199, R220 ;  /* 0x000000dcc7dc7221 */ /* 0x000fe20000010000 */
[----:B------:R-:W-:Y:S01]  /*c0c0*/  MOV R199, R3 ;  /* 0x0000000300c77202 */ /* 0x000fe20000000f00 */
[----:B------:R-:W-:Y:S02]  /*c0d0*/  FADD.FTZ R225, R230, R225 ;  /* 0x000000e1e6e17221 */ /* 0x000fe40000010000 */
[-C--:B----4-:R-:W-:Y:S04]  /*c0e0*/  HMMA.16816.F32 R136, R200, R132.reuse, R52 ;  /* 0x00000084c888723c */ /* 0x090fe80000001834 */
        /* <DEDUP_REMOVED lines=22> */
[----:B------:R-:W-:Y:S01]  /*c250*/  FADD.FTZ R225, R198, R225 ;  /* 0x000000e1c6e17221 */ /* 0x000fe20000010000 */
[----:B------:R-:W-:Y:S01]  /*c260*/  MOV R198, R196 ;  /* 0x000000c400c67202 */ /* 0x000fe20000000f00 */
[-C--:B--2---:R-:W-:Y:S08]  /*c270*/  HMMA.16816.F32 R84, R200, R4.reuse, R84 ;  /* 0x00000004c854723c */ /* 0x084ff00000001854 */
[C---:B------:R-:W-:Y:S01]  /*c280*/  HMMA.16816.F32 R88, R204.reuse, R4, R88 ;  /* 0x00000004cc58723c */ /* 0x040fe20000001858 */
[----:B------:R-:W2:Y:S04]  /*c290*/  LDL R5, [R1+0xec] ;  /* 0x0000ec0001057983 */ /* 0x000ea80000100800 */
[----:B------:R-:W2:Y:S03]  /*c2a0*/  LDL.LU R4, [R1+0xe8] ;  /* 0x0000e80001047983 */ /* 0x000ea60000300800 */
[-C--:B------:R-:W-:Y:S08]  /*c2b0*/  HMMA.16816.F32 R92, R204, R6.reuse, R92 ;  /* 0x00000006cc5c723c */ /* 0x080ff0000000185c */
[C---:B------:R-:W-:Y:S07]  /*c2c0*/  HMMA.16816.F32 R96, R200.reuse, R6, R96 ;  /* 0x00000006c860723c */ /* 0x040fee0000001860 */
[----:B------:R-:W-:Y:S01]  /*c2d0*/  FADD.FTZ R6, R213, R220 ;  /* 0x000000dcd5067221 */ /* 0x000fe20000010000 */
[-C--:B---3--:R-:W-:Y:S04]  /*c2e0*/  HMMA.16816.F32 R100, R200, R8.reuse, R100 ;  /* 0x00000008c864723c */ /* 0x088fe80000001864 */
[----:B------:R1:W-:Y:S04]  /*c2f0*/  STL [R1+0xe4], R6 ;  /* 0x0000e40601007387 */ /* 0x0003e80000100800 */
[C---:B------:R-:W-:Y:S08]  /*c300*/  HMMA.16816.F32 R104, R204.reuse, R8, R104 ;  /* 0x00000008cc68723c */ /* 0x040ff00000001868 */
[-C--:B------:R-:W-:Y:S08]  /*c310*/  HMMA.16816.F32 R108, R204, R10.reuse, R108 ;  /* 0x0000000acc6c723c */ /* 0x080ff0000000186c */
[C---:B------:R-:W-:Y:S08]  /*c320*/  HMMA.16816.F32 R112, R200.reuse, R10, R112 ;  /* 0x0000000ac870723c */ /* 0x040ff00000001870 */
[-C--:B-----5:R-:W-:Y:S08]  /*c330*/  HMMA.16816.F32 R116, R200, R12.reuse, R116 ;  /* 0x0000000cc874723c */ /* 0x0a0ff00000001874 */
[C---:B------:R-:W-:Y:S08]  /*c340*/  HMMA.16816.F32 R120, R204.reuse, R12, R120 ;  /* 0x0000000ccc78723c */ /* 0x040ff00000001878 */
[-C--:B------:R-:W-:Y:S08]  /*c350*/  HMMA.16816.F32 R124, R204, R14.reuse, R124 ;  /* 0x0000000ecc7c723c */ /* 0x080ff0000000187c */
[----:B------:R-:W-:Y:S07]  /*c360*/  HMMA.16816.F32 R128, R200, R14, R128 ;  /* 0x0000000ec880723c */ /* 0x000fee0000001880 */
[----:B------:R-:W-:Y:S01]  /*c370*/  FADD.FTZ R203, R221, R226 ;  /* 0x000000e2ddcb7221 */ /* 0x000fe20000010000 */
[----:B------:R-:W-:Y:S01]  /*c380*/  MOV R200, R2 ;  /* 0x0000000200c87202 */ /* 0x000fe20000000f00 */
[----:B------:R-:W-:Y:S03]  /*c390*/  FADD.FTZ R202, R197, R225 ;  /* 0x000000e1c5ca7221 */ /* 0x000fe60000010000 */
[----:B------:R-:W-:Y:S02]  /*c3a0*/  MOV R197, R0 ;  /* 0x0000000000c57202 */ /* 0x000fe40000000f00 */
[C---:B--2---:R-:W-:Y:S02]  /*c3b0*/  ISETP.GT.AND P0, PT, R4.reuse, R5, PT ;  /* 0x000000050400720c */ /* 0x044fe40003f04270 */
[----:B------:R-:W-:Y:S05]  /*c3c0*/  IADD3 R4, R4, -0x1, RZ ;  /* 0xffffffff04047810 */ /* 0x000fea0007ffe0ff */
[----:B------:R1:W-:Y:S04]  /*c3d0*/  STL [R1+0xe8], R4 ;  /* 0x0000e80401007387 */ /* 0x0003e80000100800 */
[----:B------:R1:W-:Y:S02]  /*c3e0*/  STL [R1+0xe8], R4 ;  /* 0x0000e80401007387 */ /* 0x0003e40000100800 */
[----:B-1----:R-:W-:-:S05]  /*c3f0*/  @P0 BRA `(.L_x_1247) ;  /* 0xffffad3000000947 */ /* 0x002fca000383ffff */
.L_x_1236:
[----:B--2---:R-:W2:Y:S04]  /*c400*/  LDL R5, [R1+0xa8] ;  /* 0x0000a80001057983 */ /* 0x004ea80000100800 */
[----:B------:R-:W2:Y:S02]  /*c410*/  LDL R4, [R1+0xe8] ;  /* 0x0000e80001047983 */ /* 0x000ea40000100800 */
[----:B--2---:R-:W-:-:S13]  /*c420*/  ISETP.GE.AND P0, PT, R4, R5, PT ;  /* 0x000000050400720c */ /* 0x004fda0003f06270 */
[----:B------:R-:W-:Y:S05]  /*c430*/  @!P0 BRA `(.L_x_1248) ;  /* 0x0000479000008947 */ /* 0x000fea0003800000 */
[----:B------:R-:W-:Y:S01]  /*c440*/  IMAD.MOV.U32 R200, RZ, RZ, R2 ;  /* 0x000000ffffc87224 */ /* 0x000fe200078e0002 */
[----:B------:R-:W-:Y:S01]  /*c450*/  MOV R198, R196 ;  /* 0x000000c400c67202 */ /* 0x000fe20000000f00 */
[----:B------:R-:W-:Y:S01]  /*c460*/  IMAD.MOV.U32 R199, RZ, RZ, R3 ;  /* 0x000000ffffc77224 */ /* 0x000fe200078e0003 */
[----:B------:R-:W-:Y:S02]  /*c470*/  MOV R197, R0 ;  /* 0x0000000000c57202 */ /* 0x000fe40000000f00 */
.L_x_1255:
[----:B------:R-:W2:Y:S01]  /*c480*/  LDL R11, [R1+0xb8] ;  /* 0x0000b800010b7983 */ /* 0x000ea20000100800 */
[----:B------:R-:W-:Y:S04]  /*c490*/  DEPBAR.LE SB0, 0x0 ;  /* 0x000080000000791a */ /* 0x000fe80000000000 */
[----:B------:R-:W3:Y:S01]  /*c4a0*/  LDL R10, [R1+0xb4] ;  /* 0x0000b400010a7983 */ /* 0x000ee20000100800 */
[----:B------:R-:W-:Y:S03]  /*c4b0*/  WARPSYNC 0xffffffff ;  /* 0xffffffff00007948 */ /* 0x000fe60003800000 */
[----:B------:R-:W4:Y:S04]  /*c4c0*/  LDL.64 R8, [R1+0xc8] ;  /* 0x0000c80001087983 */ /* 0x000f280000100a00 */
[----:B------:R-:W5:Y:S04]  /*c4d0*/  LDL R7, [R1+0x9c] ;  /* 0x00009c0001077983 */ /* 0x000f680000100800 */
[----:B------:R-:W4:Y:S04]  /*c4e0*/  LDL R6, [R1+0x4] ;  /* 0x0000040001067983 */ /* 0x000f280000100800 */
[----:B------:R-:W5:Y:S04]  /*c4f0*/  LDL R5, [R1] ;  /* 0x0000000001057983 */ /* 0x000f680000100800 */
[----:B------:R-:W5:Y:S04]  /*c500*/  LDL R4, [R1+0x18] ;  /* 0x0000180001047983 */ /* 0x000f680000100800 */
[----:B------:R-:W-:Y:S06]  /*c510*/  BAR.SYNC.DEFER_BLOCKING 0x0 ;  /* 0x0000000000007b1d */ /* 0x000fec0000010000 */
[----:B------:R1:W1:Y:S04]  /*c520*/  LDSM.16.M88.4 R64, [R251] ;  /* 0x00000000fb40783b */ /* 0x0002680000000200 */
[----:B------:R1:W1:Y:S04]  /*c530*/  LDSM.16.M88.4 R60, [R251+0x2000] ;  /* 0x00200000fb3c783b */ /* 0x0002680000000200 */
        /* <DEDUP_REMOVED lines=10> */
[C---:B--2---:R-:W-:Y:S01]  /*c5e0*/  IMAD.WIDE.U32 R2, R11.reuse, c[0x0][0x208], RZ ;  /* 0x000082000b027a25 */ /* 0x044fe200078e00ff */
[----:B------:R-:W-:Y:S02]  /*c5f0*/  SHF.R.S32.HI R0, RZ, 0x1f, R11 ;  /* 0x0000001fff007819 */ /* 0x000fe4000001140b */
[----:B---3--:R-:W-:Y:S03]  /*c600*/  SHF.R.S32.HI R52, RZ, 0x1f, R10 ;  /* 0x0000001fff347819 */ /* 0x008fe6000001140a */
[----:B------:R-:W-:Y:S04]  /*c610*/  IMAD R0, R0, c[0x0][0x208], RZ ;  /* 0x0000820000007a24 */ /* 0x000fe800078e02ff */
[----:B------:R-:W-:Y:S02]  /*c620*/  IMAD R0, R11, c[0x0][0x20c], R0 ;  /* 0x000083000b007a24 */ /* 0x000fe400078e0200 */
[----:B------:R-:W-:Y:S02]  /*c630*/  IMAD R52, R52, c[0x0][0x218], RZ ;  /* 0x0000860034347a24 */ /* 0x000fe400078e02ff */
[----:B------:R-:W-:Y:S02]  /*c640*/  IMAD.IADD R3, R3, 0x1, R0 ;  /* 0x0000000103037824 */ /* 0x000fe400078e0200 */
[----:B------:R-:W-:Y:S01]  /*c650*/  IMAD R52, R10, c[0x0][0x21c], R52 ;  /* 0x000087000a347a24 */ /* 0x000fe200078e0234 */
[----:B----4-:R-:W-:Y:S01]  /*c660*/  SHF.L.U32 R44, R6, 0x1, RZ ;  /* 0x00000001062c7819 */ /* 0x010fe200000006ff */
[----:B------:R-:W-:Y:S05]  /*c670*/  IMAD.WIDE.U32 R2, R10, c[0x0][0x218], R2 ;  /* 0x000086000a027a25 */ /* 0x000fea00078e0002 */
[----:B------:R-:W-:Y:S02]  /*c680*/  IADD3 R0, P0, R8, R2, RZ ;  /* 0x0000000208007210 */ /* 0x000fe40007f1e0ff */
[----:B------:R-:W-:Y:S01]  /*c690*/  SHF.L.U64.HI R2, R6, 0x1, R252 ;  /* 0x0000000106027819 */ /* 0x000fe200000102fc */
[----:B-----5:R-:W-:Y:S01]  /*c6a0*/  IMAD.SHL.U32 R40, R4, 0x2, RZ ;  /* 0x0000000204287824 */ /* 0x020fe200078e00ff */
[----:B------:R-:W-:Y:S02]  /*c6b0*/  IADD3.X R52, R7, R3, R52, P0, !PT ;  /* 0x0000000307347210 */ /* 0x000fe400007fe434 */
[----:B------:R-:W-:Y:S02]  /*c6c0*/  LEA R45, P0, R0, c[0x0][0x1f8], 0x1 ;  /* 0x00007e00002d7a11 */ /* 0x000fe400078008ff */
[----:B------:R-:W-:Y:S02]  /*c6d0*/  SHF.L.U64.HI R3, R4, 0x1, R5 ;  /* 0x0000000104037819 */ /* 0x000fe40000010205 */
[----:B------:R-:W-:Y:S01]  /*c6e0*/  LEA.HI.X R52, R0, c[0x0][0x1fc], R52, 0x1, P0 ;  /* 0x00007f0000347a11 */ /* 0x000fe200000f0c34 */
[----:B------:R-:W-:-:S06]  /*c6f0*/  BRA.DIV ~URZ, `(.L_x_1249) ;  /* 0x0000a4827f007947 */ /* 0x000fcc000b800000 */
[----:B-1----:R1:W2:Y:S02]  /*c700*/  SHFL.IDX PT, R28, R52, RZ, 0x181f ;  /* 0x00181fff341c7589 */ /* 0x0022a400000e0000 */
.L_x_1296:
[-C--:B------:R-:W-:Y:S01]  /*c710*/  HMMA.16816.F32 R4, R64, R16.reuse, RZ ;  /* 0x000000104004723c */ /* 0x080fe200000018ff */
[----:B------:R-:W3:Y:S01]  /*c720*/  LDL R196, [R1+0x18] ;  /* 0x0000180001c47983 */ /* 0x000ee20000100800 */
[----:B------:R-:W-:Y:S03]  /*c730*/  BSSY B0, `(.L_x_1250) ;  /* 0x00001b4000007945 */ /* 0x000fe60003800000 */
[----:B------:R-:W4:Y:S03]  /*c740*/  LDL R201, [R1+0x4] ;  /* 0x0000040001c97983 */ /* 0x000f260000100800 */
[C---:B------:R-:W-:Y:S01]  /*c750*/  HMMA.16816.F32 R8, R60.reuse, R16, RZ ;  /* 0x000000103c08723c */ /* 0x040fe200000018ff */
[----:B------:R-:W5:Y:S04]  /*c760*/  LDL R53, [R1+0x8] ;  /* 0x0000080001357983 */ /* 0x000f680000100800 */
[----:B------:R-:W1:Y:S03]  /*c770*/  SHFL.IDX PT, R36, R45, RZ, 0x181f ;  /* 0x00181fff2d247589 */ /* 0x000e6600000e0000 */
[-C--:B------:R-:W-:Y:S05]  /*c780*/  HMMA.16816.F32 R12, R60, R18.reuse, RZ ;  /* 0x000000123c0c723c */ /* 0x080fea00000018ff */
[----:B------:R-:W2:Y:S03]  /*c790*/  SHFL.IDX PT, R38, R45, 0x1, 0x181f ;  /* 0x00381f002d267f89 */ /* 0x000ea600000e0000 */
[C---:B------:R-:W-:Y:S05]  /*c7a0*/  HMMA.16816.F32 R16, R64.reuse, R18, RZ ;  /* 0x000000124010723c */ /* 0x040fea00000018ff */
[----:B------:R-:W1:Y:S03]  /*c7b0*/  SHFL.IDX PT, R0, R52, 0x1, 0x181f ;  /* 0x00381f0034007f89 */ /* 0x000e6600000e0000 */
[-C--:B------:R-:W-:Y:S05]  /*c7c0*/  HMMA.16816.F32 R20, R64, R32.reuse, RZ ;  /* 0x000000204014723c */ /* 0x080fea00000018ff */
[----:B------:R-:W1:Y:S03]  /*c7d0*/  SHFL.IDX PT, R41, R45, 0x2, 0x181f ;  /* 0x00581f002d297f89 */ /* 0x000e6600000e0000 */
[C---:B------:R-:W-:Y:S05]  /*c7e0*/  HMMA.16816.F32 R24, R60.reuse, R32, RZ ;  /* 0x000000203c18723c */ /* 0x040fea00000018ff */
[----:B------:R-:W2:Y:S08]  /*c7f0*/  SHFL.IDX PT, R42, R52, 0x2, 0x181f ;  /* 0x00581f00342a7f89 */ /* 0x000eb000000e0000 */
[----:B------:R-:W3:Y:S08]  /*c800*/  SHFL.IDX PT, R45, R45, 0x3, 0x181f ;  /* 0x00781f002d2d7f89 */ /* 0x000ef000000e0000 */
[----:B-1----:R-:W1:Y:S01]  /*c810*/  SHFL.IDX PT, R52, R52, 0x3, 0x181f ;  /* 0x00781f0034347f89 */ /* 0x002e6200000e0000 */
[C---:B------:R-:W-:Y:S02]  /*c820*/  IADD3 R30, P4, R36.reuse, R40, RZ ;  /* 0x00000028241e7210 */ /* 0x040fe40007f9e0ff */
[----:B------:R-:W-:Y:S02]  /*c830*/  IADD3 R36, P5, R36, R44, RZ ;  /* 0x0000002c24247210 */ /* 0x000fe40007fbe0ff */
[CC--:B--2---:R-:W-:Y:S02]  /*c840*/  IADD3.X R31, R28.reuse, R3.reuse, RZ, P4, !PT ;  /* 0x000000031c1f7210 */ /* 0x0c4fe400027fe4ff */
[----:B------:R-:W-:Y:S02]  /*c850*/  IADD3.X R37, R28, R2, RZ, P5, !PT ;  /* 0x000000021c257210 */ /* 0x000fe40002ffe4ff */
[C---:B------:R-:W-:Y:S02]  /*c860*/  IADD3 R46, P4, R38.reuse, R40, RZ ;  /* 0x00000028262e7210 */ /* 0x040fe40007f9e0ff */
[----:B------:R-:W-:Y:S02]  /*c870*/  IADD3 R38, P5, R38, R44, RZ ;  /* 0x0000002c26267210 */ /* 0x000fe40007fbe0ff */
[CC--:B------:R-:W-:Y:S02]  /*c880*/  IADD3.X R47, R0.reuse, R3.reuse, RZ, P4, !PT ;  /* 0x00000003002f7210 */ /* 0x0c0fe400027fe4ff */
[----:B------:R-:W-:Y:S02]  /*c890*/  IADD3.X R39, R0, R2, RZ, P5, !PT ;  /* 0x0000000200277210 */ /* 0x000fe40002ffe4ff */
[----:B---3--:R-:W-:Y:S02]  /*c8a0*/  ISETP.GE.AND P2, PT, R196, c[0x0][0x1d4], PT ;  /* 0x00007500c4007a0c */ /* 0x008fe40003f46270 */
[----:B----4-:R-:W-:Y:S02]  /*c8b0*/  ISETP.GE.AND P0, PT, R201, c[0x0][0x1d4], PT ;  /* 0x00007500c9007a0c */ /* 0x010fe40003f06270 */
[----:B------:R-:W-:Y:S04]  /*c8c0*/  SEL R0, RZ, 0x10, P2 ;  /* 0x00000010ff007807 */ /* 0x000fe80001000000 */
[C---:B------:R-:W-:Y:S02]  /*c8d0*/  IADD3 R54, -R0.reuse, 0x10, RZ ;  /* 0x0000001000367810 */ /* 0x040fe40007ffe1ff */
[----:B------:R-:W-:Y:S03]  /*c8e0*/  ISETP.NE.U32.AND P6, PT, R0, RZ, PT ;  /* 0x000000ff0000720c */ /* 0x000fe60003fc5070 */
[----:B-----5:R2:W-:Y:S01]  /*c8f0*/  LDGSTS.E.BYPASS.LTC128B.128 [R53+0x100], [R30.64], !P2 ;  /* 0x001000001e357fae */ /* 0x0205e2000d101d48 */
[----:B------:R-:W-:Y:S07]  /*c900*/  LOP3.LUT R54, R54, 0xf, RZ, 0xc0, !PT ;  /* 0x0000000f36367812 */ /* 0x000fee00078ec0ff */
[----:B------:R3:W-:Y:S08]  /*c910*/  LDGSTS.E.BYPASS.LTC128B.128 [R53+0x2100], [R36.64], !P0 ;  /* 0x0210000024357fae */ /* 0x0007f0000c101d48 */
[----:B------:R4:W-:Y:S08]  /*c920*/  LDGSTS.E.BYPASS.LTC128B.128 [R53+0x900], [R46.64], !P2 ;  /* 0x009000002e357fae */ /* 0x0009f0000d101d48 */
[----:B------:R5:W-:Y:S01]  /*c930*/  LDGSTS.E.BYPASS.LTC128B.128 [R53+0x2900], [R38.64], !P0 ;  /* 0x0290000026357fae */ /* 0x000be2000c101d48 */
[-C--:B--2---:R-:W-:Y:S08]  /*c940*/  HMMA.16816.F32 R28, R60, R34.reuse, RZ ;  /* 0x000000223c1c723c */ /* 0x084ff000000018ff */
[C---:B------:R-:W-:Y:S04]  /*c950*/  HMMA.16816.F32 R32, R64.reuse, R34, RZ ;  /* 0x000000224020723c */ /* 0x040fe800000018ff */
[C---:B---3--:R-:W-:Y:S04]  /*c960*/  IADD3 R36, P4, R41.reuse, R40, RZ ;  /* 0x0000002829247210 */ /* 0x048fe80007f9e0ff */
[----:B------:R-:W-:Y:S04]  /*c970*/  IADD3.X R37, R42, R3, RZ, P4, !PT ;  /* 0x000000032a257210 */ /* 0x000fe800027fe4ff */
[----:B----4-:R-:W-:Y:S01]  /*c980*/  SEL R46, RZ, 0x10, P0 ;  /* 0x00000010ff2e7807 */ /* 0x010fe20000000000 */
[----:B------:R5:W-:Y:S01]  /*c990*/  LDGSTS.E.BYPASS.LTC128B.128 [R53+0x1100], [R36.64], !P2 ;  /* 0x0110000024357fae */ /* 0x000be2000d101d48 */
[----:B------:R-:W-:Y:S02]  /*c9a0*/  IADD3 R58, P2, R41, R44, RZ ;  /* 0x0000002c293a7210 */ /* 0x000fe40007f5e0ff */
[----:B------:R-:W-:Y:S02]  /*c9b0*/  ISETP.NE.U32.AND P5, PT, R46, RZ, PT ;  /* 0x000000ff2e00720c */ /* 0x000fe40003fa5070 */
[----:B------:R-:W-:Y:S02]  /*c9c0*/  IADD3.X R59, R42, R2, RZ, P2, !PT ;  /* 0x000000022a3b7210 */ /* 0x000fe400017fe4ff */
[-C--:B------:R-:W-:Y:S02]  /*c9d0*/  IADD3 R54, P4, P2, R54, R45.reuse, R40 ;  /* 0x0000002d36367210 */ /* 0x080fe40007a9e028 */
[----:B------:R-:W-:Y:S01]  /*c9e0*/  IADD3 R46, -R46, 0x10, RZ ;  /* 0x000000102e2e7810 */ /* 0x000fe20007ffe1ff */
[----:B------:R2:W-:Y:S01]  /*c9f0*/  LDGSTS.E.BYPASS.LTC128B.128 [R53+0x3100], [R58.64], !P0 ;  /* 0x031000003a357fae */ /* 0x0005e2000c101d48 */
[-C--:B-1----:R-:W-:Y:S02]  /*ca00*/  IADD3.X R55, RZ, R52.reuse, R3, P4, P2 ;  /* 0x00000034ff377210 */ /* 0x082fe400027e4403 */
[----:B------:R-:W-:Y:S04]  /*ca10*/  LOP3.LUT R46, R46, 0xf, RZ, 0xc0, !PT ;  /* 0x0000000f2e2e7812 */ /* 0x000fe800078ec0ff */
[----:B------:R-:W-:Y:S01]  /*ca20*/  IADD3 R56, P4, P2, R46, R45, R44 ;  /* 0x0000002d2e387210 */ /* 0x000fe20007a9e02c */
[----:B------:R2:W-:Y:S03]  /*ca30*/  LDGSTS.E.BYPASS.LTC128B.128.ZFILL [R53+0x1900], [R54.64], P6 ;  /* 0x0190000036357fae */ /* 0x0005e6000b141d48 */
[----:B------:R-:W-:Y:S05]  /*ca40*/  IADD3.X R57, RZ, R52, R2, P4, P2 ;  /* 0x00000034ff397210 */ /* 0x000fea00027e4402 */
[----:B------:R-:W3:Y:S01]  /*ca50*/  LDL R2, [R1+0xa8] ;  /* 0x0000a80001027983 */ /* 0x000ee20000100800 */
[-C--:B-----5:R-:W-:Y:S03]  /*ca60*/  HMMA.16816.F32 R36, R64, R48.reuse, RZ ;  /* 0x000000304024723c */ /* 0x0a0fe600000018ff */
[----:B------:R2:W-:Y:S05]  /*ca70*/  LDGSTS.E.BYPASS.LTC128B.128.ZFILL [R53+0x3900], [R56.64], P5 ;  /* 0x0390000038357fae */ /* 0x0005ea000a941d48 */
[C---:B------:R-:W-:Y:S03]  /*ca80*/  HMMA.16816.F32 R40, R60.reuse, R48, RZ ;  /* 0x000000303c28723c */ /* 0x040fe600000018ff */
[----:B------:R-:W3:Y:S04]  /*ca90*/  LDL R3, [R1+0xe8] ;  /* 0x0000e80001037983 */ /* 0x000ee80000100800 */
[----:B------:R-:W0:Y:S01]  /*caa0*/  LDGDEPBAR ;  /* 0x00000000000079af */ /* 0x000e220000000000 */
[-C--:B------:R-:W-:Y:S08]  /*cab0*/  HMMA.16816.F32 R44, R60, R50.reuse, RZ ;  /* 0x000000323c2c723c */ /* 0x080ff000000018ff */
[C---:B------:R-:W-:Y:S08]  /*cac0*/  HMMA.16816.F32 R48, R64.reuse, R50, RZ ;  /* 0x000000324030723c */ /* 0x040ff000000018ff */
[-C--:B--2---:R-:W-:Y:S08]  /*cad0*/  HMMA.16816.F32 R52, R64, R204.reuse, RZ ;  /* 0x000000cc4034723c */ /* 0x084ff000000018ff */
        /* <DEDUP_REMOVED lines=43> */
[----:B------:R-:W-:Y:S02]  /*cd90*/  LDSM.16.M88.4 R220, [R238+-0x1000] ;  /* 0xfff00000eedc783b */ /* 0x000fe40000000200 */
[----:B---3--:R-:W-:Y:S05]  /*cda0*/  ISETP.GT.AND P2, PT, R3, R2, PT ;  /* 0x000000020300720c */ /* 0x008fea0003f44270 */
[----:B------:R-:W-:Y:S01]  /*cdb0*/  HMMA.16816.F32 R64, R204, R226, R64 ;  /* 0x000000e2cc40723c */ /* 0x000fe20000001840 */
[----:B------:R-:W3:Y:S07]  /*cdc0*/  LDSM.16.M88.4 R204, [R238+-0x1800] ;  /* 0xffe80000eecc783b */ /* 0x000eee0000000200 */
[-C--:B-1----:R-:W-:Y:S01]  /*cdd0*/  HMMA.16816.F32 R4, R208, R212.reuse, R4 ;  /* 0x000000d4d004723c */ /* 0x082fe20000001804 */
[----:B------:R-:W1:Y:S07]  /*cde0*/  LDSM.16.M88.4 R224, [R238+-0x800] ;  /* 0xfff80000eee0783b */ /* 0x000e6e0000000200 */
        /* <DEDUP_REMOVED lines=104> */
[----:B------:R-:W-:Y:S03]  /*d470*/  FMUL.FTZ R19, R19, c[0x0][0x320] ;  /* 0x0000c80013137a20 */ /* 0x000fe60000410000 */
[----:B------:R4:W1:Y:S10]  /*d480*/  MUFU.TANH R216, R7 ;  /* 0x0000000700d87308 */ /* 0x0008740000002400 */
[----:B------:R-:W1:Y:S10]  /*d490*/  MUFU.TANH R222, R8 ;  /* 0x0000000800de7308 */ /* 0x000e740000002400 */
[----:B------:R-:W1:Y:S01]  /*d4a0*/  MUFU.TANH R223, R9 ;  /* 0x0000000900df7308 */ /* 0x000e620000002400 */
[----:B----4-:R-:W4:Y:S09]  /*d4b0*/  LDSM.16.M88.4 R4, [R238+0x800] ;  /* 0x00080000ee04783b */ /* 0x010f320000000200 */
[----:B------:R-:W1:Y:S10]  /*d4c0*/  MUFU.TANH R206, R10 ;  /* 0x0000000a00ce7308 */ /* 0x000e740000002400 */
[----:B------:R5:W1:Y:S10]  /*d4d0*/  MUFU.TANH R207, R11 ;  /* 0x0000000b00cf7308 */ /* 0x000a740000002400 */
[----:B------:R1:W1:Y:S10]  /*d4e0*/  MUFU.TANH R225, R12 ;  /* 0x0000000c00e17308 */ /* 0x0002740000002400 */
[----:B------:R2:W2:Y:S01]  /*d4f0*/  MUFU.TANH R226, R13 ;  /* 0x0000000d00e27308 */ /* 0x0004a20000002400 */
[----:B-----5:R-:W5:Y:S01]  /*d500*/  LDSM.16.M88.4 R8, [R238+0x1000] ;  /* 0x00100000ee08783b */ /* 0x020f620000000200 */
[-C--:B----4-:R-:W-:Y:S08]  /*d510*/  HMMA.16816.F32 R20, R212, R4.reuse, R20 ;  /* 0x00000004d414723c */ /* 0x090ff00000001814 */
[----:B------:R-:W4:Y:S01]  /*d520*/  MUFU.TANH R218, R16 ;  /* 0x0000001000da7308 */ /* 0x000f220000002400 */
[C---:B------:R-:W-:Y:S04]  /*d530*/  HMMA.16816.F32 R24, R208.reuse, R4, R24 ;  /* 0x00000004d018723c */ /* 0x040fe80000001818 */
[----:B-1----:R-:W-:Y:S05]  /*d540*/  FMUL.FTZ R12, R14, c[0x0][0x320] ;  /* 0x0000c8000e0c7a20 */ /* 0x002fea0000410000 */
[----:B------:R-:W1:Y:S01]  /*d550*/  MUFU.TANH R219, R17 ;  /* 0x0000001100db7308 */ /* 0x000e620000002400 */
[-C--:B------:R-:W-:Y:S03]  /*d560*/  HMMA.16816.F32 R28, R208, R6.reuse, R28 ;  /* 0x00000006d01c723c */ /* 0x080fe6000000181c */
[----:B--2---:R-:W-:Y:S05]  /*d570*/  FMUL.FTZ R13, R15, c[0x0][0x320] ;  /* 0x0000c8000f0d7a20 */ /* 0x004fea0000410000 */
[C---:B------:R-:W-:Y:S01]  /*d580*/  HMMA.16816.F32 R32, R212.reuse, R6, R32 ;  /* 0x00000006d420723c */ /* 0x040fe20000001820 */
[----:B------:R2:W1:Y:S01]  /*d590*/  MUFU.TANH R227, R18 ;  /* 0x0000001200e37308 */ /* 0x0004620000002400 */
[----:B------:R-:W1:Y:S01]  /*d5a0*/  LDSM.16.M88.4 R4, [R238+0x1800] ;  /* 0x00180000ee04783b */ /* 0x000e620000000200 */
[----:B------:R-:W-:Y:S04]  /*d5b0*/  DEPBAR.LE SB0, 0x0 ;  /* 0x000080000000791a */ /* 0x000fe80000000000 */
[----:B------:R-:W-:Y:S02]  /*d5c0*/  FMUL.FTZ R20, R20, c[0x0][0x320] ;  /* 0x0000c80014147a20 */ /* 0x000fe40000410000 */
[----:B------:R-:W-:Y:S02]  /*d5d0*/  FMUL.FTZ R21, R21, c[0x0][0x320] ;  /* 0x0000c80015157a20 */ /* 0x000fe40000410000 */
[----:B------:R3:W1:Y:S01]  /*d5e0*/  MUFU.TANH R228, R19 ;  /* 0x0000001300e47308 */ /* 0x0006620000002400 */
[----:B------:R-:W-:Y:S01]  /*d5f0*/  BAR.SYNC.DEFER_BLOCKING 0x0 ;  /* 0x0000000000007b1d */ /* 0x000fe20000010000 */
[----:B------:R-:W-:Y:S01]  /*d600*/  FMUL.FTZ R22, R22, c[0x0][0x320] ;  /* 0x0000c80016167a20 */ /* 0x000fe20000410000 */
[-C--:B-----5:R-:W-:Y:S05]  /*d610*/  HMMA.16816.F32 R36, R212, R8.reuse, R36 ;  /* 0x00000008d424723c */ /* 0x0a0fea0000001824 */
[----:B------:R-:W-:Y:S02]  /*d620*/  FMUL.FTZ R15, R26, c[0x0][0x320] ;  /* 0x0000c8001a0f7a20 */ /* 0x000fe40000410000 */
[----:B------:R5:W1:Y:S01]  /*d630*/  MUFU.TANH R224, R20 ;  /* 0x0000001400e07308 */ /* 0x000a620000002400 */
[----:B------:R-:W-:Y:S01]  /*d640*/  FMUL.FTZ R14, R27, c[0x0][0x320] ;  /* 0x0000c8001b0e7a20 */ /* 0x000fe20000410000 */
[C---:B------:R-:W-:Y:S04]  /*d650*/  HMMA.16816.F32 R40, R208.reuse, R8, R40 ;  /* 0x00000008d028723c */ /* 0x040fe80000001828 */
[----:B--2---:R-:W-:Y:S02]  /*d660*/  FMUL.FTZ R18, R24, c[0x0][0x320] ;  /* 0x0000c80018127a20 */ /* 0x004fe40000410000 */
[----:B------:R-:W-:Y:S02]  /*d670*/  FMUL.FTZ R17, R30, c[0x0][0x320] ;  /* 0x0000c8001e117a20 */ /* 0x000fe40000410000 */
[----:B------:R2:W2:Y:S01]  /*d680*/  MUFU.TANH R221, R21 ;  /* 0x0000001500dd7308 */ /* 0x0004a20000002400 */
[-C--:B------:R-:W-:Y:S03]  /*d690*/  HMMA.16816.F32 R44, R208, R10.reuse, R44 ;  /* 0x0000000ad02c723c */ /* 0x080fe6000000182c */
[----:B---3--:R-:W-:Y:S02]  /*d6a0*/  FMUL.FTZ R19, R25, c[0x0][0x320] ;  /* 0x0000c80019137a20 */ /* 0x008fe40000410000 */
[----:B------:R-:W-:Y:S02]  /*d6b0*/  FMUL.FTZ R16, R31, c[0x0][0x320] ;  /* 0x0000c8001f107a20 */ /* 0x000fe40000410000 */
[----:B------:R-:W-:Y:S01]  /*d6c0*/  FMUL.FTZ R31, R32, c[0x0][0x320] ;  /* 0x0000c800201f7a20 */ /* 0x000fe20000410000 */
[C---:B------:R-:W-:Y:S01]  /*d6d0*/  HMMA.16816.F32 R48, R212.reuse, R10, R48 ;  /* 0x0000000ad430723c */ /* 0x040fe20000001830 */
[----:B------:R3:W3:Y:S03]  /*d6e0*/  MUFU.TANH R229, R22 ;  /* 0x0000001600e57308 */ /* 0x0006e60000002400 */
[----:B------:R-:W-:Y:S02]  /*d6f0*/  FMUL.FTZ R32, R33, c[0x0][0x320] ;  /* 0x0000c80021207a20 */ /* 0x000fe40000410000 */
[----:B-----5:R-:W-:Y:S02]  /*d700*/  FMUL.FTZ R20, R29, c[0x0][0x320] ;  /* 0x0000c8001d147a20 */ /* 0x020fe40000410000 */
[-C--:B-1----:R-:W-:Y:S03]  /*d710*/  HMMA.16816.F32 R52, R212, R4.reuse, R52 ;  /* 0x00000004d434723c */ /* 0x082fe60000001834 */
[----:B------:R-:W1:Y:S01]  /*d720*/  MUFU.TANH R12, R12 ;  /* 0x0000000c000c7308 */ /* 0x000e620000002400 */
[----:B------:R-:W-:Y:S02]  /*d730*/  FMUL.FTZ R42, R42, c[0x0][0x320] ;  /* 0x0000c8002a2a7a20 */ /* 0x000fe40000410000 */
[----:B------:R-:W-:Y:S02]  /*d740*/  FMUL.FTZ R27, R35, c[0x0][0x320] ;  /* 0x0000c800231b7a20 */ /* 0x000fe40000410000 */
[C---:B------:R-:W-:Y:S04]  /*d750*/  HMMA.16816.F32 R56, R208.reuse, R4, R56 ;  /* 0x00000004d038723c */ /* 0x040fe80000001838 */
[----:B------:R-:W-:Y:S01]  /*d760*/  FMUL.FTZ R45, R45, c[0x0][0x320] ;  /* 0x0000c8002d2d7a20 */ /* 0x000fe20000410000 */
[----:B------:R-:W1:Y:S01]  /*d770*/  MUFU.TANH R230, R42 ;  /* 0x0000002a00e67308 */ /* 0x000e620000002400 */
[----:B--2---:R-:W-:Y:S02]  /*d780*/  FMUL.FTZ R21, R28, c[0x0][0x320] ;  /* 0x0000c8001c157a20 */ /* 0x004fe40000410000 */
[-C--:B------:R-:W-:Y:S04]  /*d790*/  HMMA.16816.F32 R60, R208, R6.reuse, R60 ;  /* 0x00000006d03c723c */ /* 0x080fe8000000183c */
[----:B---3--:R-:W-:Y:S02]  /*d7a0*/  FMUL.FTZ R22, R23, c[0x0][0x320] ;  /* 0x0000c80017167a20 */ /* 0x008fe40000410000 */
[----:B------:R-:W-:Y:S01]  /*d7b0*/  FMUL.FTZ R28, R34, c[0x0][0x320] ;  /* 0x0000c800221c7a20 */ /* 0x000fe20000410000 */
[----:B------:R2:W3:Y:S01]  /*d7c0*/  MUFU.TANH R231, R45 ;  /* 0x0000002d00e77308 */ /* 0x0004e20000002400 */
[----:B------:R-:W-:Y:S04]  /*d7d0*/  HMMA.16816.F32 R64, R212, R6, R64 ;  /* 0x00000006d440723c */ /* 0x000fe80000001840 */
[----:B------:R-:W-:Y:S02]  /*d7e0*/  FMUL.FTZ R34, R36, c[0x0][0x320] ;  /* 0x0000c80024227a20 */ /* 0x000fe40000410000 */
[----:B------:R-:W-:Y:S02]  /*d7f0*/  FMUL.FTZ R33, R37, c[0x0][0x320] ;  /* 0x0000c80025217a20 */ /* 0x000fe40000410000 */
[----:B------:R-:W-:Y:S01]  /*d800*/  FMUL.FTZ R30, R38, c[0x0][0x320] ;  /* 0x0000c800261e7a20 */ /* 0x000fe20000410000 */
[----:B------:R-:W1:Y:S03]  /*d810*/  MUFU.TANH R13, R13 ;  /* 0x0000000d000d7308 */ /* 0x000e660000002400 */
        /* <DEDUP_REMOVED lines=8> */
[----:B--2---:R-:W-:Y:S02]  /*d8a0*/  FMUL.FTZ R45, R48, c[0x0][0x320] ;  /* 0x0000c800302d7a20 */ /* 0x004fe40000410000 */
[----:B------:R-:W-:Y:S01]  /*d8b0*/  FMUL.FTZ R44, R49, c[0x0][0x320] ;  /* 0x0000c800312c7a20 */ /* 0x000fe20000410000 */
[----:B------:R-:W2:Y:S01]  /*d8c0*/  MUFU.TANH R18, R18 ;  /* 0x0000001200127308 */ /* 0x000ea20000002400 */
        /* <DEDUP_REMOVED lines=20> */
[----:B------:R-:W-:Y:S05]  /*da10*/  FMUL.FTZ R66, R66, c[0x0][0x320] ;  /* 0x0000c80042427a20 */ /* 0x000fea0000410000 */
        /* <DEDUP_REMOVED lines=29> */
[----:B------:R-:W1:Y:S10]  /*dbf0*/  MUFU.TANH R35, R35 ;  /* 0x0000002300237308 */ /* 0x000e740000002400 */
[----:B------:R1:W1:Y:S10]  /*dc00*/  MUFU.TANH R210, R60 ;  /* 0x0000003c00d27308 */ /* 0x0002740000002400 */
[----:B------:R-:W1:Y:S10]  /*dc10*/  MUFU.TANH R43, R43 ;  /* 0x0000002b002b7308 */ /* 0x000e740000002400 */
[----:B------:R-:W1:Y:S10]  /*dc20*/  MUFU.TANH R37, R37 ;  /* 0x0000002500257308 */ /* 0x000e740000002400 */
[----:B------:R-:W1:Y:S10]  /*dc30*/  MUFU.TANH R36, R36 ;  /* 0x0000002400247308 */ /* 0x000e740000002400 */
[----:B------:R-:W1:Y:S10]  /*dc40*/  MUFU.TANH R50, R50 ;  /* 0x0000003200327308 */ /* 0x000e740000002400 */
[----:B------:R-:W1:Y:S10]  /*dc50*/  MUFU.TANH R49, R49 ;  /* 0x0000003100317308 */ /* 0x000e740000002400 */
[----:B------:R1:W1:Y:S10]  /*dc60*/  MUFU.TANH R214, R66 ;  /* 0x0000004200d67308 */ /* 0x0002740000002400 */
[----:B------:R-:W1:Y:S01]  /*dc70*/  MUFU.TANH R48, R48 ;  /* 0x0000003000307308 */ /* 0x000e620000002400 */
[----:B------:R-:W-:-:S05]  /*dc80*/  @!P2 BRA `(.L_x_1251) ;  /* 0x000005e00000a947 */ /* 0x000fca0003800000 */
[----:B--234-:R-:W2:Y:S04]  /*dc90*/  LDL R51, [R1+0xbc] ;  /* 0x0000bc0001337983 */ /* 0x01cea80000100800 */
[----:B------:R-:W3:Y:S04]  /*dca0*/  LDL.64 R54, [R1+0xd8] ;  /* 0x0000d80001367983 */ /* 0x000ee80000100a00 */
[----:B------:R-:W4:Y:S04]  /*dcb0*/  LDL R9, [R1+0xa4] ;  /* 0x0000a40001097983 */ /* 0x000f280000100800 */
[----:B------:R-:W5:Y:S04]  /*dcc0*/  S2R R217, SR_TID.X ;  /* 0x0000000000d97919 */ /* 0x000f680000002100 */
[----:B------:R-:W3:Y:S01]  /*dcd0*/  LDL.64 R52, [R1+0xd0] ;  /* 0x0000d00001347983 */ /* 0x000ee20000100a00 */
[----:B--2---:R-:W-:Y:S01]  /*dce0*/  IMAD R3, R3, 0x40, R51 ;  /* 0x0000004003037824 */ /* 0x004fe200078e0233 */
[--C-:B-----5:R-:W-:Y:S02]  /*dcf0*/  SHF.R.S32.HI R2, RZ, 0x1f, R217.reuse ;  /* 0x0000001fff027819 */ /* 0x120fe400000114d9 */
[----:B------:R-:W-:Y:S02]  /*dd00*/  SHF.R.S32.HI R8, RZ, 0x1f, R217 ;  /* 0x0000001fff087819 */ /* 0x000fe400000114d9 */
[-C--:B------:R-:W-:Y:S02]  /*dd10*/  LEA.HI R2, R2, R217.reuse, RZ, 0x3 ;  /* 0x000000d902027211 */ /* 0x080fe400078f18ff */
[----:B------:R-:W-:Y:S02]  /*dd20*/  LEA.HI R8, R8, R217, RZ, 0x3 ;  /* 0x000000d908087211 */ /* 0x000fe400078f18ff */
[----:B------:R-:W-:Y:S02]  /*dd30*/  LOP3.LUT R2, R2, 0xfffffff8, RZ, 0xc0, !PT ;  /* 0xfffffff802027812 */ /* 0x000fe400078ec0ff */
[----:B------:R-:W-:Y:S03]  /*dd40*/  SHF.R.S32.HI R8, RZ, 0x3, R8 ;  /* 0x00000003ff087819 */ /* 0x000fe60000011408 */
[----:B------:R-:W-:Y:S02]  /*dd50*/  IMAD.IADD R2, R217, 0x1, -R2 ;  /* 0x00000001d9027824 */ /* 0x000fe400078e0a02 */
[----:B---3--:R-:W-:Y:S01]  /*dd60*/  IMAD.SHL.U32 R53, R201, 0x2, RZ ;  /* 0x00000002c9357824 */ /* 0x008fe200078e00ff */
[----:B------:R-:W2:Y:S01]  /*dd70*/  LDL R217, [R1+0xa0] ;  /* 0x0000a00001d97983 */ /* 0x000ea20000100800 */
[----:B------:R-:W-:Y:S03]  /*dd80*/  IMAD R2, R2, 0x10, R8 ;  /* 0x0000001002027824 */ /* 0x000fe600078e0208 */
[----:B------:R-:W3:Y:S02]  /*dd90*/  LDL R8, [R1] ;  /* 0x0000000001087983 */ /* 0x000ee40000100800 */
[----:B------:R-:W-:Y:S05]  /*dda0*/  IADD3 R2, R3, -0x40, R2 ;  /* 0xffffffc003027810 */ /* 0x000fea0007ffe002 */
[----:B------:R-:W-:Y:S04]  /*ddb0*/  @P3 IMAD.HI.U32 R4, R2, c[0x0][0x2bc], RZ ;  /* 0x0000af0002043a27 */ /* 0x000fe800078e00ff */
[----:B------:R-:W-:Y:S01]  /*ddc0*/  IMAD.MOV.U32 R3, RZ, RZ, R2 ;  /* 0x000000ffff037224 */ /* 0x000fe200078e0002 */
[----:B------:R-:W-:Y:S04]  /*ddd0*/  @P3 SHF.R.U32.HI R3, RZ, c[0x0][0x2c0], R4 ;  /* 0x0000b000ff033a19 */ /* 0x000fe80000011604 */
[----:B------:R-:W-:Y:S02]  /*dde0*/  @!P1 IADD3 R5, P2, R3, R54, RZ ;  /* 0x0000003603059210 */ /* 0x000fe40007f5e0ff */
[----:B------:R-:W-:Y:S02]  /*ddf0*/  SHF.L.U64.HI R54, R201, 0x1, R252 ;  /* 0x00000001c9367819 */ /* 0x000fe400000102fc */
[----:B----4-:R-:W-:Y:S01]  /*de00*/  @!P1 LEA.HI.X.SX32 R4, R3, R9, 0x1, P2 ;  /* 0x0000000903049211 */ /* 0x010fe200010f0eff */
[----:B------:R-:W-:Y:S01]  /*de10*/  IMAD.MOV.U32 R9, RZ, RZ, RZ ;  /* 0x000000ffff097224 */ /* 0x000fe200078e00ff */
[C---:B------:R-:W-:Y:S01]  /*de20*/  @!P1 LEA R6, P2, R5.reuse, c[0x0][0x2a0], 0x2 ;  /* 0x0000a80005069a11 */ /* 0x040fe200078410ff */
[----:B------:R-:W-:Y:S03]  /*de30*/  IMAD.MOV R3, RZ, RZ, -R3 ;  /* 0x000000ffff037224 */ /* 0x000fe600078e0a03 */
[----:B------:R-:W-:Y:S01]  /*de40*/  @!P1 LEA.HI.X R7, R5, c[0x0][0x2a4], R4, 0x2, P2 ;  /* 0x0000a90005079a11 */ /* 0x000fe200010f1404 */
[----:B------:R-:W-:Y:S04]  /*de50*/  IMAD R51, R3, c[0x0][0x2b8], R2 ;  /* 0x0000ae0003337a24 */ /* 0x000fe800078e0202 */
[C---:B------:R-:W-:Y:S01]  /*de60*/  IMAD.WIDE.U32 R4, R51.reuse, c[0x0][0x1e0], RZ ;  /* 0x0000780033047a25 */ /* 0x040fe200078e00ff */
[----:B------:R-:W4:Y:S01]  /*de70*/  @!P1 LDG.E R9, [R6.64] ;  /* 0x0000000806099981 */ /* 0x000f22000c1e1900 */
[----:B------:R-:W-:Y:S03]  /*de80*/  SHF.R.S32.HI R2, RZ, 0x1f, R51 ;  /* 0x0000001fff027819 */ /* 0x000fe60000011433 */
[----:B------:R5:W-:Y:S02]  /*de90*/  STL [R1+0xb8], R51 ;  /* 0x0000b83301007387 */ /* 0x000be40000100800 */
[----:B------:R-:W-:Y:S04]  /*dea0*/  IMAD R2, R2, c[0x0][0x1e0], RZ ;  /* 0x0000780002027a24 */ /* 0x000fe800078e02ff */
[----:B------:R-:W-:Y:S04]  /*deb0*/  IMAD R2, R51, c[0x0][0x1e4], R2 ;  /* 0x0000790033027a24 */ /* 0x000fe800078e0202 */
[----:B------:R-:W-:Y:S02]  /*dec0*/  IMAD.IADD R5, R5, 0x1, R2 ;  /* 0x0000000105057824 */ /* 0x000fe400078e0202 */
[----:B-----5:R-:W-:Y:S01]  /*ded0*/  IMAD.SHL.U32 R51, R196, 0x2, RZ ;  /* 0x00000002c4337824 */ /* 0x020fe200078e00ff */
[----:B----4-:R-:W-:Y:S01]  /*dee0*/  SHF.R.S32.HI R2, RZ, 0x1f, R9 ;  /* 0x0000001fff027819 */ /* 0x010fe20000011409 */
[----:B------:R4:W-:Y:S01]  /*def0*/  STL [R1+0xb4], R9 ;  /* 0x0000b40901007387 */ /* 0x0009e20000100800 */
[C---:B------:R-:W-:Y:S04]  /*df00*/  IMAD.WIDE.U32 R4, R9.reuse, c[0x0][0x1f0], R4 ;  /* 0x00007c0009047a25 */ /* 0x040fe800078e0004 */
[----:B------:R-:W-:Y:S01]  /*df10*/  IMAD R2, R2, c[0x0][0x1f0], RZ ;  /* 0x00007c0002027a24 */ /* 0x000fe200078e02ff */
[----:B------:R-:W-:Y:S02]  /*df20*/  IADD3 R4, P2, R52, R4, RZ ;  /* 0x0000000434047210 */ /* 0x000fe40007f5e0ff */
[----:B---3--:R-:W-:Y:S01]  /*df30*/  SHF.L.U64.HI R52, R196, 0x1, R8 ;  /* 0x00000001c4347819 */ /* 0x008fe20000010208 */
[----:B------:R-:W-:Y:S05]  /*df40*/  IMAD R2, R9, c[0x0][0x1f4], R2 ;  /* 0x00007d0009027a24 */ /* 0x000fea00078e0202 */
[----:B--2---:R-:W-:Y:S02]  /*df50*/  IADD3.X R2, R217, R5, R2, P2, !PT ;  /* 0x00000005d9027210 */ /* 0x004fe400017fe402 */
[C---:B------:R-:W-:Y:S04]  /*df60*/  LEA R3, P2, R4.reuse, c[0x0][0x1c8], 0x1 ;  /* 0x0000720004037a11 */ /* 0x040fe800078408ff */
[----:B------:R-:W-:Y:S01]  /*df70*/  LEA.HI.X R2, R4, c[0x0][0x1cc], R2, 0x1, P2 ;  /* 0x0000730004027a11 */ /* 0x000fe200010f0c02 */
[----:B------:R-:W-:-:S06]  /*df80*/  BRA.DIV ~URZ, `(.L_x_1252) ;  /* 0x00008c627f007947 */ /* 0x000fcc000b800000 */
[----:B------:R2:W3:Y:S02]  /*df90*/  SHFL.IDX PT, R55, R2, RZ, 0x181f ;  /* 0x00181fff02377589 */ /* 0x0004e400000e0000 */
.L_x_1297:
[----:B------:R-:W-:-:S05]  /*dfa0*/  BRA.DIV ~URZ, `(.L_x_1253) ;  /* 0x00008cb27f007947 */ /* 0x000fca000b800000 */
[----:B-1----:R-:W5:Y:S01]  /*dfb0*/  LDL R58, [R1+0x8] ;  /* 0x00000800013a7983 */ /* 0x002f620000100800 */
[C---:B------:R-:W-:Y:S02]  /*dfc0*/  ISETP.NE.U32.AND P2, PT, R0.reuse, RZ, PT ;  /* 0x000000ff0000720c */ /* 0x040fe40003f45070 */
[----:B------:R-:W-:Y:S01]  /*dfd0*/  IADD3 R4, -R0, 0x10, RZ ;  /* 0x0000001000047810 */ /* 0x000fe20007ffe1ff */
[----:B------:R-:W1:Y:S03]  /*dfe0*/  SHFL.IDX PT, R5, R3, RZ, 0x181f ;  /* 0x00181fff03057589 */ /* 0x000e6600000e0000 */
[----:B------:R-:W-:Y:S04]  /*dff0*/  LOP3.LUT R4, R4, 0xf, RZ, 0xc0, !PT ;  /* 0x0000000f04047812 */ /* 0x000fe800078ec0ff */
[C-C-:B-1----:R-:W-:Y:S04]  /*e000*/  IADD3 R6, P5, P4, R4.reuse, R5, R51.reuse ;  /* 0x0000000504067210 */ /* 0x142fe80007cbe033 */
[----:B---3--:R-:W-:Y:S05]  /*e010*/  IADD3.X R7, RZ, R55, R52, P5, P4 ;  /* 0x00000037ff077210 */ /* 0x008fea0002fe8434 */
[----:B------:R-:W-:Y:S01]  /*e020*/  @!PT LDS RZ, [RZ] ;  /* 0x00000000fffff984 */ /* 0x000fe20000000800 */
[----:B------:R-:W-:Y:S01]  /*e030*/  @!PT LDS RZ, [RZ] ;  /* 0x00000000fffff984 */ /* 0x000fe20000000800 */
[----:B-----5:R1:W-:Y:S02]  /*e040*/  LDGSTS.E.BYPASS.LTC128B.128.ZFILL [R58+0x4100], [R6.64], P2 ;  /* 0x04100000063a7fae */ /* 0x0203e40009141d48 */
[----:B-1----:R-:W-:Y:S02]  /*e050*/  IADD3 R6, P4, R5, R53, RZ ;  /* 0x0000003505067210 */ /* 0x002fe40007f9e0ff */
[----:B------:R-:W1:Y:S03]  /*e060*/  SHFL.IDX PT, R5, R3, 0x1, 0x181f ;  /* 0x00381f0003057f89 */ /* 0x000e6600000e0000 */
[----:B------:R-:W-:Y:S05]  /*e070*/  IMAD.X R7, R55, 0x1, R54, P4 ;  /* 0x0000000137077824 */ /* 0x000fea00020e0636 */
[----:B------:R3:W-:Y:S01]  /*e080*/  LDGSTS.E.BYPASS.LTC128B.128 [R58+0x6100], [R6.64], !P0 ;  /* 0x06100000063a7fae */ /* 0x0007e2000c101d48 */
[--C-:B-1----:R-:W-:Y:S03]  /*e090*/  IADD3 R8, P5, P4, R4, R5, R51.reuse ;  /* 0x0000000504087210 */ /* 0x102fe60007cbe033 */
[----:B---3--:R-:W1:Y:S02]  /*e0a0*/  SHFL.IDX PT, R6, R2, 0x1, 0x181f ;  /* 0x00381f0002067f89 */ /* 0x008e6400000e0000 */
[----:B-1--4-:R-:W-:Y:S02]  /*e0b0*/  IADD3.X R9, RZ, R6, R52, P5, P4 ;  /* 0x00000006ff097210 */ /* 0x012fe40002fe8434 */
[----:B------:R-:W-:Y:S02]  /*e0c0*/  IADD3 R56, P4, R5, R53, RZ ;  /* 0x0000003505387210 */ /* 0x000fe40007f9e0ff */
[----:B------:R-:W1:Y:S03]  /*e0d0*/  SHFL.IDX PT, R5, R3, 0x2, 0x181f ;  /* 0x00581f0003057f89 */ /* 0x000e6600000e0000 */
[----:B------:R-:W-:Y:S01]  /*e0e0*/  IMAD.X R57, R6, 0x1, R54, P4 ;  /* 0x0000000106397824 */ /* 0x000fe200020e0636 */
[----:B------:R1:W-:Y:S04]  /*e0f0*/  LDGSTS.E.BYPASS.LTC128B.128.ZFILL [R58+0x4900], [R8.64], P2 ;  /* 0x04900000083a7fae */ /* 0x0003e80009141d48 */
[----:B------:R-:W3:Y:S04]  /*e100*/  SHFL.IDX PT, R6, R2, 0x2, 0x181f ;  /* 0x00581f0002067f89 */ /* 0x000ee800000e0000 */
[----:B------:R4:W-:Y:S04]  /*e110*/  LDGSTS.E.BYPASS.LTC128B.128 [R58+0x6900], [R56.64], !P0 ;  /* 0x06900000383a7fae */ /* 0x0009e8000c101d48 */
[----:B--2---:R-:W2:Y:S01]  /*e120*/  SHFL.IDX PT, R2, R2, 0x3, 0x181f ;  /* 0x00781f0002027f89 */ /* 0x004ea200000e0000 */
[----:B-1----:R-:W-:Y:S04]  /*e130*/  IADD3 R8, P5, P4, R4, R5, R51 ;  /* 0x0000000504087210 */ /* 0x002fe80007cbe033 */
[----:B---3--:R-:W-:Y:S05]  /*e140*/  IADD3.X R9, RZ, R6, R52, P5, P4 ;  /* 0x00000006ff097210 */ /* 0x008fea0002fe8434 */
[----:B------:R1:W-:Y:S02]  /*e150*/  LDGSTS.E.BYPASS.LTC128B.128.ZFILL [R58+0x5100], [R8.64], P2 ;  /* 0x05100000083a7fae */ /* 0x0003e40009141d48 */
[----:B-1----:R-:W-:Y:S02]  /*e160*/  IADD3 R8, P2, R5, R53, RZ ;  /* 0x0000003505087210 */ /* 0x002fe40007f5e0ff */
[----:B------:R4:W1:Y:S03]  /*e170*/  SHFL.IDX PT, R5, R3, 0x3, 0x181f ;  /* 0x00781f0003057f89 */ /* 0x00086600000e0000 */
[----:B------:R-:W-:Y:S05]  /*e180*/  IMAD.X R9, R6, 0x1, R54, P2 ;  /* 0x0000000106097824 */ /* 0x000fea00010e0636 */
[----:B------:R4:W-:Y:S03]  /*e190*/  LDGSTS.E.BYPASS.LTC128B.128 [R58+0x7100], [R8.64], !P0 ;  /* 0x07100000083a7fae */ /* 0x0009e6000c101d48 */
.L_x_1298:
[C---:B--2---:R-:W-:Y:S01]  /*e1a0*/  ISETP.NE.U32.AND P2, PT, R0.reuse, RZ, PT ;  /* 0x000000ff0000720c */ /* 0x044fe20003f45070 */
[----:B----4-:R-:W2:Y:S01]  /*e1b0*/  LDL R3, [R1+0x8] ;  /* 0x0000080001037983 */ /* 0x010ea20000100800 */
[----:B------:R-:W-:Y:S04]  /*e1c0*/  IADD3 R0, -R0, 0x10, RZ ;  /* 0x0000001000007810 */ /* 0x000fe80007ffe1ff */
[----:B------:R-:W-:Y:S04]  /*e1d0*/  LOP3.LUT R0, R0, 0xf, RZ, 0xc0, !PT ;  /* 0x0000000f00007812 */ /* 0x000fe800078ec0ff */
[----:B-1----:R-:W-:Y:S04]  /*e1e0*/  IADD3 R6, P5, P4, R0, R5, R51 ;  /* 0x0000000500067210 */ /* 0x002fe80007cbe033 */
[----:B------:R-:W-:Y:S05]  /*e1f0*/  IADD3.X R7, RZ, R2, R52, P5, P4 ;  /* 0x00000002ff077210 */ /* 0x000fea0002fe8434 */
[----:B------:R-:W-:Y:S01]  /*e200*/  @!PT LDS RZ, [RZ] ;  /* 0x00000000fffff984 */ /* 0x000fe20000000800 */
[----:B------:R-:W-:Y:S01]  /*e210*/  @!PT LDS RZ, [RZ] ;  /* 0x00000000fffff984 */ /* 0x000fe20000000800 */
[----:B------:R-:W-:Y:S01]  /*e220*/  @!PT LDS RZ, [RZ] ;  /* 0x00000000fffff984 */ /* 0x000fe20000000800 */
[----:B--2---:R1:W-:Y:S01]  /*e230*/  LDGSTS.E.BYPASS.LTC128B.128.ZFILL [R3+0x5900], [R6.64], P2 ;  /* 0x0590000006037fae */ /* 0x0043e20009141d48 */
[----:B------:R-:W-:Y:S05]  /*e240*/  IADD3 R4, P2, R5, R53, RZ ;  /* 0x0000003505047210 */ /* 0x000fea0007f5e0ff */
[----:B------:R-:W-:Y:S05]  /*e250*/  IMAD.X R5, R2, 0x1, R54, P2 ;  /* 0x0000000102057824 */ /* 0x000fea00010e0636 */
[----:B------:R1:W-:Y:S03]  /*e260*/  LDGSTS.E.BYPASS.LTC128B.128 [R3+0x7900], [R4.64], !P0 ;  /* 0x0790000004037fae */ /* 0x0003e6000c101d48 */
.L_x_1251:
[----:B--234-:R-:W-:Y:S05]  /*e270*/  BSYNC B0 ;  /* 0x0000000000007941 */ /* 0x01cfea0003800000 */
.L_x_1250:
        /* <DEDUP_REMOVED lines=80> */
[----:B------:R1:W2:Y:S02]  /*e780*/  SHFL.BFLY PT, R196, R4, 0x1, 0x1f ;  /* 0x0c201f0004c47f89 */ /* 0x0002a400000e0000 */
.L_x_1299:
[----:B------:R-:W3:Y:S01]  /*e790*/  LDL.LU R5, [R1+0xe0] ;  /* 0x0000e00001057983 */ /* 0x000ee20000300800 */
[C---:B------:R-:W-:Y:S01]  /*e7a0*/  FMUL.FTZ R217, R3.reuse, c[0x0][0x2d0] ;  /* 0x0000b40003d97a20 */ /* 0x040fe20000410000 */
[----:B--2---:R-:W-:Y:S01]  /*e7b0*/  FMNMX.FTZ R196, R196, R4, !PT ;  /* 0x00000004c4c47209 */ /* 0x004fe20007810000 */
[----:B------:R-:W-:Y:S01]  /*e7c0*/  FADD.FTZ R201, -R3, R199 ;  /* 0x000000c703c97221 */ /* 0x000fe20000010100 */
[----:B------:R-:W2:Y:S01]  /*e7d0*/  LDL.LU R54, [R1+0xe4] ;  /* 0x0000e40001367983 */ /* 0x000ea20000300800 */
[--C-:B------:R-:W-:Y:S01]  /*e7e0*/  FFMA.FTZ R204, R204, c[0x0][0x2d0], -R217.reuse ;  /* 0x0000b400cccc7a23 */ /* 0x100fe200000108d9 */
[----:B------:R-:W-:Y:S01]  /*e7f0*/  WARPSYNC 0xffffffff ;  /* 0xffffffff00007948 */ /* 0x000fe20003800000 */
[----:B------:R-:W-:Y:S02]  /*e800*/  FMUL.FTZ R201, R201, c[0x0][0x2d0] ;  /* 0x0000b400c9c97a20 */ /* 0x000fe40000410000 */
[--C-:B-1----:R-:W-:Y:S02]  /*e810*/  FFMA.FTZ R4, R220, c[0x0][0x2d0], -R217.reuse ;  /* 0x0000b400dc047a23 */ /* 0x102fe400000108d9 */
[----:B------:R-:W-:Y:S01]  /*e820*/  MUFU.EX2 R204, R204 ;  /* 0x000000cc00cc7308 */ /* 0x000fe20000000800 */
[----:B------:R-:W-:Y:S02]  /*e830*/  FMUL.FTZ R213, R2, c[0x0][0x2d0] ;  /* 0x0000b40002d57a20 */ /* 0x000fe40000410000 */
[----:B------:R-:W-:Y:S02]  /*e840*/  FFMA.FTZ R53, R32, c[0x0][0x2d0], -R217 ;  /* 0x0000b40020357a23 */ /* 0x000fe400000108d9 */
[----:B------:R-:W-:Y:S02]  /*e850*/  FFMA.FTZ R205, R205, c[0x0][0x2d0], -R213 ;  /* 0x0000b400cdcd7a23 */ /* 0x000fe400000108d5 */
[--C-:B------:R-:W-:Y:S02]  /*e860*/  FFMA.FTZ R9, R218, c[0x0][0x2d0], -R217.reuse ;  /* 0x0000b400da097a23 */ /* 0x100fe400000108d9 */
[----:B------:R-:W-:Y:S01]  /*e870*/  FFMA.FTZ R51, R219, c[0x0][0x2d0], -R217 ;  /* 0x0000b400db337a23 */ /* 0x000fe200000108d9 */
[----:B------:R-:W1:Y:S01]  /*e880*/  MUFU.EX2 R201, R201 ;  /* 0x000000c900c97308 */ /* 0x000e620000000800 */
[--C-:B------:R-:W-:Y:S02]  /*e890*/  FFMA.FTZ R59, R27, c[0x0][0x2d0], -R213.reuse ;  /* 0x0000b4001b3b7a23 */ /* 0x100fe400000108d5 */
[----:B------:R-:W-:Y:S02]  /*e8a0*/  FMUL.FTZ R209, R0, c[0x0][0x2d0] ;  /* 0x0000b40000d17a20 */ /* 0x000fe40000410000 */
[----:B------:R-:W-:Y:S02]  /*e8b0*/  FFMA.FTZ R62, R28, c[0x0][0x2d0], -R213 ;  /* 0x0000b4001c3e7a23 */ /* 0x000fe400000108d5 */
[--C-:B------:R-:W-:Y:S02]  /*e8c0*/  FFMA.FTZ R222, R222, c[0x0][0x2d0], -R209.reuse ;  /* 0x0000b400dede7a23 */ /* 0x100fe400000108d1 */
[--C-:B------:R-:W-:Y:S01]  /*e8d0*/  FFMA.FTZ R28, R223, c[0x0][0x2d0], -R209.reuse ;  /* 0x0000b400df1c7a23 */ /* 0x100fe200000108d1 */
[----:B------:R-:W4:Y:S01]  /*e8e0*/  MUFU.EX2 R4, R4 ;  /* 0x0000000400047308 */ /* 0x000f220000000800 */
[----:B------:R-:W-:Y:S02]  /*e8f0*/  FFMA.FTZ R223, R20, c[0x0][0x2d0], -R209 ;  /* 0x0000b40014df7a23 */ /* 0x000fe400000108d1 */
[----:B------:R-:W-:Y:S02]  /*e900*/  FFMA.FTZ R57, R33, c[0x0][0x2d0], -R217 ;  /* 0x0000b40021397a23 */ /* 0x000fe400000108d9 */
[--C-:B------:R-:W-:Y:S02]  /*e910*/  FFMA.FTZ R33, R226, c[0x0][0x2d0], -R209.reuse ;  /* 0x0000b400e2217a23 */ /* 0x100fe400000108d1 */
[----:B------:R-:W-:Y:S02]  /*e920*/  FFMA.FTZ R226, R21, c[0x0][0x2d0], -R209 ;  /* 0x0000b40015e27a23 */ /* 0x000fe400000108d1 */
[----:B------:R-:W-:Y:S01]  /*e930*/  FFMA.FTZ R219, R31, c[0x0][0x2d0], -R217 ;  /* 0x0000b4001fdb7a23 */ /* 0x000fe200000108d9 */
[----:B------:R-:W-:Y:S01]  /*e940*/  MUFU.EX2 R205, R205 ;  /* 0x000000cd00cd7308 */ /* 0x000fe20000000800 */
[----:B------:R-:W-:Y:S02]  /*e950*/  FFMA.FTZ R31, R22, c[0x0][0x2d0], -R213 ;  /* 0x0000b400161f7a23 */ /* 0x000fe400000108d5 */
[----:B------:R-:W-:Y:S02]  /*e960*/  FFMA.FTZ R58, R18, c[0x0][0x2d0], -R209 ;  /* 0x0000b400123a7a23 */ /* 0x000fe400000108d1 */
[--C-:B------:R-:W-:Y:S02]  /*e970*/  FFMA.FTZ R220, R221, c[0x0][0x2d0], -R217.reuse ;  /* 0x0000b400dddc7a23 */ /* 0x100fe400000108d9 */
[----:B------:R-:W-:Y:S02]  /*e980*/  FFMA.FTZ R221, R47, c[0x0][0x2d0], -R217 ;  /* 0x0000b4002fdd7a23 */ /* 0x000fe400000108d9 */
[----:B------:R-:W-:Y:S01]  /*e990*/  FFMA.FTZ R47, R19, c[0x0][0x2d0], -R209 ;  /* 0x0000b400132f7a23 */ /* 0x000fe200000108d1 */
[----:B------:R-:W5:Y:S01]  /*e9a0*/  MUFU.EX2 R9, R9 ;  /* 0x0000000900097308 */ /* 0x000f620000000800 */
[--C-:B------:R-:W-:Y:S02]  /*e9b0*/  FFMA.FTZ R52, R224, c[0x0][0x2d0], -R217.reuse ;  /* 0x0000b400e0347a23 */ /* 0x100fe400000108d9 */
[--C-:B------:R-:W-:Y:S02]  /*e9c0*/  FFMA.FTZ R67, R44, c[0x0][0x2d0], -R217.reuse ;  /* 0x0000b4002c437a23 */ /* 0x100fe400000108d9 */
[--C-:B------:R-:W-:Y:S02]  /*e9d0*/  FFMA.FTZ R224, R46, c[0x0][0x2d0], -R217.reuse ;  /* 0x0000b4002ee07a23 */ /* 0x100fe400000108d9 */
[--C-:B------:R-:W-:Y:S02]  /*e9e0*/  FFMA.FTZ R218, R50, c[0x0][0x2d0], -R217.reuse ;  /* 0x0000b40032da7a23 */ /* 0x100fe400000108d9 */
[--C-:B------:R-:W-:Y:S01]  /*e9f0*/  FFMA.FTZ R56, R34, c[0x0][0x2d0], -R217.reuse ;  /* 0x0000b40022387a23 */ /* 0x100fe200000108d9 */
[----:B------:R1:W1:Y:S01]  /*ea00*/  MUFU.EX2 R27, R51 ;  /* 0x00000033001b7308 */ /* 0x0002620000000800 */
[--C-:B------:R-:W-:Y:S02]  /*ea10*/  FFMA.FTZ R45, R45, c[0x0][0x2d0], -R217.reuse ;  /* 0x0000b4002d2d7a23 */ /* 0x100fe400000108d9 */
[----:B------:R-:W-:Y:S02]  /*ea20*/  FFMA.FTZ R217, R49, c[0x0][0x2d0], -R217 ;  /* 0x0000b40031d97a23 */ /* 0x000fe400000108d9 */
[--C-:B------:R-:W-:Y:S02]  /*ea30*/  FFMA.FTZ R49, R229, c[0x0][0x2d0], -R213.reuse ;  /* 0x0000b400e5317a23 */ /* 0x100fe400000108d5 */
[--C-:B------:R-:W-:Y:S02]  /*ea40*/  FFMA.FTZ R63, R39, c[0x0][0x2d0], -R213.reuse ;  /* 0x0000b400273f7a23 */ /* 0x100fe400000108d5 */
[--C-:B------:R-:W-:Y:S01]  /*ea50*/  FFMA.FTZ R7, R227, c[0x0][0x2d0], -R213.reuse ;  /* 0x0000b400e3077a23 */ /* 0x100fe200000108d5 */
[----:B------:R2:W-:Y:S01]  /*ea60*/  MUFU.EX2 R20, R222 ;  /* 0x000000de00147308 */ /* 0x0005e20000000800 */
[----:B------:R-:W-:Y:S02]  /*ea70*/  FFMA.FTZ R6, R228, c[0x0][0x2d0], -R213 ;  /* 0x0000b400e4067a23 */ /* 0x000fe400000108d5 */
[--C-:B------:R-:W-:Y:S02]  /*ea80*/  FFMA.FTZ R34, R225, c[0x0][0x2d0], -R209.reuse ;  /* 0x0000b400e1227a23 */ /* 0x100fe400000108d1 */
[----:B------:R-:W-:Y:S02]  /*ea90*/  FFMA.FTZ R55, R24, c[0x0][0x2d0], -R209 ;  /* 0x0000b40018377a23 */ /* 0x000fe400000108d1 */
[--C-:B------:R-:W-:Y:S02]  /*eaa0*/  FFMA.FTZ R66, R30, c[0x0][0x2d0], -R213.reuse ;  /* 0x0000b4001e427a23 */ /* 0x100fe400000108d5 */
[--C-:B------:R-:W-:Y:S01]  /*eab0*/  FFMA.FTZ R65, R29, c[0x0][0x2d0], -R213.reuse ;  /* 0x0000b4001d417a23 */ /* 0x100fe200000108d5 */
[----:B------:R-:W-:Y:S01]  /*eac0*/  MUFU.EX2 R21, R28 ;  /* 0x0000001c00157308 */ /* 0x000fe20000000800 */
[--C-:B------:R-:W-:Y:S02]  /*ead0*/  FFMA.FTZ R64, R40, c[0x0][0x2d0], -R213.reuse ;  /* 0x0000b40028407a23 */ /* 0x100fe400000108d5 */
[--C-:B------:R-:W-:Y:S01]  /*eae0*/  FFMA.FTZ R215, R41, c[0x0][0x2d0], -R213.reuse ;  /* 0x0000b40029d77a23 */ /* 0x100fe200000108d5 */
[----:B-1----:R-:W-:Y:S01]  /*eaf0*/  MOV R51, R45 ;  /* 0x0000002d00337202 */ /* 0x002fe20000000f00 */
[----:B------:R-:W-:Y:S02]  /*eb00*/  FFMA.FTZ R214, R214, c[0x0][0x2d0], -R213 ;  /* 0x0000b400d6d67a23 */ /* 0x000fe400000108d5 */
[--C-:B------:R-:W-:Y:S01]  /*eb10*/  FFMA.FTZ R212, R38, c[0x0][0x2d0], -R209.reuse ;  /* 0x0000b40026d47a23 */ /* 0x100fe200000108d1 */
[----:B------:R-:W-:Y:S01]  /*eb20*/  MOV R38, R57 ;  /* 0x0000003900267202 */ /* 0x000fe20000000f00 */
[--C-:B------:R-:W-:Y:S01]  /*eb30*/  FFMA.FTZ R211, R211, c[0x0][0x2d0], -R209.reuse ;  /* 0x0000b400d3d37a23 */ /* 0x100fe200000108d1 */
[----:B------:R-:W-:Y:S01]  /*eb40*/  MUFU.EX2 R226, R226 ;  /* 0x000000e200e27308 */ /* 0x000fe20000000800 */
[--C-:B------:R-:W-:Y:S02]  /*eb50*/  FFMA.FTZ R210, R210, c[0x0][0x2d0], -R209.reuse ;  /* 0x0000b400d2d27a23 */ /* 0x100fe400000108d1 */
[--C-:B------:R-:W-:Y:S02]  /*eb60*/  FFMA.FTZ R50, R26, c[0x0][0x2d0], -R209.reuse ;  /* 0x0000b4001a327a23 */ /* 0x100fe400000108d1 */
[----:B------:R-:W-:Y:S05]  /*eb70*/  FFMA.FTZ R231, R231, c[0x0][0x2d0], -R209 ;  /* 0x0000b400e7e77a23 */ /* 0x000fea00000108d1 */
[----:B------:R-:W-:Y:S10]  /*eb80*/  MUFU.EX2 R223, R223 ;  /* 0x000000df00df7308 */ /* 0x000ff40000000800 */
[----:B------:R-:W-:Y:S10]  /*eb90*/  MUFU.EX2 R231, R231 ;  /* 0x000000e700e77308 */ /* 0x000ff40000000800 */
[----:B------:R-:W-:Y:S10]  /*eba0*/  MUFU.EX2 R215, R215 ;  /* 0x000000d700d77308 */ /* 0x000ff40000000800 */
[----:B------:R-:W-:Y:S10]  /*ebb0*/  MUFU.EX2 R214, R214 ;  /* 0x000000d600d67308 */ /* 0x000ff40000000800 */
[----:B------:R-:W-:Y:S01]  /*ebc0*/  MUFU.EX2 R212, R212 ;  /* 0x000000d400d47308 */ /* 0x000fe20000000800 */
        /* <DEDUP_REMOVED lines=16> */
[----:B---3--:R-:W-:Y:S01]  /*ecd0*/  FFMA.FTZ R8, R201, R5, R204 ;  /* 0x00000005c9087223 */ /* 0x008fe200000100cc */
[----:B----4-:R-:W-:Y:S01]  /*ece0*/  F2FP.PACK_AB R204, R4, R204 ;  /* 0x000000cc04cc723e */ /* 0x010fe200000000ff */
[--C-:B------:R-:W-:Y:S02]  /*ecf0*/  FFMA.FTZ R5, R216, c[0x0][0x2d0], -R213.reuse ;  /* 0x0000b400d8057a23 */ /* 0x100fe400000108d5 */
[----:B------:R-:W-:Y:S02]  /*ed00*/  FADD.FTZ R8, R4, R8 ;  /* 0x0000000804087221 */ /* 0x000fe40000010000 */
[----:B------:R-:W-:Y:S02]  /*ed10*/  FADD.FTZ R4, -R2, R200 ;  /* 0x000000c802047221 */ /* 0x000fe40000010100 */
[----:B------:R-:W-:Y:S01]  /*ed20*/  MUFU.EX2 R5, R5 ;  /* 0x0000000500057308 */ /* 0x000fe20000000800 */
[----:B-----5:R-:W-:Y:S02]  /*ed30*/  FADD.FTZ R8, R9, R8 ;  /* 0x0000000809087221 */ /* 0x020fe40000010000 */
[----:B------:R-:W-:Y:S02]  /*ed40*/  FMUL.FTZ R4, R4, c[0x0][0x2d0] ;  /* 0x0000b40004047a20 */ /* 0x000fe40000410000 */
[----:B--2---:R-:W-:Y:S02]  /*ed50*/  FADD.FTZ R222, R27, R8 ;  /* 0x000000081bde7221 */ /* 0x004fe40000010000 */
[--C-:B------:R-:W-:Y:S02]  /*ed60*/  FFMA.FTZ R216, R42, c[0x0][0x2d0], -R213.reuse ;  /* 0x0000b4002ad87a23 */ /* 0x100fe400000108d5 */
[----:B------:R-:W-:Y:S01]  /*ed70*/  FFMA.FTZ R213, R48, c[0x0][0x2d0], -R213 ;  /* 0x0000b40030d57a23 */ /* 0x000fe200000108d5 */
[----:B------:R-:W1:Y:S10]  /*ed80*/  MUFU.EX2 R199, R4 ;  /* 0x0000000400c77308 */ /* 0x000e740000000800 */
[----:B------:R-:W-:Y:S10]  /*ed90*/  MUFU.EX2 R213, R213 ;  /* 0x000000d500d57308 */ /* 0x000ff40000000800 */
[----:B------:R-:W-:Y:S01]  /*eda0*/  MUFU.EX2 R216, R216 ;  /* 0x000000d800d87308 */ /* 0x000fe20000000800 */
[----:B-1----:R-:W-:Y:S01]  /*edb0*/  FFMA.FTZ R32, R199, R54, R205 ;  /* 0x00000036c7207223 */ /* 0x002fe200000100cd */
[C---:B------:R-:W-:Y:S01]  /*edc0*/  F2FP.PACK_AB R205, R5.reuse, R205 ;  /* 0x000000cd05cd723e */ /* 0x040fe200000000ff */
[----:B------:R-:W-:Y:S02]  /*edd0*/  FADD.FTZ R4, -R196, R198 ;  /* 0x000000c6c4047221 */ /* 0x000fe40000010100 */
[----:B------:R-:W-:Y:S02]  /*ede0*/  FADD.FTZ R32, R5, R32 ;  /* 0x0000002005207221 */ /* 0x000fe40000010000 */
[----:B------:R-:W-:Y:S02]  /*edf0*/  FADD.FTZ R5, -R0, R197 ;  /* 0x000000c500057221 */ /* 0x000fe40000010100 */
[----:B------:R-:W-:Y:S02]  /*ee00*/  FMUL.FTZ R197, R196, c[0x0][0x2d0] ;  /* 0x0000b400c4c57a20 */ /* 0x000fe40000410000 */
[----:B------:R-:W-:Y:S02]  /*ee10*/  FMUL.FTZ R5, R5, c[0x0][0x2d0] ;  /* 0x0000b40005057a20 */ /* 0x000fe40000410000 */
[----:B------:R-:W-:Y:S02]  /*ee20*/  FMUL.FTZ R4, R4, c[0x0][0x2d0] ;  /* 0x0000b40004047a20 */ /* 0x000fe40000410000 */
[--C-:B------:R-:W-:Y:S01]  /*ee30*/  FFMA.FTZ R22, R206, c[0x0][0x2d0], -R197.reuse ;  /* 0x0000b400ce167a23 */ /* 0x100fe200000108c5 */
[----:B------:R-:W-:Y:S01]  /*ee40*/  F2FP.PACK_AB R206, R27, R9 ;  /* 0x000000091bce723e */ /* 0x000fe200000000ff */
[----:B------:R-:W1:Y:S01]  /*ee50*/  MUFU.EX2 R5, R5 ;  /* 0x0000000500057308 */ /* 0x000e620000000800 */
[--C-:B------:R-:W-:Y:S01]  /*ee60*/  FFMA.FTZ R229, R23, c[0x0][0x2d0], -R197.reuse ;  /* 0x0000b40017e57a23 */ /* 0x100fe200000108c5 */
[----:B------:R-:W-:Y:S01]  /*ee70*/  MOV R23, R31 ;  /* 0x0000001f00177202 */ /* 0x000fe20000000f00 */
[--C-:B------:R-:W-:Y:S02]  /*ee80*/  FFMA.FTZ R39, R14, c[0x0][0x2d0], -R197.reuse ;  /* 0x0000b4000e277a23 */ /* 0x100fe400000108c5 */
[--C-:B------:R-:W-:Y:S02]  /*ee90*/  FFMA.FTZ R16, R16, c[0x0][0x2d0], -R197.reuse ;  /* 0x0000b40010107a23 */ /* 0x100fe400000108c5 */
[----:B------:R-:W-:Y:S02]  /*eea0*/  FFMA.FTZ R207, R207, c[0x0][0x2d0], -R197 ;  /* 0x0000b400cfcf7a23 */ /* 0x000fe400000108c5 */
[----:B------:R-:W-:Y:S01]  /*eeb0*/  FFMA.FTZ R54, R25, c[0x0][0x2d0], -R209 ;  /* 0x0000b40019367a23 */ /* 0x000fe200000108d1 */
[----:B------:R-:W2:Y:S01]  /*eec0*/  MUFU.EX2 R4, R4 ;  /* 0x0000000400047308 */ /* 0x000ea20000000800 */
[--C-:B------:R-:W-:Y:S02]  /*eed0*/  FFMA.FTZ R19, R12, c[0x0][0x2d0], -R197.reuse ;  /* 0x0000b4000c137a23 */ /* 0x100fe400000108c5 */
[--C-:B------:R-:W-:Y:S02]  /*eee0*/  FFMA.FTZ R18, R13, c[0x0][0x2d0], -R197.reuse ;  /* 0x0000b4000d127a23 */ /* 0x100fe400000108c5 */
[----:B------:R-:W-:Y:S02]  /*eef0*/  FFMA.FTZ R48, R15, c[0x0][0x2d0], -R197 ;  /* 0x0000b4000f307a23 */ /* 0x000fe400000108c5 */
[----:B------:R-:W-:Y:S02]  /*ef00*/  FFMA.FTZ R209, R43, c[0x0][0x2d0], -R209 ;  /* 0x0000b4002bd17a23 */ /* 0x000fe400000108d1 */
[--C-:B------:R-:W-:Y:S01]  /*ef10*/  FFMA.FTZ R225, R17, c[0x0][0x2d0], -R197.reuse ;  /* 0x0000b40011e17a23 */ /* 0x100fe200000108c5 */
[----:B------:R-:W-:Y:S01]  /*ef20*/  MOV R17, R56 ;  /* 0x0000003800117202 */ /* 0x000fe20000000f00 */
[--C-:B------:R-:W-:Y:S01]  /*ef30*/  FFMA.FTZ R228, R11, c[0x0][0x2d0], -R197.reuse ;  /* 0x0000b4000be47a23 */ /* 0x100fe200000108c5 */
[----:B------:R-:W-:Y:S01]  /*ef40*/  MUFU.EX2 R229, R229 ;  /* 0x000000e500e57308 */ /* 0x000fe20000000800 */
[----:B------:R-:W-:Y:S02]  /*ef50*/  FFMA.FTZ R227, R10, c[0x0][0x2d0], -R197 ;  /* 0x0000b4000ae37a23 */ /* 0x000fe400000108c5 */
[C---:B-1----:R-:W-:Y:S02]  /*ef60*/  FMUL.FTZ R9, R5.reuse, R165 ;  /* 0x000000a505097220 */ /* 0x042fe40000410000 */
[C---:B------:R-:W-:Y:S02]  /*ef70*/  FFMA.FTZ R203, R5.reuse, R203, R20 ;  /* 0x000000cb05cb7223 */ /* 0x040fe40000010014 */
[----:B------:R-:W-:Y:S01]  /*ef80*/  FMUL.FTZ R8, R5, R164 ;  /* 0x000000a405087220 */ /* 0x000fe20000410000 */
[----:B------:R-:W-:Y:S01]  /*ef90*/  F2FP.PACK_AB R164, R21, R20 ;  /* 0x0000001415a4723e */ /* 0x000fe200000000ff */
[C---:B------:R-:W-:Y:S01]  /*efa0*/  FMUL.FTZ R25, R5.reuse, R173 ;  /* 0x000000ad05197220 */ /* 0x040fe20000410000 */
[----:B------:R1:W-:Y:S01]  /*efb0*/  MUFU.EX2 R165, R22 ;  /* 0x0000001600a57308 */ /* 0x0003e20000000800 */
[----:B------:R-:W-:Y:S02]  /*efc0*/  FMUL.FTZ R12, R5, R168 ;  /* 0x000000a8050c7220 */ /* 0x000fe40000410000 */
[C---:B--2---:R-:W-:Y:S02]  /*efd0*/  FMUL.FTZ R14, R4.reuse, R170 ;  /* 0x000000aa040e7220 */ /* 0x044fe40000410000 */
[----:B------:R-:W-:Y:S01]  /*efe0*/  FADD.FTZ R170, R21, R203 ;  /* 0x000000cb15aa7221 */ /* 0x000fe20000010000 */
        /* <DEDUP_REMOVED lines=15> */
[C---:B------:R-:W-:Y:S02]  /*f0e0*/  FMUL.FTZ R13, R5.reuse, R169 ;  /* 0x000000a9050d7220 */ /* 0x040fe40000410000 */
[C---:B------:R-:W-:Y:S01]  /*f0f0*/  FMUL.FTZ R24, R5.reuse, R172 ;  /* 0x000000ac05187220 */ /* 0x040fe20000410000 */
[----:B-1----:R-:W1:Y:S01]  /*f100*/  LDSM.16.MT88.4 R20, [R246] ;  /* 0x00000000f614783b */ /* 0x002e620000004200 */
[C---:B------:R-:W-:Y:S02]  /*f110*/  FMUL.FTZ R15, R4.reuse, R171 ;  /* 0x000000ab040f7220 */ /* 0x040fe40000410000 */
[C---:B------:R-:W-:Y:S01]  /*f120*/  FMUL.FTZ R28, R5.reuse, R176 ;  /* 0x000000b0051c7220 */ /* 0x040fe20000410000 */
[----:B------:R-:W2:Y:S01]  /*f130*/  MUFU.EX2 R16, R7 ;  /* 0x0000000700107308 */ /* 0x000ea20000000800 */
        /* <DEDUP_REMOVED lines=9> */
[----:B------:R2:W-:Y:S01]  /*f1d0*/  MUFU.EX2 R175, R207 ;  /* 0x000000cf00af7308 */ /* 0x0005e20000000800 */
[C---:B------:R-:W-:Y:S01]  /*f1e0*/  FMUL.FTZ R72, R5.reuse, R72 ;  /* 0x0000004805487220 */ /* 0x040fe20000410000 */
[----:B------:R-:W-:Y:S01]  /*f1f0*/  MOV R193, R38 ;  /* 0x0000002600c17202 */ /* 0x000fe20000000f00 */
[C---:B------:R-:W-:Y:S01]  /*f200*/  FMUL.FTZ R73, R5.reuse, R73 ;  /* 0x0000004905497220 */ /* 0x040fe20000410000 */
[----:B------:R-:W-:Y:S01]  /*f210*/  MOV R188, R66 ;  /* 0x0000004200bc7202 */ /* 0x000fe20000000f00 */
        /* <DEDUP_REMOVED lines=9> */
[----:B------:R-:W3:Y:S01]  /*f2b0*/  MUFU.EX2 R169, R33 ;  /* 0x0000002100a97308 */ /* 0x000ee20000000800 */
[C---:B------:R-:W-:Y:S02]  /*f2c0*/  FMUL.FTZ R108, R5.reuse, R108 ;  /* 0x0000006c056c7220 */ /* 0x040fe40000410000 */
[----:B------:R-:W-:Y:S01]  /*f2d0*/  FMUL.FTZ R109, R5, R109 ;  /* 0x0000006d056d7220 */ /* 0x000fe20000410000 */
[----:B--2---:R-:W-:Y:S01]  /*f2e0*/  F2FP.PACK_AB R207, R173, R16 ;  /* 0x00000010adcf723e */ /* 0x004fe200000000ff */
[C---:B------:R-:W-:Y:S01]  /*f2f0*/  FMUL.FTZ R42, R4.reuse, R182 ;  /* 0x000000b6042a7220 */ /* 0x040fe20000410000 */
[----:B------:R-:W-:Y:S01]  /*f300*/  MOV R182, R39 ;  /* 0x0000002700b67202 */ /* 0x000fe20000000f00 */
        /* <DEDUP_REMOVED lines=29> */
[----:B------:R-:W-:Y:S02]  /*f4e0*/  FMUL.FTZ R125, R5, R125 ;  /* 0x0000007d057d7220 */ /* 0x000fe40000410000 */
[C---:B------:R-:W-:Y:S01]  /*f4f0*/  FMUL.FTZ R10, R4.reuse, R166 ;  /* 0x000000a6040a7220 */ /* 0x040fe20000410000 */
[----:B---3--:R-:W-:Y:S01]  /*f500*/  F2FP.PACK_AB R166, R169, R172 ;  /* 0x000000aca9a6723e */ /* 0x008fe200000000ff */
[----:B------:R-:W-:Y:S01]  /*f510*/  FMUL.FTZ R11, R4, R167 ;  /* 0x000000a7040b7220 */ /* 0x000fe20000410000 */
[----:B--2---:R-:W-:Y:S01]  /*f520*/  F2FP.PACK_AB R167, R168, R171 ;  /* 0x000000aba8a7723e */ /* 0x004fe200000000ff */
[C---:B------:R-:W-:Y:S01]  /*f530*/  FMUL.FTZ R26, R4.reuse, R174 ;  /* 0x000000ae041a7220 */ /* 0x040fe20000410000 */
[----:B------:R-:W-:Y:S01]  /*f540*/  MUFU.EX2 R177, R177 ;  /* 0x000000b100b17308 */ /* 0x000fe20000000800 */
        /* <DEDUP_REMOVED lines=9> */
[----:B------:R-:W-:Y:S01]  /*f5e0*/  FFMA.FTZ R202, R4, R202, R165 ;  /* 0x000000ca04ca7223 */ /* 0x000fe200000100a5 */
[----:B------:R-:W-:Y:S01]  /*f5f0*/  F2FP.PACK_AB R165, R175, R165 ;  /* 0x000000a5afa5723e */ /* 0x000fe200000000ff */
[C---:B------:R-:W-:Y:S01]  /*f600*/  FMUL.FTZ R4, R201.reuse, R160 ;  /* 0x000000a0c9047220 */ /* 0x040fe20000410000 */
[----:B------:R-:W-:Y:S01]  /*f610*/  MOV R160, R52 ;  /* 0x0000003400a07202 */ /* 0x000fe20000000f00 */
[----:B------:R-:W-:Y:S01]  /*f620*/  FMUL.FTZ R5, R201, R161 ;  /* 0x000000a1c9057220 */ /* 0x000fe20000410000 */
[----:B------:R-:W-:Y:S01]  /*f630*/  LDSM.16.MT88.4 R52, [R244] ;  /* 0x00000000f434783b */ /* 0x000fe20000004200 */
[C---:B------:R-:W-:Y:S01]  /*f640*/  FMUL.FTZ R6, R199.reuse, R162 ;  /* 0x000000a2c7067220 */ /* 0x040fe20000410000 */
[----:B------:R-:W-:Y:S01]  /*f650*/  MUFU.EX2 R161, R194 ;  /* 0x000000c200a17308 */ /* 0x000fe20000000800 */
[----:B------:R-:W-:Y:S02]  /*f660*/  FMUL.FTZ R7, R199, R163 ;  /* 0x000000a3c7077220 */ /* 0x000fe40000410000 */
[--C-:B------:R-:W-:Y:S02]  /*f670*/  FFMA.FTZ R208, R208, c[0x0][0x2d0], -R197.reuse ;  /* 0x0000b400d0d07a23 */ /* 0x100fe400000108c5 */
[--C-:B------:R-:W-:Y:S02]  /*f680*/  FFMA.FTZ R198, R37, c[0x0][0x2d0], -R197.reuse ;  /* 0x0000b40025c67a23 */ /* 0x100fe400000108c5 */
[--C-:B------:R-:W-:Y:S01]  /*f690*/  FFMA.FTZ R230, R230, c[0x0][0x2d0], -R197.reuse ;  /* 0x0000b400e6e67a23 */ /* 0x100fe200000108c5 */
[-C--:B-1----:R-:W-:Y:S02]  /*f6a0*/  HMMA.16816.F32 R4, R204, R20.reuse, R4 ;  /* 0x00000014cc04723c */ /* 0x082fe40000001804 */
[----:B------:R-:W-:Y:S03]  /*f6b0*/  MUFU.EX2 R163, R183 ;  /* 0x000000b700a37308 */ /* 0x000fe60000000800 */
[--C-:B------:R-:W-:Y:S02]  /*f6c0*/  FFMA.FTZ R200, R35, c[0x0][0x2d0], -R197.reuse ;  /* 0x0000b40023c87a23 */ /* 0x100fe400000108c5 */
[----:B------:R-:W-:Y:S01]  /*f6d0*/  FFMA.FTZ R197, R36, c[0x0][0x2d0], -R197 ;  /* 0x0000b40024c57a23 */ /* 0x000fe200000108c5 */
[C---:B------:R-:W-:Y:S01]  /*f6e0*/  HMMA.16816.F32 R8, R164.reuse, R20, R8 ;  /* 0x00000014a408723c */ /* 0x040fe20000001808 */
[----:B------:R-:W1:Y:S03]  /*f6f0*/  LDSM.16.MT88.4 R36, [R245] ;  /* 0x00000000f524783b */ /* 0x000e660000004200 */
[----:B------:R-:W-:Y:S01]  /*f700*/  FMUL.FTZ R19, R199, R159 ;  /* 0x0000009fc7137220 */ /* 0x000fe20000410000 */
[----:B------:R-:W-:Y:S01]  /*f710*/  MUFU.EX2 R162, R182 ;  /* 0x000000b600a27308 */ /* 0x000fe20000000800 */
[C---:B------:R-:W-:Y:S02]  /*f720*/  FMUL.FTZ R33, R201.reuse, R149 ;  /* 0x00000095c9217220 */ /* 0x040fe40000410000 */
[-C--:B------:R-:W-:Y:S04]  /*f730*/  HMMA.16816.F32 R12, R164, R22.reuse, R12 ;  /* 0x00000016a40c723c */ /* 0x080fe8000000180c */
[----:B------:R-:W-:Y:S02]  /*f740*/  FADD.FTZ R174, R16, R32 ;  /* 0x0000002010ae7221 */ /* 0x000fe40000010000 */
[C---:B------:R-:W-:Y:S01]  /*f750*/  FMUL.FTZ R16, R201.reuse, R156 ;  /* 0x0000009cc9107220 */ /* 0x040fe20000410000 */
[----:B------:R-:W-:Y:S01]  /*f760*/  MUFU.EX2 R230, R230 ;  /* 0x000000e600e67308 */ /* 0x000fe20000000800 */
[----:B------:R-:W-:Y:S04]  /*f770*/  FMUL.FTZ R17, R201, R157 ;  /* 0x0000009dc9117220 */ /* 0x000fe80000410000 */
[----:B------:R-:W-:Y:S02]  /*f780*/  FMUL.FTZ R18, R199, R158 ;  /* 0x0000009ec7127220 */ /* 0x000fe40000410000 */
[----:B------:R-:W-:Y:S02]  /*f790*/  FMUL.FTZ R32, R201, R148 ;  /* 0x00000094c9207220 */ /* 0x000fe40000410000 */
[C---:B------:R-:W-:Y:S01]  /*f7a0*/  FMUL.FTZ R34, R199.reuse, R150 ;  /* 0x00000096c7227220 */ /* 0x040fe20000410000 */
[----:B------:R-:W-:Y:S01]  /*f7b0*/  MUFU.EX2 R156, R178 ;  /* 0x000000b2009c7308 */ /* 0x000fe20000000800 */
[----:B------:R-:W-:Y:S01]  /*f7c0*/  FMUL.FTZ R35, R199, R151 ;  /* 0x00000097c7237220 */ /* 0x000fe20000410000 */
[C---:B------:R-:W-:Y:S01]  /*f7d0*/  HMMA.16816.F32 R16, R204.reuse, R22, R16 ;  /* 0x00000016cc10723c */ /* 0x040fe20000001810 */
[----:B------:R-:W-:Y:S03]  /*f7e0*/  LDSM.16.MT88.4 R148, [R244+0x800] ;  /* 0x00080000f494783b */ /* 0x000fe60000004200 */
[C---:B------:R-:W-:Y:S02]  /*f7f0*/  FMUL.FTZ R20, R201.reuse, R152 ;  /* 0x00000098c9147220 */ /* 0x040fe40000410000 */
[----:B------:R-:W-:Y:S02]  /*f800*/  FMUL.FTZ R21, R201, R153 ;  /* 0x00000099c9157220 */ /* 0x000fe40000410000 */
[C---:B------:R-:W-:Y:S01]  /*f810*/  FMUL.FTZ R23, R199.reuse, R155 ;  /* 0x0000009bc7177220 */ /* 0x040fe20000410000 */
[----:B------:R-:W2:Y:S03]  /*f820*/  MUFU.EX2 R152, R195 ;  /* 0x000000c300987308 */ /* 0x000ea60000000800 */
[----:B------:R-:W-:Y:S02]  /*f830*/  FMUL.FTZ R22, R199, R154 ;  /* 0x0000009ac7167220 */ /* 0x000fe40000410000 */
[C---:B------:R-:W-:Y:S02]  /*f840*/  FMUL.FTZ R48, R201.reuse, R140 ;  /* 0x0000008cc9307220 */ /* 0x040fe40000410000 */
[----:B------:R-:W-:Y:S02]  /*f850*/  FMUL.FTZ R49, R201, R141 ;  /* 0x0000008dc9317220 */ /* 0x000fe40000410000 */
[C---:B------:R-:W-:Y:S01]  /*f860*/  FMUL.FTZ R50, R199.reuse, R142 ;  /* 0x0000008ec7327220 */ /* 0x040fe20000410000 */
[-C--:B-1----:R-:W-:Y:S01]  /*f870*/  HMMA.16816.F32 R20, R204, R36.reuse, R20 ;  /* 0x00000024cc14723c */ /* 0x082fe20000001814 */
[----:B------:R-:W-:Y:S02]  /*f880*/  MUFU.EX2 R153, R187 ;  /* 0x000000bb00997308 */ /* 0x000fe40000000800 */
[----:B------:R-:W-:Y:S02]  /*f890*/  FMUL.FTZ R51, R199, R143 ;  /* 0x0000008fc7337220 */ /* 0x000fe40000410000 */
[----:B------:R-:W1:Y:S01]  /*f8a0*/  LDSM.16.MT88.4 R140, [R243] ;  /* 0x00000000f38c783b */ /* 0x000e620000004200 */
[C---:B------:R-:W-:Y:S02]  /*f8b0*/  FMUL.FTZ R64, R201.reuse, R132 ;  /* 0x00000084c9407220 */ /* 0x040fe40000410000 */
[C---:B------:R-:W-:Y:S03]  /*f8c0*/  HMMA.16816.F32 R24, R164.reuse, R36, R24 ;  /* 0x00000024a418723c */ /* 0x040fe60000001818 */
[----:B------:R-:W-:Y:S01]  /*f8d0*/  MUFU.EX2 R158, R193 ;  /* 0x000000c1009e7308 */ /* 0x000fe20000000800 */
[----:B------:R-:W-:Y:S02]  /*f8e0*/  FMUL.FTZ R65, R201, R133 ;  /* 0x00000085c9417220 */ /* 0x000fe40000410000 */
[----:B------:R-:W-:Y:S02]  /*f8f0*/  FMUL.FTZ R66, R199, R134 ;  /* 0x00000086c7427220 */ /* 0x000fe40000410000 */
[-C--:B------:R-:W-:Y:S04]  /*f900*/  HMMA.16816.F32 R28, R164, R38.reuse, R28 ;  /* 0x00000026a41c723c */ /* 0x080fe8000000181c */
[C---:B------:R-:W-:Y:S01]  /*f910*/  FMUL.FTZ R36, R201.reuse, R144 ;  /* 0x00000090c9247220 */ /* 0x040fe20000410000 */
[----:B------:R-:W-:Y:S01]  /*f920*/  MUFU.EX2 R155, R192 ;  /* 0x000000c0009b7308 */ /* 0x000fe20000000800 */
[----:B------:R-:W-:Y:S02]  /*f930*/  FMUL.FTZ R37, R201, R145 ;  /* 0x00000091c9257220 */ /* 0x000fe40000410000 */
[C---:B------:R-:W-:Y:S04]  /*f940*/  HMMA.16816.F32 R32, R204.reuse, R38, R32 ;  /* 0x00000026cc20723c */ /* 0x040fe80000001820 */
[C---:B------:R-:W-:Y:S02]  /*f950*/  FMUL.FTZ R67, R199.reuse, R135 ;  /* 0x00000087c7437220 */ /* 0x040fe40000410000 */
[----:B------:R-:W3:Y:S01]  /*f960*/  LDSM.16.MT88.4 R132, [R246+0x2000] ;  /* 0x00200000f684783b */ /* 0x000ee20000004200 */
[C---:B------:R-:W-:Y:S01]  /*f970*/  FMUL.FTZ R38, R199.reuse, R146 ;  /* 0x00000092c7267220 */ /* 0x040fe20000410000 */
[----:B------:R-:W-:Y:S01]  /*f980*/  MUFU.EX2 R157, R189 ;  /* 0x000000bd009d7308 */ /* 0x000fe20000000800 */
[C---:B------:R-:W-:Y:S03]  /*f990*/  FMUL.FTZ R39, R199.reuse, R147 ;  /* 0x00000093c7277220 */ /* 0x040fe60000410000 */
[C---:B------:R-:W-:Y:S02]  /*f9a0*/  FMUL.FTZ R70, R199.reuse, R70 ;  /* 0x00000046c7467220 */ /* 0x040fe40000410000 */
[----:B------:R-:W-:Y:S01]  /*f9b0*/  LDSM.16.MT88.4 R144, [R245+0x800] ;  /* 0x00080000f590783b */ /* 0x000fe20000004200 */
[C---:B------:R-:W-:Y:S01]  /*f9c0*/  FMUL.FTZ R71, R199.reuse, R71 ;  /* 0x00000047c7477220 */ /* 0x040fe20000410000 */
[-C--:B------:R-:W-:Y:S02]  /*f9d0*/  HMMA.16816.F32 R36, R204, R52.reuse, R36 ;  /* 0x00000034cc24723c */ /* 0x080fe40000001824 */
[----:B------:R-:W-:Y:S01]  /*f9e0*/  MUFU.EX2 R178, R181 ;  /* 0x000000b500b27308 */ /* 0x000fe20000000800 */
[C---:B------:R-:W-:Y:S02]  /*f9f0*/  FMUL.FTZ R82, R199.reuse, R82 ;  /* 0x00000052c7527220 */ /* 0x040fe40000410000 */
[C---:B------:R-:W-:Y:S02]  /*fa00*/  FMUL.FTZ R83, R199.reuse, R83 ;  /* 0x00000053c7537220 */ /* 0x040fe40000410000 */
[C---:B------:R-:W-:Y:S01]  /*fa10*/  FMUL.FTZ R86, R199.reuse, R86 ;  /* 0x00000056c7567220 */ /* 0x040fe20000410000 */
[C---:B------:R-:W-:Y:S04]  /*fa20*/  HMMA.16816.F32 R40, R164.reuse, R52, R40 ;  /* 0x00000034a428723c */ /* 0x040fe80000001828 */
[C---:B------:R-:W-:Y:S01]  /*fa30*/  FMUL.FTZ R87, R199.reuse, R87 ;  /* 0x00000057c7577220 */ /* 0x040fe20000410000 */
[----:B------:R-:W-:Y:S01]  /*fa40*/  MUFU.EX2 R227, R227 ;  /* 0x000000e300e37308 */ /* 0x000fe20000000800 */
[----:B------:R-:W-:Y:S02]  /*fa50*/  FMUL.FTZ R98, R199, R98 ;  /* 0x00000062c7627220 */ /* 0x000fe40000410000 */
[-C--:B------:R-:W-:Y:S04]  /*fa60*/  HMMA.16816.F32 R44, R164, R54.reuse, R44 ;  /* 0x00000036a42c723c */ /* 0x080fe8000000182c */
[C---:B------:R-:W-:Y:S02]  /*fa70*/  FMUL.FTZ R52, R201.reuse, R136 ;  /* 0x00000088c9347220 */ /* 0x040fe40000410000 */
[----:B------:R-:W-:Y:S01]  /*fa80*/  FMUL.FTZ R53, R201, R137 ;  /* 0x00000089c9357220 */ /* 0x000fe20000410000 */
[----:B------:R-:W-:Y:S01]  /*fa90*/  F2FP.PACK_AB R201, R215, R216 ;  /* 0x000000d8d7c9723e */ /* 0x000fe200000000ff */
[C---:B------:R-:W-:Y:S01]  /*faa0*/  HMMA.16816.F32 R48, R204.reuse, R54, R48 ;  /* 0x00000036cc30723c */ /* 0x040fe20000001830 */
[----:B------:R-:W4:Y:S03]  /*fab0*/  MUFU.EX2 R136, R160 ;  /* 0x000000a000887308 */ /* 0x000f260000000800 */
[C---:B------:R-:W-:Y:S02]  /*fac0*/  FMUL.FTZ R99, R199.reuse, R99 ;  /* 0x00000063c7637220 */ /* 0x040fe40000410000 */
[C---:B------:R-:W-:Y:S02]  /*fad0*/  FMUL.FTZ R102, R199.reuse, R102 ;  /* 0x00000066c7667220 */ /* 0x040fe40000410000 */
[C---:B------:R-:W-:Y:S03]  /*fae0*/  FMUL.FTZ R54, R199.reuse, R138 ;  /* 0x0000008ac7367220 */ /* 0x040fe60000410000 */
[----:B------:R-:W-:Y:S01]  /*faf0*/  MUFU.EX2 R138, R219 ;  /* 0x000000db008a7308 */ /* 0x000fe20000000800 */
[C---:B------:R-:W-:Y:S02]  /*fb00*/  FMUL.FTZ R55, R199.reuse, R139 ;  /* 0x0000008bc7377220 */ /* 0x040fe40000410000 */
[C---:B------:R-:W-:Y:S02]  /*fb10*/  FMUL.FTZ R103, R199.reuse, R103 ;  /* 0x00000067c7677220 */ /* 0x040fe40000410000 */
[C---:B------:R-:W-:Y:S02]  /*fb20*/  FMUL.FTZ R114, R199.reuse, R114 ;  /* 0x00000072c7727220 */ /* 0x040fe40000410000 */
[----:B------:R-:W-:Y:S01]  /*fb30*/  FMUL.FTZ R115, R199, R115 ;  /* 0x00000073c7737220 */ /* 0x000fe20000410000 */
[-C--:B-1----:R-:W-:Y:S02]  /*fb40*/  HMMA.16816.F32 R52, R204, R140.reuse, R52 ;  /* 0x0000008ccc34723c */ /* 0x082fe40000001834 */
[----:B------:R1:W-:Y:S01]  /*fb50*/  MUFU.EX2 R137, R203 ;  /* 0x000000cb00897308 */ /* 0x0003e20000000800 */
[----:B------:R-:W-:Y:S02]  /*fb60*/  FADD.FTZ R170, R172, R170 ;  /* 0x000000aaacaa7221 */ /* 0x000fe40000010000 */
[----:B------:R-:W-:Y:S02]  /*fb70*/  FADD.FTZ R174, R173, R174 ;  /* 0x000000aeadae7221 */ /* 0x000fe40000010000 */
[C---:B------:R-:W-:Y:S01]  /*fb80*/  FMUL.FTZ R118, R199.reuse, R118 ;  /* 0x00000076c7767220 */ /* 0x040fe20000410000 */
[C---:B------:R-:W-:Y:S04]  /*fb90*/  HMMA.16816.F32 R56, R164.reuse, R140, R56 ;  /* 0x0000008ca438723c */ /* 0x040fe80000001838 */
[----:B--2---:R-:W-:Y:S01]  /*fba0*/  FADD.FTZ R174, R152, R174 ;  /* 0x000000ae98ae7221 */ /* 0x004fe20000010000 */
[----:B------:R-:W-:Y:S01]  /*fbb0*/  MUFU.EX2 R160, R186 ;  /* 0x000000ba00a07308 */ /* 0x000fe20000000800 */
[C---:B------:R-:W-:Y:S02]  /*fbc0*/  FMUL.FTZ R119, R199.reuse, R119 ;  /* 0x00000077c7777220 */ /* 0x040fe40000410000 */
[-C--:B------:R-:W-:Y:S04]  /*fbd0*/  HMMA.16816.F32 R60, R164, R142.reuse, R60 ;  /* 0x0000008ea43c723c */ /* 0x080fe8000000183c */
[----:B----4-:R-:W-:Y:S02]  /*fbe0*/  FADD.FTZ R154, R136, R222 ;  /* 0x000000de889a7221 */ /* 0x010fe40000010000 */
[----:B------:R-:W-:Y:S01]  /*fbf0*/  FMUL.FTZ R130, R199, R130 ;  /* 0x00000082c7827220 */ /* 0x000fe20000410000 */
[----:B------:R-:W-:Y:S01]  /*fc00*/  MUFU.EX2 R172, R188 ;  /* 0x000000bc00ac7308 */ /* 0x000fe20000000800 */
[C---:B------:R-:W-:Y:S01]  /*fc10*/  HMMA.16816.F32 R64, R204.reuse, R142, R64 ;  /* 0x0000008ecc40723c */ /* 0x040fe20000001840 */
[----:B------:R-:W-:Y:S03]  /*fc20*/  LDSM.16.MT88.4 R140, [R246+0x800] ;  /* 0x00080000f68c783b */ /* 0x000fe60000004200 */
[----:B-1----:R-:W-:Y:S01]  /*fc30*/  F2FP.PACK_AB R203, R213, R214 ;  /* 0x000000d6d5cb723e */ /* 0x002fe200000000ff */
[----:B------:R-:W-:Y:S02]  /*fc40*/  FMUL.FTZ R131, R199, R131 ;  /* 0x00000083c7837220 */ /* 0x000fe40000410000 */
[----:B------:R-:W-:Y:S01]  /*fc50*/  FADD.FTZ R202, R175, R202 ;  /* 0x000000caafca7221 */ /* 0x000fe20000010000 */
[-C--:B---3--:R-:W-:Y:S01]  /*fc60*/  HMMA.16816.F32 R68, R204, R132.reuse, R68 ;  /* 0x00000084cc44723c */ /* 0x088fe20000001844 */
[----:B------:R-:W-:Y:S03]  /*fc70*/  MUFU.EX2 R175, R185 ;  /* 0x000000b900af7308 */ /* 0x000fe60000000800 */
[----:B------:R-:W-:Y:S04]  /*fc80*/  FADD.FTZ R171, R171, R202 ;  /* 0x000000caabab7221 */ /* 0x000fe80000010000 */
[C---:B------:R-:W-:Y:S03]  /*fc90*/  HMMA.16816.F32 R72, R164.reuse, R132, R72 ;  /* 0x00000084a448723c */ /* 0x040fe60000001848 */
[----:B------:R-:W-:Y:S01]  /*fca0*/  MUFU.EX2 R199, R184 ;  /* 0x000000b800c77308 */ /* 0x000fe20000000800 */
[----:B------:R-:W-:Y:S04]  /*fcb0*/  FADD.FTZ R171, R168, R171 ;  /* 0x000000aba8ab7221 */ /* 0x000fe80000010000 */
[-C--:B------:R-:W-:Y:S04]  /*fcc0*/  HMMA.16816.F32 R76, R164, R134.reuse, R76 ;  /* 0x00000086a44c723c */ /* 0x080fe8000000184c */
[----:B------:R-:W-:Y:S01]  /*fcd0*/  FADD.FTZ R171, R163, R171 ;  /* 0x000000aba3ab7221 */ /* 0x000fe20000010000 */
[----:B------:R-:W-:Y:S03]  /*fce0*/  MUFU.EX2 R202, R218 ;  /* 0x000000da00ca7308 */ /* 0x000fe60000000800 */
[C---:B------:R-:W-:Y:S01]  /*fcf0*/  HMMA.16816.F32 R80, R204.reuse, R134, R80 ;  /* 0x00000086cc50723c */ /* 0x040fe20000001850 */
[----:B------:R-:W1:Y:S06]  /*fd00*/  LDSM.16.MT88.4 R132, [R245+0x2000] ;  /* 0x00200000f584783b */ /* 0x000e6c0000004200 */
[----:B------:R-:W-:Y:S10]  /*fd10*/  MUFU.EX2 R218, R210 ;  /* 0x000000d200da7308 */ /* 0x000ff40000000800 */
[----:B------:R-:W-:Y:S10]  /*fd20*/  MUFU.EX2 R168, R217 ;  /* 0x000000d900a87308 */ /* 0x000ff40000000800 */
[----:B------:R-:W-:Y:S10]  /*fd30*/  MUFU.EX2 R217, R211 ;  /* 0x000000d300d97308 */ /* 0x000ff40000000800 */
[----:B------:R-:W2:Y:S01]  /*fd40*/  MUFU.EX2 R139, R220 ;  /* 0x000000dc008b7308 */ /* 0x000ea20000000800 */
[-C--:B-1----:R-:W-:Y:S09]  /*fd50*/  HMMA.16816.F32 R84, R204, R132.reuse, R84 ;  /* 0x00000084cc54723c */ /* 0x082ff20000001854 */
[----:B------:R-:W-:Y:S01]  /*fd60*/  MUFU.EX2 R220, R191 ;  /* 0x000000bf00dc7308 */ /* 0x000fe20000000800 */
[C---:B------:R-:W-:Y:S08]  /*fd70*/  HMMA.16816.F32 R88, R164.reuse, R132, R88 ;  /* 0x00000084a458723c */ /* 0x040ff00000001858 */
[-C--:B------:R-:W-:Y:S01]  /*fd80*/  HMMA.16816.F32 R92, R164, R134.reuse, R92 ;  /* 0x00000086a45c723c */ /* 0x080fe2000000185c */
[----:B------:R-:W1:Y:S03]  /*fd90*/  MUFU.EX2 R219, R190 ;  /* 0x000000be00db7308 */ /* 0x000e660000000800 */
[C---:B--2---:R-:W-:Y:S01]  /*fda0*/  F2FP.PACK_AB R136, R139.reuse, R136 ;  /* 0x000000888b88723e */ /* 0x044fe200000000ff */
[----:B------:R-:W-:Y:S03]  /*fdb0*/  FADD.FTZ R154, R139, R154 ;  /* 0x0000009a8b9a7221 */ /* 0x000fe60000010000 */
[C---:B------:R-:W-:Y:S01]  /*fdc0*/  HMMA.16816.F32 R96, R204.reuse, R134, R96 ;  /* 0x00000086cc60723c */ /* 0x040fe20000001860 */
[----:B------:R-:W2:Y:S02]  /*fdd0*/  LDSM.16.MT88.4 R132, [R244+0x2000] ;  /* 0x00200000f484783b */ /* 0x000ea40000004200 */
[----:B------:R-:W3:Y:S01]  /*fde0*/  MUFU.EX2 R222, R179 ;  /* 0x000000b300de7308 */ /* 0x000ee20000000800 */
[----:B------:R-:W-:Y:S01]  /*fdf0*/  FADD.FTZ R154, R138, R154 ;  /* 0x0000009a8a9a7221 */ /* 0x000fe20000010000 */
[C---:B------:R-:W-:Y:S03]  /*fe00*/  F2FP.PACK_AB R138, R137.reuse, R138 ;  /* 0x0000008a898a723e */ /* 0x040fe600000000ff */
[----:B------:R-:W-:Y:S01]  /*fe10*/  FADD.FTZ R154, R137, R154 ;  /* 0x0000009a899a7221 */ /* 0x000fe20000010000 */
[----:B------:R-:W-:Y:S04]  /*fe20*/  F2FP.PACK_AB R137, R161, R152 ;  /* 0x00000098a189723e */ /* 0x000fe800000000ff */
[----:B------:R-:W-:Y:S01]  /*fe30*/  MUFU.EX2 R173, R180 ;  /* 0x000000b400ad7308 */ /* 0x000fe20000000800 */
[----:B-1----:R-:W-:Y:S09]  /*fe40*/  F2FP.PACK_AB R139, R219, R220 ;  /* 0x000000dcdb8b723e */ /* 0x002ff200000000ff */
[----:B------:R-:W-:Y:S10]  /*fe50*/  MUFU.EX2 R179, R200 ;  /* 0x000000c800b37308 */ /* 0x000ff40000000800 */
[----:B------:R-:W-:Y:S01]  /*fe60*/  MUFU.EX2 R198, R198 ;  /* 0x000000c600c67308 */ /* 0x000fe20000000800 */
[-C--:B--2---:R-:W-:Y:S09]  /*fe70*/  HMMA.16816.F32 R100, R204, R132.reuse, R100 ;  /* 0x00000084cc64723c */ /* 0x084ff20000001864 */
[----:B------:R-:W1:Y:S01]  /*fe80*/  MUFU.EX2 R197, R197 ;  /* 0x000000c500c57308 */ /* 0x000e620000000800 */
[C---:B------:R-:W-:Y:S08]  /*fe90*/  HMMA.16816.F32 R104, R164.reuse, R132, R104 ;  /* 0x00000084a468723c */ /* 0x040ff00000001868 */
[-C--:B------:R-:W-:Y:S08]  /*fea0*/  HMMA.16816.F32 R108, R164, R134.reuse, R108 ;  /* 0x00000086a46c723c */ /* 0x080ff0000000186c */
[C---:B------:R-:W-:Y:S01]  /*feb0*/  HMMA.16816.F32 R112, R204.reuse, R134, R112 ;  /* 0x00000086cc70723c */ /* 0x040fe20000001870 */
[----:B------:R-:W2:Y:S07]  /*fec0*/  LDSM.16.MT88.4 R132, [R243+0x2000] ;  /* 0x00200000f384783b */ /* 0x000eae0000004200 */
[-C--:B--2---:R-:W-:Y:S08]  /*fed0*/  HMMA.16816.F32 R116, R204, R132.reuse, R116 ;  /* 0x00000084cc74723c */ /* 0x084ff00000001874 */
[C---:B------:R-:W-:Y:S07]  /*fee0*/  HMMA.16816.F32 R120, R164.reuse, R132, R120 ;  /* 0x00000084a478723c */ /* 0x040fee0000001878 */
[----:B------:R-:W-:Y:S01]  /*fef0*/  F2FP.PACK_AB R132, R160, R153 ;  /* 0x00000099a084723e */ /* 0x000fe200000000ff */
[-C--:B------:R-:W-:Y:S01]  /*ff00*/  HMMA.16816.F32 R124, R164, R134.reuse, R124 ;  /* 0x00000086a47c723c */ /* 0x080fe2000000187c */
[----:B------:R-:W-:Y:S03]  /*ff10*/  MUFU.EX2 R166, R224 ;  /* 0x000000e000a67308 */ /* 0x000fe60000000800 */
[----:B------:R-:W-:Y:S03]  /*ff20*/  F2FP.PACK_AB R133, R162, R163 ;  /* 0x000000a3a285723e */ /* 0x000fe600000000ff */
[----:B------:R-:W-:Y:S01]  /*ff30*/  FADD.FTZ R165, R169, R170 ;  /* 0x000000aaa9a57221 */ /* 0x000fe20000010000 */
[----:B------:R-:W-:Y:S03]  /*ff40*/  HMMA.16816.F32 R128, R204, R134, R128 ;  /* 0x00000086cc80723c */ /* 0x000fe60000001880 */
[----:B------:R-:W2:Y:S01]  /*ff50*/  MUFU.EX2 R224, R208 ;  /* 0x000000d000e07308 */ /* 0x000ea20000000800 */
[----:B------:R-:W-:Y:S03]  /*ff60*/  FADD.FTZ R165, R153, R165 ;  /* 0x000000a599a57221 */ /* 0x000fe60000010000 */
[----:B------:R-:W-:Y:S01]  /*ff70*/  F2FP.PACK_AB R134, R223, R226 ;  /* 0x000000e2df86723e */ /* 0x000fe200000000ff */
[-C--:B------:R-:W-:Y:S05]  /*ff80*/  HMMA.16816.F32 R4, R136, R140.reuse, R4 ;  /* 0x0000008c8804723c */ /* 0x080fea0000001804 */
[----:B---3--:R-:W-:Y:S01]  /*ff90*/  F2FP.PACK_AB R135, R222, R225 ;  /* 0x000000e1de87723e */ /* 0x008fe200000000ff */
[----:B------:R-:W3:Y:S01]  /*ffa0*/  MUFU.EX2 R167, R221 ;  /* 0x000000dd00a77308 */ /* 0x000ee20000000800 */
[----:B------:R-:W-:Y:S02]  /*ffb0*/  F2FP.PACK_AB R204, R217, R212 ;  /* 0x000000d4d9cc723e */ /* 0x000fe400000000ff */
[----:B-1----:R-:W-:Y:S03]  /*ffc0*/  F2FP.PACK_AB R207, R197, R198 ;  /* 0x000000c6c5cf723e */ /* 0x002fe600000000ff */
[C---:B------:R-:W-:Y:S04]  /*ffd0*/  HMMA.16816.F32 R8, R132.reuse, R140, R8 ;  /* 0x0000008c8408723c */ /* 0x040fe80000001808 */
[----:B------:R1:W4:Y:S01]  /*ffe0*/  MUFU.EX2 R221, R209 ;  /* 0x000000d100dd7308 */ /* 0x0003220000000800 */
[----:B--2---:R-:W-:Y:S03]  /*fff0*/  F2FP.PACK_AB R205, R179, R224 ;  /* 0x000000e0b3cd723e */ /* 0x004fe600000000ff */
[-C--:B------:R-:W-:Y:S08]  /*10000*/  HMMA.16816.F32 R12, R132, R142.reuse, R12 ;  /* 0x0000008e840c723c */ /* 0x080ff0000000180c */
[C---:B------:R-:W-:Y:S01]  /*10010*/  HMMA.16816.F32 R16, R136.reuse, R142, R16 ;  /* 0x0000008e8810723c */ /* 0x040fe20000001810 */
[----:B------:R-:W2:Y:S03]  /*10020*/  LDSM.16.MT88.4 R140, [R243+0x800] ;  /* 0x00080000f38c783b */ /* 0x000ea60000004200 */
[----:B---3--:R-:W-:Y:S04]  /*10030*/  F2FP.PACK_AB R200, R167, R166 ;  /* 0x000000a6a7c8723e */ /* 0x008fe800000000ff */
[-C--:B------:R-:W-:Y:S01]  /*10040*/  HMMA.16816.F32 R20, R136, R144.reuse, R20 ;  /* 0x000000908814723c */ /* 0x080fe20000001814 */
[----:B-1----:R-:W-:Y:S03]  /*10050*/  LDSM.16.MT88.4 R208, [R246+0x3800] ;  /* 0x00380000f6d0783b */ /* 0x002fe60000004200 */
[----:B----4-:R-:W-:Y:S04]  /*10060*/  F2FP.PACK_AB R206, R221, R218 ;  /* 0x000000daddce723e */ /* 0x010fe800000000ff */
        /* <DEDUP_REMOVED lines=14> */
[-C--:B-1----:R-:W-:Y:S08]  /*10150*/  HMMA.16816.F32 R68, R136, R144.reuse, R68 ;  /* 0x000000908844723c */ /* 0x082ff00000001844 */
[C---:B------:R-:W-:Y:S08]  /*10160*/  HMMA.16816.F32 R72, R132.reuse, R144, R72 ;  /* 0x000000908448723c */ /* 0x040ff00000001848 */
[-C--:B------:R-:W-:Y:S08]  /*10170*/  HMMA.16816.F32 R76, R132, R146.reuse, R76 ;  /* 0x00000092844c723c */ /* 0x080ff0000000184c */
[C---:B------:R-:W-:Y:S01]  /*10180*/  HMMA.16816.F32 R80, R136.reuse, R146, R80 ;  /* 0x000000928850723c */ /* 0x040fe20000001850 */
[----:B------:R-:W1:Y:S07]  /*10190*/  LDSM.16.MT88.4 R144, [R243+0x2800] ;  /* 0x00280000f390783b */ /* 0x000e6e0000004200 */
[-C--:B---3--:R-:W-:Y:S08]  /*101a0*/  HMMA.16816.F32 R84, R136, R148.reuse, R84 ;  /* 0x000000948854723c */ /* 0x088ff00000001854 */
        /* <DEDUP_REMOVED lines=25> */
[-C--:B---3--:R-:W-:Y:S01]  /*10340*/  HMMA.16816.F32 R4, R132, R148.reuse, R4 ;  /* 0x000000948404723c */ /* 0x088fe20000001804 */
[----:B------:R-:W1:Y:S04]  /*10350*/  LDSM.16.MT88.4 R144, [R244+0x1000] ;  /* 0x00100000f490783b */ /* 0x000e680000004200 */
[----:B------:R-:W-:Y:S02]  /*10360*/  F2FP.PACK_AB R137, R229, R230 ;  /* 0x000000e6e589723e */ /* 0x000fe400000000ff */
[----:B------:R-:W-:Y:S02]  /*10370*/  F2FP.PACK_AB R139, R227, R228 ;  /* 0x000000e4e38b723e */ /* 0x000fe400000000ff */
[----:B------:R-:W-:Y:S05]  /*10380*/  LDSM.16.MT88.4 R156, [R245+0x3000] ;  /* 0x00300000f59c783b */ /* 0x000fea0000004200 */
        /* <DEDUP_REMOVED lines=45> */
[----:B--2---:R-:W-:Y:S02]  /*10660*/  FADD.FTZ R136, R160, R165 ;  /* 0x000000a5a0887221 */ /* 0x004fe40000010000 */
[-C--:B---3--:R-:W-:Y:S05]  /*10670*/  HMMA.16816.F32 R160, R200, R156.reuse, R4 ;  /* 0x0000009cc8a0723c */ /* 0x088fea0000001804 */
        /* <DEDUP_REMOVED lines=66> */
[C---:B------:R-:W-:Y:S08]  /*10aa0*/  HMMA.16816.F32 R96, R200.reuse, R6, R96 ;  /* 0x00000006c860723c */ /* 0x040ff00000001860 */
[-C--:B---3--:R-:W-:Y:S08]  /*10ab0*/  HMMA.16816.F32 R100, R200, R8.reuse, R100 ;  /* 0x00000008c864723c */ /* 0x088ff00000001864 */
        /* <DEDUP_REMOVED lines=11> */
[C---:B--2---:R-:W-:Y:S01]  /*10b70*/  ISETP.GT.AND P0, PT, R4.reuse, R5, PT ;  /* 0x000000050400720c */ /* 0x044fe20003f04270 */
[----:B------:R-:W-:Y:S01]  /*10b80*/  FADD.FTZ R5, R213, R220 ;  /* 0x000000dcd5057221 */ /* 0x000fe20000010000 */
[----:B------:R-:W-:Y:S04]  /*10b90*/  IADD3 R4, R4, -0x1, RZ ;  /* 0xffffffff04047810 */ /* 0x000fe80007ffe0ff */
[----:B------:R1:W-:Y:S04]  /*10ba0*/  STL [R1+0xe4], R5 ;  /* 0x0000e40501007387 */ /* 0x0003e80000100800 */
[----:B------:R1:W-:Y:S03]  /*10bb0*/  STL [R1+0xe8], R4 ;  /* 0x0000e80401007387 */ /* 0x0003e60000100800 */
[----:B-1----:R-:W-:-:S05]  /*10bc0*/  @P0 BRA `(.L_x_1255) ;  /* 0xffffb8b000000947 */ /* 0x002fca000383ffff */
.L_x_1248:
[----:B------:R-:W-:Y:S05]  /*10bd0*/  BRA.DIV ~URZ, `(.L_x_1256) ;  /* 0x000067a27f007947 */ /* 0x000fea000b800000 */
[----:B------:R-:W2:Y:S04]  /*10be0*/  LDL R4, [R1+0xe0] ;  /* 0x0000e00001047983 */ /* 0x000ea80000100800 */
[----:B--2---:R1:W2:Y:S02]  /*10bf0*/  SHFL.BFLY PT, R10, R4, 0x2, 0x1f ;  /* 0x0c401f00040a7f89 */ /* 0x0042a400000e0000 */
.L_x_1300:
[----:B-1----:R-:W3:Y:S02]  /*10c00*/  LDL.LU R4, [R1+0xe0] ;  /* 0x0000e00001047983 */ /* 0x002ee40000300800 */
[----:B--23--:R-:W-:Y:S01]  /*10c10*/  FADD.FTZ R10, R10, R4 ;  /* 0x000000040a0a7221 */ /* 0x00cfe20000010000 */
[----:B------:R-:W-:Y:S05]  /*10c20*/  BRA.DIV ~URZ, `(.L_x_1257) ;  /* 0x000067b27f007947 */ /* 0x000fea000b800000 */
[----:B------:R-:W2:Y:S04]  /*10c30*/  LDL.LU R6, [R1+0xe4] ;  /* 0x0000e40001067983 */ /* 0x000ea80000300800 */
[----:B------:R-:W1:Y:S04]  /*10c40*/  SHFL.BFLY PT, R5, R203, 0x2, 0x1f ;  /* 0x0c401f00cb057f89 */ /* 0x000e6800000e0000 */
[----:B------:R-:W3:Y:S01]  /*10c50*/  SHFL.BFLY PT, R4, R202, 0x2, 0x1f ;  /* 0x0c401f00ca047f89 */ /* 0x000ee200000e0000 */
[----:B-1----:R-:W-:-:S02]  /*10c60*/  FADD.FTZ R203, R5, R203 ;  /* 0x000000cb05cb7221 */ /* 0x002fc40000010000 */
[----:B---3--:R-:W-:-:S03]  /*10c70*/  FADD.FTZ R202, R4, R202 ;  /* 0x000000ca04ca7221 */ /* 0x008fc60000010000 */
[----:B------:R-:W1:Y:S04]  /*10c80*/  SHFL.BFLY PT, R8, R203, 0x1, 0x1f ;  /* 0x0c201f00cb087f89 */ /* 0x000e6800000e0000 */
[----:B------:R-:W-:Y:S01]  /*10c90*/  SHFL.BFLY PT, R4, R202, 0x1, 0x1f ;  /* 0x0c201f00ca047f89 */ /* 0x000fe200000e0000 */
[----:B-1----:R-:W-:-:S03]  /*10ca0*/  FADD.FTZ R8, R203, R8 ;  /* 0x00000008cb087221 */ /* 0x002fc60000010000 */
[----:B--2---:R-:W1:Y:S02]  /*10cb0*/  SHFL.BFLY PT, R9, R6, 0x2, 0x1f ;  /* 0x0c401f0006097f89 */ /* 0x004e6400000e0000 */
[----:B-1----:R-:W-:Y:S02]  /*10cc0*/  FADD.FTZ R9, R9, R6 ;  /* 0x0000000609097221 */ /* 0x002fe40000010000 */
[----:B------:R-:W1:Y:S04]  /*10cd0*/  SHFL.BFLY PT, R6, R10, 0x1, 0x1f ;  /* 0x0c201f000a067f89 */ /* 0x000e6800000e0000 */
[----:B------:R-:W2:Y:S01]  /*10ce0*/  SHFL.BFLY PT, R5, R9, 0x1, 0x1f ;  /* 0x0c201f0009057f89 */ /* 0x000ea200000e0000 */
[----:B-1----:R-:W-:Y:S02]  /*10cf0*/  FADD.FTZ R10, R10, R6 ;  /* 0x000000060a0a7221 */ /* 0x002fe40000010000 */
[----:B--2---:R-:W-:-:S05]  /*10d00*/  FADD.FTZ R9, R9, R5 ;  /* 0x0000000509097221 */ /* 0x004fca0000010000 */
.L_x_1301:
[----:B------:R-:W-:Y:S01]  /*10d10*/  FSETP.NE.FTZ.AND P2, PT, R9, RZ, PT ;  /* 0x000000ff0900720b */ /* 0x000fe20003f55000 */
[----:B------:R-:W-:Y:S01]  /*10d20*/  FADD.FTZ R4, R4, R202 ;  /* 0x000000ca04047221 */ /* 0x000fe20000010000 */
[----:B------:R-:W-:-:S02]  /*10d30*/  FSETP.NE.FTZ.AND P3, PT, R10, RZ, PT ;  /* 0x000000ff0a00720b */ /* 0x000fc40003f75000 */
[----:B------:R-:W-:Y:S02]  /*10d40*/  MOV R5, RZ ;  /* 0x000000ff00057202 */ /* 0x000fe40000000f00 */
[----:B------:R-:W-:Y:S02]  /*10d50*/  MOV R6, RZ ;  /* 0x000000ff00067202 */ /* 0x000fe40000000f00 */
[----:B------:R-:W-:Y:S02]  /*10d60*/  FSETP.NE.FTZ.AND P1, PT, R8, RZ, PT ;  /* 0x000000ff0800720b */ /* 0x000fe40003f35000 */
[----:B------:R-:W-:Y:S02]  /*10d70*/  FSETP.NE.FTZ.AND P0, PT, R4, RZ, PT ;  /* 0x000000ff0400720b */ /* 0x000fe40003f15000 */
[----:B------:R-:W-:Y:S01]  /*10d80*/  MOV R12, 0xff800000 ;  /* 0xff800000000c7802 */ /* 0x000fe20000000f00 */
[----:B------:R-:W1:Y:S01]  /*10d90*/  @P2 MUFU.RCP R5, R9 ;  /* 0x0000000900052308 */ /* 0x000e620000001000 */
[----:B------:R-:W-:-:S02]  /*10da0*/  @P2 MOV R13, 0x3f317218 ;  /* 0x3f317218000d2802 */ /* 0x000fc40000000f00 */
[----:B------:R-:W-:Y:S02]  /*10db0*/  @P3 MOV R14, 0x3f317218 ;  /* 0x3f317218000e3802 */ /* 0x000fe40000000f00 */
[----:B------:R-:W-:Y:S01]  /*10dc0*/  MOV R11, 0xff800000 ;  /* 0xff800000000b7802 */ /* 0x000fe20000000f00 */
[----:B------:R-:W-:Y:S02]  /*10dd0*/  @P2 FMUL.FTZ R13, R13, c[0x0][0x2d0] ;  /* 0x0000b4000d0d2a20 */ /* 0x000fe40000410000 */
[----:B------:R-:W2:Y:S01]  /*10de0*/  @P3 MUFU.RCP R6, R10 ;  /* 0x0000000a00063308 */ /* 0x000ea20000001000 */
[----:B------:R-:W-:Y:S02]  /*10df0*/  @P3 FMUL.FTZ R14, R14, c[0x0][0x2d0] ;  /* 0x0000b4000e0e3a20 */ /* 0x000fe40000410000 */
[----:B-1----:R-:W-:-:S05]  /*10e00*/  FMUL.FTZ R162, R5, R162 ;  /* 0x000000a205a27220 */ /* 0x002fca0000410000 */
[----:B------:R1:W3:Y:S01]  /*10e10*/  @P3 MUFU.LG2 R7, R10 ;  /* 0x0000000a00073308 */ /* 0x0002e20000000c00 */
[C---:B------:R-:W-:Y:S02]  /*10e20*/  FMUL.FTZ R163, R5.reuse, R163 ;  /* 0x000000a305a37220 */ /* 0x040fe40000410000 */
[C---:B------:R-:W-:Y:S02]  /*10e30*/  FMUL.FTZ R158, R5.reuse, R158 ;  /* 0x0000009e059e7220 */ /* 0x040fe40000410000 */
[C---:B------:R-:W-:Y:S02]  /*10e40*/  FMUL.FTZ R159, R5.reuse, R159 ;  /* 0x0000009f059f7220 */ /* 0x040fe40000410000 */
[C---:B------:R-:W-:Y:S01]  /*10e50*/  FMUL.FTZ R154, R5.reuse, R154 ;  /* 0x0000009a059a7220 */ /* 0x040fe20000410000 */
[----:B------:R-:W4:Y:S01]  /*10e60*/  @P2 MUFU.LG2 R9, R9 ;  /* 0x0000000900092308 */ /* 0x000f220000000c00 */
[C---:B------:R-:W-:Y:S02]  /*10e70*/  FMUL.FTZ R155, R5.reuse, R155 ;  /* 0x0000009b059b7220 */ /* 0x040fe40000410000 */
[----:B------:R-:W-:-:S02]  /*10e80*/  FMUL.FTZ R150, R5, R150 ;  /* 0x0000009605967220 */ /* 0x000fc40000410000 */
[C---:B------:R-:W-:Y:S02]  /*10e90*/  FMUL.FTZ R151, R5.reuse, R151 ;  /* 0x0000009705977220 */ /* 0x040fe40000410000 */
[C---:B------:R-:W-:Y:S01]  /*10ea0*/  FMUL.FTZ R146, R5.reuse, R146 ;  /* 0x0000009205927220 */ /* 0x040fe20000410000 */
[----:B-1----:R-:W-:Y:S01]  /*10eb0*/  MOV R10, 0xff800000 ;  /* 0xff800000000a7802 */ /* 0x002fe20000000f00 */
        /* <DEDUP_REMOVED lines=56> */
[----:B------:R-:W-:Y:S01]  /*11240*/  MOV R6, RZ ;  /* 0x000000ff00067202 */ /* 0x000fe20000000f00 */
[----:B------:R-:W-:Y:S01]  /*11250*/  @P1 FMUL.FTZ R15, R5, c[0x0][0x2d0] ;  /* 0x0000b400050f1a20 */ /* 0x000fe20000410000 */
[----:B------:R-:W-:Y:S01]  /*11260*/  MOV R5, RZ ;  /* 0x000000ff00057202 */ /* 0x000fe20000000f00 */
[----:B---3--:R-:W-:Y:S02]  /*11270*/  @P3 FMUL.FTZ R7, R7, 0.69314718246459960938 ;  /* 0x3f31721807073820 */ /* 0x008fe40000410000 */
[----:B----4-:R-:W-:Y:S01]  /*11280*/  @P2 FMUL.FTZ R9, R9, 0.69314718246459960938 ;  /* 0x3f31721809092820 */ /* 0x010fe20000410000 */
[----:B------:R-:W1:Y:S01]  /*11290*/  @P1 MUFU.RCP R6, R8 ;  /* 0x0000000800061308 */ /* 0x000e620000001000 */
[----:B------:R-:W-:Y:S01]  /*112a0*/  @P3 FFMA.FTZ R10, R14, R3, R7 ;  /* 0x000000030e0a3223 */ /* 0x000fe20000010007 */
[----:B------:R-:W-:Y:S01]  /*112b0*/  @P0 MOV R3, 0x3f317218 ;  /* 0x3f31721800030802 */ /* 0x000fe20000000f00 */
[----:B------:R-:W-:Y:S01]  /*112c0*/  @P2 FFMA.FTZ R11, R13, R2, R9 ;  /* 0x000000020d0b2223 */ /* 0x000fe20000010009 */
[----:B------:R-:W-:-:S03]  /*112d0*/  MOV R2, 0x1 ;  /* 0x0000000100027802 */ /* 0x000fc60000000f00 */
[----:B------:R-:W-:Y:S01]  /*112e0*/  @P0 FMUL.FTZ R3, R3, c[0x0][0x2d0] ;  /* 0x0000b40003030a20 */ /* 0x000fe20000410000 */
[----:B------:R-:W2:Y:S08]  /*112f0*/  @P1 MUFU.LG2 R8, R8 ;  /* 0x0000000800081308 */ /* 0x000eb00000000c00 */
[----:B------:R-:W-:Y:S01]  /*11300*/  @P0 MUFU.RCP R5, R4 ;  /* 0x0000000400050308 */ /* 0x000fe20000001000 */
[----:B-1----:R-:W-:-:S02]  /*11310*/  FMUL.FTZ R164, R6, R164 ;  /* 0x000000a406a47220 */ /* 0x002fc40000410000 */
[C---:B------:R-:W-:Y:S02]  /*11320*/  FMUL.FTZ R165, R6.reuse, R165 ;  /* 0x000000a506a57220 */ /* 0x040fe40000410000 */
[C---:B------:R-:W-:Y:S02]  /*11330*/  FMUL.FTZ R168, R6.reuse, R168 ;  /* 0x000000a806a87220 */ /* 0x040fe40000410000 */
[----:B------:R-:W-:Y:S01]  /*11340*/  FMUL.FTZ R169, R6, R169 ;  /* 0x000000a906a97220 */ /* 0x000fe20000410000 */
[----:B------:R-:W1:Y:S01]  /*11350*/  @P0 MUFU.LG2 R4, R4 ;  /* 0x0000000400040308 */ /* 0x000e620000000c00 */
[----:B--2---:R-:W-:Y:S02]  /*11360*/  @P1 FMUL.FTZ R8, R8, 0.69314718246459960938 ;  /* 0x3f31721808081820 */ /* 0x004fe40000410000 */
[C---:B------:R-:W-:Y:S02]  /*11370*/  FMUL.FTZ R172, R6.reuse, R172 ;  /* 0x000000ac06ac7220 */ /* 0x040fe40000410000 */
[----:B------:R-:W-:Y:S01]  /*11380*/  @P1 FFMA.FTZ R12, R15, R0, R8 ;  /* 0x000000000f0c1223 */ /* 0x000fe20000010008 */
[----:B------:R-:W-:Y:S01]  /*11390*/  MOV R0, 0xff800000 ;  /* 0xff80000000007802 */ /* 0x000fe20000000f00 */
[----:B------:R-:W-:-:S02]  /*113a0*/  FMUL.FTZ R173, R6, R173 ;  /* 0x000000ad06ad7220 */ /* 0x000fc40000410000 */
[C---:B------:R-:W-:Y:S02]  /*113b0*/  FMUL.FTZ R176, R6.reuse, R176 ;  /* 0x000000b006b07220 */ /* 0x040fe40000410000 */
[C---:B------:R-:W-:Y:S02]  /*113c0*/  FMUL.FTZ R177, R6.reuse, R177 ;  /* 0x000000b106b17220 */ /* 0x040fe40000410000 */
[C---:B------:R-:W-:Y:S02]  /*113d0*/  FMUL.FTZ R180, R6.reuse, R180 ;  /* 0x000000b406b47220 */ /* 0x040fe40000410000 */
[----:B------:R-:W-:Y:S02]  /*113e0*/  FMUL.FTZ R181, R6, R181 ;  /* 0x000000b506b57220 */ /* 0x000fe40000410000 */
[----:B-1----:R-:W-:Y:S02]  /*113f0*/  @P0 FMUL.FTZ R4, R4, 0.69314718246459960938 ;  /* 0x3f31721804040820 */ /* 0x002fe40000410000 */
        /* <DEDUP_REMOVED lines=53> */
[----:B------:R-:W-:Y:S02]  /*11750*/  FMUL.FTZ R127, R5, R127 ;  /* 0x0000007f057f7220 */ /* 0x000fe40000410000 */
[----:B------:R-:W-:-:S02]  /*11760*/  @P0 FFMA.FTZ R0, R3, R196, R4 ;  /* 0x000000c403000223 */ /* 0x000fc40000010004 */
.L_x_1203:
[----:B-1----:R1:W5:Y:S01]  /*11770*/  LDL R9, [R1+0x1c] ;  /* 0x00001c0001097983 */ /* 0x0023620000100800 */
[----:B------:R-:W-:Y:S03]  /*11780*/  BSSY B0, `(.L_x_1258) ;  /* 0x0000012000007945 */ /* 0x000fe60003800000 */
[----:B------:R-:W2:Y:S02]  /*11790*/  S2R R8, SR_TID.X ;  /* 0x0000000000087919 */ /* 0x000ea40000002100 */
[----:B--2---:R-:W-:-:S13]  /*117a0*/  LOP3.LUT P0, RZ, R8, 0x7f, RZ, 0xc0, !PT ;  /* 0x0000007f08ff7812 */ /* 0x004fda000780c0ff */
[----:B------:R-:W-:Y:S05]  /*117b0*/  @P0 BRA `(.L_x_1259) ;  /* 0x000000e000000947 */ /* 0x000fea0003800000 */
[----:B-1----:R-:W1:Y:S01]  /*117c0*/  S2R R3, SR_LANEID ;  /* 0x0000000000037919 */ /* 0x002e620000000000 */
[----:B------:R-:W-:Y:S01]  /*117d0*/  VOTEU.ANY UR4, UPT, PT ;  /* 0x0000000000047886 */ /* 0x000fe200038e0100 */
[----:B------:R-:W-:Y:S01]  /*117e0*/  IMAD.MOV.U32 R6, RZ, RZ, c[0x0][0x580] ;  /* 0x00016000ff067624 */ /* 0x000fe200078e00ff */
[----:B------:R-:W1:Y:S01]  /*117f0*/  FLO.U32 R5, UR4 ;  /* 0x0000000400057d00 */ /* 0x000e6200080e0000 */
[----:B------:R-:W-:-:S07]  /*11800*/  IMAD.MOV.U32 R7, RZ, RZ, c[0x0][0x584] ;  /* 0x00016100ff077624 */ /* 0x000fce00078e00ff */
[----:B------:R-:W2:Y:S01]  /*11810*/  POPC R4, UR4 ;  /* 0x0000000400047d09 */ /* 0x000ea20008000000 */
[----:B-1----:R-:W-:-:S13]  /*11820*/  ISETP.EQ.U32.AND P0, PT, R5, R3, PT ;  /* 0x000000030500720c */ /* 0x002fda0003f02070 */
[----:B--2---:R-:W2:Y:S04]  /*11830*/  @P0 ATOMG.E.ADD.STRONG.GPU PT, R4, [R6.64], R4 ;  /* 0x00000004060409a8 */ /* 0x004ea800081ee1c8 */
[----:B------:R-:W1:Y:S02]  /*11840*/  S2R R3, SR_LTMASK ;  /* 0x0000000000037919 */ /* 0x000e640000003900 */
[----:B-1----:R-:W-:-:S06]  /*11850*/  LOP3.LUT R3, R3, UR4, RZ, 0xc0, !PT ;  /* 0x0000000403037c12 */ /* 0x002fcc000f8ec0ff */
[----:B------:R-:W1:Y:S01]  /*11860*/  POPC R3, R3 ;  /* 0x0000000300037309 */ /* 0x000e620000000000 */
[----:B--2---:R-:W1:Y:S02]  /*11870*/  SHFL.IDX PT, R4, R4, R5, 0x1f ;  /* 0x00001f0504047589 */ /* 0x004e6400000e0000 */
[----:B-1---5:R-:W-:-:S05]  /*11880*/  IADD3 R9, R4, c[0x0][0xc], R3 ;  /* 0x0000030004097a10 */ /* 0x022fca0007ffe003 */
[----:B------:R1:W-:Y:S02]  /*11890*/  STL [R1+0x1c], R9 ;  /* 0x00001c0901007387 */ /* 0x0003e40000100800 */
.L_x_1259:
[----:B-1----:R-:W-:Y:S05]  /*118a0*/  BSYNC B0 ;  /* 0x0000000000007941 */ /* 0x002fea0003800000 */
.L_x_1258:
[----:B------:R-:W-:Y:S01]  /*118b0*/  PRMT R2, R2, 0x9910, RZ ;  /* 0x0000991002027816 */ /* 0x000fe200000000ff */
[----:B------:R-:W-:Y:S03]  /*118c0*/  BSSY B1, `(.L_x_1260) ;  /* 0x00001d7000017945 */ /* 0x000fe60003800000 */
[----:B------:R-:W-:Y:S01]  /*118d0*/  ISETP.NE.AND P0, PT, R2, RZ, PT ;  /* 0x000000ff0200720c */ /* 0x000fe20003f05270 */
[----:B-----5:R-:W-:-:S12]  /*118e0*/  IMAD.MOV.U32 R2, RZ, RZ, R9 ;  /* 0x000000ffff027224 */ /* 0x020fd800078e0009 */
[----:B------:R-:W-:Y:S05]  /*118f0*/  @!P0 BRA `(.L_x_1261) ;  /* 0x00001a7000008947 */ /* 0x000fea0003800000 */
[----:B------:R-:W-:Y:S01]  /*11900*/  WARPSYNC 0xffffffff ;  /* 0xffffffff00007948 */ /* 0x000fe20003800000 */
[----:B------:R-:W-:Y:S06]  /*11910*/  BAR.SYNC.DEFER_BLOCKING 0x1, 0x80 ;  /* 0x0042000000007b1d */ /* 0x000fec0000010000 */
[----:B------:R-:W-:Y:S05]  /*11920*/  BRA.CONV ~URZ, `(.L_x_1262) ;  /* 0x000000837f007947 */ /* 0x000fea000b800000 */
[----:B------:R-:W-:Y:S01]  /*11930*/  SHF.R.S32.HI R3, RZ, 0x1f, R8 ;  /* 0x0000001fff037819 */ /* 0x000fe20000011408 */
[----:B------:R-:W-:Y:S01]  /*11940*/  IMAD.MOV.U32 R6, RZ, RZ, RZ ;  /* 0x000000ffff067224 */ /* 0x000fe200078e00ff */
[----:B------:R-:W-:Y:S01]  /*11950*/  MOV R4, 0x119b0 ;  /* 0x000119b000047802 */ /* 0x000fe20000000f00 */
[----:B------:R-:W-:Y:S01]  /*11960*/  IMAD.MOV.U32 R5, RZ, RZ, 0x1f ;  /* 0x0000001fff057424 */ /* 0x000fe200078e00ff */
[----:B------:R-:W-:-:S04]  /*11970*/  LEA.HI R3, R3, R8, RZ, 0x7 ;  /* 0x0000000803037211 */ /* 0x000fc800078f38ff */
[----:B------:R-:W-:-:S05]  /*11980*/  SHF.R.S32.HI R3, RZ, 0x7, R3 ;  /* 0x00000007ff037819 */ /* 0x000fca0000011403 */
[----:B------:R-:W-:Y:S02]  /*11990*/  IMAD.MOV.U32 R7, RZ, RZ, R3 ;  /* 0x000000ffff077224 */ /* 0x000fe400078e0003 */
[----:B------:R-:W-:Y:S05]  /*119a0*/  CALL.REL.NOINC `($__internal_19_$__cuda_sm70_shflsync_idx_p) ;  /* 0x00005d4000007944 */ /* 0x000fea0003c00000 */
.L_x_1262:
[----:B------:R-:W2:Y:S04]  /*119b0*/  LDL.LU R6, [R1+0xb0] ;  /* 0x0000b00001067983 */ /* 0x000ea80000300800 */
[----:B------:R-:W3:Y:S04]  /*119c0*/  LDL R8, [R1+0x10] ;  /* 0x0000100001087983 */ /* 0x000ee80000100800 */
[----:B------:R-:W4:Y:S04]  /*119d0*/  LDL.LU R13, [R1+0xc4] ;  /* 0x0000c400010d7983 */ /* 0x000f280000300800 */
[----:B------:R-:W3:Y:S04]  /*119e0*/  LDL.LU R18, [R1+0xc0] ;  /* 0x0000c00001127983 */ /* 0x000ee80000300800 */
[----:B------:R-:W3:Y:S01]  /*119f0*/  LDL.LU R21, [R1+0xac] ;  /* 0x0000ac0001157983 */ /* 0x000ee20000300800 */
[----:B------:R-:W-:-:S03]  /*11a00*/  MOV R3, 0x1 ;  /* 0x0000000100037802 */ /* 0x000fc60000000f00 */
[----:B------:R-:W3:Y:S01]  /*11a10*/  LDL R20, [R1+0x14] ;  /* 0x0000140001147983 */ /* 0x000ee20000100800 */
[----:B------:R-:W-:-:S03]  /*11a20*/  ISETP.NE.AND P0, PT, R3, c[0x0][0x4e8], PT ;  /* 0x00013a0003007a0c */ /* 0x000fc60003f05270 */
[----:B------:R-:W1:Y:S04]  /*11a30*/  S2R R25, SR_TID.X ;  /* 0x0000000000197919 */ /* 0x000e680000002100 */
[----:B------:R2:W5:Y:S04]  /*11a40*/  LDL R55, [R1+0x54] ;  /* 0x0000540001377983 */ /* 0x0005680000100800 */
[----:B------:R2:W5:Y:S04]  /*11a50*/  LDL R54, [R1+0xc] ;  /* 0x00000c0001367983 */ /* 0x0005680000100800 */
[----:B------:R2:W5:Y:S04]  /*11a60*/  LDL R53, [R1+0x50] ;  /* 0x0000500001357983 */ /* 0x0005680000100800 */
[----:B------:R2:W5:Y:S04]  /*11a70*/  LDL R52, [R1+0x90] ;  /* 0x0000900001347983 */ /* 0x0005680000100800 */
[----:B------:R2:W5:Y:S01]  /*11a80*/  LDL R51, [R1+0x4c] ;  /* 0x00004c0001337983 */ /* 0x0005620000100800 */
[----:B-1----:R-:W-:-:S03]  /*11a90*/  SHF.R.S32.HI R24, RZ, 0x1f, R25 ;  /* 0x0000001fff187819 */ /* 0x002fc60000011419 */
[----:B------:R1:W5:Y:S01]  /*11aa0*/  LDL R50, [R1+0x8c] ;  /* 0x00008c0001327983 */ /* 0x0003620000100800 */
[----:B------:R-:W-:-:S03]  /*11ab0*/  LEA.HI R24, R24, R25, RZ, 0x5 ;  /* 0x0000001918187211 */ /* 0x000fc600078f28ff */
[----:B------:R1:W5:Y:S01]  /*11ac0*/  LDL R49, [R1+0x48] ;  /* 0x0000480001317983 */ /* 0x0003620000100800 */
[----:B------:R-:W-:-:S03]  /*11ad0*/  LOP3.LUT R24, R24, 0xffffffe0, RZ, 0xc0, !PT ;  /* 0xffffffe018187812 */ /* 0x000fc600078ec0ff */
[----:B------:R1:W5:Y:S01]  /*11ae0*/  LDL R48, [R1+0x88] ;  /* 0x0000880001307983 */ /* 0x0003620000100800 */
[----:B------:R-:W-:-:S03]  /*11af0*/  IADD3 R24, -R24, R25, RZ ;  /* 0x0000001918187210 */ /* 0x000fc60007ffe1ff */
[----:B------:R1:W5:Y:S01]  /*11b00*/  LDL R47, [R1+0x44] ;  /* 0x00004400012f7983 */ /* 0x0003620000100800 */
[----:B------:R-:W-:-:S03]  /*11b10*/  LOP3.LUT P1, RZ, R24, 0x3, RZ, 0xc0, !PT ;  /* 0x0000000318ff7812 */ /* 0x000fc6000782c0ff */
        /* <DEDUP_REMOVED lines=23> */
[----:B------:R-:W-:-:S02]  /*11c90*/  ULDC UR5, c[0x0][0x4e8] ;  /* 0x00013a0000057ab9 */ /* 0x000fc40000000800 */
[----:B------:R-:W-:Y:S02]  /*11ca0*/  ULDC UR4, c[0x0][0x388] ;  /* 0x0000e20000047ab9 */ /* 0x000fe40000000800 */
[----:B------:R-:W-:Y:S01]  /*11cb0*/  UIMAD UR4, UR5, UR4, URZ ;  /* 0x00000004050472a4 */ /* 0x000fe2000f8e023f */
[----:B------:R-:W-:Y:S01]  /*11cc0*/  BSSY B0, `(.L_x_1263) ;  /* 0x000009b000007945 */ /* 0x000fe20003800000 */
[----:B--2---:R-:W-:Y:S01]  /*11cd0*/  SHF.R.S32.HI R16, RZ, 0x1f, R6 ;  /* 0x0000001fff107819 */ /* 0x004fe20000011406 */
[----:B------:R-:W-:-:S04]  /*11ce0*/  IMAD.WIDE.U32 R4, R6, c[0x0][0x4d0], RZ ;  /* 0x0001340006047a25 */ /* 0x000fc800078e00ff */
[C---:B------:R-:W-:Y:S02]  /*11cf0*/  IMAD R14, R16.reuse, c[0x0][0x4d0], RZ ;  /* 0x00013400100e7a24 */ /* 0x040fe400078e02ff */
[----:B------:R-:W-:Y:S02]  /*11d00*/  IMAD R16, R16, c[0x0][0x438], RZ ;  /* 0x00010e0010107a24 */ /* 0x000fe400078e02ff */
[C---:B------:R-:W-:Y:S02]  /*11d10*/  IMAD R14, R6.reuse, c[0x0][0x4d4], R14 ;  /* 0x00013500060e7a24 */ /* 0x040fe400078e020e */
[C---:B------:R-:W-:Y:S02]  /*11d20*/  IMAD R16, R6.reuse, c[0x0][0x43c], R16 ;  /* 0x00010f0006107a24 */ /* 0x040fe400078e0210 */
[----:B------:R-:W-:Y:S01]  /*11d30*/  IMAD.WIDE.U32 R6, R6, c[0x0][0x438], RZ ;  /* 0x00010e0006067a25 */ /* 0x000fe200078e00ff */
[----:B------:R-:W-:Y:S02]  /*11d40*/  IADD3 R15, R5, R14, RZ ;  /* 0x0000000e050f7210 */ /* 0x000fe40007ffe0ff */
[----:B----4-:R-:W-:Y:S01]  /*11d50*/  SHF.R.S32.HI R5, RZ, 0x1f, R13 ;  /* 0x0000001fff057819 */ /* 0x010fe2000001140d */
[----:B------:R-:W-:Y:S01]  /*11d60*/  IMAD.IADD R17, R7, 0x1, R16 ;  /* 0x0000000107117824 */ /* 0x000fe200078e0210 */
[----:B------:R-:W-:Y:S01]  /*11d70*/  MOV R14, R4 ;  /* 0x00000004000e7202 */ /* 0x000fe20000000f00 */
[----:B---3--:R-:W-:Y:S01]  /*11d80*/  IMAD.IADD R4, R8, 0x1, R21 ;  /* 0x0000000108047824 */ /* 0x008fe200078e0215 */
[----:B------:R-:W-:Y:S01]  /*11d90*/  MOV R16, R6 ;  /* 0x0000000600107202 */ /* 0x000fe20000000f00 */
[----:B------:R-:W-:-:S02]  /*11da0*/  IMAD R6, R5, c[0x0][0x4d8], RZ ;  /* 0x0001360005067a24 */ /* 0x000fc400078e02ff */
[----:B------:R-:W-:Y:S01]  /*11db0*/  IMAD R5, R5, c[0x0][0x440], RZ ;  /* 0x0001100005057a24 */ /* 0x000fe200078e02ff */
[----:B------:R-:W-:Y:S01]  /*11dc0*/  MOV R7, R4 ;  /* 0x0000000400077202 */ /* 0x000fe20000000f00 */
[----:B------:R-:W-:-:S04]  /*11dd0*/  @P0 IMAD.HI.U32 R8, R4, c[0x0][0x4ec], RZ ;  /* 0x00013b0004080a27 */ /* 0x000fc800078e00ff */
[----:B------:R-:W-:Y:S01]  /*11de0*/  IMAD.MOV.U32 R9, RZ, RZ, R4 ;  /* 0x000000ffff097224 */ /* 0x000fe200078e0004 */
[----:B------:R-:W-:Y:S01]  /*11df0*/  @P0 SHF.R.U32.HI R9, RZ, c[0x0][0x4f0], R8 ;  /* 0x00013c00ff090a19 */ /* 0x000fe20000011608 */
[C---:B------:R-:W-:Y:S02]  /*11e00*/  IMAD R5, R13.reuse, c[0x0][0x444], R5 ;  /* 0x000111000d057a24 */ /* 0x040fe400078e0205 */
[----:B------:R-:W-:-:S04]  /*11e10*/  IMAD.WIDE.U32 R16, R13, c[0x0][0x440], R16 ;  /* 0x000110000d107a25 */ /* 0x000fc800078e0010 */
[----:B------:R-:W-:Y:S02]  /*11e20*/  IMAD R6, R13, c[0x0][0x4dc], R6 ;  /* 0x000137000d067a24 */ /* 0x000fe400078e0206 */
[----:B------:R-:W-:Y:S01]  /*11e30*/  @P0 IMAD.HI.U32 R3, R4, c[0x0][0x4ec], RZ ;  /* 0x00013b0004030a27 */ /* 0x000fe200078e00ff */
[----:B------:R-:W-:-:S03]  /*11e40*/  IADD3 R17, R17, R5, RZ ;  /* 0x0000000511117210 */ /* 0x000fc60007ffe0ff */
[----:B------:R-:W-:Y:S01]  /*11e50*/  IMAD.WIDE.U32 R14, R13, c[0x0][0x4d8], R14 ;  /* 0x000136000d0e7a25 */ /* 0x000fe200078e000e */
[----:B------:R-:W-:Y:S02]  /*11e60*/  SHF.R.S32.HI R13, RZ, 0x1f, R18 ;  /* 0x0000001fff0d7819 */ /* 0x000fe40000011412 */
[----:B------:R-:W-:Y:S01]  /*11e70*/  @P0 SHF.R.U32.HI R7, RZ, c[0x0][0x4f0], R3 ;  /* 0x00013c00ff070a19 */ /* 0x000fe20000011603 */
[----:B------:R-:W-:Y:S02]  /*11e80*/  IMAD.IADD R15, R15, 0x1, R6 ;  /* 0x000000010f0f7824 */ /* 0x000fe400078e0206 */
[----:B------:R-:W-:Y:S02]  /*11e90*/  IMAD.MOV R5, RZ, RZ, -R9 ;  /* 0x000000ffff057224 */ /* 0x000fe400078e0a09 */
[C---:B------:R-:W-:Y:S02]  /*11ea0*/  IMAD R3, R13.reuse, c[0x0][0x4e0], RZ ;  /* 0x000138000d037a24 */ /* 0x040fe400078e02ff */
[----:B------:R-:W-:-:S02]  /*11eb0*/  IMAD R13, R13, c[0x0][0x448], RZ ;  /* 0x000112000d0d7a24 */ /* 0x000fc400078e02ff */
[----:B------:R-:W-:Y:S02]  /*11ec0*/  IMAD R5, R5, c[0x0][0x4e8], R4 ;  /* 0x00013a0005057a24 */ /* 0x000fe400078e0204 */
[----:B------:R-:W-:Y:S01]  /*11ed0*/  IMAD.WIDE.U32 R14, R18, c[0x0][0x4e0], R14 ;  /* 0x00013800120e7a25 */ /* 0x000fe200078e000e */
[----:B------:R-:W-:-:S03]  /*11ee0*/  SHF.R.S32.HI R8, RZ, 0x1f, R9 ;  /* 0x0000001fff087819 */ /* 0x000fc60000011409 */
[C---:B------:R-:W-:Y:S02]  /*11ef0*/  IMAD R3, R18.reuse, c[0x0][0x4e4], R3 ;  /* 0x0001390012037a24 */ /* 0x040fe400078e0203 */
[C---:B------:R-:W-:Y:S01]  /*11f00*/  IMAD R13, R18.reuse, c[0x0][0x44c], R13 ;  /* 0x00011300120d7a24 */ /* 0x040fe200078e020d */
[----:B------:R-:W-:Y:S01]  /*11f10*/  IADD3 R14, P0, R9, R14, RZ ;  /* 0x0000000e090e7210 */ /* 0x000fe20007f1e0ff */
[----:B------:R-:W-:Y:S01]  /*11f20*/  IMAD.WIDE.U32 R18, R18, c[0x0][0x448], R16 ;  /* 0x0001120012127a25 */ /* 0x000fe200078e0010 */
[----:B------:R-:W-:Y:S02]  /*11f30*/  SHF.R.S32.HI R16, RZ, 0x1f, R5 ;  /* 0x0000001fff107819 */ /* 0x000fe40000011405 */
[----:B------:R-:W-:-:S03]  /*11f40*/  IADD3.X R15, R8, R15, R3, P0, !PT ;  /* 0x0000000f080f7210 */ /* 0x000fc600007fe403 */
[----:B------:R-:W-:Y:S01]  /*11f50*/  IMAD R16, R16, c[0x0][0x4c8], RZ ;  /* 0x0001320010107a24 */ /* 0x000fe200078e02ff */
[----:B------:R-:W-:Y:S01]  /*11f60*/  SHF.R.S32.HI R6, RZ, 0x1f, R7 ;  /* 0x0000001fff067819 */ /* 0x000fe20000011407 */
[----:B------:R-:W-:-:S04]  /*11f70*/  IMAD.WIDE.U32 R8, R5, c[0x0][0x4c8], R14 ;  /* 0x0001320005087a25 */ /* 0x000fc800078e000e */
[----:B------:R-:W-:Y:S01]  /*11f80*/  IMAD R16, R5, c[0x0][0x4cc], R16 ;  /* 0x0001330005107a24 */ /* 0x000fe200078e0210 */
[----:B------:R-:W-:Y:S01]  /*11f90*/  IADD3 R19, R19, R13, RZ ;  /* 0x0000000d13137210 */ /* 0x000fe20007ffe0ff */
[----:B------:R-:W-:Y:S01]  /*11fa0*/  IMAD.MOV R3, RZ, RZ, -R7 ;  /* 0x000000ffff037224 */ /* 0x000fe200078e0a07 */
[----:B------:R-:W-:Y:S01]  /*11fb0*/  LEA R14, P0, R8, c[0x0][0x4a8], 0x2 ;  /* 0x00012a00080e7a11 */ /* 0x000fe200078010ff */
[----:B------:R-:W-:Y:S02]  /*11fc0*/  IMAD.IADD R16, R9, 0x1, R16 ;  /* 0x0000000109107824 */ /* 0x000fe400078e0210 */
[----:B------:R-:W-:Y:S02]  /*11fd0*/  IMAD R6, R6, c[0x0][0x430], RZ ;  /* 0x00010c0006067a24 */ /* 0x000fe400078e02ff */
[----:B------:R-:W-:Y:S01]  /*11fe0*/  IMAD R4, R3, c[0x0][0x4e8], R4 ;  /* 0x00013a0003047a24 */ /* 0x000fe200078e0204 */
[----:B------:R-:W-:Y:S01]  /*11ff0*/  LEA.HI.X R3, R8, c[0x0][0x4ac], R16, 0x2, P0 ;  /* 0x00012b0008037a11 */ /* 0x000fe200000f1410 */
[----:B------:R-:W-:-:S02]  /*12000*/  IMAD R6, R7, c[0x0][0x434], R6 ;  /* 0x00010d0007067a24 */ /* 0x000fc400078e0206 */
[----:B------:R-:W-:-:S04]  /*12010*/  IMAD.WIDE.U32 R18, R7, c[0x0][0x430], R18 ;  /* 0x00010c0007127a25 */ /* 0x000fc800078e0012 */
[----:B------:R-:W-:Y:S01]  /*12020*/  IMAD.IADD R5, R20, 0x1, R21 ;  /* 0x0000000114057824 */ /* 0x000fe200078e0215 */
[----:B------:R-:W-:Y:S01]  /*12030*/  IADD3 R23, R19, R6, RZ ;  /* 0x0000000613177210 */ /* 0x000fe20007ffe0ff */
[----:B------:R-:W-:Y:S01]  /*12040*/  SHFL.IDX PT, R20, R14, RZ, 0x1c1f ;  /* 0x001c1fff0e147589 */ /* 0x000fe200000e0000 */
[----:B------:R-:W-:-:S03]  /*12050*/  MOV R22, R18 ;  /* 0x0000001200167202 */ /* 0x000fc60000000f00 */
[----:B------:R-:W2:Y:S04]  /*12060*/  SHFL.IDX PT, R21, R3, RZ, 0x1c1f ;  /* 0x001c1fff03157589 */ /* 0x000ea800000e0000 */
[----:B------:R-:W-:Y:S04]  /*12070*/  SHFL.IDX PT, R18, R14, 0x1, 0x1c1f ;  /* 0x003c1f000e127f89 */ /* 0x000fe800000e0000 */
[----:B------:R-:W3:Y:S01]  /*12080*/  SHFL.IDX PT, R19, R3, 0x1, 0x1c1f ;  /* 0x003c1f0003137f89 */ /* 0x000ee200000e0000 */
[C---:B------:R-:W-:Y:S02]  /*12090*/  IADD3 R8, R5.reuse, 0x8, RZ ;  /* 0x0000000805087810 */ /* 0x040fe40007ffe0ff */
[----:B------:R-:W-:Y:S01]  /*120a0*/  ISETP.GE.OR P4, PT, R5, UR4, P1 ;  /* 0x0000000405007c0c */ /* 0x000fe20008f86670 */
[----:B------:R-:W-:Y:S01]  /*120b0*/  SHFL.IDX PT, R16, R14, 0x2, 0x1c1f ;  /* 0x005c1f000e107f89 */ /* 0x000fe200000e0000 */
[----:B------:R-:W-:-:S03]  /*120c0*/  ISETP.GE.OR P3, PT, R8, UR4, P1 ;  /* 0x0000000408007c0c */ /* 0x000fc60008f66670 */
[----:B------:R-:W4:Y:S01]  /*120d0*/  SHFL.IDX PT, R17, R3, 0x2, 0x1c1f ;  /* 0x005c1f0003117f89 */ /* 0x000f2200000e0000 */
[----:B------:R-:W-:-:S03]  /*120e0*/  SHF.R.S32.HI R6, RZ, 0x1f, R4 ;  /* 0x0000001fff067819 */ /* 0x000fc60000011404 */
[----:B------:R-:W-:Y:S04]  /*120f0*/  SHFL.IDX PT, R14, R14, 0x3, 0x1c1f ;  /* 0x007c1f000e0e7f89 */ /* 0x000fe800000e0000 */
[----:B------:R1:W4:Y:S01]  /*12100*/  SHFL.IDX PT, R15, R3, 0x3, 0x1c1f ;  /* 0x007c1f00030f7f89 */ /* 0x00032200000e0000 */
[----:B------:R-:W-:Y:S01]  /*12110*/  IADD3 R7, R5, 0x40, RZ ;  /* 0x0000004005077810 */ /* 0x000fe20007ffe0ff */
[----:B------:R-:W-:Y:S02]  /*12120*/  IMAD.WIDE.U32 R22, R4, c[0x0][0x428], R22 ;  /* 0x00010a0004167a25 */ /* 0x000fe400078e0016 */
[----:B--2---:R2:W-:Y:S01]  /*12130*/  @!P4 ST.E [R20.64], R10 ;  /* 0x0000000a1400c985 */ /* 0x0045e2000c101908 */
[----:B------:R-:W-:-:S03]  /*12140*/  ISETP.GE.OR P2, PT, R7, UR4, P1 ;  /* 0x0000000407007c0c */ /* 0x000fc60008f46670 */
[----:B---3--:R2:W-:Y:S01]  /*12150*/  @!P3 ST.E [R18.64], R11 ;  /* 0x0000000b1200b985 */ /* 0x0085e2000c101908 */
[C---:B------:R-:W-:Y:S01]  /*12160*/  ISETP.GE.AND P3, PT, R5.reuse, UR4, PT ;  /* 0x0000000405007c0c */ /* 0x040fe2000bf66270 */
[----:B-1----:R-:W-:Y:S01]  /*12170*/  IMAD R3, R6, c[0x0][0x428], RZ ;  /* 0x00010a0006037a24 */ /* 0x002fe200078e02ff */
[----:B------:R-:W-:-:S03]  /*12180*/  IADD3 R6, R5, 0x48, RZ ;  /* 0x0000004805067810 */ /* 0x000fc60007ffe0ff */
[----:B------:R-:W-:Y:S01]  /*12190*/  IMAD R3, R4, c[0x0][0x42c], R3 ;  /* 0x00010b0004037a24 */ /* 0x000fe200078e0203 */
[----:B------:R-:W-:Y:S02]  /*121a0*/  ISETP.GE.OR P1, PT, R6, UR4, P1 ;  /* 0x0000000406007c0c */ /* 0x000fe40008f26670 */
[C---:B------:R-:W-:Y:S01]  /*121b0*/  LEA R4, P0, R22.reuse, c[0x0][0x400], 0x2 ;  /* 0x0001000016047a11 */ /* 0x040fe200078010ff */
[----:B------:R-:W-:Y:S01]  /*121c0*/  IMAD.IADD R3, R23, 0x1, R3 ;  /* 0x0000000117037824 */ /* 0x000fe200078e0203 */
[----:B----4-:R2:W-:Y:S04]  /*121d0*/  @!P2 ST.E [R16.64], R12 ;  /* 0x0000000c1000a985 */ /* 0x0105e8000c101908 */
[----:B------:R-:W-:Y:S01]  /*121e0*/  LEA.HI.X R3, R22, c[0x0][0x404], R3, 0x2, P0 ;  /* 0x0001010016037a11 */ /* 0x000fe200000f1403 */
[----:B------:R2:W1:Y:S01]  /*121f0*/  SHFL.IDX PT, R9, R4, RZ, 0x1c1f ;  /* 0x001c1fff04097589 */ /* 0x00046200000e0000 */
[----:B------:R-:W-:-:S02]  /*12200*/  ISETP.GE.AND P2, PT, R8, UR4, PT ;  /* 0x0000000408007c0c */ /* 0x000fc4000bf46270 */
[----:B------:R-:W-:Y:S01]  /*12210*/  ISETP.GE.AND P0, PT, R6, UR4, PT ;  /* 0x0000000406007c0c */ /* 0x000fe2000bf06270 */
[----:B------:R2:W-:Y:S01]  /*12220*/  @!P1 ST.E [R14.64], R0 ;  /* 0x000000000e009985 */ /* 0x0005e2000c101908 */
[----:B------:R-:W-:-:S03]  /*12230*/  ISETP.GE.AND P1, PT, R7, UR4, PT ;  /* 0x0000000407007c0c */ /* 0x000fc6000bf26270 */
[----:B------:R2:W3:Y:S01]  /*12240*/  SHFL.IDX PT, R10, R3, RZ, 0x1c1f ;  /* 0x001c1fff030a7589 */ /* 0x0004e200000e0000 */
[----:B------:R-:W-:Y:S05]  /*12250*/  @P3 BRA `(.L_x_1264) ;  /* 0x0000041000003947 */ /* 0x000fea0003800000 */
[----:B-----5:R-:W-:Y:S02]  /*12260*/  ISETP.GE.AND P5, PT, R54, c[0x0][0x3c8], PT ;  /* 0x0000f20036007a0c */ /* 0x020fe40003fa6270 */
[----:B------:R-:W-:Y:S02]  /*12270*/  ISETP.GE.AND P4, PT, R52, c[0x0][0x3c8], PT ;  /* 0x0000f20034007a0c */ /* 0x000fe40003f86270 */
[----:B------:R-:W-:-:S09]  /*12280*/  ISETP.GE.AND P6, PT, R28, c[0x0][0x3c8], PT ;  /* 0x0000f2001c007a0c */ /* 0x000fd20003fc6270 */
[----:B-1----:R-:W-:-:S04]  /*12290*/  @!P5 LEA R6, P3, R54, R9, 0x2 ;  /* 0x000000093606d211 */ /* 0x002fc800078610ff */
[----:B---3--:R-:W-:Y:S02]  /*122a0*/  @!P5 LEA.HI.X R7, R54, R10, R55, 0x2, P3 ;  /* 0x0000000a3607d211 */ /* 0x008fe400018f1437 */
[----:B------:R-:W-:-:S03]  /*122b0*/  ISETP.GE.AND P3, PT, R50, c[0x0][0x3c8], PT ;  /* 0x0000f20032007a0c */ /* 0x000fc60003f66270 */
[----:B------:R1:W-:Y:S02]  /*122c0*/  @!P5 ST.E.64 [R6.64], R160 ;  /* 0x000000a00600d985 */ /* 0x0003e4000c101b08 */
[----:B-1----:R-:W-:-:S04]  /*122d0*/  @!P4 LEA R6, P5, R52, R9, 0x2 ;  /* 0x000000093406c211 */ /* 0x002fc800078a10ff */
[----:B------:R-:W-:Y:S02]  /*122e0*/  @!P4 LEA.HI.X R7, R52, R10, R53, 0x2, P5 ;  /* 0x0000000a3407c211 */ /* 0x000fe400028f1435 */
        /* <DEDUP_REMOVED lines=41> */
[----:B------:R1:W-:Y:S01]  /*12580*/  @!P3 ST.E.64 [R6.64], R96 ;  /* 0x000000600600b985 */ /* 0x0003e2000c101b08 */
[----:B--2---:R-:W-:-:S04]  /*12590*/  @!P5 LEA R14, P3, R30, R9, 0x2 ;  /* 0x000000091e0ed211 */ /* 0x004fc800078610ff */
[----:B------:R-:W-:Y:S02]  /*125a0*/  @!P5 LEA.HI.X R15, R30, R10, R31, 0x2, P3 ;  /* 0x0000000a1e0fd211 */ /* 0x000fe400018f141f */
[----:B------:R-:W-:Y:S02]  /*125b0*/  ISETP.GE.AND P5, PT, R26, c[0x0][0x3c8], PT ;  /* 0x0000f2001a007a0c */ /* 0x000fe40003fa6270 */
[----:B------:R-:W-:-:S04]  /*125c0*/  @!P6 LEA R12, P3, R28, R9, 0x2 ;  /* 0x000000091c0ce211 */ /* 0x000fc800078610ff */
[----:B------:R-:W-:-:S07]  /*125d0*/  @!P6 LEA.HI.X R13, R28, R10, R29, 0x2, P3 ;  /* 0x0000000a1c0de211 */ /* 0x000fce00018f141d */
[----:B-1----:R-:W-:-:S04]  /*125e0*/  @!P5 LEA R6, P3, R26, R9, 0x2 ;  /* 0x000000091a06d211 */ /* 0x002fc800078610ff */
[----:B------:R-:W-:Y:S02]  /*125f0*/  @!P5 LEA.HI.X R7, R26, R10, R27, 0x2, P3 ;  /* 0x0000000a1a07d211 */ /* 0x000fe400018f141b */
[----:B------:R-:W-:-:S04]  /*12600*/  @!P4 LEA R8, P3, R24, R9, 0x2 ;  /* 0x000000091808c211 */ /* 0x000fc800078610ff */
[----:B------:R-:W-:Y:S02]  /*12610*/  @!P4 LEA.HI.X R9, R24, R10, R25, 0x2, P3 ;  /* 0x0000000a1809c211 */ /* 0x000fe400018f1419 */
[----:B------:R-:W-:-:S13]  /*12620*/  ISETP.GE.AND P3, PT, R30, c[0x0][0x3c8], PT ;  /* 0x0000f2001e007a0c */ /* 0x000fda0003f66270 */
[----:B------:R1:W-:Y:S04]  /*12630*/  @!P3 ST.E.64 [R14.64], R100 ;  /* 0x000000640e00b985 */ /* 0x0003e8000c101b08 */
[----:B------:R1:W-:Y:S04]  /*12640*/  @!P6 ST.E.64 [R12.64], R112 ;  /* 0x000000700c00e985 */ /* 0x0003e8000c101b08 */
[----:B------:R1:W-:Y:S04]  /*12650*/  @!P5 ST.E.64 [R6.64], R116 ;  /* 0x000000740600d985 */ /* 0x0003e8000c101b08 */
[----:B------:R1:W-:Y:S02]  /*12660*/  @!P4 ST.E.64 [R8.64], R128 ;  /* 0x000000800800c985 */ /* 0x0003e4000c101b08 */
.L_x_1264:
[----:B------:R-:W-:Y:S05]  /*12670*/  BSYNC B0 ;  /* 0x0000000000007941 */ /* 0x000fea0003800000 */
.L_x_1263:
[----:B------:R4:W2:Y:S01]  /*12680*/  SHFL.IDX PT, R5, R3, 0x1, 0x1c1f ;  /* 0x003c1f0003057f89 */ /* 0x0008a200000e0000 */
[----:B------:R-:W-:Y:S03]  /*12690*/  BSSY B0, `(.L_x_1265) ;  /* 0x0000043000007945 */ /* 0x000fe60003800000 */
[----:B--2---:R4:W2:Y:S01]  /*126a0*/  SHFL.IDX PT, R0, R4, 0x1, 0x1c1f ;  /* 0x003c1f0004007f89 */ /* 0x0048a200000e0000 */
[----:B------:R-:W-:Y:S05]  /*126b0*/  @P2 BRA `(.L_x_1266) ;  /* 0x0000040000002947 */ /* 0x000fea0003800000 */
[----:B-----5:R-:W-:Y:S02]  /*126c0*/  ISETP.GE.AND P5, PT, R54, c[0x0][0x3c8], PT ;  /* 0x0000f20036007a0c */ /* 0x020fe40003fa6270 */
[----:B------:R-:W-:-:S02]  /*126d0*/  ISETP.GE.AND P2, PT, R52, c[0x0][0x3c8], PT ;  /* 0x0000f20034007a0c */ /* 0x000fc40003f46270 */
[----:B------:R-:W-:-:S09]  /*126e0*/  ISETP.GE.AND P3, PT, R50, c[0x0][0x3c8], PT ;  /* 0x0000f20032007a0c */ /* 0x000fd20003f66270 */
[----:B-12---:R-:W-:-:S04]  /*126f0*/  @!P5 LEA R8, P4, R54, R0, 0x2 ;  /* 0x000000003608d211 */ /* 0x006fc800078810ff */
[----:B------:R-:W-:Y:S02]  /*12700*/  @!P5 LEA.HI.X R9, R54, R5, R55, 0x2, P4 ;  /* 0x000000053609d211 */ /* 0x000fe400020f1437 */
[----:B------:R-:W-:-:S03]  /*12710*/  @!P2 LEA R6, P4, R52, R0, 0x2 ;  /* 0x000000003406a211 */ /* 0x000fc600078810ff */
[----:B------:R1:W-:Y:S01]  /*12720*/  @!P5 ST.E.64 [R8.64], R162 ;  /* 0x000000a20800d985 */ /* 0x0003e2000c101b08 */
[----:B------:R-:W-:Y:S02]  /*12730*/  ISETP.GE.AND P5, PT, R48, c[0x0][0x3c8], PT ;  /* 0x0000f20030007a0c */ /* 0x000fe40003fa6270 */
[----:B------:R-:W-:-:S05]  /*12740*/  @!P2 LEA.HI.X R7, R52, R5, R53, 0x2, P4 ;  /* 0x000000053407a211 */ /* 0x000fca00020f1435 */
[----:B------:R2:W-:Y:S01]  /*12750*/  @!P2 ST.E.64 [R6.64], R158 ;  /* 0x0000009e0600a985 */ /* 0x0005e2000c101b08 */
[----:B------:R-:W-:Y:S02]  /*12760*/  ISETP.GE.AND P2, PT, R46, c[0x0][0x3c8], PT ;  /* 0x0000f2002e007a0c */ /* 0x000fe40003f46270 */
[----:B-1----:R-:W-:-:S04]  /*12770*/  @!P3 LEA R8, P4, R50, R0, 0x2 ;  /* 0x000000003208b211 */ /* 0x002fc800078810ff */
[----:B------:R-:W-:Y:S02]  /*12780*/  @!P3 LEA.HI.X R9, R50, R5, R51, 0x2, P4 ;  /* 0x000000053209b211 */ /* 0x000fe400020f1433 */
[----:B--2---:R-:W-:-:S03]  /*12790*/  @!P5 LEA R6, P4, R48, R0, 0x2 ;  /* 0x000000003006d211 */ /* 0x004fc600078810ff */
        /* <DEDUP_REMOVED lines=35> */
[----:B------:R-:W-:Y:S01]  /*129d0*/  @!P3 ST.E.64 [R6.64], R98 ;  /* 0x000000620600b985 */ /* 0x000fe2000c101b08 */
[----:B------:R-:W-:Y:S02]  /*129e0*/  ISETP.GE.AND P3, PT, R26, c[0x0][0x3c8], PT ;  /* 0x0000f2001a007a0c */ /* 0x000fe40003f66270 */
[----:B-1----:R-:W-:-:S04]  /*129f0*/  @!P5 LEA R8, P2, R30, R0, 0x2 ;  /* 0x000000001e08d211 */ /* 0x002fc800078410ff */
[----:B------:R-:W-:Y:S02]  /*12a00*/  @!P5 LEA.HI.X R9, R30, R5, R31, 0x2, P2 ;  /* 0x000000051e09d211 */ /* 0x000fe400010f141f */
[----:B------:R-:W-:-:S03]  /*12a10*/  ISETP.GE.AND P2, PT, R24, c[0x0][0x3c8], PT ;  /* 0x0000f20018007a0c */ /* 0x000fc60003f46270 */
[----:B------:R1:W-:Y:S02]  /*12a20*/  @!P5 ST.E.64 [R8.64], R102 ;  /* 0x000000660800d985 */ /* 0x0003e4000c101b08 */
[----:B-1----:R-:W-:-:S04]  /*12a30*/  @!P4 LEA R8, P5, R28, R0, 0x2 ;  /* 0x000000001c08c211 */ /* 0x002fc800078a10ff */
[----:B------:R-:W-:Y:S02]  /*12a40*/  @!P4 LEA.HI.X R9, R28, R5, R29, 0x2, P5 ;  /* 0x000000051c09c211 */ /* 0x000fe400028f141d */
[----:B------:R-:W-:-:S03]  /*12a50*/  @!P3 LEA R6, P5, R26, R0, 0x2 ;  /* 0x000000001a06b211 */ /* 0x000fc600078a10ff */
[----:B------:R1:W-:Y:S01]  /*12a60*/  @!P4 ST.E.64 [R8.64], R114 ;  /* 0x000000720800c985 */ /* 0x0003e2000c101b08 */
[----:B------:R-:W-:Y:S02]  /*12a70*/  @!P3 LEA.HI.X R7, R26, R5, R27, 0x2, P5 ;  /* 0x000000051a07b211 */ /* 0x000fe400028f141b */
[----:B---3--:R-:W-:-:S03]  /*12a80*/  @!P2 LEA R10, P5, R24, R0, 0x2 ;  /* 0x00000000180aa211 */ /* 0x008fc600078a10ff */
[----:B------:R1:W-:Y:S01]  /*12a90*/  @!P3 ST.E.64 [R6.64], R118 ;  /* 0x000000760600b985 */ /* 0x0003e2000c101b08 */
[----:B------:R-:W-:-:S05]  /*12aa0*/  @!P2 LEA.HI.X R11, R24, R5, R25, 0x2, P5 ;  /* 0x00000005180ba211 */ /* 0x000fca00028f1419 */
[----:B------:R1:W-:Y:S04]  /*12ab0*/  @!P2 ST.E.64 [R10.64], R130 ;  /* 0x000000820a00a985 */ /* 0x0003e8000c101b08 */
.L_x_1266:
[----:B------:R-:W-:Y:S05]  /*12ac0*/  BSYNC B0 ;  /* 0x0000000000007941 */ /* 0x000fea0003800000 */
.L_x_1265:
[----:B------:R4:W3:Y:S01]  /*12ad0*/  SHFL.IDX PT, R5, R3, 0x2, 0x1c1f ;  /* 0x005c1f0003057f89 */ /* 0x0008e200000e0000 */
[----:B------:R-:W-:Y:S03]  /*12ae0*/  BSSY B0, `(.L_x_1267) ;  /* 0x0000043000007945 */ /* 0x000fe60003800000 */
[----:B--2---:R4:W2:Y:S01]  /*12af0*/  SHFL.IDX PT, R0, R4, 0x2, 0x1c1f ;  /* 0x005c1f0004007f89 */ /* 0x0048a200000e0000 */
[----:B------:R-:W-:Y:S05]  /*12b00*/  @P1 BRA `(.L_x_1268) ;  /* 0x0000040000001947 */ /* 0x000fea0003800000 */
[----:B-----5:R-:W-:Y:S02]  /*12b10*/  ISETP.GE.AND P3, PT, R54, c[0x0][0x3c8], PT ;  /* 0x0000f20036007a0c */ /* 0x020fe40003f66270 */
[----:B------:R-:W-:Y:S02]  /*12b20*/  ISETP.GE.AND P5, PT, R52, c[0x0][0x3c8], PT ;  /* 0x0000f20034007a0c */ /* 0x000fe40003fa6270 */
[----:B------:R-:W-:Y:S02]  /*12b30*/  ISETP.GE.AND P2, PT, R50, c[0x0][0x3c8], PT ;  /* 0x0000f20032007a0c */ /* 0x000fe40003f46270 */
[----:B------:R-:W-:-:S07]  /*12b40*/  ISETP.GE.AND P1, PT, R48, c[0x0][0x3c8], PT ;  /* 0x0000f20030007a0c */ /* 0x000fce0003f26270 */
[----:B-12---:R-:W-:-:S04]  /*12b50*/  @!P3 LEA R8, P4, R54, R0, 0x2 ;  /* 0x000000003608b211 */ /* 0x006fc800078810ff */
[----:B---3--:R-:W-:Y:S02]  /*12b60*/  @!P3 LEA.HI.X R9, R54, R5, R55, 0x2, P4 ;  /* 0x000000053609b211 */ /* 0x008fe400020f1437 */
        /* <DEDUP_REMOVED lines=39> */
[----:B--2---:R-:W-:Y:S02]  /*12de0*/  @!P1 LEA R6, P5, R32, R0, 0x2 ;  /* 0x0000000020069211 */ /* 0x004fe400078a10ff */
[----:B------:R-:W-:Y:S01]  /*12df0*/  ISETP.GE.AND P3, PT, R28, c[0x0][0x3c8], PT ;  /* 0x0000f2001c007a0c */ /* 0x000fe20003f66270 */
[----:B------:R1:W-:Y:S01]  /*12e00*/  @!P2 ST.E.64 [R8.64], R88 ;  /* 0x000000580800a985 */ /* 0x0003e2000c101b08 */
[----:B------:R-:W-:Y:S02]  /*12e10*/  @!P1 LEA.HI.X R7, R32, R5, R33, 0x2, P5 ;  /* 0x0000000520079211 */ /* 0x000fe400028f1421 */
[----:B------:R-:W-:-:S03]  /*12e20*/  ISETP.GE.AND P2, PT, R26, c[0x0][0x3c8], PT ;  /* 0x0000f2001a007a0c */ /* 0x000fc60003f46270 */
[----:B------:R2:W-:Y:S01]  /*12e30*/  @!P1 ST.E.64 [R6.64], R92 ;  /* 0x0000005c06009985 */ /* 0x0005e2000c101b08 */
[----:B------:R-:W-:Y:S02]  /*12e40*/  ISETP.GE.AND P1, PT, R24, c[0x0][0x3c8], PT ;  /* 0x0000f20018007a0c */ /* 0x000fe40003f26270 */
[----:B-1----:R-:W-:-:S04]  /*12e50*/  @!P4 LEA R8, P5, R30, R0, 0x2 ;  /* 0x000000001e08c211 */ /* 0x002fc800078a10ff */
[----:B------:R-:W-:Y:S02]  /*12e60*/  @!P4 LEA.HI.X R9, R30, R5, R31, 0x2, P5 ;  /* 0x000000051e09c211 */ /* 0x000fe400028f141f */
[----:B------:R-:W-:-:S03]  /*12e70*/  @!P3 LEA R10, P5, R28, R0, 0x2 ;  /* 0x000000001c0ab211 */ /* 0x000fc600078a10ff */
[----:B------:R1:W-:Y:S01]  /*12e80*/  @!P4 ST.E.64 [R8.64], R104 ;  /* 0x000000680800c985 */ /* 0x0003e2000c101b08 */
        /* <DEDUP_REMOVED lines=8> */
.L_x_1268:
[----:B------:R-:W-:Y:S05]  /*12f10*/  BSYNC B0 ;  /* 0x0000000000007941 */ /* 0x000fea0003800000 */
.L_x_1267:
[----:B----4-:R-:W4:Y:S04]  /*12f20*/  SHFL.IDX PT, R3, R3, 0x3, 0x1c1f ;  /* 0x007c1f0003037f89 */ /* 0x010f2800000e0000 */
[----:B------:R-:W3:Y:S01]  /*12f30*/  SHFL.IDX PT, R4, R4, 0x3, 0x1c1f ;  /* 0x007c1f0004047f89 */ /* 0x000ee200000e0000 */
[----:B------:R-:W-:Y:S05]  /*12f40*/  @P0 BRA `(.L_x_1269) ;  /* 0x000006e000000947 */ /* 0x000fea0003800000 */
[----:B-----5:R-:W-:Y:S02]  /*12f50*/  ISETP.GE.AND P1, PT, R54, c[0x0][0x3c8], PT ;  /* 0x0000f20036007a0c */ /* 0x020fe40003f26270 */
[----:B------:R-:W-:Y:S02]  /*12f60*/  ISETP.GE.AND P2, PT, R52, c[0x0][0x3c8], PT ;  /* 0x0000f20034007a0c */ /* 0x000fe40003f46270 */
[----:B------:R-:W-:-:S09]  /*12f70*/  ISETP.GE.AND P3, PT, R50, c[0x0][0x3c8], PT ;  /* 0x0000f20032007a0c */ /* 0x000fd20003f66270 */
[-C--:B-1-3--:R-:W-:Y:S02]  /*12f80*/  @!P1 LEA R8, P0, R54, R4.reuse, 0x2 ;  /* 0x0000000436089211 */ /* 0x08afe400078010ff */
[----:B------:R-:W-:Y:S02]  /*12f90*/  @!P2 LEA R6, P5, R52, R4, 0x2 ;  /* 0x000000043406a211 */ /* 0x000fe400078a10ff */
[-C--:B----4-:R-:W-:Y:S02]  /*12fa0*/  @!P1 LEA.HI.X R9, R54, R3.reuse, R55, 0x2, P0 ;  /* 0x0000000336099211 */ /* 0x090fe400000f1437 */
[----:B------:R-:W-:Y:S02]  /*12fb0*/  ISETP.GE.AND P0, PT, R48, c[0x0][0x3c8], PT ;  /* 0x0000f20030007a0c */ /* 0x000fe40003f06270 */
[----:B------:R-:W-:Y:S01]  /*12fc0*/  @!P2 LEA.HI.X R7, R52, R3, R53, 0x2, P5 ;  /* 0x000000033407a211 */ /* 0x000fe200028f1435 */
[----:B------:R1:W-:Y:S01]  /*12fd0*/  @!P1 ST.E.64 [R8.64], R166 ;  /* 0x000000a608009985 */ /* 0x0003e2000c101b08 */
[----:B------:R-:W-:-:S03]  /*12fe0*/  ISETP.GE.AND P1, PT, R46, c[0x0][0x3c8], PT ;  /* 0x0000f2002e007a0c */ /* 0x000fc60003f26270 */
[----:B------:R3:W-:Y:S01]  /*12ff0*/  @!P2 ST.E.64 [R6.64], R170 ;  /* 0x000000aa0600a985 */ /* 0x0007e2000c101b08 */
[----:B------:R-:W-:Y:S02]  /*13000*/  ISETP.GE.AND P2, PT, R44, c[0x0][0x3c8], PT ;  /* 0x0000f2002c007a0c */ /* 0x000fe40003f46270 */
[----:B-1----:R-:W-:-:S04]  /*13010*/  @!P3 LEA R8, P4, R50, R4, 0x2 ;  /* 0x000000043208b211 */ /* 0x002fc800078810ff */
[-C--:B------:R-:W-:Y:S02]  /*13020*/  @!P3 LEA.HI.X R9, R50, R3.reuse, R51, 0x2, P4 ;  /* 0x000000033209b211 */ /* 0x080fe400020f1433 */
[----:B---3--:R-:W-:Y:S02]  /*13030*/  @!P0 LEA R6, P5, R48, R4, 0x2 ;  /* 0x0000000430068211 */ /* 0x008fe400078a10ff */
[----:B------:R-:W-:Y:S01]  /*13040*/  ISETP.GE.AND P4, PT, R42, c[0x0][0x3c8], PT ;  /* 0x0000f2002a007a0c */ /* 0x000fe20003f86270 */
[----:B------:R1:W-:Y:S01]  /*13050*/  @!P3 ST.E.64 [R8.64], R174 ;  /* 0x000000ae0800b985 */ /* 0x0003e2000c101b08 */
[----:B------:R-:W-:-:S05]  /*13060*/  @!P0 LEA.HI.X R7, R48, R3, R49, 0x2, P5 ;  /* 0x0000000330078211 */ /* 0x000fca00028f1431 */
[----:B------:R3:W-:Y:S01]  /*13070*/  @!P0 ST.E.64 [R6.64], R178 ;  /* 0x000000b206008985 */ /* 0x0007e2000c101b08 */
[----:B-1----:R-:W-:-:S04]  /*13080*/  @!P1 LEA R8, P3, R46, R4, 0x2 ;  /* 0x000000042e089211 */ /* 0x002fc800078610ff */
[-C--:B------:R-:W-:Y:S02]  /*13090*/  @!P1 LEA.HI.X R9, R46, R3.reuse, R47, 0x2, P3 ;  /* 0x000000032e099211 */ /* 0x080fe400018f142f */
[----:B------:R-:W-:Y:S02]  /*130a0*/  ISETP.GE.AND P3, PT, R40, c[0x0][0x3c8], PT ;  /* 0x0000f20028007a0c */ /* 0x000fe40003f66270 */
[----:B---3--:R-:W-:Y:S01]  /*130b0*/  @!P2 LEA R6, P0, R44, R4, 0x2 ;  /* 0x000000042c06a211 */ /* 0x008fe200078010ff */
[----:B------:R1:W-:Y:S01]  /*130c0*/  @!P1 ST.E.64 [R8.64], R182 ;  /* 0x000000b608009985 */ /* 0x0003e2000c101b08 */
[----:B------:R-:W-:Y:S02]  /*130d0*/  ISETP.GE.AND P1, PT, R38, c[0x0][0x3c8], PT ;  /* 0x0000f20026007a0c */ /* 0x000fe40003f26270 */
[----:B------:R-:W-:Y:S02]  /*130e0*/  @!P2 LEA.HI.X R7, R44, R3, R45, 0x2, P0 ;  /* 0x000000032c07a211 */ /* 0x000fe400000f142d */
[----:B------:R-:W-:-:S03]  /*130f0*/  ISETP.GE.AND P0, PT, R36, c[0x0][0x3c8], PT ;  /* 0x0000f20024007a0c */ /* 0x000fc60003f06270 */
[----:B------:R3:W-:Y:S01]  /*13100*/  @!P2 ST.E.64 [R6.64], R186 ;  /* 0x000000ba0600a985 */ /* 0x0007e2000c101b08 */
[----:B-1----:R-:W-:-:S04]  /*13110*/  @!P4 LEA R8, P5, R42, R4, 0x2 ;  /* 0x000000042a08c211 */ /* 0x002fc800078a10ff */
[-C--:B------:R-:W-:Y:S02]  /*13120*/  @!P4 LEA.HI.X R9, R42, R3.reuse, R43, 0x2, P5 ;  /* 0x000000032a09c211 */ /* 0x080fe400028f142b */
[-C--:B------:R-:W-:Y:S02]  /*13130*/  @!P1 LEA R10, P5, R38, R4.reuse, 0x2 ;  /* 0x00000004260a9211 */ /* 0x080fe400078a10ff */
[----:B---3--:R-:W-:Y:S01]  /*13140*/  @!P3 LEA R6, P2, R40, R4, 0x2 ;  /* 0x000000042806b211 */ /* 0x008fe200078410ff */
[----:B------:R1:W-:Y:S01]  /*13150*/  @!P4 ST.E.64 [R8.64], R190 ;  /* 0x000000be0800c985 */ /* 0x0003e2000c101b08 */
[----:B------:R-:W-:Y:S02]  /*13160*/  ISETP.GE.AND P4, PT, R34, c[0x0][0x3c8], PT ;  /* 0x0000f20022007a0c */ /* 0x000fe40003f86270 */
[-C--:B------:R-:W-:Y:S02]  /*13170*/  @!P3 LEA.HI.X R7, R40, R3.reuse, R41, 0x2, P2 ;  /* 0x000000032807b211 */ /* 0x080fe400010f1429 */
[----:B------:R-:W-:-:S03]  /*13180*/  @!P1 LEA.HI.X R11, R38, R3, R39, 0x2, P5 ;  /* 0x00000003260b9211 */ /* 0x000fc600028f1427 */
[----:B------:R3:W-:Y:S01]  /*13190*/  @!P3 ST.E.64 [R6.64], R194 ;  /* 0x000000c20600b985 */ /* 0x0007e2000c101b08 */
[----:B------:R-:W-:-:S03]  /*131a0*/  ISETP.GE.AND P3, PT, R32, c[0x0][0x3c8], PT ;  /* 0x0000f20020007a0c */ /* 0x000fc60003f66270 */
[----:B------:R-:W-:Y:S01]  /*131b0*/  @!P1 ST.E.64 [R10.64], R74 ;  /* 0x0000004a0a009985 */ /* 0x000fe2000c101b08 */
[----:B------:R-:W-:Y:S02]  /*131c0*/  ISETP.GE.AND P1, PT, R28, c[0x0][0x3c8], PT ;  /* 0x0000f2001c007a0c */ /* 0x000fe40003f26270 */
[----:B-1----:R-:W-:-:S04]  /*131d0*/  @!P0 LEA R8, P2, R36, R4, 0x2 ;  /* 0x0000000424088211 */ /* 0x002fc800078410ff */
[-C--:B------:R-:W-:Y:S02]  /*131e0*/  @!P0 LEA.HI.X R9, R36, R3.reuse, R37, 0x2, P2 ;  /* 0x0000000324098211 */ /* 0x080fe400010f1425 */
[----:B------:R-:W-:Y:S02]  /*131f0*/  ISETP.GE.AND P2, PT, R30, c[0x0][0x3c8], PT ;  /* 0x0000f2001e007a0c */ /* 0x000fe40003f46270 */
[----:B---3--:R-:W-:Y:S01]  /*13200*/  @!P4 LEA R6, P5, R34, R4, 0x2 ;  /* 0x000000042206c211 */ /* 0x008fe200078a10ff */
[----:B------:R1:W-:Y:S01]  /*13210*/  @!P0 ST.E.64 [R8.64], R78 ;  /* 0x0000004e08008985 */ /* 0x0003e2000c101b08 */
[----:B------:R-:W-:Y:S02]  /*13220*/  ISETP.GE.AND P0, PT, R26, c[0x0][0x3c8], PT ;  /* 0x0000f2001a007a0c */ /* 0x000fe40003f06270 */
[----:B------:R-:W-:-:S05]  /*13230*/  @!P4 LEA.HI.X R7, R34, R3, R35, 0x2, P5 ;  /* 0x000000032207c211 */ /* 0x000fca00028f1423 */
[----:B------:R3:W-:Y:S02]  /*13240*/  @!P4 ST.E.64 [R6.64], R90 ;  /* 0x0000005a0600c985 */ /* 0x0007e4000c101b08 */
[----:B------:R-:W-:-:S04]  /*13250*/  @!P2 LEA R12, P4, R30, R4, 0x2 ;  /* 0x000000041e0ca211 */ /* 0x000fc800078810ff */
[----:B------:R-:W-:Y:S02]  /*13260*/  @!P2 LEA.HI.X R13, R30, R3, R31, 0x2, P4 ;  /* 0x000000031e0da211 */ /* 0x000fe400020f141f */
[----:B-1----:R-:W-:-:S04]  /*13270*/  @!P3 LEA R8, P5, R32, R4, 0x2 ;  /* 0x000000042008b211 */ /* 0x002fc800078a10ff */
[-C--:B------:R-:W-:Y:S02]  /*13280*/  @!P3 LEA.HI.X R9, R32, R3.reuse, R33, 0x2, P5 ;  /* 0x000000032009b211 */ /* 0x080fe400028f1421 */
[-C--:B------:R-:W-:Y:S02]  /*13290*/  @!P1 LEA R10, P5, R28, R4.reuse, 0x2 ;  /* 0x000000041c0a9211 */ /* 0x080fe400078a10ff */
[----:B---3--:R-:W-:Y:S01]  /*132a0*/  @!P0 LEA R6, P4, R26, R4, 0x2 ;  /* 0x000000041a068211 */ /* 0x008fe200078810ff */
[----:B------:R1:W-:Y:S01]  /*132b0*/  @!P3 ST.E.64 [R8.64], R94 ;  /* 0x0000005e0800b985 */ /* 0x0003e2000c101b08 */
[-C--:B------:R-:W-:Y:S02]  /*132c0*/  @!P1 LEA.HI.X R11, R28, R3.reuse, R29, 0x2, P5 ;  /* 0x000000031c0b9211 */ /* 0x080fe400028f141d */
[----:B------:R-:W-:Y:S01]  /*132d0*/  @!P0 LEA.HI.X R7, R26, R3, R27, 0x2, P4 ;  /* 0x000000031a078211 */ /* 0x000fe200020f141b */
[----:B------:R1:W-:Y:S04]  /*132e0*/  @!P2 ST.E.64 [R12.64], R106 ;  /* 0x0000006a0c00a985 */ /* 0x0003e8000c101b08 */
[----:B------:R1:W-:Y:S04]  /*132f0*/  @!P1 ST.E.64 [R10.64], R110 ;  /* 0x0000006e0a009985 */ /* 0x0003e8000c101b08 */
[----:B------:R1:W-:Y:S01]  /*13300*/  @!P0 ST.E.64 [R6.64], R122 ;  /* 0x0000007a06008985 */ /* 0x0003e2000c101b08 */
[----:B------:R-:W-:-:S13]  /*13310*/  ISETP.GE.AND P0, PT, R24, c[0x0][0x3c8], PT ;  /* 0x0000f20018007a0c */ /* 0x000fda0003f06270 */
[----:B------:R-:W-:Y:S05]  /*13320*/  @P0 BRA `(.L_x_1269) ;  /* 0x0000030000000947 */ /* 0x000fea0003800000 */
[----:B------:R-:W-:-:S04]  /*13330*/  LEA R4, P0, R24, R4, 0x2 ;  /* 0x0000000418047211 */ /* 0x000fc800078010ff */
[----:B------:R-:W-:-:S05]  /*13340*/  LEA.HI.X R5, R24, R3, R25, 0x2, P0 ;  /* 0x0000000318057211 */ /* 0x000fca00000f1419 */
[----:B------:R3:W-:Y:S01]  /*13350*/  ST.E.64 [R4.64], R126 ;  /* 0x0000007e04007985 */ /* 0x0007e2000c101b08 */
[----:B------:R-:W-:Y:S05]  /*13360*/  BRA `(.L_x_1269) ;  /* 0x000002c000007947 */ /* 0x000fea0003800000 */
.L_x_1261:
[----:B------:R-:W1:Y:S02]  /*13370*/  S2R R5, SR_TID.X ;  /* 0x0000000000057919 */ /* 0x000e640000002100 */
[----:B-1----:R-:W-:-:S13]  /*13380*/  ISETP.GT.AND P0, PT, R5, 0x7f, PT ;  /* 0x0000007f0500780c */ /* 0x002fda0003f04270 */
        /* <DEDUP_REMOVED lines=10> */
[----:B------:R-:W-:Y:S02]  /*13430*/  ISETP.NE.AND P0, PT, R4, 0x1, PT ;  /* 0x000000010400780c */ /* 0x000fe40003f05270 */
[----:B------:R-:W-:-:S02]  /*13440*/  MOV R6, R3 ;  /* 0x0000000300067202 */ /* 0x000fc40000000f00 */
[----:B--2---:R-:W-:Y:S01]  /*13450*/  SHF.R.S32.HI R4, RZ, 0x1f, R5 ;  /* 0x0000001fff047819 */ /* 0x004fe20000011405 */
[----:B------:R-:W-:Y:S01]  /*13460*/  IMAD.WIDE.U32 R8, R5, c[0x0][0x4d0], RZ ;  /* 0x0001340005087a25 */ /* 0x000fe200078e00ff */
[----:B---3--:R-:W-:-:S03]  /*13470*/  SHF.R.S32.HI R0, RZ, 0x1f, R10 ;  /* 0x0000001fff007819 */ /* 0x008fc6000001140a */
[----:B------:R-:W-:-:S04]  /*13480*/  IMAD R4, R4, c[0x0][0x4d0], RZ ;  /* 0x0001340004047a24 */ /* 0x000fc800078e02ff */
[----:B------:R-:W-:Y:S02]  /*13490*/  IMAD R4, R5, c[0x0][0x4d4], R4 ;  /* 0x0001350005047a24 */ /* 0x000fe400078e0204 */
[----:B------:R-:W-:-:S03]  /*134a0*/  @P0 IMAD.HI.U32 R5, R3, c[0x0][0x4ec], RZ ;  /* 0x00013b0003050a27 */ /* 0x000fc600078e00ff */
[----:B------:R-:W-:Y:S01]  /*134b0*/  IADD3 R9, R9, R4, RZ ;  /* 0x0000000409097210 */ /* 0x000fe20007ffe0ff */
[----:B------:R-:W-:Y:S01]  /*134c0*/  IMAD R0, R0, c[0x0][0x4d8], RZ ;  /* 0x0001360000007a24 */ /* 0x000fe200078e02ff */
[----:B------:R-:W-:Y:S02]  /*134d0*/  @P0 SHF.R.U32.HI R6, RZ, c[0x0][0x4f0], R5 ;  /* 0x00013c00ff060a19 */ /* 0x000fe40000011605 */
[----:B----4-:R-:W-:Y:S01]  /*134e0*/  SHF.R.S32.HI R4, RZ, 0x1f, R7 ;  /* 0x0000001fff047819 */ /* 0x010fe20000011407 */
[----:B------:R-:W-:Y:S01]  /*134f0*/  IMAD R0, R10, c[0x0][0x4dc], R0 ;  /* 0x000137000a007a24 */ /* 0x000fe200078e0200 */
[----:B------:R-:W-:Y:S01]  /*13500*/  IADD3 R5, -R6, RZ, RZ ;  /* 0x000000ff06057210 */ /* 0x000fe20007ffe1ff */
[----:B------:R-:W-:-:S04]  /*13510*/  IMAD.WIDE.U32 R8, R10, c[0x0][0x4d8], R8 ;  /* 0x000136000a087a25 */ /* 0x000fc800078e0008 */
[----:B------:R-:W-:Y:S01]  /*13520*/  IMAD R4, R4, c[0x0][0x4e0], RZ ;  /* 0x0001380004047a24 */ /* 0x000fe200078e02ff */
[----:B------:R-:W-:Y:S01]  /*13530*/  IADD3 R9, R9, R0, RZ ;  /* 0x0000000009097210 */ /* 0x000fe20007ffe0ff */
[----:B------:R-:W-:Y:S01]  /*13540*/  IMAD R5, R5, c[0x0][0x4e8], R3 ;  /* 0x00013a0005057a24 */ /* 0x000fe200078e0203 */
[----:B------:R-:W-:Y:S01]  /*13550*/  SHF.R.S32.HI R0, RZ, 0x1f, R6 ;  /* 0x0000001fff007819 */ /* 0x000fe20000011406 */
[C---:B------:R-:W-:Y:S02]  /*13560*/  IMAD R4, R7.reuse, c[0x0][0x4e4], R4 ;  /* 0x0001390007047a24 */ /* 0x040fe400078e0204 */
[----:B------:R-:W-:Y:S01]  /*13570*/  IMAD.WIDE.U32 R8, R7, c[0x0][0x4e0], R8 ;  /* 0x0001380007087a25 */ /* 0x000fe200078e0008 */
[----:B------:R-:W-:-:S04]  /*13580*/  SHF.R.S32.HI R3, RZ, 0x1f, R5 ;  /* 0x0000001fff037819 */ /* 0x000fc80000011405 */
[----:B------:R-:W-:Y:S01]  /*13590*/  IADD3 R6, P0, R6, R8, RZ ;  /* 0x0000000806067210 */ /* 0x000fe20007f1e0ff */
[----:B------:R-:W-:-:S03]  /*135a0*/  IMAD R3, R3, c[0x0][0x4c8], RZ ;  /* 0x0001320003037a24 */ /* 0x000fc600078e02ff */
[----:B------:R-:W-:Y:S01]  /*135b0*/  IADD3.X R7, R0, R9, R4, P0, !PT ;  /* 0x0000000900077210 */ /* 0x000fe200007fe404 */
[----:B------:R-:W-:Y:S01]  /*135c0*/  IMAD R3, R5, c[0x0][0x4cc], R3 ;  /* 0x0001330005037a24 */ /* 0x000fe200078e0203 */
[----:B------:R-:W-:-:S03]  /*135d0*/  MOV R0, 0xff800000 ;  /* 0xff80000000007802 */ /* 0x000fc60000000f00 */
[----:B------:R-:W-:-:S05]  /*135e0*/  IMAD.WIDE.U32 R6, R5, c[0x0][0x4c8], R6 ;  /* 0x0001320005067a25 */ /* 0x000fca00078e0006 */
[----:B------:R-:W-:Y:S02]  /*135f0*/  IADD3 R3, R7, R3, RZ ;  /* 0x0000000307037210 */ /* 0x000fe40007ffe0ff */
[----:B------:R-:W-:-:S04]  /*13600*/  LEA R4, P0, R6, c[0x0][0x4a8], 0x2 ;  /* 0x00012a0006047a11 */ /* 0x000fc800078010ff */
[----:B------:R-:W-:-:S05]  /*13610*/  LEA.HI.X R5, R6, c[0x0][0x4ac], R3, 0x2, P0 ;  /* 0x00012b0006057a11 */ /* 0x000fca00000f1403 */
[----:B------:R1:W-:Y:S04]  /*13620*/  STG.E [R4.64], R0 ;  /* 0x0000000004007986 */ /* 0x0003e8000c101908 */
.L_x_1269:
[----:B------:R-:W-:Y:S05]  /*13630*/  BSYNC B1 ;  /* 0x0000000000017941 */ /* 0x000fea0003800000 */
.L_x_1260:
[----:B------:R-:W-:-:S13]  /*13640*/  ISETP.NE.AND P0, PT, RZ, UR6, PT ;  /* 0x00000006ff007c0c */ /* 0x000fda000bf05270 */
[----:B------:R-:W-:Y:S01]  /*13650*/  @P0 WARPSYNC 0xffffffff ;  /* 0xffffffff00000948 */ /* 0x000fe20003800000 */
[----:B------:R-:W-:Y:S06]  /*13660*/  @P0 BAR.SYNC.DEFER_BLOCKING 0x5, 0x80 ;  /* 0x0142000000000b1d */ /* 0x000fec0000010000 */
[----:B-12---:R-:W1:Y:S04]  /*13670*/  @P0 LDS R0, [0x10100] ;  /* 0x01010000ff000984 */ /* 0x006e680000000800 */
[----:B-1----:R1:W-:Y:S04]  /*13680*/  @P0 STL [R1+0x1c], R0 ;  /* 0x00001c0001000387 */ /* 0x0023e80000100800 */
[----:B------:R-:W-:Y:S06]  /*13690*/  @P0 BAR.ARV 0x4, 0x80 ;  /* 0x0102000000000b1d */ /* 0x000fec0000002000 */
[----:B------:R-:W-:Y:S05]  /*136a0*/  @P0 BRA `(.L_x_1270) ;  /* 0x0000009000000947 */ /* 0x000fea0003800000 */
[----:B------:R-:W-:Y:S05]  /*136b0*/  BRA.DIV ~URZ, `(.L_x_1271) ;  /* 0x00003f727f007947 */ /* 0x000fea000b800000 */
[----:B---3--:R2:W3:Y:S02]  /*136c0*/  SHFL.IDX PT, R5, R2, RZ, 0x1f ;  /* 0x00001fff02057589 */ /* 0x0084e400000e0000 */
.L_x_1302:
[----:B-1----:R-:W1:Y:S01]  /*136d0*/  S2R R0, SR_TID.X ;  /* 0x0000000000007919 */ /* 0x002e620000002100 */
[----:B------:R-:W-:Y:S03]  /*136e0*/  WARPSYNC 0xffffffff ;  /* 0xffffffff00007948 */ /* 0x000fe60003800000 */
[----:B------:R-:W-:Y:S06]  /*136f0*/  BAR.SYNC.DEFER_BLOCKING 0x4, 0x80 ;  /* 0x0102000000007b1d */ /* 0x000fec0000010000 */
[----:B---3--:R3:W-:Y:S01]  /*13700*/  STL [R1+0x1c], R5 ;  /* 0x00001c0501007387 */ /* 0x0087e20000100800 */
[----:B-1----:R-:W-:-:S13]  /*13710*/  LOP3.LUT P0, RZ, R0, 0x7f, RZ, 0xc0, !PT ;  /* 0x0000007f00ff7812 */ /* 0x002fda000780c0ff */
[----:B------:R3:W-:Y:S04]  /*13720*/  @!P0 STS [0x10100], R2 ;  /* 0x01010002ff008388 */ /* 0x0007e80000000800 */
[----:B------:R-:W-:Y:S06]  /*13730*/  BAR.ARV 0x5, 0x80 ;  /* 0x0142000000007b1d */ /* 0x000fec0000002000 */
.L_x_1270:
[----:B-12---:R-:W2:Y:S02]  /*13740*/  LDL R0, [R1+0x1c] ;  /* 0x00001c0001007983 */ /* 0x006ea40000100800 */
[----:B--2---:R-:W-:-:S13]  /*13750*/  ISETP.GE.AND P0, PT, R0, c[0x0][0x538], PT ;  /* 0x00014e0000007a0c */ /* 0x004fda0003f06270 */
[----:B---345:R-:W-:Y:S01]  /*13760*/  @P0 CALL.REL.NOINC `(.L_x_1272) ;  /* 0x0000001000000944 */ /* 0x038fe20003c00000 */
[----:B------:R-:W-:Y:S05]  /*13770*/  BRA `(.L_x_1273) ;  /* 0xfffed33000007947 */ /* 0x000fea000383ffff */
.L_x_1272:
[----:B------:R-:W-:Y:S05]  /*13780*/  EXIT ;  /* 0x000000000000794d */ /* 0x000fea0003800000 */
.L_x_1204:
[----:B------:R-:W-:Y:S01]  /*13790*/  IMAD.MOV.U32 R7, RZ, RZ, R11 ;  /* 0x000000ffff077224 */ /* 0x000fe200078e000b */
[----:B------:R-:W-:Y:S01]  /*137a0*/  MOV R6, RZ ;  /* 0x000000ff00067202 */ /* 0x000fe20000000f00 */
[----:B------:R-:W-:Y:S01]  /*137b0*/  IMAD.MOV.U32 R5, RZ, RZ, 0x181f ;  /* 0x0000181fff057424 */ /* 0x000fe200078e00ff */
[----:B------:R-:W-:Y:S02]  /*137c0*/  MOV R4, 0x137e0 ;  /* 0x000137e000047802 */ /* 0x000fe40000000f00 */
[----:B-----5:R-:W-:Y:S05]  /*137d0*/  CALL.REL.NOINC `($__internal_19_$__cuda_sm70_shflsync_idx_p) ;  /* 0x00003f1000007944 */ /* 0x020fea0003c00000 */
[----:B------:R-:W-:Y:S01]  /*137e0*/  MOV R13, R5 ;  /* 0x00000005000d7202 */ /* 0x000fe20000000f00 */
[----:B------:R-:W-:Y:S05]  /*137f0*/  BRA `(.L_x_1274) ;  /* 0xfffee16000007947 */ /* 0x000fea000383ffff */
.L_x_1205:
[----:B------:R-:W-:Y:S01]  /*13800*/  IMAD.MOV.U32 R7, RZ, RZ, R12 ;  /* 0x000000ffff077224 */ /* 0x000fe200078e000c */
[----:B------:R-:W-:Y:S01]  /*13810*/  MOV R6, RZ ;  /* 0x000000ff00067202 */ /* 0x000fe20000000f00 */
[----:B------:R-:W-:Y:S01]  /*13820*/  IMAD.MOV.U32 R5, RZ, RZ, 0x181f ;  /* 0x0000181fff057424 */ /* 0x000fe200078e00ff */
[----:B------:R-:W-:Y:S02]  /*13830*/  MOV R4, 0x13850 ;  /* 0x0001385000047802 */ /* 0x000fe40000000f00 */
[----:B-12--5:R-:W-:Y:S05]  /*13840*/  CALL.REL.NOINC `($__internal_19_$__cuda_sm70_shflsync_idx_p) ;  /* 0x00003ea000007944 */ /* 0x026fea0003c00000 */
[----:B------:R-:W-:Y:S01]  /*13850*/  MOV R4, R5 ;  /* 0x0000000500047202 */ /* 0x000fe20000000f00 */
[----:B------:R-:W-:Y:S05]  /*13860*/  BRA `(.L_x_1275) ;  /* 0xfffee11000007947 */ /* 0x000fea000383ffff */
.L_x_1208:
[----:B-1----:R-:W-:Y:S01]  /*13870*/  IMAD.MOV.U32 R7, RZ, RZ, R11 ;  /* 0x000000ffff077224 */ /* 0x002fe200078e000b */
[----:B------:R-:W-:Y:S01]  /*13880*/  MOV R6, 0x1 ;  /* 0x0000000100067802 */ /* 0x000fe20000000f00 */
[----:B------:R-:W-:Y:S01]  /*13890*/  IMAD.MOV.U32 R5, RZ, RZ, 0x181f ;  /* 0x0000181fff057424 */ /* 0x000fe200078e00ff */
[----:B----4-:R-:W-:-:S02]  /*138a0*/  MOV R4, 0x138c0 ;  /* 0x000138c000047802 */ /* 0x010fc40000000f00 */
[----:B--2--5:R-:W-:Y:S05]  /*138b0*/  CALL.REL.NOINC `($__internal_19_$__cuda_sm70_shflsync_idx_p) ;  /* 0x00003e3000007944 */ /* 0x024fea0003c00000 */
[----:B------:R-:W-:Y:S01]  /*138c0*/  IMAD.MOV.U32 R13, RZ, RZ, R5 ;  /* 0x000000ffff0d7224 */ /* 0x000fe200078e0005 */
[----:B------:R-:W-:Y:S01]  /*138d0*/  MOV R6, 0x1 ;  /* 0x0000000100067802 */ /* 0x000fe20000000f00 */
[----:B------:R-:W-:Y:S01]  /*138e0*/  IMAD.MOV.U32 R7, RZ, RZ, R12 ;  /* 0x000000ffff077224 */ /* 0x000fe200078e000c */
[----:B------:R-:W-:-:S02]  /*138f0*/  MOV R5, 0x181f ;  /* 0x0000181f00057802 */ /* 0x000fc40000000f00 */
[----:B------:R-:W-:Y:S02]  /*13900*/  MOV R4, 0x13920 ;  /* 0x0001392000047802 */ /* 0x000fe40000000f00 */
[----:B------:R-:W-:Y:S05]  /*13910*/  CALL.REL.NOINC `($__internal_19_$__cuda_sm70_shflsync_idx_p) ;  /* 0x00003dd000007944 */ /* 0x000fea0003c00000 */
[----:B------:R-:W-:Y:S01]  /*13920*/  MOV R4, R5 ;  /* 0x0000000500047202 */ /* 0x000fe20000000f00 */
[----:B------:R-:W-:Y:S05]  /*13930*/  BRA `(.L_x_1276) ;  /* 0xfffee20000007947 */ /* 0x000fea000383ffff */
.L_x_1211:
[----:B-1----:R-:W-:Y:S01]  /*13940*/  IMAD.MOV.U32 R7, RZ, RZ, R11 ;  /* 0x000000ffff077224 */ /* 0x002fe200078e000b */
[----:B------:R-:W-:Y:S01]  /*13950*/  MOV R6, 0x2 ;  /* 0x0000000200067802 */ /* 0x000fe20000000f00 */
[----:B------:R-:W-:Y:S01]  /*13960*/  IMAD.MOV.U32 R5, RZ, RZ, 0x181f ;  /* 0x0000181fff057424 */ /* 0x000fe200078e00ff */
[----:B------:R-:W-:Y:S02]  /*13970*/  MOV R4, 0x13990 ;  /* 0x0001399000047802 */ /* 0x000fe40000000f00 */
[----:B--23-5:R-:W-:Y:S05]  /*13980*/  CALL.REL.NOINC `($__internal_19_$__cuda_sm70_shflsync_idx_p) ;  /* 0x00003d6000007944 */ /* 0x02cfea0003c00000 */
[----:B------:R-:W-:Y:S01]  /*13990*/  MOV R13, R5 ;  /* 0x00000005000d7202 */ /* 0x000fe20000000f00 */
[----:B------:R-:W-:Y:S05]  /*139a0*/  BRA `(.L_x_1277) ;  /* 0xfffee2d000007947 */ /* 0x000fea000383ffff */
.L_x_1212:
[----:B-1----:R-:W-:Y:S01]  /*139b0*/  IMAD.MOV.U32 R7, RZ, RZ, R12 ;  /* 0x000000ffff077224 */ /* 0x002fe200078e000c */
[----:B------:R-:W-:Y:S01]  /*139c0*/  MOV R6, 0x2 ;  /* 0x0000000200067802 */ /* 0x000fe20000000f00 */
[----:B------:R-:W-:Y:S01]  /*139d0*/  IMAD.MOV.U32 R5, RZ, RZ, 0x181f ;  /* 0x0000181fff057424 */ /* 0x000fe200078e00ff */
[----:B------:R-:W-:Y:S02]  /*139e0*/  MOV R4, 0x13a00 ;  /* 0x00013a0000047802 */ /* 0x000fe40000000f00 */
[----:B--2345:R-:W-:Y:S05]  /*139f0*/  CALL.REL.NOINC `($__internal_19_$__cuda_sm70_shflsync_idx_p) ;  /* 0x00003cf000007944 */ /* 0x03cfea0003c00000 */
[----:B------:R-:W-:Y:S01]  /*13a00*/  MOV R4, R5 ;  /* 0x0000000500047202 */ /* 0x000fe20000000f00 */
[----:B------:R-:W-:Y:S05]  /*13a10*/  BRA `(.L_x_1278) ;  /* 0xfffee28000007947 */ /* 0x000fea000383ffff */
.L_x_1215:
[----:B--2---:R-:W-:Y:S01]  /*13a20*/  IMAD.MOV.U32 R7, RZ, RZ, R11 ;  /* 0x000000ffff077224 */ /* 0x004fe200078e000b */
[----:B------:R-:W-:Y:S01]  /*13a30*/  MOV R6, 0x3 ;  /* 0x0000000300067802 */ /* 0x000fe20000000f00 */
[----:B------:R-:W-:Y:S01]  /*13a40*/  IMAD.MOV.U32 R5, RZ, RZ, 0x181f ;  /* 0x0000181fff057424 */ /* 0x000fe200078e00ff */
[----:B------:R-:W-:-:S02]  /*13a50*/  MOV R4, 0x13a70 ;  /* 0x00013a7000047802 */ /* 0x000fc40000000f00 */
[----:B-1-345:R-:W-:Y:S05]  /*13a60*/  CALL.REL.NOINC `($__internal_19_$__cuda_sm70_shflsync_idx_p) ;  /* 0x00003c8000007944 */ /* 0x03afea0003c00000 */
        /* <DEDUP_REMOVED lines=8> */
.L_x_1218:
[----:B-1----:R-:W-:Y:S01]  /*13af0*/  IMAD.MOV.U32 R7, RZ, RZ, R11 ;  /* 0x000000ffff077224 */ /* 0x002fe200078e000b */
[----:B------:R-:W-:Y:S01]  /*13b00*/  MOV R6, 0x4 ;  /* 0x0000000400067802 */ /* 0x000fe20000000f00 */
[----:B------:R-:W-:Y:S01]  /*13b10*/  IMAD.MOV.U32 R5, RZ, RZ, 0x181f ;  /* 0x0000181fff057424 */ /* 0x000fe200078e00ff */
[----:B--2---:R-:W-:Y:S02]  /*13b20*/  MOV R4, 0x13b40 ;  /* 0x00013b4000047802 */ /* 0x004fe40000000f00 */
[----:B---345:R-:W-:Y:S05]  /*13b30*/  CALL.REL.NOINC `($__internal_19_$__cuda_sm70_shflsync_idx_p) ;  /* 0x00003bb000007944 */ /* 0x038fea0003c00000 */
[----:B------:R-:W-:Y:S01]  /*13b40*/  MOV R13, R5 ;  /* 0x00000005000d7202 */ /* 0x000fe20000000f00 */
[----:B------:R-:W-:Y:S05]  /*13b50*/  BRA `(.L_x_1280) ;  /* 0xfffee3d000007947 */ /* 0x000fea000383ffff */
.L_x_1219:
[----:B------:R-:W-:Y:S01]  /*13b60*/  IMAD.MOV.U32 R7, RZ, RZ, R12 ;  /* 0x000000ffff077224 */ /* 0x000fe200078e000c */
[----:B------:R-:W-:Y:S01]  /*13b70*/  MOV R6, 0x4 ;  /* 0x0000000400067802 */ /* 0x000fe20000000f00 */
[----:B------:R-:W-:Y:S01]  /*13b80*/  IMAD.MOV.U32 R5, RZ, RZ, 0x181f ;  /* 0x0000181fff057424 */ /* 0x000fe200078e00ff */
[----:B--2---:R-:W-:Y:S02]  /*13b90*/  MOV R4, 0x13bb0 ;  /* 0x00013bb000047802 */ /* 0x004fe40000000f00 */
[----:B-1-345:R-:W-:Y:S05]  /*13ba0*/  CALL.REL.NOINC `($__internal_19_$__cuda_sm70_shflsync_idx_p) ;  /* 0x00003b4000007944 */ /* 0x03afea0003c00000 */
[----:B------:R-:W-:Y:S01]  /*13bb0*/  MOV R4, R5 ;  /* 0x0000000500047202 */ /* 0x000fe20000000f00 */
[----:B------:R-:W-:Y:S05]  /*13bc0*/  BRA `(.L_x_1281) ;  /* 0xfffee38000007947 */ /* 0x000fea000383ffff */
.L_x_1222:
[----:B-1----:R-:W-:Y:S01]  /*13bd0*/  IMAD.MOV.U32 R7, RZ, RZ, R11 ;  /* 0x000000ffff077224 */ /* 0x002fe200078e000b */
[----:B------:R-:W-:Y:S01]  /*13be0*/  MOV R6, 0x5 ;  /* 0x0000000500067802 */ /* 0x000fe20000000f00 */
[----:B------:R-:W-:Y:S01]  /*13bf0*/  IMAD.MOV.U32 R5, RZ, RZ, 0x181f ;  /* 0x0000181fff057424 */ /* 0x000fe200078e00ff */
[----:B------:R-:W-:-:S02]  /*13c00*/  MOV R4, 0x13c20 ;  /* 0x00013c2000047802 */ /* 0x000fc40000000f00 */
[----:B--2345:R-:W-:Y:S05]  /*13c10*/  CALL.REL.NOINC `($__internal_19_$__cuda_sm70_shflsync_idx_p) ;  /* 0x00003ad000007944 */ /* 0x03cfea0003c00000 */
        /* <DEDUP_REMOVED lines=8> */
.L_x_1225:
[----:B-1----:R-:W-:Y:S01]  /*13ca0*/  IMAD.MOV.U32 R7, RZ, RZ, R11 ;  /* 0x000000ffff077224 */ /* 0x002fe200078e000b */
[----:B------:R-:W-:Y:S01]  /*13cb0*/  MOV R6, 0x6 ;  /* 0x0000000600067802 */ /* 0x000fe20000000f00 */
[----:B------:R-:W-:Y:S01]  /*13cc0*/  IMAD.MOV.U32 R5, RZ, RZ, 0x181f ;  /* 0x0000181fff057424 */ /* 0x000fe200078e00ff */
[----:B------:R-:W-:Y:S02]  /*13cd0*/  MOV R4, 0x13cf0 ;  /* 0x00013cf000047802 */ /* 0x000fe40000000f00 */
[----:B--2345:R-:W-:Y:S05]  /*13ce0*/  CALL.REL.NOINC `($__internal_19_$__cuda_sm70_shflsync_idx_p) ;  /* 0x00003a0000007944 */ /* 0x03cfea0003c00000 */
[----:B------:R-:W-:Y:S01]  /*13cf0*/  MOV R13, R5 ;  /* 0x00000005000d7202 */ /* 0x000fe20000000f00 */
[----:B------:R-:W-:Y:S05]  /*13d00*/  BRA `(.L_x_1283) ;  /* 0xfffee4d000007947 */ /* 0x000fea000383ffff */
.L_x_1226:
[----:B-1----:R-:W-:Y:S01]  /*13d10*/  IMAD.MOV.U32 R7, RZ, RZ, R12 ;  /* 0x000000ffff077224 */ /* 0x002fe200078e000c */
[----:B------:R-:W-:Y:S01]  /*13d20*/  MOV R6, 0x6 ;  /* 0x0000000600067802 */ /* 0x000fe20000000f00 */
[----:B------:R-:W-:Y:S01]  /*13d30*/  IMAD.MOV.U32 R5, RZ, RZ, 0x181f ;  /* 0x0000181fff057424 */ /* 0x000fe200078e00ff */
[----:B------:R-:W-:Y:S02]  /*13d40*/  MOV R4, 0x13d60 ;  /* 0x00013d6000047802 */ /* 0x000fe40000000f00 */
[----:B--2345:R-:W-:Y:S05]  /*13d50*/  CALL.REL.NOINC `($__internal_19_$__cuda_sm70_shflsync_idx_p) ;  /* 0x0000399000007944 */ /* 0x03cfea0003c00000 */
[----:B------:R-:W-:Y:S01]  /*13d60*/  MOV R4, R5 ;  /* 0x0000000500047202 */ /* 0x000fe20000000f00 */
[----:B------:R-:W-:Y:S05]  /*13d70*/  BRA `(.L_x_1284) ;  /* 0xfffee48000007947 */ /* 0x000fea000383ffff */
.L_x_1229:
        /* <DEDUP_REMOVED lines=13> */
.L_x_1232:
[----:B------:R-:W-:Y:S01]  /*13e50*/  IMAD.MOV.U32 R7, RZ, RZ, R12 ;  /* 0x000000ffff077224 */ /* 0x000fe200078e000c */
[----:B------:R-:W-:Y:S01]  /*13e60*/  MOV R6, RZ ;  /* 0x000000ff00067202 */ /* 0x000fe20000000f00 */
[----:B------:R-:W-:Y:S01]  /*13e70*/  IMAD.MOV.U32 R5, RZ, RZ, 0x181f ;  /* 0x0000181fff057424 */ /* 0x000fe200078e00ff */
[----:B------:R-:W-:Y:S02]  /*13e80*/  MOV R4, 0x13ea0 ;  /* 0x00013ea000047802 */ /* 0x000fe40000000f00 */
[----:B-1----:R-:W-:Y:S05]  /*13e90*/  CALL.REL.NOINC `($__internal_19_$__cuda_sm70_shflsync_idx_p) ;  /* 0x0000385000007944 */ /* 0x002fea0003c00000 */
[----:B------:R-:W-:Y:S01]  /*13ea0*/  MOV R14, R5 ;  /* 0x00000005000e7202 */ /* 0x000fe20000000f00 */
[----:B------:R-:W-:Y:S05]  /*13eb0*/  BRA `(.L_x_1286) ;  /* 0xffff06c000007947 */ /* 0x000fea000383ffff */
.L_x_1233:
[----:B------:R-:W-:Y:S01]  /*13ec0*/  IMAD.MOV.U32 R7, RZ, RZ, R13 ;  /* 0x000000ffff077224 */ /* 0x000fe200078e000d */
[----:B------:R-:W-:Y:S01]  /*13ed0*/  MOV R6, RZ ;  /* 0x000000ff00067202 */ /* 0x000fe20000000f00 */
[----:B------:R-:W-:Y:S01]  /*13ee0*/  IMAD.MOV.U32 R5, RZ, RZ, 0x181f ;  /* 0x0000181fff057424 */ /* 0x000fe200078e00ff */
[----:B------:R-:W-:Y:S02]  /*13ef0*/  MOV R4, 0x13f10 ;  /* 0x00013f1000047802 */ /* 0x000fe40000000f00 */
[----:B-123--:R-:W-:Y:S05]  /*13f00*/  CALL.REL.NOINC `($__internal_19_$__cuda_sm70_shflsync_idx_p) ;  /* 0x000037e000007944 */ /* 0x00efea0003c00000 */
[----:B------:R-:W2:Y:S04]  /*13f10*/  LDL R6, [R1+0x18] ;  /* 0x0000180001067983 */ /* 0x000ea80000100800 */
[----:B------:R-:W3:Y:S04]  /*13f20*/  LDL R4, [R1+0x4] ;  /* 0x0000040001047983 */ /* 0x000ee80000100800 */
[----:B------:R-:W4:Y:S01]  /*13f30*/  LDL R8, [R1+0x8] ;  /* 0x0000080001087983 */ /* 0x000f220000100800 */
[----:B--2---:R-:W-:-:S02]  /*13f40*/  ISETP.GE.AND P2, PT, R6, c[0x0][0x1d4], PT ;  /* 0x0000750006007a0c */ /* 0x004fc40003f46270 */
[C---:B------:R-:W-:Y:S02]  /*13f50*/  IADD3 R6, P5, R5.reuse, R138, RZ ;  /* 0x0000008a05067210 */ /* 0x040fe40007fbe0ff */
[----:B---3--:R-:W-:Y:S02]  /*13f60*/  ISETP.GE.AND P0, PT, R4, c[0x0][0x1d4], PT ;  /* 0x0000750004007a0c */ /* 0x008fe40003f06270 */
[----:B------:R-:W-:Y:S01]  /*13f70*/  IADD3 R4, P6, R5, R136, RZ ;  /* 0x0000008805047210 */ /* 0x000fe20007fde0ff */
[C---:B------:R-:W-:Y:S01]  /*13f80*/  IMAD.X R7, R14.reuse, 0x1, R137, P5 ;  /* 0x000000010e077824 */ /* 0x040fe200028e0689 */
[----:B------:R-:W-:Y:S02]  /*13f90*/  SEL R21, RZ, 0x10, P2 ;  /* 0x00000010ff157807 */ /* 0x000fe40001000000 */
[----:B------:R-:W-:Y:S01]  /*13fa0*/  SEL R15, RZ, 0x10, P0 ;  /* 0x00000010ff0f7807 */ /* 0x000fe20000000000 */
[----:B------:R-:W-:-:S05]  /*13fb0*/  IMAD.X R5, R14, 0x1, R67, P6 ;  /* 0x000000010e057824 */ /* 0x000fca00030e0643 */
[----:B------:R-:W-:Y:S01]  /*13fc0*/  @!PT LDS RZ, [RZ] ;  /* 0x00000000fffff984 */ /* 0x000fe20000000800 */
[----:B------:R-:W-:Y:S01]  /*13fd0*/  @!PT LDS RZ, [RZ] ;  /* 0x00000000fffff984 */ /* 0x000fe20000000800 */
[----:B------:R-:W-:Y:S01]  /*13fe0*/  @!PT LDS RZ, [RZ] ;  /* 0x00000000fffff984 */ /* 0x000fe20000000800 */
[----:B----4-:R1:W-:Y:S04]  /*13ff0*/  LDGSTS.E.BYPASS.LTC128B.128 [R8+0x4100], [R4.64], !P2 ;  /* 0x0410000004087fae */ /* 0x0103e8000d101d48 */
[----:B------:R2:W-:Y:S01]  /*14000*/  LDGSTS.E.BYPASS.LTC128B.128 [R8+0x6100], [R6.64], !P0 ;  /* 0x0610000006087fae */ /* 0x0005e2000c101d48 */
[----:B-1----:R-:W-:Y:S01]  /*14010*/  IMAD.MOV.U32 R5, RZ, RZ, 0x181f ;  /* 0x0000181fff057424 */ /* 0x002fe200078e00ff */
[----:B------:R-:W-:Y:S01]  /*14020*/  MOV R4, 0x14060 ;  /* 0x0001406000047802 */ /* 0x000fe20000000f00 */
[----:B--2---:R-:W-:Y:S02]  /*14030*/  IMAD.MOV.U32 R7, RZ, RZ, R12 ;  /* 0x000000ffff077224 */ /* 0x004fe400078e000c */
[----:B------:R-:W-:Y:S02]  /*14040*/  IMAD.MOV.U32 R6, RZ, RZ, 0x1 ;  /* 0x00000001ff067424 */ /* 0x000fe400078e00ff */
[----:B------:R-:W-:Y:S05]  /*14050*/  CALL.REL.NOINC `($__internal_19_$__cuda_sm70_shflsync_idx_p) ;  /* 0x0000369000007944 */ /* 0x000fea0003c00000 */
[----:B------:R-:W-:Y:S01]  /*14060*/  IMAD.MOV.U32 R14, RZ, RZ, R5 ;  /* 0x000000ffff0e7224 */ /* 0x000fe200078e0005 */
[----:B------:R-:W-:Y:S01]  /*14070*/  MOV R6, 0x1 ;  /* 0x0000000100067802 */ /* 0x000fe20000000f00 */
[----:B------:R-:W-:Y:S01]  /*14080*/  IMAD.MOV.U32 R7, RZ, RZ, R13 ;  /* 0x000000ffff077224 */ /* 0x000fe200078e000d */
[----:B------:R-:W-:-:S02]  /*14090*/  MOV R5, 0x181f ;  /* 0x0000181f00057802 */ /* 0x000fc40000000f00 */
[----:B------:R-:W-:Y:S02]  /*140a0*/  MOV R4, 0x140c0 ;  /* 0x000140c000047802 */ /* 0x000fe40000000f00 */
[----:B------:R-:W-:Y:S05]  /*140b0*/  CALL.REL.NOINC `($__internal_19_$__cuda_sm70_shflsync_idx_p) ;  /* 0x0000363000007944 */ /* 0x000fea0003c00000 */
[----:B------:R-:W2:Y:S01]  /*140c0*/  LDL R8, [R1+0x8] ;  /* 0x0000080001087983 */ /* 0x000ea20000100800 */
[----:B------:R-:W-:Y:S02]  /*140d0*/  IADD3 R6, -R21, 0x10, RZ ;  /* 0x0000001015067810 */ /* 0x000fe40007ffe1ff */
[----:B------:R-:W-:Y:S02]  /*140e0*/  IADD3 R4, -R15, 0x10, RZ ;  /* 0x000000100f047810 */ /* 0x000fe40007ffe1ff */
[----:B------:R-:W-:Y:S02]  /*140f0*/  LOP3.LUT R6, R6, 0xf, RZ, 0xc0, !PT ;  /* 0x0000000f06067812 */ /* 0x000fe400078ec0ff */
[----:B------:R-:W-:Y:S02]  /*14100*/  ISETP.NE.U32.AND P6, PT, R21, RZ, PT ;  /* 0x000000ff1500720c */ /* 0x000fe40003fc5070 */
[----:B------:R-:W-:Y:S02]  /*14110*/  IADD3 R6, P2, P0, R6, R5, R136 ;  /* 0x0000000506067210 */ /* 0x000fe4000785e088 */
[----:B------:R-:W-:-:S02]  /*14120*/  LOP3.LUT R4, R4, 0xf, RZ, 0xc0, !PT ;  /* 0x0000000f04047812 */ /* 0x000fc400078ec0ff */
[----:B------:R-:W-:Y:S02]  /*14130*/  ISETP.NE.U32.AND P5, PT, R15, RZ, PT ;  /* 0x000000ff0f00720c */ /* 0x000fe40003fa5070 */
[----:B------:R-:W-:Y:S02]  /*14140*/  IADD3.X R7, RZ, R14, R67, P2, P0 ;  /* 0x0000000eff077210 */ /* 0x000fe400017e0443 */
[----:B------:R-:W-:-:S04]  /*14150*/  IADD3 R4, P2, P0, R4, R5, R138 ;  /* 0x0000000504047210 */ /* 0x000fc8000785e08a */
[----:B------:R-:W-:Y:S01]  /*14160*/  IADD3.X R5, RZ, R14, R137, P2, P0 ;  /* 0x0000000eff057210 */ /* 0x000fe200017e0489 */
[----:B------:R-:W-:Y:S01]  /*14170*/  @!PT LDS RZ, [RZ] ;  /* 0x00000000fffff984 */ /* 0x000fe20000000800 */
[----:B------:R-:W-:Y:S01]  /*14180*/  @!PT LDS RZ, [RZ] ;  /* 0x00000000fffff984 */ /* 0x000fe20000000800 */
[----:B------:R-:W-:Y:S01]  /*14190*/  @!PT LDS RZ, [RZ] ;  /* 0x00000000fffff984 */ /* 0x000fe20000000800 */
[----:B--2---:R1:W-:Y:S04]  /*141a0*/  LDGSTS.E.BYPASS.LTC128B.128.ZFILL [R8+0x4900], [R6.64], P6 ;  /* 0x0490000006087fae */ /* 0x0043e8000b141d48 */
[----:B------:R2:W-:Y:S01]  /*141b0*/  LDGSTS.E.BYPASS.LTC128B.128.ZFILL [R8+0x6900], [R4.64], P5 ;  /* 0x0690000004087fae */ /* 0x0005e2000a941d48 */
[----:B-1----:R-:W-:Y:S02]  /*141c0*/  IMAD.MOV.U32 R7, RZ, RZ, R12 ;  /* 0x000000ffff077224 */ /* 0x002fe400078e000c */
[----:B------:R-:W-:Y:S02]  /*141d0*/  IMAD.MOV.U32 R6, RZ, RZ, 0x2 ;  /* 0x00000002ff067424 */ /* 0x000fe400078e00ff */
[----:B--2---:R-:W-:Y:S01]  /*141e0*/  IMAD.MOV.U32 R5, RZ, RZ, 0x181f ;  /* 0x0000181fff057424 */ /* 0x004fe200078e00ff */
[----:B------:R-:W-:-:S02]  /*141f0*/  MOV R4, 0x14210 ;  /* 0x0001421000047802 */ /* 0x000fc40000000f00 */
        /* <DEDUP_REMOVED lines=36> */
.L_x_1234:
[----:B------:R-:W-:Y:S01]  /*14440*/  IMAD.MOV.U32 R6, RZ, RZ, RZ ;  /* 0x000000ffff067224 */ /* 0x000fe200078e00ff */
[----:B------:R-:W-:Y:S02]  /*14450*/  MOV R5, 0x1c1f ;  /* 0x00001c1f00057802 */ /* 0x000fe40000000f00 */
[----:B------:R-:W-:Y:S02]  /*14460*/  MOV R4, 0x14480 ;  /* 0x0001448000047802 */ /* 0x000fe40000000f00 */
[----:B------:R-:W-:Y:S05]  /*14470*/  CALL.REL.NOINC `($__internal_19_$__cuda_sm70_shflsync_idx_p) ;  /* 0x0000327000007944 */ /* 0x000fea0003c00000 */
[----:B------:R-:W-:Y:S01]  /*14480*/  MOV R4, R5 ;  /* 0x0000000500047202 */ /* 0x000fe20000000f00 */
[----:B------:R-:W-:Y:S05]  /*14490*/  BRA `(.L_x_1288) ;  /* 0xffff050000007947 */ /* 0x000fea000383ffff */
.L_x_1235:
[----:B------:R-:W-:Y:S01]  /*144a0*/  IMAD.MOV.U32 R6, RZ, RZ, 0x1 ;  /* 0x00000001ff067424 */ /* 0x000fe200078e00ff */
[----:B------:R-:W-:Y:S02]  /*144b0*/  MOV R5, 0x1c1f ;  /* 0x00001c1f00057802 */ /* 0x000fe40000000f00 */
[----:B------:R-:W-:Y:S02]  /*144c0*/  MOV R4, 0x144e0 ;  /* 0x000144e000047802 */ /* 0x000fe40000000f00 */
[----:B-1----:R-:W-:Y:S05]  /*144d0*/  CALL.REL.NOINC `($__internal_19_$__cuda_sm70_shflsync_idx_p) ;  /* 0x0000321000007944 */ /* 0x002fea0003c00000 */
[----:B------:R-:W-:Y:S01]  /*144e0*/  IMAD.IADD R0, R2, 0x1, R5 ;  /* 0x0000000102007824 */ /* 0x000fe200078e0205 */
[----:B------:R-:W-:Y:S01]  /*144f0*/  MOV R4, 0x14740 ;  /* 0x0001474000047802 */ /* 0x000fe20000000f00 */
[----:B------:R-:W-:-:S02]  /*14500*/  IMAD.MOV.U32 R6, RZ, RZ, 0x2 ;  /* 0x00000002ff067424 */ /* 0x000fc400078e00ff */
[----:B------:R-:W-:Y:S01]  /*14510*/  IMAD.MOV.U32 R5, RZ, RZ, 0x1c1f ;  /* 0x00001c1fff057424 */ /* 0x000fe200078e00ff */
        /* <DEDUP_REMOVED lines=33> */
[----:B------:R-:W-:Y:S05]  /*14730*/  CALL.REL.NOINC `($__internal_19_$__cuda_sm70_shflsync_idx_p) ;  /* 0x00002fb000007944 */ /* 0x000fea0003c00000 */
[----:B------:R-:W-:Y:S01]  /*14740*/  IMAD.IADD R0, R2, 0x1, R5 ;  /* 0x0000000102007824 */ /* 0x000fe200078e0205 */
[----:B------:R-:W-:Y:S01]  /*14750*/  MOV R4, 0x149a0 ;  /* 0x000149a000047802 */ /* 0x000fe20000000f00 */
[----:B------:R-:W-:Y:S02]  /*14760*/  IMAD.MOV.U32 R6, RZ, RZ, 0x3 ;  /* 0x00000003ff067424 */ /* 0x000fe400078e00ff */
[----:B------:R-:W-:Y:S01]  /*14770*/  IMAD.MOV.U32 R5, RZ, RZ, 0x1c1f ;  /* 0x00001c1fff057424 */ /* 0x000fe200078e00ff */
[----:B------:R-:W-:-:S04]  /*14780*/  IMNMX R0, R3, R0, PT ;  /* 0x0000000003007217 */ /* 0x000fc80003800200 */
[C---:B------:R-:W-:Y:S02]  /*14790*/  ISETP.GT.AND P5, PT, R0.reuse, 0x1, PT ;  /* 0x000000010000780c */ /* 0x040fe40003fa4270 */
[C---:B------:R-:W-:Y:S02]  /*147a0*/  ISETP.GT.AND P6, PT, R0.reuse, RZ, PT ;  /* 0x000000ff0000720c */ /* 0x040fe40003fc4270 */
[C---:B------:R-:W-:Y:S02]  /*147b0*/  ISETP.GT.AND P2, PT, R0.reuse, 0x8, PT ;  /* 0x000000080000780c */ /* 0x040fe40003f44270 */
[----:B------:R-:W-:Y:S02]  /*147c0*/  ISETP.GT.AND P0, PT, R0, 0x9, PT ;  /* 0x000000090000780c */ /* 0x000fe40003f04270 */
[----:B------:R-:W-:Y:S02]  /*147d0*/  FSEL R108, R108, -INF , P5 ;  /* 0xff8000006c6c7808 */ /* 0x000fe40002800000 */
[----:B------:R-:W-:-:S02]  /*147e0*/  FSEL R15, R107, -INF , P6 ;  /* 0xff8000006b0f7808 */ /* 0x000fc40003000000 */
[----:B------:R-:W-:Y:S02]  /*147f0*/  ISETP.GT.AND P5, PT, R0, 0x11, PT ;  /* 0x000000110000780c */ /* 0x000fe40003fa4270 */
[----:B------:R-:W-:Y:S02]  /*14800*/  FSEL R14, R113, -INF , P2 ;  /* 0xff800000710e7808 */ /* 0x000fe40001000000 */
[----:B------:R-:W-:Y:S02]  /*14810*/  FSEL R13, R114, -INF , P0 ;  /* 0xff800000720d7808 */ /* 0x000fe40000000000 */
[C---:B------:R-:W-:Y:S02]  /*14820*/  ISETP.GT.AND P6, PT, R0.reuse, 0x10, PT ;  /* 0x000000100000780c */ /* 0x040fe40003fc4270 */
[C---:B------:R-:W-:Y:S02]  /*14830*/  ISETP.GT.AND P2, PT, R0.reuse, 0x18, PT ;  /* 0x000000180000780c */ /* 0x040fe40003f44270 */
[----:B------:R-:W-:-:S02]  /*14840*/  ISETP.GT.AND P0, PT, R0, 0x19, PT ;  /* 0x000000190000780c */ /* 0x000fc40003f04270 */
[----:B------:R-:W-:Y:S02]  /*14850*/  FSEL R84, R84, -INF , P5 ;  /* 0xff80000054547808 */ /* 0x000fe40002800000 */
[----:B------:R-:W-:Y:S02]  /*14860*/  FSEL R12, R100, -INF , P6 ;  /* 0xff800000640c7808 */ /* 0x000fe40003000000 */
[----:B------:R-:W-:Y:S02]  /*14870*/  ISETP.GT.AND P5, PT, R0, 0x21, PT ;  /* 0x000000210000780c */ /* 0x000fe40003fa4270 */
[----:B------:R-:W-:Y:S02]  /*14880*/  FSEL R72, R72, -INF , P2 ;  /* 0xff80000048487808 */ /* 0x000fe40001000000 */
[----:B------:R-:W-:Y:S02]  /*14890*/  FSEL R73, R73, -INF , P0 ;  /* 0xff80000049497808 */ /* 0x000fe40000000000 */
[----:B------:R-:W-:-:S02]  /*148a0*/  ISETP.GT.AND P6, PT, R0, 0x20, PT ;  /* 0x000000200000780c */ /* 0x000fc40003fc4270 */
[C---:B------:R-:W-:Y:S02]  /*148b0*/  ISETP.GT.AND P2, PT, R0.reuse, 0x28, PT ;  /* 0x000000280000780c */ /* 0x040fe40003f44270 */
[----:B------:R-:W-:Y:S02]  /*148c0*/  ISETP.GT.AND P0, PT, R0, 0x29, PT ;  /* 0x000000290000780c */ /* 0x000fe40003f04270 */
[----:B------:R-:W-:Y:S02]  /*148d0*/  FSEL R38, R58, -INF , P5 ;  /* 0xff8000003a267808 */ /* 0x000fe40002800000 */
[----:B------:R-:W-:Y:S02]  /*148e0*/  FSEL R39, R54, -INF , P6 ;  /* 0xff80000036277808 */ /* 0x000fe40003000000 */
[----:B------:R-:W-:Y:S02]  /*148f0*/  ISETP.GT.AND P5, PT, R0, 0x31, PT ;  /* 0x000000310000780c */ /* 0x000fe40003fa4270 */
[----:B------:R-:W-:-:S02]  /*14900*/  FSEL R37, R37, -INF , P2 ;  /* 0xff80000025257808 */ /* 0x000fc40001000000 */
[----:B------:R-:W-:Y:S02]  /*14910*/  FSEL R36, R26, -INF , P0 ;  /* 0xff8000001a247808 */ /* 0x000fe40000000000 */
        /* <DEDUP_REMOVED lines=9> */
[----:B------:R-:W-:Y:S01]  /*149b0*/  FMNMX.FTZ R0, R43, R42, !PT ;  /* 0x0000002a2b007209 */ /* 0x000fe20007810000 */
[----:B------:R-:W-:Y:S01]  /*149c0*/  IMAD.MOV.U32 R5, RZ, RZ, 0x2 ;  /* 0x00000002ff057424 */ /* 0x000fe200078e00ff */
[----:B------:R-:W-:Y:S02]  /*149d0*/  FMNMX.FTZ R4, R15, R108, !PT ;  /* 0x0000006c0f047209 */ /* 0x000fe40007810000 */
[----:B------:R-:W-:Y:S02]  /*149e0*/  IMNMX R3, R3, R2, PT ;  /* 0x0000000203037217 */ /* 0x000fe40003800200 */
[----:B------:R-:W-:Y:S02]  /*149f0*/  FMNMX.FTZ R2, R41, R31, !PT ;  /* 0x0000001f29027209 */ /* 0x000fe40007810000 */
[----:B------:R-:W-:-:S02]  /*14a00*/  ISETP.GT.AND P6, PT, R3, RZ, PT ;  /* 0x000000ff0300720c */ /* 0x000fc40003fc4270 */
[C---:B------:R-:W-:Y:S02]  /*14a10*/  ISETP.GT.AND P5, PT, R3.reuse, 0x1, PT ;  /* 0x000000010300780c */ /* 0x040fe40003fa4270 */
[C---:B------:R-:W-:Y:S02]  /*14a20*/  ISETP.GT.AND P2, PT, R3.reuse, 0x8, PT ;  /* 0x000000080300780c */ /* 0x040fe40003f44270 */
[----:B------:R-:W-:Y:S02]  /*14a30*/  ISETP.GT.AND P0, PT, R3, 0x9, PT ;  /* 0x000000090300780c */ /* 0x000fe40003f04270 */
[----:B------:R-:W-:Y:S02]  /*14a40*/  FSEL R47, R109, -INF , P6 ;  /* 0xff8000006d2f7808 */ /* 0x000fe40003000000 */
[----:B------:R-:W-:Y:S02]  /*14a50*/  FSEL R46, R110, -INF , P5 ;  /* 0xff8000006e2e7808 */ /* 0x000fe40002800000 */
[----:B------:R-:W-:-:S02]  /*14a60*/  FSEL R115, R115, -INF , P2 ;  /* 0xff80000073737808 */ /* 0x000fc40001000000 */
[----:B------:R-:W-:Y:S02]  /*14a70*/  FSEL R25, R116, -INF , P0 ;  /* 0xff80000074197808 */ /* 0x000fe40000000000 */
[C---:B------:R-:W-:Y:S02]  /*14a80*/  ISETP.GT.AND P6, PT, R3.reuse, 0x10, PT ;  /* 0x000000100300780c */ /* 0x040fe40003fc4270 */
[C---:B------:R-:W-:Y:S02]  /*14a90*/  ISETP.GT.AND P5, PT, R3.reuse, 0x11, PT ;  /* 0x000000110300780c */ /* 0x040fe40003fa4270 */
[C---:B------:R-:W-:Y:S02]  /*14aa0*/  ISETP.GT.AND P2, PT, R3.reuse, 0x18, PT ;  /* 0x000000180300780c */ /* 0x040fe40003f44270 */
[----:B------:R-:W-:Y:S02]  /*14ab0*/  ISETP.GT.AND P0, PT, R3, 0x19, PT ;  /* 0x000000190300780c */ /* 0x000fe40003f04270 */
[----:B------:R-:W-:-:S02]  /*14ac0*/  FSEL R85, R85, -INF , P6 ;  /* 0xff80000055557808 */ /* 0x000fc40003000000 */
[----:B------:R-:W-:Y:S02]  /*14ad0*/  FSEL R40, R101, -INF , P5 ;  /* 0xff80000065287808 */ /* 0x000fe40002800000 */
[----:B------:R-:W-:Y:S02]  /*14ae0*/  FSEL R48, R48, -INF , P2 ;  /* 0xff80000030307808 */ /* 0x000fe40001000000 */
[----:B------:R-:W-:Y:S02]  /*14af0*/  FSEL R49, R49, -INF , P0 ;  /* 0xff80000031317808 */ /* 0x000fe40000000000 */
[C---:B------:R-:W-:Y:S02]  /*14b00*/  ISETP.GT.AND P6, PT, R3.reuse, 0x20, PT ;  /* 0x000000200300780c */ /* 0x040fe40003fc4270 */
[C---:B------:R-:W-:Y:S02]  /*14b10*/  ISETP.GT.AND P5, PT, R3.reuse, 0x21, PT ;  /* 0x000000210300780c */ /* 0x040fe40003fa4270 */
[----:B------:R-:W-:-:S02]  /*14b20*/  ISETP.GT.AND P2, PT, R3, 0x28, PT ;  /* 0x000000280300780c */ /* 0x000fc40003f44270 */
[----:B------:R-:W-:Y:S02]  /*14b30*/  ISETP.GT.AND P0, PT, R3, 0x29, PT ;  /* 0x000000290300780c */ /* 0x000fe40003f04270 */
[----:B------:R-:W-:Y:S02]  /*14b40*/  FSEL R107, R55, -INF , P6 ;  /* 0xff800000376b7808 */ /* 0x000fe40003000000 */
[----:B------:R-:W-:Y:S02]  /*14b50*/  FSEL R106, R50, -INF , P5 ;  /* 0xff800000326a7808 */ /* 0x000fe40002800000 */
[----:B------:R-:W-:Y:S02]  /*14b60*/  FSEL R105, R20, -INF , P2 ;  /* 0xff80000014697808 */ /* 0x000fe40001000000 */
[----:B------:R-:W-:Y:S02]  /*14b70*/  FSEL R104, R27, -INF , P0 ;  /* 0xff8000001b687808 */ /* 0x000fe40000000000 */
[----:B------:R-:W-:-:S02]  /*14b80*/  ISETP.GT.AND P6, PT, R3, 0x30, PT ;  /* 0x000000300300780c */ /* 0x000fc40003fc4270 */
[C---:B------:R-:W-:Y:S02]  /*14b90*/  ISETP.GT.AND P5, PT, R3.reuse, 0x31, PT ;  /* 0x000000310300780c */ /* 0x040fe40003fa4270 */
[C---:B------:R-:W-:Y:S02]  /*14ba0*/  ISETP.GT.AND P2, PT, R3.reuse, 0x38, PT ;  /* 0x000000380300780c */ /* 0x040fe40003f44270 */
[----:B------:R-:W-:Y:S02]  /*14bb0*/  ISETP.GT.AND P0, PT, R3, 0x39, PT ;  /* 0x000000390300780c */ /* 0x000fe40003f04270 */
        /* <DEDUP_REMOVED lines=39> */
[----:B------:R-:W-:Y:S02]  /*14e30*/  FSEL R103, R11, -INF , P6 ;  /* 0xff8000000b677808 */ /* 0x000fe40003000000 */
[----:B------:R-:W-:Y:S02]  /*14e40*/  FMNMX.FTZ R2, R79, R2, !PT ;  /* 0x000000024f027209 */ /* 0x000fe40007810000 */
[----:B------:R-:W-:Y:S02]  /*14e50*/  FMNMX.FTZ R0, R36, R0, !PT ;  /* 0x0000000024007209 */ /* 0x000fe40007810000 */
[----:B------:R-:W-:Y:S02]  /*14e60*/  FMNMX.FTZ R196, R104, R196, !PT ;  /* 0x000000c468c47209 */ /* 0x000fe40007810000 */
[----:B------:R-:W-:Y:S02]  /*14e70*/  FMNMX.FTZ R3, R18, R3, !PT ;  /* 0x0000000312037209 */ /* 0x000fe40007810000 */
[----:B------:R-:W-:-:S02]  /*14e80*/  FSEL R102, R10, -INF , P5 ;  /* 0xff8000000a667808 */ /* 0x000fc40002800000 */
[----:B------:R-:W-:Y:S02]  /*14e90*/  FMNMX.FTZ R2, R78, R2, !PT ;  /* 0x000000024e027209 */ /* 0x000fe40007810000 */
[----:B------:R-:W-:Y:S02]  /*14ea0*/  FMNMX.FTZ R0, R35, R0, !PT ;  /* 0x0000000023007209 */ /* 0x000fe40007810000 */
[----:B------:R-:W-:Y:S02]  /*14eb0*/  FMNMX.FTZ R196, R103, R196, !PT ;  /* 0x000000c467c47209 */ /* 0x000fe40007810000 */
[----:B------:R-:W-:Y:S02]  /*14ec0*/  FMNMX.FTZ R3, R17, R3, !PT ;  /* 0x0000000311037209 */ /* 0x000fe40007810000 */
[----:B------:R-:W-:Y:S02]  /*14ed0*/  FSEL R101, R45, -INF , P2 ;  /* 0xff8000002d657808 */ /* 0x000fe40001000000 */
[----:B------:R-:W-:-:S02]  /*14ee0*/  FMNMX.FTZ R2, R77, R2, !PT ;  /* 0x000000024d027209 */ /* 0x000fc40007810000 */
[----:B------:R-:W-:Y:S02]  /*14ef0*/  FMNMX.FTZ R0, R34, R0, !PT ;  /* 0x0000000022007209 */ /* 0x000fe40007810000 */
[----:B------:R-:W-:Y:S02]  /*14f00*/  FMNMX.FTZ R196, R102, R196, !PT ;  /* 0x000000c466c47209 */ /* 0x000fe40007810000 */
[----:B------:R-:W-:Y:S02]  /*14f10*/  FMNMX.FTZ R3, R16, R3, !PT ;  /* 0x0000000310037209 */ /* 0x000fe40007810000 */
[----:B------:R-:W-:Y:S02]  /*14f20*/  FSEL R100, R44, -INF , P0 ;  /* 0xff8000002c647808 */ /* 0x000fe40000000000 */
[----:B------:R-:W-:Y:S01]  /*14f30*/  FMNMX.FTZ R2, R76, R2, !PT ;  /* 0x000000024c027209 */ /* 0x000fe20007810000 */
[----:B------:R-:W-:Y:S01]  /*14f40*/  IMAD.MOV.U32 R4, RZ, RZ, R3 ;  /* 0x000000ffff047224 */ /* 0x000fe200078e0003 */
[----:B------:R-:W-:-:S02]  /*14f50*/  FMNMX.FTZ R0, R33, R0, !PT ;  /* 0x0000000021007209 */ /* 0x000fc40007810000 */
[----:B------:R-:W-:Y:S02]  /*14f60*/  FMNMX.FTZ R196, R101, R196, !PT ;  /* 0x000000c465c47209 */ /* 0x000fe40007810000 */
[----:B------:R-:W-:Y:S02]  /*14f70*/  FMNMX.FTZ R2, R67, R2, !PT ;  /* 0x0000000243027209 */ /* 0x000fe40007810000 */
[----:B------:R-:W-:Y:S02]  /*14f80*/  FMNMX.FTZ R0, R32, R0, !PT ;  /* 0x0000000020007209 */ /* 0x000fe40007810000 */
[----:B------:R-:W-:Y:S02]  /*14f90*/  FMNMX.FTZ R196, R100, R196, !PT ;  /* 0x000000c464c47209 */ /* 0x000fe40007810000 */
[----:B------:R-:W-:Y:S02]  /*14fa0*/  MOV R6, 0x14fc0 ;  /* 0x00014fc000067802 */ /* 0x000fe40000000f00 */
[----:B------:R-:W-:Y:S05]  /*14fb0*/  CALL.REL.NOINC `($__internal_18_$__cuda_sm70_shflsync_bfly_p) ;  /* 0x000026d000007944 */ /* 0x000fea0003c00000 */
[----:B------:R-:W-:Y:S01]  /*14fc0*/  FMNMX.FTZ R3, R3, R5, !PT ;  /* 0x0000000503037209 */ /* 0x000fe20007810000 */
[----:B------:R-:W-:Y:S01]  /*14fd0*/  IMAD.MOV.U32 R5, RZ, RZ, 0x1 ;  /* 0x00000001ff057424 */ /* 0x000fe200078e00ff */
[----:B------:R-:W-:-:S03]  /*14fe0*/  MOV R6, 0x15010 ;  /* 0x0001501000067802 */ /* 0x000fc60000000f00 */
[----:B------:R-:W-:Y:S02]  /*14ff0*/  IMAD.MOV.U32 R4, RZ, RZ, R3 ;  /* 0x000000ffff047224 */ /* 0x000fe400078e0003 */
[----:B------:R-:W-:Y:S05]  /*15000*/  CALL.REL.NOINC `($__internal_18_$__cuda_sm70_shflsync_bfly_p) ;  /* 0x0000268000007944 */ /* 0x000fea0003c00000 */
[----:B------:R-:W-:Y:S01]  /*15010*/  FMNMX.FTZ R3, R3, R5, !PT ;  /* 0x0000000503037209 */ /* 0x000fe20007810000 */
[----:B------:R-:W-:Y:S01]  /*15020*/  IMAD.MOV.U32 R4, RZ, RZ, R2 ;  /* 0x000000ffff047224 */ /* 0x000fe200078e0002 */
[----:B------:R-:W-:Y:S01]  /*15030*/  MOV R6, 0x15060 ;  /* 0x0001506000067802 */ /* 0x000fe20000000f00 */
[----:B------:R-:W-:Y:S02]  /*15040*/  IMAD.MOV.U32 R5, RZ, RZ, 0x2 ;  /* 0x00000002ff057424 */ /* 0x000fe400078e00ff */
        /* <DEDUP_REMOVED lines=26> */
[----:B------:R-:W-:Y:S05]  /*151f0*/  BRA `(.L_x_1289) ;  /* 0xffff051000007947 */ /* 0x000fea000383ffff */
.L_x_1239:
[----:B------:R-:W-:Y:S01]  /*15200*/  MOV R6, RZ ;  /* 0x000000ff00067202 */ /* 0x000fe20000000f00 */
[----:B------:R-:W-:Y:S01]  /*15210*/  IMAD.MOV.U32 R7, RZ, RZ, R11 ;  /* 0x000000ffff077224 */ /* 0x000fe200078e000b */
[----:B------:R-:W-:Y:S01]  /*15220*/  MOV R4, 0x15250 ;  /* 0x0001525000047802 */ /* 0x000fe20000000f00 */
[----:B------:R-:W-:Y:S02]  /*15230*/  IMAD.MOV.U32 R5, RZ, RZ, 0x181f ;  /* 0x0000181fff057424 */ /* 0x000fe400078e00ff */
[----:B------:R-:W-:Y:S05]  /*15240*/  CALL.REL.NOINC `($__internal_19_$__cuda_sm70_shflsync_idx_p) ;  /* 0x000024a000007944 */ /* 0x000fea0003c00000 */
[----:B------:R-:W-:Y:S01]  /*15250*/  MOV R13, R5 ;  /* 0x00000005000d7202 */ /* 0x000fe20000000f00 */
[----:B------:R-:W-:-:S05]  /*15260*/  BRA `(.L_x_1290) ;  /* 0xffff21b000007947 */ /* 0x000fca000383ffff */
.L_x_1240:
[----:B------:R-:W-:Y:S01]  /*15270*/  MOV R6, RZ ;  /* 0x000000ff00067202 */ /* 0x000fe20000000f00 */
[----:B------:R-:W-:Y:S01]  /*15280*/  IMAD.MOV.U32 R7, RZ, RZ, R12 ;  /* 0x000000ffff077224 */ /* 0x000fe200078e000c */
[----:B------:R-:W-:Y:S01]  /*15290*/  MOV R4, 0x152c0 ;  /* 0x000152c000047802 */ /* 0x000fe20000000f00 */
[----:B------:R-:W-:Y:S02]  /*152a0*/  IMAD.MOV.U32 R5, RZ, RZ, 0x181f ;  /* 0x0000181fff057424 */ /* 0x000fe400078e00ff */
[----:B-12---:R-:W-:Y:S05]  /*152b0*/  CALL.REL.NOINC `($__internal_19_$__cuda_sm70_shflsync_idx_p) ;  /* 0x0000243000007944 */ /* 0x006fea0003c00000 */
[----:B------:R-:W2:Y:S04]  /*152c0*/  LDL R6, [R1+0x18] ;  /* 0x0000180001067983 */ /* 0x000ea80000100800 */
[----:B------:R-:W3:Y:S04]  /*152d0*/  LDL R4, [R1+0x4] ;  /* 0x0000040001047983 */ /* 0x000ee80000100800 */
[----:B------:R-:W4:Y:S01]  /*152e0*/  LDL R8, [R1+0x8] ;  /* 0x0000080001087983 */ /* 0x000f220000100800 */
[----:B--2---:R-:W-:Y:S02]  /*152f0*/  ISETP.GE.AND P5, PT, R6, c[0x0][0x1d4], PT ;  /* 0x0000750006007a0c */ /* 0x004fe40003fa6270 */
[----:B------:R-:W-:Y:S02]  /*15300*/  IADD3 R6, P2, R5, R0, RZ ;  /* 0x0000000005067210 */ /* 0x000fe40007f5e0ff */
[----:B---3--:R-:W-:Y:S02]  /*15310*/  ISETP.GE.AND P0, PT, R4, c[0x0][0x1d4], PT ;  /* 0x0000750004007a0c */ /* 0x008fe40003f06270 */
[----:B------:R-:W-:Y:S01]  /*15320*/  SEL R15, RZ, 0x10, P5 ;  /* 0x00000010ff0f7807 */ /* 0x000fe20002800000 */
[----:B------:R-:W-:Y:S01]  /*15330*/  IMAD.X R7, R13, 0x1, R2, P2 ;  /* 0x000000010d077824 */ /* 0x000fe200010e0602 */
[----:B------:R-:W-:Y:S02]  /*15340*/  IADD3 R4, P2, R5, R3, RZ ;  /* 0x0000000305047210 */ /* 0x000fe40007f5e0ff */
[----:B------:R-:W-:Y:S03]  /*15350*/  SEL R14, RZ, 0x10, P0 ;  /* 0x00000010ff0e7807 */ /* 0x000fe60000000000 */
[----:B------:R-:W-:Y:S01]  /*15360*/  @!PT LDS RZ, [RZ] ;  /* 0x00000000fffff984 */ /* 0x000fe20000000800 */
[----:B------:R-:W-:Y:S01]  /*15370*/  @!PT LDS RZ, [RZ] ;  /* 0x00000000fffff984 */ /* 0x000fe20000000800 */
[----:B------:R-:W-:Y:S01]  /*15380*/  @!PT LDS RZ, [RZ] ;  /* 0x00000000fffff984 */ /* 0x000fe20000000800 */
[----:B----4-:R1:W-:Y:S01]  /*15390*/  LDGSTS.E.BYPASS.LTC128B.128 [R8+0x100], [R6.64], !P5 ;  /* 0x0010000006087fae */ /* 0x0103e2000e901d48 */
[----:B------:R-:W-:Y:S05]  /*153a0*/  IMAD.X R5, R13, 0x1, R10, P2 ;  /* 0x000000010d057824 */ /* 0x000fea00010e060a */
[----:B------:R2:W-:Y:S01]  /*153b0*/  LDGSTS.E.BYPASS.LTC128B.128 [R8+0x2100], [R4.64], !P0 ;  /* 0x0210000004087fae */ /* 0x0005e2000c101d48 */
[----:B-1----:R-:W-:Y:S02]  /*153c0*/  IMAD.MOV.U32 R7, RZ, RZ, R11 ;  /* 0x000000ffff077224 */ /* 0x002fe400078e000b */
[----:B------:R-:W-:Y:S01]  /*153d0*/  IMAD.MOV.U32 R6, RZ, RZ, 0x1 ;  /* 0x00000001ff067424 */ /* 0x000fe200078e00ff */
[----:B--2---:R-:W-:Y:S01]  /*153e0*/  MOV R4, 0x15410 ;  /* 0x0001541000047802 */ /* 0x004fe20000000f00 */
[----:B------:R-:W-:Y:S02]  /*153f0*/  IMAD.MOV.U32 R5, RZ, RZ, 0x181f ;  /* 0x0000181fff057424 */ /* 0x000fe400078e00ff */
[----:B------:R-:W-:Y:S05]  /*15400*/  CALL.REL.NOINC `($__internal_19_$__cuda_sm70_shflsync_idx_p) ;  /* 0x000022e000007944 */ /* 0x000fea0003c00000 */
[----:B------:R-:W-:Y:S01]  /*15410*/  MOV R6, 0x1 ;  /* 0x0000000100067802 */ /* 0x000fe20000000f00 */
[----:B------:R-:W-:Y:S01]  /*15420*/  IMAD.MOV.U32 R13, RZ, RZ, R5 ;  /* 0x000000ffff0d7224 */ /* 0x000fe200078e0005 */
[----:B------:R-:W-:Y:S01]  /*15430*/  MOV R5, 0x181f ;  /* 0x0000181f00057802 */ /* 0x000fe20000000f00 */
[----:B------:R-:W-:Y:S01]  /*15440*/  IMAD.MOV.U32 R7, RZ, RZ, R12 ;  /* 0x000000ffff077224 */ /* 0x000fe200078e000c */
[----:B------:R-:W-:Y:S02]  /*15450*/  MOV R4, 0x15470 ;  /* 0x0001547000047802 */ /* 0x000fe40000000f00 */
[----:B------:R-:W-:Y:S05]  /*15460*/  CALL.REL.NOINC `($__internal_19_$__cuda_sm70_shflsync_idx_p) ;  /* 0x0000228000007944 */ /* 0x000fea0003c00000 */
[C---:B------:R-:W-:Y:S01]  /*15470*/  IADD3 R4, -R15.reuse, 0x10, RZ ;  /* 0x000000100f047810 */ /* 0x040fe20007ffe1ff */
[----:B------:R-:W2:Y:S01]  /*15480*/  LDL R8, [R1+0x8] ;  /* 0x0000080001087983 */ /* 0x000ea20000100800 */
[----:B------:R-:W-:Y:S02]  /*15490*/  ISETP.NE.U32.AND P5, PT, R15, RZ, PT ;  /* 0x000000ff0f00720c */ /* 0x000fe40003fa5070 */
[----:B------:R-:W-:Y:S04]  /*154a0*/  LOP3.LUT R4, R4, 0xf, RZ, 0xc0, !PT ;  /* 0x0000000f04047812 */ /* 0x000fe800078ec0ff */
[----:B------:R-:W-:Y:S02]  /*154b0*/  IADD3 R6, P2, P0, R4, R5, R0 ;  /* 0x0000000504067210 */ /* 0x000fe4000785e000 */
        /* <DEDUP_REMOVED lines=11> */
[----:B------:R2:W-:Y:S01]  /*15570*/  LDGSTS.E.BYPASS.LTC128B.128.ZFILL [R8+0x2900], [R4.64], P5 ;  /* 0x0290000004087fae */ /* 0x0005e2000a941d48 */
        /* <DEDUP_REMOVED lines=39> */
[----:B------:R-:W-:-:S05]  /*157f0*/  BRA `(.L_x_1291) ;  /* 0xffff1e5000007947 */ /* 0x000fca000383ffff */
.L_x_1243:
[----:B------:R-:W-:Y:S01]  /*15800*/  MOV R6, RZ ;  /* 0x000000ff00067202 */ /* 0x000fe20000000f00 */
[----:B------:R-:W-:Y:S01]  /*15810*/  IMAD.MOV.U32 R7, RZ, RZ, R48 ;  /* 0x000000ffff077224 */ /* 0x000fe200078e0030 */
[----:B------:R-:W-:Y:S01]  /*15820*/  MOV R4, 0x15850 ;  /* 0x0001585000047802 */ /* 0x000fe20000000f00 */
[----:B------:R-:W-:Y:S02]  /*15830*/  IMAD.MOV.U32 R5, RZ, RZ, 0x181f ;  /* 0x0000181fff057424 */ /* 0x000fe400078e00ff */
[----:B------:R-:W-:Y:S05]  /*15840*/  CALL.REL.NOINC `($__internal_19_$__cuda_sm70_shflsync_idx_p) ;  /* 0x00001ea000007944 */ /* 0x000fea0003c00000 */
[----:B------:R-:W-:Y:S01]  /*15850*/  MOV R55, R5 ;  /* 0x0000000500377202 */ /* 0x000fe20000000f00 */
[----:B------:R-:W-:-:S05]  /*15860*/  BRA `(.L_x_1292) ;  /* 0xffff350000007947 */ /* 0x000fca000383ffff */
.L_x_1244:
        /* <DEDUP_REMOVED lines=89> */
.L_x_1245:
[----:B------:R-:W-:Y:S01]  /*15e00*/  MOV R5, 0x1c1f ;  /* 0x00001c1f00057802 */ /* 0x000fe20000000f00 */
[----:B------:R-:W-:Y:S01]  /*15e10*/  IMAD.MOV.U32 R6, RZ, RZ, RZ ;  /* 0x000000ffff067224 */ /* 0x000fe200078e00ff */
[----:B------:R-:W-:Y:S02]  /*15e20*/  MOV R4, 0x15e40 ;  /* 0x00015e4000047802 */ /* 0x000fe40000000f00 */
[----:B------:R-:W-:Y:S05]  /*15e30*/  CALL.REL.NOINC `($__internal_19_$__cuda_sm70_shflsync_idx_p) ;  /* 0x000018b000007944 */ /* 0x000fea0003c00000 */
[----:B------:R-:W-:-:S05]  /*15e40*/  BRA `(.L_x_1294) ;  /* 0xffff336000007947 */ /* 0x000fca000383ffff */
.L_x_1246:
[----:B------:R-:W-:Y:S01]  /*15e50*/  MOV R5, 0x1c1f ;  /* 0x00001c1f00057802 */ /* 0x000fe20000000f00 */
[----:B------:R-:W-:Y:S01]  /*15e60*/  IMAD.MOV.U32 R6, RZ, RZ, 0x1 ;  /* 0x00000001ff067424 */ /* 0x000fe200078e00ff */
[----:B------:R-:W-:Y:S02]  /*15e70*/  MOV R4, 0x15e90 ;  /* 0x00015e9000047802 */ /* 0x000fe40000000f00 */
[----:B-1----:R-:W-:Y:S05]  /*15e80*/  CALL.REL.NOINC `($__internal_19_$__cuda_sm70_shflsync_idx_p) ;  /* 0x0000186000007944 */ /* 0x002fea0003c00000 */
[----:B------:R-:W-:Y:S01]  /*15e90*/  MOV R4, 0x160e0 ;  /* 0x000160e000047802 */ /* 0x000fe20000000f00 */
[----:B------:R-:W-:Y:S02]  /*15ea0*/  IMAD.IADD R5, R62, 0x1, R5 ;  /* 0x000000013e057824 */ /* 0x000fe400078e0205 */
[----:B------:R-:W-:Y:S03]  /*15eb0*/  IMAD.MOV.U32 R6, RZ, RZ, 0x2 ;  /* 0x00000002ff067424 */ /* 0x000fe600078e00ff */
[C---:B------:R-:W-:Y:S02]  /*15ec0*/  ISETP.GT.AND P6, PT, R5.reuse, RZ, PT ;  /* 0x000000ff0500720c */ /* 0x040fe40003fc4270 */
[C---:B------:R-:W-:Y:S02]  /*15ed0*/  ISETP.GT.AND P5, PT, R5.reuse, 0x1, PT ;  /* 0x000000010500780c */ /* 0x040fe40003fa4270 */
[C---:B------:R-:W-:Y:S02]  /*15ee0*/  ISETP.GT.AND P2, PT, R5.reuse, 0x8, PT ;  /* 0x000000080500780c */ /* 0x040fe40003f44270 */
        /* <DEDUP_REMOVED lines=24> */
[----:B------:R-:W-:Y:S01]  /*16070*/  ISETP.GT.AND P0, PT, R5, 0x39, PT ;  /* 0x000000390500780c */ /* 0x000fe20003f04270 */
[----:B------:R-:W-:Y:S01]  /*16080*/  IMAD.MOV.U32 R5, RZ, RZ, 0x1c1f ;  /* 0x00001c1fff057424 */ /* 0x000fe200078e00ff */
[----:B------:R-:W-:Y:S02]  /*16090*/  FSEL R216, R224, -INF , P6 ;  /* 0xff800000e0d87808 */ /* 0x000fe40003000000 */
[----:B------:R-:W-:Y:S02]  /*160a0*/  FSEL R215, R223, -INF , P5 ;  /* 0xff800000dfd77808 */ /* 0x000fe40002800000 */
[----:B------:R-:W-:Y:S02]  /*160b0*/  FSEL R214, R214, -INF , P2 ;  /* 0xff800000d6d67808 */ /* 0x000fe40001000000 */
[----:B------:R-:W-:Y:S02]  /*160c0*/  FSEL R21, R63, -INF , P0 ;  /* 0xff8000003f157808 */ /* 0x000fe40000000000 */
[----:B------:R-:W-:Y:S05]  /*160d0*/  CALL.REL.NOINC `($__internal_19_$__cuda_sm70_shflsync_idx_p) ;  /* 0x0000161000007944 */ /* 0x000fea0003c00000 */
        /* <DEDUP_REMOVED lines=37> */
[----:B------:R-:W-:Y:S01]  /*16330*/  FMNMX.FTZ R3, R50, R199, !PT ;  /* 0x000000c732037209 */ /* 0x000fe20007810000 */
[----:B------:R-:W-:Y:S01]  /*16340*/  IMAD.IADD R5, R62, 0x1, R5 ;  /* 0x000000013e057824 */ /* 0x000fe200078e0205 */
[----:B------:R-:W-:Y:S02]  /*16350*/  FMNMX.FTZ R2, R32, R200, !PT ;  /* 0x000000c820027209 */ /* 0x000fe40007810000 */
[----:B------:R-:W-:Y:S02]  /*16360*/  FMNMX.FTZ R0, R16, R197, !PT ;  /* 0x000000c510007209 */ /* 0x000fe40007810000 */
[C---:B------:R-:W-:Y:S02]  /*16370*/  ISETP.GT.AND P5, PT, R5.reuse, 0x1, PT ;  /* 0x000000010500780c */ /* 0x040fe40003fa4270 */
[C---:B------:R-:W-:Y:S02]  /*16380*/  ISETP.GT.AND P6, PT, R5.reuse, RZ, PT ;  /* 0x000000ff0500720c */ /* 0x040fe40003fc4270 */
[----:B------:R-:W-:Y:S02]  /*16390*/  FSEL R206, R206, -INF , P5 ;  /* 0xff800000cece7808 */ /* 0x000fe40002800000 */
[----:B------:R-:W-:Y:S02]  /*163a0*/  ISETP.GT.AND P5, PT, R5, 0x11, PT ;  /* 0x000000110500780c */ /* 0x000fe40003fa4270 */
[----:B------:R-:W-:Y:S02]  /*163b0*/  FSEL R12, R205, -INF , P6 ;  /* 0xff800000cd0c7808 */ /* 0x000fe40003000000 */
[----:B------:R-:W-:Y:S02]  /*163c0*/  FSEL R27, R27, -INF , P5 ;  /* 0xff8000001b1b7808 */ /* 0x000fe40002800000 */
[C---:B------:R-:W-:Y:S02]  /*163d0*/  ISETP.GT.AND P5, PT, R5.reuse, 0x21, PT ;  /* 0x000000210500780c */ /* 0x040fe40003fa4270 */
[----:B------:R-:W-:Y:S02]  /*163e0*/  ISETP.GT.AND P2, PT, R5, 0x8, PT ;  /* 0x000000080500780c */ /* 0x000fe40003f44270 */
[----:B------:R-:W-:Y:S02]  /*163f0*/  FSEL R43, R43, -INF , P5 ;  /* 0xff8000002b2b7808 */ /* 0x000fe40002800000 */
[C---:B------:R-:W-:Y:S02]  /*16400*/  ISETP.GT.AND P5, PT, R5.reuse, 0x31, PT ;  /* 0x000000310500780c */ /* 0x040fe40003fa4270 */
[----:B------:R-:W-:Y:S02]  /*16410*/  FMNMX.FTZ R4, R12, R198, !PT ;  /* 0x000000c60c047209 */ /* 0x000fe40007810000 */
[----:B------:R-:W-:Y:S02]  /*16420*/  ISETP.GT.AND P0, PT, R5, 0x9, PT ;  /* 0x000000090500780c */ /* 0x000fe40003f04270 */
[----:B------:R-:W-:Y:S02]  /*16430*/  FSEL R14, R14, -INF , P2 ;  /* 0xff8000000e0e7808 */ /* 0x000fe40001000000 */
[----:B------:R-:W-:Y:S02]  /*16440*/  FMNMX.FTZ R3, R51, R3, !PT ;  /* 0x0000000333037209 */ /* 0x000fe40007810000 */
[----:B------:R-:W-:Y:S02]  /*16450*/  FMNMX.FTZ R2, R33, R2, !PT ;  /* 0x0000000221027209 */ /* 0x000fe40007810000 */
[----:B------:R-:W-:Y:S02]  /*16460*/  FMNMX.FTZ R0, R17, R0, !PT ;  /* 0x0000000011007209 */ /* 0x000fe40007810000 */
[----:B------:R-:W-:Y:S02]  /*16470*/  FSEL R11, R46, -INF , P5 ;  /* 0xff8000002e0b7808 */ /* 0x000fe40002800000 */
[----:B------:R-:W-:Y:S02]  /*16480*/  FMNMX.FTZ R46, R206, R4, !PT ;  /* 0x00000004ce2e7209 */ /* 0x000fe40007810000 */
[----:B------:R-:W-:Y:S02]  /*16490*/  ISETP.GT.AND P6, PT, R5, 0x10, PT ;  /* 0x000000100500780c */ /* 0x000fe40003fc4270 */
[----:B------:R-:W-:Y:S02]  /*164a0*/  FSEL R15, R15, -INF , P0 ;  /* 0xff8000000f0f7808 */ /* 0x000fe40000000000 */
[----:B------:R-:W-:Y:S02]  /*164b0*/  FMNMX.FTZ R3, R52, R3, !PT ;  /* 0x0000000334037209 */ /* 0x000fe40007810000 */
[----:B------:R-:W-:Y:S02]  /*164c0*/  FMNMX.FTZ R2, R36, R2, !PT ;  /* 0x0000000224027209 */ /* 0x000fe40007810000 */
[----:B------:R-:W-:Y:S02]  /*164d0*/  FMNMX.FTZ R0, R18, R0, !PT ;  /* 0x0000000012007209 */ /* 0x000fe40007810000 */
[----:B------:R-:W-:Y:S02]  /*164e0*/  FMNMX.FTZ R46, R14, R46, !PT ;  /* 0x0000002e0e2e7209 */ /* 0x000fe40007810000 */
[----:B------:R-:W-:Y:S02]  /*164f0*/  FSEL R26, R26, -INF , P6 ;  /* 0xff8000001a1a7808 */ /* 0x000fe40003000000 */
[----:B------:R-:W-:Y:S02]  /*16500*/  FMNMX.FTZ R3, R54, R3, !PT ;  /* 0x0000000336037209 */ /* 0x000fe40007810000 */
[----:B------:R-:W-:Y:S02]  /*16510*/  FMNMX.FTZ R2, R48, R2, !PT ;  /* 0x0000000230027209 */ /* 0x000fe40007810000 */
[----:B------:R-:W-:Y:S02]  /*16520*/  FMNMX.FTZ R0, R20, R0, !PT ;  /* 0x0000000014007209 */ /* 0x000fe40007810000 */
[----:B------:R-:W-:Y:S02]  /*16530*/  FMNMX.FTZ R46, R15, R46, !PT ;  /* 0x0000002e0f2e7209 */ /* 0x000fe40007810000 */
[----:B------:R-:W-:Y:S02]  /*16540*/  ISETP.GT.AND P2, PT, R5, 0x18, PT ;  /* 0x000000180500780c */ /* 0x000fe40003f44270 */
[----:B------:R-:W-:Y:S02]  /*16550*/  FMNMX.FTZ R4, R58, R3, !PT ;  /* 0x000000033a047209 */ /* 0x000fe40007810000 */
[----:B------:R-:W-:Y:S02]  /*16560*/  FMNMX.FTZ R2, R47, R2, !PT ;  /* 0x000000022f027209 */ /* 0x000fe40007810000 */
[----:B------:R-:W-:Y:S02]  /*16570*/  FMNMX.FTZ R0, R24, R0, !PT ;  /* 0x0000000018007209 */ /* 0x000fe40007810000 */
[----:B------:R-:W-:Y:S02]  /*16580*/  FMNMX.FTZ R46, R26, R46, !PT ;  /* 0x0000002e1a2e7209 */ /* 0x000fe40007810000 */
[----:B------:R-:W-:Y:S02]  /*16590*/  ISETP.GT.AND P0, PT, R5, 0x19, PT ;  /* 0x000000190500780c */ /* 0x000fe40003f04270 */
[----:B------:R-:W-:Y:S02]  /*165a0*/  FSEL R30, R30, -INF , P2 ;  /* 0xff8000001e1e7808 */ /* 0x000fe40001000000 */
        /* <DEDUP_REMOVED lines=15> */
[C---:B------:R-:W-:Y:S02]  /*166a0*/  ISETP.GT.AND P2, PT, R5.reuse, 0x28, PT ;  /* 0x000000280500780c */ /* 0x040fe40003f44270 */
        /* <DEDUP_REMOVED lines=26> */
[----:B------:R-:W-:Y:S01]  /*16850*/  ISETP.GT.AND P0, PT, R5, 0x39, PT ;  /* 0x000000390500780c */ /* 0x000fe20003f04270 */
[----:B------:R-:W-:Y:S01]  /*16860*/  IMAD.MOV.U32 R5, RZ, RZ, 0x2 ;  /* 0x00000002ff057424 */ /* 0x000fe200078e00ff */
        /* <DEDUP_REMOVED lines=18> */
[----:B------:R-:W-:Y:S02]  /*16990*/  MOV R6, 0x169b0 ;  /* 0x000169b000067802 */ /* 0x000fe40000000f00 */
        /* <DEDUP_REMOVED lines=28> */
[----:B------:R-:W-:Y:S01]  /*16b60*/  MOV R196, R5 ;  /* 0x0000000500c47202 */ /* 0x000fe20000000f00 */
[----:B------:R-:W-:-:S05]  /*16b70*/  BRA `(.L_x_1295) ;  /* 0xffff33a000007947 */ /* 0x000fca000383ffff */
.L_x_1249:
[----:B-1----:R-:W-:Y:S01]  /*16b80*/  MOV R6, RZ ;  /* 0x000000ff00067202 */ /* 0x002fe20000000f00 */
[----:B------:R-:W-:Y:S01]  /*16b90*/  IMAD.MOV.U32 R7, RZ, RZ, R52 ;  /* 0x000000ffff077224 */ /* 0x000fe200078e0034 */
[----:B------:R-:W-:Y:S01]  /*16ba0*/  MOV R4, 0x16bd0 ;  /* 0x00016bd000047802 */ /* 0x000fe20000000f00 */
[----:B------:R-:W-:Y:S02]  /*16bb0*/  IMAD.MOV.U32 R5, RZ, RZ, 0x181f ;  /* 0x0000181fff057424 */ /* 0x000fe400078e00ff */
[----:B------:R-:W-:Y:S05]  /*16bc0*/  CALL.REL.NOINC `($__internal_19_$__cuda_sm70_shflsync_idx_p) ;  /* 0x00000b2000007944 */ /* 0x000fea0003c00000 */
[----:B------:R-:W-:Y:S01]  /*16bd0*/  MOV R28, R5 ;  /* 0x00000005001c7202 */ /* 0x000fe20000000f00 */
[----:B------:R-:W-:-:S05]  /*16be0*/  BRA `(.L_x_1296) ;  /* 0xffff5b2000007947 */ /* 0x000fca000383ffff */
.L_x_1252:
[----:B------:R-:W-:Y:S01]  /*16bf0*/  MOV R6, RZ ;  /* 0x000000ff00067202 */ /* 0x000fe20000000f00 */
[----:B------:R-:W-:Y:S01]  /*16c00*/  IMAD.MOV.U32 R7, RZ, RZ, R2 ;  /* 0x000000ffff077224 */ /* 0x000fe200078e0002 */
[----:B------:R-:W-:Y:S01]  /*16c10*/  MOV R4, 0x16c40 ;  /* 0x00016c4000047802 */ /* 0x000fe20000000f00 */
[----:B------:R-:W-:Y:S02]  /*16c20*/  IMAD.MOV.U32 R5, RZ, RZ, 0x181f ;  /* 0x0000181fff057424 */ /* 0x000fe400078e00ff */
[----:B-1--4-:R-:W-:Y:S05]  /*16c30*/  CALL.REL.NOINC `($__internal_19_$__cuda_sm70_shflsync_idx_p) ;  /* 0x00000ab000007944 */ /* 0x012fea0003c00000 */
[----:B------:R-:W-:Y:S01]  /*16c40*/  MOV R55, R5 ;  /* 0x0000000500377202 */ /* 0x000fe20000000f00 */
[----:B------:R-:W-:-:S05]  /*16c50*/  BRA `(.L_x_1297) ;  /* 0xffff734000007947 */ /* 0x000fca000383ffff */
.L_x_1253:
[----:B------:R-:W-:Y:S01]  /*16c60*/  MOV R6, RZ ;  /* 0x000000ff00067202 */ /* 0x000fe20000000f00 */
[----:B------:R-:W-:Y:S01]  /*16c70*/  IMAD.MOV.U32 R7, RZ, RZ, R3 ;  /* 0x000000ffff077224 */ /* 0x000fe200078e0003 */
[----:B------:R-:W-:Y:S01]  /*16c80*/  MOV R4, 0x16cb0 ;  /* 0x00016cb000047802 */ /* 0x000fe20000000f00 */
[----:B------:R-:W-:Y:S02]  /*16c90*/  IMAD.MOV.U32 R5, RZ, RZ, 0x181f ;  /* 0x0000181fff057424 */ /* 0x000fe400078e00ff */
[----:B-1234-:R-:W-:Y:S05]  /*16ca0*/  CALL.REL.NOINC `($__internal_19_$__cuda_sm70_shflsync_idx_p) ;  /* 0x00000a4000007944 */ /* 0x01efea0003c00000 */
[C---:B------:R-:W-:Y:S01]  /*16cb0*/  IADD3 R4, -R0.reuse, 0x10, RZ ;  /* 0x0000001000047810 */ /* 0x040fe20007ffe1ff */
[----:B------:R-:W2:Y:S01]  /*16cc0*/  LDL R8, [R1+0x8] ;  /* 0x0000080001087983 */ /* 0x000ea20000100800 */
[----:B------:R-:W-:Y:S02]  /*16cd0*/  ISETP.NE.U32.AND P2, PT, R0, RZ, PT ;  /* 0x000000ff0000720c */ /* 0x000fe40003f45070 */
[----:B------:R-:W-:Y:S04]  /*16ce0*/  LOP3.LUT R4, R4, 0xf, RZ, 0xc0, !PT ;  /* 0x0000000f04047812 */ /* 0x000fe800078ec0ff */
[----:B------:R-:W-:Y:S04]  /*16cf0*/  IADD3 R6, P5, P4, R4, R5, R51 ;  /* 0x0000000504067210 */ /* 0x000fe80007cbe033 */
[----:B------:R-:W-:Y:S02]  /*16d00*/  IADD3.X R7, RZ, R55, R52, P5, P4 ;  /* 0x00000037ff077210 */ /* 0x000fe40002fe8434 */
[----:B------:R-:W-:Y:S05]  /*16d10*/  IADD3 R4, P4, R5, R53, RZ ;  /* 0x0000003505047210 */ /* 0x000fea0007f9e0ff */
[----:B------:R-:W-:Y:S01]  /*16d20*/  IMAD.X R5, R55, 0x1, R54, P4 ;  /* 0x0000000137057824 */ /* 0x000fe200020e0636 */
[----:B------:R-:W-:Y:S01]  /*16d30*/  @!PT LDS RZ, [RZ] ;  /* 0x00000000fffff984 */ /* 0x000fe20000000800 */
[----:B------:R-:W-:Y:S01]  /*16d40*/  @!PT LDS RZ, [RZ] ;  /* 0x00000000fffff984 */ /* 0x000fe20000000800 */
[----:B------:R-:W-:Y:S01]  /*16d50*/  @!PT LDS RZ, [RZ] ;  /* 0x00000000fffff984 */ /* 0x000fe20000000800 */
[----:B--2---:R1:W-:Y:S04]  /*16d60*/  LDGSTS.E.BYPASS.LTC128B.128.ZFILL [R8+0x4100], [R6.64], P2 ;  /* 0x0410000006087fae */ /* 0x0043e80009141d48 */
        /* <DEDUP_REMOVED lines=61> */
.L_x_1254:
[----:B------:R-:W-:Y:S02]  /*17140*/  MOV R5, 0x2 ;  /* 0x0000000200057802 */ /* 0x000fe40000000f00 */
        /* <DEDUP_REMOVED lines=35> */
.L_x_1256:
[----:B------:R1:W5:Y:S01]  /*17380*/  LDL R4, [R1+0xe0] ;  /* 0x0000e00001047983 */ /* 0x0003620000100800 */
[----:B------:R-:W-:-:S02]  /*17390*/  MOV R5, 0x2 ;  /* 0x0000000200057802 */ /* 0x000fc40000000f00 */
[----:B------:R-:W-:Y:S02]  /*173a0*/  MOV R6, 0x173c0 ;  /* 0x000173c000067802 */ /* 0x000fe40000000f00 */
[----:B-1---5:R-:W-:Y:S05]  /*173b0*/  CALL.REL.NOINC `($__internal_18_$__cuda_sm70_shflsync_bfly_p) ;  /* 0x000002d000007944 */ /* 0x022fea0003c00000 */
[----:B------:R-:W-:Y:S01]  /*173c0*/  MOV R10, R5 ;  /* 0x00000005000a7202 */ /* 0x000fe20000000f00 */
[----:B------:R-:W-:Y:S05]  /*173d0*/  BRA `(.L_x_1300) ;  /* 0xffff982000007947 */ /* 0x000fea000383ffff */
.L_x_1257:
[----:B------:R-:W-:Y:S01]  /*173e0*/  IMAD.MOV.U32 R4, RZ, RZ, R10 ;  /* 0x000000ffff047224 */ /* 0x000fe200078e000a */
[----:B------:R-:W-:Y:S02]  /*173f0*/  MOV R5, 0x1 ;  /* 0x0000000100057802 */ /* 0x000fe40000000f00 */
[----:B------:R-:W-:Y:S02]  /*17400*/  MOV R6, 0x17420 ;  /* 0x0001742000067802 */ /* 0x000fe40000000f00 */
[----:B------:R-:W-:Y:S05]  /*17410*/  CALL.REL.NOINC `($__internal_18_$__cuda_sm70_shflsync_bfly_p) ;  /* 0x0000027000007944 */ /* 0x000fea0003c00000 */
[----:B------:R1:W5:Y:S01]  /*17420*/  LDL R4, [R1+0xe4] ;  /* 0x0000e40001047983 */ /* 0x0003620000100800 */
[----:B------:R-:W-:Y:S01]  /*17430*/  FADD.FTZ R10, R10, R5 ;  /* 0x000000050a0a7221 */ /* 0x000fe20000010000 */
[----:B------:R-:W-:Y:S02]  /*17440*/  MOV R5, 0x2 ;  /* 0x0000000200057802 */ /* 0x000fe40000000f00 */
[----:B------:R-:W-:Y:S02]  /*17450*/  MOV R6, 0x17470 ;  /* 0x0001747000067802 */ /* 0x000fe40000000f00 */
[----:B-1---5:R-:W-:Y:S05]  /*17460*/  CALL.REL.NOINC `($__internal_18_$__cuda_sm70_shflsync_bfly_p) ;  /* 0x0000022000007944 */ /* 0x022fea0003c00000 */
[----:B------:R-:W2:Y:S01]  /*17470*/  LDL.LU R4, [R1+0xe4] ;  /* 0x0000e40001047983 */ /* 0x000ea20000300800 */
[----:B------:R-:W-:Y:S01]  /*17480*/  MOV R6, 0x174d0 ;  /* 0x000174d000067802 */ /* 0x000fe20000000f00 */
[----:B--2---:R-:W-:Y:S01]  /*17490*/  FADD.FTZ R9, R4, R5 ;  /* 0x0000000504097221 */ /* 0x004fe20000010000 */
[----:B------:R-:W-:-:S04]  /*174a0*/  MOV R5, 0x1 ;  /* 0x0000000100057802 */ /* 0x000fc80000000f00 */
[----:B------:R-:W-:Y:S02]  /*174b0*/  MOV R4, R9 ;  /* 0x0000000900047202 */ /* 0x000fe40000000f00 */
[----:B------:R-:W-:Y:S05]  /*174c0*/  CALL.REL.NOINC `($__internal_18_$__cuda_sm70_shflsync_bfly_p) ;  /* 0x000001c000007944 */ /* 0x000fea0003c00000 */
[----:B------:R-:W-:Y:S01]  /*174d0*/  FADD.FTZ R9, R9, R5 ;  /* 0x0000000509097221 */ /* 0x000fe20000010000 */
[----:B------:R-:W-:Y:S02]  /*174e0*/  MOV R4, R203 ;  /* 0x000000cb00047202 */ /* 0x000fe40000000f00 */
[----:B------:R-:W-:Y:S02]  /*174f0*/  MOV R5, 0x2 ;  /* 0x0000000200057802 */ /* 0x000fe40000000f00 */
[----:B------:R-:W-:Y:S02]  /*17500*/  MOV R6, 0x17520 ;  /* 0x0001752000067802 */ /* 0x000fe40000000f00 */
[----:B------:R-:W-:Y:S05]  /*17510*/  CALL.REL.NOINC `($__internal_18_$__cuda_sm70_shflsync_bfly_p) ;  /* 0x0000017000007944 */ /* 0x000fea0003c00000 */
[----:B------:R-:W-:Y:S01]  /*17520*/  FADD.FTZ R8, R203, R5 ;  /* 0x00000005cb087221 */ /* 0x000fe20000010000 */
[----:B------:R-:W-:Y:S02]  /*17530*/  MOV R5, 0x1 ;  /* 0x0000000100057802 */ /* 0x000fe40000000f00 */
[----:B------:R-:W-:Y:S02]  /*17540*/  MOV R6, 0x17570 ;  /* 0x0001757000067802 */ /* 0x000fe40000000f00 */
[----:B------:R-:W-:-:S02]  /*17550*/  MOV R4, R8 ;  /* 0x0000000800047202 */ /* 0x000fc40000000f00 */
[----:B------:R-:W-:Y:S05]  /*17560*/  CALL.REL.NOINC `($__internal_18_$__cuda_sm70_shflsync_bfly_p) ;  /* 0x0000012000007944 */ /* 0x000fea0003c00000 */
[----:B------:R-:W-:Y:S01]  /*17570*/  FADD.FTZ R8, R8, R5 ;  /* 0x0000000508087221 */ /* 0x000fe20000010000 */
[----:B------:R-:W-:-:S02]  /*17580*/  MOV R4, R202 ;  /* 0x000000ca00047202 */ /* 0x000fc40000000f00 */
[----:B------:R-:W-:Y:S02]  /*17590*/  MOV R5, 0x2 ;  /* 0x0000000200057802 */ /* 0x000fe40000000f00 */
[----:B------:R-:W-:Y:S02]  /*175a0*/  MOV R6, 0x175c0 ;  /* 0x000175c000067802 */ /* 0x000fe40000000f00 */
[----:B------:R-:W-:Y:S05]  /*175b0*/  CALL.REL.NOINC `($__internal_18_$__cuda_sm70_shflsync_bfly_p) ;  /* 0x000000d000007944 */ /* 0x000fea0003c00000 */
[----:B------:R-:W-:Y:S01]  /*175c0*/  FADD.FTZ R202, R202, R5 ;  /* 0x00000005caca7221 */ /* 0x000fe20000010000 */
[----:B------:R-:W-:Y:S02]  /*175d0*/  MOV R5, 0x1 ;  /* 0x0000000100057802 */ /* 0x000fe40000000f00 */
[----:B------:R-:W-:Y:S02]  /*175e0*/  MOV R6, 0x17610 ;  /* 0x0001761000067802 */ /* 0x000fe40000000f00 */
[----:B------:R-:W-:Y:S02]  /*175f0*/  MOV R4, R202 ;  /* 0x000000ca00047202 */ /* 0x000fe40000000f00 */
[----:B------:R-:W-:Y:S05]  /*17600*/  CALL.REL.NOINC `($__internal_18_$__cuda_sm70_shflsync_bfly_p) ;  /* 0x0000008000007944 */ /* 0x000fea0003c00000 */
[----:B------:R-:W-:Y:S01]  /*17610*/  MOV R4, R5 ;  /* 0x0000000500047202 */ /* 0x000fe20000000f00 */
[----:B------:R-:W-:Y:S05]  /*17620*/  BRA `(.L_x_1301) ;  /* 0xffff96e000007947 */ /* 0x000fea000383ffff */
.L_x_1271:
[----:B------:R-:W-:Y:S01]  /*17630*/  IMAD.MOV.U32 R7, RZ, RZ, R2 ;  /* 0x000000ffff077224 */ /* 0x000fe200078e0002 */
[----:B------:R-:W-:Y:S01]  /*17640*/  MOV R6, RZ ;  /* 0x000000ff00067202 */ /* 0x000fe20000000f00 */
[----:B---3--:R-:W-:Y:S01]  /*17650*/  IMAD.MOV.U32 R5, RZ, RZ, 0x1f ;  /* 0x0000001fff057424 */ /* 0x008fe200078e00ff */
[----:B------:R-:W-:-:S02]  /*17660*/  MOV R4, 0x17680 ;  /* 0x0001768000047802 */ /* 0x000fc40000000f00 */
[----:B-1--45:R-:W-:Y:S05]  /*17670*/  CALL.REL.NOINC `($__internal_19_$__cuda_sm70_shflsync_idx_p) ;  /* 0x0000007000007944 */ /* 0x032fea0003c00000 */
[----:B------:R-:W-:Y:S05]  /*17680*/  BRA `(.L_x_1302) ;  /* 0xffffc04000007947 */ /* 0x000fea000383ffff */
        .weak           $__internal_18_$__cuda_sm70_shflsync_bfly_p
        .type           $__internal_18_$__cuda_sm70_shflsync_bfly_p,@function
        .size           $__internal_18_$__cuda_sm70_shflsync_bfly_p,($__internal_19_$__cuda_sm70_shflsync_idx_p - $__internal_18_$__cuda_sm70_shflsync_bfly_p)
$__internal_18_$__cuda_sm70_shflsync_bfly_p:
[----:B------:R-:W-:Y:S02]  /*17690*/  MOV R59, 0xffffffff ;  /* 0xffffffff003b7802 */ /* 0x000fe40000000f00 */
[----:B------:R-:W-:-:S02]  /*176a0*/  MOV R7, 0x1f ;  /* 0x0000001f00077802 */ /* 0x000fc40000000f00 */
[----:B------:R-:W-:Y:S04]  /*176b0*/  WARPSYNC R59 ;  /* 0x0000003b00007348 */ /* 0x000fe80003800000 */
[----:B------:R1:W2:Y:S02]  /*176c0*/  SHFL.BFLY PT, R5, R4, R5, R7 ;  /* 0x0c00000504057389 */ /* 0x0002a400000e0007 */
[----:B-1----:R-:W-:-:S04]  /*176d0*/  MOV R7, 0x0 ;  /* 0x0000000000077802 */ /* 0x002fc80000000f00 */
[----:B--2---:R-:W-:Y:S05]  /*176e0*/  RET.REL.NODEC R6 `(_ZN7cutlass13device_kernelIN5flash19enable_sm80_to_sm89INS1_16FlashAttnFwdSm80INS1_25CollectiveMainloopFwdSm80ILi4ELi1ELb0EN4cute5tupleIJNS5_1CILi128EEENS7_ILi64EEES8_EEELi128ENS_6half_tEfNS_4arch4Sm80ELb1ELb0ELb1ELb0ELb1ELb0ELb1ELb1EEENS1_21CollectiveEpilogueFwdINS6_IJS8_S8_S9_EEENS6_IJNS7_ILi1EEESH_SH_EEESB_SD_Li128ELb0ELb1ELb1ELb0EEENS1_30DynamicPersistentTileSchedulerILi128ELi128ELb1ELb1ELb0EEEEEEEEEvNT_6ParamsE) ;  /* 0xfffe891006007950 */ /* 0x004fea0003c3ffff */
        .weak           $__internal_19_$__cuda_sm70_shflsync_idx_p
        .type           $__internal_19_$__cuda_sm70_shflsync_idx_p,@function
        .size           $__internal_19_$__cuda_sm70_shflsync_idx_p,(.L_x_3595 - $__internal_19_$__cuda_sm70_shflsync_idx_p)
$__internal_19_$__cuda_sm70_shflsync_idx_p:
[----:B------:R-:W-:Y:S02]  /*176f0*/  MOV R8, 0xffffffff ;  /* 0xffffffff00087802 */ /* 0x000fe40000000f00 */
[----:B------:R-:W-:Y:S02]  /*17700*/  MOV R9, 0x0 ;  /* 0x0000000000097802 */ /* 0x000fe40000000f00 */
[----:B------:R-:W-:Y:S04]  /*17710*/  WARPSYNC R8 ;  /* 0x0000000800007348 */ /* 0x000fe80003800000 */
[----:B------:R1:W2:Y:S02]  /*17720*/  SHFL.IDX PT, R5, R7, R6, R5 ;  /* 0x0000000607057389 */ /* 0x0002a400000e0005 */
[----:B-1----:R-:W-:-:S04]  /*17730*/  MOV R8, R4 ;  /* 0x0000000400087202 */ /* 0x002fc80000000f00 */
[----:B--2---:R-:W-:Y:S05]  /*17740*/  RET.REL.NODEC R8 `(_ZN7cutlass13device_kernelIN5flash19enable_sm80_to_sm89INS1_16FlashAttnFwdSm80INS1_25CollectiveMainloopFwdSm80ILi4ELi1ELb0EN4cute5tupleIJNS5_1CILi128EEENS7_ILi64EEES8_EEELi128ENS_6half_tEfNS_4arch4Sm80ELb1ELb0ELb1ELb0ELb1ELb0ELb1ELb1EEENS1_21CollectiveEpilogueFwdINS6_IJS8_S8_S9_EEENS6_IJNS7_ILi1EEESH_SH_EEESB_SD_Li128ELb0ELb1ELb1ELb0EEENS1_30DynamicPersistentTileSchedulerILi128ELi128ELb1ELb1ELb0EEEEEEEEEvNT_6ParamsE) ;  /* 0xfffe88b008007950 */ /* 0x004fea0003c3ffff */
.L_x_1303:
        /* <DEDUP_REMOVED lines=11> */
.L_x_3595:


//--------------------- .text._ZN7cutlass13device_kernelIN5flash19enable_sm80_to_sm89INS1_16FlashAttnFwdSm80INS1_25CollectiveMainloopFwdSm80ILi8ELi1ELb1EN4cute5tupleIJNS5_1CILi128EEENS7_ILi112EEES8_EEELi128ENS_6half_tEfNS_4arch4Sm80ELb1ELb0ELb1ELb1ELb1ELb0ELb1ELb1EEENS1_21CollectiveEpilogueFwdINS6_IJS8_S8_S9_EEENS6_IJNS7_ILi1EEESH_SH_EEESB_SD_Li256ELb1ELb1ELb1ELb0EEENS1_36VarlenDynamicPersistentTileSchedulerILi128ELi112ELi256ELi256ELb1ELb1ELb0ELb1ELb1ELb1EEEEEEEEEvNT_6ParamsE --------------------------
	.section	.text._ZN7cutlass13device_kernelIN5flash19enable_sm80_to_sm89INS1_16FlashAttnFwdSm80INS1_25CollectiveMainloopFwdSm80ILi8ELi1ELb1EN4cute5tupleIJNS5_1CILi128EEENS7_ILi112EEES8_EEELi128ENS_6half_tEfNS_4arch4Sm80ELb1ELb0ELb1ELb1ELb1ELb0ELb1ELb1EEENS1_21CollectiveEpilogueFwdINS6_IJS8_S8_S9_EEENS6_IJNS7_ILi1EEESH_SH_EEESB_SD_Li256ELb1ELb1ELb1ELb0EEENS1_36VarlenDynamicPersistentTileSchedulerILi128ELi112ELi256ELi256ELb1ELb1ELb0ELb1ELb1ELb1EEEEEEEEEvNT_6ParamsE,"ax",@progbits
	.sectioninfo	@"SHI_REGISTERS=255"
	.align	128
.text._ZN7cutlass13device_kernelIN5flash19enable_sm80_to_sm89INS1_16FlashAttnFwdSm80INS1_25CollectiveMainloopFwdSm80ILi8ELi1ELb1EN4cute5tupleIJNS5_1CILi128EEENS7_ILi112EEES8_EEELi128ENS_6half_tEfNS_4arch4Sm80ELb1ELb0ELb1ELb1ELb1ELb0ELb1ELb1EEENS1_21CollectiveEpilogueFwdINS6_IJS8_S8_S9_EEENS6_IJNS7_ILi1EEESH_SH_EEESB_SD_Li256ELb1ELb1ELb1ELb0EEENS1_36VarlenDynamicPersistentTileSchedulerILi128ELi112ELi256ELi256ELb1ELb1ELb0ELb1ELb1ELb1EEEEEEEEEvNT_6ParamsE:
        .type           _ZN7cutlass13device_kernelIN5flash19enable_sm80_to_sm89INS1_16FlashAttnFwdSm80INS1_25CollectiveMainloopFwdSm80ILi8ELi1ELb1EN4cute5tupleIJNS5_1CILi128EEENS7_ILi112EEES8_EEELi128ENS_6half_tEfNS_4arch4Sm80ELb1ELb0ELb1ELb1ELb1ELb0ELb1ELb1EEENS1_21CollectiveEpilogueFwdINS6_IJS8_S8_S9_EEENS6_IJNS7_ILi1EEESH_SH_EEESB_SD_Li256ELb1ELb1ELb1ELb0EEENS1_36VarlenDynamicPersistentTileSchedulerILi128ELi112ELi256ELi256ELb1ELb1ELb0ELb1ELb1ELb1EEEEEEEEEvNT_6ParamsE,@function
        .size           _ZN7cutlass13device_kernelIN5flash19enable_sm80_to_sm89INS1_16FlashAttnFwdSm80INS1_25CollectiveMainloopFwdSm80ILi8ELi1ELb1EN4cute5tupleIJNS5_1CILi128EEENS7_ILi112EEES8_EEELi128ENS_6half_tEfNS_4arch4Sm80ELb1ELb0ELb1ELb1ELb1ELb0ELb1ELb1EEENS1_21CollectiveEpilogueFwdINS6_IJS8_S8_S9_EEENS6_IJNS7_ILi1EEESH_SH_EEESB_SD_Li256ELb1ELb1ELb1ELb0EEENS1_36VarlenDynamicPersistentTileSchedulerILi128ELi112ELi256ELi256ELb1ELb1ELb0ELb1ELb1ELb1EEEEEEEEEvNT_6ParamsE,(.L_x_3598 - _ZN7cutlass13device_kernelIN5flash19enable_sm80_to_sm89INS1_16FlashAttnFwdSm80INS1_25CollectiveMainloopFwdSm80ILi8ELi1ELb1EN4cute5tupleIJNS5_1CILi128EEENS7_ILi112EEES8_EEELi128ENS_6half_tEfNS_4arch4Sm80ELb1ELb0ELb1ELb1ELb1ELb0ELb1ELb1EEENS1_21CollectiveEpilogueFwdINS6_IJS8_S8_S9_EEENS6_IJNS7_ILi1EEESH_SH_EEESB_SD_Li256ELb1ELb1ELb1ELb0EEENS1_36VarlenDynamicPersistentTileSchedulerILi128ELi112ELi256ELi256ELb1ELb1ELb0ELb1ELb1ELb1EEEEEEEEEvNT_6ParamsE)
        .other          _ZN7cutlass13device_kernelIN5flash19enable_sm80_to_sm89INS1_16FlashAttnFwdSm80INS1_25CollectiveMainloopFwdSm80ILi8ELi1ELb1EN4cute5tupleIJNS5_1CILi128EEENS7_ILi112EEES8_EEELi128ENS_6half_tEfNS_4arch4Sm80ELb1ELb0ELb1ELb1ELb1ELb0ELb1ELb1EEENS1_21CollectiveEpilogueFwdINS6_IJS8_S8_S9_EEENS6_IJNS7_ILi1EEESH_SH_EEESB_SD_Li256ELb1ELb1ELb1ELb0EEENS1_36VarlenDynamicPersistentTileSchedulerILi128ELi112ELi256ELi256ELb1ELb1ELb0ELb1ELb1ELb1EEEEEEEEEvNT_6ParamsE,@"STO_CUDA_ENTRY STV_DEFAULT"
_ZN7cutlass13device_kernelIN5flash19enable_sm80_to_sm89INS1_16FlashAttnFwdSm80INS1_25CollectiveMainloopFwdSm80ILi8ELi1ELb1EN4cute5tupleIJNS5_1CILi128EEENS7_ILi112EEES8_EEELi128ENS_6half_tEfNS_4arch4Sm80ELb1ELb0ELb1ELb1ELb1ELb0ELb1ELb1EEENS1_21CollectiveEpilogueFwdINS6_IJS8_S8_S9_EEENS6_IJNS7_ILi1EEESH_SH_EEESB_SD_Li256ELb1ELb1ELb1ELb0EEENS1_36VarlenDynamicPersistentTileSchedulerILi128ELi112ELi256ELi256ELb1ELb1ELb0ELb1ELb1ELb1EEEEEEEEEvNT_6ParamsE:
        /* <DEDUP_REMOVED lines=54> */
.L_x_1309:
        /* <DEDUP_REMOVED lines=16> */
.L_x_1440:
        /* <DEDUP_REMOVED lines=16> */
.L_x_1441:
[----:B--2---:R-:W-:-:S05]  /*0560*/  IMAD R0, R0, c[0x0][0x538], RZ ;  /* 0x00014e0000007a24 */ /* 0x004fca00078e02ff */
[----:B------:R-:W-:-:S04]  /*0570*/  IADD3 R6, R0, R6, RZ ;  /* 0x0000000600067210 */ /* 0x000fc80007ffe0ff */
[----:B------:R-:W-:-:S13]  /*0580*/  ISETP.GT.AND P0, PT, R6, UR4, PT ;  /* 0x0000000406007c0c */ /* 0x000fda000bf04270 */
[----:B-1----:R-:W-:Y:S05]  /*0590*/  @!P0 BRA `(.L_x_1309) ;  /* 0xfffffdc000008947 */ /* 0x002fea000383ffff */
.L_x_1305:
[----:B------:R-:W-:-:S05]  /*05a0*/  IADD3 R10, -R0, R6, RZ ;  /* 0x00000006000a7210 */ /* 0x000fca0007ffe1ff */
[----:B------:R-:W-:-:S05]  /*05b0*/  IMAD R0, R4, c[0x0][0x538], R10 ;  /* 0x00014e0004007a24 */ /* 0x000fca00078e020a */
[----:B------:R-:W-:Y:S01]  /*05c0*/  ISETP.GT.AND P0, PT, R0, UR4, PT ;  /* 0x0000000400007c0c */ /* 0x000fe2000bf04270 */
[----:B------:R-:W-:-:S12]  /*05d0*/  BRA.DIV ~URZ, `(.L_x_1310) ;  /* 0x00013fb27f007947 */ /* 0x000fd8000b800000 */
[----:B------:R-:W-:-:S04]  /*05e0*/  VOTE.ANY R6, PT, !P0 ;  /* 0x0000000000067806 */ /* 0x000fc800040e0100 */
.L_x_1442:
[----:B------:R-:W1:Y:S02]  /*05f0*/  POPC R0, R6 ;  /* 0x0000000600007309 */ /* 0x000e640000000000 */
[----:B-1----:R-:W-:-:S05]  /*0600*/  IADD3 R2, R0, R7, RZ ;  /* 0x0000000700027210 */ /* 0x002fca0007ffe0ff */
[----:B------:R1:W-:Y:S01]  /*0610*/  STL [R1+0x54], R2 ;  /* 0x0000540201007387 */ /* 0x0003e20000100800 */
[----:B------:R-:W-:Y:S05]  /*0620*/  BRA.DIV ~URZ, `(.L_x_1311) ;  /* 0x00013fb27f007947 */ /* 0x000fea000b800000 */
[----:B------:R2:W3:Y:S01]  /*0630*/  SHFL.IDX PT, R12, R9, R0, 0x1f ;  /* 0x00001f00090c7589 */ /* 0x0004e200000e0000 */
[----:B------:R-:W-:-:S03]  /*0640*/  MOV R5, RZ ;  /* 0x000000ff00057202 */ /* 0x000fc60000000f00 */
[----:B------:R2:W4:Y:S04]  /*0650*/  SHFL.IDX PT, R9, R8, R0, 0x1f ;  /* 0x00001f0008097589 */ /* 0x00052800000e0000 */
.L_x_1443:
[----:B------:R-:W-:Y:S01]  /*0660*/  ISETP.NE.AND P0, PT, R6, RZ, PT ;  /* 0x000000ff0600720c */ /* 0x000fe20003f05270 */
[----:B------:R-:W-:-:S12]  /*0670*/  BSSY B0, `(.L_x_1312) ;  /* 0x0000005000007945 */ /* 0x000fd80003800000 */
[----:B------:R-:W-:Y:S05]  /*0680*/  @!P0 BRA `(.L_x_1313) ;  /* 0x0000003000008947 */ /* 0x000fea0003800000 */
[----:B--2---:R-:W-:Y:S01]  /*0690*/  IADD3 R0, R0, -0x1, RZ ;  /* 0xffffffff00007810 */ /* 0x004fe20007ffe0ff */
[----:B------:R-:W-:Y:S05]  /*06a0*/  BRA.DIV ~URZ, `(.L_x_1314) ;  /* 0x000140127f007947 */ /* 0x000fea000b800000 */
[----:B------:R2:W1:Y:S02]  /*06b0*/  SHFL.IDX PT, R5, R4, R0, 0x1f ;  /* 0x00001f0004057589 */ /* 0x00046400000e0000 */
.L_x_1313:
[----:B------:R-:W-:Y:S05]  /*06c0*/  BSYNC B0 ;  /* 0x0000000000007941 */ /* 0x000fea0003800000 */
.L_x_1312:
        /* <DEDUP_REMOVED lines=69> */
.L_x_1316:
        /* <DEDUP_REMOVED lines=70> */
.L_x_1317:
[----:B------:R-:W-:Y:S05]  /*0f80*/  BSYNC B0 ;  /* 0x0000000000007941 */ /* 0x000fea0003800000 */
.L_x_1315:
[----:B------:R-:W-:-:S04]  /*0f90*/  LOP3.LUT R0, RZ, R0, RZ, 0x33, !PT ;  /* 0x00000000ff007212 */ /* 0x000fc800078e33ff */
[----:B------:R-:W-:-:S05]  /*0fa0*/  IADD3 R0, R0, R12, RZ ;  /* 0x0000000c00007210 */ /* 0x000fca0007ffe0ff */
[----:B------:R2:W-:Y:S01]  /*0fb0*/  STL [R1+0x4c], R0 ;  /* 0x00004c0001007387 */ /* 0x0005e20000100800 */
[----:B------:R-:W-:Y:S05]  /*0fc0*/  BRA `(.L_x_1318) ;  /* 0x0000006000007947 */ /* 0x000fea0003800000 */
.L_x_1306:
[----:B------:R-:W-:Y:S01]  /*0fd0*/  MOV R0, UR4 ;  /* 0x0000000400007c02 */ /* 0x000fe20008000f00 */
[----:B------:R-:W-:Y:S04]  /*0fe0*/  STL [R1+0x4c], RZ ;  /* 0x00004cff01007387 */ /* 0x000fe80000100800 */
[----:B------:R-:W-:Y:S04]  /*0ff0*/  STL [R1+0x50], RZ ;  /* 0x000050ff01007387 */ /* 0x000fe80000100800 */
[----:B------:R1:W-:Y:S02]  /*1000*/  STL [R1+0x48], R0 ;  /* 0x0000480001007387 */ /* 0x0003e40000100800 */
[----:B-1----:R-:W-:-:S05]  /*1010*/  MOV R0, c[0x0][0x53c] ;  /* 0x00014f0000007a02 */ /* 0x002fca0000000f00 */
[----:B------:R1:W-:Y:S02]  /*1020*/  STL [R1+0x54], R0 ;  /* 0x0000540001007387 */ /* 0x0003e40000100800 */
.L_x_1318:
        /* <DEDUP_REMOVED lines=8> */
.L_x_1304:
[----:B-12---:R-:W2:Y:S02]  /*10b0*/  LDL R0, [R1+0x54] ;  /* 0x0000540001007983 */ /* 0x006ea40000100800 */
[----:B--2---:R-:W-:-:S13]  /*10c0*/  ISETP.GE.AND P0, PT, R0, c[0x0][0x53c], PT ;  /* 0x00014f0000007a0c */ /* 0x004fda0003f06270 */
[----:B------:R-:W-:Y:S05]  /*10d0*/  @P0 EXIT ;  /* 0x000000000000094d */ /* 0x000fea0003800000 */
[----:B------:R-:W1:Y:S01]  /*10e0*/  S2R R16, SR_TID.X ;  /* 0x0000000000107919 */ /* 0x000e620000002100 */
[----:B------:R-:W-:Y:S02]  /*10f0*/  ULDC UR5, c[0x0][0x2ac] ;  /* 0x0000ab0000057ab9 */ /* 0x000fe40000000800 */
[----:B------:R-:W-:Y:S02]  /*1100*/  ULDC UR4, c[0x0][0x1d0] ;  /* 0x0000740000047ab9 */ /* 0x000fe40000000800 */
[----:B------:R-:W-:Y:S01]  /*1110*/  UIMAD UR5, UR5, UR4, URZ ;  /* 0x00000004050572a4 */ /* 0x000fe2000f8e023f */
[----:B-1-3--:R-:W-:-:S04]  /*1120*/  SHF.R.S32.HI R7, RZ, 0x1f, R16 ;  /* 0x0000001fff077819 */ /* 0x00afc80000011410 */
        /* <DEDUP_REMOVED lines=30> */
[----:B------:R-:W-:Y:S02]  /*1310*/  LOP3.LUT R3, R10, 0xffffffe0, RZ, 0xc0, !PT ;  /* 0xffffffe00a037812 */ /* 0x000fe400078ec0ff */
[----:B------:R-:W-:Y:S01]  /*1320*/  LOP3.LUT R0, R6, 0x1c0, RZ, 0xc0, !PT ;  /* 0x000001c006007812 */ /* 0x000fe200078ec0ff */
[----:B------:R-:W-:Y:S01]  /*1330*/  IMAD.IADD R6, R2, 0x1, -R4 ;  /* 0x0000000102067824 */ /* 0x000fe200078e0a04 */
        /* <DEDUP_REMOVED lines=22> */
[C---:B------:R-:W-:Y:S01]  /*14a0*/  R2P PR, R8.reuse, 0x6 ;  /* 0x0000000608007804 */ /* 0x040fe20000000000 */
[----:B------:R-:W-:Y:S01]  /*14b0*/  IMAD.SHL.U32 R5, R8, 0x40, RZ ;  /* 0x0000004008057824 */ /* 0x000fe200078e00ff */
[C---:B------:R-:W-:Y:S01]  /*14c0*/  LOP3.LUT P4, RZ, R6.reuse, 0x2, RZ, 0xc0, !PT ;  /* 0x0000000206ff7812 */ /* 0x040fe2000788c0ff */
[----:B------:R-:W-:Y:S01]  /*14d0*/  IMAD.IADD R8, R3, 0x1, -R4 ;  /* 0x0000000103087824 */ /* 0x000fe200078e0a04 */
[----:B------:R-:W-:Y:S01]  /*14e0*/  LOP3.LUT P3, RZ, R6, 0x4, RZ, 0xc0, !PT ;  /* 0x0000000406ff7812 */ /* 0x000fe2000786c0ff */
[----:B------:R-:W-:Y:S01]  /*14f0*/  IMAD.SHL.U32 R6, R13, 0x8, RZ ;  /* 0x000000080d067824 */ /* 0x000fe200078e00ff */
[----:B------:R-:W-:Y:S01]  /*1500*/  LOP3.LUT R2, R2, 0x1c0, RZ, 0xc0, !PT ;  /* 0x000001c002027812 */ /* 0x000fe200078ec0ff */
[----:B------:R-:W-:Y:S01]  /*1510*/  IMAD R8, R8, 0x8, R17 ;  /* 0x0000000808087824 */ /* 0x000fe200078e0211 */
[----:B------:R-:W-:Y:S01]  /*1520*/  LOP3.LUT R4, R5, 0x1c0, RZ, 0xc0, !PT ;  /* 0x000001c005047812 */ /* 0x000fe200078ec0ff */
[----:B------:R1:W-:Y:S01]  /*1530*/  STL [R1+0x110], R17 ;  /* 0x0001101101007387 */ /* 0x0003e20000100800 */
[----:B------:R-:W-:Y:S01]  /*1540*/  LOP3.LUT R11, R11, 0x7ffffe00, R7, 0xf8, !PT ;  /* 0x7ffffe000b0b7812 */ /* 0x000fe200078ef807 */
[----:B------:R-:W-:Y:S01]  /*1550*/  IMAD R7, R9, 0x200, R3 ;  /* 0x0000020009077824 */ /* 0x000fe200078e0203 */
[----:B------:R-:W-:Y:S01]  /*1560*/  LOP3.LUT R6, R2, 0x8, R6, 0xf8, !PT ;  /* 0x0000000802067812 */ /* 0x000fe200078ef806 */
[----:B------:R-:W-:Y:S01]  /*1570*/  IMAD R0, R13, 0x200, R10 ;  /* 0x000002000d007824 */ /* 0x000fe200078e020a */
[----:B------:R-:W-:Y:S01]  /*1580*/  SHF.R.U32.HI R3, RZ, 0x3, R2 ;  /* 0x00000003ff037819 */ /* 0x000fe20000011602 */
[----:B------:R-:W-:Y:S01]  /*1590*/  IMAD.MOV.U32 R10, RZ, RZ, 0x40 ;  /* 0x00000040ff0a7424 */ /* 0x000fe200078e00ff */
[----:B------:R-:W-:Y:S01]  /*15a0*/  LEA.HI R2, R4, R4, RZ, 0x1d ;  /* 0x0000000404027211 */ /* 0x000fe200078fe8ff */
[----:B------:R-:W-:Y:S01]  /*15b0*/  IMAD.SHL.U32 R215, R11, 0x2, RZ ;  /* 0x000000020bd77824 */ /* 0x000fe200078e00ff */
[----:B------:R-:W-:-:S02]  /*15c0*/  IADD3 R222, -R20, 0x70, RZ ;  /* 0x0000007014de7810 */ /* 0x000fc40007ffe1ff */
[----:B------:R-:W-:Y:S01]  /*15d0*/  SEL R5, R16, 0xfffffff0, !P4 ;  /* 0xfffffff010057807 */ /* 0x000fe20006000000 */
[----:B------:R-:W-:Y:S01]  /*15e0*/  IMAD.U32 R7, R7, 0x2, R2 ;  /* 0x0000000207077824 */ /* 0x000fe200078e0002 */
[----:B------:R-:W-:Y:S01]  /*15f0*/  LOP3.LUT R2, R12, 0x7ffffffc, RZ, 0xc0, !PT ;  /* 0x7ffffffc0c027812 */ /* 0x000fe200078ec0ff */
[----:B------:R-:W-:Y:S01]  /*1600*/  IMAD R12, R19, 0x20, R20 ;  /* 0x00000020130c7824 */ /* 0x000fe200078e0214 */
[----:B------:R-:W-:Y:S02]  /*1610*/  SEL R4, R15, 0xffffffe0, !P3 ;  /* 0xffffffe00f047807 */ /* 0x000fe40005800000 */
[----:B------:R-:W-:Y:S01]  /*1620*/  IADD3 R248, R238, 0x40, RZ ;  /* 0x00000040eef87810 */ /* 0x000fe20007ffe0ff */
[----:B------:R-:W-:Y:S01]  /*1630*/  IMAD.IADD R2, R18, 0x1, -R2 ;  /* 0x0000000112027824 */ /* 0x000fe200078e0a02 */
[----:B------:R2:W-:Y:S01]  /*1640*/  STL [R1+0x4], R12 ;  /* 0x0000040c01007387 */ /* 0x0005e20000100800 */
[----:B------:R-:W-:Y:S01]  /*1650*/  LOP3.LUT R3, R6, R3, RZ, 0x3c, !PT ;  /* 0x0000000306037212 */ /* 0x000fe200078e3cff */
[----:B------:R-:W-:Y:S01]  /*1660*/  IMAD.SHL.U32 R6, R14, 0x40, RZ ;  /* 0x000000400e067824 */ /* 0x000fe200078e00ff */
[----:B------:R-:W-:Y:S01]  /*1670*/  LEA R188, R0, 0x8100, 0x1 ;  /* 0x0000810000bc7811 */ /* 0x000fe200078e08ff */
[----:B------:R-:W-:Y:S01]  /*1680*/  IMAD.SHL.U32 R26, R2, 0x2, RZ ;  /* 0x00000002021a7824 */ /* 0x000fe200078e00ff */
[----:B------:R3:W-:Y:S01]  /*1690*/  STL [R1+0x58], R8 ;  /* 0x0000580801007387 */ /* 0x0007e20000100800 */
[----:B------:R-:W-:Y:S01]  /*16a0*/  IMAD.IADD R4, R5, 0x1, R4 ;  /* 0x0000000105047824 */ /* 0x000fe200078e0204 */
[----:B------:R-:W-:-:S02]  /*16b0*/  SHF.R.S32.HI R5, RZ, 0x1f, R248 ;  /* 0x0000001fff057819 */ /* 0x000fc400000114f8 */
[C---:B------:R-:W-:Y:S01]  /*16c0*/  IADD3 R25, R26.reuse, 0x8, RZ ;  /* 0x000000081a197810 */ /* 0x040fe20007ffe0ff */
[----:B------:R-:W-:Y:S01]  /*16d0*/  STL [R1+0x44], R26 ;  /* 0x0000441a01007387 */ /* 0x000fe20000100800 */
[C---:B------:R-:W-:Y:S02]  /*16e0*/  IADD3 R24, R26.reuse, 0x10, RZ ;  /* 0x000000101a187810 */ /* 0x040fe40007ffe0ff */
[C---:B------:R-:W-:Y:S01]  /*16f0*/  IADD3 R23, R26.reuse, 0x18, RZ ;  /* 0x000000181a177810 */ /* 0x040fe20007ffe0ff */
[----:B------:R-:W-:Y:S01]  /*1700*/  STL [R1+0xac], R25 ;  /* 0x0000ac1901007387 */ /* 0x000fe20000100800 */
[C---:B------:R-:W-:Y:S02]  /*1710*/  IADD3 R22, R26.reuse, 0x20, RZ ;  /* 0x000000201a167810 */ /* 0x040fe40007ffe0ff */
[C---:B------:R-:W-:Y:S01]  /*1720*/  IADD3 R21, R26.reuse, 0x28, RZ ;  /* 0x000000281a157810 */ /* 0x040fe20007ffe0ff */
[----:B------:R-:W-:Y:S01]  /*1730*/  STL [R1+0xa8], R24 ;  /* 0x0000a81801007387 */ /* 0x000fe20000100800 */
[----:B------:R-:W-:-:S02]  /*1740*/  IADD3 R20, R26, 0x30, RZ ;  /* 0x000000301a147810 */ /* 0x000fc40007ffe0ff */
[C---:B------:R-:W-:Y:S01]  /*1750*/  IADD3 R19, R26.reuse, 0x38, RZ ;  /* 0x000000381a137810 */ /* 0x040fe20007ffe0ff */
[----:B------:R-:W-:Y:S01]  /*1760*/  STL [R1+0xa4], R23 ;  /* 0x0000a41701007387 */ /* 0x000fe20000100800 */
[C---:B------:R-:W-:Y:S02]  /*1770*/  IADD3 R18, R26.reuse, 0x40, RZ ;  /* 0x000000401a127810 */ /* 0x040fe40007ffe0ff */
[C---:B-1----:R-:W-:Y:S01]  /*1780*/  IADD3 R17, R26.reuse, 0x48, RZ ;  /* 0x000000481a117810 */ /* 0x042fe20007ffe0ff */
[----:B------:R-:W-:Y:S01]  /*1790*/  STL [R1+0xa0], R22 ;  /* 0x0000a01601007387 */ /* 0x000fe20000100800 */
[C---:B------:R-:W-:Y:S02]  /*17a0*/  IADD3 R16, R26.reuse, 0x50, RZ ;  /* 0x000000501a107810 */ /* 0x040fe40007ffe0ff */
[C---:B------:R-:W-:Y:S01]  /*17b0*/  IADD3 R14, R26.reuse, 0x58, RZ ;  /* 0x000000581a0e7810 */ /* 0x040fe20007ffe0ff */
[----:B------:R-:W-:Y:S01]  /*17c0*/  STL [R1+0x9c], R21 ;  /* 0x00009c1501007387 */ /* 0x000fe20000100800 */
[----:B------:R-:W-:-:S02]  /*17d0*/  IADD3 R13, R26, 0x60, RZ ;  /* 0x000000601a0d7810 */ /* 0x000fc40007ffe0ff */
[C---:B------:R-:W-:Y:S01]  /*17e0*/  SEL R5, R10.reuse, 0xffffffc0, !P2 ;  /* 0xffffffc00a057807 */ /* 0x040fe20005000000 */
[----:B------:R1:W-:Y:S01]  /*17f0*/  STL [R1+0x98], R20 ;  /* 0x0000981401007387 */ /* 0x0003e20000100800 */
[----:B------:R-:W-:Y:S02]  /*1800*/  SEL R0, R10, 0xffffffc0, !P3 ;  /* 0xffffffc00a007807 */ /* 0x000fe40005800000 */
[C---:B--2---:R-:W-:Y:S01]  /*1810*/  IADD3 R12, R26.reuse, 0x68, RZ ;  /* 0x000000681a0c7810 */ /* 0x044fe20007ffe0ff */
[----:B------:R-:W-:Y:S01]  /*1820*/  STL [R1+0x94], R19 ;  /* 0x0000941301007387 */ /* 0x000fe20000100800 */
[----:B------:R-:W-:Y:S02]  /*1830*/  IADD3 R11, R26, 0x70, RZ ;  /* 0x000000701a0b7810 */ /* 0x000fe40007ffe0ff */
[----:B------:R-:W-:Y:S01]  /*1840*/  LEA R10, R7, 0x80, 0x1 ;  /* 0x00000080070a7811 */ /* 0x000fe200078e08ff */
[----:B------:R-:W-:Y:S01]  /*1850*/  STL [R1+0x90], R18 ;  /* 0x0000901201007387 */ /* 0x000fe20000100800 */
[----:B------:R-:W-:-:S02]  /*1860*/  SHF.R.S32.HI R7, RZ, 0x1f, R25 ;  /* 0x0000001fff077819 */ /* 0x000fc40000011419 */
[----:B------:R-:W-:Y:S01]  /*1870*/  LOP3.LUT R3, R3, 0x7ffffe00, R6, 0xf8, !PT ;  /* 0x7ffffe0003037812 */ /* 0x000fe200078ef806 */
[----:B------:R2:W-:Y:S01]  /*1880*/  STL [R1+0x8c], R17 ;  /* 0x00008c1101007387 */ /* 0x0005e20000100800 */
[----:B------:R-:W-:Y:S02]  /*1890*/  SHF.R.S32.HI R6, RZ, 0x1f, R238 ;  /* 0x0000001fff067819 */ /* 0x000fe400000114ee */
[C---:B------:R-:W-:Y:S01]  /*18a0*/  SEL R6, R15.reuse, 0xffffffe0, !P1 ;  /* 0xffffffe00f067807 */ /* 0x040fe20004800000 */
[----:B------:R-:W-:Y:S01]  /*18b0*/  STL [R1+0x88], R16 ;  /* 0x0000881001007387 */ /* 0x000fe20000100800 */
[----:B------:R-:W-:Y:S02]  /*18c0*/  SEL R2, R15, 0xffffffe0, !P4 ;  /* 0xffffffe00f027807 */ /* 0x000fe40006000000 */
[----:B---3--:R-:W-:Y:S01]  /*18d0*/  IADD3 R8, R26, 0x78, RZ ;  /* 0x000000781a087810 */ /* 0x008fe20007ffe0ff */
[----:B------:R-:W-:Y:S01]  /*18e0*/  STL [R1+0x84], R14 ;  /* 0x0000840e01007387 */ /* 0x000fe20000100800 */
[----:B------:R-:W-:-:S02]  /*18f0*/  SHF.R.S32.HI R15, RZ, 0x1f, R24 ;  /* 0x0000001fff0f7819 */ /* 0x000fc40000011418 */
[----:B------:R-:W-:Y:S01]  /*1900*/  LEA R191, R3, 0x100, 0x1 ;  /* 0x0000010003bf7811 */ /* 0x000fe200078e08ff */
[----:B------:R-:W-:Y:S01]  /*1910*/  STL [R1+0x80], R13 ;  /* 0x0000800d01007387 */ /* 0x000fe20000100800 */
[----:B-1----:R-:W-:Y:S02]  /*1920*/  SHF.R.S32.HI R20, RZ, 0x1f, R20 ;  /* 0x0000001fff147819 */ /* 0x002fe40000011414 */
[--C-:B------:R-:W-:Y:S01]  /*1930*/  IADD3 R194, R0, R191, R2.reuse ;  /* 0x000000bf00c27210 */ /* 0x100fe20007ffe002 */
[----:B------:R-:W-:Y:S01]  /*1940*/  STL [R1+0x7c], R12 ;  /* 0x00007c0c01007387 */ /* 0x000fe20000100800 */
[----:B------:R-:W-:Y:S02]  /*1950*/  IMAD R210, R9, 0x800, R191 ;  /* 0x0000080009d27824 */ /* 0x000fe400078e02bf */
[----:B------:R-:W-:Y:S01]  /*1960*/  IMAD.IADD R193, R191, 0x1, R2 ;  /* 0x00000001bfc17824 */ /* 0x000fe200078e0202 */
[----:B------:R-:W-:Y:S01]  /*1970*/  STL [R1+0x78], R11 ;  /* 0x0000780b01007387 */ /* 0x000fe20000100800 */
[----:B------:R-:W-:-:S02]  /*1980*/  IMAD.IADD R211, R2, 0x1, R210 ;  /* 0x0000000102d37824 */ /* 0x000fc400078e02d2 */
[----:B------:R-:W-:Y:S01]  /*1990*/  IMAD R196, R4, 0x2, R191 ;  /* 0x0000000204c47824 */ /* 0x000fe200078e02bf */
[----:B------:R1:W-:Y:S01]  /*19a0*/  STL [R1+0x108], R7 ;  /* 0x0001080701007387 */ /* 0x0003e20000100800 */
[----:B--2---:R-:W-:Y:S01]  /*19b0*/  SHF.R.S32.HI R17, RZ, 0x1f, R17 ;  /* 0x0000001fff117819 */ /* 0x004fe20000011411 */
[----:B------:R-:W-:Y:S02]  /*19c0*/  IMAD.IADD R192, R191, 0x1, R0 ;  /* 0x00000001bfc07824 */ /* 0x000fe400078e0200 */
[----:B------:R-:W-:Y:S01]  /*19d0*/  STL [R1+0x74], R8 ;  /* 0x0000740801007387 */ /* 0x000fe20000100800 */
[C---:B------:R-:W-:Y:S02]  /*19e0*/  IMAD.IADD R213, R0.reuse, 0x1, R210 ;  /* 0x0000000100d57824 */ /* 0x040fe400078e02d2 */
[----:B------:R-:W-:Y:S01]  /*19f0*/  IMAD.IADD R212, R0, 0x1, R211 ;  /* 0x0000000100d47824 */ /* 0x000fe200078e02d3 */
[----:B------:R2:W-:Y:S04]  /*1a00*/  STL [R1+0x104], R15 ;  /* 0x0001040f01007387 */ /* 0x0005e80000100800 */
[----:B------:R-:W-:Y:S01]  /*1a10*/  STL [R1+0xb0], R10 ;  /* 0x0000b00a01007387 */ /* 0x000fe20000100800 */
        /* <DEDUP_REMOVED lines=39> */
.L_x_1439:
[----:B------:R-:W2:Y:S01]  /*1c90*/  LDL R0, [R1+0x54] ;  /* 0x0000540001007983 */ /* 0x000ea20000100800 */
[----:B-1----:R-:W-:Y:S01]  /*1ca0*/  IMAD.MOV.U32 R8, RZ, RZ, 0x4 ;  /* 0x00000004ff087424 */ /* 0x002fe200078e00ff */
[----:B------:R-:W-:-:S02]  /*1cb0*/  ISETP.NE.U32.AND P4, PT, RZ, c[0x0][0x370], PT ;  /* 0x0000dc00ff007a0c */ /* 0x000fc40003f85070 */
[----:B------:R-:W-:Y:S01]  /*1cc0*/  ISETP.NE.U32.AND P3, PT, RZ, c[0x0][0x360], PT ;  /* 0x0000d800ff007a0c */ /* 0x000fe20003f65070 */
[----:B--2---:R-:W-:-:S05]  /*1cd0*/  IMAD.WIDE R2, R0, R8, c[0x0][0x588] ;  /* 0x0001620000027625 */ /* 0x004fca00078e0208 */
[----:B------:R-:W2:Y:S01]  /*1ce0*/  LDG.E R14, [R2.64] ;  /* 0x00000006020e7981 */ /* 0x000ea2000c1e1900 */
[----:B------:R-:W-:Y:S01]  /*1cf0*/  ISETP.NE.AND.EX P4, PT, RZ, c[0x0][0x374], PT, P4 ;  /* 0x0000dd00ff007a0c */ /* 0x000fe20003f85340 */
[----:B------:R-:W-:Y:S01]  /*1d00*/  IMAD.MOV.U32 R13, RZ, RZ, RZ ;  /* 0x000000ffff0d7224 */ /* 0x000fe200078e00ff */
[----:B------:R-:W-:Y:S01]  /*1d10*/  ISETP.NE.AND.EX P3, PT, RZ, c[0x0][0x364], PT, P3 ;  /* 0x0000d900ff007a0c */ /* 0x000fe20003f65330 */
[----:B------:R-:W-:Y:S01]  /*1d20*/  IMAD.MOV.U32 R11, RZ, RZ, RZ ;  /* 0x000000ffff0b7224 */ /* 0x000fe200078e00ff */
[----:B------:R-:W-:-:S04]  /*1d30*/  ISETP.NE.U32.AND P0, PT, RZ, c[0x0][0x348], PT ;  /* 0x0000d200ff007a0c */ /* 0x000fc80003f05070 */
[----:B------:R-:W-:Y:S01]  /*1d40*/  ISETP.NE.AND.EX P0, PT, RZ, c[0x0][0x34c], PT, P0 ;  /* 0x0000d300ff007a0c */ /* 0x000fe20003f05300 */
[C---:B--2---:R-:W-:Y:S01]  /*1d50*/  IMAD.SHL.U32 R19, R14.reuse, 0x4, RZ ;  /* 0x000000040e137824 */ /* 0x044fe200078e00ff */
[----:B------:R-:W-:Y:S01]  /*1d60*/  SHF.R.S32.HI R16, RZ, 0x1f, R14 ;  /* 0x0000001fff107819 */ /* 0x000fe2000001140e */
[----:B------:R1:W-:Y:S02]  /*1d70*/  STL [R1+0x5c], R14 ;  /* 0x00005c0e01007387 */ /* 0x0003e40000100800 */
[C---:B------:R-:W-:Y:S02]  /*1d80*/  @P4 LEA R6, P2, R14.reuse, c[0x0][0x370], 0x2 ;  /* 0x0000dc000e064a11 */ /* 0x040fe400078410ff */
[C-C-:B------:R-:W-:Y:S01]  /*1d90*/  SHF.L.U64.HI R18, R14.reuse, 0x2, R16.reuse ;  /* 0x000000020e127819 */ /* 0x140fe20000010210 */
[----:B------:R1:W-:Y:S01]  /*1da0*/  STL [R1+0x70], R16 ;  /* 0x0000701001007387 */ /* 0x0003e20000100800 */
[----:B------:R-:W-:Y:S02]  /*1db0*/  @P3 IADD3 R4, P1, R19, c[0x0][0x360], RZ ;  /* 0x0000d80013043a10 */ /* 0x000fe40007f3e0ff */
[----:B------:R-:W-:Y:S01]  /*1dc0*/  @P4 LEA.HI.X R7, R14, c[0x0][0x374], R16, 0x2, P2 ;  /* 0x0000dd000e074a11 */ /* 0x000fe200010f1410 */
[----:B------:R1:W-:Y:S01]  /*1dd0*/  STL [R1+0x60], R19 ;  /* 0x0000601301007387 */ /* 0x0003e20000100800 */
[----:B------:R-:W-:-:S02]  /*1de0*/  @P3 IADD3.X R5, R18, c[0x0][0x364], RZ, P1, !PT ;  /* 0x0000d90012053a10 */ /* 0x000fc40000ffe4ff */
[----:B------:R-:W-:Y:S01]  /*1df0*/  IADD3 R2, P2, R19, c[0x0][0x348], RZ ;  /* 0x0000d20013027a10 */ /* 0x000fe20007f5e0ff */
[----:B------:R-:W2:Y:S03]  /*1e00*/  @P4 LDG.E R13, [R6.64] ;  /* 0x00000006060d4981 */ /* 0x000ea6000c1e1900 */
[----:B------:R-:W-:Y:S01]  /*1e10*/  IADD3.X R3, R18, c[0x0][0x34c], RZ, P2, !PT ;  /* 0x0000d30012037a10 */ /* 0x000fe200017fe4ff */
[----:B------:R-:W3:Y:S04]  /*1e20*/  @P3 LDG.E R0, [R4.64] ;  /* 0x0000000604003981 */ /* 0x000ee8000c1e1900 */
[----:B------:R1:W5:Y:S04]  /*1e30*/  @P0 LDG.E R11, [R2.64] ;  /* 0x00000006020b0981 */ /* 0x000368000c1e1900 */
[----:B------:R1:W-:Y:S01]  /*1e40*/  STL [R1+0x64], R18 ;  /* 0x0000641201007387 */ /* 0x0003e20000100800 */
[----:B------:R-:W-:Y:S03]  /*1e50*/  YIELD ;  /* 0x0000000000007946 */ /* 0x000fe60003800000 */
[----:B--2---:R1:W-:Y:S04]  /*1e60*/  STL [R1+0xc], R13 ;  /* 0x00000c0d01007387 */ /* 0x0043e80000100800 */
[----:B---3--:R1:W-:Y:S01]  /*1e70*/  @P3 STL [R1+0x38], R0 ;  /* 0x0000380001003387 */ /* 0x0083e20000100800 */
[----:B------:R-:W-:Y:S05]  /*1e80*/  @P3 BRA `(.L_x_1319) ;  /* 0x0000007000003947 */ /* 0x000fea0003800000 */
[----:B-1----:R-:W-:-:S05]  /*1e90*/  MOV R0, c[0x0][0x168] ;  /* 0x00005a0000007a02 */ /* 0x002fca0000000f00 */
[----:B------:R1:W-:Y:S01]  /*1ea0*/  STL [R1+0x38], R0 ;  /* 0x0000380001007387 */ /* 0x0003e20000100800 */
[----:B------:R-:W-:Y:S05]  /*1eb0*/  @!P0 BRA `(.L_x_1319) ;  /* 0x0000004000008947 */ /* 0x000fea0003800000 */
[----:B-1----:R1:W2:Y:S04]  /*1ec0*/  LDG.E R0, [R2.64] ;  /* 0x0000000602007981 */ /* 0x0022a8000c1e1900 */
[----:B-1----:R-:W2:Y:S02]  /*1ed0*/  LDG.E R2, [R2.64+0x4] ;  /* 0x0000040602027981 */ /* 0x002ea4000c1e1900 */
[----:B--2---:R-:W-:-:S05]  /*1ee0*/  IADD3 R0, -R0, R2, RZ ;  /* 0x0000000200007210 */ /* 0x004fca0007ffe1ff */
[----:B------:R1:W-:Y:S02]  /*1ef0*/  STL [R1+0x38], R0 ;  /* 0x0000380001007387 */ /* 0x0003e40000100800 */
.L_x_1319:
[----:B------:R-:W-:-:S04]  /*1f00*/  ISETP.NE.U32.AND P1, PT, RZ, c[0x0][0x368], PT ;  /* 0x0000da00ff007a0c */ /* 0x000fc80003f25070 */
[----:B------:R-:W-:-:S13]  /*1f10*/  ISETP.NE.AND.EX P1, PT, RZ, c[0x0][0x36c], PT, P1 ;  /* 0x0000db00ff007a0c */ /* 0x000fda0003f25310 */
[----:B------:R-:W-:Y:S05]  /*1f20*/  @!P1 BRA `(.L_x_1320) ;  /* 0x0000004000009947 */ /* 0x000fea0003800000 */
[----:B-1----:R-:W-:-:S04]  /*1f30*/  IADD3 R2, P1, R19, c[0x0][0x368], RZ ;  /* 0x0000da0013027a10 */ /* 0x002fc80007f3e0ff */
[----:B------:R-:W-:-:S05]  /*1f40*/  IADD3.X R3, R18, c[0x0][0x36c], RZ, P1, !PT ;  /* 0x0000db0012037a10 */ /* 0x000fca0000ffe4ff */
[----:B------:R1:W5:Y:S01]  /*1f50*/  LDG.E R0, [R2.64] ;  /* 0x0000000602007981 */ /* 0x000362000c1e1900 */
[----:B------:R-:W-:Y:S05]  /*1f60*/  BRA `(.L_x_1321) ;  /* 0x0000008000007947 */ /* 0x000fea0003800000 */
.L_x_1320:
[----:B------:R-:W-:Y:S01]  /*1f70*/  ISETP.NE.U32.AND P1, PT, RZ, c[0x0][0x350], PT ;  /* 0x0000d400ff007a0c */ /* 0x000fe20003f25070 */
[----:B-1----:R-:W-:-:S03]  /*1f80*/  IMAD.U32 R0, RZ, RZ, UR5 ;  /* 0x00000005ff007e24 */ /* 0x002fc6000f8e00ff */
[----:B------:R-:W-:-:S13]  /*1f90*/  ISETP.NE.AND.EX P1, PT, RZ, c[0x0][0x354], PT, P1 ;  /* 0x0000d500ff007a0c */ /* 0x000fda0003f25310 */
[----:B------:R-:W-:Y:S05]  /*1fa0*/  @!P1 BRA `(.L_x_1321) ;  /* 0x0000004000009947 */ /* 0x000fea0003800000 */
[----:B------:R-:W-:-:S05]  /*1fb0*/  IMAD.WIDE R2, R14, R8, c[0x0][0x350] ;  /* 0x0000d4000e027625 */ /* 0x000fca00078e0208 */
[----:B------:R-:W2:Y:S04]  /*1fc0*/  LDG.E R4, [R2.64] ;  /* 0x0000000602047981 */ /* 0x000ea8000c1e1900 */
[----:B------:R-:W2:Y:S02]  /*1fd0*/  LDG.E R0, [R2.64+0x4] ;  /* 0x0000040602007981 */ /* 0x000ea4000c1e1900 */
[----:B--2---:R-:W-:Y:S02]  /*1fe0*/  IADD3 R0, -R4, R0, RZ ;  /* 0x0000000004007210 */ /* 0x004fe40007ffe1ff */
.L_x_1321:
[----:B-1----:R-:W2:Y:S04]  /*1ff0*/  LDL R2, [R1+0x38] ;  /* 0x0000380001027983 */ /* 0x002ea80000100800 */
[----:B------:R-:W3:Y:S04]  /*2000*/  LDL.LU R3, [R1+0x4c] ;  /* 0x00004c0001037983 */ /* 0x000ee80000300800 */
[----:B------:R-:W4:Y:S01]  /*2010*/  LDL R17, [R1+0x50] ;  /* 0x0000500001117983 */ /* 0x000f220000100800 */
[----:B-----5:R-:W-:Y:S01]  /*2020*/  IMAD.IADD R44, R0, 0x1, -R13 ;  /* 0x00000001002c7824 */ /* 0x020fe200078e0a0d */
[----:B------:R-:W-:Y:S01]  /*2030*/  BSSY B0, `(.L_x_1322) ;  /* 0x000003f000007945 */ /* 0x000fe20003800000 */
[----:B------:R-:W-:-:S03]  /*2040*/  IMAD.MOV.U32 R4, RZ, RZ, RZ ;  /* 0x000000ffff047224 */ /* 0x000fc600078e00ff */
[C---:B------:R-:W-:Y:S01]  /*2050*/  IADD3 R5, R44.reuse, 0x6f, RZ ;  /* 0x0000006f2c057810 */ /* 0x040fe20007ffe0ff */
[----:B--2---:R-:W-:Y:S02]  /*2060*/  IMAD.MOV.U32 R15, RZ, RZ, R2 ;  /* 0x000000ffff0f7224 */ /* 0x004fe400078e0002 */
[----:B------:R-:W-:Y:S02]  /*2070*/  IMAD.MOV.U32 R2, RZ, RZ, c[0x0][0x2c4] ;  /* 0x0000b100ff027624 */ /* 0x000fe400078e00ff */
[----:B---3--:R-:W-:Y:S01]  /*2080*/  IMAD.SHL.U32 R12, R3, 0x80, RZ ;  /* 0x00000080030c7824 */ /* 0x008fe200078e00ff */
[----:B------:R-:W-:Y:S02]  /*2090*/  IADD3 R3, R44, 0x70, -R15 ;  /* 0x000000702c037810 */ /* 0x000fe40007ffe80f */
[----:B------:R-:W-:Y:S02]  /*20a0*/  ISETP.NE.AND P3, PT, R2, 0x1, PT ;  /* 0x000000010200780c */ /* 0x000fe40003f65270 */
[----:B------:R-:W-:Y:S01]  /*20b0*/  IADD3 R2, R12, 0x7f, RZ ;  /* 0x0000007f0c027810 */ /* 0x000fe20007ffe0ff */
[----:B------:R1:W-:Y:S04]  /*20c0*/  STL [R1+0x40], R12 ;  /* 0x0000400c01007387 */ /* 0x0003e80000100800 */
[----:B------:R1:W-:Y:S06]  /*20d0*/  STL [R1+0x3c], R44 ;  /* 0x00003c2c01007387 */ /* 0x0003ec0000100800 */
[----:B------:R-:W-:-:S05]  /*20e0*/  @P3 IMAD.HI.U32 R0, R2, c[0x0][0x2c8], RZ ;  /* 0x0000b20002003a27 */ /* 0x000fca00078e00ff */
[----:B------:R-:W-:Y:S01]  /*20f0*/  @P3 SHF.R.U32.HI R2, RZ, c[0x0][0x2cc], R0 ;  /* 0x0000b300ff023a19 */ /* 0x000fe20000011600 */
[----:B------:R-:W-:-:S04]  /*2100*/  IMAD.HI R0, R5, -0x6db6db6d, R4 ;  /* 0x9249249305007827 */ /* 0x000fc800078e0204 */
[----:B------:R-:W-:Y:S01]  /*2110*/  IMAD.IADD R3, R3, 0x1, R2 ;  /* 0x0000000103037824 */ /* 0x000fe200078e0202 */
[----:B------:R-:W-:Y:S01]  /*2120*/  SHF.R.U32.HI R4, RZ, 0x1f, R0 ;  /* 0x0000001fff047819 */ /* 0x000fe20000011600 */
[----:B------:R-:W-:-:S03]  /*2130*/  IMAD.MOV.U32 R2, RZ, RZ, RZ ;  /* 0x000000ffff027224 */ /* 0x000fc600078e00ff */
[----:B------:R-:W-:Y:S01]  /*2140*/  LEA.HI.SX32 R4, R0, R4, 0x1a ;  /* 0x0000000400047211 */ /* 0x000fe200078fd2ff */
[----:B------:R-:W-:Y:S01]  /*2150*/  IMAD.HI R2, R3, -0x6db6db6d, R2 ;  /* 0x9249249303027827 */ /* 0x000fe200078e0202 */
[----:B----4-:R-:W-:-:S04]  /*2160*/  LOP3.LUT R0, R17, 0xff000000, RZ, 0xc0, !PT ;  /* 0xff00000011007812 */ /* 0x010fc800078ec0ff */
[----:B------:R-:W-:Y:S02]  /*2170*/  SHF.R.U32.HI R3, RZ, 0x1f, R2 ;  /* 0x0000001fff037819 */ /* 0x000fe40000011602 */
[----:B------:R-:W-:Y:S02]  /*2180*/  SHF.R.U32.HI R0, RZ, 0x8, R0 ;  /* 0x00000008ff007819 */ /* 0x000fe40000011600 */
[----:B------:R-:W-:Y:S02]  /*2190*/  LEA.HI.SX32 R2, R2, R3, 0x1a ;  /* 0x0000000302027211 */ /* 0x000fe400078fd2ff */
[----:B------:R-:W-:Y:S02]  /*21a0*/  LOP3.LUT R3, R17, 0xff0000, RZ, 0xc0, !PT ;  /* 0x00ff000011037812 */ /* 0x000fe400078ec0ff */
[----:B------:R-:W-:Y:S01]  /*21b0*/  IMNMX R7, R4, R2, PT ;  /* 0x0000000204077217 */ /* 0x000fe20003800200 */
[----:B------:R-:W-:Y:S01]  /*21c0*/  IMAD.MOV.U32 R2, RZ, RZ, RZ ;  /* 0x000000ffff027224 */ /* 0x000fe200078e00ff */
[----:B------:R-:W-:-:S02]  /*21d0*/  LEA.HI R0, R3, R0, RZ, 0x10 ;  /* 0x0000000003007211 */ /* 0x000fc400078f80ff */
[----:B------:R-:W-:Y:S02]  /*21e0*/  ISETP.GE.AND P1, PT, R7, 0x1, PT ;  /* 0x000000010700780c */ /* 0x000fe40003f26270 */
[----:B------:R-:W-:Y:S02]  /*21f0*/  LOP3.LUT R20, R0, 0xff, RZ, 0xc0, !PT ;  /* 0x000000ff00147812 */ /* 0x000fe400078ec0ff */
[----:B------:R-:W-:-:S03]  /*2200*/  SHF.R.U32.HI R6, RZ, 0x10, R0 ;  /* 0x00000010ff067819 */ /* 0x000fc60000011600 */
[----:B------:R1:W-:Y:S04]  /*2210*/  STL [R1+0x6c], R20 ;  /* 0x00006c1401007387 */ /* 0x0003e80000100800 */
[----:B------:R1:W-:Y:S02]  /*2220*/  STL [R1+0x68], R6 ;  /* 0x0000680601007387 */ /* 0x0003e40000100800 */
[----:B------:R-:W-:Y:S05]  /*2230*/  @!P1 BRA `(.L_x_1323) ;  /* 0x000001e000009947 */ /* 0x000fea0003800000 */
[----:B------:R-:W-:-:S04]  /*2240*/  ISETP.NE.AND P1, PT, R6, RZ, PT ;  /* 0x000000ff0600720c */ /* 0x000fc80003f25270 */
[----:B------:R-:W-:-:S04]  /*2250*/  SEL R0, R6, c[0x0][0x338], P1 ;  /* 0x0000ce0006007a07 */ /* 0x000fc80000800000 */
[----:B------:R-:W-:Y:S02]  /*2260*/  IABS R3, R0 ;  /* 0x0000000000037213 */ /* 0x000fe40000000000 */
[----:B-1----:R-:W-:Y:S02]  /*2270*/  IADD3 R6, R0, -0x1, R7 ;  /* 0xffffffff00067810 */ /* 0x002fe40007ffe007 */
[----:B------:R-:W1:Y:S02]  /*2280*/  I2F.RP R2, R3 ;  /* 0x0000000300027306 */ /* 0x000e640000209400 */
[----:B------:R-:W-:-:S06]  /*2290*/  IABS R10, R6 ;  /* 0x00000006000a7213 */ /* 0x000fcc0000000000 */
        /* <DEDUP_REMOVED lines=24> */
.L_x_1323:
[----:B------:R-:W-:Y:S05]  /*2420*/  BSYNC B0 ;  /* 0x0000000000007941 */ /* 0x000fea0003800000 */
.L_x_1322:
[----:B------:R-:W-:Y:S01]  /*2430*/  IMAD R3, R20, R2, RZ ;  /* 0x0000000214037224 */ /* 0x000fe200078e02ff */
[----:B------:R-:W-:Y:S01]  /*2440*/  PRMT R0, RZ, 0x7610, R0 ;  /* 0x00007610ff007816 */ /* 0x000fe20000000000 */
[----:B------:R-:W-:Y:S01]  /*2450*/  CS2R R22, SRZ ;  /* 0x0000000000167805 */ /* 0x000fe2000001ff00 */
[----:B------:R-:W-:Y:S01]  /*2460*/  CS2R R26, SRZ ;  /* 0x00000000001a7805 */ /* 0x000fe2000001ff00 */
[----:B------:R-:W-:Y:S01]  /*2470*/  IMAD.IADD R2, R3, 0x1, R2 ;  /* 0x0000000103027824 */ /* 0x000fe200078e0202 */
[----:B------:R2:W-:Y:S01]  /*2480*/  STL [R1], R3 ;  /* 0x0000000301007387 */ /* 0x0005e20000100800 */
        /* <DEDUP_REMOVED lines=36> */
[----:B------:R-:W-:-:S04]  /*26d0*/  @P2 IADD3 R2, P1, R19, c[0x0][0x340], RZ ;  /* 0x0000d00013022a10 */ /* 0x000fc80007f3e0ff */
[----:B------:R-:W-:-:S05]  /*26e0*/  @P2 IADD3.X R3, R18, c[0x0][0x344], RZ, P1, !PT ;  /* 0x0000d10012032a10 */ /* 0x000fca0000ffe4ff */
[----:B------:R2:W5:Y:S01]  /*26f0*/  @P2 LDG.E R0, [R2.64] ;  /* 0x0000000602002981 */ /* 0x000562000c1e1900 */
[----:B------:R-:W-:Y:S01]  /*2700*/  IMAD.WIDE.U32 R4, R11, c[0x0][0x178], RZ ;  /* 0x00005e000b047a25 */ /* 0x000fe200078e00ff */
[----:B------:R-:W-:Y:S01]  /*2710*/  WARPSYNC 0xffffffff ;  /* 0xffffffff00007948 */ /* 0x000fe20003800000 */
[----:B------:R-:W-:Y:S02]  /*2720*/  LOP3.LUT R17, R17, 0xffff, RZ, 0xc0, !PT ;  /* 0x0000ffff11117812 */ /* 0x000fe400078ec0ff */
[----:B------:R-:W-:Y:S02]  /*2730*/  SEL R7, R14, RZ, !P0 ;  /* 0x000000ff0e077207 */ /* 0x000fe40004000000 */
[----:B------:R-:W-:Y:S02]  /*2740*/  SEL R8, R16, RZ, !P0 ;  /* 0x000000ff10087207 */ /* 0x000fe40004000000 */
[----:B------:R-:W-:Y:S02]  /*2750*/  IADD3 R138, R218, -0x1, RZ ;  /* 0xffffffffda8a7810 */ /* 0x000fe40007ffe0ff */
[----:B--2---:R-:W-:-:S05]  /*2760*/  SHF.R.S32.HI R2, RZ, 0x1f, R11 ;  /* 0x0000001fff027819 */ /* 0x004fca000001140b */
[----:B------:R-:W-:-:S04]  /*2770*/  IMAD R2, R2, c[0x0][0x178], RZ ;  /* 0x00005e0002027a24 */ /* 0x000fc800078e02ff */
[----:B------:R-:W-:-:S04]  /*2780*/  IMAD R2, R11, c[0x0][0x17c], R2 ;  /* 0x00005f000b027a24 */ /* 0x000fc800078e0202 */
[----:B-1----:R-:W-:Y:S02]  /*2790*/  IMAD.IADD R6, R5, 0x1, R2 ;  /* 0x0000000105067824 */ /* 0x002fe400078e0202 */
[----:B------:R-:W-:-:S03]  /*27a0*/  @!P2 IMAD.MOV.U32 R0, RZ, RZ, R14 ;  /* 0x000000ffff00a224 */ /* 0x000fc600078e000e */
[----:B------:R-:W2:Y:S01]  /*27b0*/  LDL R18, [R1+0x4] ;  /* 0x0000040001127983 */ /* 0x000ea20000100800 */
[----:B------:R-:W-:Y:S01]  /*27c0*/  IMAD.MOV.U32 R137, RZ, RZ, 0x70 ;  /* 0x00000070ff897424 */ /* 0x000fe200078e00ff */
[----:B-----5:R-:W-:Y:S01]  /*27d0*/  SHF.R.S32.HI R3, RZ, 0x1f, R0 ;  /* 0x0000001fff037819 */ /* 0x020fe20000011400 */
[----:B------:R-:W-:Y:S02]  /*27e0*/  IMAD.MOV.U32 R2, RZ, RZ, c[0x0][0x2b8] ;  /* 0x0000ae00ff027624 */ /* 0x000fe400078e00ff */
[----:B------:R-:W-:Y:S02]  /*27f0*/  IMAD R137, R218, R137, -0x70 ;  /* 0xffffff90da897424 */ /* 0x000fe400078e0289 */
[----:B------:R-:W-:Y:S01]  /*2800*/  IMAD.WIDE.U32 R10, R0, c[0x0][0x2b0], RZ ;  /* 0x0000ac00000a7a25 */ /* 0x000fe200078e00ff */
[----:B------:R-:W-:-:S03]  /*2810*/  ISETP.NE.AND P2, PT, R2, 0x1, PT ;  /* 0x000000010200780c */ /* 0x000fc60003f45270 */
[----:B------:R-:W-:Y:S01]  /*2820*/  IMAD.MOV.U32 R219, RZ, RZ, RZ ;  /* 0x000000ffffdb7224 */ /* 0x000fe200078e00ff */
[----:B------:R1:W-:Y:S04]  /*2830*/  STL.64 [R1+0x20], R10 ;  /* 0x0000200a01007387 */ /* 0x0003e80000100a00 */
[----:B------:R-:W-:Y:S01]  /*2840*/  BAR.SYNC.DEFER_BLOCKING 0x0 ;  /* 0x0000000000007b1d */ /* 0x000fe20000010000 */
[----:B------:R-:W-:Y:S02]  /*2850*/  IMAD R15, R15, c[0x0][0x2c4], RZ ;  /* 0x0000b1000f0f7a24 */ /* 0x000fe400078e02ff */
[----:B--2---:R-:W-:-:S04]  /*2860*/  IMAD.IADD R2, R18, 0x1, R137 ;  /* 0x0000000112027824 */ /* 0x004fc800078e0289 */
[C---:B------:R-:W-:Y:S01]  /*2870*/  IMAD.IADD R14, R2.reuse, 0x1, R13 ;  /* 0x00000001020e7824 */ /* 0x040fe200078e020d */
[----:B------:R-:W-:Y:S01]  /*2880*/  ISETP.GE.AND P1, PT, R2, R44, PT ;  /* 0x0000002c0200720c */ /* 0x000fe20003f26270 */
[----:B------:R-:W-:Y:S02]  /*2890*/  IMAD R2, R3, c[0x0][0x2b0], RZ ;  /* 0x0000ac0003027a24 */ /* 0x000fe400078e02ff */
[----:B------:R-:W-:Y:S01]  /*28a0*/  @P2 IMAD.HI.U32 R3, R14, c[0x0][0x2bc], RZ ;  /* 0x0000af000e032a27 */ /* 0x000fe200078e00ff */
[----:B------:R-:W-:-:S03]  /*28b0*/  ISETP.GT.OR P1, PT, R18, 0x6f, P1 ;  /* 0x0000006f1200780c */ /* 0x000fc60000f24670 */
[----:B------:R-:W-:Y:S01]  /*28c0*/  IMAD.MOV.U32 R13, RZ, RZ, R14 ;  /* 0x000000ffff0d7224 */ /* 0x000fe200078e000e */
[----:B------:R-:W-:Y:S01]  /*28d0*/  @P2 SHF.R.U32.HI R13, RZ, c[0x0][0x2c0], R3 ;  /* 0x0000b000ff0d2a19 */ /* 0x000fe20000011603 */
[----:B------:R-:W-:-:S04]  /*28e0*/  IMAD R2, R0, c[0x0][0x2b4], R2 ;  /* 0x0000ad0000027a24 */ /* 0x000fc800078e0202 */
[----:B------:R-:W-:-:S04]  /*28f0*/  IMAD.IADD R5, R11, 0x1, R2 ;  /* 0x000000010b057824 */ /* 0x000fc800078e0202 */
[C---:B------:R-:W-:Y:S01]  /*2900*/  @!P1 IADD3 R0, P0, R13.reuse, R10, RZ ;  /* 0x0000000a0d009210 */ /* 0x040fe20007f1e0ff */
[----:B------:R2:W-:Y:S03]  /*2910*/  STL [R1+0x30], R5 ;  /* 0x0000300501007387 */ /* 0x0005e60000100800 */
[----:B------:R-:W-:Y:S02]  /*2920*/  @!P1 LEA.HI.X.SX32 R3, R13, R5, 0x1, P0 ;  /* 0x000000050d039211 */ /* 0x000fe400000f0eff */
[----:B------:R-:W-:-:S04]  /*2930*/  @!P1 LEA R2, P0, R0, c[0x0][0x2a0], 0x2 ;  /* 0x0000a80000029a11 */ /* 0x000fc800078010ff */
[----:B------:R-:W-:-:S05]  /*2940*/  @!P1 LEA.HI.X R3, R0, c[0x0][0x2a4], R3, 0x2, P0 ;  /* 0x0000a90000039a11 */ /* 0x000fca00000f1403 */
[----:B------:R3:W4:Y:S01]  /*2950*/  @!P1 LDG.E R219, [R2.64] ;  /* 0x0000000602db9981 */ /* 0x000722000c1e1900 */
[----:B------:R-:W-:Y:S01]  /*2960*/  SHF.R.S32.HI R21, RZ, 0x1f, R238 ;  /* 0x0000001fff157819 */ /* 0x000fe200000114ee */
[C---:B------:R-:W-:Y:S01]  /*2970*/  IMAD.WIDE.U32 R24, R17.reuse, c[0x0][0x1e8], RZ ;  /* 0x00007a0011187a25 */ /* 0x040fe200078e00ff */
[----:B------:R-:W-:Y:S01]  /*2980*/  SHF.R.S32.HI R20, RZ, 0x1f, R248 ;  /* 0x0000001fff147819 */ /* 0x000fe200000114f8 */
[----:B-1----:R-:W1:Y:S01]  /*2990*/  S2R R10, SR_TID.X ;  /* 0x00000000000a7919 */ /* 0x002e620000002100 */
[----:B------:R-:W-:Y:S01]  /*29a0*/  ISETP.GE.AND P5, PT, R238, c[0x0][0x198], PT ;  /* 0x00006600ee007a0c */ /* 0x000fe20003fa6270 */
[----:B------:R-:W-:Y:S01]  /*29b0*/  IMAD R22, R17, c[0x0][0x1ec], R25 ;  /* 0x00007b0011167a24 */ /* 0x000fe200078e0219 */
[----:B------:R-:W-:Y:S01]  /*29c0*/  IADD3 R195, R188, 0x20, RZ ;  /* 0x00000020bcc37810 */ /* 0x000fe20007ffe0ff */
[----:B------:R-:W-:Y:S01]  /*29d0*/  IMAD R136, R138, -0x70, R44 ;  /* 0xffffff908a887824 */ /* 0x000fe200078e022c */
[----:B------:R-:W-:Y:S01]  /*29e0*/  STL.64 [R1+0x18], R24 ;  /* 0x0000181801007387 */ /* 0x000fe20000100a00 */
[----:B------:R-:W-:Y:S01]  /*29f0*/  SHF.L.U64.HI R220, R238, 0x1, R21 ;  /* 0x00000001eedc7819 */ /* 0x000fe20000010215 */
[----:B--2---:R-:W-:Y:S01]  /*2a00*/  IMAD.IADD R5, R18, 0x1, R12 ;  /* 0x0000000112057824 */ /* 0x004fe200078e020c */
[----:B------:R-:W-:Y:S01]  /*2a10*/  SHF.L.U64.HI R221, R248, 0x1, R20 ;  /* 0x00000001f8dd7819 */ /* 0x000fe20000010214 */
[----:B------:R-:W-:Y:S01]  /*2a20*/  STL [R1+0x10], R22 ;  /* 0x0000101601007387 */ /* 0x000fe20000100800 */
[----:B------:R-:W-:Y:S01]  /*2a30*/  BSSY B0, `(.L_x_1325) ;  /* 0x00000f6000007945 */ /* 0x000fe20003800000 */
[----:B------:R-:W-:-:S02]  /*2a40*/  IMAD.MOV.U32 R0, RZ, RZ, R5 ;  /* 0x000000ffff007224 */ /* 0x000fc400078e0005 */
[----:B------:R-:W2:Y:S01]  /*2a50*/  S2R R23, SR_TID.X ;  /* 0x0000000000177919 */ /* 0x000ea20000002100 */
[----:B---3--:R-:W-:Y:S02]  /*2a60*/  IMAD.MOV.U32 R2, RZ, RZ, R4 ;  /* 0x000000ffff027224 */ /* 0x008fe400078e0004 */
[----:B------:R-:W-:Y:S01]  /*2a70*/  IMAD.MOV.U32 R3, RZ, RZ, R6 ;  /* 0x000000ffff037224 */ /* 0x000fe200078e0006 */
[----:B-1----:R-:W-:Y:S01]  /*2a80*/  SHF.R.S32.HI R19, RZ, 0x1f, R10 ;  /* 0x0000001fff137819 */ /* 0x002fe2000001140a */
[----:B------:R-:W-:-:S03]  /*2a90*/  @P3 IMAD.HI.U32 R4, R5, c[0x0][0x2c8], RZ ;  /* 0x0000b20005043a27 */ /* 0x000fc600078e00ff */
[----:B------:R-:W-:Y:S01]  /*2aa0*/  LEA.HI R19, R19, R10, RZ, 0x3 ;  /* 0x0000000a13137211 */ /* 0x000fe200078f18ff */
[C---:B------:R-:W-:Y:S01]  /*2ab0*/  IMAD.WIDE.U32 R2, R17.reuse, c[0x0][0x1b8], R2 ;  /* 0x00006e0011027a25 */ /* 0x040fe200078e0002 */
[----:B------:R-:W-:Y:S02]  /*2ac0*/  @P3 SHF.R.U32.HI R0, RZ, c[0x0][0x2cc], R4 ;  /* 0x0000b300ff003a19 */ /* 0x000fe40000011604 */
[----:B------:R-:W-:Y:S01]  /*2ad0*/  SHF.R.S32.HI R19, RZ, 0x3, R19 ;  /* 0x00000003ff137819 */ /* 0x000fe20000011413 */
[----:B------:R-:W-:Y:S02]  /*2ae0*/  IMAD R3, R17, c[0x0][0x1bc], R3 ;  /* 0x00006f0011037a24 */ /* 0x000fe400078e0203 */
[----:B------:R-:W-:Y:S02]  /*2af0*/  IMAD R6, R8, c[0x0][0x1c0], RZ ;  /* 0x0000700008067a24 */ /* 0x000fe400078e02ff */
[----:B------:R-:W-:-:S04]  /*2b00*/  IMAD.WIDE.U32 R2, R7, c[0x0][0x1c0], R2 ;  /* 0x0000700007027a25 */ /* 0x000fc800078e0002 */
[----:B------:R-:W-:Y:S01]  /*2b10*/  IMAD R6, R7, c[0x0][0x1c4], R6 ;  /* 0x0000710007067a24 */ /* 0x000fe200078e0206 */
[--C-:B------:R-:W-:Y:S01]  /*2b20*/  SHF.R.S32.HI R7, RZ, 0x1f, R0.reuse ;  /* 0x0000001fff077819 */ /* 0x100fe20000011400 */
[----:B------:R-:W-:Y:S02]  /*2b30*/  IMAD.MOV R4, RZ, RZ, -R0 ;  /* 0x000000ffff047224 */ /* 0x000fe400078e0a00 */
[----:B------:R-:W-:Y:S02]  /*2b40*/  IMAD.IADD R3, R3, 0x1, R6 ;  /* 0x0000000103037824 */ /* 0x000fe400078e0206 */
[----:B------:R-:W-:Y:S02]  /*2b50*/  IMAD R4, R4, c[0x0][0x2c4], R5 ;  /* 0x0000b10004047a24 */ /* 0x000fe400078e0205 */
[----:B------:R-:W-:Y:S02]  /*2b60*/  IMAD R5, R7, c[0x0][0x1b0], RZ ;  /* 0x00006c0007057a24 */ /* 0x000fe400078e02ff */
[----:B------:R-:W-:-:S04]  /*2b70*/  IMAD.WIDE.U32 R2, R0, c[0x0][0x1b0], R2 ;  /* 0x00006c0000027a25 */ /* 0x000fc800078e0002 */
[----:B------:R-:W-:Y:S01]  /*2b80*/  IMAD R6, R0, c[0x0][0x1b4], R5 ;  /* 0x00006d0000067a24 */ /* 0x000fe200078e0205 */
[----:B------:R-:W-:Y:S01]  /*2b90*/  SHF.R.S32.HI R5, RZ, 0x1f, R4 ;  /* 0x0000001fff057819 */ /* 0x000fe20000011404 */
[----:B------:R-:W-:Y:S02]  /*2ba0*/  IMAD.IADD R10, R19, 0x1, R12 ;  /* 0x00000001130a7824 */ /* 0x000fe400078e020c */
[----:B------:R-:W-:Y:S02]  /*2bb0*/  IMAD.IADD R3, R3, 0x1, R6 ;  /* 0x0000000103037824 */ /* 0x000fe400078e0206 */
[----:B------:R-:W-:Y:S01]  /*2bc0*/  IMAD R0, R5, c[0x0][0x1a8], RZ ;  /* 0x00006a0005007a24 */ /* 0x000fe200078e02ff */
[----:B------:R-:W-:Y:S01]  /*2bd0*/  ISETP.GE.AND P1, PT, R10, R15, PT ;  /* 0x0000000f0a00720c */ /* 0x000fe20003f26270 */
[----:B------:R-:W-:Y:S01]  /*2be0*/  IMAD.WIDE.U32 R2, R4, c[0x0][0x1a8], R2 ;  /* 0x00006a0004027a25 */ /* 0x000fe200078e0002 */
[----:B------:R-:W-:-:S03]  /*2bf0*/  IADD3 R7, R10, 0x20, RZ ;  /* 0x000000200a077810 */ /* 0x000fc60007ffe0ff */
[----:B------:R-:W-:Y:S01]  /*2c00*/  IMAD R0, R4, c[0x0][0x1ac], R0 ;  /* 0x00006b0004007a24 */ /* 0x000fe200078e0200 */
[----:B------:R-:W-:Y:S01]  /*2c10*/  LEA R8, P0, R2, c[0x0][0x160], 0x1 ;  /* 0x0000580002087a11 */ /* 0x000fe200078008ff */
[----:B------:R-:W-:Y:S02]  /*2c20*/  IMAD.MOV R6, RZ, RZ, -R13 ;  /* 0x000000ffff067224 */ /* 0x000fe400078e0a0d */
[----:B------:R-:W-:Y:S02]  /*2c30*/  IMAD.IADD R0, R3, 0x1, R0 ;  /* 0x0000000103007824 */ /* 0x000fe400078e0200 */
[----:B------:R-:W-:Y:S01]  /*2c40*/  SHFL.IDX PT, R11, R8, 0x1, 0x181f ;  /* 0x00381f00080b7f89 */ /* 0x000fe200000e0000 */
[----:B------:R-:W-:Y:S02]  /*2c50*/  IMAD R223, R6, c[0x0][0x2b8], R14 ;  /* 0x0000ae0006df7a24 */ /* 0x000fe400078e020e */
[----:B------:R-:W-:Y:S02]  /*2c60*/  LEA.HI.X R9, R2, c[0x0][0x164], R0, 0x1, P0 ;  /* 0x0000590002097a11 */ /* 0x000fe400000f0c00 */
[----:B------:R-:W1:Y:S01]  /*2c70*/  SHFL.IDX PT, R0, R8, RZ, 0x181f ;  /* 0x00181fff08007589 */ /* 0x000e6200000e0000 */
[----:B------:R-:W-:-:S03]  /*2c80*/  SHF.R.S32.HI R14, RZ, 0x1f, R223 ;  /* 0x0000001fff0e7819 */ /* 0x000fc600000114df */
[----:B------:R-:W3:Y:S04]  /*2c90*/  SHFL.IDX PT, R3, R9, RZ, 0x181f ;  /* 0x00181fff09037589 */ /* 0x000ee800000e0000 */
[----:B------:R-:W2:Y:S04]  /*2ca0*/  SHFL.IDX PT, R12, R9, 0x1, 0x181f ;  /* 0x00381f00090c7f89 */ /* 0x000ea800000e0000 */
[----:B------:R-:W-:Y:S04]  /*2cb0*/  SHFL.IDX PT, R13, R9, 0x2, 0x181f ;  /* 0x00581f00090d7f89 */ /* 0x000fe800000e0000 */
[----:B------:R-:W-:Y:S01]  /*2cc0*/  SHFL.IDX PT, R9, R9, 0x3, 0x181f ;  /* 0x00781f0009097f89 */ /* 0x000fe200000e0000 */
[----:B-1----:R-:W-:-:S02]  /*2cd0*/  @!P1 LEA R4, P4, R238, R0, 0x1 ;  /* 0x00000000ee049211 */ /* 0x002fc400078808ff */
[----:B------:R-:W-:Y:S02]  /*2ce0*/  @!P1 LEA R2, P0, R248, R0, 0x1 ;  /* 0x00000000f8029211 */ /* 0x000fe400078008ff */
[-C--:B---3--:R-:W-:Y:S01]  /*2cf0*/  @!P1 LEA.HI.X R5, R238, R3.reuse, R21, 0x1, P4 ;  /* 0x00000003ee059211 */ /* 0x088fe200020f0c15 */
[----:B------:R-:W1:Y:S01]  /*2d00*/  SHFL.IDX PT, R0, R8, 0x2, 0x181f ;  /* 0x00581f0008007f89 */ /* 0x000e6200000e0000 */
[C---:B------:R-:W-:Y:S02]  /*2d10*/  ISETP.GE.AND P4, PT, R248.reuse, c[0x0][0x198], PT ;  /* 0x00006600f8007a0c */ /* 0x040fe40003f86270 */
[----:B------:R-:W-:Y:S01]  /*2d20*/  @!P1 LEA.HI.X R3, R248, R3, R20, 0x1, P0 ;  /* 0x00000003f8039211 */ /* 0x000fe200000f0c14 */
[----:B------:R3:W-:Y:S01]  /*2d30*/  @!P1 LDGSTS.E.BYPASS.LTC128B.128 [R215+0x100], [R4.64], !P5 ;  /* 0x0010000004d79fae */ /* 0x0007e2000e901d46 */
[----:B------:R-:W-:-:S09]  /*2d40*/  ISETP.GE.AND P0, PT, R7, R15, PT ;  /* 0x0000000f0700720c */ /* 0x000fd20003f06270 */
[----:B------:R1:W-:Y:S04]  /*2d50*/  @!P1 LDGSTS.E.BYPASS.LTC128B.128 [R215+0x4100], [R2.64], !P4 ;  /* 0x0410000002d79fae */ /* 0x0003e8000e101d46 */
[----:B------:R-:W-:-:S04]  /*2d60*/  @!P0 LEA R6, P1, R238, R11, 0x1 ;  /* 0x0000000bee068211 */ /* 0x000fc800078208ff */
[----:B--2---:R-:W-:-:S05]  /*2d70*/  @!P0 LEA.HI.X R7, R238, R12, R21, 0x1, P1 ;  /* 0x0000000cee078211 */ /* 0x004fca00008f0c15 */
[----:B------:R2:W-:Y:S01]  /*2d80*/  @!P0 LDGSTS.E.BYPASS.LTC128B.128 [R215+0x1100], [R6.64], !P5 ;  /* 0x0110000006d78fae */ /* 0x0005e2000e901d46 */
[----:B---3--:R-:W-:-:S04]  /*2d90*/  IMAD R4, R14, c[0x0][0x1e0], RZ ;  /* 0x000078000e047a24 */ /* 0x008fc800078e02ff */
[C---:B------:R-:W-:Y:S01]  /*2da0*/  IMAD R5, R223.reuse, c[0x0][0x1e4], R4 ;  /* 0x00007900df057a24 */ /* 0x040fe200078e0204 */
[----:B------:R-:W-:Y:S02]  /*2db0*/  @!P0 LEA R4, P1, R248, R11, 0x1 ;  /* 0x0000000bf8048211 */ /* 0x000fe400078208ff */
[C---:B------:R-:W-:Y:S02]  /*2dc0*/  IADD3 R11, R10.reuse, 0x40, RZ ;  /* 0x000000400a0b7810 */ /* 0x040fe40007ffe0ff */
[----:B------:R-:W-:Y:S01]  /*2dd0*/  IADD3 R10, R10, 0x60, RZ ;  /* 0x000000600a0a7810 */ /* 0x000fe20007ffe0ff */
[----:B-1----:R-:W-:Y:S01]  /*2de0*/  IMAD.WIDE.U32 R2, R223, c[0x0][0x1e0], RZ ;  /* 0x00007800df027a25 */ /* 0x002fe200078e00ff */
[----:B------:R-:W-:-:S03]  /*2df0*/  ISETP.GE.AND P6, PT, R11, R15, PT ;  /* 0x0000000f0b00720c */ /* 0x000fc60003fc6270 */
[----:B------:R-:W-:Y:S01]  /*2e00*/  IMAD.IADD R3, R3, 0x1, R5 ;  /* 0x0000000103037824 */ /* 0x000fe200078e0205 */
[C---:B------:R-:W-:Y:S02]  /*2e10*/  @!P0 LEA.HI.X R5, R248.reuse, R12, R20, 0x1, P1 ;  /* 0x0000000cf8058211 */ /* 0x040fe400008f0c14 */
[----:B------:R1:W3:Y:S04]  /*2e20*/  SHFL.IDX PT, R12, R8, 0x3, 0x181f ;  /* 0x00781f00080c7f89 */ /* 0x0002e800000e0000 */
[----:B------:R1:W-:Y:S03]  /*2e30*/  @!P0 LDGSTS.E.BYPASS.LTC128B.128 [R215+0x5100], [R4.64], !P4 ;  /* 0x0510000004d78fae */ /* 0x0003e6000e101d46 */
[----:B--2---:R-:W-:-:S04]  /*2e40*/  @!P6 LEA R6, P1, R248, R0, 0x1 ;  /* 0x00000000f806e211 */ /* 0x004fc800078208ff */
[----:B------:R-:W-:Y:S02]  /*2e50*/  @!P6 LEA.HI.X R7, R248, R13, R20, 0x1, P1 ;  /* 0x0000000df807e211 */ /* 0x000fe400008f0c14 */
[----:B------:R-:W-:Y:S02]  /*2e60*/  ISETP.GE.AND P1, PT, R10, R15, PT ;  /* 0x0000000f0a00720c */ /* 0x000fe40003f26270 */
[----:B-1----:R-:W-:Y:S02]  /*2e70*/  @!P6 LEA R4, P0, R238, R0, 0x1 ;  /* 0x00000000ee04e211 */ /* 0x002fe400078008ff */
[----:B----4-:R-:W-:Y:S01]  /*2e80*/  SHF.R.S32.HI R16, RZ, 0x1f, R219 ;  /* 0x0000001fff107819 */ /* 0x010fe200000114db */
[----:B------:R-:W-:-:S04]  /*2e90*/  IMAD.WIDE.U32 R2, R219, c[0x0][0x1f0], R2 ;  /* 0x00007c00db027a25 */ /* 0x000fc800078e0002 */
[----:B------:R-:W-:-:S04]  /*2ea0*/  IMAD R5, R16, c[0x0][0x1f0], RZ ;  /* 0x00007c0010057a24 */ /* 0x000fc800078e02ff */
[----:B------:R-:W-:Y:S01]  /*2eb0*/  IMAD R0, R219, c[0x0][0x1f4], R5 ;  /* 0x00007d00db007a24 */ /* 0x000fe200078e0205 */
[----:B------:R-:W-:Y:S02]  /*2ec0*/  @!P6 LEA.HI.X R5, R238, R13, R21, 0x1, P0 ;  /* 0x0000000dee05e211 */ /* 0x000fe400000f0c15 */
[----:B------:R-:W-:Y:S01]  /*2ed0*/  IADD3 R2, P0, R2, R24, RZ ;  /* 0x0000001802027210 */ /* 0x000fe20007f1e0ff */
[C---:B------:R-:W-:Y:S02]  /*2ee0*/  IMAD.WIDE.U32 R24, R17.reuse, c[0x0][0x210], RZ ;  /* 0x0000840011187a25 */ /* 0x040fe400078e00ff */
[----:B------:R3:W-:Y:S01]  /*2ef0*/  @!P6 LDGSTS.E.BYPASS.LTC128B.128 [R215+0x2100], [R4.64], !P5 ;  /* 0x0210000004d7efae */ /* 0x0007e2000e901d46 */
[----:B------:R-:W-:Y:S01]  /*2f00*/  IADD3.X R3, R22, R3, R0, P0, !PT ;  /* 0x0000000316037210 */ /* 0x000fe200007fe400 */
[----:B------:R-:W-:Y:S01]  /*2f10*/  IMAD R22, R17, c[0x0][0x214], R25 ;  /* 0x0000850011167a24 */ /* 0x000fe200078e0219 */
[C---:B------:R-:W-:Y:S01]  /*2f20*/  LEA R0, P0, R2.reuse, c[0x0][0x1c8], 0x1 ;  /* 0x0000720002007a11 */ /* 0x040fe200078008ff */
[----:B------:R1:W-:Y:S03]  /*2f30*/  @!P6 LDGSTS.E.BYPASS.LTC128B.128 [R215+0x6100], [R6.64], !P4 ;  /* 0x0610000006d7efae */ /* 0x0003e6000e101d46 */
[----:B------:R-:W-:Y:S01]  /*2f40*/  LEA.HI.X R15, R2, c[0x0][0x1cc], R3, 0x1, P0 ;  /* 0x00007300020f7a11 */ /* 0x000fe200000f0c03 */
[----:B------:R-:W2:Y:S01]  /*2f50*/  SHFL.IDX PT, R10, R0, RZ, 0x181f ;  /* 0x00181fff000a7589 */ /* 0x000ea200000e0000 */
[----:B------:R-:W-:-:S03]  /*2f60*/  IMNMX R2, R136, 0x70, PT ;  /* 0x0000007088027817 */ /* 0x000fc60003800200 */
[----:B------:R-:W4:Y:S02]  /*2f70*/  SHFL.IDX PT, R11, R15, RZ, 0x181f ;  /* 0x00181fff0f0b7589 */ /* 0x000f2400000e0000 */
[----:B------:R-:W-:Y:S02]  /*2f80*/  IMAD.IADD R8, R2, 0x1, -R19 ;  /* 0x0000000102087824 */ /* 0x000fe400078e0a13 */
[----:B------:R-:W-:Y:S03]  /*2f90*/  SHFL.IDX PT, R13, R15, 0x2, 0x181f ;  /* 0x00581f000f0d7f89 */ /* 0x000fe600000e0000 */
[----:B------:R-:W-:Y:S01]  /*2fa0*/  ISETP.GE.AND P6, PT, R8, 0x1, PT ;  /* 0x000000010800780c */ /* 0x000fe20003fc6270 */
[----:B------:R-:W-:Y:S04]  /*2fb0*/  STL.64 [R1+0x28], R24 ;  /* 0x0000281801007387 */ /* 0x000fe80000100a00 */
[----:B------:R-:W-:Y:S01]  /*2fc0*/  STL [R1+0x34], R22 ;  /* 0x0000341601007387 */ /* 0x000fe20000100800 */
[----:B---3--:R-:W-:-:S04]  /*2fd0*/  @!P1 LEA R4, P0, R238, R12, 0x1 ;  /* 0x0000000cee049211 */ /* 0x008fc800078008ff */
[-C--:B------:R-:W-:Y:S02]  /*2fe0*/  @!P1 LEA.HI.X R5, R238, R9.reuse, R21, 0x1, P0 ;  /* 0x00000009ee059211 */ /* 0x080fe400000f0c15 */
[C---:B------:R-:W-:Y:S02]  /*2ff0*/  @!P1 LEA R2, P0, R248.reuse, R12, 0x1 ;  /* 0x0000000cf8029211 */ /* 0x040fe400078008ff */
[----:B------:R-:W-:Y:S02]  /*3000*/  SHFL.IDX PT, R12, R15, 0x1, 0x181f ;  /* 0x00381f000f0c7f89 */ /* 0x000fe400000e0000 */
[----:B------:R-:W-:Y:S02]  /*3010*/  @!P1 LEA.HI.X R3, R248, R9, R20, 0x1, P0 ;  /* 0x00000009f8039211 */ /* 0x000fe400000f0c14 */
[----:B------:R-:W1:Y:S04]  /*3020*/  SHFL.IDX PT, R9, R0, 0x1, 0x181f ;  /* 0x00381f0000097f89 */ /* 0x000e6800000e0000 */
[----:B------:R2:W-:Y:S01]  /*3030*/  @!P1 LDGSTS.E.BYPASS.LTC128B.128 [R215+0x3100], [R4.64], !P5 ;  /* 0x0310000004d79fae */ /* 0x0005e2000e901d46 */
[----:B------:R-:W-:-:S03]  /*3040*/  @P6 ISETP.GE.AND P5, PT, R238, c[0x0][0x1d4], PT ;  /* 0x00007500ee006a0c */ /* 0x000fc60003fa6270 */
[----:B------:R3:W-:Y:S01]  /*3050*/  @!P1 LDGSTS.E.BYPASS.LTC128B.128 [R215+0x7100], [R2.64], !P4 ;  /* 0x0710000002d79fae */ /* 0x0007e2000e101d46 */
[----:B------:R-:W-:Y:S02]  /*3060*/  @P6 ISETP.GE.AND P1, PT, R248, c[0x0][0x1d4], PT ;  /* 0x00007500f8006a0c */ /* 0x000fe40003f26270 */
[----:B------:R-:W-:Y:S01]  /*3070*/  ISETP.GE.AND P4, PT, R8, 0x21, PT ;  /* 0x000000210800780c */ /* 0x000fe20003f86270 */
[----:B------:R-:W0:Y:S01]  /*3080*/  LDGDEPBAR ;  /* 0x00000000000079af */ /* 0x000e220000000000 */
[----:B--2---:R-:W-:-:S04]  /*3090*/  @P6 LEA R4, P0, R238, R10, 0x1 ;  /* 0x0000000aee046211 */ /* 0x004fc800078008ff */
[-C--:B----4-:R-:W-:Y:S02]  /*30a0*/  @P6 LEA.HI.X R5, R238, R11.reuse, R21, 0x1, P0 ;  /* 0x0000000bee056211 */ /* 0x090fe400000f0c15 */
[C---:B---3--:R-:W-:Y:S02]  /*30b0*/  @P6 LEA R2, P0, R248.reuse, R10, 0x1 ;  /* 0x0000000af8026211 */ /* 0x048fe400078008ff */
[----:B------:R-:W2:Y:S02]  /*30c0*/  SHFL.IDX PT, R10, R0, 0x2, 0x181f ;  /* 0x00581f00000a7f89 */ /* 0x000ea400000e0000 */
[----:B------:R-:W-:Y:S02]  /*30d0*/  @P6 LEA.HI.X R3, R248, R11, R20, 0x1, P0 ;  /* 0x0000000bf8036211 */ /* 0x000fe400000f0c14 */
[----:B------:R3:W-:Y:S01]  /*30e0*/  @P6 LDGSTS.E.BYPASS.LTC128B.128 [R215+0x8100], [R4.64], !P5 ;  /* 0x0810000004d76fae */ /* 0x0007e2000e901d46 */
[C---:B------:R-:W-:Y:S02]  /*30f0*/  @P4 ISETP.GE.AND P0, PT, R238.reuse, c[0x0][0x1d4], PT ;  /* 0x00007500ee004a0c */ /* 0x040fe40003f06270 */
[----:B-1----:R-:W-:Y:S01]  /*3100*/  @P4 LEA R6, P5, R238, R9, 0x1 ;  /* 0x00000009ee064211 */ /* 0x002fe200078a08ff */
[----:B------:R1:W-:Y:S01]  /*3110*/  @P6 LDGSTS.E.BYPASS.LTC128B.128 [R215+0xb900], [R2.64], !P1 ;  /* 0x0b90000002d76fae */ /* 0x0003e2000c901d46 */
[----:B------:R-:W-:-:S02]  /*3120*/  ISETP.GE.AND P6, PT, R8, 0x41, PT ;  /* 0x000000410800780c */ /* 0x000fc40003fc6270 */
[----:B------:R-:W-:Y:S01]  /*3130*/  @P4 ISETP.GE.AND P1, PT, R248, c[0x0][0x1d4], PT ;  /* 0x00007500f8004a0c */ /* 0x000fe20003f26270 */
[----:B------:R4:W1:Y:S01]  /*3140*/  SHFL.IDX PT, R11, R0, 0x3, 0x181f ;  /* 0x00781f00000b7f89 */ /* 0x00086200000e0000 */
[----:B------:R-:W-:-:S05]  /*3150*/  @P4 LEA.HI.X R7, R238, R12, R21, 0x1, P5 ;  /* 0x0000000cee074211 */ /* 0x000fca00028f0c15 */
[----:B------:R2:W-:Y:S04]  /*3160*/  @P4 LDGSTS.E.BYPASS.LTC128B.128 [R215+0x9100], [R6.64], !P0 ;  /* 0x0910000006d74fae */ /* 0x0005e8000c101d46 */
[----:B------:R-:W-:Y:S01]  /*3170*/  @P6 ISETP.GE.AND P0, PT, R238, c[0x0][0x1d4], PT ;  /* 0x00007500ee006a0c */ /* 0x000fe20003f06270 */
[----:B---3--:R-:W-:Y:S02]  /*3180*/  IMAD R4, R14, c[0x0][0x208], RZ ;  /* 0x000082000e047a24 */ /* 0x008fe400078e02ff */
[----:B------:R-:W-:Y:S02]  /*3190*/  IMAD.SHL.U32 R14, R238, 0x2, RZ ;  /* 0x00000002ee0e7824 */ /* 0x000fe400078e00ff */
[C---:B------:R-:W-:Y:S01]  /*31a0*/  IMAD R5, R223.reuse, c[0x0][0x20c], R4 ;  /* 0x00008300df057a24 */ /* 0x040fe200078e0204 */
[C---:B------:R-:W-:Y:S01]  /*31b0*/  @P4 LEA R4, P5, R248.reuse, R9, 0x1 ;  /* 0x00000009f8044211 */ /* 0x040fe200078a08ff */
[----:B-1----:R-:W-:Y:S01]  /*31c0*/  IMAD.WIDE.U32 R2, R223, c[0x0][0x208], RZ ;  /* 0x00008200df027a25 */ /* 0x002fe200078e00ff */
[----:B------:R-:W1:Y:S03]  /*31d0*/  SHFL.IDX PT, R9, R15, 0x3, 0x181f ;  /* 0x00781f000f097f89 */ /* 0x000e6600000e0000 */
[----:B------:R-:W-:Y:S01]  /*31e0*/  IMAD.IADD R3, R3, 0x1, R5 ;  /* 0x0000000103037824 */ /* 0x000fe200078e0205 */
[----:B------:R-:W-:Y:S01]  /*31f0*/  @P4 LEA.HI.X R5, R248, R12, R20, 0x1, P5 ;  /* 0x0000000cf8054211 */ /* 0x000fe200028f0c14 */
[----:B----4-:R-:W-:Y:S01]  /*3200*/  IMAD R0, R16, c[0x0][0x218], RZ ;  /* 0x0000860010007a24 */ /* 0x010fe200078e02ff */
[----:B------:R-:W-:Y:S01]  /*3210*/  ISETP.GE.AND P5, PT, R8, 0x61, PT ;  /* 0x000000610800780c */ /* 0x000fe20003fa6270 */
[----:B------:R-:W-:-:S02]  /*3220*/  IMAD.WIDE.U32 R2, R219, c[0x0][0x218], R2 ;  /* 0x00008600db027a25 */ /* 0x000fc400078e0002 */
[----:B------:R3:W-:Y:S01]  /*3230*/  @P4 LDGSTS.E.BYPASS.LTC128B.128 [R215+0xc900], [R4.64], !P1 ;  /* 0x0c90000004d74fae */ /* 0x0007e2000c901d46 */
[-C--:B--2---:R-:W-:Y:S01]  /*3240*/  @P6 LEA R6, P4, R248, R10.reuse, 0x1 ;  /* 0x0000000af8066211 */ /* 0x084fe200078808ff */
[----:B------:R-:W-:Y:S01]  /*3250*/  IMAD R7, R219, c[0x0][0x21c], R0 ;  /* 0x00008700db077a24 */ /* 0x000fe200078e0200 */
[----:B---3--:R-:W-:-:S04]  /*3260*/  @P6 LEA R4, P1, R238, R10, 0x1 ;  /* 0x0000000aee046211 */ /* 0x008fc800078208ff */
[----:B------:R-:W-:Y:S02]  /*3270*/  @P6 LEA.HI.X R5, R238, R13, R21, 0x1, P1 ;  /* 0x0000000dee056211 */ /* 0x000fe400008f0c15 */
[----:B------:R-:W-:-:S03]  /*3280*/  IADD3 R0, P1, R2, R24, RZ ;  /* 0x0000001802007210 */ /* 0x000fc60007f3e0ff */
[----:B------:R2:W-:Y:S01]  /*3290*/  @P6 LDGSTS.E.BYPASS.LTC128B.128 [R215+0xa100], [R4.64], !P0 ;  /* 0x0a10000004d76fae */ /* 0x0005e2000c101d46 */
[----:B------:R-:W-:Y:S02]  /*32a0*/  IADD3.X R3, R22, R3, R7, P1, !PT ;  /* 0x0000000316037210 */ /* 0x000fe40000ffe407 */
[C---:B------:R-:W-:Y:S01]  /*32b0*/  @P6 LEA.HI.X R7, R248.reuse, R13, R20, 0x1, P4 ;  /* 0x0000000df8076211 */ /* 0x040fe200020f0c14 */
[----:B------:R-:W-:Y:S01]  /*32c0*/  IMAD.SHL.U32 R13, R248, 0x2, RZ ;  /* 0x00000002f80d7824 */ /* 0x000fe200078e00ff */
[----:B------:R-:W-:Y:S02]  /*32d0*/  LEA R12, P4, R0, c[0x0][0x1f8], 0x1 ;  /* 0x00007e00000c7a11 */ /* 0x000fe400078808ff */
[----:B------:R-:W-:Y:S02]  /*32e0*/  @P6 ISETP.GE.AND P1, PT, R248, c[0x0][0x1d4], PT ;  /* 0x00007500f8006a0c */ /* 0x000fe40003f26270 */
[----:B------:R-:W-:Y:S01]  /*32f0*/  LEA.HI.X R10, R0, c[0x0][0x1fc], R3, 0x1, P4 ;  /* 0x00007f00000a7a11 */ /* 0x000fe200020f0c03 */
[----:B------:R-:W3:Y:S01]  /*3300*/  SHFL.IDX PT, R8, R12, RZ, 0x181f ;  /* 0x00181fff0c087589 */ /* 0x000ee200000e0000 */
[----:B------:R-:W-:Y:S01]  /*3310*/  @P5 ISETP.GE.AND P4, PT, R238, c[0x0][0x1d4], PT ;  /* 0x00007500ee005a0c */ /* 0x000fe20003f86270 */
[----:B------:R-:W-:Y:S01]  /*3320*/  IMAD.IADD R0, R136, 0x1, -R19 ;  /* 0x0000000188007824 */ /* 0x000fe200078e0a13 */
[----:B------:R-:W-:-:S04]  /*3330*/  SHF.R.S32.HI R22, RZ, 0x1f, R23 ;  /* 0x0000001fff167819 */ /* 0x000fc80000011417 */
[----:B------:R-:W-:-:S03]  /*3340*/  LEA.HI R22, R22, R23, RZ, 0x3 ;  /* 0x0000001716167211 */ /* 0x000fc600078f18ff */
[----:B------:R4:W-:Y:S01]  /*3350*/  @P6 LDGSTS.E.BYPASS.LTC128B.128 [R215+0xd900], [R6.64], !P1 ;  /* 0x0d90000006d76fae */ /* 0x0009e2000c901d46 */
[----:B------:R-:W-:-:S05]  /*3360*/  LOP3.LUT R22, R22, 0xfffffff8, RZ, 0xc0, !PT ;  /* 0xfffffff816167812 */ /* 0x000fca00078ec0ff */
[----:B------:R-:W-:Y:S01]  /*3370*/  IMAD.IADD R22, R23, 0x1, -R22 ;  /* 0x0000000117167824 */ /* 0x000fe200078e0a16 */
[----:B--2---:R-:W-:-:S04]  /*3380*/  @P5 LEA R4, P0, R238, R11, 0x1 ;  /* 0x0000000bee045211 */ /* 0x004fc800078008ff */
[----:B-1----:R-:W-:Y:S02]  /*3390*/  @P5 LEA.HI.X R5, R238, R9, R21, 0x1, P0 ;  /* 0x00000009ee055211 */ /* 0x002fe400000f0c15 */
[----:B------:R-:W-:Y:S02]  /*33a0*/  @P5 LEA R2, P0, R248, R11, 0x1 ;  /* 0x0000000bf8025211 */ /* 0x000fe400078008ff */
[----:B------:R-:W-:Y:S01]  /*33b0*/  LOP3.LUT P1, RZ, R22, 0x2, RZ, 0xc0, !PT ;  /* 0x0000000216ff7812 */ /* 0x000fe2000782c0ff */
[----:B------:R1:W-:Y:S01]  /*33c0*/  @P5 LDGSTS.E.BYPASS.LTC128B.128 [R215+0xb100], [R4.64], !P4 ;  /* 0x0b10000004d75fae */ /* 0x0003e2000e101d46 */
[C---:B------:R-:W-:Y:S02]  /*33d0*/  @P5 LEA.HI.X R3, R248.reuse, R9, R20, 0x1, P0 ;  /* 0x00000009f8035211 */ /* 0x040fe400000f0c14 */
[----:B------:R-:W-:Y:S01]  /*33e0*/  @P5 ISETP.GE.AND P0, PT, R248, c[0x0][0x1d4], PT ;  /* 0x00007500f8005a0c */ /* 0x000fe20003f06270 */
[----:B------:R-:W2:Y:S01]  /*33f0*/  SHFL.IDX PT, R9, R10, RZ, 0x181f ;  /* 0x00181fff0a097589 */ /* 0x000ea200000e0000 */
[----:B------:R-:W-:-:S03]  /*3400*/  ISETP.GE.AND P4, PT, R238, c[0x0][0x1d4], PT ;  /* 0x00007500ee007a0c */ /* 0x000fc60003f86270 */
[----:B------:R-:W-:Y:S01]  /*3410*/  SHFL.IDX PT, R11, R10, 0x2, 0x181f ;  /* 0x00581f000a0b7f89 */ /* 0x000fe200000e0000 */
[----:B------:R-:W-:-:S03]  /*3420*/  ISETP.LT.OR P6, PT, R0, 0x1, P4 ;  /* 0x000000010000780c */ /* 0x000fc600027c1670 */
[----:B----4-:R-:W4:Y:S01]  /*3430*/  SHFL.IDX PT, R6, R12, 0x1, 0x181f ;  /* 0x00381f000c067f89 */ /* 0x010f2200000e0000 */
[----:B------:R-:W-:-:S03]  /*3440*/  @P1 IADD3 R195, R188, -0x20, RZ ;  /* 0xffffffe0bcc31810 */ /* 0x000fc60007ffe0ff */
[----:B------:R3:W-:Y:S01]  /*3450*/  @P5 LDGSTS.E.BYPASS.LTC128B.128 [R215+0xe900], [R2.64], !P0 ;  /* 0x0e90000002d75fae */ /* 0x0007e2000c101d46 */
[----:B------:R-:W-:Y:S02]  /*3460*/  ISETP.GE.AND P0, PT, R248, c[0x0][0x1d4], PT ;  /* 0x00007500f8007a0c */ /* 0x000fe40003f06270 */
[C---:B------:R-:W-:Y:S01]  /*3470*/  IADD3 R209, R195.reuse, 0x3000, RZ ;  /* 0x00003000c3d17810 */ /* 0x040fe20007ffe0ff */
[----:B------:R-:W0:Y:S01]  /*3480*/  LDGDEPBAR ;  /* 0x00000000000079af */ /* 0x000e220000000000 */
[----:B------:R-:W-:Y:S02]  /*3490*/  ISETP.LT.OR P5, PT, R0, 0x1, P0 ;  /* 0x000000010000780c */ /* 0x000fe400007a1670 */
[C---:B------:R-:W-:Y:S01]  /*34a0*/  IADD3 R208, R195.reuse, 0x2800, RZ ;  /* 0x00002800c3d07810 */ /* 0x040fe20007ffe0ff */
[----:B------:R-:W1:Y:S01]  /*34b0*/  SHFL.IDX PT, R7, R10, 0x1, 0x181f ;  /* 0x00381f000a077f89 */ /* 0x000e6200000e0000 */
[C---:B------:R-:W-:Y:S02]  /*34c0*/  IADD3 R207, R195.reuse, 0x2000, RZ ;  /* 0x00002000c3cf7810 */ /* 0x040fe40007ffe0ff */
[----:B------:R-:W-:-:S02]  /*34d0*/  IADD3 R206, R195, 0x1800, RZ ;  /* 0x00001800c3ce7810 */ /* 0x000fc40007ffe0ff */
[C---:B------:R-:W-:Y:S02]  /*34e0*/  IADD3 R205, R195.reuse, 0x1000, RZ ;  /* 0x00001000c3cd7810 */ /* 0x040fe40007ffe0ff */
[----:B------:R-:W-:Y:S02]  /*34f0*/  IADD3 R204, R195, 0x800, RZ ;  /* 0x00000800c3cc7810 */ /* 0x000fe40007ffe0ff */
[----:B---3--:R-:W-:Y:S01]  /*3500*/  IADD3 R2, P1, R8, R14, RZ ;  /* 0x0000000e08027210 */ /* 0x008fe20007f3e0ff */
[----:B------:R-:W-:-:S04]  /*3510*/  DEPBAR.LE SB0, 0x1 ;  /* 0x000080400000791a */ /* 0x000fc80000000000 */
[----:B------:R-:W-:Y:S01]  /*3520*/  BAR.SYNC.DEFER_BLOCKING 0x0 ;  /* 0x0000000000007b1d */ /* 0x000fe20000010000 */
[----:B--2---:R-:W-:Y:S01]  /*3530*/  IMAD.X R3, R9, 0x1, R220, P1 ;  /* 0x0000000109037824 */ /* 0x004fe200008e06dc */
[----:B-1----:R-:W-:-:S04]  /*3540*/  IADD3 R4, P1, R8, R13, RZ ;  /* 0x0000000d08047210 */ /* 0x002fc80007f3e0ff */
[----:B------:R-:W1:Y:S01]  /*3550*/  SHFL.IDX PT, R8, R12, 0x2, 0x181f ;  /* 0x00581f000c087f89 */ /* 0x000e6200000e0000 */
[----:B------:R-:W-:-:S03]  /*3560*/  IMAD.X R5, R9, 0x1, R221, P1 ;  /* 0x0000000109057824 */ /* 0x000fc600008e06dd */
        /* <DEDUP_REMOVED lines=43> */
[----:B----4-:R-:W-:-:S03]  /*3820*/  IADD3 R2, P1, R8, R13, RZ ;  /* 0x0000000d08027210 */ /* 0x010fc60007f3e0ff */
[----:B------:R-:W1:Y:S02]  /*3830*/  S2R R13, SR_TID.X ;  /* 0x00000000000d7919 */ /* 0x000e640000002100 */
[----:B------:R-:W-:Y:S01]  /*3840*/  IMAD.X R3, R11, 0x1, R221, P1 ;  /* 0x000000010b037824 */ /* 0x000fe200008e06dd */
[----:B------:R-:W-:-:S04]  /*3850*/  ISETP.GT.AND P1, PT, R18, 0x6f, PT ;  /* 0x0000006f1200780c */ /* 0x000fc80003f24270 */
[----:B------:R2:W-:Y:S01]  /*3860*/  LDGSTS.E.BYPASS.LTC128B.128 [R215+0x5900], [R2.64], !P5 ;  /* 0x0590000002d77fae */ /* 0x0005e2000e901d46 */
[----:B-1----:R-:W-:-:S13]  /*3870*/  ISETP.GT.AND P5, PT, R13, 0x7f, PT ;  /* 0x0000007f0d00780c */ /* 0x002fda0003fa4270 */
[----:B------:R-:W-:Y:S05]  /*3880*/  @P5 BRA `(.L_x_1326) ;  /* 0x0000010000005947 */ /* 0x000fea0003800000 */
[----:B--23--:R-:W-:Y:S05]  /*3890*/  BRA.DIV ~URZ, `(.L_x_1327) ;  /* 0x00010e927f007947 */ /* 0x00cfea000b800000 */
[----:B------:R1:W2:Y:S04]  /*38a0*/  SHFL.IDX PT, R6, R10, 0x3, 0x181f ;  /* 0x00781f000a067f89 */ /* 0x0002a800000e0000 */
[----:B------:R1:W3:Y:S02]  /*38b0*/  SHFL.IDX PT, R2, R12, 0x3, 0x181f ;  /* 0x00781f000c027f89 */ /* 0x0002e400000e0000 */
.L_x_1444:
[----:B------:R-:W-:Y:S01]  /*38c0*/  IMAD.SHL.U32 R4, R238, 0x2, RZ ;  /* 0x00000002ee047824 */ /* 0x000fe200078e00ff */
[----:B------:R-:W-:Y:S01]  /*38d0*/  ISETP.LT.OR P4, PT, R0, 0x61, P4 ;  /* 0x000000610000780c */ /* 0x000fe20002781670 */
        /* <DEDUP_REMOVED lines=11> */
.L_x_1326:
[----:B--23--:R-:W-:Y:S05]  /*3990*/  BSYNC B0 ;  /* 0x0000000000007941 */ /* 0x00cfea0003800000 */
.L_x_1325:
[----:B------:R-:W2:Y:S04]  /*39a0*/  S2R R2, SR_TID.X ;  /* 0x0000000000027919 */ /* 0x000ea80000002100 */
[----:B------:R-:W0:Y:S01]  /*39b0*/  LDGDEPBAR ;  /* 0x00000000000079af */ /* 0x000e220000000000 */
[----:B------:R-:W-:Y:S01]  /*39c0*/  WARPSYNC 0xffffffff ;  /* 0xffffffff00007948 */ /* 0x000fe20003800000 */
[C---:B------:R-:W-:Y:S08]  /*39d0*/  HMMA.16816.F32 R4, R128.reuse, R54, RZ ;  /* 0x000000368004723c */ /* 0x040ff000000018ff */
[C---:B------:R-:W-:Y:S08]  /*39e0*/  HMMA.16816.F32 R16, R128.reuse, R48, RZ ;  /* 0x000000308010723c */ /* 0x040ff000000018ff */
[----:B------:R-:W-:Y:S01]  /*39f0*/  HMMA.16816.F32 R40, R128, R36, RZ ;  /* 0x000000248028723c */ /* 0x000fe200000018ff */
[----:B--2---:R-:W-:-:S04]  /*3a00*/  SHF.R.S32.HI R0, RZ, 0x1f, R2 ;  /* 0x0000001fff007819 */ /* 0x004fc80000011402 */
[----:B------:R-:W-:-:S03]  /*3a10*/  LEA.HI R0, R0, R2, RZ, 0x3 ;  /* 0x0000000200007211 */ /* 0x000fc600078f18ff */
[----:B------:R-:W-:Y:S01]  /*3a20*/  HMMA.16816.F32 R24, R128, R20, RZ ;  /* 0x000000148018723c */ /* 0x000fe200000018ff */
[----:B------:R-:W-:-:S04]  /*3a30*/  LOP3.LUT R0, R0, 0xfffffff8, RZ, 0xc0, !PT ;  /* 0xfffffff800007812 */ /* 0x000fc800078ec0ff */
[----:B------:R-:W-:-:S03]  /*3a40*/  IADD3 R0, -R0, R2, RZ ;  /* 0x0000000200007210 */ /* 0x000fc60007ffe1ff */
[----:B------:R-:W-:Y:S01]  /*3a50*/  HMMA.16816.F32 R36, R128, R38, RZ ;  /* 0x000000268024723c */ /* 0x000fe200000018ff */
[----:B------:R-:W2:Y:S01]  /*3a60*/  LDL R2, [R1] ;  /* 0x0000000001027983 */ /* 0x000ea20000100800 */
[----:B------:R-:W-:Y:S02]  /*3a70*/  LOP3.LUT P0, RZ, R0, 0x4, RZ, 0xc0, !PT ;  /* 0x0000000400ff7812 */ /* 0x000fe4000780c0ff */
[----:B------:R-:W-:-:S04]  /*3a80*/  MOV R0, 0x40 ;  /* 0x0000004000007802 */ /* 0x000fc80000000f00 */
[----:B------:R-:W-:Y:S01]  /*3a90*/  SEL R0, R0, 0xffffffc0, !P0 ;  /* 0xffffffc000007807 */ /* 0x000fe20004000000 */
[----:B------:R-:W-:Y:S03]  /*3aa0*/  HMMA.16816.F32 R80, R132, R58, R4 ;  /* 0x0000003a8450723c */ /* 0x000fe60000001804 */
[----:B------:R-:W-:-:S05]  /*3ab0*/  IADD3 R190, R188, R0, RZ ;  /* 0x00000000bcbe7210 */ /* 0x000fca0007ffe0ff */
[C---:B------:R-:W-:Y:S01]  /*3ac0*/  HMMA.16816.F32 R20, R128.reuse, R22, RZ ;  /* 0x000000168014723c */ /* 0x040fe200000018ff */
[----:B------:R-:W3:Y:S04]  /*3ad0*/  LDSM.16.M88.4 R4, [R190] ;  /* 0x00000000be04783b */ /* 0x000ee80000000200 */
[----:B------:R-:W-:Y:S03]  /*3ae0*/  LDSM.16.M88.4 R44, [R190+0x1800] ;  /* 0x00180000be2c783b */ /* 0x000fe60000000200 */
[C---:B-1----:R-:W-:Y:S08]  /*3af0*/  HMMA.16816.F32 R12, R128.reuse, R50, RZ ;  /* 0x00000032800c723c */ /* 0x042ff000000018ff */
[----:B------:R-:W-:Y:S08]  /*3b00*/  HMMA.16816.F32 R8, R128, R52, RZ ;  /* 0x000000348008723c */ /* 0x000ff000000018ff */
[----:B------:R-:W-:Y:S08]  /*3b10*/  HMMA.16816.F32 R100, R132, R60, R16 ;  /* 0x0000003c8464723c */ /* 0x000ff00000001810 */
[C---:B------:R-:W-:Y:S08]  /*3b20*/  HMMA.16816.F32 R16, R128.reuse, R78, RZ ;  /* 0x0000004e8010723c */ /* 0x040ff000000018ff */
[----:B------:R-:W-:Y:S08]  /*3b30*/  HMMA.16816.F32 R32, R128, R28, RZ ;  /* 0x0000001c8020723c */ /* 0x000ff000000018ff */
[C---:B------:R-:W-:Y:S01]  /*3b40*/  HMMA.16816.F32 R112, R132.reuse, R64, R24 ;  /* 0x000000408470723c */ /* 0x040fe20000001818 */
[----:B------:R-:W1:Y:S07]  /*3b50*/  LDSM.16.M88.4 R24, [R190+0x1000] ;  /* 0x00100000be18783b */ /* 0x000e6e0000000200 */
[----:B------:R-:W-:Y:S01]  /*3b60*/  HMMA.16816.F32 R84, R132, R74, R36 ;  /* 0x0000004a8454723c */ /* 0x000fe20000001824 */
[----:B------:R-:W-:-:S07]  /*3b70*/  IADD3 R189, R195, R0, RZ ;  /* 0x00000000c3bd7210 */ /* 0x000fce0007ffe0ff */
[----:B------:R-:W-:Y:S08]  /*3b80*/  HMMA.16816.F32 R28, R128, R30, RZ ;  /* 0x0000001e801c723c */ /* 0x000ff000000018ff */
[----:B------:R-:W-:Y:S01]  /*3b90*/  HMMA.16816.F32 R104, R132, R66, R20 ;  /* 0x000000428468723c */ /* 0x000fe20000001814 */
[----:B------:R-:W-:Y:S07]  /*3ba0*/  LDSM.16.M88.4 R64, [R189+0x800] ;  /* 0x00080000bd40783b */ /* 0x000fee0000000200 */
[----:B------:R-:W-:Y:S01]  /*3bb0*/  HMMA.16816.F32 R20, R128, R76, RZ ;  /* 0x0000004c8014723c */ /* 0x000fe200000018ff */
[----:B------:R-:W-:Y:S07]  /*3bc0*/  LDSM.16.M88.4 R76, [R190+0x2000] ;  /* 0x00200000be4c783b */ /* 0x000fee0000000200 */
[C---:B------:R-:W-:Y:S01]  /*3bd0*/  HMMA.16816.F32 R88, R132.reuse, R72, R40 ;  /* 0x000000488458723c */ /* 0x040fe20000001828 */
[----:B------:R-:W-:Y:S07]  /*3be0*/  LDSM.16.M88.4 R72, [R190+0x2800] ;  /* 0x00280000be48783b */ /* 0x000fee0000000200 */
[C---:B------:R-:W-:Y:S08]  /*3bf0*/  HMMA.16816.F32 R96, R132.reuse, R62, R12 ;  /* 0x0000003e8460723c */ /* 0x040ff0000000180c */
[----:B------:R-:W-:Y:S01]  /*3c00*/  HMMA.16816.F32 R92, R132, R56, R8 ;  /* 0x00000038845c723c */ /* 0x000fe20000001808 */
[----:B------:R-:W-:Y:S07]  /*3c10*/  LDSM.16.M88.4 R56, [R190+0x3000] ;  /* 0x00300000be38783b */ /* 0x000fee0000000200 */
[C---:B------:R-:W-:Y:S08]  /*3c20*/  HMMA.16816.F32 R12, R128.reuse, R116, RZ ;  /* 0x00000074800c723c */ /* 0x040ff000000018ff */
[----:B------:R-:W-:Y:S08]  /*3c30*/  HMMA.16816.F32 R8, R128, R118, RZ ;  /* 0x000000768008723c */ /* 0x000ff000000018ff */
[C---:B------:R-:W-:Y:S01]  /*3c40*/  HMMA.16816.F32 R48, R132.reuse, R122, R16 ;  /* 0x0000007a8430723c */ /* 0x040fe20000001810 */
[----:B------:R-:W4:Y:S07]  /*3c50*/  LDSM.16.M88.4 R16, [R189] ;  /* 0x00000000bd10783b */ /* 0x000f2e0000000200 */
[----:B------:R-:W-:Y:S08]  /*3c60*/  HMMA.16816.F32 R52, R132, R68, R32 ;  /* 0x000000448434723c */ /* 0x000ff00000001820 */
[----:B---3--:R-:W-:Y:S01]  /*3c70*/  HMMA.16816.F32 R32, R164, R6, R84 ;  /* 0x00000006a420723c */ /* 0x008fe20000001854 */
[----:B------:R-:W3:Y:S07]  /*3c80*/  LDSM.16.M88.4 R84, [R189+0x1000] ;  /* 0x00100000bd54783b */ /* 0x000eee0000000200 */
[C---:B------:R-:W-:Y:S01]  /*3c90*/  HMMA.16816.F32 R108, R132.reuse, R70, R28 ;  /* 0x00000046846c723c */ /* 0x040fe2000000181c */
[----:B------:R-:W5:Y:S07]  /*3ca0*/  LDSM.16.M88.4 R28, [R190+0x800] ;  /* 0x00080000be1c783b */ /* 0x000f6e0000000200 */
[----:B------:R-:W-:Y:S08]  /*3cb0*/  HMMA.16816.F32 R68, R132, R120, R20 ;  /* 0x000000788444723c */ /* 0x000ff00000001814 */
[----:B------:R-:W-:Y:S01]  /*3cc0*/  HMMA.16816.F32 R20, R164, R4, R88 ;  /* 0x00000004a414723c */ /* 0x000fe20000001858 */
[----:B------:R-:W2:Y:S07]  /*3cd0*/  LDSM.16.M88.4 R88, [R189+0x1800] ;  /* 0x00180000bd58783b */ /* 0x000eae0000000200 */
[C---:B------:R-:W-:Y:S08]  /*3ce0*/  HMMA.16816.F32 R40, R132.reuse, R124, R12 ;  /* 0x0000007c8428723c */ /* 0x040ff0000000180c */
[----:B------:R-:W-:Y:S08]  /*3cf0*/  HMMA.16816.F32 R36, R132, R126, R8 ;  /* 0x0000007e8424723c */ /* 0x000ff00000001808 */
[C---:B-1----:R-:W-:Y:S08]  /*3d00*/  HMMA.16816.F32 R12, R164.reuse, R24, R112 ;  /* 0x00000018a40c723c */ /* 0x042ff00000001870 */
[C---:B------:R-:W-:Y:S08]  /*3d10*/  HMMA.16816.F32 R8, R164.reuse, R26, R104 ;  /* 0x0000001aa408723c */ /* 0x040ff00000001868 */
[C---:B------:R-:W-:Y:S08]  /*3d20*/  HMMA.16816.F32 R4, R164.reuse, R44, R100 ;  /* 0x0000002ca404723c */ /* 0x040ff00000001864 */
[----:B------:R-:W-:Y:S01]  /*3d30*/  HMMA.16816.F32 R24, R164, R46, R96 ;  /* 0x0000002ea418723c */ /* 0x000fe20000001860 */
[----:B------:R-:W1:Y:S07]  /*3d40*/  LDSM.16.M88.4 R44, [R188+0x3800] ;  /* 0x00380000bc2c783b */ /* 0x000e6e0000000200 */
[----:B----4-:R-:W-:Y:S08]  /*3d50*/  HMMA.16816.F32 R20, R168, R16, R20 ;  /* 0x00000010a814723c */ /* 0x010ff00000001814 */
[C---:B------:R-:W-:Y:S01]  /*3d60*/  HMMA.16816.F32 R100, R164.reuse, R56, R40 ;  /* 0x00000038a464723c */ /* 0x040fe20000001828 */
[----:B------:R-:W-:Y:S07]  /*3d70*/  LDSM.16.M88.4 R40, [R189+0x2000] ;  /* 0x00200000bd28783b */ /* 0x000fee0000000200 */
[----:B------:R-:W-:Y:S01]  /*3d80*/  HMMA.16816.F32 R96, R164, R58, R36 ;  /* 0x0000003aa460723c */ /* 0x000fe20000001824 */
[----:B------:R-:W-:Y:S07]  /*3d90*/  LDSM.16.M88.4 R36, [R190+0x3800] ;  /* 0x00380000be24783b */ /* 0x000fee0000000200 */
[----:B---3--:R-:W-:Y:S01]  /*3da0*/  HMMA.16816.F32 R56, R168, R86, R8 ;  /* 0x00000056a838723c */ /* 0x008fe20000001808 */
[----:B------:R-:W3:Y:S07]  /*3db0*/  LDSM.16.M88.4 R8, [R195+0x3800] ;  /* 0x00380000c308783b */ /* 0x000eee0000000200 */
[C---:B-----5:R-:W-:Y:S08]  /*3dc0*/  HMMA.16816.F32 R52, R164.reuse, R28, R52 ;  /* 0x0000001ca434723c */ /* 0x060ff00000001834 */
[----:B------:R-:W-:Y:S08]  /*3dd0*/  HMMA.16816.F32 R60, R164, R30, R108 ;  /* 0x0000001ea43c723c */ /* 0x000ff0000000186c */
[----:B------:R-:W-:Y:S01]  /*3de0*/  HMMA.16816.F32 R28, R168, R18, R32 ;  /* 0x00000012a81c723c */ /* 0x000fe20000001820 */
[----:B------:R-:W4:Y:S04]  /*3df0*/  LDSM.16.M88.4 R16, [R189+0x2800] ;  /* 0x00280000bd10783b */ /* 0x000f280000000200 */
[----:B------:R-:W-:Y:S03]  /*3e00*/  LDSM.16.M88.4 R32, [R189+0x3000] ;  /* 0x00300000bd20783b */ /* 0x000fe60000000200 */
[C---:B------:R-:W-:Y:S08]  /*3e10*/  HMMA.16816.F32 R92, R164.reuse, R76, R92 ;  /* 0x0000004ca45c723c */ /* 0x040ff0000000185c */
[C---:B------:R-:W-:Y:S08]  /*3e20*/  HMMA.16816.F32 R80, R164.reuse, R78, R80 ;  /* 0x0000004ea450723c */ /* 0x040ff00000001850 */
[C---:B------:R-:W-:Y:S08]  /*3e30*/  HMMA.16816.F32 R68, R164.reuse, R72, R68 ;  /* 0x00000048a444723c */ /* 0x040ff00000001844 */
[----:B------:R-:W-:Y:S08]  /*3e40*/  HMMA.16816.F32 R76, R164, R74, R48 ;  /* 0x0000004aa44c723c */ /* 0x000ff00000001830 */
[C---:B--2---:R-:W-:Y:S08]  /*3e50*/  HMMA.16816.F32 R72, R168.reuse, R88, R4 ;  /* 0x00000058a848723c */ /* 0x044ff00000001804 */
[----:B------:R-:W-:Y:S01]  /*3e60*/  HMMA.16816.F32 R88, R168, R90, R24 ;  /* 0x0000005aa858723c */ /* 0x000fe20000001818 */
[----:B------:R-:W2:Y:S07]  /*3e70*/  LDSM.16.M88.4 R24, [R188+0x4000] ;  /* 0x00400000bc18783b */ /* 0x000eae0000000200 */
[----:B-1----:R-:W-:Y:S08]  /*3e80*/  HMMA.16816.F32 R4, R172, R44, R20 ;  /* 0x0000002cac04723c */ /* 0x002ff00000001814 */
[C---:B------:R-:W-:Y:S08]  /*3e90*/  HMMA.16816.F32 R52, R168.reuse, R64, R52 ;  /* 0x00000040a834723c */ /* 0x040ff00000001834 */
[----:B------:R-:W-:Y:S08]  /*3ea0*/  HMMA.16816.F32 R48, R168, R84, R12 ;  /* 0x00000054a830723c */ /* 0x000ff0000000180c */
[----:B------:R-:W-:Y:S01]  /*3eb0*/  HMMA.16816.F32 R12, R172, R46, R28 ;  /* 0x0000002eac0c723c */ /* 0x000fe2000000181c */
[----:B------:R-:W1:Y:S07]  /*3ec0*/  LDSM.16.M88.4 R44, [R195+0x4000] ;  /* 0x00400000c32c783b */ /* 0x000e6e0000000200 */
[----:B---3--:R-:W-:Y:S08]  /*3ed0*/  HMMA.16816.F32 R4, R176, R8, R4 ;  /* 0x00000008b004723c */ /* 0x008ff00000001804 */
[C---:B------:R-:W-:Y:S08]  /*3ee0*/  HMMA.16816.F32 R92, R168.reuse, R40, R92 ;  /* 0x00000028a85c723c */ /* 0x040ff0000000185c */
[C---:B------:R-:W-:Y:S01]  /*3ef0*/  HMMA.16816.F32 R80, R168.reuse, R42, R80 ;  /* 0x0000002aa850723c */ /* 0x040fe20000001850 */
[----:B------:R-:W3:Y:S07]  /*3f00*/  LDSM.16.M88.4 R40, [R188+0x4800] ;  /* 0x00480000bc28783b */ /* 0x000eee0000000200 */
[C---:B----4-:R-:W-:Y:S01]  /*3f10*/  HMMA.16816.F32 R84, R168.reuse, R16, R68 ;  /* 0x00000010a854723c */ /* 0x050fe20000001844 */
[----:B------:R-:W4:Y:S07]  /*3f20*/  LDSM.16.M88.4 R68, [R189+0x3800] ;  /* 0x00380000bd44783b */ /* 0x000f2e0000000200 */
[----:B------:R-:W-:Y:S01]  /*3f30*/  HMMA.16816.F32 R64, R168, R66, R60 ;  /* 0x00000042a840723c */ /* 0x000fe2000000183c */
[----:B------:R-:W-:Y:S07]  /*3f40*/  LDSM.16.M88.4 R60, [R188+0x5000] ;  /* 0x00500000bc3c783b */ /* 0x000fee0000000200 */
[----:B--2---:R-:W-:Y:S01]  /*3f50*/  HMMA.16816.F32 R20, R172, R24, R52 ;  /* 0x00000018ac14723c */ /* 0x004fe20000001834 */
[----:B------:R-:W2:Y:S07]  /*3f60*/  LDSM.16.M88.4 R52, [R190+0x4000] ;  /* 0x00400000be34783b */ /* 0x000eae0000000200 */
[----:B------:R-:W-:Y:S08]  /*3f70*/  HMMA.16816.F32 R12, R176, R10, R12 ;  /* 0x0000000ab00c723c */ /* 0x000ff0000000180c */
[----:B------:R-:W-:Y:S08]  /*3f80*/  HMMA.16816.F32 R8, R180, R36, R4 ;  /* 0x00000024b408723c */ /* 0x000ff00000001804 */
[----:B------:R-:W-:Y:S08]  /*3f90*/  HMMA.16816.F32 R76, R168, R18, R76 ;  /* 0x00000012a84c723c */ /* 0x000ff0000000184c */
[----:B------:R-:W-:Y:S01]  /*3fa0*/  HMMA.16816.F32 R16, R172, R26, R64 ;  /* 0x0000001aac10723c */ /* 0x000fe20000001840 */
[----:B------:R-:W-:Y:S07]  /*3fb0*/  LDSM.16.M88.4 R64, [R188+0x5800] ;  /* 0x00580000bc40783b */ /* 0x000fee0000000200 */
[C---:B------:R-:W-:Y:S08]  /*3fc0*/  HMMA.16816.F32 R100, R168.reuse, R32, R100 ;  /* 0x00000020a864723c */ /* 0x040ff00000001864 */
[----:B------:R-:W-:Y:S01]  /*3fd0*/  HMMA.16816.F32 R96, R168, R34, R96 ;  /* 0x00000022a860723c */ /* 0x000fe20000001860 */
[----:B------:R-:W5:Y:S07]  /*3fe0*/  LDSM.16.M88.4 R32, [R195+0x4800] ;  /* 0x00480000c320783b */ /* 0x000f6e0000000200 */
[----:B-1----:R-:W-:Y:S08]  /*3ff0*/  HMMA.16816.F32 R20, R176, R44, R20 ;  /* 0x0000002cb014723c */ /* 0x002ff00000001814 */
[----:B------:R-:W-:Y:S01]  /*4000*/  HMMA.16816.F32 R4, R180, R38, R12 ;  /* 0x00000026b404723c */ /* 0x000fe2000000180c */
[----:B------:R-:W-:Y:S07]  /*4010*/  LDSM.16.M88.4 R36, [R189+0x4800] ;  /* 0x00480000bd24783b */ /* 0x000fee0000000200 */
[----:B---3--:R-:W-:Y:S01]  /*4020*/  HMMA.16816.F32 R28, R172, R40, R48 ;  /* 0x00000028ac1c723c */ /* 0x008fe20000001830 */
[----:B------:R-:W1:Y:S07]  /*4030*/  LDSM.16.M88.4 R48, [R189+0x4000] ;  /* 0x00400000bd30783b */ /* 0x000e6e0000000200 */
[----:B----4-:R-:W-:Y:S08]  /*4040*/  HMMA.16816.F32 R24, R184, R68, R8 ;  /* 0x00000044b818723c */ /* 0x010ff00000001808 */
[----:B------:R-:W-:Y:S01]  /*4050*/  HMMA.16816.F32 R8, R176, R46, R16 ;  /* 0x0000002eb008723c */ /* 0x000fe20000001810 */
[----:B------:R-:W-:Y:S07]  /*4060*/  LDSM.16.M88.4 R44, [R195+0x5800] ;  /* 0x00580000c32c783b */ /* 0x000fee0000000200 */
[----:B------:R-:W-:Y:S01]  /*4070*/  HMMA.16816.F32 R56, R172, R42, R56 ;  /* 0x0000002aac38723c */ /* 0x000fe20000001838 */
[----:B------:R-:W3:Y:S07]  /*4080*/  LDSM.16.M88.4 R40, [R190+0x4800] ;  /* 0x00480000be28783b */ /* 0x000eee0000000200 */
[----:B--2---:R-:W-:Y:S01]  /*4090*/  HMMA.16816.F32 R16, R180, R52, R20 ;  /* 0x00000034b410723c */ /* 0x004fe20000001814 */
[----:B------:R-:W-:-:S07]  /*40a0*/  FMUL.FTZ R0, R24, c[0x0][0x320] ;  /* 0x0000c80018007a20 */ /* 0x000fce0000410000 */
[----:B------:R-:W-:Y:S01]  /*40b0*/  HMMA.16816.F32 R4, R184, R70, R4 ;  /* 0x00000046b804723c */ /* 0x000fe20000001804 */
[----:B------:R2:W4:Y:S07]  /*40c0*/  MUFU.TANH R105, R0 ;  /* 0x0000000000697308 */ /* 0x00052e0000002400 */
[----:B-----5:R-:W-:Y:S01]  /*40d0*/  HMMA.16816.F32 R12, R176, R32, R28 ;  /* 0x00000020b00c723c */ /* 0x020fe2000000181c */
[----:B------:R-:W5:Y:S01]  /*40e0*/  LDSM.16.M88.4 R28, [R195+0x5000] ;  /* 0x00500000c31c783b */ /* 0x000f620000000200 */
[----:B--2---:R-:W-:-:S06]  /*40f0*/  FMUL.FTZ R0, R25, c[0x0][0x320] ;  /* 0x0000c80019007a20 */ /* 0x004fcc0000410000 */
[----:B------:R-:W-:Y:S01]  /*4100*/  HMMA.16816.F32 R8, R180, R54, R8 ;  /* 0x00000036b408723c */ /* 0x000fe20000001808 */
[----:B------:R-:W-:Y:S01]  /*4110*/  LDSM.16.M88.4 R52, [R188+0x6000] ;  /* 0x00600000bc34783b */ /* 0x000fe20000000200 */
[----:B------:R2:W1:Y:S02]  /*4120*/  MUFU.TANH R104, R0 ;  /* 0x0000000000687308 */ /* 0x0004640000002400 */
[----:B--2---:R-:W-:-:S06]  /*4130*/  FMUL.FTZ R0, R26, c[0x0][0x320] ;  /* 0x0000c8001a007a20 */ /* 0x004fcc0000410000 */
[----:B------:R2:W1:Y:S01]  /*4140*/  MUFU.TANH R107, R0 ;  /* 0x00000000006b7308 */ /* 0x0004620000002400 */
[----:B------:R-:W-:Y:S01]  /*4150*/  HMMA.16816.F32 R68, R172, R62, R88 ;  /* 0x0000003eac44723c */ /* 0x000fe20000001858 */
[----:B--2---:R-:W-:-:S07]  /*4160*/  FMUL.FTZ R0, R27, c[0x0][0x320] ;  /* 0x0000c8001b007a20 */ /* 0x004fce0000410000 */
[----:B-1----:R-:W-:Y:S01]  /*4170*/  HMMA.16816.F32 R24, R184, R48, R16 ;  /* 0x00000030b818723c */ /* 0x002fe20000001810 */
[----:B------:R1:W2:Y:S07]  /*4180*/  MUFU.TANH R106, R0 ;  /* 0x00000000006a7308 */ /* 0x0002ae0000002400 */
[----:B------:R-:W-:Y:S01]  /*4190*/  HMMA.16816.F32 R72, R172, R60, R72 ;  /* 0x0000003cac48723c */ /* 0x000fe20000001848 */
[----:B-1----:R-:W-:-:S04]  /*41a0*/  FMUL.FTZ R0, R4, c[0x0][0x320] ;  /* 0x0000c80004007a20 */ /* 0x002fc80000410000 */
[----:B------:R1:W1:Y:S03]  /*41b0*/  MUFU.TANH R91, R0 ;  /* 0x00000000005b7308 */ /* 0x0002660000002400 */
[----:B------:R-:W-:Y:S01]  /*41c0*/  HMMA.16816.F32 R20, R176, R34, R56 ;  /* 0x00000022b014723c */ /* 0x000fe20000001838 */
[----:B------:R-:W2:Y:S07]  /*41d0*/  LDSM.16.M88.4 R32, [R190+0x5000] ;  /* 0x00500000be20783b */ /* 0x000eae0000000200 */
[----:B---3--:R-:W-:Y:S01]  /*41e0*/  HMMA.16816.F32 R16, R180, R40, R12 ;  /* 0x00000028b410723c */ /* 0x008fe2000000180c */
[----:B-1----:R-:W-:-:S04]  /*41f0*/  FMUL.FTZ R0, R5, c[0x0][0x320] ;  /* 0x0000c80005007a20 */ /* 0x002fc80000410000 */
[----:B------:R1:W3:Y:S03]  /*4200*/  MUFU.TANH R90, R0 ;  /* 0x00000000005a7308 */ /* 0x0002e60000002400 */
[----:B------:R-:W-:Y:S01]  /*4210*/  HMMA.16816.F32 R60, R172, R64, R92 ;  /* 0x00000040ac3c723c */ /* 0x000fe2000000185c */
[----:B-1----:R-:W-:-:S04]  /*4220*/  FMUL.FTZ R0, R6, c[0x0][0x320] ;  /* 0x0000c80006007a20 */ /* 0x002fc80000410000 */
[----:B------:R1:W1:Y:S03]  /*4230*/  MUFU.TANH R93, R0 ;  /* 0x00000000005d7308 */ /* 0x0002660000002400 */
[----:B------:R-:W-:Y:S01]  /*4240*/  HMMA.16816.F32 R64, R172, R66, R80 ;  /* 0x00000042ac40723c */ /* 0x000fe20000001850 */
[----:B-1----:R-:W-:-:S07]  /*4250*/  FMUL.FTZ R0, R7, c[0x0][0x320] ;  /* 0x0000c80007007a20 */ /* 0x002fce0000410000 */
[----:B------:R-:W-:Y:S01]  /*4260*/  HMMA.16816.F32 R4, R184, R50, R8 ;  /* 0x00000032b804723c */ /* 0x000fe20000001808 */
[----:B------:R-:W-:Y:S01]  /*4270*/  LDSM.16.M88.4 R48, [R188+0x6800] ;  /* 0x00680000bc30783b */ /* 0x000fe20000000200 */
[----:B------:R1:W1:Y:S06]  /*4280*/  MUFU.TANH R92, R0 ;  /* 0x00000000005c7308 */ /* 0x00026c0000002400 */
[----:B-----5:R-:W-:Y:S01]  /*4290*/  HMMA.16816.F32 R12, R176, R28, R72 ;  /* 0x0000001cb00c723c */ /* 0x020fe20000001848 */
[----:B-1----:R-:W-:-:S04]  /*42a0*/  FMUL.FTZ R0, R24, c[0x0][0x320] ;  /* 0x0000c80018007a20 */ /* 0x002fc80000410000 */
[----:B------:R1:W1:Y:S03]  /*42b0*/  MUFU.TANH R88, R0 ;  /* 0x0000000000587308 */ /* 0x0002660000002400 */
[----:B------:R-:W-:Y:S01]  /*42c0*/  HMMA.16816.F32 R8, R180, R42, R20 ;  /* 0x0000002ab408723c */ /* 0x000fe20000001814 */
[----:B------:R-:W5:Y:S01]  /*42d0*/  LDSM.16.M88.4 R40, [R189+0x5000] ;  /* 0x00500000bd28783b */ /* 0x000f620000000200 */
[----:B-1----:R-:W-:-:S04]  /*42e0*/  FMUL.FTZ R0, R25, c[0x0][0x320] ;  /* 0x0000c80019007a20 */ /* 0x002fc80000410000 */
[----:B------:R1:W1:Y:S02]  /*42f0*/  MUFU.TANH R82, R0 ;  /* 0x0000000000527308 */ /* 0x0002640000002400 */
[----:B------:R-:W-:Y:S01]  /*4300*/  HMMA.16816.F32 R20, R176, R30, R68 ;  /* 0x0000001eb014723c */ /* 0x000fe20000001844 */
[----:B------:R-:W2:Y:S01]  /*4310*/  LDSM.16.M88.4 R28, [R190+0x5800] ;  /* 0x00580000be1c783b */ /* 0x000ea20000000200 */
[----:B-1----:R-:W-:-:S04]  /*4320*/  FMUL.FTZ R0, R26, c[0x0][0x320] ;  /* 0x0000c8001a007a20 */ /* 0x002fc80000410000 */
[----:B------:R1:W1:Y:S02]  /*4330*/  MUFU.TANH R89, R0 ;  /* 0x0000000000597308 */ /* 0x0002640000002400 */
[----:B-1----:R-:W-:Y:S02]  /*4340*/  FMUL.FTZ R0, R27, c[0x0][0x320] ;  /* 0x0000c8001b007a20 */ /* 0x002fe40000410000 */
[----:B------:R-:W-:Y:S04]  /*4350*/  HMMA.16816.F32 R24, R184, R36, R16 ;  /* 0x00000024b818723c */ /* 0x000fe80000001810 */
[----:B------:R1:W1:Y:S02]  /*4360*/  MUFU.TANH R83, R0 ;  /* 0x0000000000537308 */ /* 0x0002640000002400 */
[----:B-1----:R-:W-:-:S06]  /*4370*/  FMUL.FTZ R0, R4, c[0x0][0x320] ;  /* 0x0000c80004007a20 */ /* 0x002fcc0000410000 */
[----:B------:R1:W1:Y:S01]  /*4380*/  MUFU.TANH R75, R0 ;  /* 0x00000000004b7308 */ /* 0x0002620000002400 */
[----:B--2---:R-:W-:Y:S01]  /*4390*/  HMMA.16816.F32 R16, R180, R32, R12 ;  /* 0x00000020b410723c */ /* 0x004fe2000000180c */
[----:B-1----:R-:W-:-:S06]  /*43a0*/  FMUL.FTZ R0, R5, c[0x0][0x320] ;  /* 0x0000c80005007a20 */ /* 0x002fcc0000410000 */
[----:B------:R1:W2:Y:S02]  /*43b0*/  MUFU.TANH R74, R0 ;  /* 0x00000000004a7308 */ /* 0x0002a40000002400 */
[----:B-1----:R-:W-:-:S06]  /*43c0*/  FMUL.FTZ R0, R6, c[0x0][0x320] ;  /* 0x0000c80006007a20 */ /* 0x002fcc0000410000 */
[----:B------:R1:W1:Y:S01]  /*43d0*/  MUFU.TANH R81, R0 ;  /* 0x0000000000517308 */ /* 0x0002620000002400 */
[----:B------:R-:W-:Y:S01]  /*43e0*/  HMMA.16816.F32 R12, R176, R44, R60 ;  /* 0x0000002cb00c723c */ /* 0x000fe2000000183c */
[----:B-1----:R-:W-:-:S07]  /*43f0*/  FMUL.FTZ R0, R7, c[0x0][0x320] ;  /* 0x0000c80007007a20 */ /* 0x002fce0000410000 */
[----:B------:R-:W-:Y:S01]  /*4400*/  HMMA.16816.F32 R4, R184, R38, R8 ;  /* 0x00000026b804723c */ /* 0x000fe20000001808 */
[----:B------:R-:W-:Y:S01]  /*4410*/  LDSM.16.M88.4 R36, [R189+0x5800] ;  /* 0x00580000bd24783b */ /* 0x000fe20000000200 */
[----:B------:R1:W1:Y:S06]  /*4420*/  MUFU.TANH R80, R0 ;  /* 0x0000000000507308 */ /* 0x00026c0000002400 */
[----:B------:R-:W-:Y:S01]  /*4430*/  HMMA.16816.F32 R8, R180, R34, R20 ;  /* 0x00000022b408723c */ /* 0x000fe20000001814 */
[----:B------:R-:W2:Y:S01]  /*4440*/  LDSM.16.M88.4 R32, [R195+0x6000] ;  /* 0x00600000c320783b */ /* 0x000ea20000000200 */
[----:B-1----:R-:W-:-:S04]  /*4450*/  FMUL.FTZ R0, R24, c[0x0][0x320] ;  /* 0x0000c80018007a20 */ /* 0x002fc80000410000 */
[----:B------:R1:W1:Y:S02]  /*4460*/  MUFU.TANH R71, R0 ;  /* 0x0000000000477308 */ /* 0x0002640000002400 */
[----:B-1----:R-:W-:-:S06]  /*4470*/  FMUL.FTZ R0, R25, c[0x0][0x320] ;  /* 0x0000c80019007a20 */ /* 0x002fcc0000410000 */
[----:B------:R1:W1:Y:S01]  /*4480*/  MUFU.TANH R70, R0 ;  /* 0x0000000000467308 */ /* 0x0002620000002400 */
[----:B------:R-:W-:Y:S01]  /*4490*/  HMMA.16816.F32 R56, R172, R52, R84 ;  /* 0x00000034ac38723c */ /* 0x000fe20000001854 */
[----:B-1----:R-:W-:-:S06]  /*44a0*/  FMUL.FTZ R0, R26, c[0x0][0x320] ;  /* 0x0000c8001a007a20 */ /* 0x002fcc0000410000 */
[----:B------:R1:W1:Y:S01]  /*44b0*/  MUFU.TANH R72, R0 ;  /* 0x0000000000487308 */ /* 0x0002620000002400 */
[----:B------:R-:W-:Y:S01]  /*44c0*/  HMMA.16816.F32 R20, R176, R46, R64 ;  /* 0x0000002eb014723c */ /* 0x000fe20000001840 */
[----:B------:R-:W2:Y:S01]  /*44d0*/  LDSM.16.M88.4 R44, [R190+0x6000] ;  /* 0x00600000be2c783b */ /* 0x000ea20000000200 */
[----:B-1----:R-:W-:-:S06]  /*44e0*/  FMUL.FTZ R0, R27, c[0x0][0x320] ;  /* 0x0000c8001b007a20 */ /* 0x002fcc0000410000 */
[----:B-----5:R-:W-:Y:S01]  /*44f0*/  HMMA.16816.F32 R24, R184, R40, R16 ;  /* 0x00000028b818723c */ /* 0x020fe20000001810 */
[----:B------:R1:W1:Y:S02]  /*4500*/  MUFU.TANH R73, R0 ;  /* 0x0000000000497308 */ /* 0x0002640000002400 */
[----:B-1----:R-:W-:-:S06]  /*4510*/  FMUL.FTZ R0, R4, c[0x0][0x320] ;  /* 0x0000c80004007a20 */ /* 0x002fcc0000410000 */
[----:B------:R1:W1:Y:S01]  /*4520*/  MUFU.TANH R69, R0 ;  /* 0x0000000000457308 */ /* 0x0002620000002400 */
[----:B------:R-:W-:Y:S08]  /*4530*/  HMMA.16816.F32 R52, R172, R54, R76 ;  /* 0x00000036ac34723c */ /* 0x000ff0000000184c */
[----:B------:R-:W-:Y:S01]  /*4540*/  HMMA.16816.F32 R16, R180, R28, R12 ;  /* 0x0000001cb410723c */ /* 0x000fe2000000180c */
[----:B-1----:R-:W-:-:S04]  /*4550*/  FMUL.FTZ R0, R5, c[0x0][0x320] ;  /* 0x0000c80005007a20 */ /* 0x002fc80000410000 */
[----:B------:R1:W1:Y:S02]  /*4560*/  MUFU.TANH R68, R0 ;  /* 0x0000000000447308 */ /* 0x0002640000002400 */
[----:B-1----:R-:W-:-:S06]  /*4570*/  FMUL.FTZ R0, R6, c[0x0][0x320] ;  /* 0x0000c80006007a20 */ /* 0x002fcc0000410000 */
[----:B------:R1:W1:Y:S01]  /*4580*/  MUFU.TANH R65, R0 ;  /* 0x0000000000417308 */ /* 0x0002620000002400 */
[----:B--2---:R-:W-:Y:S01]  /*4590*/  HMMA.16816.F32 R12, R176, R32, R56 ;  /* 0x00000020b00c723c */ /* 0x004fe20000001838 */
[----:B-1----:R-:W-:-:S07]  /*45a0*/  FMUL.FTZ R0, R7, c[0x0][0x320] ;  /* 0x0000c80007007a20 */ /* 0x002fce0000410000 */
[----:B------:R-:W-:Y:S01]  /*45b0*/  HMMA.16816.F32 R4, R184, R42, R8 ;  /* 0x0000002ab804723c */ /* 0x000fe20000001808 */
[----:B------:R-:W1:Y:S01]  /*45c0*/  LDSM.16.M88.4 R40, [R195+0x6800] ;  /* 0x00680000c328783b */ /* 0x000e620000000200 */
[----:B------:R2:W1:Y:S02]  /*45d0*/  MUFU.TANH R64, R0 ;  /* 0x0000000000407308 */ /* 0x0004640000002400 */
[----:B--2---:R-:W-:-:S06]  /*45e0*/  FMUL.FTZ R0, R24, c[0x0][0x320] ;  /* 0x0000c80018007a20 */ /* 0x004fcc0000410000 */
[----:B------:R2:W1:Y:S01]  /*45f0*/  MUFU.TANH R60, R0 ;  /* 0x00000000003c7308 */ /* 0x0004620000002400 */
[----:B------:R-:W-:Y:S01]  /*4600*/  HMMA.16816.F32 R8, R180, R30, R20 ;  /* 0x0000001eb408723c */ /* 0x000fe20000001814 */
[----:B--2---:R-:W-:-:S06]  /*4610*/  FMUL.FTZ R0, R25, c[0x0][0x320] ;  /* 0x0000c80019007a20 */ /* 0x004fcc0000410000 */
[----:B------:R2:W1:Y:S01]  /*4620*/  MUFU.TANH R58, R0 ;  /* 0x00000000003a7308 */ /* 0x0004620000002400 */
[----:B------:R-:W-:Y:S01]  /*4630*/  HMMA.16816.F32 R28, R176, R34, R52 ;  /* 0x00000022b01c723c */ /* 0x000fe20000001834 */
[----:B------:R-:W5:Y:S04]  /*4640*/  LDSM.16.M88.4 R52, [R189+0x6000] ;  /* 0x00600000bd34783b */ /* 0x000f680000000200 */
[----:B------:R-:W1:Y:S01]  /*4650*/  LDSM.16.M88.4 R32, [R190+0x6800] ;  /* 0x00680000be20783b */ /* 0x000e620000000200 */
[----:B--2---:R-:W-:-:S04]  /*4660*/  FMUL.FTZ R0, R26, c[0x0][0x320] ;  /* 0x0000c8001a007a20 */ /* 0x004fc80000410000 */
[----:B------:R2:W1:Y:S02]  /*4670*/  MUFU.TANH R63, R0 ;  /* 0x00000000003f7308 */ /* 0x0004640000002400 */
[----:B--2---:R-:W-:Y:S02]  /*4680*/  FMUL.FTZ R0, R27, c[0x0][0x320] ;  /* 0x0000c8001b007a20 */ /* 0x004fe40000410000 */
[----:B------:R-:W-:Y:S04]  /*4690*/  HMMA.16816.F32 R24, R184, R36, R16 ;  /* 0x00000024b818723c */ /* 0x000fe80000001810 */
[----:B------:R2:W1:Y:S04]  /*46a0*/  MUFU.TANH R62, R0 ;  /* 0x00000000003e7308 */ /* 0x0004680000002400 */
[----:B------:R-:W-:Y:S01]  /*46b0*/  HMMA.16816.F32 R16, R172, R48, R100 ;  /* 0x00000030ac10723c */ /* 0x000fe20000001864 */
[----:B--2---:R-:W-:-:S04]  /*46c0*/  FMUL.FTZ R0, R4, c[0x0][0x320] ;  /* 0x0000c80004007a20 */ /* 0x004fc80000410000 */
[----:B------:R2:W1:Y:S03]  /*46d0*/  MUFU.TANH R57, R0 ;  /* 0x0000000000397308 */ /* 0x0004660000002400 */
[----:B------:R-:W-:Y:S01]  /*46e0*/  HMMA.16816.F32 R20, R180, R44, R12 ;  /* 0x0000002cb414723c */ /* 0x000fe2000000180c */
[----:B--2---:R-:W-:-:S04]  /*46f0*/  FMUL.FTZ R0, R5, c[0x0][0x320] ;  /* 0x0000c80005007a20 */ /* 0x004fc80000410000 */
[----:B------:R2:W1:Y:S03]  /*4700*/  MUFU.TANH R56, R0 ;  /* 0x0000000000387308 */ /* 0x0004660000002400 */
[----:B------:R-:W-:Y:S01]  /*4710*/  HMMA.16816.F32 R8, R184, R38, R8 ;  /* 0x00000026b808723c */ /* 0x000fe20000001808 */
[----:B--2---:R-:W-:-:S04]  /*4720*/  FMUL.FTZ R0, R6, c[0x0][0x320] ;  /* 0x0000c80006007a20 */ /* 0x004fc80000410000 */
[----:B------:R2:W2:Y:S03]  /*4730*/  MUFU.TANH R61, R0 ;  /* 0x00000000003d7308 */ /* 0x0004a60000002400 */
[----:B-1----:R-:W-:Y:S01]  /*4740*/  HMMA.16816.F32 R12, R176, R40, R16 ;  /* 0x00000028b00c723c */ /* 0x002fe20000001810 */
[----:B--2---:R-:W-:-:S04]  /*4750*/  FMUL.FTZ R0, R7, c[0x0][0x320] ;  /* 0x0000c80007007a20 */ /* 0x004fc80000410000 */
[----:B------:R1:W2:Y:S03]  /*4760*/  MUFU.TANH R59, R0 ;  /* 0x00000000003b7308 */ /* 0x0002a60000002400 */
[----:B------:R-:W-:Y:S01]  /*4770*/  HMMA.16816.F32 R4, R172, R50, R96 ;  /* 0x00000032ac04723c */ /* 0x000fe20000001860 */
[----:B-1----:R-:W-:-:S04]  /*4780*/  FMUL.FTZ R0, R24, c[0x0][0x320] ;  /* 0x0000c80018007a20 */ /* 0x002fc80000410000 */
[----:B------:R1:W1:Y:S03]  /*4790*/  MUFU.TANH R37, R0 ;  /* 0x0000000000257308 */ /* 0x0002660000002400 */
[----:B------:R-:W-:Y:S01]  /*47a0*/  HMMA.16816.F32 R16, R180, R46, R28 ;  /* 0x0000002eb410723c */ /* 0x000fe2000000181c */
[----:B-1----:R-:W-:-:S04]  /*47b0*/  FMUL.FTZ R0, R25, c[0x0][0x320] ;  /* 0x0000c80019007a20 */ /* 0x002fc80000410000 */
[----:B------:R1:W1:Y:S03]  /*47c0*/  MUFU.TANH R36, R0 ;  /* 0x0000000000247308 */ /* 0x0002660000002400 */
[----:B-----5:R-:W-:Y:S01]  /*47d0*/  HMMA.16816.F32 R20, R184, R52, R20 ;  /* 0x00000034b814723c */ /* 0x020fe20000001814 */
[----:B-1----:R-:W-:-:S04]  /*47e0*/  FMUL.FTZ R0, R26, c[0x0][0x320] ;  /* 0x0000c8001a007a20 */ /* 0x002fc80000410000 */
[----:B------:R1:W1:Y:S03]  /*47f0*/  MUFU.TANH R51, R0 ;  /* 0x0000000000337308 */ /* 0x0002660000002400 */
[----:B------:R-:W-:Y:S01]  /*4800*/  HMMA.16816.F32 R4, R176, R42, R4 ;  /* 0x0000002ab004723c */ /* 0x000fe20000001804 */
[----:B-1----:R-:W-:Y:S02]  /*4810*/  FMUL.FTZ R0, R27, c[0x0][0x320] ;  /* 0x0000c8001b007a20 */ /* 0x002fe40000410000 */
[----:B------:R-:W1:Y:S05]  /*4820*/  LDSM.16.M88.4 R24, [R189+0x6800] ;  /* 0x00680000bd18783b */ /* 0x000e6a0000000200 */
[----:B------:R-:W-:Y:S01]  /*4830*/  HMMA.16816.F32 R12, R180, R32, R12 ;  /* 0x00000020b40c723c */ /* 0x000fe2000000180c */
[----:B------:R5:W1:Y:S01]  /*4840*/  MUFU.TANH R50, R0 ;  /* 0x0000000000327308 */ /* 0x000a620000002400 */
[----:B------:R-:W-:Y:S01]  /*4850*/  ISETP.GT.AND P0, PT, R138, R2, PT ;  /* 0x000000028a00720c */ /* 0x000fe20003f04270 */
[----:B------:R-:W-:-:S04]  /*4860*/  DEPBAR.LE SB0, 0x0 ;  /* 0x000080000000791a */ /* 0x000fc80000000000 */
[----:B-----5:R-:W-:-:S04]  /*4870*/  FMUL.FTZ R0, R8, c[0x0][0x320] ;  /* 0x0000c80008007a20 */ /* 0x020fc80000410000 */
[----:B------:R5:W1:Y:S01]  /*4880*/  MUFU.TANH R31, R0 ;  /* 0x00000000001f7308 */ /* 0x000a620000002400 */
[----:B------:R-:W-:Y:S01]  /*4890*/  HMMA.16816.F32 R16, R184, R54, R16 ;  /* 0x00000036b810723c */ /* 0x000fe20000001810 */
[----:B-----5:R-:W-:-:S06]  /*48a0*/  FMUL.FTZ R0, R9, c[0x0][0x320] ;  /* 0x0000c80009007a20 */ /* 0x020fcc0000410000 */
[----:B------:R5:W1:Y:S02]  /*48b0*/  MUFU.TANH R30, R0 ;  /* 0x00000000001e7308 */ /* 0x000a640000002400 */
[----:B-----5:R-:W-:-:S06]  /*48c0*/  FMUL.FTZ R0, R10, c[0x0][0x320] ;  /* 0x0000c8000a007a20 */ /* 0x020fcc0000410000 */
[----:B------:R5:W1:Y:S02]  /*48d0*/  MUFU.TANH R39, R0 ;  /* 0x0000000000277308 */ /* 0x000a640000002400 */
[----:B-----5:R-:W-:-:S06]  /*48e0*/  FMUL.FTZ R0, R11, c[0x0][0x320] ;  /* 0x0000c8000b007a20 */ /* 0x020fcc0000410000 */
[----:B------:R5:W1:Y:S01]  /*48f0*/  MUFU.TANH R38, R0 ;  /* 0x0000000000267308 */ /* 0x000a620000002400 */
[----:B------:R-:W-:Y:S01]  /*4900*/  HMMA.16816.F32 R4, R180, R34, R4 ;  /* 0x00000022b404723c */ /* 0x000fe20000001804 */
[----:B-----5:R-:W-:-:S06]  /*4910*/  FMUL.FTZ R0, R20, c[0x0][0x320] ;  /* 0x0000c80014007a20 */ /* 0x020fcc0000410000 */
[----:B------:R5:W2:Y:S01]  /*4920*/  MUFU.TANH R29, R0 ;  /* 0x00000000001d7308 */ /* 0x000aa20000002400 */
[----:B-1----:R-:W-:Y:S01]  /*4930*/  HMMA.16816.F32 R8, R184, R24, R12 ;  /* 0x00000018b808723c */ /* 0x002fe2000000180c */
[----:B-----5:R-:W-:-:S06]  /*4940*/  FMUL.FTZ R0, R21, c[0x0][0x320] ;  /* 0x0000c80015007a20 */ /* 0x020fcc0000410000 */
        /* <DEDUP_REMOVED lines=28> */
[----:B------:R-:W-:Y:S01]  /*4b10*/  BSSY B1, `(.L_x_1328) ;  /* 0x000007c000017945 */ /* 0x000fe20003800000 */
[----:B-1----:R-:W-:-:S06]  /*4b20*/  FMUL.FTZ R0, R7, c[0x0][0x320] ;  /* 0x0000c80007007a20 */ /* 0x002fcc0000410000 */
[----:B------:R1:W1:Y:S01]  /*4b30*/  MUFU.TANH R23, R0 ;  /* 0x0000000000177308 */ /* 0x0002620000002400 */
[C---:B------:R-:W-:Y:S02]  /*4b40*/  IADD3 R203, R195.reuse, 0x3800, RZ ;  /* 0x00003800c3cb7810 */ /* 0x040fe40007ffe0ff */
[C---:B------:R-:W-:Y:S02]  /*4b50*/  IADD3 R202, R195.reuse, 0x6800, RZ ;  /* 0x00006800c3ca7810 */ /* 0x040fe40007ffe0ff */
[C---:B------:R-:W-:Y:S02]  /*4b60*/  IADD3 R201, R195.reuse, 0x6000, RZ ;  /* 0x00006000c3c97810 */ /* 0x040fe40007ffe0ff */
[C---:B------:R-:W-:Y:S02]  /*4b70*/  IADD3 R200, R195.reuse, 0x5800, RZ ;  /* 0x00005800c3c87810 */ /* 0x040fe40007ffe0ff */
[C---:B------:R-:W-:Y:S02]  /*4b80*/  IADD3 R199, R195.reuse, 0x5000, RZ ;  /* 0x00005000c3c77810 */ /* 0x040fe40007ffe0ff */
[----:B------:R-:W-:-:S02]  /*4b90*/  IADD3 R198, R195, 0x4800, RZ ;  /* 0x00004800c3c67810 */ /* 0x000fc40007ffe0ff */
[----:B------:R-:W-:Y:S01]  /*4ba0*/  IADD3 R197, R195, 0x4000, RZ ;  /* 0x00004000c3c57810 */ /* 0x000fe20007ffe0ff */
[----:B------:R-:W-:Y:S06]  /*4bb0*/  BAR.SYNC.DEFER_BLOCKING 0x0 ;  /* 0x0000000000007b1d */ /* 0x000fec0000010000 */
[----:B------:R-:W-:Y:S05]  /*4bc0*/  @!P0 BRA `(.L_x_1329) ;  /* 0x0000070000008947 */ /* 0x000fea0003800000 */
[----:B-1234-:R-:W2:Y:S04]  /*4bd0*/  LDL R3, [R1+0xc] ;  /* 0x00000c0001037983 */ /* 0x01eea80000100800 */
[----:B------:R-:W2:Y:S04]  /*4be0*/  LDL R2, [R1+0x4] ;  /* 0x0000040001027983 */ /* 0x000ea80000100800 */
[----:B------:R-:W3:Y:S04]  /*4bf0*/  LDL.64 R140, [R1+0x20] ;  /* 0x00002000018c7983 */ /* 0x000ee80000100a00 */
[----:B------:R-:W4:Y:S01]  /*4c00*/  LDL R139, [R1+0x30] ;  /* 0x00003000018b7983 */ /* 0x000f220000100800 */
[----:B------:R-:W-:-:S03]  /*4c10*/  IMAD.MOV.U32 R219, RZ, RZ, RZ ;  /* 0x000000ffffdb7224 */ /* 0x000fc600078e00ff */
[----:B------:R-:W5:Y:S04]  /*4c20*/  LDL.64 R16, [R1+0x18] ;  /* 0x0000180001107983 */ /* 0x000f680000100a00 */
[----:B------:R-:W3:Y:S01]  /*4c30*/  LDL R6, [R1+0x10] ;  /* 0x0000100001067983 */ /* 0x000ee20000100800 */
[----:B--2---:R-:W-:-:S04]  /*4c40*/  IADD3 R2, R2, R137, R3 ;  /* 0x0000008902027210 */ /* 0x004fc80007ffe003 */
[----:B------:R-:W-:-:S05]  /*4c50*/  IADD3 R2, R2, -0x70, RZ ;  /* 0xffffff9002027810 */ /* 0x000fca0007ffe0ff */
[----:B------:R-:W-:-:S04]  /*4c60*/  @P2 IMAD.HI.U32 R3, R2, c[0x0][0x2bc], RZ ;  /* 0x0000af0002032a27 */ /* 0x000fc800078e00ff */
[----:B------:R-:W-:Y:S01]  /*4c70*/  IMAD.MOV.U32 R0, RZ, RZ, R2 ;  /* 0x000000ffff007224 */ /* 0x000fe200078e0002 */
[----:B------:R-:W-:-:S04]  /*4c80*/  @P2 SHF.R.U32.HI R0, RZ, c[0x0][0x2c0], R3 ;  /* 0x0000b000ff002a19 */ /* 0x000fc80000011603 */
[----:B---3--:R-:W-:-:S04]  /*4c90*/  @!P1 IADD3 R3, P0, R0, R140, RZ ;  /* 0x0000008c00039210 */ /* 0x008fc80007f1e0ff */
[----:B----4-:R-:W-:Y:S02]  /*4ca0*/  @!P1 LEA.HI.X.SX32 R5, R0, R139, 0x1, P0 ;  /* 0x0000008b00059211 */ /* 0x010fe400000f0eff */
        /* <DEDUP_REMOVED lines=13> */
[----:B-----5:R-:W-:-:S03]  /*4d80*/  IADD3 R0, P4, R16, R2, RZ ;  /* 0x0000000210007210 */ /* 0x020fc60007f9e0ff */
[----:B------:R-:W-:Y:S01]  /*4d90*/  IMAD R2, R219, c[0x0][0x1f4], R4 ;  /* 0x00007d00db027a24 */ /* 0x000fe200078e0204 */
[----:B------:R-:W-:-:S04]  /*4da0*/  LEA R4, P0, R0, c[0x0][0x1c8], 0x1 ;  /* 0x0000720000047a11 */ /* 0x000fc800078008ff */
[----:B------:R-:W-:-:S04]  /*4db0*/  IADD3.X R2, R6, R3, R2, P4, !PT ;  /* 0x0000000306027210 */ /* 0x000fc800027fe402 */
[----:B------:R-:W-:Y:S01]  /*4dc0*/  LEA.HI.X R0, R0, c[0x0][0x1cc], R2, 0x1, P0 ;  /* 0x0000730000007a11 */ /* 0x000fe200000f0c02 */
[----:B------:R-:W-:Y:S05]  /*4dd0*/  BRA.DIV ~URZ, `(.L_x_1330) ;  /* 0x0000fa227f007947 */ /* 0x000fea000b800000 */
[----:B------:R1:W2:Y:S02]  /*4de0*/  SHFL.IDX PT, R5, R0, RZ, 0x181f ;  /* 0x00181fff00057589 */ /* 0x0002a400000e0000 */
.L_x_1445:
[----:B------:R-:W-:Y:S05]  /*4df0*/  BRA.DIV ~URZ, `(.L_x_1331) ;  /* 0x0000fa727f007947 */ /* 0x000fea000b800000 */
[----:B------:R3:W4:Y:S02]  /*4e00*/  SHFL.IDX PT, R2, R4, RZ, 0x181f ;  /* 0x00181fff04027589 */ /* 0x00072400000e0000 */
.L_x_1446:
[----:B------:R-:W-:Y:S01]  /*4e10*/  ISETP.GE.AND P0, PT, R222, 0x1, PT ;  /* 0x00000001de00780c */ /* 0x000fe20003f06270 */
[----:B------:R-:W-:-:S12]  /*4e20*/  BSSY B0, `(.L_x_1332) ;  /* 0x000000f000007945 */ /* 0x000fd80003800000 */
[----:B------:R-:W-:Y:S05]  /*4e30*/  @!P0 BRA `(.L_x_1333) ;  /* 0x000000d000008947 */ /* 0x000fea0003800000 */
[C---:B------:R-:W-:Y:S01]  /*4e40*/  IMAD.SHL.U32 R6, R238.reuse, 0x2, RZ ;  /* 0x00000002ee067824 */ /* 0x040fe200078e00ff */
[----:B------:R-:W-:Y:S01]  /*4e50*/  ISETP.GE.AND P4, PT, R238, c[0x0][0x1d4], PT ;  /* 0x00007500ee007a0c */ /* 0x000fe20003f86270 */
[C---:B------:R-:W-:Y:S01]  /*4e60*/  IMAD.SHL.U32 R3, R248.reuse, 0x2, RZ ;  /* 0x00000002f8037824 */ /* 0x040fe200078e00ff */
[----:B------:R-:W-:Y:S02]  /*4e70*/  ISETP.GE.AND P0, PT, R248, c[0x0][0x1d4], PT ;  /* 0x00007500f8007a0c */ /* 0x000fe40003f06270 */
[C---:B----4-:R-:W-:Y:S02]  /*4e80*/  IADD3 R6, P6, R2.reuse, R6, RZ ;  /* 0x0000000602067210 */ /* 0x050fe40007fde0ff */
        /* <DEDUP_REMOVED lines=8> */
.L_x_1333:
[----:B------:R-:W-:Y:S05]  /*4f10*/  BSYNC B0 ;  /* 0x0000000000007941 */ /* 0x000fea0003800000 */
.L_x_1332:
[----:B------:R-:W-:Y:S05]  /*4f20*/  BRA.DIV ~URZ, `(.L_x_1334) ;  /* 0x0000f9b27f007947 */ /* 0x000fea000b800000 */
[----:B--2---:R2:W1:Y:S04]  /*4f30*/  SHFL.IDX PT, R5, R0, 0x1, 0x181f ;  /* 0x00381f0000057f89 */ /* 0x00446800000e0000 */
[----:B----4-:R2:W4:Y:S02]  /*4f40*/  SHFL.IDX PT, R2, R4, 0x1, 0x181f ;  /* 0x00381f0004027f89 */ /* 0x01052400000e0000 */
.L_x_1447:
        /* <DEDUP_REMOVED lines=9> */
[C---:B-1----:R-:W-:Y:S02]  /*4fe0*/  IMAD.X R7, R5.reuse, 0x1, R220, P6 ;  /* 0x0000000105077824 */ /* 0x042fe400030e06dc */
[----:B------:R-:W-:-:S03]  /*4ff0*/  IMAD.X R3, R5, 0x1, R221, P5 ;  /* 0x0000000105037824 */ /* 0x000fc600028e06dd */
[----:B------:R-:W-:Y:S01]  /*5000*/  @!PT LDS RZ, [RZ] ;  /* 0x00000000fffff984 */ /* 0x000fe20000000800 */
[----:B------:R-:W-:Y:S01]  /*5010*/  @!PT LDS RZ, [RZ] ;  /* 0x00000000fffff984 */ /* 0x000fe20000000800 */
[----:B------:R-:W-:Y:S01]  /*5020*/  @!PT LDS RZ, [RZ] ;  /* 0x00000000fffff984 */ /* 0x000fe20000000800 */
[----:B------:R1:W-:Y:S04]  /*5030*/  LDGSTS.E.BYPASS.LTC128B.128 [R215+0x9100], [R6.64], !P4 ;  /* 0x0910000006d77fae */ /* 0x0003e8000e101d46 */
[----:B------:R1:W-:Y:S02]  /*5040*/  LDGSTS.E.BYPASS.LTC128B.128 [R215+0xc900], [R2.64], !P0 ;  /* 0x0c90000002d77fae */ /* 0x0003e4000c101d46 */
.L_x_1336:
[----:B------:R-:W-:Y:S05]  /*5050*/  BSYNC B0 ;  /* 0x0000000000007941 */ /* 0x000fea0003800000 */
.L_x_1335:
[----:B------:R-:W-:Y:S05]  /*5060*/  BRA.DIV ~URZ, `(.L_x_1337) ;  /* 0x0000f9427f007947 */ /* 0x000fea000b800000 */
[----:B-1----:R1:W2:Y:S02]  /*5070*/  SHFL.IDX PT, R5, R0, 0x2, 0x181f ;  /* 0x00581f0000057f89 */ /* 0x0022a400000e0000 */
.L_x_1448:
[----:B------:R-:W-:Y:S05]  /*5080*/  BRA.DIV ~URZ, `(.L_x_1338) ;  /* 0x0000f9927f007947 */ /* 0x000fea000b800000 */
[----:B----4-:R4:W1:Y:S02]  /*5090*/  SHFL.IDX PT, R2, R4, 0x2, 0x181f ;  /* 0x00581f0004027f89 */ /* 0x01086400000e0000 */
.L_x_1449:
[----:B------:R-:W-:Y:S01]  /*50a0*/  ISETP.GE.AND P0, PT, R222, 0x41, PT ;  /* 0x00000041de00780c */ /* 0x000fe20003f06270 */
[----:B------:R-:W-:-:S12]  /*50b0*/  BSSY B0, `(.L_x_1339) ;  /* 0x000000f000007945 */ /* 0x000fd80003800000 */
[----:B------:R-:W-:Y:S05]  /*50c0*/  @!P0 BRA `(.L_x_1340) ;  /* 0x000000d000008947 */ /* 0x000fea0003800000 */
[C---:B------:R-:W-:Y:S01]  /*50d0*/  IMAD.SHL.U32 R6, R238.reuse, 0x2, RZ ;  /* 0x00000002ee067824 */ /* 0x040fe200078e00ff */
[----:B------:R-:W-:Y:S01]  /*50e0*/  ISETP.GE.AND P4, PT, R238, c[0x0][0x1d4], PT ;  /* 0x00007500ee007a0c */ /* 0x000fe20003f86270 */
[C---:B------:R-:W-:Y:S01]  /*50f0*/  IMAD.SHL.U32 R3, R248.reuse, 0x2, RZ ;  /* 0x00000002f8037824 */ /* 0x040fe200078e00ff */
[----:B------:R-:W-:Y:S02]  /*5100*/  ISETP.GE.AND P0, PT, R248, c[0x0][0x1d4], PT ;  /* 0x00007500f8007a0c */ /* 0x000fe40003f06270 */
[C---:B-1----:R-:W-:Y:S02]  /*5110*/  IADD3 R6, P6, R2.reuse, R6, RZ ;  /* 0x0000000602067210 */ /* 0x042fe40007fde0ff */
        /* <DEDUP_REMOVED lines=8> */
.L_x_1340:
[----:B------:R-:W-:Y:S05]  /*51a0*/  BSYNC B0 ;  /* 0x0000000000007941 */ /* 0x000fea0003800000 */
.L_x_1339:
[----:B------:R-:W-:Y:S05]  /*51b0*/  BRA.DIV ~URZ, `(.L_x_1341) ;  /* 0x0000f8d27f007947 */ /* 0x000fea000b800000 */
[----:B-1----:R1:W3:Y:S04]  /*51c0*/  SHFL.IDX PT, R6, R0, 0x3, 0x181f ;  /* 0x00781f0000067f89 */ /* 0x0022e800000e0000 */
[----:B--2---:R1:W2:Y:S02]  /*51d0*/  SHFL.IDX PT, R0, R4, 0x3, 0x181f ;  /* 0x00781f0004007f89 */ /* 0x0042a400000e0000 */
.L_x_1450:
[----:B------:R-:W-:-:S13]  /*51e0*/  ISETP.GE.AND P0, PT, R222, 0x61, PT ;  /* 0x00000061de00780c */ /* 0x000fda0003f06270 */
[----:B------:R-:W-:Y:S05]  /*51f0*/  @!P0 BRA `(.L_x_1329) ;  /* 0x000000d000008947 */ /* 0x000fea0003800000 */
[C---:B------:R-:W-:Y:S01]  /*5200*/  IMAD.SHL.U32 R3, R238.reuse, 0x2, RZ ;  /* 0x00000002ee037824 */ /* 0x040fe200078e00ff */
[----:B------:R-:W-:Y:S01]  /*5210*/  ISETP.GE.AND P4, PT, R238, c[0x0][0x1d4], PT ;  /* 0x00007500ee007a0c */ /* 0x000fe20003f86270 */
[C---:B------:R-:W-:Y:S01]  /*5220*/  IMAD.SHL.U32 R2, R248.reuse, 0x2, RZ ;  /* 0x00000002f8027824 */ /* 0x040fe200078e00ff */
[----:B------:R-:W-:Y:S02]  /*5230*/  ISETP.GE.AND P0, PT, R248, c[0x0][0x1d4], PT ;  /* 0x00007500f8007a0c */ /* 0x000fe40003f06270 */
[C---:B-1234-:R-:W-:Y:S02]  /*5240*/  IADD3 R4, P6, R0.reuse, R3, RZ ;  /* 0x0000000300047210 */ /* 0x05efe40007fde0ff */
[----:B------:R-:W-:-:S03]  /*5250*/  IADD3 R2, P5, R0, R2, RZ ;  /* 0x0000000200027210 */ /* 0x000fc60007fbe0ff */
[C---:B------:R-:W-:Y:S02]  /*5260*/  IMAD.X R5, R6.reuse, 0x1, R220, P6 ;  /* 0x0000000106057824 */ /* 0x040fe400030e06dc */
[----:B------:R-:W-:-:S03]  /*5270*/  IMAD.X R3, R6, 0x1, R221, P5 ;  /* 0x0000000106037824 */ /* 0x000fc600028e06dd */
[----:B------:R-:W-:Y:S01]  /*5280*/  @!PT LDS RZ, [RZ] ;  /* 0x00000000fffff984 */ /* 0x000fe20000000800 */
[----:B------:R-:W-:Y:S01]  /*5290*/  @!PT LDS RZ, [RZ] ;  /* 0x00000000fffff984 */ /* 0x000fe20000000800 */
[----:B------:R-:W-:Y:S01]  /*52a0*/  @!PT LDS RZ, [RZ] ;  /* 0x00000000fffff984 */ /* 0x000fe20000000800 */
[----:B------:R1:W-:Y:S04]  /*52b0*/  LDGSTS.E.BYPASS.LTC128B.128 [R215+0xb100], [R4.64], !P4 ;  /* 0x0b10000004d77fae */ /* 0x0003e8000e101d46 */
[----:B------:R1:W-:Y:S02]  /*52c0*/  LDGSTS.E.BYPASS.LTC128B.128 [R215+0xe900], [R2.64], !P0 ;  /* 0x0e90000002d77fae */ /* 0x0003e4000c101d46 */
.L_x_1329:
[----:B-1234-:R-:W-:Y:S05]  /*52d0*/  BSYNC B1 ;  /* 0x0000000000017941 */ /* 0x01efea0003800000 */
.L_x_1328:
[----:B------:R-:W2:Y:S04]  /*52e0*/  LDL R2, [R1+0x40] ;  /* 0x0000400001027983 */ /* 0x000ea80000100800 */
[----:B------:R-:W2:Y:S04]  /*52f0*/  LDL R0, [R1+0x58] ;  /* 0x0000580001007983 */ /* 0x000ea80000100800 */
[----:B------:R-:W3:Y:S04]  /*5300*/  LDL R5, [R1+0x44] ;  /* 0x0000440001057983 */ /* 0x000ee80000100800 */
[----:B------:R-:W4:Y:S04]  /*5310*/  LDL R3, [R1+0x38] ;  /* 0x0000380001037983 */ /* 0x000f280000100800 */
[----:B------:R-:W0:Y:S01]  /*5320*/  LDGDEPBAR ;  /* 0x00000000000079af */ /* 0x000e220000000000 */
[----:B--2---:R-:W-:-:S04]  /*5330*/  IMAD.IADD R0, R0, 0x1, R2 ;  /* 0x0000000100007824 */ /* 0x004fc800078e0202 */
[----:B------:R-:W-:Y:S01]  /*5340*/  @P3 IMAD.HI.U32 R2, R0, c[0x0][0x2c8], RZ ;  /* 0x0000b20000023a27 */ /* 0x000fe200078e00ff */
[----:B---3--:R-:W-:-:S03]  /*5350*/  IADD3 R6, -R5, R136, RZ ;  /* 0x0000008805067210 */ /* 0x008fc60007ffe1ff */
[----:B------:R-:W-:Y:S01]  /*5360*/  IMAD.MOV.U32 R4, RZ, RZ, R0 ;  /* 0x000000ffff047224 */ /* 0x000fe200078e0000 */
[----:B------:R-:W-:Y:S02]  /*5370*/  IADD3 R0, -R5, 0x1, R136 ;  /* 0x0000000105007810 */ /* 0x000fe40007ffe188 */
[----:B------:R-:W-:Y:S02]  /*5380*/  @P3 SHF.R.U32.HI R4, RZ, c[0x0][0x2cc], R2 ;  /* 0x0000b300ff043a19 */ /* 0x000fe40000011602 */
[----:B----4-:R-:W-:Y:S01]  /*5390*/  IADD3 R5, R0, -R3, RZ ;  /* 0x8000000300057210 */ /* 0x010fe20007ffe0ff */
[----:B------:R-:W-:Y:S05]  /*53a0*/  BRA.DIV ~URZ, `(.L_x_1342) ;  /* 0x0000f7b27f007947 */ /* 0x000fea000b800000 */
[----:B------:R1:W2:Y:S02]  /*53b0*/  SHFL.IDX PT, R0, R4, RZ, 0x1c1f ;  /* 0x001c1fff04007589 */ /* 0x0002a400000e0000 */
.L_x_1451:
        /* <DEDUP_REMOVED lines=169> */
[----:B------:R-:W-:Y:S02]  /*5e50*/  FSEL R142, R23, -INF , P4 ;  /* 0xff800000178e7808 */ /* 0x000fe40002000000 */
[----:B------:R-:W-:Y:S02]  /*5e60*/  FMNMX.FTZ R2, R143, R3, !PT ;  /* 0x000000038f027209 */ /* 0x000fe40007810000 */
[----:B------:R-:W2:Y:S02]  /*5e70*/  SHFL.BFLY PT, R3, R0, 0x2, 0x1f ;  /* 0x0c401f0000037f89 */ /* 0x000ea400000e0000 */
[----:B------:R-:W-:-:S05]  /*5e80*/  FMNMX.FTZ R2, R142, R2, !PT ;  /* 0x000000028e027209 */ /* 0x000fca0007810000 */
[----:B-1----:R-:W1:Y:S01]  /*5e90*/  SHFL.BFLY PT, R4, R2, 0x2, 0x1f ;  /* 0x0c401f0002047f89 */ /* 0x002e6200000e0000 */
[----:B--2---:R-:W-:-:S05]  /*5ea0*/  FMNMX.FTZ R0, R3, R0, !PT ;  /* 0x0000000003007209 */ /* 0x004fca0007810000 */
[----:B------:R-:W2:Y:S01]  /*5eb0*/  SHFL.BFLY PT, R3, R0, 0x1, 0x1f ;  /* 0x0c201f0000037f89 */ /* 0x000ea200000e0000 */
[----:B-1----:R-:W-:-:S05]  /*5ec0*/  FMNMX.FTZ R4, R2, R4, !PT ;  /* 0x0000000402047209 */ /* 0x002fca0007810000 */
[----:B------:R1:W3:Y:S01]  /*5ed0*/  SHFL.BFLY PT, R5, R4, 0x1, 0x1f ;  /* 0x0c201f0004057f89 */ /* 0x0002e200000e0000 */
[----:B--2---:R-:W-:-:S05]  /*5ee0*/  FMNMX.FTZ R69, R0, R3, !PT ;  /* 0x0000000300457209 */ /* 0x004fca0007810000 */
.L_x_1452:
[C---:B------:R-:W-:Y:S01]  /*5ef0*/  FMUL.FTZ R2, R69.reuse, c[0x0][0x2d0] ;  /* 0x0000b40045027a20 */ /* 0x040fe20000410000 */
[----:B------:R-:W-:Y:S01]  /*5f00*/  FSETP.NEU.FTZ.AND P0, PT, R69, -INF , PT ;  /* 0xff8000004500780b */ /* 0x000fe20003f1d000 */
[----:B------:R-:W2:Y:S03]  /*5f10*/  LDL R153, [R1+0x40] ;  /* 0x0000400001997983 */ /* 0x000ea60000100800 */
[----:B------:R-:W-:Y:S01]  /*5f20*/  FSEL R2, R2, RZ, P0 ;  /* 0x000000ff02027208 */ /* 0x000fe20000000000 */
[----:B------:R-:W4:Y:S04]  /*5f30*/  LDL R152, [R1+0x38] ;  /* 0x0000380001987983 */ /* 0x000f280000100800 */
[--C-:B------:R-:W-:Y:S01]  /*5f40*/  FFMA.FTZ R0, R7, c[0x0][0x2d0], -R2.reuse ;  /* 0x0000b40007007a23 */ /* 0x100fe20000010802 */
[----:B------:R-:W4:Y:S03]  /*5f50*/  LDL R151, [R1+0x3c] ;  /* 0x00003c0001977983 */ /* 0x000f260000100800 */
[----:B------:R5:W-:Y:S01]  /*5f60*/  MUFU.EX2 R55, R0 ;  /* 0x0000000000377308 */ /* 0x000be20000000800 */
[----:B---3--:R-:W-:Y:S01]  /*5f70*/  FMNMX.FTZ R68, R5, R4, !PT ;  /* 0x0000000405447209 */ /* 0x008fe20007810000 */
[----:B------:R-:W3:Y:S01]  /*5f80*/  LDL R150, [R1] ;  /* 0x0000000001967983 */ /* 0x000ee20000100800 */
[--C-:B------:R-:W-:Y:S01]  /*5f90*/  FFMA.FTZ R3, R16, c[0x0][0x2d0], -R2.reuse ;  /* 0x0000b40010037a23 */ /* 0x100fe20000010802 */
[----:B------:R-:W-:Y:S01]  /*5fa0*/  WARPSYNC 0xffffffff ;  /* 0xffffffff00007948 */ /* 0x000fe20003800000 */
[----:B------:R-:W-:Y:S01]  /*5fb0*/  FSETP.NEU.FTZ.AND P0, PT, R68, -INF , PT ;  /* 0xff8000004400780b */ /* 0x000fe20003f1d000 */
[----:B------:R-:W-:Y:S01]  /*5fc0*/  LDSM.16.MT88.4 R24, [R191+0x800] ;  /* 0x00080000bf18783b */ /* 0x000fe20000004200 */
[----:B------:R-:W-:Y:S01]  /*5fd0*/  IADD3 R218, R218, -0x2, RZ ;  /* 0xfffffffedada7810 */ /* 0x000fe20007ffe0ff */
[----:B------:R1:W-:Y:S02]  /*5fe0*/  MUFU.EX2 R62, R3 ;  /* 0x00000003003e7308 */ /* 0x0003e40000000800 */
[----:B------:R-:W-:Y:S04]  /*5ff0*/  LDSM.16.MT88.4 R28, [R193] ;  /* 0x00000000c11c783b */ /* 0x000fe80000004200 */
[----:B------:R-:W-:Y:S01]  /*6000*/  LDSM.16.MT88.4 R36, [R193+0x800] ;  /* 0x00080000c124783b */ /* 0x000fe20000004200 */
[----:B-----5:R-:W-:-:S04]  /*6010*/  FFMA.FTZ R0, R9, c[0x0][0x2d0], -R2 ;  /* 0x0000b40009007a23 */ /* 0x020fc80000010802 */
[----:B------:R5:W5:Y:S01]  /*6020*/  MUFU.EX2 R54, R0 ;  /* 0x0000000000367308 */ /* 0x000b620000000800 */
[----:B-1----:R-:W-:-:S07]  /*6030*/  FFMA.FTZ R3, R17, c[0x0][0x2d0], -R2 ;  /* 0x0000b40011037a23 */ /* 0x002fce0000010802 */
[----:B------:R-:W-:Y:S01]  /*6040*/  MUFU.EX2 R61, R3 ;  /* 0x00000003003d7308 */ /* 0x000fe20000000800 */
[----:B-----5:R-:W-:-:S07]  /*6050*/  FFMA.FTZ R0, R11, c[0x0][0x2d0], -R2 ;  /* 0x0000b4000b007a23 */ /* 0x020fce0000010802 */
[----:B------:R1:W-:Y:S02]  /*6060*/  MUFU.EX2 R53, R0 ;  /* 0x0000000000357308 */ /* 0x0003e40000000800 */
[----:B-1----:R-:W-:Y:S01]  /*6070*/  FFMA.FTZ R0, R12, c[0x0][0x2d0], -R2 ;  /* 0x0000b4000c007a23 */ /* 0x002fe20000010802 */
[----:B------:R-:W-:-:S05]  /*6080*/  F2FP.PACK_AB R12, R54, R55 ;  /* 0x00000037360c723e */ /* 0x000fca00000000ff */
[----:B------:R1:W-:Y:S02]  /*6090*/  MUFU.EX2 R58, R0 ;  /* 0x00000000003a7308 */ /* 0x0003e40000000800 */
[----:B-1----:R-:W-:-:S06]  /*60a0*/  FFMA.FTZ R0, R15, c[0x0][0x2d0], -R2 ;  /* 0x0000b4000f007a23 */ /* 0x002fcc0000010802 */
[----:B------:R1:W5:Y:S02]  /*60b0*/  MUFU.EX2 R60, R0 ;  /* 0x00000000003c7308 */ /* 0x0003640000000800 */
[----:B-1----:R-:W-:-:S05]  /*60c0*/  FMUL.FTZ R0, R68, c[0x0][0x2d0] ;  /* 0x0000b40044007a20 */ /* 0x002fca0000410000 */
[----:B------:R-:W-:-:S05]  /*60d0*/  FSEL R0, R0, RZ, P0 ;  /* 0x000000ff00007208 */ /* 0x000fca0000000000 */
[--C-:B------:R-:W-:Y:S02]  /*60e0*/  FFMA.FTZ R3, R6, c[0x0][0x2d0], -R0.reuse ;  /* 0x0000b40006037a23 */ /* 0x100fe40000010800 */
[----:B------:R-:W1:Y:S02]  /*60f0*/  LDSM.16.MT88.4 R4, [R191] ;  /* 0x00000000bf04783b */ /* 0x000e640000004200 */
[----:B------:R5:W-:Y:S02]  /*6100*/  MUFU.EX2 R50, R3 ;  /* 0x0000000300327308 */ /* 0x000be40000000800 */
[----:B-----5:R-:W-:Y:S01]  /*6110*/  FFMA.FTZ R3, R8, c[0x0][0x2d0], -R0 ;  /* 0x0000b40008037a23 */ /* 0x020fe20000010800 */
[----:B------:R-:W-:-:S05]  /*6120*/  F2FP.PACK_AB R8, R62, R60 ;  /* 0x0000003c3e08723e */ /* 0x000fca00000000ff */
[----:B------:R5:W-:Y:S02]  /*6130*/  MUFU.EX2 R45, R3 ;  /* 0x00000003002d7308 */ /* 0x000be40000000800 */
[----:B-----5:R-:W-:-:S06]  /*6140*/  FFMA.FTZ R3, R10, c[0x0][0x2d0], -R0 ;  /* 0x0000b4000a037a23 */ /* 0x020fcc0000010800 */
[----:B------:R5:W-:Y:S02]  /*6150*/  MUFU.EX2 R44, R3 ;  /* 0x00000003002c7308 */ /* 0x000be40000000800 */
[----:B-----5:R-:W-:Y:S01]  /*6160*/  FFMA.FTZ R3, R14, c[0x0][0x2d0], -R0 ;  /* 0x0000b4000e037a23 */ /* 0x020fe20000010800 */
[----:B------:R-:W-:-:S05]  /*6170*/  F2FP.PACK_AB R14, R58, R53 ;  /* 0x000000353a0e723e */ /* 0x000fca00000000ff */
[----:B------:R5:W1:Y:S02]  /*6180*/  MUFU.EX2 R51, R3 ;  /* 0x0000000300337308 */ /* 0x000a640000000800 */
[----:B-----5:R-:W-:Y:S01]  /*6190*/  FFMA.FTZ R3, R20, c[0x0][0x2d0], -R2 ;  /* 0x0000b40014037a23 */ /* 0x020fe20000010802 */
[----:B-1----:R-:W-:-:S05]  /*61a0*/  F2FP.PACK_AB R15, R51, R44 ;  /* 0x0000002c330f723e */ /* 0x002fca00000000ff */
[----:B------:R1:W5:Y:S02]  /*61b0*/  MUFU.EX2 R63, R3 ;  /* 0x00000003003f7308 */ /* 0x0003640000000800 */
[----:B-1----:R-:W-:Y:S01]  /*61c0*/  FFMA.FTZ R3, R13, c[0x0][0x2d0], -R0 ;  /* 0x0000b4000d037a23 */ /* 0x002fe20000010800 */
[----:B------:R-:W-:Y:S02]  /*61d0*/  F2FP.PACK_AB R13, R45, R50 ;  /* 0x000000322d0d723e */ /* 0x000fe400000000ff */
[----:B-----5:R-:W-:-:S03]  /*61e0*/  F2FP.PACK_AB R10, R63, R61 ;  /* 0x0000003d3f0a723e */ /* 0x020fc600000000ff */
[----:B------:R1:W-:Y:S02]  /*61f0*/  MUFU.EX2 R52, R3 ;  /* 0x0000000300347308 */ /* 0x0003e40000000800 */
[----:B------:R-:W-:Y:S01]  /*6200*/  HMMA.16816.F32 R20, R12, R4, RZ ;  /* 0x000000040c14723c */ /* 0x000fe200000018ff */
[----:B-1----:R-:W-:-:S05]  /*6210*/  FFMA.FTZ R3, R18, c[0x0][0x2d0], -R0 ;  /* 0x0000b40012037a23 */ /* 0x002fca0000010800 */
[----:B------:R1:W5:Y:S02]  /*6220*/  MUFU.EX2 R57, R3 ;  /* 0x0000000300397308 */ /* 0x0003640000000800 */
[--C-:B-1----:R-:W-:Y:S01]  /*6230*/  FFMA.FTZ R3, R19, c[0x0][0x2d0], -R0.reuse ;  /* 0x0000b40013037a23 */ /* 0x102fe20000010800 */
[----:B-----5:R-:W-:Y:S01]  /*6240*/  F2FP.PACK_AB R9, R57, R52 ;  /* 0x000000343909723e */ /* 0x020fe200000000ff */
[C---:B------:R-:W-:Y:S04]  /*6250*/  HMMA.16816.F32 R16, R12.reuse, R6, RZ ;  /* 0x000000060c10723c */ /* 0x040fe800000018ff */
[----:B------:R1:W-:Y:S04]  /*6260*/  MUFU.EX2 R56, R3 ;  /* 0x0000000300387308 */ /* 0x0003e80000000800 */
[----:B------:R-:W-:Y:S01]  /*6270*/  HMMA.16816.F32 R4, R12, R28, RZ ;  /* 0x0000001c0c04723c */ /* 0x000fe200000018ff */
[----:B-1----:R-:W-:-:S02]  /*6280*/  FFMA.FTZ R3, R32, c[0x0][0x2d0], -R0 ;  /* 0x0000b40020037a23 */ /* 0x002fc40000010800 */
[----:B------:R-:W1:Y:S02]  /*6290*/  LDSM.16.MT88.4 R32, [R192] ;  /* 0x00000000c020783b */ /* 0x000e640000004200 */
[----:B------:R-:W5:Y:S02]  /*62a0*/  MUFU.EX2 R59, R3 ;  /* 0x00000003003b7308 */ /* 0x000f640000000800 */
[----:B-----5:R-:W-:Y:S01]  /*62b0*/  F2FP.PACK_AB R11, R59, R56 ;  /* 0x000000383b0b723e */ /* 0x020fe200000000ff */
[----:B------:R-:W-:-:S04]  /*62c0*/  FADD.FTZ R3, R55, R54 ;  /* 0x0000003637037221 */ /* 0x000fc80000010000 */
[----:B------:R-:W-:Y:S02]  /*62d0*/  FADD.FTZ R3, R53, R3 ;  /* 0x0000000335037221 */ /* 0x000fe40000010000 */
[----:B------:R-:W-:Y:S02]  /*62e0*/  HMMA.16816.F32 R104, R8, R24, R20 ;  /* 0x000000180868723c */ /* 0x000fe40000001814 */
[----:B------:R-:W-:-:S04]  /*62f0*/  FADD.FTZ R3, R58, R3 ;  /* 0x000000033a037221 */ /* 0x000fc80000010000 */
[----:B------:R-:W-:Y:S02]  /*6300*/  FADD.FTZ R3, R60, R3 ;  /* 0x000000033c037221 */ /* 0x000fe40000010000 */
[----:B------:R-:W-:Y:S01]  /*6310*/  HMMA.16816.F32 R96, R8, R26, R16 ;  /* 0x0000001a0860723c */ /* 0x000fe20000001810 */
[----:B------:R-:W5:Y:S07]  /*6320*/  LDSM.16.MT88.4 R24, [R192+0x800] ;  /* 0x00080000c018783b */ /* 0x000f6e0000004200 */
[C---:B------:R-:W-:Y:S01]  /*6330*/  HMMA.16816.F32 R20, R12.reuse, R30, RZ ;  /* 0x0000001e0c14723c */ /* 0x040fe200000018ff */
[----:B------:R-:W2:Y:S07]  /*6340*/  LDSM.16.MT88.4 R28, [R196] ;  /* 0x00000000c41c783b */ /* 0x000eae0000004200 */
[----:B-1----:R-:W-:Y:S08]  /*6350*/  HMMA.16816.F32 R16, R12, R32, RZ ;  /* 0x000000200c10723c */ /* 0x002ff000000018ff */
[----:B------:R-:W-:Y:S08]  /*6360*/  HMMA.16816.F32 R100, R8, R36, R4 ;  /* 0x000000240864723c */ /* 0x000ff00000001804 */
[----:B------:R-:W-:Y:S08]  /*6370*/  HMMA.16816.F32 R4, R12, R34, RZ ;  /* 0x000000220c04723c */ /* 0x000ff000000018ff */
[C---:B------:R-:W-:Y:S08]  /*6380*/  HMMA.16816.F32 R84, R8.reuse, R38, R20 ;  /* 0x000000260854723c */ /* 0x040ff00000001814 */
[C---:B-----5:R-:W-:Y:S01]  /*6390*/  HMMA.16816.F32 R88, R8.reuse, R24, R16 ;  /* 0x000000180858723c */ /* 0x060fe20000001810 */
[----:B------:R-:W1:Y:S07]  /*63a0*/  LDSM.16.MT88.4 R16, [R194+0x800] ;  /* 0x00080000c210783b */ /* 0x000e6e0000004200 */
[----:B------:R-:W-:Y:S01]  /*63b0*/  HMMA.16816.F32 R80, R8, R26, R4 ;  /* 0x0000001a0850723c */ /* 0x000fe20000001804 */
[----:B------:R-:W5:Y:S07]  /*63c0*/  LDSM.16.MT88.4 R24, [R191+0x3800] ;  /* 0x00380000bf18783b */ /* 0x000f6e0000004200 */
[----:B--2---:R-:W-:Y:S11]  /*63d0*/  HMMA.16816.F32 R4, R12, R28, RZ ;  /* 0x0000001c0c04723c */ /* 0x004ff600000018ff */
[----:B------:R-:W-:Y:S11]  /*63e0*/  @!UPT UIADD3 URZ, URZ, URZ, URZ ;  /* 0x0000003f3f3ff290 */ /* 0x000ff6000fffe03f */
[----:B------:R-:W-:Y:S02]  /*63f0*/  @!UPT UIADD3 URZ, URZ, URZ, URZ ;  /* 0x0000003f3f3ff290 */ /* 0x000fe4000fffe03f */
[----:B-1----:R-:W-:Y:S07]  /*6400*/  HMMA.16816.F32 R36, R8, R16, R4 ;  /* 0x000000100824723c */ /* 0x002fee0000001804 */
[----:B------:R-:W-:-:S04]  /*6410*/  FADD.FTZ R4, R50, R45 ;  /* 0x0000002d32047221 */ /* 0x000fc80000010000 */
[----:B------:R-:W-:Y:S02]  /*6420*/  FADD.FTZ R16, R44, R4 ;  /* 0x000000042c107221 */ /* 0x000fe40000010000 */
[----:B------:R-:W-:Y:S11]  /*6430*/  HMMA.16816.F32 R4, R12, R30, RZ ;  /* 0x0000001e0c04723c */ /* 0x000ff600000018ff */
[----:B------:R-:W-:Y:S11]  /*6440*/  @!UPT UIADD3 URZ, URZ, URZ, URZ ;  /* 0x0000003f3f3ff290 */ /* 0x000ff6000fffe03f */
[----:B------:R-:W-:Y:S02]  /*6450*/  @!UPT UIADD3 URZ, URZ, URZ, URZ ;  /* 0x0000003f3f3ff290 */ /* 0x000fe4000fffe03f */
[----:B------:R-:W-:Y:S07]  /*6460*/  HMMA.16816.F32 R76, R8, R18, R4 ;  /* 0x00000012084c723c */ /* 0x000fee0000001804 */
[----:B------:R-:W-:Y:S02]  /*6470*/  FADD.FTZ R4, R51, R16 ;  /* 0x0000001033047221 */ /* 0x000fe40000010000 */
[----:B------:R-:W1:Y:S02]  /*6480*/  LDSM.16.MT88.4 R16, [R191+0x4000] ;  /* 0x00400000bf10783b */ /* 0x000e640000004200 */
[----:B------:R-:W-:-:S02]  /*6490*/  FADD.FTZ R20, R52, R4 ;  /* 0x0000000434147221 */ /* 0x000fc40000010000 */
[----:B-----5:R-:W-:Y:S11]  /*64a0*/  HMMA.16816.F32 R4, R12, R24, RZ ;  /* 0x000000180c04723c */ /* 0x020ff600000018ff */
[----:B------:R-:W-:Y:S11]  /*64b0*/  @!UPT UIADD3 URZ, URZ, URZ, URZ ;  /* 0x0000003f3f3ff290 */ /* 0x000ff6000fffe03f */
[----:B------:R-:W-:Y:S02]  /*64c0*/  @!UPT UIADD3 URZ, URZ, URZ, URZ ;  /* 0x0000003f3f3ff290 */ /* 0x000fe4000fffe03f */
[----:B-1----:R-:W-:Y:S07]  /*64d0*/  HMMA.16816.F32 R52, R8, R16, R4 ;  /* 0x000000100834723c */ /* 0x002fee0000001804 */
[----:B------:R-:W-:Y:S02]  /*64e0*/  FADD.FTZ R4, R62, R3 ;  /* 0x000000033e047221 */ /* 0x000fe40000010000 */
[----:B------:R-:W-:Y:S02]  /*64f0*/  FADD.FTZ R3, R57, R20 ;  /* 0x0000001439037221 */ /* 0x000fe40000010000 */
[----:B------:R-:W-:Y:S01]  /*6500*/  FADD.FTZ R16, R61, R4 ;  /* 0x000000043d107221 */ /* 0x000fe20000010000 */
[----:B------:R-:W1:Y:S01]  /*6510*/  LDSM.16.MT88.4 R20, [R193+0x3800] ;  /* 0x00380000c114783b */ /* 0x000e620000004200 */
[----:B------:R-:W-:Y:S01]  /*6520*/  HMMA.16816.F32 R4, R12, R26, RZ ;  /* 0x0000001a0c04723c */ /* 0x000fe200000018ff */
[----:B------:R-:W-:-:S02]  /*6530*/  FADD.FTZ R3, R56, R3 ;  /* 0x0000000338037221 */ /* 0x000fc40000010000 */
[----:B------:R-:W-:Y:S02]  /*6540*/  FADD.FTZ R24, R63, R16 ;  /* 0x000000103f187221 */ /* 0x000fe40000010000 */
[----:B------:R-:W-:Y:S02]  /*6550*/  FADD.FTZ R25, R59, R3 ;  /* 0x000000033b197221 */ /* 0x000fe40000010000 */
[----:B------:R-:W-:Y:S11]  /*6560*/  FFMA.FTZ R3, R46, c[0x0][0x2d0], -R2 ;  /* 0x0000b4002e037a23 */ /* 0x000ff60000010802 */
[----:B------:R-:W-:Y:S06]  /*6570*/  @!UPT UIADD3 URZ, URZ, URZ, URZ ;  /* 0x0000003f3f3ff290 */ /* 0x000fec000fffe03f */
[----:B------:R-:W-:Y:S01]  /*6580*/  HMMA.16816.F32 R72, R8, R18, R4 ;  /* 0x000000120848723c */ /* 0x000fe20000001804 */
[----:B------:R-:W2:Y:S07]  /*6590*/  LDSM.16.MT88.4 R16, [R193+0x4000] ;  /* 0x00400000c110783b */ /* 0x000eae0000004200 */
[----:B-1----:R-:W-:Y:S11]  /*65a0*/  HMMA.16816.F32 R4, R12, R20, RZ ;  /* 0x000000140c04723c */ /* 0x002ff600000018ff */
[----:B------:R-:W-:Y:S11]  /*65b0*/  @!UPT UIADD3 URZ, URZ, URZ, URZ ;  /* 0x0000003f3f3ff290 */ /* 0x000ff6000fffe03f */
[----:B------:R-:W-:Y:S02]  /*65c0*/  @!UPT UIADD3 URZ, URZ, URZ, URZ ;  /* 0x0000003f3f3ff290 */ /* 0x000fe4000fffe03f */
[----:B--2---:R-:W-:Y:S08]  /*65d0*/  HMMA.16816.F32 R64, R8, R16, R4 ;  /* 0x000000100840723c */ /* 0x004ff00000001804 */
[----:B------:R-:W-:Y:S11]  /*65e0*/  HMMA.16816.F32 R4, R12, R22, RZ ;  /* 0x000000160c04723c */ /* 0x000ff600000018ff */
[----:B------:R-:W-:Y:S11]  /*65f0*/  @!UPT UIADD3 URZ, URZ, URZ, URZ ;  /* 0x0000003f3f3ff290 */ /* 0x000ff6000fffe03f */
[----:B------:R-:W-:Y:S02]  /*6600*/  @!UPT UIADD3 URZ, URZ, URZ, URZ ;  /* 0x0000003f3f3ff290 */ /* 0x000fe4000fffe03f */
[----:B------:R-:W-:Y:S01]  /*6610*/  HMMA.16816.F32 R92, R8, R18, R4 ;  /* 0x00000012085c723c */ /* 0x000fe20000001804 */
[----:B------:R1:W-:Y:S06]  /*6620*/  MUFU.EX2 R6, R3 ;  /* 0x0000000300067308 */ /* 0x0003ec0000000800 */
[----:B------:R-:W-:-:S04]  /*6630*/  FFMA.FTZ R4, R40, c[0x0][0x2d0], -R0 ;  /* 0x0000b40028047a23 */ /* 0x000fc80000010800 */
[----:B------:R-:W-:Y:S01]  /*6640*/  MUFU.EX2 R7, R4 ;  /* 0x0000000400077308 */ /* 0x000fe20000000800 */
[----:B-1----:R-:W-:-:S07]  /*6650*/  FFMA.FTZ R3, R47, c[0x0][0x2d0], -R2 ;  /* 0x0000b4002f037a23 */ /* 0x002fce0000010802 */
[----:B------:R1:W2:Y:S02]  /*6660*/  MUFU.EX2 R5, R3 ;  /* 0x0000000300057308 */ /* 0x0002a40000000800 */
[----:B-1----:R-:W-:Y:S01]  /*6670*/  FFMA.FTZ R3, R48, c[0x0][0x2d0], -R2 ;  /* 0x0000b40030037a23 */ /* 0x002fe20000010802 */
[----:B--2---:R-:W-:-:S05]  /*6680*/  F2FP.PACK_AB R4, R5, R6 ;  /* 0x000000060504723e */ /* 0x004fca00000000ff */
[----:B------:R1:W-:Y:S02]  /*6690*/  MUFU.EX2 R20, R3 ;  /* 0x0000000300147308 */ /* 0x0003e40000000800 */
[----:B-1----:R-:W-:-:S06]  /*66a0*/  FFMA.FTZ R3, R49, c[0x0][0x2d0], -R2 ;  /* 0x0000b40031037a23 */ /* 0x002fcc0000010802 */
[----:B------:R1:W2:Y:S02]  /*66b0*/  MUFU.EX2 R18, R3 ;  /* 0x0000000300127308 */ /* 0x0002a40000000800 */
[----:B-1----:R-:W-:-:S06]  /*66c0*/  FFMA.FTZ R3, R43, c[0x0][0x2d0], -R0 ;  /* 0x0000b4002b037a23 */ /* 0x002fcc0000010800 */
[----:B------:R1:W5:Y:S02]  /*66d0*/  MUFU.EX2 R19, R3 ;  /* 0x0000000300137308 */ /* 0x0003640000000800 */
[----:B-1----:R-:W-:-:S06]  /*66e0*/  FFMA.FTZ R3, R42, c[0x0][0x2d0], -R0 ;  /* 0x0000b4002a037a23 */ /* 0x002fcc0000010800 */
[----:B------:R1:W1:Y:S02]  /*66f0*/  MUFU.EX2 R17, R3 ;  /* 0x0000000300117308 */ /* 0x0002640000000800 */
[----:B-1----:R-:W-:-:S06]  /*6700*/  FFMA.FTZ R3, R41, c[0x0][0x2d0], -R0 ;  /* 0x0000b40029037a23 */ /* 0x002fcc0000010800 */
[----:B------:R1:W1:Y:S02]  /*6710*/  MUFU.EX2 R16, R3 ;  /* 0x0000000300107308 */ /* 0x0002640000000800 */
[----:B-1----:R-:W-:Y:S01]  /*6720*/  FADD.FTZ R3, R6, R24 ;  /* 0x0000001806037221 */ /* 0x002fe20000010000 */
[----:B--2---:R-:W-:-:S03]  /*6730*/  F2FP.PACK_AB R6, R18, R20 ;  /* 0x000000141206723e */ /* 0x004fc600000000ff */
[----:B------:R-:W-:Y:S02]  /*6740*/  FADD.FTZ R3, R5, R3 ;  /* 0x0000000305037221 */ /* 0x000fe40000010000 */
[----:B-----5:R-:W-:Y:S02]  /*6750*/  FADD.FTZ R5, R19, R25 ;  /* 0x0000001913057221 */ /* 0x020fe40000010000 */
[----:B------:R-:W-:Y:S01]  /*6760*/  FADD.FTZ R3, R20, R3 ;  /* 0x0000000314037221 */ /* 0x000fe20000010000 */
[----:B------:R-:W-:Y:S01]  /*6770*/  LDSM.16.MT88.4 R24, [R192+0x4000] ;  /* 0x00400000c018783b */ /* 0x000fe20000004200 */
[C---:B------:R-:W-:Y:S02]  /*6780*/  FADD.FTZ R5, R17.reuse, R5 ;  /* 0x0000000511057221 */ /* 0x040fe40000010000 */
[----:B------:R-:W-:Y:S01]  /*6790*/  FADD.FTZ R70, R18, R3 ;  /* 0x0000000312467221 */ /* 0x000fe20000010000 */
[----:B------:R-:W1:Y:S01]  /*67a0*/  LDSM.16.MT88.4 R20, [R192+0x3800] ;  /* 0x00380000c014783b */ /* 0x000e620000004200 */
[----:B------:R-:W-:Y:S01]  /*67b0*/  FADD.FTZ R3, R16, R5 ;  /* 0x0000000510037221 */ /* 0x000fe20000010000 */
[----:B------:R-:W-:-:S03]  /*67c0*/  F2FP.PACK_AB R5, R17, R19 ;  /* 0x000000131105723e */ /* 0x000fc600000000ff */
[C---:B------:R-:W-:Y:S01]  /*67d0*/  FADD.FTZ R71, R7.reuse, R3 ;  /* 0x0000000307477221 */ /* 0x040fe20000010000 */
[----:B------:R-:W-:Y:S01]  /*67e0*/  F2FP.PACK_AB R7, R7, R16 ;  /* 0x000000100707723e */ /* 0x000fe200000000ff */
[----:B------:R-:W-:Y:S01]  /*67f0*/  FFMA.FTZ R3, R112, c[0x0][0x2d0], -R2 ;  /* 0x0000b40070037a23 */ /* 0x000fe20000010802 */
[----:B-1----:R-:W-:Y:S11]  /*6800*/  HMMA.16816.F32 R16, R12, R20, RZ ;  /* 0x000000140c10723c */ /* 0x002ff600000018ff */
[----:B------:R-:W-:Y:S11]  /*6810*/  @!UPT UIADD3 URZ, URZ, URZ, URZ ;  /* 0x0000003f3f3ff290 */ /* 0x000ff6000fffe03f */
[----:B------:R-:W-:Y:S02]  /*6820*/  @!UPT UIADD3 URZ, URZ, URZ, URZ ;  /* 0x0000003f3f3ff290 */ /* 0x000fe4000fffe03f */
[----:B------:R-:W-:Y:S08]  /*6830*/  HMMA.16816.F32 R60, R8, R24, R16 ;  /* 0x00000018083c723c */ /* 0x000ff00000001810 */
        /* <DEDUP_REMOVED lines=35> */
[----:B------:R1:W2:Y:S01]  /*6a70*/  MUFU.EX2 R7, R3 ;  /* 0x0000000300077308 */ /* 0x0002a20000000800 */
[----:B------:R-:W5:Y:S05]  /*6a80*/  LDSM.16.MT88.4 R8, [R191+0x1800] ;  /* 0x00180000bf08783b */ /* 0x000f6a0000004200 */
[----:B------:R-:W-:-:S04]  /*6a90*/  FFMA.FTZ R5, R109, c[0x0][0x2d0], -R0 ;  /* 0x0000b4006d057a23 */ /* 0x000fc80000010800 */
[----:B------:R-:W-:Y:S01]  /*6aa0*/  MUFU.EX2 R15, R5 ;  /* 0x00000005000f7308 */ /* 0x000fe20000000800 */
[----:B-1----:R-:W-:-:S07]  /*6ab0*/  FFMA.FTZ R3, R113, c[0x0][0x2d0], -R2 ;  /* 0x0000b40071037a23 */ /* 0x002fce0000010802 */
[----:B------:R1:W-:Y:S02]  /*6ac0*/  MUFU.EX2 R4, R3 ;  /* 0x0000000300047308 */ /* 0x0003e40000000800 */
[----:B-1----:R-:W-:-:S06]  /*6ad0*/  FFMA.FTZ R3, R114, c[0x0][0x2d0], -R2 ;  /* 0x0000b40072037a23 */ /* 0x002fcc0000010802 */
[----:B------:R1:W-:Y:S02]  /*6ae0*/  MUFU.EX2 R12, R3 ;  /* 0x00000003000c7308 */ /* 0x0003e40000000800 */
[----:B-1----:R-:W-:-:S06]  /*6af0*/  FFMA.FTZ R3, R115, c[0x0][0x2d0], -R2 ;  /* 0x0000b40073037a23 */ /* 0x002fcc0000010802 */
[----:B------:R1:W-:Y:S02]  /*6b00*/  MUFU.EX2 R120, R3 ;  /* 0x0000000300787308 */ /* 0x0003e40000000800 */
[----:B-1----:R-:W-:-:S06]  /*6b10*/  FFMA.FTZ R3, R108, c[0x0][0x2d0], -R0 ;  /* 0x0000b4006c037a23 */ /* 0x002fcc0000010800 */
[----:B------:R2:W1:Y:S02]  /*6b20*/  MUFU.EX2 R13, R3 ;  /* 0x00000003000d7308 */ /* 0x0004640000000800 */
[----:B--2---:R-:W-:Y:S01]  /*6b30*/  FADD.FTZ R3, R7, R70 ;  /* 0x0000004607037221 */ /* 0x004fe20000010000 */
[----:B-1----:R-:W-:-:S03]  /*6b40*/  F2FP.PACK_AB R5, R15, R13 ;  /* 0x0000000d0f05723e */ /* 0x002fc600000000ff */
[C---:B------:R-:W-:Y:S01]  /*6b50*/  FADD.FTZ R6, R4.reuse, R3 ;  /* 0x0000000304067221 */ /* 0x040fe20000010000 */
[----:B------:R-:W-:Y:S01]  /*6b60*/  F2FP.PACK_AB R4, R4, R7 ;  /* 0x000000070404723e */ /* 0x000fe200000000ff */
[----:B------:R-:W-:Y:S02]  /*6b70*/  FFMA.FTZ R3, R111, c[0x0][0x2d0], -R0 ;  /* 0x0000b4006f037a23 */ /* 0x000fe40000010800 */
[----:B------:R-:W-:Y:S01]  /*6b80*/  FADD.FTZ R14, R12, R6 ;  /* 0x000000060c0e7221 */ /* 0x000fe20000010000 */
[----:B------:R-:W-:Y:S01]  /*6b90*/  F2FP.PACK_AB R6, R120, R12 ;  /* 0x0000000c7806723e */ /* 0x000fe200000000ff */
[----:B------:R1:W-:Y:S01]  /*6ba0*/  MUFU.EX2 R116, R3 ;  /* 0x0000000300747308 */ /* 0x0003e20000000800 */
[----:B------:R-:W-:Y:S02]  /*6bb0*/  FADD.FTZ R12, R13, R71 ;  /* 0x000000470d0c7221 */ /* 0x000fe40000010000 */
[----:B------:R-:W-:Y:S02]  /*6bc0*/  FFMA.FTZ R71, R126, c[0x0][0x2d0], -R2 ;  /* 0x0000b4007e477a23 */ /* 0x000fe40000010802 */
[----:B-1----:R-:W-:-:S04]  /*6bd0*/  FFMA.FTZ R3, R110, c[0x0][0x2d0], -R0 ;  /* 0x0000b4006e037a23 */ /* 0x002fc80000010800 */
[----:B------:R-:W1:Y:S02]  /*6be0*/  MUFU.EX2 R70, R3 ;  /* 0x0000000300467308 */ /* 0x000e640000000800 */
[----:B-1----:R-:W-:Y:S01]  /*6bf0*/  F2FP.PACK_AB R7, R70, R116 ;  /* 0x000000744607723e */ /* 0x002fe200000000ff */
[----:B------:R-:W-:-:S06]  /*6c00*/  FFMA.FTZ R3, R122, c[0x0][0x2d0], -R2 ;  /* 0x0000b4007a037a23 */ /* 0x000fcc0000010802 */
[C---:B-----5:R-:W-:Y:S08]  /*6c10*/  HMMA.16816.F32 R112, R4.reuse, R8, R48 ;  /* 0x000000080470723c */ /* 0x060ff00000001830 */
        /* <DEDUP_REMOVED lines=11> */
[----:B------:R-:W-:-:S02]  /*6cd0*/  FFMA.FTZ R19, R141, c[0x0][0x2d0], -R2 ;  /* 0x0000b4008d137a23 */ /* 0x000fc40000010802 */
[--C-:B------:R-:W-:Y:S02]  /*6ce0*/  FFMA.FTZ R18, R140, c[0x0][0x2d0], -R2.reuse ;  /* 0x0000b4008c127a23 */ /* 0x100fe40000010802 */
[--C-:B------:R-:W-:Y:S02]  /*6cf0*/  FFMA.FTZ R17, R139, c[0x0][0x2d0], -R2.reuse ;  /* 0x0000b4008b117a23 */ /* 0x100fe40000010802 */
[--C-:B------:R-:W-:Y:S01]  /*6d00*/  FFMA.FTZ R16, R138, c[0x0][0x2d0], -R2.reuse ;  /* 0x0000b4008a107a23 */ /* 0x100fe20000010802 */
        /* <DEDUP_REMOVED lines=9> */
[----:B------:R-:W1:Y:S06]  /*6da0*/  LDSM.16.MT88.4 R8, [R194+0x5000] ;  /* 0x00500000c208783b */ /* 0x000e6c0000004200 */
[----:B------:R-:W-:-:S02]  /*6db0*/  FFMA.FTZ R89, R136, c[0x0][0x2d0], -R2 ;  /* 0x0000b40088597a23 */ /* 0x000fc40000010802 */
[----:B------:R-:W-:-:S04]  /*6dc0*/  FFMA.FTZ R88, R127, c[0x0][0x2d0], -R2 ;  /* 0x0000b4007f587a23 */ /* 0x000fc80000010802 */
[----:B------:R-:W-:Y:S01]  /*6dd0*/  MUFU.EX2 R230, R88 ;  /* 0x0000005800e67308 */ /* 0x000fe20000000800 */
[C---:B-1----:R-:W-:Y:S07]  /*6de0*/  HMMA.16816.F32 R28, R4.reuse, R10, R20 ;  /* 0x0000000a041c723c */ /* 0x042fee0000001814 */
[----:B------:R1:W-:Y:S01]  /*6df0*/  MUFU.EX2 R21, R3 ;  /* 0x0000000300157308 */ /* 0x0003e20000000800 */
[----:B------:R-:W-:Y:S01]  /*6e00*/  HMMA.16816.F32 R36, R4, R8, R96 ;  /* 0x000000080424723c */ /* 0x000fe20000001860 */
[----:B------:R-:W-:Y:S06]  /*6e10*/  LDSM.16.MT88.4 R8, [R193+0x2000] ;  /* 0x00200000c108783b */ /* 0x000fec0000004200 */
[----:B------:R-:W-:Y:S01]  /*6e20*/  MUFU.EX2 R98, R17 ;  /* 0x0000001100627308 */ /* 0x000fe20000000800 */
[----:B------:R-:W-:-:S02]  /*6e30*/  FADD.FTZ R6, R120, R14 ;  /* 0x0000000e78067221 */ /* 0x000fc40000010000 */
[----:B-1----:R-:W-:-:S05]  /*6e40*/  FFMA.FTZ R3, R123, c[0x0][0x2d0], -R2 ;  /* 0x0000b4007b037a23 */ /* 0x002fca0000010802 */
[----:B------:R-:W-:Y:S01]  /*6e50*/  MUFU.EX2 R99, R16 ;  /* 0x0000001000637308 */ /* 0x000fe20000000800 */
[----:B------:R-:W-:-:S07]  /*6e60*/  FFMA.FTZ R4, R118, c[0x0][0x2d0], -R0 ;  /* 0x0000b40076047a23 */ /* 0x000fce0000010800 */
[----:B------:R1:W2:Y:S08]  /*6e70*/  MUFU.EX2 R20, R3 ;  /* 0x0000000300147308 */ /* 0x0002b00000000800 */
[----:B------:R5:W-:Y:S01]  /*6e80*/  MUFU.EX2 R22, R4 ;  /* 0x0000000400167308 */ /* 0x000be20000000800 */
[----:B-1----:R-:W-:-:S07]  /*6e90*/  FFMA.FTZ R3, R124, c[0x0][0x2d0], -R2 ;  /* 0x0000b4007c037a23 */ /* 0x002fce0000010802 */
[----:B------:R1:W-:Y:S01]  /*6ea0*/  MUFU.EX2 R23, R3 ;  /* 0x0000000300177308 */ /* 0x0003e20000000800 */
[----:B-----5:R-:W-:-:S07]  /*6eb0*/  FFMA.FTZ R4, R117, c[0x0][0x2d0], -R0 ;  /* 0x0000b40075047a23 */ /* 0x020fce0000010800 */
[----:B------:R2:W-:Y:S01]  /*6ec0*/  MUFU.EX2 R101, R4 ;  /* 0x0000000400657308 */ /* 0x0005e20000000800 */
[----:B-1----:R-:W-:-:S07]  /*6ed0*/  FFMA.FTZ R3, R125, c[0x0][0x2d0], -R2 ;  /* 0x0000b4007d037a23 */ /* 0x002fce0000010802 */
[----:B------:R1:W5:Y:S01]  /*6ee0*/  MUFU.EX2 R91, R3 ;  /* 0x00000003005b7308 */ /* 0x0003620000000800 */
[----:B--2---:R-:W-:Y:S01]  /*6ef0*/  F2FP.PACK_AB R4, R20, R21 ;  /* 0x000000151404723e */ /* 0x004fe200000000ff */
[----:B-1----:R-:W-:-:S06]  /*6f00*/  FFMA.FTZ R3, R119, c[0x0][0x2d0], -R0 ;  /* 0x0000b40077037a23 */ /* 0x002fcc0000010800 */
[----:B------:R1:W2:Y:S02]  /*6f10*/  MUFU.EX2 R7, R3 ;  /* 0x0000000300077308 */ /* 0x0002a40000000800 */
[----:B-1----:R-:W-:Y:S02]  /*6f20*/  FADD.FTZ R3, R15, R12 ;  /* 0x0000000c0f037221 */ /* 0x002fe40000010000 */
[----:B------:R-:W1:Y:S02]  /*6f30*/  LDSM.16.MT88.4 R12, [R191+0x2000] ;  /* 0x00200000bf0c783b */ /* 0x000e640000004200 */
[----:B------:R-:W-:-:S04]  /*6f40*/  FADD.FTZ R3, R116, R3 ;  /* 0x0000000374037221 */ /* 0x000fc80000010000 */
[----:B------:R-:W-:Y:S02]  /*6f50*/  FADD.FTZ R5, R70, R3 ;  /* 0x0000000346057221 */ /* 0x000fe40000010000 */
[----:B------:R-:W-:Y:S02]  /*6f60*/  FFMA.FTZ R3, R121, c[0x0][0x2d0], -R0 ;  /* 0x0000b40079037a23 */ /* 0x000fe40000010800 */
[----:B------:R-:W-:Y:S01]  /*6f70*/  FFMA.FTZ R70, R137, c[0x0][0x2d0], -R2 ;  /* 0x0000b40089467a23 */ /* 0x000fe20000010802 */
[----:B------:R-:W-:Y:S01]  /*6f80*/  LDSM.16.MT88.4 R120, [R191+0x3000] ;  /* 0x00300000bf78783b */ /* 0x000fe20000004200 */
[----:B------:R2:W2:Y:S01]  /*6f90*/  MUFU.EX2 R100, R3 ;  /* 0x0000000300647308 */ /* 0x0004a20000000800 */
[----:B------:R-:W-:-:S07]  /*6fa0*/  FFMA.FTZ R2, R149, c[0x0][0x2d0], -R0 ;  /* 0x0000b40095027a23 */ /* 0x000fce0000010800 */
[----:B------:R3:W-:Y:S01]  /*6fb0*/  MUFU.EX2 R90, R2 ;  /* 0x00000002005a7308 */ /* 0x0007e20000000800 */
[----:B--2---:R-:W-:Y:S01]  /*6fc0*/  FADD.FTZ R3, R21, R6 ;  /* 0x0000000615037221 */ /* 0x004fe20000010000 */
[----:B-----5:R-:W-:-:S06]  /*6fd0*/  F2FP.PACK_AB R6, R91, R23 ;  /* 0x000000175b06723e */ /* 0x020fcc00000000ff */
[----:B------:R-:W-:Y:S01]  /*6fe0*/  MUFU.EX2 R70, R70 ;  /* 0x0000004600467308 */ /* 0x000fe20000000800 */
[----:B------:R-:W-:Y:S02]  /*6ff0*/  FADD.FTZ R3, R20, R3 ;  /* 0x0000000314037221 */ /* 0x000fe40000010000 */
[----:B------:R-:W-:Y:S01]  /*7000*/  FADD.FTZ R20, R7, R5 ;  /* 0x0000000507147221 */ /* 0x000fe20000010000 */
[----:B------:R-:W-:Y:S01]  /*7010*/  F2FP.PACK_AB R5, R22, R7 ;  /* 0x000000071605723e */ /* 0x000fe200000000ff */
[----:B---3--:R-:W-:Y:S01]  /*7020*/  FFMA.FTZ R2, R148, c[0x0][0x2d0], -R0 ;  /* 0x0000b40094027a23 */ /* 0x008fe20000010800 */
[----:B------:R-:W-:Y:S01]  /*7030*/  F2FP.PACK_AB R7, R100, R101 ;  /* 0x000000656407723e */ /* 0x000fe200000000ff */
[----:B------:R-:W-:Y:S02]  /*7040*/  FADD.FTZ R3, R23, R3 ;  /* 0x0000000317037221 */ /* 0x000fe40000010000 */
[----:B------:R2:W-:Y:S04]  /*7050*/  MUFU.EX2 R97, R2 ;  /* 0x0000000200617308 */ /* 0x0005e80000000800 */
[C---:B-1----:R-:W-:Y:S08]  /*7060*/  HMMA.16816.F32 R112, R4.reuse, R12, R112 ;  /* 0x0000000c0470723c */ /* 0x042ff00000001870 */
[----:B------:R-:W-:Y:S01]  /*7070*/  HMMA.16816.F32 R108, R4, R14, R108 ;  /* 0x0000000e046c723c */ /* 0x000fe2000000186c */
[----:B------:R-:W1:Y:S01]  /*7080*/  LDSM.16.MT88.4 R12, [R192+0x2000] ;  /* 0x00200000c00c783b */ /* 0x000e620000004200 */
[----:B--2---:R-:W-:-:S03]  /*7090*/  FADD.FTZ R2, R22, R20 ;  /* 0x0000001416027221 */ /* 0x004fc60000010000 */
[----:B------:R-:W-:Y:S03]  /*70a0*/  LDSM.16.MT88.4 R20, [R191+0x2800] ;  /* 0x00280000bf14783b */ /* 0x000fe60000004200 */
[----:B------:R-:W-:Y:S01]  /*70b0*/  HMMA.16816.F32 R116, R4, R8, R84 ;  /* 0x000000080474723c */ /* 0x000fe20000001854 */
[----:B------:R-:W-:-:S04]  /*70c0*/  FADD.FTZ R2, R101, R2 ;  /* 0x0000000265027221 */ /* 0x000fc80000010000 */
[----:B------:R-:W-:-:S03]  /*70d0*/  FADD.FTZ R2, R100, R2 ;  /* 0x0000000264027221 */ /* 0x000fc60000010000 */
        /* <DEDUP_REMOVED lines=14> */
[----:B------:R-:W-:-:S02]  /*71c0*/  FFMA.FTZ R25, R145, c[0x0][0x2d0], -R0 ;  /* 0x0000b40091197a23 */ /* 0x000fc40000010800 */
[--C-:B------:R-:W-:Y:S02]  /*71d0*/  FFMA.FTZ R24, R144, c[0x0][0x2d0], -R0.reuse ;  /* 0x0000b40090187a23 */ /* 0x100fe40000010800 */
[--C-:B------:R-:W-:Y:S02]  /*71e0*/  FFMA.FTZ R26, R143, c[0x0][0x2d0], -R0.reuse ;  /* 0x0000b4008f1a7a23 */ /* 0x100fe40000010800 */
[--C-:B------:R-:W-:Y:S01]  /*71f0*/  FFMA.FTZ R27, R142, c[0x0][0x2d0], -R0.reuse ;  /* 0x0000b4008e1b7a23 */ /* 0x100fe20000010800 */
[C---:B-1----:R-:W-:Y:S08]  /*7200*/  HMMA.16816.F32 R52, R4.reuse, R12, R52 ;  /* 0x0000000c0434723c */ /* 0x042ff00000001834 */
[C---:B------:R-:W-:Y:S01]  /*7210*/  HMMA.16816.F32 R44, R4.reuse, R14, R44 ;  /* 0x0000000e042c723c */ /* 0x040fe2000000182c */
[----:B------:R-:W1:Y:S07]  /*7220*/  LDSM.16.MT88.4 R12, [R192+0x2800] ;  /* 0x00280000c00c783b */ /* 0x000e6e0000004200 */
[C---:B--2---:R-:W-:Y:S08]  /*7230*/  HMMA.16816.F32 R40, R4.reuse, R8, R36 ;  /* 0x000000080428723c */ /* 0x044ff00000001824 */
[----:B------:R-:W-:Y:S01]  /*7240*/  HMMA.16816.F32 R28, R4, R10, R28 ;  /* 0x0000000a041c723c */ /* 0x000fe2000000181c */
[----:B------:R-:W2:Y:S01]  /*7250*/  MUFU.EX2 R7, R19 ;  /* 0x0000001300077308 */ /* 0x000ea20000000800 */
[----:B------:R-:W3:Y:S05]  /*7260*/  LDSM.16.MT88.4 R8, [R194+0x2800] ;  /* 0x00280000c208783b */ /* 0x000eea0000004200 */
[----:B------:R-:W-:-:S02]  /*7270*/  FFMA.FTZ R5, R147, c[0x0][0x2d0], -R0 ;  /* 0x0000b40093057a23 */ /* 0x000fc40000010800 */
[----:B------:R-:W-:Y:S01]  /*7280*/  FFMA.FTZ R4, R146, c[0x0][0x2d0], -R0 ;  /* 0x0000b40092047a23 */ /* 0x000fe20000010800 */
[----:B------:R5:W1:Y:S01]  /*7290*/  MUFU.EX2 R6, R18 ;  /* 0x0000001200067308 */ /* 0x000a620000000800 */
[----:B------:R-:W-:-:S04]  /*72a0*/  FADD.FTZ R0, R91, R3 ;  /* 0x000000035b007221 */ /* 0x000fc80000010000 */
[----:B--2---:R-:W-:-:S03]  /*72b0*/  FADD.FTZ R0, R7, R0 ;  /* 0x0000000007007221 */ /* 0x004fc60000010000 */
[----:B------:R2:W2:Y:S08]  /*72c0*/  MUFU.EX2 R91, R5 ;  /* 0x00000005005b7308 */ /* 0x0004b00000000800 */
[----:B------:R3:W3:Y:S01]  /*72d0*/  MUFU.EX2 R96, R4 ;  /* 0x0000000400607308 */ /* 0x0006e20000000800 */
[----:B-----5:R-:W5:Y:S01]  /*72e0*/  LDSM.16.MT88.4 R16, [R193+0x2800] ;  /* 0x00280000c110783b */ /* 0x020f620000004200 */
[----:B-1----:R-:W-:-:S02]  /*72f0*/  FADD.FTZ R3, R6, R0 ;  /* 0x0000000006037221 */ /* 0x002fc40000010000 */
[----:B------:R-:W-:Y:S02]  /*7300*/  FADD.FTZ R0, R90, R2 ;  /* 0x000000025a007221 */ /* 0x000fe40000010000 */
[----:B------:R-:W-:Y:S01]  /*7310*/  FADD.FTZ R2, R98, R3 ;  /* 0x0000000362027221 */ /* 0x000fe20000010000 */
[C---:B--2---:R-:W-:Y:S01]  /*7320*/  F2FP.PACK_AB R5, R97.reuse, R90 ;  /* 0x0000005a6105723e */ /* 0x044fe200000000ff */
[----:B------:R-:W-:Y:S02]  /*7330*/  FADD.FTZ R0, R97, R0 ;  /* 0x0000000061007221 */ /* 0x000fe40000010000 */
[----:B------:R-:W-:Y:S02]  /*7340*/  FADD.FTZ R2, R99, R2 ;  /* 0x0000000263027221 */ /* 0x000fe40000010000 */
[----:B------:R-:W-:Y:S01]  /*7350*/  FADD.FTZ R0, R91, R0 ;  /* 0x000000005b007221 */ /* 0x000fe20000010000 */
[----:B---3--:R-:W-:-:S03]  /*7360*/  F2FP.PACK_AB R4, R6, R7 ;  /* 0x000000070604723e */ /* 0x008fc600000000ff */
[C---:B------:R-:W-:Y:S01]  /*7370*/  FADD.FTZ R0, R96.reuse, R0 ;  /* 0x0000000060007221 */ /* 0x040fe20000010000 */
[----:B------:R-:W-:Y:S02]  /*7380*/  F2FP.PACK_AB R6, R99, R98 ;  /* 0x000000626306723e */ /* 0x000fe400000000ff */
[----:B------:R-:W-:Y:S02]  /*7390*/  F2FP.PACK_AB R7, R96, R91 ;  /* 0x0000005b6007723e */ /* 0x000fe400000000ff */
[----:B------:R-:W-:Y:S05]  /*73a0*/  LDSM.16.MT88.4 R96, [R194+0x3000] ;  /* 0x00300000c260783b */ /* 0x000fea0000004200 */
[C---:B------:R-:W-:Y:S08]  /*73b0*/  HMMA.16816.F32 R32, R4.reuse, R22, R108 ;  /* 0x000000160420723c */ /* 0x040ff0000000186c */
[C---:B------:R-:W-:Y:S01]  /*73c0*/  HMMA.16816.F32 R108, R4.reuse, R12, R80 ;  /* 0x0000000c046c723c */ /* 0x040fe20000001850 */
[----:B------:R-:W-:Y:S07]  /*73d0*/  LDSM.16.MT88.4 R80, [R193+0x6800] ;  /* 0x00680000c150783b */ /* 0x000fee0000004200 */
[C---:B------:R-:W-:Y:S01]  /*73e0*/  HMMA.16816.F32 R76, R4.reuse, R14, R76 ;  /* 0x0000000e044c723c */ /* 0x040fe2000000184c */
[----:B------:R-:W1:Y:S07]  /*73f0*/  LDSM.16.MT88.4 R12, [R192+0x6000] ;  /* 0x00600000c00c783b */ /* 0x000e6e0000004200 */
[C---:B------:R-:W-:Y:S01]  /*7400*/  HMMA.16816.F32 R100, R4.reuse, R8, R72 ;  /* 0x000000080464723c */ /* 0x040fe20000001848 */
[----:B------:R-:W-:Y:S07]  /*7410*/  LDSM.16.MT88.4 R72, [R192+0x6800] ;  /* 0x00680000c048783b */ /* 0x000fee0000004200 */
[C---:B------:R-:W-:Y:S01]  /*7420*/  HMMA.16816.F32 R60, R4.reuse, R10, R60 ;  /* 0x0000000a043c723c */ /* 0x040fe2000000183c */
[----:B------:R-:W2:Y:S07]  /*7430*/  LDSM.16.MT88.4 R8, [R194+0x6000] ;  /* 0x00600000c208783b */ /* 0x000eae0000004200 */
[C---:B------:R-:W-:Y:S01]  /*7440*/  HMMA.16816.F32 R124, R4.reuse, R20, R112 ;  /* 0x00000014047c723c */ /* 0x040fe20000001870 */
[----:B------:R-:W3:Y:S04]  /*7450*/  LDSM.16.MT88.4 R20, [R191+0x6000] ;  /* 0x00600000bf14783b */ /* 0x000ee80000004200 */
[----:B------:R-:W-:Y:S03]  /*7460*/  LDSM.16.MT88.4 R112, [R193+0x3000] ;  /* 0x00300000c170783b */ /* 0x000fe60000004200 */
[C---:B-----5:R-:W-:Y:S08]  /*7470*/  HMMA.16816.F32 R116, R4.reuse, R16, R116 ;  /* 0x000000100474723c */ /* 0x060ff00000001874 */
[C---:B------:R-:W-:Y:S01]  /*7480*/  HMMA.16816.F32 R36, R4.reuse, R18, R84 ;  /* 0x000000120424723c */ /* 0x040fe20000001854 */
[----:B------:R-:W5:Y:S07]  /*7490*/  LDSM.16.MT88.4 R16, [R193+0x6000] ;  /* 0x00600000c110783b */ /* 0x000f6e0000004200 */
[C---:B-1----:R-:W-:Y:S01]  /*74a0*/  HMMA.16816.F32 R52, R4.reuse, R12, R52 ;  /* 0x0000000c0434723c */ /* 0x042fe20000001834 */
[----:B------:R-:W1:Y:S07]  /*74b0*/  MUFU.EX2 R13, R71 ;  /* 0x00000047000d7308 */ /* 0x000e6e0000000800 */
[C---:B------:R-:W-:Y:S01]  /*74c0*/  HMMA.16816.F32 R44, R4.reuse, R14, R44 ;  /* 0x0000000e042c723c */ /* 0x040fe2000000182c */
[----:B------:R-:W4:Y:S07]  /*74d0*/  MUFU.EX2 R12, R25 ;  /* 0x00000019000c7308 */ /* 0x000f2e0000000800 */
[C---:B--2---:R-:W-:Y:S01]  /*74e0*/  HMMA.16816.F32 R40, R4.reuse, R8, R40 ;  /* 0x000000080428723c */ /* 0x044fe20000001828 */
[----:B------:R2:W-:Y:S06]  /*74f0*/  MUFU.EX2 R15, R89 ;  /* 0x00000059000f7308 */ /* 0x0005ec0000000800 */
[----:B-1----:R-:W-:Y:S01]  /*7500*/  FADD.FTZ R9, R13, R2 ;  /* 0x000000020d097221 */ /* 0x002fe20000010000 */
[----:B---3--:R-:W-:Y:S01]  /*7510*/  HMMA.16816.F32 R92, R4, R20, R92 ;  /* 0x00000014045c723c */ /* 0x008fe2000000185c */
[----:B------:R-:W-:Y:S01]  /*7520*/  @P3 IMAD.HI.U32 R2, R153, c[0x0][0x2c8], RZ ;  /* 0x0000b20099023a27 */ /* 0x000fe200078e00ff */
[----:B------:R-:W1:Y:S03]  /*7530*/  MUFU.EX2 R14, R24 ;  /* 0x00000018000e7308 */ /* 0x000e660000000800 */
[----:B----4-:R-:W-:Y:S01]  /*7540*/  FADD.FTZ R8, R12, R0 ;  /* 0x000000000c087221 */ /* 0x010fe20000010000 */
[----:B------:R-:W-:-:S02]  /*7550*/  MOV R0, R153 ;  /* 0x0000009900007202 */ /* 0x000fc40000000f00 */
[----:B------:R-:W-:Y:S01]  /*7560*/  @P3 SHF.R.U32.HI R0, RZ, c[0x0][0x2cc], R2 ;  /* 0x0000b300ff003a19 */ /* 0x000fe20000011602 */
[----:B------:R-:W-:Y:S01]  /*7570*/  HMMA.16816.F32 R20, R4, R22, R64 ;  /* 0x000000160414723c */ /* 0x000fe20000001840 */
[----:B--2---:R-:W2:Y:S01]  /*7580*/  LDSM.16.MT88.4 R88, [R191+0x6800] ;  /* 0x00680000bf58783b */ /* 0x004ea20000004200 */
[----:B------:R-:W-:Y:S02]  /*7590*/  MOV R2, RZ ;  /* 0x000000ff00027202 */ /* 0x000fe40000000f00 */
[----:B------:R-:W-:-:S03]  /*75a0*/  IADD3 R3, R0, R151, -R152 ;  /* 0x0000009700037210 */ /* 0x000fc60007ffe898 */
[----:B------:R-:W-:Y:S01]  /*75b0*/  F2FP.PACK_AB R64, R70, R13 ;  /* 0x0000000d4640723e */ /* 0x000fe200000000ff */
[C---:B-----5:R-:W-:Y:S01]  /*75c0*/  HMMA.16816.F32 R56, R4.reuse, R16, R56 ;  /* 0x000000100438723c */ /* 0x060fe20000001838 */
[----:B------:R-:W-:Y:S01]  /*75d0*/  IMAD.HI R2, R3, -0x6db6db6d, R2 ;  /* 0x9249249303027827 */ /* 0x000fe200078e0202 */
[----:B-1----:R-:W-:Y:S02]  /*75e0*/  F2FP.PACK_AB R65, R14, R12 ;  /* 0x0000000c0e41723e */ /* 0x002fe400000000ff */
[----:B------:R-:W-:Y:S02]  /*75f0*/  F2FP.PACK_AB R66, R230, R15 ;  /* 0x0000000fe642723e */ /* 0x000fe400000000ff */
[----:B------:R-:W-:Y:S02]  /*7600*/  SHF.R.U32.HI R0, RZ, 0x1f, R2 ;  /* 0x0000001fff007819 */ /* 0x000fe40000011602 */
[----:B------:R-:W-:Y:S02]  /*7610*/  HMMA.16816.F32 R48, R4, R18, R48 ;  /* 0x000000120430723c */ /* 0x000fe40000001830 */
[----:B------:R-:W-:Y:S01]  /*7620*/  LEA.HI.SX32 R2, R2, R0, 0x1a ;  /* 0x0000000002027211 */ /* 0x000fe200078fd2ff */
[----:B------:R-:W-:-:S03]  /*7630*/  FADD.FTZ R0, R70, R9 ;  /* 0x0000000946007221 */ /* 0x000fc60000010000 */
[----:B------:R-:W-:Y:S01]  /*7640*/  IMNMX R12, R150, R2, !PT ;  /* 0x00000002960c7217 */ /* 0x000fe20007800200 */
[----:B------:R-:W-:Y:S01]  /*7650*/  FADD.FTZ R2, R14, R8 ;  /* 0x000000080e027221 */ /* 0x000fe20000010000 */
[----:B------:R-:W-:Y:S01]  /*7660*/  HMMA.16816.F32 R28, R4, R10, R28 ;  /* 0x0000000a041c723c */ /* 0x000fe2000000181c */
[----:B------:R-:W1:Y:S01]  /*7670*/  LDSM.16.MT88.4 R4, [R194+0x6800] ;  /* 0x00680000c204783b */ /* 0x000e620000004200 */
[----:B------:R-:W3:Y:S01]  /*7680*/  MUFU.EX2 R11, R26 ;  /* 0x0000001a000b7308 */ /* 0x000ee20000000800 */
[----:B------:R-:W-:Y:S01]  /*7690*/  ISETP.GE.AND P0, PT, R218, R12, PT ;  /* 0x0000000cda00720c */ /* 0x000fe20003f06270 */
[----:B------:R-:W-:Y:S01]  /*76a0*/  FADD.FTZ R0, R15, R0 ;  /* 0x000000000f007221 */ /* 0x000fe20000010000 */
[----:B------:R4:W-:Y:S03]  /*76b0*/  STL [R1+0x8], R12 ;  /* 0x0000080c01007387 */ /* 0x0009e60000100800 */
[----:B------:R-:W-:-:S02]  /*76c0*/  FADD.FTZ R230, R230, R0 ;  /* 0x00000000e6e67221 */ /* 0x000fc40000010000 */
[----:B------:R-:W5:Y:S01]  /*76d0*/  MUFU.EX2 R10, R27 ;  /* 0x0000001b000a7308 */ /* 0x000f620000000800 */
[----:B---3--:R-:W-:Y:S01]  /*76e0*/  FADD.FTZ R2, R11, R2 ;  /* 0x000000020b027221 */ /* 0x008fe20000010000 */
[----:B-----5:R-:W-:-:S03]  /*76f0*/  F2FP.PACK_AB R67, R10, R11 ;  /* 0x0000000b0a43723e */ /* 0x020fc600000000ff */
[----:B------:R-:W-:-:S04]  /*7700*/  FADD.FTZ R247, R10, R2 ;  /* 0x000000020af77221 */ /* 0x000fc80000010000 */
[C---:B------:R-:W-:Y:S08]  /*7710*/  HMMA.16816.F32 R108, R64.reuse, R104, R108 ;  /* 0x00000068406c723c */ /* 0x040ff0000000186c */
[C---:B------:R-:W-:Y:S08]  /*7720*/  HMMA.16816.F32 R104, R64.reuse, R106, R76 ;  /* 0x0000006a4068723c */ /* 0x040ff0000000184c */
[C---:B------:R-:W-:Y:S08]  /*7730*/  HMMA.16816.F32 R100, R64.reuse, R96, R100 ;  /* 0x000000604064723c */ /* 0x040ff00000001864 */
[C---:B------:R-:W-:Y:S08]  /*7740*/  HMMA.16816.F32 R124, R64.reuse, R120, R124 ;  /* 0x00000078407c723c */ /* 0x040ff0000000187c */
[C---:B------:R-:W-:Y:S08]  /*7750*/  HMMA.16816.F32 R116, R64.reuse, R112, R116 ;  /* 0x000000704074723c */ /* 0x040ff00000001874 */
[C---:B------:R-:W-:Y:S08]  /*7760*/  HMMA.16816.F32 R96, R64.reuse, R98, R60 ;  /* 0x000000624060723c */ /* 0x040ff0000000183c */
[C---:B--2---:R-:W-:Y:S08]  /*7770*/  HMMA.16816.F32 R92, R64.reuse, R88, R92 ;  /* 0x00000058405c723c */ /* 0x044ff0000000185c */
[C---:B------:R-:W-:Y:S08]  /*7780*/  HMMA.16816.F32 R84, R64.reuse, R80, R56 ;  /* 0x000000504054723c */ /* 0x040ff00000001838 */
[C---:B------:R-:W-:Y:S08]  /*7790*/  HMMA.16816.F32 R76, R64.reuse, R72, R52 ;  /* 0x00000048404c723c */ /* 0x040ff00000001834 */
[C---:B------:R-:W-:Y:S08]  /*77a0*/  HMMA.16816.F32 R120, R64.reuse, R122, R32 ;  /* 0x0000007a4078723c */ /* 0x040ff00000001820 */
[C---:B------:R-:W-:Y:S08]  /*77b0*/  HMMA.16816.F32 R112, R64.reuse, R114, R36 ;  /* 0x000000724070723c */ /* 0x040ff00000001824 */
[C---:B------:R-:W-:Y:S08]  /*77c0*/  HMMA.16816.F32 R88, R64.reuse, R90, R20 ;  /* 0x0000005a4058723c */ /* 0x040ff00000001814 */
[C---:B------:R-:W-:Y:S08]  /*77d0*/  HMMA.16816.F32 R80, R64.reuse, R82, R48 ;  /* 0x000000524050723c */ /* 0x040ff00000001830 */
[C---:B------:R-:W-:Y:S08]  /*77e0*/  HMMA.16816.F32 R72, R64.reuse, R74, R44 ;  /* 0x0000004a4048723c */ /* 0x040ff0000000182c */
[C---:B-1----:R-:W-:Y:S08]  /*77f0*/  HMMA.16816.F32 R60, R64.reuse, R4, R40 ;  /* 0x00000004403c723c */ /* 0x042ff00000001828 */
[----:B------:R-:W-:Y:S01]  /*7800*/  HMMA.16816.F32 R64, R64, R6, R28 ;  /* 0x000000064040723c */ /* 0x000fe2000000181c */
[----:B------:R-:W-:Y:S01]  /*7810*/  @!UPT UIADD3 URZ, URZ, URZ, URZ ;  /* 0x0000003f3f3ff290 */ /* 0x000fe2000fffe03f */
[----:B------:R-:W-:Y:S11]  /*7820*/  @!P0 BRA `(.L_x_1344) ;  /* 0x000046c000008947 */ /* 0x000ff60003800000 */
[----:B----4-:R-:W-:Y:S02]  /*7830*/  MOV R71, R68 ;  /* 0x0000004400477202 */ /* 0x010fe40000000f00 */
[----:B------:R-:W-:-:S02]  /*7840*/  MOV R70, R69 ;  /* 0x0000004500467202 */ /* 0x000fc40000000f00 */
[----:B------:R-:W-:-:S07]  /*7850*/  MOV R224, R218 ;  /* 0x000000da00e07202 */ /* 0x000fce0000000f00 */
.L_x_1360:
[----:B------:R-:W2:Y:S01]  /*7860*/  LDL R0, [R1] ;  /* 0x0000000001007983 */ /* 0x000ea20000100800 */
        /* <DEDUP_REMOVED lines=21> */
[C---:B-1-34-:R-:W-:Y:S01]  /*79c0*/  IMAD.WIDE.U32 R2, R223.reuse, c[0x0][0x208], RZ ;  /* 0x00008200df027a25 */ /* 0x05afe200078e00ff */
[----:B------:R-:W-:Y:S01]  /*79d0*/  SHF.R.S32.HI R0, RZ, 0x1f, R223 ;  /* 0x0000001fff007819 */ /* 0x000fe200000114df */
[----:B------:R-:W2:Y:S04]  /*79e0*/  LDL.64 R6, [R1+0x28] ;  /* 0x0000280001067983 */ /* 0x000ea80000100a00 */
[----:B------:R-:W-:Y:S02]  /*79f0*/  IMAD R0, R0, c[0x0][0x208], RZ ;  /* 0x0000820000007a24 */ /* 0x000fe400078e02ff */
[----:B------:R-:W3:Y:S02]  /*7a00*/  LDL R5, [R1+0x34] ;  /* 0x0000340001057983 */ /* 0x000ee40000100800 */
[----:B------:R-:W-:Y:S05]  /*7a10*/  IMAD R0, R223, c[0x0][0x20c], R0 ;  /* 0x00008300df007a24 */ /* 0x000fea00078e0200 */
[----:B------:R-:W-:Y:S02]  /*7a20*/  IADD3 R3, R3, R0, RZ ;  /* 0x0000000003037210 */ /* 0x000fe40007ffe0ff */
[----:B------:R-:W-:Y:S03]  /*7a30*/  SHF.R.S32.HI R0, RZ, 0x1f, R219 ;  /* 0x0000001fff007819 */ /* 0x000fe600000114db */
[C---:B------:R-:W-:Y:S04]  /*7a40*/  IMAD.WIDE.U32 R2, R219.reuse, c[0x0][0x218], R2 ;  /* 0x00008600db027a25 */ /* 0x040fe800078e0002 */
[----:B------:R-:W-:Y:S04]  /*7a50*/  IMAD R4, R0, c[0x0][0x218], RZ ;  /* 0x0000860000047a24 */ /* 0x000fe800078e02ff */
[----:B------:R-:W-:Y:S01]  /*7a60*/  IMAD R4, R219, c[0x0][0x21c], R4 ;  /* 0x00008700db047a24 */ /* 0x000fe200078e0204 */
[----:B--2---:R-:W-:Y:S04]  /*7a70*/  IADD3 R0, P0, R6, R2, RZ ;  /* 0x0000000206007210 */ /* 0x004fe80007f1e0ff */
[----:B---3--:R-:W-:Y:S02]  /*7a80*/  IADD3.X R2, R5, R3, R4, P0, !PT ;  /* 0x0000000305027210 */ /* 0x008fe400007fe404 */
[C---:B------:R-:W-:Y:S04]  /*7a90*/  LEA R6, P0, R0.reuse, c[0x0][0x1f8], 0x1 ;  /* 0x00007e0000067a11 */ /* 0x040fe800078008ff */
[----:B------:R-:W-:Y:S01]  /*7aa0*/  LEA.HI.X R5, R0, c[0x0][0x1fc], R2, 0x1, P0 ;  /* 0x00007f0000057a11 */ /* 0x000fe200000f0c02 */
[----:B------:R-:W-:-:S06]  /*7ab0*/  BRA.DIV ~URZ, `(.L_x_1347) ;  /* 0x0000d9a27f007947 */ /* 0x000fcc000b800000 */
[----:B------:R1:W2:Y:S02]  /*7ac0*/  SHFL.IDX PT, R0, R5, RZ, 0x181f ;  /* 0x00181fff05007589 */ /* 0x0002a400000e0000 */
.L_x_1453:
[----:B------:R-:W-:-:S05]  /*7ad0*/  BRA.DIV ~URZ, `(.L_x_1348) ;  /* 0x0000d9f27f007947 */ /* 0x000fca000b800000 */
[----:B------:R-:W3:Y:S01]  /*7ae0*/  SHFL.IDX PT, R2, R6, RZ, 0x181f ;  /* 0x00181fff06027589 */ /* 0x000ee200000e0000 */
[C---:B------:R-:W-:Y:S01]  /*7af0*/  IMAD.SHL.U32 R15, R238.reuse, 0x2, RZ ;  /* 0x00000002ee0f7824 */ /* 0x040fe200078e00ff */
[----:B------:R-:W-:Y:S01]  /*7b00*/  ISETP.GE.AND P4, PT, R238, c[0x0][0x1d4], PT ;  /* 0x00007500ee007a0c */ /* 0x000fe20003f86270 */
[C---:B------:R-:W-:Y:S01]  /*7b10*/  IMAD.SHL.U32 R14, R248.reuse, 0x2, RZ ;  /* 0x00000002f80e7824 */ /* 0x040fe200078e00ff */
[----:B------:R-:W-:Y:S01]  /*7b20*/  SHFL.IDX PT, R7, R6, 0x2, 0x181f ;  /* 0x00581f0006077f89 */ /* 0x000fe200000e0000 */
[----:B------:R-:W-:Y:S02]  /*7b30*/  ISETP.GE.AND P0, PT, R248, c[0x0][0x1d4], PT ;  /* 0x00007500f8007a0c */ /* 0x000fe40003f06270 */
[----:B------:R-:W-:Y:S02]  /*7b40*/  SEL R4, RZ, 0x10, P4 ;  /* 0x00000010ff047807 */ /* 0x000fe40002000000 */
[-C--:B---3--:R-:W-:Y:S05]  /*7b50*/  IADD3 R12, P5, R2, R15.reuse, RZ ;  /* 0x0000000f020c7210 */ /* 0x088fea0007fbe0ff */
[--C-:B--2---:R-:W-:Y:S01]  /*7b60*/  IMAD.X R13, R0, 0x1, R220.reuse, P5 ;  /* 0x00000001000d7824 */ /* 0x104fe200028e06dc */
[-C--:B------:R-:W-:Y:S04]  /*7b70*/  IADD3 R2, P5, R2, R14.reuse, RZ ;  /* 0x0000000e02027210 */ /* 0x080fe80007fbe0ff */
[----:B------:R-:W-:Y:S01]  /*7b80*/  @!PT LDS RZ, [RZ] ;  /* 0x00000000fffff984 */ /* 0x000fe20000000800 */
[----:B------:R2:W-:Y:S01]  /*7b90*/  LDGSTS.E.BYPASS.LTC128B.128 [R215+0x100], [R12.64], !P4 ;  /* 0x001000000cd77fae */ /* 0x0005e2000e101d46 */
[--C-:B------:R-:W-:Y:S03]  /*7ba0*/  IMAD.X R3, R0, 0x1, R221.reuse, P5 ;  /* 0x0000000100037824 */ /* 0x100fe600028e06dd */
[----:B------:R-:W-:Y:S04]  /*7bb0*/  SHFL.IDX PT, R0, R5, 0x1, 0x181f ;  /* 0x00381f0005007f89 */ /* 0x000fe800000e0000 */
[----:B------:R3:W-:Y:S04]  /*7bc0*/  LDGSTS.E.BYPASS.LTC128B.128 [R215+0x3900], [R2.64], !P0 ;  /* 0x0390000002d77fae */ /* 0x0007e8000c101d46 */
[----:B---3--:R-:W2:Y:S02]  /*7bd0*/  SHFL.IDX PT, R2, R6, 0x1, 0x181f ;  /* 0x00381f0006027f89 */ /* 0x008ea400000e0000 */
[----:B--2---:R-:W-:Y:S05]  /*7be0*/  IADD3 R12, P5, R2, R15, RZ ;  /* 0x0000000f020c7210 */ /* 0x004fea0007fbe0ff */
[----:B------:R-:W-:Y:S01]  /*7bf0*/  IMAD.X R13, R0, 0x1, R220, P5 ;  /* 0x00000001000d7824 */ /* 0x000fe200028e06dc */
[----:B------:R-:W-:Y:S04]  /*7c00*/  IADD3 R2, P5, R2, R14, RZ ;  /* 0x0000000e02027210 */ /* 0x000fe80007fbe0ff */
[----:B------:R2:W-:Y:S01]  /*7c10*/  LDGSTS.E.BYPASS.LTC128B.128 [R215+0x1100], [R12.64], !P4 ;  /* 0x011000000cd77fae */ /* 0x0005e2000e101d46 */
[----:B------:R-:W-:Y:S01]  /*7c20*/  IMAD.X R3, R0, 0x1, R221, P5 ;  /* 0x0000000100037824 */ /* 0x000fe200028e06dd */
[----:B------:R-:W-:Y:S04]  /*7c30*/  SEL R0, RZ, 0x10, P0 ;  /* 0x00000010ff007807 */ /* 0x000fe80000000000 */
[----:B------:R3:W-:Y:S04]  /*7c40*/  LDGSTS.E.BYPASS.LTC128B.128 [R215+0x4900], [R2.64], !P0 ;  /* 0x0490000002d77fae */ /* 0x0007e8000c101d46 */
[----:B--2---:R3:W2:Y:S02]  /*7c50*/  SHFL.IDX PT, R12, R5, 0x2, 0x181f ;  /* 0x00581f00050c7f89 */ /* 0x0046a400000e0000 */
.L_x_1454:
[----:B---3--:R-:W-:Y:S01]  /*7c60*/  IADD3 R2, -R4, 0x10, RZ ;  /* 0x0000001004027810 */ /* 0x008fe20007ffe1ff */
[----:B------:R-:W-:Y:S01]  /*7c70*/  IMAD.SHL.U32 R3, R238, 0x2, RZ ;  /* 0x00000002ee037824 */ /* 0x000fe200078e00ff */
[----:B------:R-:W-:Y:S01]  /*7c80*/  ISETP.NE.U32.AND P5, PT, R4, RZ, PT ;  /* 0x000000ff0400720c */ /* 0x000fe20003fa5070 */
[----:B------:R-:W-:Y:S01]  /*7c90*/  IMAD.SHL.U32 R14, R248, 0x2, RZ ;  /* 0x00000002f80e7824 */ /* 0x000fe200078e00ff */
[----:B------:R-:W-:Y:S01]  /*7ca0*/  LOP3.LUT R2, R2, 0xf, RZ, 0xc0, !PT ;  /* 0x0000000f02027812 */ /* 0x000fe200078ec0ff */
[----:B------:R-:W3:Y:S03]  /*7cb0*/  S2R R13, SR_TID.X ;  /* 0x00000000000d7919 */ /* 0x000ee60000002100 */
[-C--:B------:R-:W-:Y:S04]  /*7cc0*/  IADD3 R2, P4, P0, R2, R7.reuse, R3 ;  /* 0x0000000702027210 */ /* 0x080fe8000789e003 */
[-C--:B--2---:R-:W-:Y:S05]  /*7cd0*/  IADD3.X R3, RZ, R12.reuse, R220, P4, P0 ;  /* 0x0000000cff037210 */ /* 0x084fea00027e04dc */
[----:B------:R-:W-:Y:S01]  /*7ce0*/  @!PT LDS RZ, [RZ] ;  /* 0x00000000fffff984 */ /* 0x000fe20000000800 */
[----:B------:R-:W-:Y:S01]  /*7cf0*/  @!PT LDS RZ, [RZ] ;  /* 0x00000000fffff984 */ /* 0x000fe20000000800 */
[----:B------:R-:W-:Y:S01]  /*7d00*/  @!PT LDS RZ, [RZ] ;  /* 0x00000000fffff984 */ /* 0x000fe20000000800 */
[----:B------:R2:W-:Y:S01]  /*7d10*/  LDGSTS.E.BYPASS.LTC128B.128.ZFILL [R215+0x2100], [R2.64], P5 ;  /* 0x0210000002d77fae */ /* 0x0005e2000a941d46 */
[C---:B------:R-:W-:Y:S02]  /*7d20*/  ISETP.NE.U32.AND P5, PT, R0.reuse, RZ, PT ;  /* 0x000000ff0000720c */ /* 0x040fe40003fa5070 */
[----:B--2---:R-:W-:Y:S04]  /*7d30*/  IADD3 R2, -R0, 0x10, RZ ;  /* 0x0000001000027810 */ /* 0x004fe80007ffe1ff */
[----:B------:R-:W-:Y:S04]  /*7d40*/  LOP3.LUT R2, R2, 0xf, RZ, 0xc0, !PT ;  /* 0x0000000f02027812 */ /* 0x000fe800078ec0ff */
[----:B------:R-:W-:Y:S04]  /*7d50*/  IADD3 R2, P4, P0, R2, R7, R14 ;  /* 0x0000000702027210 */ /* 0x000fe8000789e00e */
[----:B------:R-:W-:Y:S02]  /*7d60*/  IADD3.X R3, RZ, R12, R221, P4, P0 ;  /* 0x0000000cff037210 */ /* 0x000fe400027e04dd */
[----:B---3--:R-:W-:Y:S03]  /*7d70*/  ISETP.GT.AND P0, PT, R13, 0x7f, PT ;  /* 0x0000007f0d00780c */ /* 0x008fe60003f04270 */
[----:B------:R2:W-:Y:S10]  /*7d80*/  LDGSTS.E.BYPASS.LTC128B.128.ZFILL [R215+0x5900], [R2.64], P5 ;  /* 0x0590000002d77fae */ /* 0x0005f4000a941d46 */
[----:B------:R-:W-:-:S05]  /*7d90*/  @P0 BRA `(.L_x_1346) ;  /* 0x0000014000000947 */ /* 0x000fca0003800000 */
[----:B------:R-:W-:-:S05]  /*7da0*/  BRA.DIV ~URZ, `(.L_x_1349) ;  /* 0x0000daf27f007947 */ /* 0x000fca000b800000 */
[----:B-1----:R-:W1:Y:S04]  /*7db0*/  SHFL.IDX PT, R5, R5, 0x3, 0x181f ;  /* 0x00781f0005057f89 */ /* 0x002e6800000e0000 */
[----:B------:R-:W3:Y:S02]  /*7dc0*/  SHFL.IDX PT, R6, R6, 0x3, 0x181f ;  /* 0x00781f0006067f89 */ /* 0x000ee400000e0000 */
.L_x_1455:
[----:B--2---:R-:W-:Y:S01]  /*7dd0*/  IADD3 R2, -R4, 0x10, RZ ;  /* 0x0000001004027810 */ /* 0x004fe20007ffe1ff */
[----:B------:R-:W-:Y:S01]  /*7de0*/  IMAD.SHL.U32 R3, R238, 0x2, RZ ;  /* 0x00000002ee037824 */ /* 0x000fe200078e00ff */
[----:B------:R-:W-:Y:S01]  /*7df0*/  ISETP.NE.U32.AND P0, PT, R4, RZ, PT ;  /* 0x000000ff0400720c */ /* 0x000fe20003f05070 */
[----:B------:R-:W-:Y:S01]  /*7e00*/  IMAD.SHL.U32 R7, R248, 0x2, RZ ;  /* 0x00000002f8077824 */ /* 0x000fe200078e00ff */
[----:B------:R-:W-:Y:S04]  /*7e10*/  LOP3.LUT R2, R2, 0xf, RZ, 0xc0, !PT ;  /* 0x0000000f02027812 */ /* 0x000fe800078ec0ff */
[-C--:B---3--:R-:W-:Y:S04]  /*7e20*/  IADD3 R2, P5, P4, R2, R6.reuse, R3 ;  /* 0x0000000602027210 */ /* 0x088fe80007cbe003 */
[-C--:B-1----:R-:W-:Y:S05]  /*7e30*/  IADD3.X R3, RZ, R5.reuse, R220, P5, P4 ;  /* 0x00000005ff037210 */ /* 0x082fea0002fe84dc */
        /* <DEDUP_REMOVED lines=10> */
.L_x_1346:
[----:B-1-34-:R-:W-:Y:S05]  /*7ee0*/  BSYNC B0 ;  /* 0x0000000000007941 */ /* 0x01afea0003800000 */
.L_x_1345:
[----:B------:R-:W0:Y:S01]  /*7ef0*/  LDGDEPBAR ;  /* 0x00000000000079af */ /* 0x000e220000000000 */
[----:B------:R-:W-:Y:S01]  /*7f00*/  WARPSYNC 0xffffffff ;  /* 0xffffffff00007948 */ /* 0x000fe20003800000 */
[C---:B------:R-:W-:Y:S01]  /*7f10*/  HMMA.16816.F32 R4, R128.reuse, R8, RZ ;  /* 0x000000088004723c */ /* 0x040fe200000018ff */
[----:B------:R-:W-:Y:S05]  /*7f20*/  BSSY B0, `(.L_x_1350) ;  /* 0x0000176000007945 */ /* 0x000fea0003800000 */
[----:B--2---:R-:W2:Y:S02]  /*7f30*/  LDL R3, [R1] ;  /* 0x0000000001037983 */ /* 0x004ea40000100800 */
        /* <DEDUP_REMOVED lines=29> */
[C---:B------:R-:W-:Y:S01]  /*8110*/  HMMA.16816.F32 R48, R132.reuse, R158, R48 ;  /* 0x0000009e8430723c */ /* 0x040fe20000001830 */
[----:B------:R-:W4:Y:S07]  /*8120*/  LDSM.16.M88.4 R156, [R190+0x2800] ;  /* 0x00280000be9c783b */ /* 0x000f2e0000000200 */
[C---:B------:R-:W-:Y:S08]  /*8130*/  HMMA.16816.F32 R52, R132.reuse, R160, R52 ;  /* 0x000000a08434723c */ /* 0x040ff00000001834 */
[----:B------:R-:W-:Y:S08]  /*8140*/  HMMA.16816.F32 R56, R132, R162, R56 ;  /* 0x000000a28438723c */ /* 0x000ff00000001838 */
[C---:B-1----:R-:W-:Y:S08]  /*8150*/  HMMA.16816.F32 R4, R164.reuse, R136, R4 ;  /* 0x00000088a404723c */ /* 0x042ff00000001804 */
[C---:B------:R-:W-:Y:S01]  /*8160*/  HMMA.16816.F32 R8, R164.reuse, R138, R8 ;  /* 0x0000008aa408723c */ /* 0x040fe20000001808 */
[----:B------:R-:W1:Y:S07]  /*8170*/  LDSM.16.M88.4 R136, [R190+0x3000] ;  /* 0x00300000be88783b */ /* 0x000e6e0000000200 */
[C---:B---3--:R-:W-:Y:S08]  /*8180*/  HMMA.16816.F32 R12, R164.reuse, R140, R12 ;  /* 0x0000008ca40c723c */ /* 0x048ff0000000180c */
[C---:B------:R-:W-:Y:S01]  /*8190*/  HMMA.16816.F32 R16, R164.reuse, R142, R16 ;  /* 0x0000008ea410723c */ /* 0x040fe20000001810 */
[----:B------:R-:W3:Y:S07]  /*81a0*/  LDSM.16.M88.4 R140, [R189] ;  /* 0x00000000bd8c783b */ /* 0x000eee0000000200 */
        /* <DEDUP_REMOVED lines=9> */
[C---:B------:R-:W-:Y:S03]  /*8240*/  HMMA.16816.F32 R44, R164.reuse, R156, R44 ;  /* 0x0000009ca42c723c */ /* 0x040fe6000000182c */
[----:B--2---:R-:W-:Y:S05]  /*8250*/  ISETP.GT.AND P0, PT, R224, R3, PT ;  /* 0x00000003e000720c */ /* 0x004fea0003f04270 */
[C---:B------:R-:W-:Y:S01]  /*8260*/  HMMA.16816.F32 R48, R164.reuse, R158, R48 ;  /* 0x0000009ea430723c */ /* 0x040fe20000001830 */
[----:B------:R-:W2:Y:S07]  /*8270*/  LDSM.16.M88.4 R156, [R189+0x2000] ;  /* 0x00200000bd9c783b */ /* 0x000eae0000000200 */
[C---:B-1----:R-:W-:Y:S08]  /*8280*/  HMMA.16816.F32 R52, R164.reuse, R136, R52 ;  /* 0x00000088a434723c */ /* 0x042ff00000001834 */
[----:B------:R-:W-:Y:S01]  /*8290*/  HMMA.16816.F32 R56, R164, R138, R56 ;  /* 0x0000008aa438723c */ /* 0x000fe20000001838 */
[----:B------:R-:W1:Y:S07]  /*82a0*/  LDSM.16.M88.4 R136, [R189+0x2800] ;  /* 0x00280000bd88783b */ /* 0x000e6e0000000200 */
        /* <DEDUP_REMOVED lines=12> */
[C---:B--2---:R-:W-:Y:S08]  /*8370*/  HMMA.16816.F32 R36, R168.reuse, R156, R36 ;  /* 0x0000009ca824723c */ /* 0x044ff00000001824 */
[C---:B------:R-:W-:Y:S01]  /*8380*/  HMMA.16816.F32 R40, R168.reuse, R158, R40 ;  /* 0x0000009ea828723c */ /* 0x040fe20000001828 */
[----:B------:R-:W2:Y:S07]  /*8390*/  LDSM.16.M88.4 R156, [R188+0x5000] ;  /* 0x00500000bc9c783b */ /* 0x000eae0000000200 */
[C---:B-1----:R-:W-:Y:S08]  /*83a0*/  HMMA.16816.F32 R44, R168.reuse, R136, R44 ;  /* 0x00000088a82c723c */ /* 0x042ff0000000182c */
[C---:B------:R-:W-:Y:S01]  /*83b0*/  HMMA.16816.F32 R48, R168.reuse, R138, R48 ;  /* 0x0000008aa830723c */ /* 0x040fe20000001830 */
[----:B------:R-:W1:Y:S07]  /*83c0*/  LDSM.16.M88.4 R136, [R188+0x5800] ;  /* 0x00580000bc88783b */ /* 0x000e6e0000000200 */
        /* <DEDUP_REMOVED lines=8> */
[----:B------:R-:W5:Y:S07]  /*8450*/  LDSM.16.M88.4 R148, [R203] ;  /* 0x00000000cb94783b */ /* 0x000f6e0000000200 */
[C---:B------:R-:W-:Y:S08]  /*8460*/  HMMA.16816.F32 R20, R172.reuse, R152, R20 ;  /* 0x00000098ac14723c */ /* 0x040ff00000001814 */
[C---:B------:R-:W-:Y:S01]  /*8470*/  HMMA.16816.F32 R24, R172.reuse, R154, R24 ;  /* 0x0000009aac18723c */ /* 0x040fe20000001818 */
[----:B------:R-:W4:Y:S07]  /*8480*/  LDSM.16.M88.4 R152, [R197] ;  /* 0x00000000c598783b */ /* 0x000f2e0000000200 */
[C---:B--2---:R-:W-:Y:S08]  /*8490*/  HMMA.16816.F32 R28, R172.reuse, R156, R28 ;  /* 0x0000009cac1c723c */ /* 0x044ff0000000181c */
        /* <DEDUP_REMOVED lines=9> */
[----:B------:R-:W-:Y:S01]  /*8530*/  HMMA.16816.F32 R56, R172, R146, R56 ;  /* 0x00000092ac38723c */ /* 0x000fe20000001838 */
[----:B------:R-:W4:Y:S07]  /*8540*/  LDSM.16.M88.4 R144, [R201] ;  /* 0x00000000c990783b */ /* 0x000f2e0000000200 */
[C---:B-----5:R-:W-:Y:S08]  /*8550*/  HMMA.16816.F32 R4, R176.reuse, R148, R4 ;  /* 0x00000094b004723c */ /* 0x060ff00000001804 */
[C---:B------:R-:W-:Y:S01]  /*8560*/  HMMA.16816.F32 R8, R176.reuse, R150, R8 ;  /* 0x00000096b008723c */ /* 0x040fe20000001808 */
[----:B------:R-:W5:Y:S07]  /*8570*/  LDSM.16.M88.4 R148, [R202] ;  /* 0x00000000ca94783b */ /* 0x000f6e0000000200 */
        /* <DEDUP_REMOVED lines=16> */
[----:B------:R-:W-:Y:S01]  /*8680*/  HMMA.16816.F32 R56, R176, R150, R56 ;  /* 0x00000096b038723c */ /* 0x000fe20000001838 */
        /* <DEDUP_REMOVED lines=11> */
[C---:B------:R-:W-:Y:S08]  /*8740*/  HMMA.16816.F32 R32, R180.reuse, R142, R32 ;  /* 0x0000008eb420723c */ /* 0x040ff00000001820 */
[C---:B----4-:R-:W-:Y:S08]  /*8750*/  HMMA.16816.F32 R36, R180.reuse, R144, R36 ;  /* 0x00000090b424723c */ /* 0x050ff00000001824 */
[C---:B------:R-:W-:Y:S08]  /*8760*/  HMMA.16816.F32 R40, R180.reuse, R146, R40 ;  /* 0x00000092b428723c */ /* 0x040ff00000001828 */
[C---:B-----5:R-:W-:Y:S08]  /*8770*/  HMMA.16816.F32 R44, R180.reuse, R148, R44 ;  /* 0x00000094b42c723c */ /* 0x060ff0000000182c */
        /* <DEDUP_REMOVED lines=37> */
[----:B------:R-:W1:Y:S03]  /*89d0*/  LDSM.16.M88.4 R8, [R189+0x6000] ;  /* 0x00600000bd08783b */ /* 0x000e660000000200 */
[----:B-----5:R-:W-:Y:S04]  /*89e0*/  FMUL.FTZ R0, R13, c[0x0][0x320] ;  /* 0x0000c8000d007a20 */ /* 0x020fe80000410000 */
[C---:B------:R-:W-:Y:S01]  /*89f0*/  HMMA.16816.F32 R36, R184.reuse, R4, R36 ;  /* 0x00000004b824723c */ /* 0x040fe20000001824 */
[----:B------:R5:W1:Y:S07]  /*8a00*/  MUFU.TANH R152, R0 ;  /* 0x0000000000987308 */ /* 0x000a6e0000002400 */
[C---:B------:R-:W-:Y:S01]  /*8a10*/  HMMA.16816.F32 R40, R184.reuse, R6, R40 ;  /* 0x00000006b828723c */ /* 0x040fe20000001828 */
[----:B------:R-:W2:Y:S01]  /*8a20*/  LDSM.16.M88.4 R4, [R189+0x6800] ;  /* 0x00680000bd04783b */ /* 0x000ea20000000200 */
[----:B------:R-:W-:Y:S06]  /*8a30*/  DEPBAR.LE SB0, 0x0 ;  /* 0x000080000000791a */ /* 0x000fec0000000000 */
[----:B------:R-:W-:Y:S04]  /*8a40*/  FMUL.FTZ R2, R35, c[0x0][0x320] ;  /* 0x0000c80023027a20 */ /* 0x000fe80000410000 */
[----:B------:R3:W2:Y:S01]  /*8a50*/  MUFU.TANH R142, R2 ;  /* 0x00000002008e7308 */ /* 0x0006a20000002400 */
[----:B------:R-:W-:Y:S01]  /*8a60*/  BAR.SYNC.DEFER_BLOCKING 0x0 ;  /* 0x0000000000007b1d */ /* 0x000fe20000010000 */
[----:B-----5:R-:W-:Y:S08]  /*8a70*/  FMUL.FTZ R0, R14, c[0x0][0x320] ;  /* 0x0000c8000e007a20 */ /* 0x020ff00000410000 */
[----:B------:R5:W4:Y:S01]  /*8a80*/  MUFU.TANH R163, R0 ;  /* 0x0000000000a37308 */ /* 0x000b220000002400 */
[C---:B-1----:R-:W-:Y:S08]  /*8a90*/  HMMA.16816.F32 R44, R184.reuse, R8, R44 ;  /* 0x00000008b82c723c */ /* 0x042ff0000000182c */
[C---:B------:R-:W-:Y:S04]  /*8aa0*/  HMMA.16816.F32 R48, R184.reuse, R10, R48 ;  /* 0x0000000ab830723c */ /* 0x040fe80000001830 */
[----:B---3--:R-:W-:Y:S04]  /*8ab0*/  FMUL.FTZ R2, R43, c[0x0][0x320] ;  /* 0x0000c8002b027a20 */ /* 0x008fe80000410000 */
[C---:B--2---:R-:W-:Y:S04]  /*8ac0*/  HMMA.16816.F32 R52, R184.reuse, R4, R52 ;  /* 0x00000004b834723c */ /* 0x044fe80000001834 */
[----:B-----5:R-:W-:Y:S04]  /*8ad0*/  FMUL.FTZ R0, R15, c[0x0][0x320] ;  /* 0x0000c8000f007a20 */ /* 0x020fe80000410000 */
[----:B------:R-:W-:Y:S01]  /*8ae0*/  HMMA.16816.F32 R56, R184, R6, R56 ;  /* 0x00000006b838723c */ /* 0x000fe20000001838 */
[----:B------:R1:W2:Y:S03]  /*8af0*/  MUFU.TANH R162, R0 ;  /* 0x0000000000a27308 */ /* 0x0002a60000002400 */
[----:B-1----:R-:W-:Y:S07]  /*8b00*/  FMUL.FTZ R0, R16, c[0x0][0x320] ;  /* 0x0000c80010007a20 */ /* 0x002fee0000410000 */
        /* <DEDUP_REMOVED lines=81> */
[----:B--234-:R-:W2:Y:S01]  /*9020*/  LDL R229, [R1+0xc] ;  /* 0x00000c0001e57983 */ /* 0x01cea20000100800 */
[----:B------:R-:W-:Y:S03]  /*9030*/  MOV R219, RZ ;  /* 0x000000ff00db7202 */ /* 0x000fe60000000f00 */
[----:B------:R-:W3:Y:S04]  /*9040*/  LDL R3, [R1+0x4] ;  /* 0x0000040001037983 */ /* 0x000ee80000100800 */
[----:B------:R-:W4:Y:S04]  /*9050*/  LDL.64 R232, [R1+0x20] ;  /* 0x0000200001e87983 */ /* 0x000f280000100a00 */
[----:B------:R-:W5:Y:S04]  /*9060*/  LDL R228, [R1+0x30] ;  /* 0x0000300001e47983 */ /* 0x000f680000100800 */
[----:B------:R-:W4:Y:S04]  /*9070*/  LDL.64 R226, [R1+0x18] ;  /* 0x0000180001e27983 */ /* 0x000f280000100a00 */
[----:B------:R-:W5:Y:S01]  /*9080*/  LDL R225, [R1+0x10] ;  /* 0x0000100001e17983 */ /* 0x000f620000100800 */
[----:B--2---:R-:W-:Y:S05]  /*9090*/  IMAD R2, R224, 0x70, R229 ;  /* 0x00000070e0027824 */ /* 0x004fea00078e02e5 */
[----:B---3--:R-:W-:Y:S05]  /*90a0*/  IADD3 R2, R2, -0x70, R3 ;  /* 0xffffff9002027810 */ /* 0x008fea0007ffe003 */
[----:B------:R-:W-:Y:S04]  /*90b0*/  @P2 IMAD.HI.U32 R3, R2, c[0x0][0x2bc], RZ ;  /* 0x0000af0002032a27 */ /* 0x000fe800078e00ff */
[----:B-1----:R-:W-:Y:S01]  /*90c0*/  IMAD.MOV.U32 R0, RZ, RZ, R2 ;  /* 0x000000ffff007224 */ /* 0x002fe200078e0002 */
[----:B------:R-:W-:Y:S04]  /*90d0*/  @P2 SHF.R.U32.HI R0, RZ, c[0x0][0x2c0], R3 ;  /* 0x0000b000ff002a19 */ /* 0x000fe80000011603 */
[C---:B----4-:R-:W-:Y:S01]  /*90e0*/  @!P1 IADD3 R3, P0, R0.reuse, R232, RZ ;  /* 0x000000e800039210 */ /* 0x050fe20007f1e0ff */
[----:B------:R-:W-:Y:S03]  /*90f0*/  IMAD.MOV R4, RZ, RZ, -R0 ;  /* 0x000000ffff047224 */ /* 0x000fe600078e0a00 */
[----:B-----5:R-:W-:Y:S01]  /*9100*/  @!P1 LEA.HI.X.SX32 R0, R0, R228, 0x1, P0 ;  /* 0x000000e400009211 */ /* 0x020fe200000f0eff */
        /* <DEDUP_REMOVED lines=19> */
.L_x_1456:
[----:B------:R-:W-:-:S05]  /*9240*/  BRA.DIV ~URZ, `(.L_x_1353) ;  /* 0x0000c7927f007947 */ /* 0x000fca000b800000 */
[----:B------:R3:W4:Y:S02]  /*9250*/  SHFL.IDX PT, R2, R4, RZ, 0x181f ;  /* 0x00181fff04027589 */ /* 0x00072400000e0000 */
.L_x_1457:
[----:B------:R-:W-:Y:S01]  /*9260*/  ISETP.GE.AND P5, PT, R222, 0x1, PT ;  /* 0x00000001de00780c */ /* 0x000fe20003fa6270 */
[----:B------:R-:W-:Y:S02]  /*9270*/  IMAD.SHL.U32 R6, R238, 0x2, RZ ;  /* 0x00000002ee067824 */ /* 0x000fe400078e00ff */
[----:B------:R-:W-:Y:S10]  /*9280*/  IMAD.SHL.U32 R3, R248, 0x2, RZ ;  /* 0x00000002f8037824 */ /* 0x000ff400078e00ff */
[----:B------:R-:W-:Y:S02]  /*9290*/  @P5 ISETP.GE.AND P4, PT, R238, c[0x0][0x1d4], PT ;  /* 0x00007500ee005a0c */ /* 0x000fe40003f86270 */
[----:B----4-:R-:W-:Y:S02]  /*92a0*/  @P5 IADD3 R6, P6, R2, R6, RZ ;  /* 0x0000000602065210 */ /* 0x010fe40007fde0ff */
[----:B------:R-:W-:Y:S03]  /*92b0*/  @P5 ISETP.GE.AND P0, PT, R248, c[0x0][0x1d4], PT ;  /* 0x00007500f8005a0c */ /* 0x000fe60003f06270 */
[C---:B--2---:R-:W-:Y:S01]  /*92c0*/  @P5 IMAD.X R7, R5.reuse, 0x1, R220, P6 ;  /* 0x0000000105075824 */ /* 0x044fe200030e06dc */
[----:B------:R-:W-:Y:S05]  /*92d0*/  @P5 IADD3 R2, P6, R2, R3, RZ ;  /* 0x0000000302025210 */ /* 0x000fea0007fde0ff */
[----:B------:R-:W-:Y:S01]  /*92e0*/  @!PT LDS RZ, [RZ] ;  /* 0x00000000fffff984 */ /* 0x000fe20000000800 */
[----:B------:R-:W-:Y:S01]  /*92f0*/  @!PT LDS RZ, [RZ] ;  /* 0x00000000fffff984 */ /* 0x000fe20000000800 */
[----:B------:R-:W-:Y:S01]  /*9300*/  @!PT LDS RZ, [RZ] ;  /* 0x00000000fffff984 */ /* 0x000fe20000000800 */
[----:B------:R2:W-:Y:S01]  /*9310*/  @P5 LDGSTS.E.BYPASS.LTC128B.128 [R215+0x8100], [R6.64], !P4 ;  /* 0x0810000006d75fae */ /* 0x0005e2000e101d46 */
[----:B------:R-:W-:Y:S05]  /*9320*/  @P5 IMAD.X R3, R5, 0x1, R221, P6 ;  /* 0x0000000105035824 */ /* 0x000fea00030e06dd */
[----:B------:R2:W-:Y:S01]  /*9330*/  @P5 LDGSTS.E.BYPASS.LTC128B.128 [R215+0xb900], [R2.64], !P0 ;  /* 0x0b90000002d75fae */ /* 0x0005e2000c101d46 */
[----:B------:R-:W-:-:S05]  /*9340*/  BRA.DIV ~URZ, `(.L_x_1354) ;  /* 0x0000c7027f007947 */ /* 0x000fca000b800000 */
[----:B------:R4:W1:Y:S04]  /*9350*/  SHFL.IDX PT, R5, R0, 0x1, 0x181f ;  /* 0x00381f0000057f89 */ /* 0x00086800000e0000 */
[----:B--2---:R4:W2:Y:S02]  /*9360*/  SHFL.IDX PT, R2, R4, 0x1, 0x181f ;  /* 0x00381f0004027f89 */ /* 0x0048a400000e0000 */
.L_x_1458:
[----:B------:R-:W-:Y:S01]  /*9370*/  ISETP.GE.AND P5, PT, R222, 0x21, PT ;  /* 0x00000021de00780c */ /* 0x000fe20003fa6270 */
[----:B------:R-:W-:Y:S02]  /*9380*/  IMAD.SHL.U32 R6, R238, 0x2, RZ ;  /* 0x00000002ee067824 */ /* 0x000fe400078e00ff */
[----:B------:R-:W-:Y:S10]  /*9390*/  IMAD.SHL.U32 R3, R248, 0x2, RZ ;  /* 0x00000002f8037824 */ /* 0x000ff400078e00ff */
[----:B------:R-:W-:Y:S02]  /*93a0*/  @P5 ISETP.GE.AND P4, PT, R238, c[0x0][0x1d4], PT ;  /* 0x00007500ee005a0c */ /* 0x000fe40003f86270 */
[----:B--2---:R-:W-:Y:S02]  /*93b0*/  @P5 IADD3 R6, P6, R2, R6, RZ ;  /* 0x0000000602065210 */ /* 0x004fe40007fde0ff */
[----:B------:R-:W-:Y:S03]  /*93c0*/  @P5 ISETP.GE.AND P0, PT, R248, c[0x0][0x1d4], PT ;  /* 0x00007500f8005a0c */ /* 0x000fe60003f06270 */
[C---:B-1----:R-:W-:Y:S01]  /*93d0*/  @P5 IMAD.X R7, R5.reuse, 0x1, R220, P6 ;  /* 0x0000000105075824 */ /* 0x042fe200030e06dc */
        /* <DEDUP_REMOVED lines=8> */
[----:B------:R2:W1:Y:S02]  /*9460*/  SHFL.IDX PT, R5, R0, 0x2, 0x181f ;  /* 0x00581f0000057f89 */ /* 0x00046400000e0000 */
.L_x_1459:
[----:B------:R-:W-:-:S05]  /*9470*/  BRA.DIV ~URZ, `(.L_x_1356) ;  /* 0x0000c7127f007947 */ /* 0x000fca000b800000 */
[----:B-1----:R1:W2:Y:S02]  /*9480*/  SHFL.IDX PT, R2, R4, 0x2, 0x181f ;  /* 0x00581f0004027f89 */ /* 0x0022a400000e0000 */
.L_x_1460:
[----:B------:R-:W-:Y:S01]  /*9490*/  ISETP.GE.AND P5, PT, R222, 0x41, PT ;  /* 0x00000041de00780c */ /* 0x000fe20003fa6270 */
[----:B------:R-:W-:Y:S02]  /*94a0*/  IMAD.SHL.U32 R6, R238, 0x2, RZ ;  /* 0x00000002ee067824 */ /* 0x000fe400078e00ff */
[----:B------:R-:W-:Y:S10]  /*94b0*/  IMAD.SHL.U32 R3, R248, 0x2, RZ ;  /* 0x00000002f8037824 */ /* 0x000ff400078e00ff */
[----:B------:R-:W-:Y:S02]  /*94c0*/  @P5 ISETP.GE.AND P4, PT, R238, c[0x0][0x1d4], PT ;  /* 0x00007500ee005a0c */ /* 0x000fe40003f86270 */
[----:B--2---:R-:W-:Y:S02]  /*94d0*/  @P5 IADD3 R6, P6, R2, R6, RZ ;  /* 0x0000000602065210 */ /* 0x004fe40007fde0ff */
[----:B------:R-:W-:Y:S03]  /*94e0*/  @P5 ISETP.GE.AND P0, PT, R248, c[0x0][0x1d4], PT ;  /* 0x00007500f8005a0c */ /* 0x000fe60003f06270 */
[C---:B------:R-:W-:Y:S01]  /*94f0*/  @P5 IMAD.X R7, R5.reuse, 0x1, R220, P6 ;  /* 0x0000000105075824 */ /* 0x040fe200030e06dc */
        /* <DEDUP_REMOVED lines=8> */
[----:B--2---:R2:W1:Y:S04]  /*9580*/  SHFL.IDX PT, R6, R0, 0x3, 0x181f ;  /* 0x00781f0000067f89 */ /* 0x00446800000e0000 */
[----:B----4-:R2:W4:Y:S02]  /*9590*/  SHFL.IDX PT, R0, R4, 0x3, 0x181f ;  /* 0x00781f0004007f89 */ /* 0x01052400000e0000 */
.L_x_1461:
[----:B------:R-:W-:Y:S01]  /*95a0*/  ISETP.GE.AND P5, PT, R222, 0x61, PT ;  /* 0x00000061de00780c */ /* 0x000fe20003fa6270 */
[----:B------:R-:W-:Y:S02]  /*95b0*/  IMAD.SHL.U32 R3, R238, 0x2, RZ ;  /* 0x00000002ee037824 */ /* 0x000fe400078e00ff */
[----:B------:R-:W-:Y:S10]  /*95c0*/  IMAD.SHL.U32 R2, R248, 0x2, RZ ;  /* 0x00000002f8027824 */ /* 0x000ff400078e00ff */
[----:B------:R-:W-:Y:S02]  /*95d0*/  @P5 ISETP.GE.AND P4, PT, R238, c[0x0][0x1d4], PT ;  /* 0x00007500ee005a0c */ /* 0x000fe40003f86270 */
[----:B-1234-:R-:W-:Y:S02]  /*95e0*/  @P5 IADD3 R4, P6, R0, R3, RZ ;  /* 0x0000000300045210 */ /* 0x01efe40007fde0ff */
[----:B------:R-:W-:Y:S03]  /*95f0*/  @P5 ISETP.GE.AND P0, PT, R248, c[0x0][0x1d4], PT ;  /* 0x00007500f8005a0c */ /* 0x000fe60003f06270 */
[----:B------:R-:W-:Y:S01]  /*9600*/  @P5 IMAD.X R5, R6, 0x1, R220, P6 ;  /* 0x0000000106055824 */ /* 0x000fe200030e06dc */
[----:B------:R-:W-:Y:S05]  /*9610*/  @P5 IADD3 R2, P6, R0, R2, RZ ;  /* 0x0000000200025210 */ /* 0x000fea0007fde0ff */
[----:B------:R-:W-:Y:S01]  /*9620*/  @!PT LDS RZ, [RZ] ;  /* 0x00000000fffff984 */ /* 0x000fe20000000800 */
[----:B------:R-:W-:Y:S01]  /*9630*/  @!PT LDS RZ, [RZ] ;  /* 0x00000000fffff984 */ /* 0x000fe20000000800 */
[----:B------:R-:W-:Y:S01]  /*9640*/  @!PT LDS RZ, [RZ] ;  /* 0x00000000fffff984 */ /* 0x000fe20000000800 */
[----:B------:R1:W-:Y:S01]  /*9650*/  @P5 LDGSTS.E.BYPASS.LTC128B.128 [R215+0xb100], [R4.64], !P4 ;  /* 0x0b10000004d75fae */ /* 0x0003e2000e101d46 */
[----:B------:R-:W-:Y:S05]  /*9660*/  @P5 IMAD.X R3, R6, 0x1, R221, P6 ;  /* 0x0000000106035824 */ /* 0x000fea00030e06dd */
[----:B------:R1:W-:Y:S02]  /*9670*/  @P5 LDGSTS.E.BYPASS.LTC128B.128 [R215+0xe900], [R2.64], !P0 ;  /* 0x0e90000002d75fae */ /* 0x0003e4000c101d46 */
.L_x_1351:
[----:B--234-:R-:W-:Y:S05]  /*9680*/  BSYNC B0 ;  /* 0x0000000000007941 */ /* 0x01cfea0003800000 */
.L_x_1350:
[----:B-1----:R-:W2:Y:S04]  /*9690*/  LDL R4, [R1+0x40] ;  /* 0x0000400001047983 */ /* 0x002ea80000100800 */
[----:B------:R-:W2:Y:S04]  /*96a0*/  LDL R0, [R1+0x58] ;  /* 0x0000580001007983 */ /* 0x000ea80000100800 */
[----:B------:R-:W3:Y:S04]  /*96b0*/  LDL R5, [R1+0x44] ;  /* 0x0000440001057983 */ /* 0x000ee80000100800 */
[----:B------:R-:W4:Y:S04]  /*96c0*/  LDL R3, [R1+0x3c] ;  /* 0x00003c0001037983 */ /* 0x000f280000100800 */
[----:B------:R-:W4:Y:S04]  /*96d0*/  LDL R2, [R1+0x38] ;  /* 0x0000380001027983 */ /* 0x000f280000100800 */
[----:B------:R-:W0:Y:S01]  /*96e0*/  LDGDEPBAR ;  /* 0x00000000000079af */ /* 0x000e220000000000 */
[----:B--2---:R-:W-:Y:S05]  /*96f0*/  IADD3 R4, R0, R4, RZ ;  /* 0x0000000400047210 */ /* 0x004fea0007ffe0ff */
[----:B------:R-:W-:Y:S05]  /*9700*/  @P3 IMAD.HI.U32 R0, R4, c[0x0][0x2c8], RZ ;  /* 0x0000b20004003a27 */ /* 0x000fea00078e00ff */
[----:B------:R-:W-:Y:S01]  /*9710*/  @P3 SHF.R.U32.HI R4, RZ, c[0x0][0x2cc], R0 ;  /* 0x0000b300ff043a19 */ /* 0x000fe20000011600 */
[----:B------:R-:W-:Y:S05]  /*9720*/  IMAD R0, R224, -0x70, RZ ;  /* 0xffffff90e0007824 */ /* 0x000fea00078e02ff */
[----:B---3--:R-:W-:Y:S04]  /*9730*/  IADD3 R0, -R5, 0x1, R0 ;  /* 0x0000000105007810 */ /* 0x008fe80007ffe100 */
[----:B----4-:R-:W-:Y:S01]  /*9740*/  IADD3 R5, -R2, R0, R3 ;  /* 0x0000000002057210 */ /* 0x010fe20007ffe103 */
[----:B------:R-:W-:-:S05]  /*9750*/  BRA.DIV ~URZ, `(.L_x_1358) ;  /* 0x0000c5727f007947 */ /* 0x000fca000b800000 */
[----:B------:R1:W2:Y:S02]  /*9760*/  SHFL.IDX PT, R0, R4, RZ, 0x1c1f ;  /* 0x001c1fff04007589 */ /* 0x0002a400000e0000 */
.L_x_1462:
        /* <DEDUP_REMOVED lines=177> */
[----:B-12---:R-:W-:Y:S06]  /*a280*/  FMNMX.FTZ R4, R0, R2, !PT ;  /* 0x0000000200047209 */ /* 0x006fec0007810000 */
[----:B------:R1:W2:Y:S02]  /*a290*/  SHFL.BFLY PT, R0, R4, 0x1, 0x1f ;  /* 0x0c201f0004007f89 */ /* 0x0002a400000e0000 */
.L_x_1463:
[C---:B------:R-:W-:Y:S01]  /*a2a0*/  FSETP.NEU.FTZ.AND P0, PT, R69.reuse, -INF , PT ;  /* 0xff8000004500780b */ /* 0x040fe20003f1d000 */
[C---:B------:R-:W-:Y:S01]  /*a2b0*/  FMUL.FTZ R2, R69.reuse, c[0x0][0x2d0] ;  /* 0x0000b40045027a20 */ /* 0x040fe20000410000 */
[----:B--2---:R-:W-:Y:S01]  /*a2c0*/  FMNMX.FTZ R3, R0, R4, !PT ;  /* 0x0000000400037209 */ /* 0x004fe20007810000 */
[----:B------:R-:W-:Y:S01]  /*a2d0*/  WARPSYNC 0xffffffff ;  /* 0xffffffff00007948 */ /* 0x000fe20003800000 */
[----:B------:R-:W-:Y:S02]  /*a2e0*/  FSEL R0, R69, RZ, P0 ;  /* 0x000000ff45007208 */ /* 0x000fe40000000000 */
[----:B------:R-:W-:Y:S02]  /*a2f0*/  FSEL R2, R2, RZ, P0 ;  /* 0x000000ff02027208 */ /* 0x000fe40000000000 */
[----:B------:R-:W-:Y:S01]  /*a300*/  FSETP.NEU.FTZ.AND P0, PT, R3, -INF , PT ;  /* 0xff8000000300780b */ /* 0x000fe20003f1d000 */
[----:B------:R-:W-:Y:S02]  /*a310*/  FADD.FTZ R0, -R0, R70 ;  /* 0x0000004600007221 */ /* 0x000fe40000010100 */
[--C-:B------:R-:W-:Y:S02]  /*a320*/  FFMA.FTZ R6, R6, c[0x0][0x2d0], -R2.reuse ;  /* 0x0000b40006067a23 */ /* 0x100fe40000010802 */
[----:B------:R-:W-:Y:S02]  /*a330*/  FMUL.FTZ R0, R0, c[0x0][0x2d0] ;  /* 0x0000b40000007a20 */ /* 0x000fe40000410000 */
[--C-:B-1----:R-:W-:Y:S02]  /*a340*/  FFMA.FTZ R4, R37, c[0x0][0x2d0], -R2.reuse ;  /* 0x0000b40025047a23 */ /* 0x102fe40000010802 */
        /* <DEDUP_REMOVED lines=27> */
[--C-:B------:R-:W-:Y:S02]  /*a500*/  FFMA.FTZ R241, R13, c[0x0][0x2d0], -R2.reuse ;  /* 0x0000b4000df17a23 */ /* 0x100fe40000010802 */
[--C-:B------:R-:W-:Y:S01]  /*a510*/  FFMA.FTZ R244, R12, c[0x0][0x2d0], -R2.reuse ;  /* 0x0000b4000cf47a23 */ /* 0x100fe20000010802 */
[----:B------:R-:W-:Y:S01]  /*a520*/  MUFU.EX2 R13, R36 ;  /* 0x00000024000d7308 */ /* 0x000fe20000000800 */
[----:B------:R-:W-:Y:S02]  /*a530*/  FFMA.FTZ R245, R11, c[0x0][0x2d0], -R2 ;  /* 0x0000b4000bf57a23 */ /* 0x000fe40000010802 */
[C---:B------:R-:W-:Y:S02]  /*a540*/  FFMA.FTZ R2, R0.reuse, R230, R6 ;  /* 0x000000e600027223 */ /* 0x040fe40000010006 */
[----:B------:R-:W-:Y:S02]  /*a550*/  FMUL.FTZ R20, R0, R108 ;  /* 0x0000006c00147220 */ /* 0x000fe40000410000 */
[----:B------:R-:W-:Y:S01]  /*a560*/  FADD.FTZ R11, R4, R2 ;  /* 0x00000002040b7221 */ /* 0x000fe20000010000 */
[C---:B------:R-:W-:Y:S01]  /*a570*/  FSEL R2, R3.reuse, RZ, P0 ;  /* 0x000000ff03027208 */ /* 0x040fe20000000000 */
[----:B------:R-:W-:Y:S01]  /*a580*/  FMUL.FTZ R4, R3, c[0x0][0x2d0] ;  /* 0x0000b40003047a20 */ /* 0x000fe20000410000 */
[----:B------:R-:W1:Y:S01]  /*a590*/  MUFU.EX2 R12, R35 ;  /* 0x00000023000c7308 */ /* 0x000e620000000800 */
[----:B------:R-:W-:Y:S02]  /*a5a0*/  FMUL.FTZ R16, R0, R112 ;  /* 0x0000007000107220 */ /* 0x000fe40000410000 */
[----:B------:R-:W-:Y:S01]  /*a5b0*/  FADD.FTZ R2, -R2, R71 ;  /* 0x0000004702027221 */ /* 0x000fe20000010100 */
[----:B------:R-:W-:Y:S01]  /*a5c0*/  FSEL R4, R4, RZ, P0 ;  /* 0x000000ff04047208 */ /* 0x000fe20000000000 */
[----:B------:R-:W-:Y:S02]  /*a5d0*/  FMUL.FTZ R17, R0, R113 ;  /* 0x0000007100117220 */ /* 0x000fe40000410000 */
[----:B------:R-:W-:Y:S02]  /*a5e0*/  FMUL.FTZ R2, R2, c[0x0][0x2d0] ;  /* 0x0000b40002027a20 */ /* 0x000fe40000410000 */
[--C-:B------:R-:W-:Y:S01]  /*a5f0*/  FFMA.FTZ R70, R58, c[0x0][0x2d0], -R4.reuse ;  /* 0x0000b4003a467a23 */ /* 0x100fe20000010804 */
[----:B------:R-:W-:Y:S01]  /*a600*/  MUFU.EX2 R71, R146 ;  /* 0x0000009200477308 */ /* 0x000fe20000000800 */
[--C-:B------:R-:W-:Y:S02]  /*a610*/  FFMA.FTZ R142, R57, c[0x0][0x2d0], -R4.reuse ;  /* 0x0000b400398e7a23 */ /* 0x100fe40000010804 */
[----:B------:R-:W-:Y:S02]  /*a620*/  FMUL.FTZ R57, R0, R73 ;  /* 0x0000004900397220 */ /* 0x000fe40000410000 */
[--C-:B------:R-:W-:Y:S02]  /*a630*/  FFMA.FTZ R141, R56, c[0x0][0x2d0], -R4.reuse ;  /* 0x0000b400388d7a23 */ /* 0x100fe40000010804 */
[----:B------:R-:W-:Y:S02]  /*a640*/  FMUL.FTZ R56, R0, R72 ;  /* 0x0000004800387220 */ /* 0x000fe40000410000 */
[--C-:B------:R-:W-:Y:S01]  /*a650*/  FFMA.FTZ R6, R68, c[0x0][0x2d0], -R4.reuse ;  /* 0x0000b40044067a23 */ /* 0x100fe20000010804 */
[----:B------:R-:W2:Y:S01]  /*a660*/  MUFU.EX2 R2, R2 ;  /* 0x0000000200027308 */ /* 0x000ea20000000800 */
[--C-:B------:R-:W-:Y:S02]  /*a670*/  FFMA.FTZ R68, R59, c[0x0][0x2d0], -R4.reuse ;  /* 0x0000b4003b447a23 */ /* 0x100fe40000010804 */
[--C-:B------:R-:W-:Y:S01]  /*a680*/  FFMA.FTZ R5, R5, c[0x0][0x2d0], -R4.reuse ;  /* 0x0000b40005057a23 */ /* 0x100fe20000010804 */
[----:B-1----:R-:W-:Y:S01]  /*a690*/  F2FP.PACK_AB R138, R12, R13 ;  /* 0x0000000d0c8a723e */ /* 0x002fe200000000ff */
        /* <DEDUP_REMOVED lines=12> */
[C---:B--2---:R-:W-:Y:S02]  /*a760*/  FMUL.FTZ R58, R2.reuse, R74 ;  /* 0x0000004a023a7220 */ /* 0x044fe40000410000 */
[C---:B------:R-:W-:Y:S02]  /*a770*/  FMUL.FTZ R59, R2.reuse, R75 ;  /* 0x0000004b023b7220 */ /* 0x040fe40000410000 */
[----:B------:R-:W1:Y:S01]  /*a780*/  LDSM.16.MT88.4 R72, [R191] ;  /* 0x00000000bf48783b */ /* 0x000e620000004200 */
[----:B------:R-:W-:Y:S01]  /*a790*/  FMUL.FTZ R31, R2, R103 ;  /* 0x00000067021f7220 */ /* 0x000fe20000410000 */
        /* <DEDUP_REMOVED lines=15> */
[----:B--2---:R-:W-:Y:S01]  /*a890*/  F2FP.PACK_AB R137, R6, R7 ;  /* 0x000000070689723e */ /* 0x004fe200000000ff */
[----:B------:R-:W-:Y:S02]  /*a8a0*/  FADD.FTZ R4, R13, R11 ;  /* 0x0000000b0d047221 */ /* 0x000fe40000010000 */
[C---:B------:R-:W-:Y:S02]  /*a8b0*/  FFMA.FTZ R5, R2.reuse, R247, R7 ;  /* 0x000000f702057223 */ /* 0x040fe40000010007 */
[----:B------:R-:W-:Y:S01]  /*a8c0*/  FMUL.FTZ R7, R2, R127 ;  /* 0x0000007f02077220 */ /* 0x000fe20000410000 */
[----:B------:R-:W-:Y:S01]  /*a8d0*/  MUFU.EX2 R250, R149 ;  /* 0x0000009500fa7308 */ /* 0x000fe20000000800 */
[----:B------:R-:W-:Y:S02]  /*a8e0*/  FADD.FTZ R247, R6, R5 ;  /* 0x0000000506f77221 */ /* 0x000fe40000010000 */
[----:B------:R-:W-:Y:S01]  /*a8f0*/  FMUL.FTZ R5, R0, R125 ;  /* 0x0000007d00057220 */ /* 0x000fe20000410000 */
[----:B---3--:R-:W-:Y:S01]  /*a900*/  F2FP.PACK_AB R139, R108, R103 ;  /* 0x000000676c8b723e */ /* 0x008fe200000000ff */
[----:B------:R-:W-:Y:S02]  /*a910*/  FMUL.FTZ R6, R2, R126 ;  /* 0x0000007e02067220 */ /* 0x000fe40000410000 */
[----:B------:R-:W-:Y:S02]  /*a920*/  FADD.FTZ R140, R12, R4 ;  /* 0x000000040c8c7221 */ /* 0x000fe40000010000 */
[C---:B------:R-:W-:Y:S01]  /*a930*/  FMUL.FTZ R4, R0.reuse, R124 ;  /* 0x0000007c00047220 */ /* 0x040fe20000410000 */
[----:B------:R-:W-:Y:S01]  /*a940*/  MUFU.EX2 R249, R151 ;  /* 0x0000009700f97308 */ /* 0x000fe20000000800 */
[C---:B------:R-:W-:Y:S02]  /*a950*/  FMUL.FTZ R8, R0.reuse, R120 ;  /* 0x0000007800087220 */ /* 0x040fe40000410000 */
[----:B------:R-:W-:Y:S02]  /*a960*/  FMUL.FTZ R9, R0, R121 ;  /* 0x0000007900097220 */ /* 0x000fe40000410000 */
[C---:B------:R-:W-:Y:S01]  /*a970*/  FMUL.FTZ R10, R2.reuse, R122 ;  /* 0x0000007a020a7220 */ /* 0x040fe20000410000 */
[C---:B-1----:R-:W-:Y:S04]  /*a980*/  HMMA.16816.F32 R4, R136.reuse, R72, R4 ;  /* 0x000000488804723c */ /* 0x042fe80000001804 */
[----:B------:R-:W1:Y:S01]  /*a990*/  MUFU.EX2 R68, R148 ;  /* 0x0000009400447308 */ /* 0x000e620000000800 */
[C---:B------:R-:W-:Y:S02]  /*a9a0*/  FMUL.FTZ R11, R2.reuse, R123 ;  /* 0x0000007b020b7220 */ /* 0x040fe40000410000 */
[----:B------:R-:W-:Y:S01]  /*a9b0*/  LDSM.16.MT88.4 R120, [R191+0x3000] ;  /* 0x00300000bf78783b */ /* 0x000fe20000004200 */
[----:B------:R-:W-:Y:S04]  /*a9c0*/  FMUL.FTZ R18, R2, R114 ;  /* 0x0000007202127220 */ /* 0x000fe80000410000 */
[C---:B------:R-:W-:Y:S02]  /*a9d0*/  HMMA.16816.F32 R8, R136.reuse, R74, R8 ;  /* 0x0000004a8808723c */ /* 0x040fe40000001808 */
[----:B------:R-:W-:Y:S01]  /*a9e0*/  MUFU.EX2 R70, R145 ;  /* 0x0000009100467308 */ /* 0x000fe20000000800 */
[----:B------:R-:W2:Y:S01]  /*a9f0*/  LDSM.16.MT88.4 R72, [R193] ;  /* 0x00000000c148783b */ /* 0x000ea20000004200 */
[C---:B------:R-:W-:Y:S02]  /*aa00*/  FMUL.FTZ R12, R0.reuse, R116 ;  /* 0x00000074000c7220 */ /* 0x040fe40000410000 */
[----:B------:R-:W-:Y:S02]  /*aa10*/  FMUL.FTZ R13, R0, R117 ;  /* 0x00000075000d7220 */ /* 0x000fe40000410000 */
[C---:B------:R-:W-:Y:S04]  /*aa20*/  FMUL.FTZ R14, R2.reuse, R118 ;  /* 0x00000076020e7220 */ /* 0x040fe80000410000 */
[C---:B------:R-:W-:Y:S01]  /*aa30*/  FMUL.FTZ R15, R2.reuse, R119 ;  /* 0x00000077020f7220 */ /* 0x040fe20000410000 */
[----:B------:R-:W-:Y:S01]  /*aa40*/  MUFU.EX2 R151, R216 ;  /* 0x000000d800977308 */ /* 0x000fe20000000800 */
[----:B------:R-:W-:Y:S02]  /*aa50*/  FMUL.FTZ R19, R2, R115 ;  /* 0x0000007302137220 */ /* 0x000fe40000410000 */
[----:B------:R-:W-:Y:S01]  /*aa60*/  LDSM.16.MT88.4 R112, [R193+0x3000] ;  /* 0x00300000c170783b */ /* 0x000fe20000004200 */
[C---:B------:R-:W-:Y:S02]  /*aa70*/  FMUL.FTZ R24, R0.reuse, R104 ;  /* 0x0000006800187220 */ /* 0x040fe40000410000 */
[----:B------:R-:W-:Y:S02]  /*aa80*/  FMUL.FTZ R25, R0, R105 ;  /* 0x0000006900197220 */ /* 0x000fe40000410000 */
[C---:B------:R-:W-:Y:S02]  /*aa90*/  FMUL.FTZ R26, R2.reuse, R106 ;  /* 0x0000006a021a7220 */ /* 0x040fe40000410000 */
[----:B------:R-:W-:Y:S01]  /*aaa0*/  FMUL.FTZ R27, R2, R107 ;  /* 0x0000006b021b7220 */ /* 0x000fe20000410000 */
[----:B------:R-:W-:Y:S01]  /*aab0*/  MUFU.EX2 R150, R217 ;  /* 0x000000d900967308 */ /* 0x000fe20000000800 */
[----:B------:R-:W-:Y:S01]  /*aac0*/  LDSM.16.MT88.4 R104, [R192+0x3000] ;  /* 0x00300000c068783b */ /* 0x000fe20000004200 */
[C---:B------:R-:W-:Y:S02]  /*aad0*/  FMUL.FTZ R32, R0.reuse, R96 ;  /* 0x0000006000207220 */ /* 0x040fe40000410000 */
[----:B------:R-:W-:Y:S02]  /*aae0*/  FMUL.FTZ R33, R0, R97 ;  /* 0x0000006100217220 */ /* 0x000fe40000410000 */
[C---:B------:R-:W-:Y:S02]  /*aaf0*/  FMUL.FTZ R34, R2.reuse, R98 ;  /* 0x0000006202227220 */ /* 0x040fe40000410000 */
[----:B------:R-:W-:Y:S02]  /*ab00*/  FMUL.FTZ R35, R2, R99 ;  /* 0x0000006302237220 */ /* 0x000fe40000410000 */
[----:B------:R-:W-:Y:S01]  /*ab10*/  LDSM.16.MT88.4 R96, [R193+0x6000] ;  /* 0x00600000c160783b */ /* 0x000fe20000004200 */
[C---:B------:R-:W-:Y:S01]  /*ab20*/  FMUL.FTZ R36, R0.reuse, R92 ;  /* 0x0000005c00247220 */ /* 0x040fe20000410000 */
[----:B------:R3:W-:Y:S01]  /*ab30*/  MUFU.EX2 R149, R218 ;  /* 0x000000da00957308 */ /* 0x0007e20000000800 */
[----:B------:R-:W-:Y:S02]  /*ab40*/  FMUL.FTZ R37, R0, R93 ;  /* 0x0000005d00257220 */ /* 0x000fe40000410000 */
[C---:B------:R-:W-:Y:S02]  /*ab50*/  FMUL.FTZ R38, R2.reuse, R94 ;  /* 0x0000005e02267220 */ /* 0x040fe40000410000 */
[----:B------:R-:W-:Y:S01]  /*ab60*/  FMUL.FTZ R39, R2, R95 ;  /* 0x0000005f02277220 */ /* 0x000fe20000410000 */
[C---:B--2---:R-:W-:Y:S01]  /*ab70*/  HMMA.16816.F32 R12, R136.reuse, R72, R12 ;  /* 0x00000048880c723c */ /* 0x044fe2000000180c */
[----:B------:R-:W-:Y:S02]  /*ab80*/  LDSM.16.MT88.4 R92, [R193+0x2000] ;  /* 0x00200000c15c783b */ /* 0x000fe40000004200 */
[C---:B------:R-:W-:Y:S01]  /*ab90*/  FMUL.FTZ R40, R0.reuse, R88 ;  /* 0x0000005800287220 */ /* 0x040fe20000410000 */
[----:B------:R-:W-:Y:S01]  /*aba0*/  MUFU.EX2 R148, R225 ;  /* 0x000000e100947308 */ /* 0x000fe20000000800 */
[----:B------:R-:W-:Y:S02]  /*abb0*/  FMUL.FTZ R41, R0, R89 ;  /* 0x0000005900297220 */ /* 0x000fe40000410000 */
[----:B------:R-:W-:Y:S01]  /*abc0*/  FMUL.FTZ R42, R2, R90 ;  /* 0x0000005a022a7220 */ /* 0x000fe20000410000 */
[C---:B------:R-:W-:Y:S01]  /*abd0*/  HMMA.16816.F32 R16, R136.reuse, R74, R16 ;  /* 0x0000004a8810723c */ /* 0x040fe20000001810 */
[----:B------:R-:W2:Y:S03]  /*abe0*/  LDSM.16.MT88.4 R72, [R192] ;  /* 0x00000000c048783b */ /* 0x000ea60000004200 */
[----:B------:R-:W-:Y:S02]  /*abf0*/  FMUL.FTZ R21, R0, R109 ;  /* 0x0000006d00157220 */ /* 0x000fe40000410000 */
[C---:B------:R-:W-:Y:S01]  /*ac00*/  FMUL.FTZ R22, R2.reuse, R110 ;  /* 0x0000006e02167220 */ /* 0x040fe20000410000 */
[----:B------:R-:W-:Y:S01]  /*ac10*/  MUFU.EX2 R143, R143 ;  /* 0x0000008f008f7308 */ /* 0x000fe20000000800 */
[----:B------:R-:W-:Y:S01]  /*ac20*/  FMUL.FTZ R23, R2, R111 ;  /* 0x0000006f02177220 */ /* 0x000fe20000410000 */
[----:B---3--:R-:W-:Y:S03]  /*ac30*/  IADD3 R218, R224, -0x1, RZ ;  /* 0xffffffffe0da7810 */ /* 0x008fe60007ffe0ff */
[----:B------:R-:W-:Y:S02]  /*ac40*/  FMUL.FTZ R43, R2, R91 ;  /* 0x0000005b022b7220 */ /* 0x000fe40000410000 */
[----:B------:R-:W-:Y:S01]  /*ac50*/  LDSM.16.MT88.4 R88, [R193+0x1800] ;  /* 0x00180000c158783b */ /* 0x000fe20000004200 */
[C---:B------:R-:W-:Y:S02]  /*ac60*/  FMUL.FTZ R44, R0.reuse, R84 ;  /* 0x00000054002c7220 */ /* 0x040fe40000410000 */
[----:B------:R-:W-:Y:S01]  /*ac70*/  FMUL.FTZ R45, R0, R85 ;  /* 0x00000055002d7220 */ /* 0x000fe20000410000 */
[----:B------:R-:W-:Y:S01]  /*ac80*/  MUFU.EX2 R252, R144 ;  /* 0x0000009000fc7308 */ /* 0x000fe20000000800 */
[C---:B------:R-:W-:Y:S02]  /*ac90*/  FMUL.FTZ R46, R2.reuse, R86 ;  /* 0x00000056022e7220 */ /* 0x040fe40000410000 */
[----:B------:R-:W-:Y:S02]  /*aca0*/  FMUL.FTZ R47, R2, R87 ;  /* 0x00000057022f7220 */ /* 0x000fe40000410000 */
[----:B------:R-:W-:Y:S01]  /*acb0*/  LDSM.16.MT88.4 R84, [R192+0x1000] ;  /* 0x00100000c054783b */ /* 0x000fe20000004200 */
[C---:B------:R-:W-:Y:S02]  /*acc0*/  FMUL.FTZ R48, R0.reuse, R80 ;  /* 0x0000005000307220 */ /* 0x040fe40000410000 */
[----:B------:R-:W-:Y:S02]  /*acd0*/  FMUL.FTZ R49, R0, R81 ;  /* 0x0000005100317220 */ /* 0x000fe40000410000 */
        /* <DEDUP_REMOVED lines=9> */
[C---:B--2---:R-:W-:Y:S01]  /*ad70*/  HMMA.16816.F32 R20, R136.reuse, R72, R20 ;  /* 0x000000488814723c */ /* 0x044fe20000001814 */
[----:B------:R-:W-:Y:S02]  /*ad80*/  LDSM.16.MT88.4 R76, [R191+0x800] ;  /* 0x00080000bf4c783b */ /* 0x000fe40000004200 */
[C---:B------:R-:W-:Y:S02]  /*ad90*/  FMUL.FTZ R28, R0.reuse, R100 ;  /* 0x00000064001c7220 */ /* 0x040fe40000410000 */
[----:B------:R-:W-:Y:S02]  /*ada0*/  FMUL.FTZ R29, R0, R101 ;  /* 0x00000065001d7220 */ /* 0x000fe40000410000 */
[C---:B------:R-:W-:Y:S01]  /*adb0*/  FMUL.FTZ R30, R2.reuse, R102 ;  /* 0x00000066021e7220 */ /* 0x040fe20000410000 */
[C---:B------:R-:W-:Y:S01]  /*adc0*/  HMMA.16816.F32 R24, R136.reuse, R74, R24 ;  /* 0x0000004a8818723c */ /* 0x040fe20000001818 */
[----:B------:R-:W2:Y:S01]  /*add0*/  LDSM.16.MT88.4 R72, [R196] ;  /* 0x00000000c448783b */ /* 0x000ea20000004200 */
[----:B------:R-:W-:Y:S02]  /*ade0*/  MUFU.EX2 R102, R142 ;  /* 0x0000008e00667308 */ /* 0x000fe40000000800 */
[C---:B------:R-:W-:Y:S02]  /*adf0*/  FMUL.FTZ R62, R2.reuse, R62 ;  /* 0x0000003e023e7220 */ /* 0x040fe40000410000 */
[C---:B------:R-:W-:Y:S02]  /*ae00*/  FMUL.FTZ R63, R2.reuse, R63 ;  /* 0x0000003f023f7220 */ /* 0x040fe40000410000 */
[C---:B------:R-:W-:Y:S04]  /*ae10*/  FMUL.FTZ R66, R2.reuse, R66 ;  /* 0x0000004202427220 */ /* 0x040fe80000410000 */
[----:B------:R-:W-:Y:S01]  /*ae20*/  FMUL.FTZ R67, R2, R67 ;  /* 0x0000004302437220 */ /* 0x000fe20000410000 */
[----:B------:R-:W-:Y:S01]  /*ae30*/  MUFU.EX2 R101, R141 ;  /* 0x0000008d00657308 */ /* 0x000fe20000000800 */
[C---:B------:R-:W-:Y:S02]  /*ae40*/  FMUL.FTZ R60, R0.reuse, R60 ;  /* 0x0000003c003c7220 */ /* 0x040fe40000410000 */
[C---:B------:R-:W-:Y:S02]  /*ae50*/  FMUL.FTZ R61, R0.reuse, R61 ;  /* 0x0000003d003d7220 */ /* 0x040fe40000410000 */
[C---:B------:R-:W-:Y:S02]  /*ae60*/  FMUL.FTZ R64, R0.reuse, R64 ;  /* 0x0000004000407220 */ /* 0x040fe40000410000 */
[----:B------:R-:W-:Y:S02]  /*ae70*/  FMUL.FTZ R65, R0, R65 ;  /* 0x0000004100417220 */ /* 0x000fe40000410000 */
[----:B-1----:R-:W-:Y:S01]  /*ae80*/  FADD.FTZ R0, R68, R140 ;  /* 0x0000008c44007221 */ /* 0x002fe20000010000 */
[----:B------:R-:W1:Y:S10]  /*ae90*/  MUFU.EX2 R2, R147 ;  /* 0x0000009300027308 */ /* 0x000e740000000800 */
[----:B------:R-:W-:Y:S01]  /*aea0*/  MUFU.EX2 R100, R242 ;  /* 0x000000f200647308 */ /* 0x000fe20000000800 */
[C---:B--2---:R-:W-:Y:S09]  /*aeb0*/  HMMA.16816.F32 R28, R136.reuse, R72, R28 ;  /* 0x00000048881c723c */ /* 0x044ff2000000181c */
[----:B------:R-:W-:Y:S03]  /*aec0*/  MUFU.EX2 R147, R230 ;  /* 0x000000e600937308 */ /* 0x000fe60000000800 */
[----:B-1----:R-:W-:Y:S01]  /*aed0*/  FADD.FTZ R0, R2, R0 ;  /* 0x0000000002007221 */ /* 0x002fe20000010000 */
[C---:B------:R-:W-:Y:S01]  /*aee0*/  HMMA.16816.F32 R32, R136.reuse, R74, R32 ;  /* 0x0000004a8820723c */ /* 0x040fe20000001820 */
[----:B------:R-:W1:Y:S02]  /*aef0*/  LDSM.16.MT88.4 R72, [R191+0x3800] ;  /* 0x00380000bf48783b */ /* 0x000e640000004200 */
[----:B------:R-:W-:Y:S03]  /*af00*/  FADD.FTZ R0, R71, R0 ;  /* 0x0000000047007221 */ /* 0x000fe60000010000 */
[----:B------:R-:W-:Y:S01]  /*af10*/  MUFU.EX2 R144, R235 ;  /* 0x000000eb00907308 */ /* 0x000fe20000000800 */
[----:B------:R-:W-:Y:S09]  /*af20*/  FADD.FTZ R0, R70, R0 ;  /* 0x0000000046007221 */ /* 0x000ff20000010000 */
[----:B------:R-:W-:Y:S10]  /*af30*/  MUFU.EX2 R142, R240 ;  /* 0x000000f0008e7308 */ /* 0x000ff40000000800 */
[----:B------:R-:W-:Y:S10]  /*af40*/  MUFU.EX2 R141, R243 ;  /* 0x000000f3008d7308 */ /* 0x000ff40000000800 */
[----:B------:R-:W2:Y:S01]  /*af50*/  MUFU.EX2 R140, R246 ;  /* 0x000000f6008c7308 */ /* 0x000ea20000000800 */
        /* <DEDUP_REMOVED lines=12> */
[----:B------:R-:W1:Y:S03]  /*b020*/  MUFU.EX2 R68, R156 ;  /* 0x0000009c00447308 */ /* 0x000e660000000800 */
[----:B------:R-:W-:Y:S03]  /*b030*/  F2FP.PACK_AB R73, R101, R102 ;  /* 0x000000666549723e */ /* 0x000fe600000000ff */
[----:B------:R-:W-:Y:S02]  /*b040*/  F2FP.PACK_AB R74, R70, R71 ;  /* 0x00000047464a723e */ /* 0x000fe400000000ff */
[----:B------:R-:W-:Y:S02]  /*b050*/  F2FP.PACK_AB R75, R252, R143 ;  /* 0x0000008ffc4b723e */ /* 0x000fe400000000ff */
[----:B------:R-:W3:Y:S01]  /*b060*/  MUFU.EX2 R2, R155 ;  /* 0x0000009b00027308 */ /* 0x000ee20000000800 */
[----:B--2---:R-:W-:Y:S04]  /*b070*/  F2FP.PACK_AB R139, R140, R141 ;  /* 0x0000008d8c8b723e */ /* 0x004fe800000000ff */
[C---:B------:R-:W-:Y:S05]  /*b080*/  HMMA.16816.F32 R4, R72.reuse, R76, R4 ;  /* 0x0000004c4804723c */ /* 0x040fea0000001804 */
[----:B------:R-:W2:Y:S03]  /*b090*/  MUFU.EX2 R71, R154 ;  /* 0x0000009a00477308 */ /* 0x000ea60000000800 */
[C---:B------:R-:W-:Y:S01]  /*b0a0*/  HMMA.16816.F32 R8, R72.reuse, R78, R8 ;  /* 0x0000004e4808723c */ /* 0x040fe20000001808 */
[----:B------:R-:W4:Y:S03]  /*b0b0*/  LDSM.16.MT88.4 R76, [R192+0x800] ;  /* 0x00080000c04c783b */ /* 0x000f260000004200 */
[----:B-1----:R-:W-:Y:S03]  /*b0c0*/  FADD.FTZ R0, R68, R0 ;  /* 0x0000000044007221 */ /* 0x002fe60000010000 */
[----:B------:R-:W1:Y:S01]  /*b0d0*/  MUFU.EX2 R70, R153 ;  /* 0x0000009900467308 */ /* 0x000e620000000800 */
[C---:B------:R-:W-:Y:S04]  /*b0e0*/  HMMA.16816.F32 R12, R72.reuse, R80, R12 ;  /* 0x00000050480c723c */ /* 0x040fe8000000180c */
[----:B---3--:R-:W-:Y:S04]  /*b0f0*/  FADD.FTZ R0, R2, R0 ;  /* 0x0000000002007221 */ /* 0x008fe80000010000 */
[C---:B------:R-:W-:Y:S01]  /*b100*/  HMMA.16816.F32 R16, R72.reuse, R82, R16 ;  /* 0x000000524810723c */ /* 0x040fe20000001810 */
[----:B------:R-:W3:Y:S01]  /*b110*/  LDSM.16.MT88.4 R80, [R194+0x800] ;  /* 0x00080000c250783b */ /* 0x000ee20000004200 */
[----:B------:R-:W5:Y:S02]  /*b120*/  MUFU.EX2 R156, R152 ;  /* 0x00000098009c7308 */ /* 0x000f640000000800 */
[----:B--2---:R-:W-:Y:S08]  /*b130*/  FADD.FTZ R0, R71, R0 ;  /* 0x0000000047007221 */ /* 0x004ff00000010000 */
[----:B------:R-:W-:Y:S01]  /*b140*/  MUFU.EX2 R155, R158 ;  /* 0x0000009e009b7308 */ /* 0x000fe20000000800 */
[----:B-1----:R-:W-:Y:S09]  /*b150*/  FADD.FTZ R0, R70, R0 ;  /* 0x0000000046007221 */ /* 0x002ff20000010000 */
[----:B------:R-:W-:Y:S01]  /*b160*/  MUFU.EX2 R154, R157 ;  /* 0x0000009d009a7308 */ /* 0x000fe20000000800 */
[C---:B----4-:R-:W-:Y:S09]  /*b170*/  HMMA.16816.F32 R20, R72.reuse, R76, R20 ;  /* 0x0000004c4814723c */ /* 0x050ff20000001814 */
[----:B------:R-:W-:Y:S01]  /*b180*/  MUFU.EX2 R153, R159 ;  /* 0x0000009f00997308 */ /* 0x000fe20000000800 */
[C---:B------:R-:W-:Y:S01]  /*b190*/  HMMA.16816.F32 R24, R72.reuse, R78, R24 ;  /* 0x0000004e4818723c */ /* 0x040fe20000001818 */
[----:B------:R-:W1:Y:S07]  /*b1a0*/  LDSM.16.MT88.4 R76, [R191+0x4000] ;  /* 0x00400000bf4c783b */ /* 0x000e6e0000004200 */
[C---:B---3--:R-:W-:Y:S01]  /*b1b0*/  HMMA.16816.F32 R28, R72.reuse, R80, R28 ;  /* 0x00000050481c723c */ /* 0x048fe2000000181c */
[----:B------:R-:W-:Y:S07]  /*b1c0*/  MUFU.EX2 R152, R160 ;  /* 0x000000a000987308 */ /* 0x000fee0000000800 */
        /* <DEDUP_REMOVED lines=15> */
[----:B------:R-:W-:Y:S01]  /*b2c0*/  F2FP.PACK_AB R74, R70, R71 ;  /* 0x00000047464a723e */ /* 0x000fe200000000ff */
[----:B------:R-:W3:Y:S02]  /*b2d0*/  MUFU.EX2 R68, R214 ;  /* 0x000000d600447308 */ /* 0x000ee40000000800 */
[----:B------:R-:W-:Y:S02]  /*b2e0*/  F2FP.PACK_AB R73, R250, R251 ;  /* 0x000000fbfa49723e */ /* 0x000fe400000000ff */
[----:B-----5:R-:W-:Y:S06]  /*b2f0*/  F2FP.PACK_AB R75, R156, R249 ;  /* 0x000000f99c4b723e */ /* 0x020fec00000000ff */
[----:B------:R-:W4:Y:S01]  /*b300*/  MUFU.EX2 R2, R163 ;  /* 0x000000a300027308 */ /* 0x000f220000000800 */
[C---:B-1----:R-:W-:Y:S09]  /*b310*/  HMMA.16816.F32 R4, R72.reuse, R76, R4 ;  /* 0x0000004c4804723c */ /* 0x042ff20000001804 */
[----:B------:R-:W1:Y:S01]  /*b320*/  MUFU.EX2 R71, R162 ;  /* 0x000000a200477308 */ /* 0x000e620000000800 */
[C---:B------:R-:W-:Y:S01]  /*b330*/  HMMA.16816.F32 R8, R72.reuse, R78, R8 ;  /* 0x0000004e4808723c */ /* 0x040fe20000001808 */
[----:B------:R-:W5:Y:S02]  /*b340*/  LDSM.16.MT88.4 R76, [R194+0x1000] ;  /* 0x00100000c24c783b */ /* 0x000f640000004200 */
[----:B---3--:R-:W-:Y:S01]  /*b350*/  FADD.FTZ R0, R68, R0 ;  /* 0x0000000044007221 */ /* 0x008fe20000010000 */
[----:B------:R-:W-:Y:S05]  /*b360*/  MOV R214, R143 ;  /* 0x0000008f00d67202 */ /* 0x000fea0000000f00 */
[----:B------:R-:W3:Y:S01]  /*b370*/  MUFU.EX2 R70, R161 ;  /* 0x000000a100467308 */ /* 0x000ee20000000800 */
[C---:B--2---:R-:W-:Y:S03]  /*b380*/  HMMA.16816.F32 R12, R72.reuse, R80, R12 ;  /* 0x00000050480c723c */ /* 0x044fe6000000180c */
[----:B----4-:R-:W-:Y:S05]  /*b390*/  FADD.FTZ R0, R2, R0 ;  /* 0x0000000002007221 */ /* 0x010fea0000010000 */
[C---:B------:R-:W-:Y:S01]  /*b3a0*/  HMMA.16816.F32 R16, R72.reuse, R82, R16 ;  /* 0x000000524810723c */ /* 0x040fe20000001810 */
[----:B------:R-:W2:Y:S01]  /*b3b0*/  LDSM.16.MT88.4 R80, [R191+0x4800] ;  /* 0x00480000bf50783b */ /* 0x000ea20000004200 */
[----:B------:R-:W4:Y:S02]  /*b3c0*/  MUFU.EX2 R143, R239 ;  /* 0x000000ef008f7308 */ /* 0x000f240000000800 */
[----:B-1----:R-:W-:Y:S04]  /*b3d0*/  FADD.FTZ R0, R71, R0 ;  /* 0x0000000047007221 */ /* 0x002fe80000010000 */
[C---:B------:R-:W-:Y:S04]  /*b3e0*/  HMMA.16816.F32 R20, R72.reuse, R84, R20 ;  /* 0x000000544814723c */ /* 0x040fe80000001814 */
[----:B---3--:R-:W-:Y:S04]  /*b3f0*/  FADD.FTZ R0, R70, R0 ;  /* 0x0000000046007221 */ /* 0x008fe80000010000 */
[C---:B------:R-:W-:Y:S01]  /*b400*/  HMMA.16816.F32 R24, R72.reuse, R86, R24 ;  /* 0x000000564818723c */ /* 0x040fe20000001818 */
[----:B------:R-:W1:Y:S07]  /*b410*/  LDSM.16.MT88.4 R84, [R193+0x4800] ;  /* 0x00480000c154783b */ /* 0x000e6e0000004200 */
[C---:B-----5:R-:W-:Y:S04]  /*b420*/  HMMA.16816.F32 R28, R72.reuse, R76, R28 ;  /* 0x0000004c481c723c */ /* 0x060fe8000000181c */
[----:B----4-:R-:W-:Y:S04]  /*b430*/  F2FP.PACK_AB R137, R142, R143 ;  /* 0x0000008f8e89723e */ /* 0x010fe800000000ff */
        /* <DEDUP_REMOVED lines=14> */
[C---:B--2---:R-:W-:Y:S03]  /*b520*/  HMMA.16816.F32 R60, R72.reuse, R80, R60 ;  /* 0x00000050483c723c */ /* 0x044fe6000000183c */
[----:B------:R-:W2:Y:S01]  /*b530*/  MUFU.EX2 R2, R228 ;  /* 0x000000e400027308 */ /* 0x000ea20000000800 */
[----:B------:R-:W-:Y:S04]  /*b540*/  F2FP.PACK_AB R79, R152, R153 ;  /* 0x00000099984f723e */ /* 0x000fe800000000ff */
[----:B------:R-:W-:Y:S01]  /*b550*/  HMMA.16816.F32 R64, R72, R82, R64 ;  /* 0x000000524840723c */ /* 0x000fe20000001840 */
[----:B------:R-:W4:Y:S04]  /*b560*/  LDSM.16.MT88.4 R72, [R192+0x1800] ;  /* 0x00180000c048783b */ /* 0x000f280000004200 */
[----:B------:R-:W5:Y:S03]  /*b570*/  MUFU.EX2 R71, R227 ;  /* 0x000000e300477308 */ /* 0x000f660000000800 */
[C---:B-1----:R-:W-:Y:S01]  /*b580*/  HMMA.16816.F32 R4, R76.reuse, R84, R4 ;  /* 0x000000544c04723c */ /* 0x042fe20000001804 */
[----:B------:R-:W1:Y:S04]  /*b590*/  LDSM.16.MT88.4 R80, [R194+0x1800] ;  /* 0x00180000c250783b */ /* 0x000e680000004200 */
[----:B---3--:R-:W-:Y:S02]  /*b5a0*/  FADD.FTZ R0, R68, R0 ;  /* 0x0000000044007221 */ /* 0x008fe40000010000 */
[----:B------:R-:W3:Y:S01]  /*b5b0*/  MUFU.EX2 R70, R226 ;  /* 0x000000e200467308 */ /* 0x000ee20000000800 */
[C---:B------:R-:W-:Y:S01]  /*b5c0*/  HMMA.16816.F32 R8, R76.reuse, R86, R8 ;  /* 0x000000564c08723c */ /* 0x040fe20000001808 */
[----:B------:R-:W1:Y:S03]  /*b5d0*/  LDSM.16.MT88.4 R84, [R191+0x5000] ;  /* 0x00500000bf54783b */ /* 0x000e660000004200 */
[----:B--2---:R-:W-:Y:S04]  /*b5e0*/  FADD.FTZ R0, R2, R0 ;  /* 0x0000000002007221 */ /* 0x004fe80000010000 */
[C---:B------:R-:W-:Y:S04]  /*b5f0*/  HMMA.16816.F32 R12, R76.reuse, R88, R12 ;  /* 0x000000584c0c723c */ /* 0x040fe8000000180c */
[----:B-----5:R-:W-:Y:S04]  /*b600*/  FADD.FTZ R0, R71, R0 ;  /* 0x0000000047007221 */ /* 0x020fe80000010000 */
[C---:B------:R-:W-:Y:S01]  /*b610*/  HMMA.16816.F32 R16, R76.reuse, R90, R16 ;  /* 0x0000005a4c10723c */ /* 0x040fe20000001810 */
[----:B------:R-:W-:Y:S03]  /*b620*/  LDSM.16.MT88.4 R88, [R192+0x5000] ;  /* 0x00500000c058783b */ /* 0x000fe60000004200 */
[----:B---3--:R-:W-:Y:S04]  /*b630*/  FADD.FTZ R0, R70, R0 ;  /* 0x0000000046007221 */ /* 0x008fe80000010000 */
[C---:B----4-:R-:W-:Y:S08]  /*b640*/  HMMA.16816.F32 R20, R76.reuse, R72, R20 ;  /* 0x000000484c14723c */ /* 0x050ff00000001814 */
[C---:B------:R-:W-:Y:S01]  /*b650*/  HMMA.16816.F32 R24, R76.reuse, R74, R24 ;  /* 0x0000004a4c18723c */ /* 0x040fe20000001818 */
[----:B------:R-:W2:Y:S07]  /*b660*/  LDSM.16.MT88.4 R72, [R193+0x5000] ;  /* 0x00500000c148783b */ /* 0x000eae0000004200 */
[C---:B-1----:R-:W-:Y:S08]  /*b670*/  HMMA.16816.F32 R28, R76.reuse, R80, R28 ;  /* 0x000000504c1c723c */ /* 0x042ff0000000181c */
[C---:B------:R-:W-:Y:S01]  /*b680*/  HMMA.16816.F32 R32, R76.reuse, R82, R32 ;  /* 0x000000524c20723c */ /* 0x040fe20000001820 */
[----:B------:R-:W1:Y:S07]  /*b690*/  LDSM.16.MT88.4 R80, [R194+0x5000] ;  /* 0x00500000c250783b */ /* 0x000e6e0000004200 */
[C---:B------:R-:W-:Y:S08]  /*b6a0*/  HMMA.16816.F32 R36, R76.reuse, R84, R36 ;  /* 0x000000544c24723c */ /* 0x040ff00000001824 */
        /* <DEDUP_REMOVED lines=24> */
[----:B-1----:R-:W-:Y:S04]  /*b830*/  FADD.FTZ R0, R68, R0 ;  /* 0x0000000044007221 */ /* 0x002fe80000010000 */
[C---:B------:R-:W-:Y:S04]  /*b840*/  HMMA.16816.F32 R12, R72.reuse, R92, R12 ;  /* 0x0000005c480c723c */ /* 0x040fe8000000180c */
[----:B------:R-:W-:Y:S04]  /*b850*/  FADD.FTZ R0, R2, R0 ;  /* 0x0000000002007221 */ /* 0x000fe80000010000 */
[C---:B------:R-:W-:Y:S01]  /*b860*/  HMMA.16816.F32 R16, R72.reuse, R94, R16 ;  /* 0x0000005e4810723c */ /* 0x040fe20000001810 */
[----:B------:R-:W1:Y:S03]  /*b870*/  LDSM.16.MT88.4 R92, [R192+0x5800] ;  /* 0x00580000c05c783b */ /* 0x000e660000004200 */
[----:B------:R-:W-:Y:S04]  /*b880*/  FADD.FTZ R0, R100, R0 ;  /* 0x0000000064007221 */ /* 0x000fe80000010000 */
[C---:B----4-:R-:W-:Y:S08]  /*b890*/  HMMA.16816.F32 R20, R72.reuse, R88, R20 ;  /* 0x000000584814723c */ /* 0x050ff00000001814 */
[C---:B------:R-:W-:Y:S01]  /*b8a0*/  HMMA.16816.F32 R24, R72.reuse, R90, R24 ;  /* 0x0000005a4818723c */ /* 0x040fe20000001818 */
[----:B------:R-:W4:Y:S07]  /*b8b0*/  LDSM.16.MT88.4 R88, [R194+0x5800] ;  /* 0x00580000c258783b */ /* 0x000f2e0000004200 */
[C---:B------:R-:W-:Y:S07]  /*b8c0*/  HMMA.16816.F32 R28, R72.reuse, R76, R28 ;  /* 0x0000004c481c723c */ /* 0x040fee000000181c */
[----:B------:R-:W-:Y:S01]  /*b8d0*/  F2FP.PACK_AB R76, R70, R71 ;  /* 0x00000047464c723e */ /* 0x000fe200000000ff */
[C---:B------:R-:W-:Y:S01]  /*b8e0*/  HMMA.16816.F32 R32, R72.reuse, R78, R32 ;  /* 0x0000004e4820723c */ /* 0x040fe20000001820 */
[----:B------:R-:W5:Y:S03]  /*b8f0*/  MUFU.EX2 R71, R241 ;  /* 0x000000f100477308 */ /* 0x000f660000000800 */
[----:B------:R-:W-:Y:S03]  /*b900*/  F2FP.PACK_AB R77, R146, R147 ;  /* 0x00000093924d723e */ /* 0x000fe600000000ff */
[----:B------:R-:W-:Y:S01]  /*b910*/  F2FP.PACK_AB R78, R2, R68 ;  /* 0x00000044024e723e */ /* 0x000fe200000000ff */
[C---:B--2---:R-:W-:Y:S03]  /*b920*/  HMMA.16816.F32 R36, R72.reuse, R80, R36 ;  /* 0x000000504824723c */ /* 0x044fe60000001824 */
[----:B------:R-:W2:Y:S01]  /*b930*/  MUFU.EX2 R70, R244 ;  /* 0x000000f400467308 */ /* 0x000ea20000000800 */
[----:B------:R-:W-:Y:S01]  /*b940*/  FADD.FTZ R2, R103, R247 ;  /* 0x000000f767027221 */ /* 0x000fe20000010000 */
[----:B------:R-:W-:Y:S03]  /*b950*/  F2FP.PACK_AB R79, R144, R145 ;  /* 0x00000091904f723e */ /* 0x000fe600000000ff */
[C---:B------:R-:W-:Y:S01]  /*b960*/  HMMA.16816.F32 R40, R72.reuse, R82, R40 ;  /* 0x000000524828723c */ /* 0x040fe20000001828 */
[----:B------:R-:W4:Y:S04]  /*b970*/  LDSM.16.MT88.4 R80, [R191+0x2800] ;  /* 0x00280000bf50783b */ /* 0x000f280000004200 */
[----:B------:R-:W1:Y:S03]  /*b980*/  MUFU.EX2 R68, R245 ;  /* 0x000000f500447308 */ /* 0x000e660000000800 */
[C---:B---3--:R-:W-:Y:S04]  /*b990*/  HMMA.16816.F32 R44, R72.reuse, R84, R44 ;  /* 0x00000054482c723c */ /* 0x048fe8000000182c */
[C---:B-----5:R-:W-:Y:S01]  /*b9a0*/  FADD.FTZ R0, R71.reuse, R0 ;  /* 0x0000000047007221 */ /* 0x060fe20000010000 */
[----:B------:R-:W-:Y:S02]  /*b9b0*/  F2FP.PACK_AB R136, R71, R100 ;  /* 0x000000644788723e */ /* 0x000fe400000000ff */
[-C--:B------:R-:W-:Y:S01]  /*b9c0*/  MOV R71, R3.reuse ;  /* 0x0000000300477202 */ /* 0x080fe20000000f00 */
[C---:B------:R-:W-:Y:S01]  /*b9d0*/  HMMA.16816.F32 R48, R72.reuse, R86, R48 ;  /* 0x000000564830723c */ /* 0x040fe20000001830 */
[----:B------:R-:W3:Y:S03]  /*b9e0*/  LDSM.16.MT88.4 R84, [R193+0x2800] ;  /* 0x00280000c154783b */ /* 0x000ee60000004200 */
[----:B--2---:R-:W-:Y:S04]  /*b9f0*/  FADD.FTZ R0, R70, R0 ;  /* 0x0000000046007221 */ /* 0x004fe80000010000 */
[C---:B-1----:R-:W-:Y:S04]  /*ba00*/  HMMA.16816.F32 R52, R72.reuse, R92, R52 ;  /* 0x0000005c4834723c */ /* 0x042fe80000001834 */
[C---:B------:R-:W-:Y:S01]  /*ba10*/  FADD.FTZ R230, R68.reuse, R0 ;  /* 0x0000000044e67221 */ /* 0x040fe20000010000 */
[----:B------:R-:W-:Y:S01]  /*ba20*/  F2FP.PACK_AB R138, R68, R70 ;  /* 0x00000046448a723e */ /* 0x000fe200000000ff */
[----:B------:R-:W-:Y:S02]  /*ba30*/  FADD.FTZ R0, R108, R2 ;  /* 0x000000026c007221 */ /* 0x000fe40000010000 */
[C---:B------:R-:W-:Y:S01]  /*ba40*/  HMMA.16816.F32 R56, R72.reuse, R94, R56 ;  /* 0x0000005e4838723c */ /* 0x040fe20000001838 */
[----:B------:R-:W2:Y:S03]  /*ba50*/  LDL R2, [R1+0x8] ;  /* 0x0000080001027983 */ /* 0x000ea60000100800 */
[----:B------:R-:W-:Y:S01]  /*ba60*/  MOV R68, R3 ;  /* 0x0000000300447202 */ /* 0x000fe20000000f00 */
[----:B------:R-:W1:Y:S01]  /*ba70*/  LDSM.16.MT88.4 R92, [R192+0x2800] ;  /* 0x00280000c05c783b */ /* 0x000e620000004200 */
[----:B------:R-:W-:Y:S01]  /*ba80*/  FADD.FTZ R0, R102, R0 ;  /* 0x0000000066007221 */ /* 0x000fe20000010000 */
[----:B------:R-:W-:Y:S01]  /*ba90*/  MOV R70, R69 ;  /* 0x0000004500467202 */ /* 0x000fe20000000f00 */
[C---:B----4-:R-:W-:Y:S04]  /*baa0*/  HMMA.16816.F32 R60, R72.reuse, R88, R60 ;  /* 0x00000058483c723c */ /* 0x050fe8000000183c */
[----:B------:R-:W-:Y:S04]  /*bab0*/  FADD.FTZ R0, R101, R0 ;  /* 0x0000000065007221 */ /* 0x000fe80000010000 */
[----:B------:R-:W-:Y:S01]  /*bac0*/  HMMA.16816.F32 R64, R72, R90, R64 ;  /* 0x0000005a4840723c */ /* 0x000fe20000001840 */
[----:B------:R-:W4:Y:S03]  /*bad0*/  LDSM.16.MT88.4 R72, [R194+0x2800] ;  /* 0x00280000c248783b */ /* 0x000f260000004200 */
[----:B------:R-:W-:Y:S04]  /*bae0*/  FADD.FTZ R0, R214, R0 ;  /* 0x00000000d6007221 */ /* 0x000fe80000010000 */
[C---:B------:R-:W-:Y:S01]  /*baf0*/  HMMA.16816.F32 R4, R76.reuse, R80, R4 ;  /* 0x000000504c04723c */ /* 0x040fe20000001804 */
[----:B------:R-:W5:Y:S04]  /*bb00*/  LDSM.16.MT88.4 R88, [R191+0x6000] ;  /* 0x00600000bf58783b */ /* 0x000f680000004200 */
        /* <DEDUP_REMOVED lines=13> */
[C---:B----4-:R-:W-:Y:S04]  /*bbe0*/  HMMA.16816.F32 R28, R76.reuse, R72, R28 ;  /* 0x000000484c1c723c */ /* 0x050fe8000000181c */
[----:B------:R-:W-:Y:S04]  /*bbf0*/  FADD.FTZ R0, R154, R0 ;  /* 0x000000009a007221 */ /* 0x000fe80000010000 */
[C---:B------:R-:W-:Y:S01]  /*bc00*/  HMMA.16816.F32 R32, R76.reuse, R74, R32 ;  /* 0x0000004a4c20723c */ /* 0x040fe20000001820 */
[----:B------:R-:W-:Y:S03]  /*bc10*/  LDSM.16.MT88.4 R72, [R192+0x6800] ;  /* 0x00680000c048783b */ /* 0x000fe60000004200 */
[----:B------:R-:W-:Y:S04]  /*bc20*/  FADD.FTZ R0, R153, R0 ;  /* 0x0000000099007221 */ /* 0x000fe80000010000 */
[C---:B-----5:R-:W-:Y:S04]  /*bc30*/  HMMA.16816.F32 R36, R76.reuse, R88, R36 ;  /* 0x000000584c24723c */ /* 0x060fe80000001824 */
        /* <DEDUP_REMOVED lines=29> */
[C---:B------:R-:W-:Y:S08]  /*be10*/  HMMA.16816.F32 R104, R136.reuse, R106, R24 ;  /* 0x0000006a8868723c */ /* 0x040ff00000001818 */
[C---:B-1----:R-:W-:Y:S08]  /*be20*/  HMMA.16816.F32 R100, R136.reuse, R96, R28 ;  /* 0x000000608864723c */ /* 0x042ff0000000181c */
[C---:B------:R-:W-:Y:S08]  /*be30*/  HMMA.16816.F32 R96, R136.reuse, R98, R32 ;  /* 0x000000628860723c */ /* 0x040ff00000001820 */
[C---:B------:R-:W-:Y:S08]  /*be40*/  HMMA.16816.F32 R92, R136.reuse, R88, R36 ;  /* 0x00000058885c723c */ /* 0x040ff00000001824 */
[C---:B------:R-:W-:Y:S08]  /*be50*/  HMMA.16816.F32 R88, R136.reuse, R90, R40 ;  /* 0x0000005a8858723c */ /* 0x040ff00000001828 */
[C---:B----4-:R-:W-:Y:S08]  /*be60*/  HMMA.16816.F32 R84, R136.reuse, R80, R44 ;  /* 0x000000508854723c */ /* 0x050ff0000000182c */
[C---:B------:R-:W-:Y:S08]  /*be70*/  HMMA.16816.F32 R80, R136.reuse, R82, R48 ;  /* 0x000000528850723c */ /* 0x040ff00000001830 */
[C---:B------:R-:W-:Y:S08]  /*be80*/  HMMA.16816.F32 R76, R136.reuse, R72, R52 ;  /* 0x00000048884c723c */ /* 0x040ff00000001834 */
[C---:B------:R-:W-:Y:S08]  /*be90*/  HMMA.16816.F32 R72, R136.reuse, R74, R56 ;  /* 0x0000004a8848723c */ /* 0x040ff00000001838 */
[C---:B---3--:R-:W-:Y:S08]  /*bea0*/  HMMA.16816.F32 R60, R136.reuse, R4, R60 ;  /* 0x00000004883c723c */ /* 0x048ff0000000183c */
[----:B------:R-:W-:Y:S03]  /*beb0*/  HMMA.16816.F32 R64, R136, R6, R64 ;  /* 0x000000068840723c */ /* 0x000fe60000001840 */
[----:B--2---:R-:W-:Y:S02]  /*bec0*/  ISETP.GT.AND P0, PT, R224, R2, PT ;  /* 0x00000002e000720c */ /* 0x004fe40003f04270 */
[----:B------:R-:W-:Y:S11]  /*bed0*/  MOV R224, R218 ;  /* 0x000000da00e07202 */ /* 0x000ff60000000f00 */
[----:B------:R-:W-:-:S05]  /*bee0*/  @P0 BRA `(.L_x_1360) ;  /* 0xffffb97000000947 */ /* 0x000fca000383ffff */
.L_x_1344:
[----:B----4-:R-:W2:Y:S02]  /*bef0*/  LDL R0, [R1] ;  /* 0x0000000001007983 */ /* 0x010ea40000100800 */
[----:B--2---:R-:W-:-:S13]  /*bf00*/  ISETP.GE.AND P0, PT, R218, R0, PT ;  /* 0x00000000da00720c */ /* 0x004fda0003f06270 */
[----:B------:R-:W-:Y:S05]  /*bf10*/  @!P0 BRA `(.L_x_1361) ;  /* 0x00003ea000008947 */ /* 0x000fea0003800000 */
.L_x_1376:
        /* <DEDUP_REMOVED lines=8> */
[----:B------:R-:W-:Y:S01]  /*bfa0*/  IMAD R0, R0, c[0x0][0x208], RZ ;  /* 0x0000820000007a24 */ /* 0x000fe200078e02ff */
[----:B------:R-:W-:Y:S02]  /*bfb0*/  MOV R70, R69 ;  /* 0x0000004500467202 */ /* 0x000fe40000000f00 */
[----:B------:R-:W-:Y:S02]  /*bfc0*/  IMAD R4, R4, c[0x0][0x218], RZ ;  /* 0x0000860004047a24 */ /* 0x000fe400078e02ff */
[----:B------:R-:W-:Y:S02]  /*bfd0*/  IMAD R0, R223, c[0x0][0x20c], R0 ;  /* 0x00008300df007a24 */ /* 0x000fe400078e0200 */
[----:B------:R-:W-:Y:S03]  /*bfe0*/  IMAD R4, R219, c[0x0][0x21c], R4 ;  /* 0x00008700db047a24 */ /* 0x000fe600078e0204 */
[----:B------:R-:W-:Y:S05]  /*bff0*/  IADD3 R3, R3, R0, RZ ;  /* 0x0000000003037210 */ /* 0x000fea0007ffe0ff */
[----:B------:R-:W-:Y:S01]  /*c000*/  IMAD.WIDE.U32 R2, R219, c[0x0][0x218], R2 ;  /* 0x00008600db027a25 */ /* 0x000fe200078e0002 */
[----:B------:R1:W4:Y:S04]  /*c010*/  LDSM.16.M88.4 R8, [R188] ;  /* 0x00000000bc08783b */ /* 0x0003280000000200 */
        /* <DEDUP_REMOVED lines=13> */
[----:B--2---:R-:W-:Y:S04]  /*c0f0*/  IADD3 R0, P0, R6, R2, RZ ;  /* 0x0000000206007210 */ /* 0x004fe80007f1e0ff */
[----:B---3--:R-:W-:Y:S02]  /*c100*/  IADD3.X R2, R5, R3, R4, P0, !PT ;  /* 0x0000000305027210 */ /* 0x008fe400007fe404 */
[C---:B------:R-:W-:Y:S04]  /*c110*/  LEA R4, P0, R0.reuse, c[0x0][0x1f8], 0x1 ;  /* 0x00007e0000047a11 */ /* 0x040fe800078008ff */
[----:B------:R-:W-:Y:S01]  /*c120*/  LEA.HI.X R0, R0, c[0x0][0x1fc], R2, 0x1, P0 ;  /* 0x00007f0000007a11 */ /* 0x000fe200000f0c02 */
[----:B------:R-:W-:-:S06]  /*c130*/  BRA.DIV ~URZ, `(.L_x_1362) ;  /* 0x0000a4727f007947 */ /* 0x000fcc000b800000 */
[----:B-1--4-:R1:W2:Y:S02]  /*c140*/  SHFL.IDX PT, R6, R0, RZ, 0x181f ;  /* 0x00181fff00067589 */ /* 0x0122a400000e0000 */
.L_x_1464:
[----:B------:R-:W3:Y:S01]  /*c150*/  SHFL.IDX PT, R5, R4, RZ, 0x181f ;  /* 0x00181fff04057589 */ /* 0x000ee200000e0000 */
[C---:B------:R-:W-:Y:S01]  /*c160*/  IMAD.SHL.U32 R12, R238.reuse, 0x2, RZ ;  /* 0x00000002ee0c7824 */ /* 0x040fe200078e00ff */
[----:B------:R-:W-:Y:S01]  /*c170*/  ISETP.GE.AND P3, PT, R238, c[0x0][0x1d4], PT ;  /* 0x00007500ee007a0c */ /* 0x000fe20003f66270 */
[----:B------:R-:W-:Y:S01]  /*c180*/  IMAD.SHL.U32 R7, R248, 0x2, RZ ;  /* 0x00000002f8077824 */ /* 0x000fe200078e00ff */
[----:B------:R-:W-:Y:S02]  /*c190*/  BSSY B0, `(.L_x_1363) ;  /* 0x000003a000007945 */ /* 0x000fe40003800000 */
[----:B------:R-:W-:Y:S04]  /*c1a0*/  SEL R214, RZ, 0x10, P3 ;  /* 0x00000010ffd67807 */ /* 0x000fe80001800000 */
[----:B------:R-:W-:Y:S02]  /*c1b0*/  ISETP.NE.U32.AND P5, PT, R214, RZ, PT ;  /* 0x000000ffd600720c */ /* 0x000fe40003fa5070 */
[CC--:B---3--:R-:W-:Y:S05]  /*c1c0*/  IADD3 R2, P0, R5.reuse, R12.reuse, RZ ;  /* 0x0000000c05027210 */ /* 0x0c8fea0007f1e0ff */
[--C-:B--2---:R-:W-:Y:S01]  /*c1d0*/  IMAD.X R3, R6, 0x1, R220.reuse, P0 ;  /* 0x0000000106037824 */ /* 0x104fe200000e06dc */
[----:B------:R-:W-:Y:S04]  /*c1e0*/  ISETP.GE.AND P0, PT, R248, c[0x0][0x1d4], PT ;  /* 0x00007500f8007a0c */ /* 0x000fe80003f06270 */
[----:B------:R-:W-:Y:S01]  /*c1f0*/  @!PT LDS RZ, [RZ] ;  /* 0x00000000fffff984 */ /* 0x000fe20000000800 */
[----:B------:R-:W-:Y:S01]  /*c200*/  @!PT LDS RZ, [RZ] ;  /* 0x00000000fffff984 */ /* 0x000fe20000000800 */
[----:B------:R2:W-:Y:S01]  /*c210*/  LDGSTS.E.BYPASS.LTC128B.128 [R215+0x100], [R2.64], !P3 ;  /* 0x0010000002d77fae */ /* 0x0005e2000d901d46 */
[----:B------:R-:W-:Y:S02]  /*c220*/  SEL R71, RZ, 0x10, P0 ;  /* 0x00000010ff477807 */ /* 0x000fe40000000000 */
[-C--:B--2---:R-:W-:Y:S02]  /*c230*/  IADD3 R2, P4, R5, R7.reuse, RZ ;  /* 0x0000000705027210 */ /* 0x084fe40007f9e0ff */
[----:B------:R-:W2:Y:S03]  /*c240*/  SHFL.IDX PT, R5, R4, 0x1, 0x181f ;  /* 0x00381f0004057f89 */ /* 0x000ea600000e0000 */
[--C-:B------:R-:W-:Y:S02]  /*c250*/  IMAD.X R3, R6, 0x1, R221.reuse, P4 ;  /* 0x0000000106037824 */ /* 0x100fe400020e06dd */
[----:B------:R-:W3:Y:S04]  /*c260*/  SHFL.IDX PT, R6, R0, 0x1, 0x181f ;  /* 0x00381f0000067f89 */ /* 0x000ee800000e0000 */
[----:B------:R2:W-:Y:S02]  /*c270*/  LDGSTS.E.BYPASS.LTC128B.128 [R215+0x3900], [R2.64], !P0 ;  /* 0x0390000002d77fae */ /* 0x0005e4000c101d46 */
[C---:B--2---:R-:W-:Y:S05]  /*c280*/  IADD3 R2, P4, R5.reuse, R12, RZ ;  /* 0x0000000c05027210 */ /* 0x044fea0007f9e0ff */
[C---:B---3--:R-:W-:Y:S05]  /*c290*/  IMAD.X R3, R6.reuse, 0x1, R220, P4 ;  /* 0x0000000106037824 */ /* 0x048fea00020e06dc */
        /* <DEDUP_REMOVED lines=9> */
[-C--:B---3--:R-:W-:Y:S02]  /*c330*/  IADD3.X R3, RZ, R6.reuse, R220, P4, P3 ;  /* 0x00000006ff037210 */ /* 0x088fe400027e64dc */
        /* <DEDUP_REMOVED lines=12> */
[----:B------:R2:W3:Y:S04]  /*c400*/  SHFL.IDX PT, R5, R0, 0x3, 0x181f ;  /* 0x00781f0000057f89 */ /* 0x0004e800000e0000 */
[----:B-1----:R2:W1:Y:S02]  /*c410*/  SHFL.IDX PT, R0, R4, 0x3, 0x181f ;  /* 0x00781f0004007f89 */ /* 0x00246400000e0000 */
.L_x_1465:
[----:B------:R-:W-:Y:S01]  /*c420*/  IADD3 R2, -R214, 0x10, RZ ;  /* 0x00000010d6027810 */ /* 0x000fe20007ffe1ff */
[----:B------:R-:W-:Y:S01]  /*c430*/  IMAD.SHL.U32 R3, R238, 0x2, RZ ;  /* 0x00000002ee037824 */ /* 0x000fe200078e00ff */
[----:B------:R-:W-:Y:S01]  /*c440*/  ISETP.NE.U32.AND P0, PT, R214, RZ, PT ;  /* 0x000000ffd600720c */ /* 0x000fe20003f05070 */
[----:B--2---:R-:W-:Y:S01]  /*c450*/  IMAD.SHL.U32 R4, R248, 0x2, RZ ;  /* 0x00000002f8047824 */ /* 0x004fe200078e00ff */
[----:B------:R-:W-:Y:S04]  /*c460*/  LOP3.LUT R2, R2, 0xf, RZ, 0xc0, !PT ;  /* 0x0000000f02027812 */ /* 0x000fe800078ec0ff */
[-C--:B-1----:R-:W-:Y:S04]  /*c470*/  IADD3 R2, P4, P3, R2, R0.reuse, R3 ;  /* 0x0000000002027210 */ /* 0x082fe80007b9e003 */
[-C--:B---3--:R-:W-:Y:S05]  /*c480*/  IADD3.X R3, RZ, R5.reuse, R220, P4, P3 ;  /* 0x00000005ff037210 */ /* 0x088fea00027e64dc */
        /* <DEDUP_REMOVED lines=10> */
.L_x_1364:
[----:B---3--:R-:W-:Y:S05]  /*c530*/  BSYNC B0 ;  /* 0x0000000000007941 */ /* 0x008fea0003800000 */
.L_x_1363:
[----:B------:R-:W0:Y:S01]  /*c540*/  LDGDEPBAR ;  /* 0x00000000000079af */ /* 0x000e220000000000 */
[----:B------:R-:W-:Y:S01]  /*c550*/  WARPSYNC 0xffffffff ;  /* 0xffffffff00007948 */ /* 0x000fe20003800000 */
[C---:B------:R-:W-:Y:S01]  /*c560*/  HMMA.16816.F32 R4, R128.reuse, R8, RZ ;  /* 0x000000088004723c */ /* 0x040fe200000018ff */
[----:B------:R-:W-:Y:S05]  /*c570*/  BSSY B0, `(.L_x_1366) ;  /* 0x0000185000007945 */ /* 0x000fea0003800000 */
[----:B------:R-:W2:Y:S02]  /*c580*/  LDL R224, [R1] ;  /* 0x0000000001e07983 */ /* 0x000ea40000100800 */
        /* <DEDUP_REMOVED lines=15> */
[----:B------:R-:W3:Y:S07]  /*c680*/  LDSM.16.M88.4 R136, [R190] ;  /* 0x00000000be88783b */ /* 0x000eee0000000200 */
        /* <DEDUP_REMOVED lines=14> */
[----:B------:R-:W1:Y:S07]  /*c770*/  LDSM.16.M88.4 R156, [R190+0x2800] ;  /* 0x00280000be9c783b */ /* 0x000e6e0000000200 */
[C---:B------:R-:W-:Y:S08]  /*c780*/  HMMA.16816.F32 R52, R132.reuse, R160, R52 ;  /* 0x000000a08434723c */ /* 0x040ff00000001834 */
[----:B------:R-:W-:Y:S08]  /*c790*/  HMMA.16816.F32 R56, R132, R162, R56 ;  /* 0x000000a28438723c */ /* 0x000ff00000001838 */
        /* <DEDUP_REMOVED lines=12> */
[C---:B------:R-:W-:Y:S08]  /*c860*/  HMMA.16816.F32 R36, R164.reuse, R152, R36 ;  /* 0x00000098a424723c */ /* 0x040ff00000001824 */
[C---:B------:R-:W-:Y:S01]  /*c870*/  HMMA.16816.F32 R40, R164.reuse, R154, R40 ;  /* 0x0000009aa428723c */ /* 0x040fe20000001828 */
[----:B------:R-:W1:Y:S07]  /*c880*/  LDSM.16.M88.4 R152, [R189+0x1800] ;  /* 0x00180000bd98783b */ /* 0x000e6e0000000200 */
[C---:B------:R-:W-:Y:S03]  /*c890*/  HMMA.16816.F32 R44, R164.reuse, R156, R44 ;  /* 0x0000009ca42c723c */ /* 0x040fe6000000182c */
[----:B--2---:R-:W-:Y:S05]  /*c8a0*/  ISETP.GT.AND P0, PT, R218, R224, PT ;  /* 0x000000e0da00720c */ /* 0x004fea0003f04270 */
        /* <DEDUP_REMOVED lines=85> */
[C---:B--2---:R-:W-:Y:S08]  /*ce00*/  HMMA.16816.F32 R4, R184.reuse, R156, R4 ;  /* 0x0000009cb804723c */ /* 0x044ff00000001804 */
[C---:B------:R-:W-:Y:S08]  /*ce10*/  HMMA.16816.F32 R8, R184.reuse, R158, R8 ;  /* 0x0000009eb808723c */ /* 0x040ff00000001808 */
[C---:B---3--:R-:W-:Y:S08]  /*ce20*/  HMMA.16816.F32 R12, R184.reuse, R136, R12 ;  /* 0x00000088b80c723c */ /* 0x048ff0000000180c */
        /* <DEDUP_REMOVED lines=49> */
[----:B------:R-:W-:Y:S08]  /*d140*/  DEPBAR.LE SB0, 0x0 ;  /* 0x000080000000791a */ /* 0x000ff00000000000 */
[----:B------:R4:W2:Y:S01]  /*d150*/  MUFU.TANH R34, R3 ;  /* 0x0000000300227308 */ /* 0x0008a20000002400 */
[----:B------:R-:W-:Y:S01]  /*d160*/  BAR.SYNC.DEFER_BLOCKING 0x0 ;  /* 0x0000000000007b1d */ /* 0x000fe20000010000 */
[----:B---3--:R-:W-:Y:S01]  /*d170*/  FMUL.FTZ R2, R36, c[0x0][0x320] ;  /* 0x0000c80024027a20 */ /* 0x008fe20000410000 */
[C---:B-----5:R-:W-:Y:S05]  /*d180*/  HMMA.16816.F32 R44, R184.reuse, R8, R44 ;  /* 0x00000008b82c723c */ /* 0x060fea000000182c */
[----:B-1----:R-:W-:Y:S02]  /*d190*/  FMUL.FTZ R0, R15, c[0x0][0x320] ;  /* 0x0000c8000f007a20 */ /* 0x002fe40000410000 */
[----:B------:R-:W-:Y:S01]  /*d1a0*/  FMUL.FTZ R8, R42, c[0x0][0x320] ;  /* 0x0000c8002a087a20 */ /* 0x000fe20000410000 */
[C---:B------:R-:W-:Y:S01]  /*d1b0*/  HMMA.16816.F32 R48, R184.reuse, R10, R48 ;  /* 0x0000000ab830723c */ /* 0x040fe20000001830 */
[----:B------:R1:W3:Y:S03]  /*d1c0*/  MUFU.TANH R157, R0 ;  /* 0x00000000009d7308 */ /* 0x0002e60000002400 */
[----:B----4-:R-:W-:Y:S07]  /*d1d0*/  FMUL.FTZ R3, R43, c[0x0][0x320] ;  /* 0x0000c8002b037a20 */ /* 0x010fee0000410000 */
[----:B------:R-:W4:Y:S01]  /*d1e0*/  MUFU.TANH R28, R3 ;  /* 0x00000003001c7308 */ /* 0x000f220000002400 */
[C---:B--2---:R-:W-:Y:S03]  /*d1f0*/  HMMA.16816.F32 R52, R184.reuse, R4, R52 ;  /* 0x00000004b834723c */ /* 0x044fe60000001834 */
[----:B-1----:R-:W-:Y:S05]  /*d200*/  FMUL.FTZ R0, R16, c[0x0][0x320] ;  /* 0x0000c80010007a20 */ /* 0x002fea0000410000 */
[----:B------:R-:W-:Y:S01]  /*d210*/  HMMA.16816.F32 R56, R184, R6, R56 ;  /* 0x00000006b838723c */ /* 0x000fe20000001838 */
[----:B------:R1:W2:Y:S03]  /*d220*/  MUFU.TANH R151, R0 ;  /* 0x0000000000977308 */ /* 0x0002a60000002400 */
[----:B-1----:R-:W-:Y:S07]  /*d230*/  FMUL.FTZ R0, R17, c[0x0][0x320] ;  /* 0x0000c80011007a20 */ /* 0x002fee0000410000 */
        /* <DEDUP_REMOVED lines=100> */
.L_x_1466:
[----:B------:R-:W-:-:S05]  /*d880*/  BRA.DIV ~URZ, `(.L_x_1369) ;  /* 0x00008ed27f007947 */ /* 0x000fca000b800000 */
[----:B------:R3:W4:Y:S02]  /*d890*/  SHFL.IDX PT, R5, R4, RZ, 0x181f ;  /* 0x00181fff04057589 */ /* 0x00072400000e0000 */
.L_x_1467:
[----:B------:R-:W-:Y:S01]  /*d8a0*/  ISETP.GE.AND P3, PT, R222, 0x1, PT ;  /* 0x00000001de00780c */ /* 0x000fe20003f66270 */
[----:B------:R-:W-:Y:S02]  /*d8b0*/  IMAD.SHL.U32 R3, R238, 0x2, RZ ;  /* 0x00000002ee037824 */ /* 0x000fe400078e00ff */
[----:B------:R-:W-:Y:S10]  /*d8c0*/  IMAD.SHL.U32 R7, R248, 0x2, RZ ;  /* 0x00000002f8077824 */ /* 0x000ff400078e00ff */
        /* <DEDUP_REMOVED lines=18> */
.L_x_1468:
[----:B------:R-:W-:Y:S01]  /*d9f0*/  ISETP.GE.AND P3, PT, R222, 0x21, PT ;  /* 0x00000021de00780c */ /* 0x000fe20003f66270 */
[----:B--2---:R-:W-:Y:S02]  /*da00*/  IMAD.SHL.U32 R3, R238, 0x2, RZ ;  /* 0x00000002ee037824 */ /* 0x004fe400078e00ff */
[----:B------:R-:W-:Y:S10]  /*da10*/  IMAD.SHL.U32 R7, R248, 0x2, RZ ;  /* 0x00000002f8077824 */ /* 0x000ff400078e00ff */
[C---:B------:R-:W-:Y:S02]  /*da20*/  @P3 IADD3 R2, -R214.reuse, 0x10, RZ ;  /* 0x00000010d6023810 */ /* 0x040fe40007ffe1ff */
        /* <DEDUP_REMOVED lines=16> */
.L_x_1469:
[----:B------:R-:W-:-:S05]  /*db30*/  BRA.DIV ~URZ, `(.L_x_1372) ;  /* 0x00008dd27f007947 */ /* 0x000fca000b800000 */
[----:B------:R2:W3:Y:S02]  /*db40*/  SHFL.IDX PT, R5, R4, 0x2, 0x181f ;  /* 0x00581f0004057f89 */ /* 0x0004e400000e0000 */
.L_x_1470:
[----:B------:R-:W-:Y:S01]  /*db50*/  ISETP.GE.AND P3, PT, R222, 0x41, PT ;  /* 0x00000041de00780c */ /* 0x000fe20003f66270 */
[----:B-1----:R-:W-:Y:S02]  /*db60*/  IMAD.SHL.U32 R3, R238, 0x2, RZ ;  /* 0x00000002ee037824 */ /* 0x002fe400078e00ff */
[----:B------:R-:W-:Y:S10]  /*db70*/  IMAD.SHL.U32 R7, R248, 0x2, RZ ;  /* 0x00000002f8077824 */ /* 0x000ff400078e00ff */
[C---:B------:R-:W-:Y:S02]  /*db80*/  @P3 IADD3 R2, -R214.reuse, 0x10, RZ ;  /* 0x00000010d6023810 */ /* 0x040fe40007ffe1ff */
        /* <DEDUP_REMOVED lines=17> */
.L_x_1471:
[----:B------:R-:W-:Y:S01]  /*dca0*/  ISETP.GE.AND P3, PT, R222, 0x61, PT ;  /* 0x00000061de00780c */ /* 0x000fe20003f66270 */
[----:B-1----:R-:W-:Y:S02]  /*dcb0*/  IMAD.SHL.U32 R3, R238, 0x2, RZ ;  /* 0x00000002ee037824 */ /* 0x002fe400078e00ff */
[----:B---3--:R-:W-:Y:S10]  /*dcc0*/  IMAD.SHL.U32 R4, R248, 0x2, RZ ;  /* 0x00000002f8047824 */ /* 0x008ff400078e00ff */
[C---:B------:R-:W-:Y:S02]  /*dcd0*/  @P3 IADD3 R2, -R214.reuse, 0x10, RZ ;  /* 0x00000010d6023810 */ /* 0x040fe40007ffe1ff */
        /* <DEDUP_REMOVED lines=14> */
.L_x_1367:
[----:B--234-:R-:W-:Y:S05]  /*ddc0*/  BSYNC B0 ;  /* 0x0000000000007941 */ /* 0x01cfea0003800000 */
.L_x_1366:
        /* <DEDUP_REMOVED lines=59> */
.L_x_1472:
[----:B-12---:R-:W-:Y:S01]  /*e180*/  FMNMX.FTZ R4, R4, R0, !PT ;  /* 0x0000000004047209 */ /* 0x006fe20007810000 */
[----:B------:R-:W-:-:S05]  /*e190*/  BRA.DIV ~URZ, `(.L_x_1375) ;  /* 0x000088f27f007947 */ /* 0x000fca000b800000 */
[----:B------:R-:W1:Y:S02]  /*e1a0*/  SHFL.BFLY PT, R0, R4, 0x1, 0x1f ;  /* 0x0c201f0004007f89 */ /* 0x000e6400000e0000 */
[----:B-1----:R-:W-:Y:S02]  /*e1b0*/  FMNMX.FTZ R69, R4, R0, !PT ;  /* 0x0000000004457209 */ /* 0x002fe40007810000 */
[----:B------:R-:W1:Y:S02]  /*e1c0*/  SHFL.BFLY PT, R0, R5, 0x2, 0x1f ;  /* 0x0c401f0005007f89 */ /* 0x000e6400000e0000 */
[----:B-1----:R-:W-:Y:S05]  /*e1d0*/  FMNMX.FTZ R4, R5, R0, !PT ;  /* 0x0000000005047209 */ /* 0x002fea0007810000 */
[----:B------:R1:W2:Y:S02]  /*e1e0*/  SHFL.BFLY PT, R0, R4, 0x1, 0x1f ;  /* 0x0c201f0004007f89 */ /* 0x0002a400000e0000 */
.L_x_1473:
[----:B--2---:R-:W-:Y:S01]  /*e1f0*/  FMNMX.FTZ R3, R0, R4, !PT ;  /* 0x0000000400037209 */ /* 0x004fe20007810000 */
[C---:B-1----:R-:W-:Y:S01]  /*e200*/  FMUL.FTZ R4, R69.reuse, c[0x0][0x2d0] ;  /* 0x0000b40045047a20 */ /* 0x042fe20000410000 */
[----:B------:R-:W-:Y:S01]  /*e210*/  WARPSYNC 0xffffffff ;  /* 0xffffffff00007948 */ /* 0x000fe20003800000 */
[----:B------:R-:W-:Y:S01]  /*e220*/  FADD.FTZ R0, -R69, R70 ;  /* 0x0000004645007221 */ /* 0x000fe20000010100 */
[----:B------:R-:W2:Y:S01]  /*e230*/  LDL R250, [R1] ;  /* 0x0000000001fa7983 */ /* 0x000ea20000100800 */
        /* <DEDUP_REMOVED lines=33> */
[----:B------:R-:W-:Y:S02]  /*e450*/  FFMA.FTZ R151, R140, c[0x0][0x2d0], -R4 ;  /* 0x0000b4008c977a23 */ /* 0x000fe40000010804 */
[----:B------:R-:W-:Y:S02]  /*e460*/  FMUL.FTZ R4, R3, c[0x0][0x2d0] ;  /* 0x0000b40003047a20 */ /* 0x000fe40000410000 */
[----:B------:R-:W-:Y:S02]  /*e470*/  MUFU.EX2 R71, R71 ;  /* 0x0000004700477308 */ /* 0x000fe40000000800 */
        /* <DEDUP_REMOVED lines=26> */
[----:B------:R-:W-:Y:S01]  /*e620*/  MUFU.EX2 R144, R235 ;  /* 0x000000eb00907308 */ /* 0x000fe20000000800 */
[C---:B-1----:R-:W-:Y:S01]  /*e630*/  FFMA.FTZ R0, R2.reuse, R230, R6 ;  /* 0x000000e602007223 */ /* 0x042fe20000010006 */
[C---:B---3--:R-:W-:Y:S01]  /*e640*/  F2FP.PACK_AB R136, R5.reuse, R6 ;  /* 0x000000060588723e */ /* 0x048fe200000000ff */
[----:B------:R-:W-:Y:S01]  /*e650*/  FMUL.FTZ R56, R2, R72 ;  /* 0x0000004802387220 */ /* 0x000fe20000410000 */
[----:B----4-:R-:W-:Y:S01]  /*e660*/  F2FP.PACK_AB R138, R8, R9 ;  /* 0x00000009088a723e */ /* 0x010fe200000000ff */
        /* <DEDUP_REMOVED lines=13> */
[----:B------:R-:W-:Y:S02]  /*e740*/  FADD.FTZ R4, R9, R7 ;  /* 0x0000000709047221 */ /* 0x000fe40000010000 */
[C---:B------:R-:W-:Y:S02]  /*e750*/  FMUL.FTZ R20, R2.reuse, R108 ;  /* 0x0000006c02147220 */ /* 0x040fe40000410000 */
[----:B------:R-:W-:Y:S02]  /*e760*/  FMUL.FTZ R21, R2, R109 ;  /* 0x0000006d02157220 */ /* 0x000fe40000410000 */
[----:B------:R-:W-:Y:S02]  /*e770*/  FADD.FTZ R141, R8, R4 ;  /* 0x00000004088d7221 */ /* 0x000fe40000010000 */
[C---:B------:R-:W-:Y:S01]  /*e780*/  FMUL.FTZ R4, R2.reuse, R124 ;  /* 0x0000007c02047220 */ /* 0x040fe20000410000 */
[----:B------:R-:W4:Y:S01]  /*e790*/  MUFU.EX2 R7, R6 ;  /* 0x0000000600077308 */ /* 0x000f220000000800 */
[C---:B------:R-:W-:Y:S02]  /*e7a0*/  FMUL.FTZ R29, R2.reuse, R101 ;  /* 0x00000065021d7220 */ /* 0x040fe40000410000 */
[----:B------:R-:W-:Y:S02]  /*e7b0*/  FMUL.FTZ R8, R2, R120 ;  /* 0x0000007802087220 */ /* 0x000fe40000410000 */
[C---:B-1----:R-:W-:Y:S02]  /*e7c0*/  FMUL.FTZ R58, R0.reuse, R74 ;  /* 0x0000004a003a7220 */ /* 0x042fe40000410000 */
[----:B------:R-:W-:Y:S02]  /*e7d0*/  FMUL.FTZ R59, R0, R75 ;  /* 0x0000004b003b7220 */ /* 0x000fe40000410000 */
[----:B------:R-:W1:Y:S01]  /*e7e0*/  LDSM.16.MT88.4 R72, [R191] ;  /* 0x00000000bf48783b */ /* 0x000e620000004200 */
[----:B------:R-:W-:Y:S01]  /*e7f0*/  MUFU.EX2 R108, R68 ;  /* 0x00000044006c7308 */ /* 0x000fe20000000800 */
[----:B------:R-:W-:Y:S02]  /*e800*/  FMUL.FTZ R9, R2, R121 ;  /* 0x0000007902097220 */ /* 0x000fe40000410000 */
[----:B------:R-:W-:Y:S02]  /*e810*/  FMUL.FTZ R11, R0, R123 ;  /* 0x0000007b000b7220 */ /* 0x000fe40000410000 */
[C---:B---3--:R-:W-:Y:S02]  /*e820*/  FMUL.FTZ R5, R2.reuse, R125 ;  /* 0x0000007d02057220 */ /* 0x048fe40000410000 */
[C---:B------:R-:W-:Y:S02]  /*e830*/  FMUL.FTZ R12, R2.reuse, R116 ;  /* 0x00000074020c7220 */ /* 0x040fe40000410000 */
[----:B------:R-:W-:Y:S01]  /*e840*/  FMUL.FTZ R13, R2, R117 ;  /* 0x00000075020d7220 */ /* 0x000fe20000410000 */
[----:B------:R-:W3:Y:S01]  /*e850*/  MUFU.EX2 R109, R70 ;  /* 0x00000046006d7308 */ /* 0x000ee20000000800 */
[C---:B------:R-:W-:Y:S02]  /*e860*/  FMUL.FTZ R14, R0.reuse, R118 ;  /* 0x00000076000e7220 */ /* 0x040fe40000410000 */
[C---:B------:R-:W-:Y:S01]  /*e870*/  FMUL.FTZ R15, R0.reuse, R119 ;  /* 0x00000077000f7220 */ /* 0x040fe20000410000 */
[C---:B----4-:R-:W-:Y:S01]  /*e880*/  F2FP.PACK_AB R137, R7.reuse, R10 ;  /* 0x0000000a0789723e */ /* 0x050fe200000000ff */
[C---:B------:R-:W-:Y:S02]  /*e890*/  FFMA.FTZ R6, R0.reuse, R247, R10 ;  /* 0x000000f700067223 */ /* 0x040fe4000001000a */
[C---:B------:R-:W-:Y:S02]  /*e8a0*/  FMUL.FTZ R10, R0.reuse, R122 ;  /* 0x0000007a000a7220 */ /* 0x040fe40000410000 */
[----:B------:R-:W-:Y:S01]  /*e8b0*/  FADD.FTZ R101, R7, R6 ;  /* 0x0000000607657221 */ /* 0x000fe20000010000 */
[----:B------:R-:W-:Y:S01]  /*e8c0*/  LDSM.16.MT88.4 R120, [R191+0x3000] ;  /* 0x00300000bf78783b */ /* 0x000fe20000004200 */
[C---:B------:R-:W-:Y:S01]  /*e8d0*/  FMUL.FTZ R6, R0.reuse, R126 ;  /* 0x0000007e00067220 */ /* 0x040fe20000410000 */
[----:B------:R-:W4:Y:S01]  /*e8e0*/  MUFU.EX2 R68, R153 ;  /* 0x0000009900447308 */ /* 0x000f220000000800 */
[----:B------:R-:W-:Y:S02]  /*e8f0*/  FMUL.FTZ R7, R0, R127 ;  /* 0x0000007f00077220 */ /* 0x000fe40000410000 */
[C---:B------:R-:W-:Y:S02]  /*e900*/  FMUL.FTZ R16, R2.reuse, R112 ;  /* 0x0000007002107220 */ /* 0x040fe40000410000 */
[----:B------:R-:W-:Y:S02]  /*e910*/  FMUL.FTZ R17, R2, R113 ;  /* 0x0000007102117220 */ /* 0x000fe40000410000 */
[C---:B------:R-:W-:Y:S02]  /*e920*/  FMUL.FTZ R18, R0.reuse, R114 ;  /* 0x0000007200127220 */ /* 0x040fe40000410000 */
[C---:B------:R-:W-:Y:S01]  /*e930*/  FMUL.FTZ R19, R0.reuse, R115 ;  /* 0x0000007300137220 */ /* 0x040fe20000410000 */
[----:B------:R-:W-:Y:S01]  /*e940*/  MUFU.EX2 R153, R142 ;  /* 0x0000008e00997308 */ /* 0x000fe20000000800 */
        /* <DEDUP_REMOVED lines=15> */
[C---:B------:R-:W-:Y:S04]  /*ea40*/  FMUL.FTZ R32, R2.reuse, R96 ;  /* 0x0000006002207220 */ /* 0x040fe80000410000 */
        /* <DEDUP_REMOVED lines=23> */
[C---:B-1----:R-:W-:Y:S01]  /*ebc0*/  HMMA.16816.F32 R12, R136.reuse, R72, R12 ;  /* 0x00000048880c723c */ /* 0x042fe2000000180c */
[----:B------:R-:W-:Y:S02]  /*ebd0*/  MUFU.EX2 R142, R239 ;  /* 0x000000ef008e7308 */ /* 0x000fe40000000800 */
[----:B------:R-:W-:Y:S02]  /*ebe0*/  FMUL.FTZ R49, R2, R81 ;  /* 0x0000005102317220 */ /* 0x000fe40000410000 */
[C---:B------:R-:W-:Y:S02]  /*ebf0*/  FMUL.FTZ R50, R0.reuse, R82 ;  /* 0x0000005200327220 */ /* 0x040fe40000410000 */
[----:B------:R-:W-:Y:S01]  /*ec00*/  FMUL.FTZ R51, R0, R83 ;  /* 0x0000005300337220 */ /* 0x000fe20000410000 */
[C---:B------:R-:W-:Y:S01]  /*ec10*/  HMMA.16816.F32 R16, R136.reuse, R74, R16 ;  /* 0x0000004a8810723c */ /* 0x040fe20000001810 */
[----:B------:R-:W1:Y:S03]  /*ec20*/  LDSM.16.MT88.4 R72, [R192] ;  /* 0x00000000c048783b */ /* 0x000e660000004200 */
[C---:B------:R-:W-:Y:S02]  /*ec30*/  FMUL.FTZ R52, R2.reuse, R76 ;  /* 0x0000004c02347220 */ /* 0x040fe40000410000 */
[----:B------:R-:W-:Y:S02]  /*ec40*/  FMUL.FTZ R53, R2, R77 ;  /* 0x0000004d02357220 */ /* 0x000fe40000410000 */
[C---:B------:R-:W-:Y:S01]  /*ec50*/  FMUL.FTZ R54, R0.reuse, R78 ;  /* 0x0000004e00367220 */ /* 0x040fe20000410000 */
[----:B------:R-:W-:Y:S03]  /*ec60*/  LDSM.16.MT88.4 R80, [R193+0x800] ;  /* 0x00080000c150783b */ /* 0x000fe60000004200 */
[C---:B------:R-:W-:Y:S02]  /*ec70*/  FMUL.FTZ R55, R0.reuse, R79 ;  /* 0x0000004f00377220 */ /* 0x040fe40000410000 */
[----:B------:R-:W-:Y:S01]  /*ec80*/  FMUL.FTZ R30, R0, R102 ;  /* 0x00000066001e7220 */ /* 0x000fe20000410000 */
[----:B--2---:R-:W-:Y:S01]  /*ec90*/  ISETP.GT.AND P0, PT, R218, R250, PT ;  /* 0x000000fada00720c */ /* 0x004fe20003f04270 */
[----:B------:R-:W-:Y:S01]  /*eca0*/  FMUL.FTZ R31, R0, R103 ;  /* 0x00000067001f7220 */ /* 0x000fe20000410000 */
[----:B------:R-:W-:Y:S01]  /*ecb0*/  LDSM.16.MT88.4 R76, [R191+0x800] ;  /* 0x00080000bf4c783b */ /* 0x000fe20000004200 */
[C---:B------:R-:W-:Y:S01]  /*ecc0*/  FMUL.FTZ R60, R2.reuse, R60 ;  /* 0x0000003c023c7220 */ /* 0x040fe20000410000 */
[----:B------:R-:W-:Y:S01]  /*ecd0*/  MUFU.EX2 R103, R143 ;  /* 0x0000008f00677308 */ /* 0x000fe20000000800 */
[C---:B------:R-:W-:Y:S02]  /*ece0*/  FMUL.FTZ R61, R2.reuse, R61 ;  /* 0x0000003d023d7220 */ /* 0x040fe40000410000 */
[C---:B------:R-:W-:Y:S02]  /*ecf0*/  FMUL.FTZ R64, R2.reuse, R64 ;  /* 0x0000004002407220 */ /* 0x040fe40000410000 */
[----:B------:R-:W-:Y:S02]  /*ed00*/  FMUL.FTZ R65, R2, R65 ;  /* 0x0000004102417220 */ /* 0x000fe40000410000 */
[C---:B------:R-:W-:Y:S02]  /*ed10*/  FMUL.FTZ R62, R0.reuse, R62 ;  /* 0x0000003e003e7220 */ /* 0x040fe40000410000 */
[C---:B------:R-:W-:Y:S01]  /*ed20*/  FMUL.FTZ R63, R0.reuse, R63 ;  /* 0x0000003f003f7220 */ /* 0x040fe20000410000 */
[----:B------:R-:W2:Y:S01]  /*ed30*/  MUFU.EX2 R2, R152 ;  /* 0x0000009800027308 */ /* 0x000ea20000000800 */
[C---:B------:R-:W-:Y:S02]  /*ed40*/  FMUL.FTZ R66, R0.reuse, R66 ;  /* 0x0000004200427220 */ /* 0x040fe40000410000 */
[----:B------:R-:W-:Y:S02]  /*ed50*/  FMUL.FTZ R67, R0, R67 ;  /* 0x0000004300437220 */ /* 0x000fe40000410000 */
[----:B----4-:R-:W-:Y:S05]  /*ed60*/  FADD.FTZ R0, R68, R141 ;  /* 0x0000008d44007221 */ /* 0x010fea0000010000 */
[----:B------:R-:W-:Y:S01]  /*ed70*/  MUFU.EX2 R152, R157 ;  /* 0x0000009d00987308 */ /* 0x000fe20000000800 */
[C---:B-1----:R-:W-:Y:S08]  /*ed80*/  HMMA.16816.F32 R20, R136.reuse, R72, R20 ;  /* 0x000000488814723c */ /* 0x042ff00000001814 */
[C---:B------:R-:W-:Y:S01]  /*ed90*/  HMMA.16816.F32 R24, R136.reuse, R74, R24 ;  /* 0x0000004a8818723c */ /* 0x040fe20000001818 */
[----:B------:R-:W1:Y:S01]  /*eda0*/  LDSM.16.MT88.4 R72, [R196] ;  /* 0x00000000c448783b */ /* 0x000e620000004200 */
[----:B------:R-:W3:Y:S02]  /*edb0*/  MUFU.EX2 R102, R140 ;  /* 0x0000008c00667308 */ /* 0x000ee40000000800 */
[----:B--2---:R-:W-:Y:S04]  /*edc0*/  FADD.FTZ R0, R2, R0 ;  /* 0x0000000002007221 */ /* 0x004fe80000010000 */
[----:B------:R-:W-:Y:S04]  /*edd0*/  FADD.FTZ R0, R71, R0 ;  /* 0x0000000047007221 */ /* 0x000fe80000010000 */
[----:B------:R-:W-:Y:S01]  /*ede0*/  FADD.FTZ R0, R70, R0 ;  /* 0x0000000046007221 */ /* 0x000fe20000010000 */
[----:B------:R-:W2:Y:S10]  /*edf0*/  MUFU.EX2 R143, R237 ;  /* 0x000000ed008f7308 */ /* 0x000eb40000000800 */
[----:B------:R-:W-:Y:S10]  /*ee00*/  MUFU.EX2 R141, R243 ;  /* 0x000000f3008d7308 */ /* 0x000ff40000000800 */
[----:B------:R-:W4:Y:S01]  /*ee10*/  MUFU.EX2 R140, R245 ;  /* 0x000000f5008c7308 */ /* 0x000f220000000800 */
        /* <DEDUP_REMOVED lines=16> */
[----:B---3--:R-:W-:Y:S03]  /*ef20*/  F2FP.PACK_AB R73, R102, R103 ;  /* 0x000000676649723e */ /* 0x008fe600000000ff */
[----:B------:R-:W-:Y:S02]  /*ef30*/  F2FP.PACK_AB R74, R70, R71 ;  /* 0x00000047464a723e */ /* 0x000fe400000000ff */
[----:B------:R-:W-:Y:S02]  /*ef40*/  F2FP.PACK_AB R75, R247, R249 ;  /* 0x000000f9f74b723e */ /* 0x000fe400000000ff */
[----:B------:R-:W3:Y:S01]  /*ef50*/  MUFU.EX2 R2, R159 ;  /* 0x0000009f00027308 */ /* 0x000ee20000000800 */
[----:B--2---:R-:W-:Y:S02]  /*ef60*/  F2FP.PACK_AB R137, R142, R143 ;  /* 0x0000008f8e89723e */ /* 0x004fe400000000ff */
[----:B----4-:R-:W-:Y:S02]  /*ef70*/  F2FP.PACK_AB R139, R140, R141 ;  /* 0x0000008d8c8b723e */ /* 0x010fe400000000ff */
        /* <DEDUP_REMOVED lines=14> */
[----:B------:R-:W1:Y:S01]  /*f060*/  MUFU.EX2 R156, R146 ;  /* 0x00000092009c7308 */ /* 0x000e620000000800 */
[C---:B----4-:R-:W-:Y:S09]  /*f070*/  HMMA.16816.F32 R20, R72.reuse, R76, R20 ;  /* 0x0000004c4814723c */ /* 0x050ff20000001814 */
[----:B------:R-:W-:Y:S01]  /*f080*/  MUFU.EX2 R151, R158 ;  /* 0x0000009e00977308 */ /* 0x000fe20000000800 */
[C---:B------:R-:W-:Y:S01]  /*f090*/  HMMA.16816.F32 R24, R72.reuse, R78, R24 ;  /* 0x0000004e4818723c */ /* 0x040fe20000001818 */
[----:B------:R-:W2:Y:S07]  /*f0a0*/  LDSM.16.MT88.4 R76, [R191+0x4000] ;  /* 0x00400000bf4c783b */ /* 0x000eae0000004200 */
[C---:B---3--:R-:W-:Y:S01]  /*f0b0*/  HMMA.16816.F32 R28, R72.reuse, R80, R28 ;  /* 0x00000050481c723c */ /* 0x048fe2000000181c */
[----:B------:R-:W-:Y:S07]  /*f0c0*/  MUFU.EX2 R149, R161 ;  /* 0x000000a100957308 */ /* 0x000fee0000000800 */
[C---:B------:R-:W-:Y:S01]  /*f0d0*/  HMMA.16816.F32 R32, R72.reuse, R82, R32 ;  /* 0x000000524820723c */ /* 0x040fe20000001820 */
[----:B------:R-:W3:Y:S02]  /*f0e0*/  LDSM.16.MT88.4 R80, [R193+0x4000] ;  /* 0x00400000c150783b */ /* 0x000ee40000004200 */
[----:B------:R-:W-:Y:S10]  /*f0f0*/  MUFU.EX2 R147, R217 ;  /* 0x000000d900937308 */ /* 0x000ff40000000800 */
[----:B------:R-:W-:Y:S01]  /*f100*/  MUFU.EX2 R146, R230 ;  /* 0x000000e600927308 */ /* 0x000fe20000000800 */
        /* <DEDUP_REMOVED lines=13> */
[----:B------:R-:W-:Y:S01]  /*f1e0*/  F2FP.PACK_AB R74, R70, R71 ;  /* 0x00000047464a723e */ /* 0x000fe200000000ff */
[----:B------:R-:W4:Y:S02]  /*f1f0*/  MUFU.EX2 R68, R225 ;  /* 0x000000e100447308 */ /* 0x000f240000000800 */
[----:B-----5:R-:W-:Y:S02]  /*f200*/  F2FP.PACK_AB R73, R163, R246 ;  /* 0x000000f6a349723e */ /* 0x020fe400000000ff */
[----:B-1----:R-:W-:Y:S06]  /*f210*/  F2FP.PACK_AB R75, R156, R159 ;  /* 0x0000009f9c4b723e */ /* 0x002fec00000000ff */
[----:B------:R-:W1:Y:S01]  /*f220*/  MUFU.EX2 R2, R224 ;  /* 0x000000e000027308 */ /* 0x000e620000000800 */
[C---:B--2---:R-:W-:Y:S09]  /*f230*/  HMMA.16816.F32 R4, R72.reuse, R76, R4 ;  /* 0x0000004c4804723c */ /* 0x044ff20000001804 */
[----:B------:R-:W2:Y:S01]  /*f240*/  MUFU.EX2 R71, R216 ;  /* 0x000000d800477308 */ /* 0x000ea20000000800 */
[C---:B------:R-:W-:Y:S01]  /*f250*/  HMMA.16816.F32 R8, R72.reuse, R78, R8 ;  /* 0x0000004e4808723c */ /* 0x040fe20000001808 */
[----:B------:R-:W5:Y:S02]  /*f260*/  LDSM.16.MT88.4 R76, [R194+0x1000] ;  /* 0x00100000c24c783b */ /* 0x000f640000004200 */
[----:B----4-:R-:W-:Y:S06]  /*f270*/  FADD.FTZ R0, R68, R0 ;  /* 0x0000000044007221 */ /* 0x010fec0000010000 */
[----:B------:R-:W4:Y:S01]  /*f280*/  MUFU.EX2 R70, R214 ;  /* 0x000000d600467308 */ /* 0x000f220000000800 */
[C---:B---3--:R-:W-:Y:S03]  /*f290*/  HMMA.16816.F32 R12, R72.reuse, R80, R12 ;  /* 0x00000050480c723c */ /* 0x048fe6000000180c */
[----:B-1----:R-:W-:Y:S05]  /*f2a0*/  FADD.FTZ R0, R2, R0 ;  /* 0x0000000002007221 */ /* 0x002fea0000010000 */
[C---:B------:R-:W-:Y:S01]  /*f2b0*/  HMMA.16816.F32 R16, R72.reuse, R82, R16 ;  /* 0x000000524810723c */ /* 0x040fe20000001810 */
[----:B------:R-:W1:Y:S03]  /*f2c0*/  LDSM.16.MT88.4 R80, [R191+0x4800] ;  /* 0x00480000bf50783b */ /* 0x000e660000004200 */
[----:B--2---:R-:W-:Y:S04]  /*f2d0*/  FADD.FTZ R0, R71, R0 ;  /* 0x0000000047007221 */ /* 0x004fe80000010000 */
[C---:B------:R-:W-:Y:S04]  /*f2e0*/  HMMA.16816.F32 R20, R72.reuse, R84, R20 ;  /* 0x000000544814723c */ /* 0x040fe80000001814 */
[----:B----4-:R-:W-:Y:S04]  /*f2f0*/  FADD.FTZ R0, R70, R0 ;  /* 0x0000000046007221 */ /* 0x010fe80000010000 */
        /* <DEDUP_REMOVED lines=17> */
[C---:B-1----:R-:W-:Y:S03]  /*f410*/  HMMA.16816.F32 R60, R72.reuse, R80, R60 ;  /* 0x00000050483c723c */ /* 0x042fe6000000183c */
[----:B------:R-:W1:Y:S01]  /*f420*/  MUFU.EX2 R2, R228 ;  /* 0x000000e400027308 */ /* 0x000e620000000800 */
[----:B------:R-:W-:Y:S04]  /*f430*/  F2FP.PACK_AB R79, R152, R155 ;  /* 0x0000009b984f723e */ /* 0x000fe800000000ff */
[----:B------:R-:W-:Y:S01]  /*f440*/  HMMA.16816.F32 R64, R72, R82, R64 ;  /* 0x000000524840723c */ /* 0x000fe20000001840 */
[----:B------:R-:W4:Y:S04]  /*f450*/  LDSM.16.MT88.4 R72, [R192+0x1800] ;  /* 0x00180000c048783b */ /* 0x000f280000004200 */
[----:B------:R-:W5:Y:S03]  /*f460*/  MUFU.EX2 R71, R227 ;  /* 0x000000e300477308 */ /* 0x000f660000000800 */
[C---:B--2---:R-:W-:Y:S01]  /*f470*/  HMMA.16816.F32 R4, R76.reuse, R84, R4 ;  /* 0x000000544c04723c */ /* 0x044fe20000001804 */
[----:B------:R-:W2:Y:S04]  /*f480*/  LDSM.16.MT88.4 R80, [R194+0x1800] ;  /* 0x00180000c250783b */ /* 0x000ea80000004200 */
[----:B---3--:R-:W-:Y:S02]  /*f490*/  FADD.FTZ R0, R68, R0 ;  /* 0x0000000044007221 */ /* 0x008fe40000010000 */
[----:B------:R-:W3:Y:S01]  /*f4a0*/  MUFU.EX2 R70, R226 ;  /* 0x000000e200467308 */ /* 0x000ee20000000800 */
[C---:B------:R-:W-:Y:S01]  /*f4b0*/  HMMA.16816.F32 R8, R76.reuse, R86, R8 ;  /* 0x000000564c08723c */ /* 0x040fe20000001808 */
[----:B------:R-:W2:Y:S03]  /*f4c0*/  LDSM.16.MT88.4 R84, [R191+0x5000] ;  /* 0x00500000bf54783b */ /* 0x000ea60000004200 */
[----:B-1----:R-:W-:Y:S04]  /*f4d0*/  FADD.FTZ R0, R2, R0 ;  /* 0x0000000002007221 */ /* 0x002fe80000010000 */
[C---:B------:R-:W-:Y:S04]  /*f4e0*/  HMMA.16816.F32 R12, R76.reuse, R88, R12 ;  /* 0x000000584c0c723c */ /* 0x040fe8000000180c */
[----:B-----5:R-:W-:Y:S04]  /*f4f0*/  FADD.FTZ R0, R71, R0 ;  /* 0x0000000047007221 */ /* 0x020fe80000010000 */
[C---:B------:R-:W-:Y:S01]  /*f500*/  HMMA.16816.F32 R16, R76.reuse, R90, R16 ;  /* 0x0000005a4c10723c */ /* 0x040fe20000001810 */
[----:B------:R-:W-:Y:S03]  /*f510*/  LDSM.16.MT88.4 R88, [R192+0x5000] ;  /* 0x00500000c058783b */ /* 0x000fe60000004200 */
[----:B---3--:R-:W-:Y:S04]  /*f520*/  FADD.FTZ R0, R70, R0 ;  /* 0x0000000046007221 */ /* 0x008fe80000010000 */
[C---:B----4-:R-:W-:Y:S08]  /*f530*/  HMMA.16816.F32 R20, R76.reuse, R72, R20 ;  /* 0x000000484c14723c */ /* 0x050ff00000001814 */
        /* <DEDUP_REMOVED lines=45> */
[C---:B-1----:R-:W-:Y:S03]  /*f810*/  HMMA.16816.F32 R36, R72.reuse, R80, R36 ;  /* 0x000000504824723c */ /* 0x042fe60000001824 */
[----:B------:R-:W1:Y:S01]  /*f820*/  MUFU.EX2 R70, R242 ;  /* 0x000000f200467308 */ /* 0x000e620000000800 */
[----:B------:R-:W-:Y:S01]  /*f830*/  F2FP.PACK_AB R79, R144, R145 ;  /* 0x00000091904f723e */ /* 0x000fe200000000ff */
[----:B------:R-:W-:Y:S03]  /*f840*/  FADD.FTZ R2, R108, R101 ;  /* 0x000000656c027221 */ /* 0x000fe60000010000 */
[C---:B------:R-:W-:Y:S01]  /*f850*/  HMMA.16816.F32 R40, R72.reuse, R82, R40 ;  /* 0x000000524828723c */ /* 0x040fe20000001828 */
[----:B------:R-:W4:Y:S04]  /*f860*/  LDSM.16.MT88.4 R80, [R191+0x2800] ;  /* 0x00280000bf50783b */ /* 0x000f280000004200 */
[----:B------:R-:W2:Y:S03]  /*f870*/  MUFU.EX2 R68, R244 ;  /* 0x000000f400447308 */ /* 0x000ea60000000800 */
[C---:B---3--:R-:W-:Y:S04]  /*f880*/  HMMA.16816.F32 R44, R72.reuse, R84, R44 ;  /* 0x00000054482c723c */ /* 0x048fe8000000182c */
[C---:B-----5:R-:W-:Y:S01]  /*f890*/  F2FP.PACK_AB R136, R71.reuse, R100 ;  /* 0x000000644788723e */ /* 0x060fe200000000ff */
[----:B------:R-:W-:Y:S03]  /*f8a0*/  FADD.FTZ R0, R71, R0 ;  /* 0x0000000047007221 */ /* 0x000fe60000010000 */
[C---:B------:R-:W-:Y:S01]  /*f8b0*/  HMMA.16816.F32 R48, R72.reuse, R86, R48 ;  /* 0x000000564830723c */ /* 0x040fe20000001830 */
[----:B------:R-:W3:Y:S03]  /*f8c0*/  LDSM.16.MT88.4 R84, [R193+0x2800] ;  /* 0x00280000c154783b */ /* 0x000ee60000004200 */
[----:B-1----:R-:W-:Y:S04]  /*f8d0*/  FADD.FTZ R0, R70, R0 ;  /* 0x0000000046007221 */ /* 0x002fe80000010000 */
[C---:B--2---:R-:W-:Y:S04]  /*f8e0*/  HMMA.16816.F32 R52, R72.reuse, R92, R52 ;  /* 0x0000005c4834723c */ /* 0x044fe80000001834 */
[C---:B------:R-:W-:Y:S01]  /*f8f0*/  F2FP.PACK_AB R138, R68.reuse, R70 ;  /* 0x00000046448a723e */ /* 0x040fe200000000ff */
[----:B------:R-:W-:Y:S01]  /*f900*/  FADD.FTZ R230, R68, R0 ;  /* 0x0000000044e67221 */ /* 0x000fe20000010000 */
[----:B------:R-:W-:Y:S02]  /*f910*/  MOV R68, R3 ;  /* 0x0000000300447202 */ /* 0x000fe40000000f00 */
        /* <DEDUP_REMOVED lines=74> */
.L_x_1361:
[----:B------:R-:W-:Y:S05]  /*fdc0*/  BRA.DIV ~URZ, `(.L_x_1377) ;  /* 0x00006d927f007947 */ /* 0x000fea000b800000 */
[----:B------:R1:W2:Y:S02]  /*fdd0*/  SHFL.BFLY PT, R0, R230, 0x2, 0x1f ;  /* 0x0c401f00e6007f89 */ /* 0x0002a400000e0000 */
.L_x_1474:
[----:B--2---:R-:W-:Y:S01]  /*fde0*/  FADD.FTZ R5, R0, R230 ;  /* 0x000000e600057221 */ /* 0x004fe20000010000 */
[----:B------:R-:W-:Y:S05]  /*fdf0*/  BRA.DIV ~URZ, `(.L_x_1378) ;  /* 0x00006db27f007947 */ /* 0x000fea000b800000 */
[----:B------:R-:W2:Y:S04]  /*fe00*/  SHFL.BFLY PT, R0, R247, 0x2, 0x1f ;  /* 0x0c401f00f7007f89 */ /* 0x000ea800000e0000 */
[----:B------:R-:W3:Y:S01]  /*fe10*/  SHFL.BFLY PT, R2, R5, 0x1, 0x1f ;  /* 0x0c201f0005027f89 */ /* 0x000ee200000e0000 */
[----:B--2---:R-:W-:-:S02]  /*fe20*/  FADD.FTZ R4, R0, R247 ;  /* 0x000000f700047221 */ /* 0x004fc40000010000 */
[----:B---3--:R-:W-:-:S03]  /*fe30*/  FADD.FTZ R5, R5, R2 ;  /* 0x0000000205057221 */ /* 0x008fc60000010000 */
[----:B------:R2:W3:Y:S04]  /*fe40*/  SHFL.BFLY PT, R3, R4, 0x1, 0x1f ;  /* 0x0c201f0004037f89 */ /* 0x0004e800000e0000 */
.L_x_1475:
        /* <DEDUP_REMOVED lines=85> */
.L_x_1324:
[----:B-12---:R1:W5:Y:S04]  /*103a0*/  LDL R6, [R1+0x48] ;  /* 0x0000480001067983 */ /* 0x0063680000100800 */
[----:B------:R-:W2:Y:S01]  /*103b0*/  S2R R2, SR_TID.X ;  /* 0x0000000000027919 */ /* 0x000ea20000002100 */
[----:B------:R-:W-:Y:S01]  /*103c0*/  BSSY B0, `(.L_x_1379) ;  /* 0x0000011000007945 */ /* 0x000fe20003800000 */
[----:B--2---:R-:W-:-:S13]  /*103d0*/  LOP3.LUT P0, RZ, R2, 0xff, RZ, 0xc0, !PT ;  /* 0x000000ff02ff7812 */ /* 0x004fda000780c0ff */
[----:B------:R-:W-:Y:S05]  /*103e0*/  @P0 BRA `(.L_x_1380) ;  /* 0x000000e000000947 */ /* 0x000fea0003800000 */
[----:B-1----:R-:W1:Y:S01]  /*103f0*/  S2R R4, SR_LANEID ;  /* 0x0000000000047919 */ /* 0x002e620000000000 */
[----:B------:R-:W-:Y:S01]  /*10400*/  VOTEU.ANY UR4, UPT, PT ;  /* 0x0000000000047886 */ /* 0x000fe200038e0100 */
[----:B------:R-:W-:Y:S01]  /*10410*/  IMAD.MOV.U32 R5, RZ, RZ, c[0x0][0x564] ;  /* 0x00015900ff057624 */ /* 0x000fe200078e00ff */
[----:B------:R-:W1:Y:S08]  /*10420*/  FLO.U32 R3, UR4 ;  /* 0x0000000400037d00 */ /* 0x000e7000080e0000 */
[----:B------:R-:W2:Y:S01]  /*10430*/  POPC R2, UR4 ;  /* 0x0000000400027d09 */ /* 0x000ea20008000000 */
[----:B-1----:R-:W-:Y:S01]  /*10440*/  ISETP.EQ.U32.AND P0, PT, R3, R4, PT ;  /* 0x000000040300720c */ /* 0x002fe20003f02070 */
[----:B------:R-:W-:-:S12]  /*10450*/  IMAD.MOV.U32 R4, RZ, RZ, c[0x0][0x560] ;  /* 0x00015800ff047624 */ /* 0x000fd800078e00ff */
[----:B--2---:R1:W2:Y:S04]  /*10460*/  @P0 ATOMG.E.ADD.STRONG.GPU PT, R2, [R4.64], R2 ;  /* 0x00000002040209a8 */ /* 0x0042a800081ee1c6 */
[----:B-1----:R-:W1:Y:S04]  /*10470*/  S2R R4, SR_LTMASK ;  /* 0x0000000000047919 */ /* 0x002e680000003900 */
[----:B--2---:R1:W2:Y:S02]  /*10480*/  SHFL.IDX PT, R3, R2, R3, 0x1f ;  /* 0x00001f0302037589 */ /* 0x0042a400000e0000 */
[----:B-1----:R-:W-:-:S06]  /*10490*/  LOP3.LUT R2, R4, UR4, RZ, 0xc0, !PT ;  /* 0x0000000404027c12 */ /* 0x002fcc000f8ec0ff */
[----:B------:R-:W2:Y:S02]  /*104a0*/  POPC R2, R2 ;  /* 0x0000000200027309 */ /* 0x000ea40000000000 */
[----:B--2--5:R-:W-:-:S05]  /*104b0*/  IADD3 R6, R3, c[0x0][0xc], R2 ;  /* 0x0000030003067a10 */ /* 0x024fca0007ffe002 */
[----:B------:R1:W-:Y:S02]  /*104c0*/  STL [R1+0x48], R6 ;  /* 0x0000480601007387 */ /* 0x0003e40000100800 */
.L_x_1380:
[----:B-1----:R-:W-:Y:S05]  /*104d0*/  BSYNC B0 ;  /* 0x0000000000007941 */ /* 0x002fea0003800000 */
.L_x_1379:
        /* <DEDUP_REMOVED lines=68> */
[----:B-1----:R-:W-:Y:S02]  /*10920*/  F2FP.PACK_AB R0, R89, R88 ;  /* 0x000000585900723e */ /* 0x002fe400000000ff */
[----:B------:R-:W-:-:S03]  /*10930*/  F2FP.PACK_AB R2, R75, R74 ;  /* 0x0000004a4b02723e */ /* 0x000fc600000000ff */
[----:B------:R1:W-:Y:S04]  /*10940*/  STS [R11+0x4000], R0 ;  /* 0x004000000b007388 */ /* 0x0003e80000000800 */
[----:B------:R-:W-:Y:S04]  /*10950*/  STS [R11+0x4400], R4 ;  /* 0x004400040b007388 */ /* 0x000fe80000000800 */
[----:B------:R4:W-:Y:S04]  /*10960*/  STS [R5+0x4000], R3 ;  /* 0x0040000305007388 */ /* 0x0009e80000000800 */
[----:B------:R4:W-:Y:S01]  /*10970*/  STS [R5+0x4400], R2 ;  /* 0x0044000205007388 */ /* 0x0009e20000000800 */
[----:B-1----:R-:W-:-:S05]  /*10980*/  F2FP.PACK_AB R0, R53, R52 ;  /* 0x000000343500723e */ /* 0x002fca00000000ff */
[----:B------:R1:W-:Y:S01]  /*10990*/  STS [R10+0x4000], R0 ;  /* 0x004000000a007388 */ /* 0x0003e20000000800 */
[----:B----4-:R-:W-:Y:S02]  /*109a0*/  F2FP.PACK_AB R3, R27, R26 ;  /* 0x0000001a1b03723e */ /* 0x010fe400000000ff */
[----:B------:R-:W-:-:S05]  /*109b0*/  F2FP.PACK_AB R2, R55, R54 ;  /* 0x000000363702723e */ /* 0x000fca00000000ff */
[----:B------:R4:W-:Y:S01]  /*109c0*/  STS [R10+0x4400], R2 ;  /* 0x004400020a007388 */ /* 0x0009e20000000800 */
[----:B-1----:R-:W-:-:S05]  /*109d0*/  F2FP.PACK_AB R0, R25, R24 ;  /* 0x000000181900723e */ /* 0x002fca00000000ff */
[----:B------:R1:W-:Y:S04]  /*109e0*/  STS [R8+0x4000], R0 ;  /* 0x0040000008007388 */ /* 0x0003e80000000800 */
[----:B------:R2:W-:Y:S04]  /*109f0*/  STS [R8+0x4400], R3 ;  /* 0x0044000308007388 */ /* 0x0005e80000000800 */
[----:B------:R-:W-:Y:S01]  /*10a00*/  BAR.SYNC.DEFER_BLOCKING 0x1, 0x100 ;  /* 0x0044000000007b1d */ /* 0x000fe20000010000 */
[----:B------:R-:W-:-:S04]  /*10a10*/  ISETP.NE.U32.AND P2, PT, RZ, c[0x0][0x500], PT ;  /* 0x00014000ff007a0c */ /* 0x000fc80003f45070 */
[----:B------:R-:W-:Y:S02]  /*10a20*/  ISETP.NE.AND.EX P2, PT, RZ, c[0x0][0x504], PT, P2 ;  /* 0x00014100ff007a0c */ /* 0x000fe40003f45320 */
[----:B----4-:R-:W-:Y:S01]  /*10a30*/  IADD3 R2, P1, R9, c[0x0][0x500], RZ ;  /* 0x0001400009027a10 */ /* 0x010fe20007f3e0ff */
[----:B-1----:R-:W-:-:S03]  /*10a40*/  IMAD.MOV.U32 R0, RZ, RZ, RZ ;  /* 0x000000ffff007224 */ /* 0x002fc600078e00ff */
[----:B--2---:R-:W-:-:S07]  /*10a50*/  IADD3.X R3, R7, c[0x0][0x504], RZ, P1, !PT ;  /* 0x0001410007037a10 */ /* 0x004fce0000ffe4ff */
[----:B------:R1:W5:Y:S01]  /*10a60*/  @P2 LDG.E R0, [R2.64] ;  /* 0x0000000602002981 */ /* 0x000362000c1e1900 */
[----:B------:R-:W-:-:S04]  /*10a70*/  ISETP.NE.U32.AND P3, PT, RZ, c[0x0][0x508], PT ;  /* 0x00014200ff007a0c */ /* 0x000fc80003f65070 */
[----:B------:R-:W-:Y:S01]  /*10a80*/  ISETP.NE.AND.EX P3, PT, RZ, c[0x0][0x50c], PT, P3 ;  /* 0x00014300ff007a0c */ /* 0x000fe20003f65330 */
[----:B------:R-:W-:-:S12]  /*10a90*/  IMAD.MOV.U32 R14, RZ, RZ, c[0x0][0x388] ;  /* 0x0000e200ff0e7624 */ /* 0x000fd800078e00ff */
[----:B------:R-:W-:-:S04]  /*10aa0*/  @P3 IADD3 R4, P0, R9, c[0x0][0x508], RZ ;  /* 0x0001420009043a10 */ /* 0x000fc80007f1e0ff */
[----:B------:R-:W-:-:S05]  /*10ab0*/  @P3 IADD3.X R5, R7, c[0x0][0x50c], RZ, P0, !PT ;  /* 0x0001430007053a10 */ /* 0x000fca00007fe4ff */
[----:B------:R2:W5:Y:S01]  /*10ac0*/  @P3 LDG.E R14, [R4.64] ;  /* 0x00000006040e3981 */ /* 0x000562000c1e1900 */
[----:B---3--:R-:W-:-:S04]  /*10ad0*/  ISETP.NE.AND P0, PT, R6, RZ, PT ;  /* 0x000000ff0600720c */ /* 0x008fc80003f05270 */
[----:B--2---:R-:W-:Y:S01]  /*10ae0*/  SEL R5, R6, c[0x0][0x3d4], P0 ;  /* 0x0000f50006057a07 */ /* 0x004fe20000000000 */
[----:B------:R-:W-:Y:S05]  /*10af0*/  @P3 BRA `(.L_x_1383) ;  /* 0x0000004000003947 */ /* 0x000fea0003800000 */
[----:B-1----:R-:W-:Y:S05]  /*10b00*/  @!P2 BRA `(.L_x_1383) ;  /* 0x000000300000a947 */ /* 0x002fea0003800000 */
[----:B------:R1:W2:Y:S04]  /*10b10*/  LDG.E R4, [R2.64] ;  /* 0x0000000602047981 */ /* 0x0002a8000c1e1900 */
[----:B-1----:R-:W2:Y:S02]  /*10b20*/  LDG.E R2, [R2.64+0x4] ;  /* 0x0000040602027981 */ /* 0x002ea4000c1e1900 */
[----:B--2--5:R-:W-:Y:S02]  /*10b30*/  IADD3 R14, -R4, R2, RZ ;  /* 0x00000002040e7210 */ /* 0x024fe40007ffe1ff */
.L_x_1383:
[----:B-1----:R-:W2:Y:S04]  /*10b40*/  LDL.LU R8, [R1+0x5c] ;  /* 0x00005c0001087983 */ /* 0x002ea80000300800 */
[----:B------:R-:W3:Y:S04]  /*10b50*/  LDL R7, [R1+0x58] ;  /* 0x0000580001077983 */ /* 0x000ee80000100800 */
[----:B------:R-:W4:Y:S04]  /*10b60*/  LDL.LU R3, [R1+0x70] ;  /* 0x0000700001037983 */ /* 0x000f280000300800 */
[----:B------:R-:W2:Y:S01]  /*10b70*/  LDL.LU R6, [R1+0x50] ;  /* 0x0000500001067983 */ /* 0x000ea20000300800 */
[----:B------:R-:W-:Y:S01]  /*10b80*/  IMAD.MOV.U32 R2, RZ, RZ, 0x368 ;  /* 0x00000368ff027424 */ /* 0x000fe200078e00ff */
[----:B------:R-:W-:-:S02]  /*10b90*/  ISETP.GT.AND P3, PT, R5, 0x1, PT ;  /* 0x000000010500780c */ /* 0x000fc40003f64270 */
[----:B------:R-:W3:Y:S02]  /*10ba0*/  LDL R44, [R1+0x40] ;  /* 0x00004000012c7983 */ /* 0x000ee40000100800 */
[----:B------:R-:W-:Y:S02]  /*10bb0*/  SEL R2, R2, 0x328, P3 ;  /* 0x0000032802027807 */ /* 0x000fe40001800000 */
[----:B------:R-:W3:Y:S02]  /*10bc0*/  LDL R13, [R1+0x6c] ;  /* 0x00006c00010d7983 */ /* 0x000ee40000100800 */
[----:B------:R-:W1:Y:S08]  /*10bd0*/  LDC.64 R16, c[0x0][R2+0x168] ;  /* 0x00005a0002107b82 */ /* 0x000e700000000a00 */
[----:B------:R1:W1:Y:S08]  /*10be0*/  LDC.64 R4, c[0x0][R2+0x170] ;  /* 0x00005c0002047b82 */ /* 0x0002700000000a00 */
[----:B------:R1:W1:Y:S08]  /*10bf0*/  LDC.64 R18, c[0x0][R2+0x178] ;  /* 0x00005e0002127b82 */ /* 0x0002700000000a00 */
[----:B------:R1:W1:Y:S01]  /*10c00*/  LDC.64 R20, c[0x0][R2+0x160] ;  /* 0x0000580002147b82 */ /* 0x0002620000000a00 */
[----:B------:R-:W-:-:S04]  /*10c10*/  ISETP.NE.U32.AND P0, PT, RZ, c[0x0][0x500], PT ;  /* 0x00014000ff007a0c */ /* 0x000fc80003f05070 */
[----:B------:R-:W-:Y:S02]  /*10c20*/  ISETP.NE.AND.EX P0, PT, RZ, c[0x0][0x504], PT, P0 ;  /* 0x00014100ff007a0c */ /* 0x000fe40003f05300 */
[----:B--2---:R-:W-:-:S05]  /*10c30*/  LOP3.LUT R10, R6, 0xffff, RZ, 0xc0, !PT ;  /* 0x0000ffff060a7812 */ /* 0x004fca00078ec0ff */
[----:B-1----:R-:W-:Y:S02]  /*10c40*/  IMAD R9, R17, R10, RZ ;  /* 0x0000000a11097224 */ /* 0x002fe400078e02ff */
[----:B------:R-:W2:Y:S01]  /*10c50*/  LDL R17, [R1+0x110] ;  /* 0x0001100001117983 */ /* 0x000ea20000100800 */
[----:B------:R-:W-:Y:S01]  /*10c60*/  IMAD.MOV.U32 R2, RZ, RZ, c[0x0][0x4e8] ;  /* 0x00013a00ff027624 */ /* 0x000fe200078e00ff */
[----:B------:R-:W-:-:S04]  /*10c70*/  SEL R8, R8, RZ, !P0 ;  /* 0x000000ff08087207 */ /* 0x000fc80004000000 */
[----:B------:R-:W-:Y:S01]  /*10c80*/  ISETP.NE.AND P2, PT, R2, 0x1, PT ;  /* 0x000000010200780c */ /* 0x000fe20003f45270 */
[----:B------:R-:W-:Y:S01]  /*10c90*/  IMAD R2, R5, R8, RZ ;  /* 0x0000000805027224 */ /* 0x000fe200078e02ff */
[----:B----4-:R-:W-:Y:S01]  /*10ca0*/  SEL R3, R3, RZ, !P0 ;  /* 0x000000ff03037207 */ /* 0x010fe20004000000 */
[----:B---3--:R-:W-:-:S04]  /*10cb0*/  IMAD.IADD R11, R7, 0x1, R44 ;  /* 0x00000001070b7824 */ /* 0x008fc800078e022c */
[C---:B------:R-:W-:Y:S02]  /*10cc0*/  IMAD R12, R4.reuse, R3, R2 ;  /* 0x00000003040c7224 */ /* 0x040fe400078e0202 */
[----:B------:R-:W-:-:S04]  /*10cd0*/  IMAD.WIDE.U32 R4, R4, R8, RZ ;  /* 0x0000000804047225 */ /* 0x000fc800078e00ff */
[----:B------:R-:W-:Y:S01]  /*10ce0*/  @P2 IMAD.HI.U32 R3, R11, c[0x0][0x4ec], RZ ;  /* 0x00013b000b032a27 */ /* 0x000fe200078e00ff */
[----:B------:R-:W1:Y:S03]  /*10cf0*/  S2R R45, SR_TID.X ;  /* 0x00000000002d7919 */ /* 0x000e660000002100 */
        /* <DEDUP_REMOVED lines=35> */
[----:B------:R2:W3:Y:S01]  /*10f30*/  SHFL.IDX PT, R5, R2, 0x1, 0x1c1f ;  /* 0x003c1f0002057f89 */ /* 0x0004e200000e0000 */
[----:B------:R-:W-:Y:S01]  /*10f40*/  IMAD R9, R14, c[0x0][0x4e8], RZ ;  /* 0x00013a000e097a24 */ /* 0x000fe200078e02ff */
        /* <DEDUP_REMOVED lines=8> */
[----:B------:R-:W-:Y:S01]  /*10fd0*/  ISETP.GE.AND P0, PT, R3, R9, PT ;  /* 0x000000090300720c */ /* 0x000fe20003f06270 */
[----:B------:R-:W-:Y:S05]  /*10fe0*/  @P3 BRA `(.L_x_1384) ;  /* 0x0000075000003947 */ /* 0x000fea0003800000 */
[----:B------:R-:W2:Y:S01]  /*10ff0*/  LDL R16, [R1+0x4] ;  /* 0x0000040001107983 */ /* 0x000ea20000100800 */
[----:B------:R-:W-:Y:S01]  /*11000*/  IMAD R12, R12, c[0x0][0x3a0], RZ ;  /* 0x0000e8000c0c7a24 */ /* 0x000fe200078e02ff */
[----:B-1----:R-:W-:Y:S01]  /*11010*/  SHF.R.S32.HI R5, RZ, 0x1f, R8 ;  /* 0x0000001fff057819 */ /* 0x002fe20000011408 */
[C---:B------:R-:W-:Y:S01]  /*11020*/  IMAD.WIDE.U32 R2, R0.reuse, c[0x0][0x3a0], RZ ;  /* 0x0000e80000027a25 */ /* 0x040fe200078e00ff */
[----:B------:R1:W3:Y:S03]  /*11030*/  LDS.128 R24, [R215+0x1080] ;  /* 0x00108000d7187984 */ /* 0x0002e60000000c00 */
[----:B------:R-:W-:Y:S01]  /*11040*/  IMAD R0, R0, c[0x0][0x3a4], R12 ;  /* 0x0000e90000007a24 */ /* 0x000fe200078e020c */
[----:B------:R1:W4:Y:S01]  /*11050*/  LDS.128 R32, [R215+0x2080] ;  /* 0x00208000d7207984 */ /* 0x0003220000000c00 */
[----:B------:R-:W-:-:S03]  /*11060*/  IMAD R5, R5, c[0x0][0x3f0], RZ ;  /* 0x0000fc0005057a24 */ /* 0x000fc600078e02ff */
[----:B------:R-:W-:Y:S01]  /*11070*/  IADD3 R3, R3, R0, RZ ;  /* 0x0000000003037210 */ /* 0x000fe20007ffe0ff */
[----:B------:R1:W1:Y:S01]  /*11080*/  LDS.128 R36, [R215+0x3080] ;  /* 0x00308000d7247984 */ /* 0x0002620000000c00 */
[----:B------:R-:W-:-:S03]  /*11090*/  IMAD R7, R8, c[0x0][0x3f4], R5 ;  /* 0x0000fd0008077a24 */ /* 0x000fc600078e0205 */
[C---:B------:R-:W-:Y:S01]  /*110a0*/  IMAD.WIDE.U32 R2, R10.reuse, c[0x0][0x3e8], R2 ;  /* 0x0000fa000a027a25 */ /* 0x040fe200078e0002 */
[----:B------:R1:W1:Y:S03]  /*110b0*/  LDS.128 R12, [R215+0x4080] ;  /* 0x00408000d70c7984 */ /* 0x0002660000000c00 */
[----:B------:R-:W-:Y:S01]  /*110c0*/  IMAD R3, R10, c[0x0][0x3ec], R3 ;  /* 0x0000fb000a037a24 */ /* 0x000fe200078e0203 */
[----:B------:R1:W1:Y:S03]  /*110d0*/  LDS.128 R20, [R215+0x5080] ;  /* 0x00508000d7147984 */ /* 0x0002660000000c00 */
[----:B------:R-:W-:Y:S01]  /*110e0*/  IMAD.WIDE.U32 R2, R8, c[0x0][0x3f0], R2 ;  /* 0x0000fc0008027a25 */ /* 0x000fe200078e0002 */
[----:B------:R1:W1:Y:S04]  /*110f0*/  LDS.128 R28, [R215+0x6080] ;  /* 0x00608000d71c7984 */ /* 0x0002680000000c00 */
[----:B------:R1:W1:Y:S01]  /*11100*/  LDS.128 R40, [R215+0x7080] ;  /* 0x00708000d7287984 */ /* 0x0002620000000c00 */
[----:B------:R-:W-:-:S02]  /*11110*/  IADD3 R3, R3, R7, RZ ;  /* 0x0000000703037210 */ /* 0x000fc40007ffe0ff */
[----:B--2---:R-:W-:Y:S02]  /*11120*/  IADD3 R4, R16, R44, RZ ;  /* 0x0000002c10047210 */ /* 0x004fe40007ffe0ff */
[----:B------:R2:W1:Y:S02]  /*11130*/  LDS.128 R16, [R215+0x80] ;  /* 0x00008000d7107984 */ /* 0x0004640000000c00 */
[----:B------:R-:W-:Y:S01]  /*11140*/  MOV R0, R4 ;  /* 0x0000000400007202 */ /* 0x000fe20000000f00 */
[----:B------:R-:W-:-:S05]  /*11150*/  @P2 IMAD.HI.U32 R6, R4, c[0x0][0x4ec], RZ ;  /* 0x00013b0004062a27 */ /* 0x000fca00078e00ff */
[----:B------:R-:W-:-:S04]  /*11160*/  @P2 SHF.R.U32.HI R0, RZ, c[0x0][0x4f0], R6 ;  /* 0x00013c00ff002a19 */ /* 0x000fc80000011606 */
[----:B------:R-:W-:Y:S01]  /*11170*/  SHF.R.S32.HI R6, RZ, 0x1f, R0 ;  /* 0x0000001fff067819 */ /* 0x000fe20000011400 */
[C---:B------:R-:W-:Y:S01]  /*11180*/  IMAD.WIDE.U32 R2, R0.reuse, c[0x0][0x3e0], R2 ;  /* 0x0000f80000027a25 */ /* 0x040fe200078e0002 */
[----:B------:R-:W-:-:S03]  /*11190*/  IADD3 R5, -R0, RZ, RZ ;  /* 0x000000ff00057210 */ /* 0x000fc60007ffe1ff */
[----:B------:R-:W-:Y:S02]  /*111a0*/  IMAD R6, R6, c[0x0][0x3e0], RZ ;  /* 0x0000f80006067a24 */ /* 0x000fe400078e02ff */
[----:B------:R-:W-:Y:S02]  /*111b0*/  IMAD R4, R5, c[0x0][0x4e8], R4 ;  /* 0x00013a0005047a24 */ /* 0x000fe400078e0204 */
[----:B------:R-:W-:-:S03]  /*111c0*/  IMAD R5, R0, c[0x0][0x3e4], R6 ;  /* 0x0000f90000057a24 */ /* 0x000fc600078e0206 */
[----:B------:R-:W-:Y:S02]  /*111d0*/  SHF.R.S32.HI R0, RZ, 0x1f, R4 ;  /* 0x0000001fff007819 */ /* 0x000fe40000011404 */
[----:B------:R-:W-:-:S03]  /*111e0*/  IADD3 R3, R3, R5, RZ ;  /* 0x0000000503037210 */ /* 0x000fc60007ffe0ff */
[----:B------:R-:W-:Y:S02]  /*111f0*/  IMAD R0, R0, c[0x0][0x3d8], RZ ;  /* 0x0000f60000007a24 */ /* 0x000fe400078e02ff */
[----:B------:R-:W-:-:S04]  /*11200*/  IMAD.WIDE.U32 R2, R4, c[0x0][0x3d8], R2 ;  /* 0x0000f60004027a25 */ /* 0x000fc800078e0002 */
[----:B------:R-:W-:Y:S01]  /*11210*/  IMAD R0, R4, c[0x0][0x3dc], R0 ;  /* 0x0000f70004007a24 */ /* 0x000fe200078e0200 */
[----:B------:R-:W-:-:S04]  /*11220*/  LEA R8, P0, R2, c[0x0][0x380], 0x1 ;  /* 0x0000e00002087a11 */ /* 0x000fc800078008ff */
[----:B------:R-:W-:-:S04]  /*11230*/  IADD3 R0, R3, R0, RZ ;  /* 0x0000000003007210 */ /* 0x000fc80007ffe0ff */
[----:B------:R-:W-:Y:S01]  /*11240*/  LEA.HI.X R7, R2, c[0x0][0x384], R0, 0x1, P0 ;  /* 0x0000e10002077a11 */ /* 0x000fe200000f0c00 */
[----:B------:R-:W-:Y:S05]  /*11250*/  BRA.DIV ~URZ, `(.L_x_1385) ;  /* 0x00005a427f007947 */ /* 0x000fea000b800000 */
[----:B-1234-:R1:W2:Y:S02]  /*11260*/  SHFL.IDX PT, R10, R7, RZ, 0x181f ;  /* 0x00181fff070a7589 */ /* 0x01e2a400000e0000 */
.L_x_1476:
[----:B------:R-:W-:Y:S05]  /*11270*/  BRA.DIV ~URZ, `(.L_x_1386) ;  /* 0x00005a927f007947 */ /* 0x000fea000b800000 */
[----:B------:R3:W4:Y:S02]  /*11280*/  SHFL.IDX PT, R0, R8, RZ, 0x181f ;  /* 0x00181fff08007589 */ /* 0x00072400000e0000 */
.L_x_1477:
[----:B------:R-:W5:Y:S04]  /*11290*/  LDL.LU R3, [R1+0x40] ;  /* 0x0000400001037983 */ /* 0x000f680000300800 */
[----:B------:R-:W1:Y:S02]  /*112a0*/  S2R R4, SR_TID.X ;  /* 0x0000000000047919 */ /* 0x000e640000002100 */
[----:B-1----:R-:W-:-:S04]  /*112b0*/  SHF.R.S32.HI R2, RZ, 0x1f, R4 ;  /* 0x0000001fff027819 */ /* 0x002fc80000011404 */
[----:B------:R-:W-:-:S04]  /*112c0*/  LEA.HI R2, R2, R4, RZ, 0x3 ;  /* 0x0000000402027211 */ /* 0x000fc800078f18ff */
[----:B------:R-:W-:Y:S01]  /*112d0*/  SHF.R.S32.HI R2, RZ, 0x3, R2 ;  /* 0x00000003ff027819 */ /* 0x000fe20000011402 */
[----:B------:R-:W-:Y:S04]  /*112e0*/  BSSY B0, `(.L_x_1387) ;  /* 0x000000e000007945 */ /* 0x000fe80003800000 */
[----:B-----5:R-:W-:-:S05]  /*112f0*/  IMAD.IADD R6, R2, 0x1, R3 ;  /* 0x0000000102067824 */ /* 0x020fca00078e0203 */
        /* <DEDUP_REMOVED lines=10> */
[----:B------:R1:W-:Y:S04]  /*113a0*/  @!P3 ST.E.128 [R4.64], R16 ;  /* 0x000000100400b985 */ /* 0x0003e8000c101d06 */
[----:B------:R1:W-:Y:S02]  /*113b0*/  @!P2 ST.E.128 [R2.64], R12 ;  /* 0x0000000c0200a985 */ /* 0x0003e4000c101d06 */
.L_x_1388:
[----:B------:R-:W-:Y:S05]  /*113c0*/  BSYNC B0 ;  /* 0x0000000000007941 */ /* 0x000fea0003800000 */
.L_x_1387:
[----:B------:R-:W-:Y:S05]  /*113d0*/  BRA.DIV ~URZ, `(.L_x_1389) ;  /* 0x000059a27f007947 */ /* 0x000fea000b800000 */
[----:B--2---:R2:W1:Y:S04]  /*113e0*/  SHFL.IDX PT, R10, R7, 0x1, 0x181f ;  /* 0x00381f00070a7f89 */ /* 0x00446800000e0000 */
[----:B----4-:R2:W4:Y:S02]  /*113f0*/  SHFL.IDX PT, R0, R8, 0x1, 0x181f ;  /* 0x00381f0008007f89 */ /* 0x01052400000e0000 */
.L_x_1478:
        /* <DEDUP_REMOVED lines=10> */
[-C--:B------:R-:W-:Y:S02]  /*114a0*/  @!P1 LEA.HI.X R5, R238, R10.reuse, R12, 0x1, P3 ;  /* 0x0000000aee059211 */ /* 0x080fe400018f0c0c */
[----:B------:R-:W-:-:S03]  /*114b0*/  @!P0 LEA.HI.X R3, R248, R10, R11, 0x1, P2 ;  /* 0x0000000af8038211 */ /* 0x000fc600010f0c0b */
[----:B------:R1:W-:Y:S04]  /*114c0*/  @!P1 ST.E.128 [R4.64], R24 ;  /* 0x0000001804009985 */ /* 0x0003e8000c101d06 */
[----:B------:R1:W-:Y:S02]  /*114d0*/  @!P0 ST.E.128 [R2.64], R20 ;  /* 0x0000001402008985 */ /* 0x0003e4000c101d06 */
.L_x_1391:
[----:B------:R-:W-:Y:S05]  /*114e0*/  BSYNC B0 ;  /* 0x0000000000007941 */ /* 0x000fea0003800000 */
.L_x_1390:
[----:B------:R-:W-:Y:S05]  /*114f0*/  BRA.DIV ~URZ, `(.L_x_1392) ;  /* 0x000059527f007947 */ /* 0x000fea000b800000 */
[----:B------:R1:W2:Y:S02]  /*11500*/  SHFL.IDX PT, R10, R7, 0x2, 0x181f ;  /* 0x00581f00070a7f89 */ /* 0x0002a400000e0000 */
.L_x_1479:
[----:B------:R-:W-:Y:S05]  /*11510*/  BRA.DIV ~URZ, `(.L_x_1393) ;  /* 0x000059a27f007947 */ /* 0x000fea000b800000 */
[----:B----4-:R4:W1:Y:S02]  /*11520*/  SHFL.IDX PT, R0, R8, 0x2, 0x181f ;  /* 0x00581f0008007f89 */ /* 0x01086400000e0000 */
.L_x_1480:
        /* <DEDUP_REMOVED lines=8> */
[-C--:B------:R-:W-:Y:S02]  /*115b0*/  @!P1 LEA R4, P3, R238, R0.reuse, 0x1 ;  /* 0x00000000ee049211 */ /* 0x080fe400078608ff */
[----:B------:R-:W-:Y:S02]  /*115c0*/  @!P0 LEA R2, P2, R248, R0, 0x1 ;  /* 0x00000000f8028211 */ /* 0x000fe400078408ff */
[-C--:B--2---:R-:W-:Y:S02]  /*115d0*/  @!P1 LEA.HI.X R5, R238, R10.reuse, R12, 0x1, P3 ;  /* 0x0000000aee059211 */ /* 0x084fe400018f0c0c */
[----:B------:R-:W-:-:S03]  /*115e0*/  @!P0 LEA.HI.X R3, R248, R10, R11, 0x1, P2 ;  /* 0x0000000af8038211 */ /* 0x000fc600010f0c0b */
[----:B------:R1:W-:Y:S04]  /*115f0*/  @!P1 ST.E.128 [R4.64], R32 ;  /* 0x0000002004009985 */ /* 0x0003e8000c101d06 */
[----:B------:R1:W-:Y:S02]  /*11600*/  @!P0 ST.E.128 [R2.64], R28 ;  /* 0x0000001c02008985 */ /* 0x0003e4000c101d06 */
.L_x_1395:
[----:B------:R-:W-:Y:S05]  /*11610*/  BSYNC B0 ;  /* 0x0000000000007941 */ /* 0x000fea0003800000 */
.L_x_1394:
[----:B------:R-:W-:Y:S05]  /*11620*/  BRA.DIV ~URZ, `(.L_x_1396) ;  /* 0x000059027f007947 */ /* 0x000fea000b800000 */
[----:B--2---:R-:W2:Y:S04]  /*11630*/  SHFL.IDX PT, R7, R7, 0x3, 0x181f ;  /* 0x00781f0007077f89 */ /* 0x004ea800000e0000 */
[----:B------:R1:W3:Y:S02]  /*11640*/  SHFL.IDX PT, R0, R8, 0x3, 0x181f ;  /* 0x00781f0008007f89 */ /* 0x0002e400000e0000 */
.L_x_1481:
[----:B-1----:R-:W-:-:S04]  /*11650*/  IADD3 R2, R6, 0x60, RZ ;  /* 0x0000006006027810 */ /* 0x002fc80007ffe0ff */
[----:B------:R-:W-:-:S13]  /*11660*/  ISETP.GE.AND P0, PT, R2, R9, PT ;  /* 0x000000090200720c */ /* 0x000fda0003f06270 */
[----:B------:R-:W-:Y:S05]  /*11670*/  @P0 BRA `(.L_x_1397) ;  /* 0x00001bb000000947 */ /* 0x000fea0003800000 */
[----:B------:R-:W-:Y:S02]  /*11680*/  ISETP.GE.AND P0, PT, R238, c[0x0][0x3c8], PT ;  /* 0x0000f200ee007a0c */ /* 0x000fe40003f06270 */
[----:B------:R-:W-:-:S11]  /*11690*/  SHF.R.S32.HI R4, RZ, 0x1f, R238 ;  /* 0x0000001fff047819 */ /* 0x000fd600000114ee */
[----:B---3--:R-:W-:-:S04]  /*116a0*/  @!P0 LEA R2, P1, R238, R0, 0x1 ;  /* 0x00000000ee028211 */ /* 0x008fc800078208ff */
[----:B--2---:R-:W-:-:S05]  /*116b0*/  @!P0 LEA.HI.X R3, R238, R7, R4, 0x1, P1 ;  /* 0x00000007ee038211 */ /* 0x004fca00008f0c04 */
        /* <DEDUP_REMOVED lines=8> */
.L_x_1384:
        /* <DEDUP_REMOVED lines=33> */
.L_x_1482:
[----:B------:R-:W-:Y:S05]  /*11950*/  BRA.DIV ~URZ, `(.L_x_1399) ;  /* 0x000057127f007947 */ /* 0x000fea000b800000 */
[----:B------:R3:W4:Y:S02]  /*11960*/  SHFL.IDX PT, R0, R12, RZ, 0x1c1f ;  /* 0x001c1fff0c007589 */ /* 0x00072400000e0000 */
.L_x_1483:
        /* <DEDUP_REMOVED lines=98> */
.L_x_1401:
[----:B------:R-:W-:Y:S05]  /*11f90*/  BSYNC B0 ;  /* 0x0000000000007941 */ /* 0x000fea0003800000 */
.L_x_1400:
[----:B------:R-:W-:Y:S05]  /*11fa0*/  BRA.DIV ~URZ, `(.L_x_1402) ;  /* 0x000051327f007947 */ /* 0x000fea000b800000 */
[----:B--2---:R2:W1:Y:S04]  /*11fb0*/  SHFL.IDX PT, R4, R5, 0x1, 0x1c1f ;  /* 0x003c1f0005047f89 */ /* 0x00446800000e0000 */
[----:B----4-:R2:W4:Y:S02]  /*11fc0*/  SHFL.IDX PT, R0, R12, 0x1, 0x1c1f ;  /* 0x003c1f000c007f89 */ /* 0x01052400000e0000 */
.L_x_1484:
        /* <DEDUP_REMOVED lines=99> */
.L_x_1382:
[----:B------:R-:W2:Y:S04]  /*12600*/  LDL.LU R4, [R1+0x60] ;  /* 0x0000600001047983 */ /* 0x000ea80000300800 */
[----:B------:R-:W3:Y:S01]  /*12610*/  LDL.LU R6, [R1+0x64] ;  /* 0x0000640001067983 */ /* 0x000ee20000300800 */
[----:B------:R-:W-:Y:S02]  /*12620*/  ISETP.NE.U32.AND P1, PT, RZ, c[0x0][0x508], PT ;  /* 0x00014200ff007a0c */ /* 0x000fe40003f25070 */
[----:B------:R-:W-:Y:S01]  /*12630*/  ISETP.NE.U32.AND P3, PT, RZ, c[0x0][0x500], PT ;  /* 0x00014000ff007a0c */ /* 0x000fe20003f65070 */
[----:B------:R-:W4:Y:S01]  /*12640*/  LDL.LU R0, [R1+0x68] ;  /* 0x0000680001007983 */ /* 0x000f220000300800 */
[----:B------:R-:W-:Y:S01]  /*12650*/  ISETP.NE.AND.EX P1, PT, RZ, c[0x0][0x50c], PT, P1 ;  /* 0x00014300ff007a0c */ /* 0x000fe20003f25310 */
[----:B------:R-:W-:Y:S01]  /*12660*/  IMAD.MOV.U32 R8, RZ, RZ, RZ ;  /* 0x000000ffff087224 */ /* 0x000fe200078e00ff */
[----:B------:R-:W-:Y:S01]  /*12670*/  ISETP.NE.AND.EX P3, PT, RZ, c[0x0][0x504], PT, P3 ;  /* 0x00014100ff007a0c */ /* 0x000fe20003f65330 */
[----:B------:R-:W-:Y:S01]  /*12680*/  IMAD.MOV.U32 R20, RZ, RZ, c[0x0][0x388] ;  /* 0x0000e200ff147624 */ /* 0x000fe200078e00ff */
[----:B--2---:R-:W-:-:S09]  /*12690*/  IADD3 R2, P2, R4, c[0x0][0x500], RZ ;  /* 0x0001400004027a10 */ /* 0x004fd20007f5e0ff */
[----:B------:R-:W-:Y:S02]  /*126a0*/  @P1 IADD3 R4, P0, R4, c[0x0][0x508], RZ ;  /* 0x0001420004041a10 */ /* 0x000fe40007f1e0ff */
        /* <DEDUP_REMOVED lines=11> */
.L_x_1403:
[----:B-1----:R-:W2:Y:S04]  /*12760*/  LDL.LU R4, [R1+0x50] ;  /* 0x0000500001047983 */ /* 0x002ea80000300800 */
[----:B------:R-:W3:Y:S04]  /*12770*/  LDL.LU R2, [R1+0x5c] ;  /* 0x00005c0001027983 */ /* 0x000ee80000300800 */
        /* <DEDUP_REMOVED lines=58> */
.L_x_1405:
[----:B------:R-:W-:Y:S05]  /*12b20*/  BSYNC B0 ;  /* 0x0000000000007941 */ /* 0x000fea0003800000 */
.L_x_1404:
[----:B------:R-:W-:-:S13]  /*12b30*/  ISETP.GT.AND P0, PT, R19, 0x1, PT ;  /* 0x000000011300780c */ /* 0x000fda0003f04270 */
[----:B------:R-:W-:Y:S05]  /*12b40*/  @P0 BRA `(.L_x_1397) ;  /* 0x000006e000000947 */ /* 0x000fea0003800000 */
[----:B-1----:R-:W2:Y:S04]  /*12b50*/  LDL R5, [R1+0x40] ;  /* 0x0000400001057983 */ /* 0x002ea80000100800 */
[----:B------:R-:W2:Y:S01]  /*12b60*/  LDL R4, [R1+0x4] ;  /* 0x0000040001047983 */ /* 0x000ea20000100800 */
[----:B------:R-:W-:Y:S01]  /*12b70*/  MOV R2, c[0x0][0x4e8] ;  /* 0x00013a0000027a02 */ /* 0x000fe20000000f00 */
[----:B------:R-:W-:-:S03]  /*12b80*/  IMAD R0, R18, c[0x0][0x3a0], RZ ;  /* 0x0000e80012007a24 */ /* 0x000fc600078e02ff */
[----:B------:R-:W-:Y:S01]  /*12b90*/  ISETP.NE.AND P0, PT, R2, 0x1, PT ;  /* 0x000000010200780c */ /* 0x000fe20003f05270 */
[----:B------:R-:W-:-:S04]  /*12ba0*/  IMAD.WIDE.U32 R2, R8, c[0x0][0x3a0], RZ ;  /* 0x0000e80008027a25 */ /* 0x000fc800078e00ff */
[----:B------:R-:W-:-:S05]  /*12bb0*/  IMAD R8, R8, c[0x0][0x3a4], R0 ;  /* 0x0000e90008087a24 */ /* 0x000fca00078e0200 */
[----:B------:R-:W-:-:S05]  /*12bc0*/  IADD3 R3, R3, R8, RZ ;  /* 0x0000000803037210 */ /* 0x000fca0007ffe0ff */
[----:B------:R-:W-:-:S04]  /*12bd0*/  IMAD.WIDE.U32 R2, R9, c[0x0][0x3e8], R2 ;  /* 0x0000fa0009027a25 */ /* 0x000fc800078e0002 */
[----:B------:R-:W-:-:S04]  /*12be0*/  IMAD R3, R9, c[0x0][0x3ec], R3 ;  /* 0x0000fb0009037a24 */ /* 0x000fc800078e0203 */
[----:B------:R-:W-:Y:S01]  /*12bf0*/  IMAD.WIDE.U32 R2, R15, c[0x0][0x3f0], R2 ;  /* 0x0000fc000f027a25 */ /* 0x000fe200078e0002 */
[----:B--2---:R-:W-:-:S03]  /*12c00*/  IADD3 R4, R4, R5, RZ ;  /* 0x0000000504047210 */ /* 0x004fc60007ffe0ff */
[----:B------:R-:W-:Y:S01]  /*12c10*/  IMAD R5, R21, c[0x0][0x3f0], RZ ;  /* 0x0000fc0015057a24 */ /* 0x000fe200078e02ff */
[----:B------:R-:W-:Y:S01]  /*12c20*/  MOV R0, R4 ;  /* 0x0000000400007202 */ /* 0x000fe20000000f00 */
[----:B------:R-:W-:-:S04]  /*12c30*/  @P0 IMAD.HI.U32 R6, R4, c[0x0][0x4ec], RZ ;  /* 0x00013b0004060a27 */ /* 0x000fc800078e00ff */
[----:B------:R-:W-:Y:S01]  /*12c40*/  IMAD R7, R15, c[0x0][0x3f4], R5 ;  /* 0x0000fd000f077a24 */ /* 0x000fe200078e0205 */
[----:B------:R-:W-:-:S04]  /*12c50*/  @P0 SHF.R.U32.HI R0, RZ, c[0x0][0x4f0], R6 ;  /* 0x00013c00ff000a19 */ /* 0x000fc80000011606 */
        /* <DEDUP_REMOVED lines=17> */
.L_x_1485:
[----:B------:R-:W-:Y:S05]  /*12d70*/  BRA.DIV ~URZ, `(.L_x_1407) ;  /* 0x000044a27f007947 */ /* 0x000fea000b800000 */
[----:B------:R3:W4:Y:S02]  /*12d80*/  SHFL.IDX PT, R0, R10, RZ, 0x181f ;  /* 0x00181fff0a007589 */ /* 0x00072400000e0000 */
.L_x_1486:
[----:B------:R-:W5:Y:S04]  /*12d90*/  LDL.LU R3, [R1+0x40] ;  /* 0x0000400001037983 */ /* 0x000f680000300800 */
[----:B------:R-:W1:Y:S01]  /*12da0*/  S2R R4, SR_TID.X ;  /* 0x0000000000047919 */ /* 0x000e620000002100 */
[----:B------:R-:W-:Y:S01]  /*12db0*/  IMAD R8, R20, c[0x0][0x4e8], RZ ;  /* 0x00013a0014087a24 */ /* 0x000fe200078e02ff */
        /* <DEDUP_REMOVED lines=17> */
.L_x_1409:
[----:B------:R-:W-:Y:S05]  /*12ed0*/  BSYNC B0 ;  /* 0x0000000000007941 */ /* 0x000fea0003800000 */
.L_x_1408:
[----:B------:R-:W-:Y:S05]  /*12ee0*/  BRA.DIV ~URZ, `(.L_x_1410) ;  /* 0x000043a27f007947 */ /* 0x000fea000b800000 */
[----:B--2---:R2:W1:Y:S04]  /*12ef0*/  SHFL.IDX PT, R9, R7, 0x1, 0x181f ;  /* 0x00381f0007097f89 */ /* 0x00446800000e0000 */
[----:B----4-:R2:W4:Y:S02]  /*12f00*/  SHFL.IDX PT, R0, R10, 0x1, 0x181f ;  /* 0x00381f000a007f89 */ /* 0x01052400000e0000 */
.L_x_1487:
        /* <DEDUP_REMOVED lines=12> */
[----:B------:R1:W-:Y:S04]  /*12fd0*/  @!P1 ST.E.128 [R4.64], RZ ;  /* 0x000000ff04009985 */ /* 0x0003e8000c101d06 */
[----:B------:R1:W-:Y:S02]  /*12fe0*/  @!P0 ST.E.128 [R2.64], RZ ;  /* 0x000000ff02008985 */ /* 0x0003e4000c101d06 */
.L_x_1412:
[----:B------:R-:W-:Y:S05]  /*12ff0*/  BSYNC B0 ;  /* 0x0000000000007941 */ /* 0x000fea0003800000 */
.L_x_1411:
[----:B------:R-:W-:Y:S05]  /*13000*/  BRA.DIV ~URZ, `(.L_x_1413) ;  /* 0x000043527f007947 */ /* 0x000fea000b800000 */
[----:B------:R1:W2:Y:S02]  /*13010*/  SHFL.IDX PT, R9, R7, 0x2, 0x181f ;  /* 0x00581f0007097f89 */ /* 0x0002a400000e0000 */
.L_x_1488:
[----:B------:R-:W-:Y:S05]  /*13020*/  BRA.DIV ~URZ, `(.L_x_1414) ;  /* 0x000043a27f007947 */ /* 0x000fea000b800000 */
[----:B----4-:R4:W1:Y:S02]  /*13030*/  SHFL.IDX PT, R0, R10, 0x2, 0x181f ;  /* 0x00581f000a007f89 */ /* 0x01086400000e0000 */
.L_x_1489:
        /* <DEDUP_REMOVED lines=12> */
[----:B------:R1:W-:Y:S04]  /*13100*/  @!P1 ST.E.128 [R4.64], RZ ;  /* 0x000000ff04009985 */ /* 0x0003e8000c101d06 */
[----:B------:R1:W-:Y:S02]  /*13110*/  @!P0 ST.E.128 [R2.64], RZ ;  /* 0x000000ff02008985 */ /* 0x0003e4000c101d06 */
.L_x_1416:
[----:B------:R-:W-:Y:S05]  /*13120*/  BSYNC B0 ;  /* 0x0000000000007941 */ /* 0x000fea0003800000 */
.L_x_1415:
[----:B------:R-:W-:Y:S05]  /*13130*/  BRA.DIV ~URZ, `(.L_x_1417) ;  /* 0x000043027f007947 */ /* 0x000fea000b800000 */
[----:B--2---:R-:W2:Y:S04]  /*13140*/  SHFL.IDX PT, R7, R7, 0x3, 0x181f ;  /* 0x00781f0007077f89 */ /* 0x004ea800000e0000 */
[----:B------:R1:W3:Y:S02]  /*13150*/  SHFL.IDX PT, R0, R10, 0x3, 0x181f ;  /* 0x00781f000a007f89 */ /* 0x0002e400000e0000 */
.L_x_1490:
[----:B------:R-:W-:-:S04]  /*13160*/  IADD3 R6, R6, 0x60, RZ ;  /* 0x0000006006067810 */ /* 0x000fc80007ffe0ff */
[----:B------:R-:W-:-:S13]  /*13170*/  ISETP.GE.AND P0, PT, R6, R8, PT ;  /* 0x000000080600720c */ /* 0x000fda0003f06270 */
[----:B------:R-:W-:Y:S05]  /*13180*/  @P0 BRA `(.L_x_1397) ;  /* 0x000000a000000947 */ /* 0x000fea0003800000 */
[----:B------:R-:W-:Y:S02]  /*13190*/  ISETP.GE.AND P1, PT, R238, c[0x0][0x3c8], PT ;  /* 0x0000f200ee007a0c */ /* 0x000fe40003f26270 */
[----:B------:R-:W-:Y:S02]  /*131a0*/  ISETP.GE.AND P0, PT, R248, c[0x0][0x3c8], PT ;  /* 0x0000f200f8007a0c */ /* 0x000fe40003f06270 */
[----:B-1-34-:R-:W-:Y:S02]  /*131b0*/  SHF.R.S32.HI R10, RZ, 0x1f, R238 ;  /* 0x0000001fff0a7819 */ /* 0x01afe400000114ee */
[----:B------:R-:W-:-:S07]  /*131c0*/  SHF.R.S32.HI R9, RZ, 0x1f, R248 ;  /* 0x0000001fff097819 */ /* 0x000fce00000114f8 */
[-C--:B------:R-:W-:Y:S02]  /*131d0*/  @!P1 LEA R4, P3, R238, R0.reuse, 0x1 ;  /* 0x00000000ee049211 */ /* 0x080fe400078608ff */
[----:B------:R-:W-:Y:S02]  /*131e0*/  @!P0 LEA R2, P2, R248, R0, 0x1 ;  /* 0x00000000f8028211 */ /* 0x000fe400078408ff */
[-C--:B--2---:R-:W-:Y:S02]  /*131f0*/  @!P1 LEA.HI.X R5, R238, R7.reuse, R10, 0x1, P3 ;  /* 0x00000007ee059211 */ /* 0x084fe400018f0c0a */
[----:B------:R-:W-:-:S03]  /*13200*/  @!P0 LEA.HI.X R3, R248, R7, R9, 0x1, P2 ;  /* 0x00000007f8038211 */ /* 0x000fc600010f0c09 */
[----:B------:R1:W-:Y:S04]  /*13210*/  @!P1 ST.E.128 [R4.64], RZ ;  /* 0x000000ff04009985 */ /* 0x0003e8000c101d06 */
[----:B------:R1:W-:Y:S02]  /*13220*/  @!P0 ST.E.128 [R2.64], RZ ;  /* 0x000000ff02008985 */ /* 0x0003e4000c101d06 */
.L_x_1397:
[----:B------:R-:W-:Y:S05]  /*13230*/  BSYNC B1 ;  /* 0x0000000000017941 */ /* 0x000fea0003800000 */
.L_x_1381:
[----:B-1-34-:R-:W3:Y:S02]  /*13240*/  LDL R0, [R1+0x10c] ;  /* 0x00010c0001007983 */ /* 0x01aee40000100800 */
[----:B---3--:R-:W-:-:S13]  /*13250*/  ISETP.NE.AND P0, PT, R0, RZ, PT ;  /* 0x000000ff0000720c */ /* 0x008fda0003f05270 */
[----:B------:R-:W-:Y:S01]  /*13260*/  @P0 WARPSYNC 0xffffffff ;  /* 0xffffffff00000948 */ /* 0x000fe20003800000 */
[----:B------:R-:W-:Y:S06]  /*13270*/  @P0 BAR.SYNC.DEFER_BLOCKING 0x5, 0x100 ;  /* 0x0144000000000b1d */ /* 0x000fec0000010000 */
[----:B--2---:R-:W1:Y:S04]  /*13280*/  @P0 LDS.128 R4, [0xf100] ;  /* 0x00f10000ff040984 */ /* 0x004e680000000c00 */
        /* <DEDUP_REMOVED lines=10> */
.L_x_1491:
[----:B------:R-:W-:Y:S05]  /*13330*/  BRA.DIV ~URZ, `(.L_x_1420) ;  /* 0x000042427f007947 */ /* 0x000fea000b800000 */
[----:B------:R3:W4:Y:S02]  /*13340*/  SHFL.IDX PT, R8, R62, 0x1, 0x1f ;  /* 0x00201f003e087f89 */ /* 0x00072400000e0000 */
.L_x_1492:
        /* <DEDUP_REMOVED lines=19> */
.L_x_1493:
        /* <DEDUP_REMOVED lines=16> */
.L_x_1494:
[----:B---3--:R-:W-:Y:S01]  /*13580*/  IMAD R0, R0, c[0x0][0x538], RZ ;  /* 0x00014e0000007a24 */ /* 0x008fe200078e02ff */
[----:B------:R-:W-:Y:S04]  /*13590*/  BSSY B1, `(.L_x_1423) ;  /* 0x00000cf000017945 */ /* 0x000fe80003800000 */
[----:B----4-:R-:W-:-:S04]  /*135a0*/  IADD3 R8, R0, R8, RZ ;  /* 0x0000000800087210 */ /* 0x010fc80007ffe0ff */
[----:B--2---:R-:W-:-:S13]  /*135b0*/  ISETP.GT.AND P6, PT, R8, R9, PT ;  /* 0x000000090800720c */ /* 0x004fda0003fc4270 */
[----:B------:R-:W-:Y:S05]  /*135c0*/  @P6 BRA `(.L_x_1424) ;  /* 0x0000025000006947 */ /* 0x000fea0003800000 */
.L_x_1428:
[----:B------:R-:W2:Y:S02]  /*135d0*/  LDL.LU R0, [R1+0x54] ;  /* 0x0000540001007983 */ /* 0x000ea40000300800 */
[----:B--2---:R-:W-:-:S04]  /*135e0*/  IADD3 R0, R0, 0x1f, RZ ;  /* 0x0000001f00007810 */ /* 0x004fc80007ffe0ff */
[----:B------:R-:W-:-:S13]  /*135f0*/  ISETP.GE.AND P6, PT, R0, c[0x0][0x53c], PT ;  /* 0x00014f0000007a0c */ /* 0x000fda0003fc6270 */
[----:B------:R-:W-:Y:S05]  /*13600*/  @P6 BRA `(.L_x_1425) ;  /* 0x00000c2000006947 */ /* 0x000fea0003800000 */
[----:B------:R2:W-:Y:S01]  /*13610*/  STL [R1+0x54], R0 ;  /* 0x0000540001007387 */ /* 0x0005e20000100800 */
[----:B------:R-:W-:Y:S01]  /*13620*/  CS2R R6, SRZ ;  /* 0x0000000000067805 */ /* 0x000fe2000001ff00 */
[----:B--2---:R-:W-:-:S04]  /*13630*/  IADD3 R0, R0, R12, RZ ;  /* 0x0000000c00007210 */ /* 0x004fc80007ffe0ff */
        /* <DEDUP_REMOVED lines=10> */
.L_x_1495:
        /* <DEDUP_REMOVED lines=16> */
.L_x_1496:
[----:B--2---:R-:W-:-:S05]  /*137e0*/  IMAD R0, R0, c[0x0][0x538], RZ ;  /* 0x00014e0000007a24 */ /* 0x004fca00078e02ff */
[----:B------:R-:W-:-:S04]  /*137f0*/  IADD3 R8, R0, R8, RZ ;  /* 0x0000000800087210 */ /* 0x000fc80007ffe0ff */
[----:B------:R-:W-:-:S13]  /*13800*/  ISETP.GT.AND P6, PT, R8, R9, PT ;  /* 0x000000090800720c */ /* 0x000fda0003fc4270 */
[----:B-1----:R-:W-:Y:S05]  /*13810*/  @!P6 BRA `(.L_x_1428) ;  /* 0xfffffdb00000e947 */ /* 0x002fea000383ffff */
.L_x_1424:
[----:B------:R-:W-:-:S05]  /*13820*/  IADD3 R8, -R0, R8, RZ ;  /* 0x0000000800087210 */ /* 0x000fca0007ffe1ff */
[----:B------:R-:W-:-:S05]  /*13830*/  IMAD R0, R4, c[0x0][0x538], R8 ;  /* 0x00014e0004007a24 */ /* 0x000fca00078e0208 */
[----:B------:R-:W-:Y:S01]  /*13840*/  ISETP.GT.AND P0, PT, R0, R9, PT ;  /* 0x000000090000720c */ /* 0x000fe20003f04270 */
[----:B------:R-:W-:-:S12]  /*13850*/  BRA.DIV ~URZ, `(.L_x_1429) ;  /* 0x000041827f007947 */ /* 0x000fd8000b800000 */
[----:B------:R-:W-:-:S03]  /*13860*/  VOTE.ANY R5, PT, !P0 ;  /* 0x0000000000057806 */ /* 0x000fc600040e0100 */
.L_x_1497:
[----:B------:R-:W2:Y:S01]  /*13870*/  LDL.LU R2, [R1+0x54] ;  /* 0x0000540001027983 */ /* 0x000ea20000300800 */
[----:B------:R-:W2:Y:S02]  /*13880*/  POPC R0, R5 ;  /* 0x0000000500007309 */ /* 0x000ea40000000000 */
[----:B--2---:R-:W-:-:S05]  /*13890*/  IADD3 R2, R0, R2, RZ ;  /* 0x0000000200027210 */ /* 0x004fca0007ffe0ff */
[----:B------:R2:W-:Y:S01]  /*138a0*/  STL [R1+0x54], R2 ;  /* 0x0000540201007387 */ /* 0x0005e20000100800 */
[----:B------:R-:W-:Y:S05]  /*138b0*/  BRA.DIV ~URZ, `(.L_x_1430) ;  /* 0x000041727f007947 */ /* 0x000fea000b800000 */
[----:B------:R3:W4:Y:S04]  /*138c0*/  SHFL.IDX PT, R10, R6, R0, 0x1f ;  /* 0x00001f00060a7589 */ /* 0x00072800000e0000 */
[----:B------:R3:W1:Y:S02]  /*138d0*/  SHFL.IDX PT, R7, R7, R0, 0x1f ;  /* 0x00001f0007077589 */ /* 0x00066400000e0000 */
.L_x_1498:
[----:B------:R-:W-:Y:S01]  /*138e0*/  ISETP.NE.AND P0, PT, R5, RZ, PT ;  /* 0x000000ff0500720c */ /* 0x000fe20003f05270 */
[----:B------:R-:W-:-:S12]  /*138f0*/  BSSY B0, `(.L_x_1431) ;  /* 0x0000005000007945 */ /* 0x000fd80003800000 */
[----:B------:R-:W-:Y:S05]  /*13900*/  @!P0 BRA `(.L_x_1432) ;  /* 0x0000003000008947 */ /* 0x000fea0003800000 */
[----:B---3--:R-:W-:Y:S01]  /*13910*/  IADD3 R0, R0, -0x1, RZ ;  /* 0xffffffff00007810 */ /* 0x008fe20007ffe0ff */
[----:B------:R-:W-:Y:S05]  /*13920*/  BRA.DIV ~URZ, `(.L_x_1433) ;  /* 0x000041d27f007947 */ /* 0x000fea000b800000 */
[----:B------:R3:W2:Y:S02]  /*13930*/  SHFL.IDX PT, R11, R4, R0, 0x1f ;  /* 0x00001f00040b7589 */ /* 0x0006a400000e0000 */
.L_x_1432:
[----:B------:R-:W-:Y:S05]  /*13940*/  BSYNC B0 ;  /* 0x0000000000007941 */ /* 0x000fea0003800000 */
.L_x_1431:
[----:B--23--:R-:W-:Y:S01]  /*13950*/  IMAD R0, R11, c[0x0][0x538], R8 ;  /* 0x00014e000b007a24 */ /* 0x00cfe200078e0208 */
[----:B-1----:R-:W-:Y:S01]  /*13960*/  ISETP.NE.AND P0, PT, R7, 0x1, PT ;  /* 0x000000010700780c */ /* 0x002fe20003f05270 */
[----:B------:R-:W-:Y:S03]  /*13970*/  BSSY B0, `(.L_x_1434) ;  /* 0x0000087000007945 */ /* 0x000fe60003800000 */
[----:B------:R1:W-:Y:S01]  /*13980*/  STL [R1+0x48], R0 ;  /* 0x0000480001007387 */ /* 0x0003e20000100800 */
[----:B------:R-:W-:-:S08]  /*13990*/  IADD3 R9, -R0, R9, RZ ;  /* 0x0000000900097210 */ /* 0x000fd00007ffe1ff */
[----:B------:R-:W-:Y:S05]  /*139a0*/  @!P0 BRA `(.L_x_1435) ;  /* 0x000003e000008947 */ /* 0x000fea0003800000 */
[-C--:B----4-:R-:W-:Y:S02]  /*139b0*/  IABS R2, R10.reuse ;  /* 0x0000000a00027213 */ /* 0x090fe40000000000 */
[----:B------:R-:W-:Y:S02]  /*139c0*/  IABS R8, R10 ;  /* 0x0000000a00087213 */ /* 0x000fe40000000000 */
[----:B-1----:R-:W1:Y:S08]  /*139d0*/  I2F.RP R0, R2 ;  /* 0x0000000200007306 */ /* 0x002e700000209400 */
        /* <DEDUP_REMOVED lines=59> */
.L_x_1435:
[----:B-1----:R-:W2:Y:S01]  /*13d90*/  LDL R0, [R1+0x54] ;  /* 0x0000540001007983 */ /* 0x002ea20000100800 */
[----:B------:R-:W-:-:S04]  /*13da0*/  IMAD.MOV.U32 R2, RZ, RZ, 0x4 ;  /* 0x00000004ff027424 */ /* 0x000fc800078e00ff */
        /* <DEDUP_REMOVED lines=14> */
[----:B------:R-:W-:Y:S01]  /*13e90*/  MOV R2, RZ ;  /* 0x000000ff00027202 */ /* 0x000fe20000000f00 */
[----:B------:R-:W-:-:S04]  /*13ea0*/  IMAD.MOV.U32 R6, RZ, RZ, R0 ;  /* 0x000000ffff067224 */ /* 0x000fc800078e0000 */
        /* <DEDUP_REMOVED lines=11> */
[----:B------:R-:W-:-:S05]  /*13f60*/  @P2 IADD3 R0, R0, 0x1, RZ ;  /* 0x0000000100002810 */ /* 0x000fca0007ffe0ff */
[----:B------:R-:W-:-:S05]  /*13f70*/  IMAD.MOV.U32 R2, RZ, RZ, R0 ;  /* 0x000000ffff027224 */ /* 0x000fca00078e0000 */
[----:B------:R-:W-:Y:S02]  /*13f80*/  @!P0 IADD3 R2, -R2, RZ, RZ ;  /* 0x000000ff02028210 */ /* 0x000fe40007ffe1ff */
        /* <DEDUP_REMOVED lines=15> */
[----:B------:R-:W-:Y:S01]  /*14080*/  IMAD R7, R6, R4, RZ ;  /* 0x0000000406077224 */ /* 0x000fe200078e02ff */
[----:B------:R-:W-:Y:S01]  /*14090*/  MOV R6, R2 ;  /* 0x0000000200067202 */ /* 0x000fe20000000f00 */
[----:B------:R-:W-:-:S04]  /*140a0*/  IMAD.MOV.U32 R2, RZ, RZ, RZ ;  /* 0x000000ffff027224 */ /* 0x000fc800078e00ff */
[----:B------:R-:W-:-:S04]  /*140b0*/  IMAD.HI.U32 R7, R3, R7, R2 ;  /* 0x0000000703077227 */ /* 0x000fc800078e0002 */
[----:B------:R-:W-:-:S04]  /*140c0*/  IMAD.MOV R2, RZ, RZ, -R8 ;  /* 0x000000ffff027224 */ /* 0x000fc800078e0a08 */
        /* <DEDUP_REMOVED lines=17> */
.L_x_1436:
[----:B------:R-:W-:Y:S05]  /*141e0*/  BSYNC B0 ;  /* 0x0000000000007941 */ /* 0x000fea0003800000 */
.L_x_1434:
[----:B------:R-:W-:-:S04]  /*141f0*/  LOP3.LUT R2, RZ, R2, RZ, 0x33, !PT ;  /* 0x00000002ff027212 */ /* 0x000fc800078e33ff */
[----:B-1----:R-:W-:-:S05]  /*14200*/  IADD3 R0, R2, R10, RZ ;  /* 0x0000000a02007210 */ /* 0x002fca0007ffe0ff */
[----:B------:R1:W-:Y:S01]  /*14210*/  STL [R1+0x4c], R0 ;  /* 0x00004c0001007387 */ /* 0x0003e20000100800 */
[----:B------:R-:W-:Y:S05]  /*14220*/  BRA `(.L_x_1437) ;  /* 0x0000005000007947 */ /* 0x000fea0003800000 */
.L_x_1425:
[----:B------:R-:W-:Y:S01]  /*14230*/  MOV R0, c[0x0][0x53c] ;  /* 0x00014f0000007a02 */ /* 0x000fe20000000f00 */
[----:B------:R2:W-:Y:S04]  /*14240*/  STL [R1+0x48], R9 ;  /* 0x0000480901007387 */ /* 0x0005e80000100800 */
[----:B------:R2:W-:Y:S04]  /*14250*/  STL [R1+0x4c], RZ ;  /* 0x00004cff01007387 */ /* 0x0005e80000100800 */
[----:B------:R2:W-:Y:S04]  /*14260*/  STL [R1+0x50], RZ ;  /* 0x000050ff01007387 */ /* 0x0005e80000100800 */
[----:B------:R2:W-:Y:S02]  /*14270*/  STL [R1+0x54], R0 ;  /* 0x0000540001007387 */ /* 0x0005e40000100800 */
.L_x_1437:
[----:B------:R-:W-:Y:S05]  /*14280*/  BSYNC B1 ;  /* 0x0000000000017941 */ /* 0x000fea0003800000 */
.L_x_1423:
[----:B-1----:R-:W3:Y:S04]  /*14290*/  LDL R4, [R1+0x48] ;  /* 0x0000480001047983 */ /* 0x002ee80000100800 */
[----:B------:R-:W3:Y:S04]  /*142a0*/  LDL R5, [R1+0x4c] ;  /* 0x00004c0001057983 */ /* 0x000ee80000100800 */
[----:B------:R-:W3:Y:S04]  /*142b0*/  LDL R6, [R1+0x50] ;  /* 0x0000500001067983 */ /* 0x000ee80000100800 */
[----:B------:R-:W3:Y:S01]  /*142c0*/  LDL R7, [R1+0x54] ;  /* 0x0000540001077983 */ /* 0x000ee20000100800 */
[----:B------:R-:W-:Y:S03]  /*142d0*/  WARPSYNC 0xffffffff ;  /* 0xffffffff00007948 */ /* 0x000fe60003800000 */
[----:B------:R-:W-:Y:S01]  /*142e0*/  BAR.SYNC.DEFER_BLOCKING 0x4, 0x100 ;  /* 0x0104000000007b1d */ /* 0x000fe20000010000 */
[----:B------:R-:W-:-:S13]  /*142f0*/  ISETP.NE.AND P0, PT, R12, RZ, PT ;  /* 0x000000ff0c00720c */ /* 0x000fda0003f05270 */
[----:B---3--:R1:W-:Y:S04]  /*14300*/  @!P0 STS.128 [0xf100], R4 ;  /* 0x00f10004ff008388 */ /* 0x0083e80000000c00 */
[----:B------:R-:W-:Y:S06]  /*14310*/  BAR.ARV 0x5, 0x100 ;  /* 0x0144000000007b1d */ /* 0x000fec0000002000 */
.L_x_1418:
[----:B--2---:R-:W2:Y:S02]  /*14320*/  LDL R0, [R1+0x54] ;  /* 0x0000540001007983 */ /* 0x004ea40000100800 */
[----:B--2---:R-:W-:-:S13]  /*14330*/  ISETP.GE.AND P0, PT, R0, c[0x0][0x53c], PT ;  /* 0x00014f0000007a0c */ /* 0x004fda0003f06270 */
[----:B-1----:R-:W-:Y:S01]  /*14340*/  @P0 CALL.REL.NOINC `(.L_x_1438) ;  /* 0x0000001000000944 */ /* 0x002fe20003c00000 */
[----:B------:R-:W-:Y:S05]  /*14350*/  BRA `(.L_x_1439) ;  /* 0xfffed93000007947 */ /* 0x000fea000383ffff */
.L_x_1438:
[----:B------:R-:W-:Y:S05]  /*14360*/  EXIT ;  /* 0x000000000000794d */ /* 0x000fea0003800000 */
.L_x_1307:
[----:B------:R-:W-:Y:S01]  /*14370*/  IMAD.MOV.U32 R0, RZ, RZ, R5 ;  /* 0x000000ffff007224 */ /* 0x000fe200078e0005 */
[----:B------:R-:W-:Y:S02]  /*14380*/  MOV R2, 0x1 ;  /* 0x0000000100027802 */ /* 0x000fe40000000f00 */
[----:B------:R-:W-:Y:S02]  /*14390*/  MOV R3, 0x143b0 ;  /* 0x000143b000037802 */ /* 0x000fe40000000f00 */
[----:B------:R-:W-:Y:S05]  /*143a0*/  CALL.REL.NOINC `($__internal_22_$__cuda_sm70_shflsync_up_p) ;  /* 0x0000388000007944 */ /* 0x000fea0003c00000 */
[----:B------:R-:W-:Y:S01]  /*143b0*/  MOV R0, R4 ;  /* 0x0000000400007202 */ /* 0x000fe20000000f00 */
[----:B------:R-:W-:Y:S05]  /*143c0*/  BRA `(.L_x_1440) ;  /* 0xfffec09000007947 */ /* 0x000fea000383ffff */
.L_x_1308:
[----:B------:R-:W-:Y:S01]  /*143d0*/  IMAD.MOV.U32 R0, RZ, RZ, R5 ;  /* 0x000000ffff007224 */ /* 0x000fe200078e0005 */
[----:B------:R-:W-:Y:S02]  /*143e0*/  MOV R2, 0x2 ;  /* 0x0000000200027802 */ /* 0x000fe40000000f00 */
[----:B------:R-:W-:Y:S02]  /*143f0*/  MOV R3, 0x14410 ;  /* 0x0001441000037802 */ /* 0x000fe40000000f00 */
[----:B------:R-:W-:Y:S05]  /*14400*/  CALL.REL.NOINC `($__internal_22_$__cuda_sm70_shflsync_up_p) ;  /* 0x0000382000007944 */ /* 0x000fea0003c00000 */
[----:B------:R-:W-:Y:S01]  /*14410*/  SEL R0, R4, RZ, P4 ;  /* 0x000000ff04007207 */ /* 0x000fe20002000000 */
[----:B------:R-:W-:Y:S01]  /*14420*/  IMAD.MOV.U32 R2, RZ, RZ, 0x4 ;  /* 0x00000004ff027424 */ /* 0x000fe200078e00ff */
[----:B------:R-:W-:-:S03]  /*14430*/  MOV R3, 0x14460 ;  /* 0x0001446000037802 */ /* 0x000fc60000000f00 */
[----:B------:R-:W-:Y:S02]  /*14440*/  IMAD.IADD R0, R5, 0x1, R0 ;  /* 0x0000000105007824 */ /* 0x000fe400078e0200 */
        /* <DEDUP_REMOVED lines=13> */
[----:B------:R-:W-:Y:S02]  /*14520*/  MOV R44, 0x1f ;  /* 0x0000001f002c7802 */ /* 0x000fe40000000f00 */
[----:B------:R-:W-:Y:S01]  /*14530*/  MOV R3, 0x14570 ;  /* 0x0001457000037802 */ /* 0x000fe20000000f00 */
[----:B------:R-:W-:-:S04]  /*14540*/  IMAD.IADD R4, R0, 0x1, R4 ;  /* 0x0000000100047824 */ /* 0x000fc800078e0204 */
[----:B------:R-:W-:Y:S02]  /*14550*/  IMAD.MOV.U32 R45, RZ, RZ, R4 ;  /* 0x000000ffff2d7224 */ /* 0x000fe400078e0004 */
[----:B------:R-:W-:Y:S05]  /*14560*/  CALL.REL.NOINC `($__internal_21_$__cuda_sm70_shflsync_idx_p) ;  /* 0x0000366000007944 */ /* 0x000fea0003c00000 */
[----:B------:R-:W-:Y:S01]  /*14570*/  MOV R0, R44 ;  /* 0x0000002c00007202 */ /* 0x000fe20000000f00 */
[----:B------:R-:W-:Y:S05]  /*14580*/  BRA `(.L_x_1441) ;  /* 0xfffebfd000007947 */ /* 0x000fea000383ffff */
.L_x_1310:
[----:B------:R-:W-:Y:S02]  /*14590*/  SEL R0, RZ, 0x1, P0 ;  /* 0x00000001ff007807 */ /* 0x000fe40000000000 */
[----:B------:R-:W-:Y:S02]  /*145a0*/  MOV R2, 0x145c0 ;  /* 0x000145c000027802 */ /* 0x000fe40000000f00 */
[----:B------:R-:W-:Y:S05]  /*145b0*/  CALL.REL.NOINC `($__internal_23_$__cuda_sm70_votesync_ballot) ;  /* 0x000036e000007944 */ /* 0x000fea0003c00000 */
[----:B------:R-:W-:Y:S01]  /*145c0*/  MOV R6, R0 ;  /* 0x0000000000067202 */ /* 0x000fe20000000f00 */
[----:B------:R-:W-:Y:S05]  /*145d0*/  BRA `(.L_x_1442) ;  /* 0xfffec01000007947 */ /* 0x000fea000383ffff */
.L_x_1311:
[----:B------:R-:W-:Y:S01]  /*145e0*/  IMAD.MOV.U32 R45, RZ, RZ, R9 ;  /* 0x000000ffff2d7224 */ /* 0x000fe200078e0009 */
[----:B-1----:R-:W-:Y:S01]  /*145f0*/  MOV R2, R0 ;  /* 0x0000000000027202 */ /* 0x002fe20000000f00 */
[----:B------:R-:W-:Y:S01]  /*14600*/  IMAD.MOV.U32 R44, RZ, RZ, 0x1f ;  /* 0x0000001fff2c7424 */ /* 0x000fe200078e00ff */
[----:B------:R-:W-:Y:S02]  /*14610*/  MOV R3, 0x14630 ;  /* 0x0001463000037802 */ /* 0x000fe40000000f00 */
[----:B------:R-:W-:Y:S05]  /*14620*/  CALL.REL.NOINC `($__internal_21_$__cuda_sm70_shflsync_idx_p) ;  /* 0x000035a000007944 */ /* 0x000fea0003c00000 */
[----:B------:R-:W-:Y:S01]  /*14630*/  IMAD.MOV.U32 R12, RZ, RZ, R44 ;  /* 0x000000ffff0c7224 */ /* 0x000fe200078e002c */
[----:B------:R-:W-:Y:S01]  /*14640*/  MOV R45, R8 ;  /* 0x00000008002d7202 */ /* 0x000fe20000000f00 */
[----:B------:R-:W-:Y:S01]  /*14650*/  IMAD.MOV.U32 R5, RZ, RZ, RZ ;  /* 0x000000ffff057224 */ /* 0x000fe200078e00ff */
[----:B------:R-:W-:Y:S01]  /*14660*/  MOV R2, R0 ;  /* 0x0000000000027202 */ /* 0x000fe20000000f00 */
[----:B------:R-:W-:Y:S01]  /*14670*/  IMAD.MOV.U32 R44, RZ, RZ, 0x1f ;  /* 0x0000001fff2c7424 */ /* 0x000fe200078e00ff */
[----:B------:R-:W-:-:S02]  /*14680*/  MOV R3, 0x146a0 ;  /* 0x000146a000037802 */ /* 0x000fc40000000f00 */
[----:B------:R-:W-:Y:S05]  /*14690*/  CALL.REL.NOINC `($__internal_21_$__cuda_sm70_shflsync_idx_p) ;  /* 0x0000353000007944 */ /* 0x000fea0003c00000 */
[----:B------:R-:W-:Y:S01]  /*146a0*/  MOV R9, R44 ;  /* 0x0000002c00097202 */ /* 0x000fe20000000f00 */
[----:B------:R-:W-:Y:S05]  /*146b0*/  BRA `(.L_x_1443) ;  /* 0xfffebfa000007947 */ /* 0x000fea000383ffff */
.L_x_1314:
[----:B------:R-:W-:Y:S01]  /*146c0*/  IMAD.MOV.U32 R45, RZ, RZ, R4 ;  /* 0x000000ffff2d7224 */ /* 0x000fe200078e0004 */
[----:B-1----:R-:W-:Y:S01]  /*146d0*/  MOV R2, R0 ;  /* 0x0000000000027202 */ /* 0x002fe20000000f00 */
[----:B------:R-:W-:Y:S01]  /*146e0*/  IMAD.MOV.U32 R44, RZ, RZ, 0x1f ;  /* 0x0000001fff2c7424 */ /* 0x000fe200078e00ff */
[----:B------:R-:W-:-:S02]  /*146f0*/  MOV R3, 0x14710 ;  /* 0x0001471000037802 */ /* 0x000fc40000000f00 */
[----:B---34-:R-:W-:Y:S05]  /*14700*/  CALL.REL.NOINC `($__internal_21_$__cuda_sm70_shflsync_idx_p) ;  /* 0x000034c000007944 */ /* 0x018fea0003c00000 */
[----:B------:R-:W-:Y:S01]  /*14710*/  MOV R5, R44 ;  /* 0x0000002c00057202 */ /* 0x000fe20000000f00 */
[----:B------:R-:W-:Y:S05]  /*14720*/  BRA `(.L_x_1313) ;  /* 0xfffebf9000007947 */ /* 0x000fea000383ffff */
.L_x_1327:
[----:B------:R-:W-:Y:S01]  /*14730*/  IMAD.MOV.U32 R45, RZ, RZ, R10 ;  /* 0x000000ffff2d7224 */ /* 0x000fe200078e000a */
[----:B------:R-:W-:Y:S01]  /*14740*/  MOV R2, 0x3 ;  /* 0x0000000300027802 */ /* 0x000fe20000000f00 */
[----:B------:R-:W-:Y:S01]  /*14750*/  IMAD.MOV.U32 R44, RZ, RZ, 0x181f ;  /* 0x0000181fff2c7424 */ /* 0x000fe200078e00ff */
[----:B------:R-:W-:-:S02]  /*14760*/  MOV R3, 0x14780 ;  /* 0x0001478000037802 */ /* 0x000fc40000000f00 */
[----:B------:R-:W-:Y:S05]  /*14770*/  CALL.REL.NOINC `($__internal_21_$__cuda_sm70_shflsync_idx_p) ;  /* 0x0000345000007944 */ /* 0x000fea0003c00000 */
[----:B------:R-:W-:Y:S01]  /*14780*/  IMAD.MOV.U32 R6, RZ, RZ, R44 ;  /* 0x000000ffff067224 */ /* 0x000fe200078e002c */
[----:B------:R-:W-:Y:S01]  /*14790*/  MOV R2, 0x3 ;  /* 0x0000000300027802 */ /* 0x000fe20000000f00 */
[----:B------:R-:W-:Y:S01]  /*147a0*/  IMAD.MOV.U32 R45, RZ, RZ, R12 ;  /* 0x000000ffff2d7224 */ /* 0x000fe200078e000c */
[----:B------:R-:W-:-:S02]  /*147b0*/  MOV R44, 0x181f ;  /* 0x0000181f002c7802 */ /* 0x000fc40000000f00 */
[----:B------:R-:W-:Y:S02]  /*147c0*/  MOV R3, 0x147e0 ;  /* 0x000147e000037802 */ /* 0x000fe40000000f00 */
[----:B------:R-:W-:Y:S05]  /*147d0*/  CALL.REL.NOINC `($__internal_21_$__cuda_sm70_shflsync_idx_p) ;  /* 0x000033f000007944 */ /* 0x000fea0003c00000 */
[----:B------:R-:W-:Y:S01]  /*147e0*/  MOV R2, R44 ;  /* 0x0000002c00027202 */ /* 0x000fe20000000f00 */
[----:B------:R-:W-:Y:S05]  /*147f0*/  BRA `(.L_x_1444) ;  /* 0xfffef0c000007947 */ /* 0x000fea000383ffff */
.L_x_1330:
[----:B------:R-:W-:Y:S01]  /*14800*/  IMAD.MOV.U32 R45, RZ, RZ, R0 ;  /* 0x000000ffff2d7224 */ /* 0x000fe200078e0000 */
[----:B------:R-:W-:Y:S01]  /*14810*/  MOV R2, RZ ;  /* 0x000000ff00027202 */ /* 0x000fe20000000f00 */
[----:B------:R-:W-:Y:S01]  /*14820*/  IMAD.MOV.U32 R44, RZ, RZ, 0x181f ;  /* 0x0000181fff2c7424 */ /* 0x000fe200078e00ff */
[----:B------:R-:W-:Y:S02]  /*14830*/  MOV R3, 0x14850 ;  /* 0x0001485000037802 */ /* 0x000fe40000000f00 */
[----:B------:R-:W-:Y:S05]  /*14840*/  CALL.REL.NOINC `($__internal_21_$__cuda_sm70_shflsync_idx_p) ;  /* 0x0000338000007944 */ /* 0x000fea0003c00000 */
[----:B------:R-:W-:Y:S01]  /*14850*/  MOV R5, R44 ;  /* 0x0000002c00057202 */ /* 0x000fe20000000f00 */
[----:B------:R-:W-:Y:S05]  /*14860*/  BRA `(.L_x_1445) ;  /* 0xffff058000007947 */ /* 0x000fea000383ffff */
.L_x_1331:
[----:B------:R-:W-:Y:S01]  /*14870*/  IMAD.MOV.U32 R45, RZ, RZ, R4 ;  /* 0x000000ffff2d7224 */ /* 0x000fe200078e0004 */
[----:B------:R-:W-:Y:S01]  /*14880*/  MOV R2, RZ ;  /* 0x000000ff00027202 */ /* 0x000fe20000000f00 */
[----:B------:R-:W-:Y:S01]  /*14890*/  IMAD.MOV.U32 R44, RZ, RZ, 0x181f ;  /* 0x0000181fff2c7424 */ /* 0x000fe200078e00ff */
[----:B------:R-:W-:Y:S02]  /*148a0*/  MOV R3, 0x148c0 ;  /* 0x000148c000037802 */ /* 0x000fe40000000f00 */
[----:B-12---:R-:W-:Y:S05]  /*148b0*/  CALL.REL.NOINC `($__internal_21_$__cuda_sm70_shflsync_idx_p) ;  /* 0x0000331000007944 */ /* 0x006fea0003c00000 */
[----:B------:R-:W-:Y:S01]  /*148c0*/  MOV R2, R44 ;  /* 0x0000002c00027202 */ /* 0x000fe20000000f00 */
[----:B------:R-:W-:Y:S05]  /*148d0*/  BRA `(.L_x_1446) ;  /* 0xffff053000007947 */ /* 0x000fea000383ffff */
.L_x_1334:
[----:B------:R-:W-:Y:S01]  /*148e0*/  IMAD.MOV.U32 R45, RZ, RZ, R0 ;  /* 0x000000ffff2d7224 */ /* 0x000fe200078e0000 */
[----:B--2-4-:R-:W-:Y:S01]  /*148f0*/  MOV R2, 0x1 ;  /* 0x0000000100027802 */ /* 0x014fe20000000f00 */
[----:B------:R-:W-:Y:S01]  /*14900*/  IMAD.MOV.U32 R44, RZ, RZ, 0x181f ;  /* 0x0000181fff2c7424 */ /* 0x000fe200078e00ff */
[----:B------:R-:W-:-:S02]  /*14910*/  MOV R3, 0x14930 ;  /* 0x0001493000037802 */ /* 0x000fc40000000f00 */
[----:B-1-3--:R-:W-:Y:S05]  /*14920*/  CALL.REL.NOINC `($__internal_21_$__cuda_sm70_shflsync_idx_p) ;  /* 0x000032a000007944 */ /* 0x00afea0003c00000 */
        /* <DEDUP_REMOVED lines=8> */
.L_x_1337:
[----:B------:R-:W-:Y:S01]  /*149b0*/  IMAD.MOV.U32 R45, RZ, RZ, R0 ;  /* 0x000000ffff2d7224 */ /* 0x000fe200078e0000 */
[----:B-1--4-:R-:W-:Y:S01]  /*149c0*/  MOV R2, 0x2 ;  /* 0x0000000200027802 */ /* 0x012fe20000000f00 */
[----:B------:R-:W-:Y:S01]  /*149d0*/  IMAD.MOV.U32 R44, RZ, RZ, 0x181f ;  /* 0x0000181fff2c7424 */ /* 0x000fe200078e00ff */
[----:B------:R-:W-:Y:S02]  /*149e0*/  MOV R3, 0x14a00 ;  /* 0x00014a0000037802 */ /* 0x000fe40000000f00 */
[----:B--23--:R-:W-:Y:S05]  /*149f0*/  CALL.REL.NOINC `($__internal_21_$__cuda_sm70_shflsync_idx_p) ;  /* 0x000031d000007944 */ /* 0x00cfea0003c00000 */
[----:B------:R-:W-:Y:S01]  /*14a00*/  MOV R5, R44 ;  /* 0x0000002c00057202 */ /* 0x000fe20000000f00 */
[----:B------:R-:W-:Y:S05]  /*14a10*/  BRA `(.L_x_1448) ;  /* 0xffff066000007947 */ /* 0x000fea000383ffff */
.L_x_1338:
[----:B------:R-:W-:Y:S01]  /*14a20*/  IMAD.MOV.U32 R45, RZ, RZ, R4 ;  /* 0x000000ffff2d7224 */ /* 0x000fe200078e0004 */
[----:B----4-:R-:W-:Y:S01]  /*14a30*/  MOV R2, 0x2 ;  /* 0x0000000200027802 */ /* 0x010fe20000000f00 */
[----:B------:R-:W-:Y:S01]  /*14a40*/  IMAD.MOV.U32 R44, RZ, RZ, 0x181f ;  /* 0x0000181fff2c7424 */ /* 0x000fe200078e00ff */
[----:B------:R-:W-:Y:S02]  /*14a50*/  MOV R3, 0x14a70 ;  /* 0x00014a7000037802 */ /* 0x000fe40000000f00 */
[----:B-123--:R-:W-:Y:S05]  /*14a60*/  CALL.REL.NOINC `($__internal_21_$__cuda_sm70_shflsync_idx_p) ;  /* 0x0000316000007944 */ /* 0x00efea0003c00000 */
[----:B------:R-:W-:Y:S01]  /*14a70*/  MOV R2, R44 ;  /* 0x0000002c00027202 */ /* 0x000fe20000000f00 */
[----:B------:R-:W-:Y:S05]  /*14a80*/  BRA `(.L_x_1449) ;  /* 0xffff061000007947 */ /* 0x000fea000383ffff */
.L_x_1341:
[----:B------:R-:W-:Y:S01]  /*14a90*/  IMAD.MOV.U32 R45, RZ, RZ, R0 ;  /* 0x000000ffff2d7224 */ /* 0x000fe200078e0000 */
[----:B-1----:R-:W-:Y:S01]  /*14aa0*/  MOV R2, 0x3 ;  /* 0x0000000300027802 */ /* 0x002fe20000000f00 */
[----:B------:R-:W-:Y:S01]  /*14ab0*/  IMAD.MOV.U32 R44, RZ, RZ, 0x181f ;  /* 0x0000181fff2c7424 */ /* 0x000fe200078e00ff */
[----:B------:R-:W-:-:S02]  /*14ac0*/  MOV R3, 0x14ae0 ;  /* 0x00014ae000037802 */ /* 0x000fc40000000f00 */
[----:B--234-:R-:W-:Y:S05]  /*14ad0*/  CALL.REL.NOINC `($__internal_21_$__cuda_sm70_shflsync_idx_p) ;  /* 0x000030f000007944 */ /* 0x01cfea0003c00000 */
        /* <DEDUP_REMOVED lines=8> */
.L_x_1342:
[----:B------:R-:W-:Y:S01]  /*14b60*/  IMAD.MOV.U32 R45, RZ, RZ, R4 ;  /* 0x000000ffff2d7224 */ /* 0x000fe200078e0004 */
[----:B------:R-:W-:Y:S01]  /*14b70*/  MOV R2, RZ ;  /* 0x000000ff00027202 */ /* 0x000fe20000000f00 */
[----:B------:R-:W-:Y:S01]  /*14b80*/  IMAD.MOV.U32 R44, RZ, RZ, 0x1c1f ;  /* 0x00001c1fff2c7424 */ /* 0x000fe200078e00ff */
[----:B------:R-:W-:Y:S02]  /*14b90*/  MOV R3, 0x14bb0 ;  /* 0x00014bb000037802 */ /* 0x000fe40000000f00 */
[----:B------:R-:W-:Y:S05]  /*14ba0*/  CALL.REL.NOINC `($__internal_21_$__cuda_sm70_shflsync_idx_p) ;  /* 0x0000302000007944 */ /* 0x000fea0003c00000 */
[----:B------:R-:W-:Y:S01]  /*14bb0*/  MOV R0, R44 ;  /* 0x0000002c00007202 */ /* 0x000fe20000000f00 */
[----:B------:R-:W-:Y:S05]  /*14bc0*/  BRA `(.L_x_1451) ;  /* 0xffff07f000007947 */ /* 0x000fea000383ffff */
.L_x_1343:
[----:B------:R-:W-:Y:S01]  /*14bd0*/  IMAD.MOV.U32 R45, RZ, RZ, R4 ;  /* 0x000000ffff2d7224 */ /* 0x000fe200078e0004 */
[----:B------:R-:W-:Y:S01]  /*14be0*/  MOV R2, 0x1 ;  /* 0x0000000100027802 */ /* 0x000fe20000000f00 */
[----:B------:R-:W-:Y:S01]  /*14bf0*/  IMAD.MOV.U32 R44, RZ, RZ, 0x1c1f ;  /* 0x00001c1fff2c7424 */ /* 0x000fe200078e00ff */
[----:B------:R-:W-:Y:S02]  /*14c00*/  MOV R3, 0x14c20 ;  /* 0x00014c2000037802 */ /* 0x000fe40000000f00 */
[----:B-1----:R-:W-:Y:S05]  /*14c10*/  CALL.REL.NOINC `($__internal_21_$__cuda_sm70_shflsync_idx_p) ;  /* 0x00002fb000007944 */ /* 0x002fea0003c00000 */
[----:B------:R-:W-:-:S05]  /*14c20*/  IMAD.IADD R0, R5, 0x1, R44 ;  /* 0x0000000105007824 */ /* 0x000fca00078e022c */
        /* <DEDUP_REMOVED lines=98> */
[----:B------:R-:W-:Y:S02]  /*15250*/  FSEL R145, R26, -INF , P6 ;  /* 0xff8000001a917808 */ /* 0x000fe40003000000 */
[----:B------:R-:W-:Y:S02]  /*15260*/  FMNMX.FTZ R0, R126, R0, !PT ;  /* 0x000000007e007209 */ /* 0x000fe40007810000 */
[----:B------:R-:W-:Y:S02]  /*15270*/  FMNMX.FTZ R5, R146, R5, !PT ;  /* 0x0000000592057209 */ /* 0x000fe40007810000 */
[----:B------:R-:W-:Y:S02]  /*15280*/  FMNMX.FTZ R0, R137, R0, !PT ;  /* 0x0000000089007209 */ /* 0x000fe40007810000 */
[----:B------:R-:W-:-:S02]  /*15290*/  FSEL R144, R25, -INF , P5 ;  /* 0xff80000019907808 */ /* 0x000fc40002800000 */
[----:B------:R-:W-:Y:S02]  /*152a0*/  FMNMX.FTZ R5, R145, R5, !PT ;  /* 0x0000000591057209 */ /* 0x000fe40007810000 */
[----:B------:R-:W-:Y:S02]  /*152b0*/  FMNMX.FTZ R0, R136, R0, !PT ;  /* 0x0000000088007209 */ /* 0x000fe40007810000 */
[----:B------:R-:W-:Y:S02]  /*152c0*/  FSEL R143, R24, -INF , P4 ;  /* 0xff800000188f7808 */ /* 0x000fe40002000000 */
[----:B------:R-:W-:Y:S02]  /*152d0*/  FMNMX.FTZ R5, R144, R5, !PT ;  /* 0x0000000590057209 */ /* 0x000fe40007810000 */
[----:B------:R-:W-:Y:S01]  /*152e0*/  FMNMX.FTZ R69, R127, R0, !PT ;  /* 0x000000007f457209 */ /* 0x000fe20007810000 */
[----:B------:R-:W-:Y:S01]  /*152f0*/  IMAD.MOV.U32 R0, RZ, RZ, 0x2 ;  /* 0x00000002ff007424 */ /* 0x000fe200078e00ff */
[----:B------:R-:W-:-:S02]  /*15300*/  FSEL R142, R23, -INF , P0 ;  /* 0xff800000178e7808 */ /* 0x000fc40000000000 */
[----:B------:R-:W-:Y:S01]  /*15310*/  FMNMX.FTZ R5, R143, R5, !PT ;  /* 0x000000058f057209 */ /* 0x000fe20007810000 */
[----:B------:R-:W-:Y:S01]  /*15320*/  IMAD.MOV.U32 R4, RZ, RZ, R69 ;  /* 0x000000ffff047224 */ /* 0x000fe200078e0045 */
[----:B------:R-:W-:Y:S02]  /*15330*/  MOV R2, 0x15360 ;  /* 0x0001536000027802 */ /* 0x000fe40000000f00 */
[----:B------:R-:W-:Y:S02]  /*15340*/  FMNMX.FTZ R5, R142, R5, !PT ;  /* 0x000000058e057209 */ /* 0x000fe40007810000 */
[----:B------:R-:W-:Y:S05]  /*15350*/  CALL.REL.NOINC `($__internal_20_$__cuda_sm70_shflsync_bfly_p) ;  /* 0x0000281000007944 */ /* 0x000fea0003c00000 */
[----:B------:R-:W-:Y:S01]  /*15360*/  FMNMX.FTZ R69, R69, R0, !PT ;  /* 0x0000000045457209 */ /* 0x000fe20007810000 */
[----:B------:R-:W-:Y:S01]  /*15370*/  IMAD.MOV.U32 R0, RZ, RZ, 0x1 ;  /* 0x00000001ff007424 */ /* 0x000fe200078e00ff */
[----:B------:R-:W-:-:S03]  /*15380*/  MOV R2, 0x153b0 ;  /* 0x000153b000027802 */ /* 0x000fc60000000f00 */
[----:B------:R-:W-:Y:S02]  /*15390*/  IMAD.MOV.U32 R4, RZ, RZ, R69 ;  /* 0x000000ffff047224 */ /* 0x000fe400078e0045 */
[----:B------:R-:W-:Y:S05]  /*153a0*/  CALL.REL.NOINC `($__internal_20_$__cuda_sm70_shflsync_bfly_p) ;  /* 0x000027c000007944 */ /* 0x000fea0003c00000 */
[----:B------:R-:W-:Y:S01]  /*153b0*/  FMNMX.FTZ R69, R69, R0, !PT ;  /* 0x0000000045457209 */ /* 0x000fe20007810000 */
[----:B------:R-:W-:Y:S01]  /*153c0*/  IMAD.MOV.U32 R4, RZ, RZ, R5 ;  /* 0x000000ffff047224 */ /* 0x000fe200078e0005 */
[----:B------:R-:W-:Y:S01]  /*153d0*/  MOV R2, 0x15400 ;  /* 0x0001540000027802 */ /* 0x000fe20000000f00 */
[----:B------:R-:W-:Y:S02]  /*153e0*/  IMAD.MOV.U32 R0, RZ, RZ, 0x2 ;  /* 0x00000002ff007424 */ /* 0x000fe400078e00ff */
[----:B------:R-:W-:Y:S05]  /*153f0*/  CALL.REL.NOINC `($__internal_20_$__cuda_sm70_shflsync_bfly_p) ;  /* 0x0000277000007944 */ /* 0x000fea0003c00000 */
[----:B------:R-:W-:Y:S01]  /*15400*/  FMNMX.FTZ R4, R5, R0, !PT ;  /* 0x0000000005047209 */ /* 0x000fe20007810000 */
[----:B------:R-:W-:Y:S01]  /*15410*/  IMAD.MOV.U32 R0, RZ, RZ, 0x1 ;  /* 0x00000001ff007424 */ /* 0x000fe200078e00ff */
[----:B------:R-:W-:Y:S02]  /*15420*/  MOV R2, 0x15440 ;  /* 0x0001544000027802 */ /* 0x000fe40000000f00 */
[----:B------:R-:W-:Y:S05]  /*15430*/  CALL.REL.NOINC `($__internal_20_$__cuda_sm70_shflsync_bfly_p) ;  /* 0x0000273000007944 */ /* 0x000fea0003c00000 */
[----:B------:R-:W-:Y:S01]  /*15440*/  MOV R5, R0 ;  /* 0x0000000000057202 */ /* 0x000fe20000000f00 */
[----:B------:R-:W-:Y:S05]  /*15450*/  BRA `(.L_x_1452) ;  /* 0xffff0a9000007947 */ /* 0x000fea000383ffff */
.L_x_1347:
[----:B------:R-:W-:Y:S01]  /*15460*/  MOV R2, RZ ;  /* 0x000000ff00027202 */ /* 0x000fe20000000f00 */
[----:B------:R-:W-:Y:S01]  /*15470*/  IMAD.MOV.U32 R45, RZ, RZ, R5 ;  /* 0x000000ffff2d7224 */ /* 0x000fe200078e0005 */
[----:B------:R-:W-:Y:S01]  /*15480*/  MOV R3, 0x154b0 ;  /* 0x000154b000037802 */ /* 0x000fe20000000f00 */
[----:B------:R-:W-:Y:S02]  /*15490*/  IMAD.MOV.U32 R44, RZ, RZ, 0x181f ;  /* 0x0000181fff2c7424 */ /* 0x000fe400078e00ff */
[----:B------:R-:W-:Y:S05]  /*154a0*/  CALL.REL.NOINC `($__internal_21_$__cuda_sm70_shflsync_idx_p) ;  /* 0x0000272000007944 */ /* 0x000fea0003c00000 */
[----:B------:R-:W-:Y:S01]  /*154b0*/  MOV R0, R44 ;  /* 0x0000002c00007202 */ /* 0x000fe20000000f00 */
[----:B------:R-:W-:-:S05]  /*154c0*/  BRA `(.L_x_1453) ;  /* 0xffff260000007947 */ /* 0x000fca000383ffff */
.L_x_1348:
[----:B------:R-:W-:Y:S01]  /*154d0*/  MOV R2, RZ ;  /* 0x000000ff00027202 */ /* 0x000fe20000000f00 */
[----:B------:R-:W-:Y:S01]  /*154e0*/  IMAD.MOV.U32 R45, RZ, RZ, R6 ;  /* 0x000000ffff2d7224 */ /* 0x000fe200078e0006 */
[----:B------:R-:W-:Y:S01]  /*154f0*/  MOV R3, 0x15520 ;  /* 0x0001552000037802 */ /* 0x000fe20000000f00 */
[----:B------:R-:W-:Y:S02]  /*15500*/  IMAD.MOV.U32 R44, RZ, RZ, 0x181f ;  /* 0x0000181fff2c7424 */ /* 0x000fe400078e00ff */
[----:B-12---:R-:W-:Y:S05]  /*15510*/  CALL.REL.NOINC `($__internal_21_$__cuda_sm70_shflsync_idx_p) ;  /* 0x000026b000007944 */ /* 0x006fea0003c00000 */
[C---:B------:R-:W-:Y:S01]  /*15520*/  ISETP.GE.AND P4, PT, R238.reuse, c[0x0][0x1d4], PT ;  /* 0x00007500ee007a0c */ /* 0x040fe20003f86270 */
[----:B------:R-:W-:Y:S01]  /*15530*/  IMAD.SHL.U32 R3, R238, 0x2, RZ ;  /* 0x00000002ee037824 */ /* 0x000fe200078e00ff */
[C---:B------:R-:W-:Y:S01]  /*15540*/  ISETP.GE.AND P0, PT, R248.reuse, c[0x0][0x1d4], PT ;  /* 0x00007500f8007a0c */ /* 0x040fe20003f06270 */
[----:B------:R-:W-:Y:S01]  /*15550*/  IMAD.SHL.U32 R2, R248, 0x2, RZ ;  /* 0x00000002f8027824 */ /* 0x000fe200078e00ff */
[----:B------:R-:W-:Y:S01]  /*15560*/  SEL R4, RZ, 0x10, P4 ;  /* 0x00000010ff047807 */ /* 0x000fe20002000000 */
[----:B------:R-:W-:Y:S01]  /*15570*/  IMAD.MOV.U32 R45, RZ, RZ, R5 ;  /* 0x000000ffff2d7224 */ /* 0x000fe200078e0005 */
[----:B------:R-:W-:Y:S05]  /*15580*/  IADD3 R12, P5, R44, R3, RZ ;  /* 0x000000032c0c7210 */ /* 0x000fea0007fbe0ff */
[----:B------:R-:W-:Y:S01]  /*15590*/  IMAD.X R13, R0, 0x1, R220, P5 ;  /* 0x00000001000d7824 */ /* 0x000fe200028e06dc */
[----:B------:R-:W-:Y:S01]  /*155a0*/  IADD3 R2, P5, R44, R2, RZ ;  /* 0x000000022c027210 */ /* 0x000fe20007fbe0ff */
[----:B------:R-:W-:Y:S03]  /*155b0*/  IMAD.MOV.U32 R44, RZ, RZ, 0x181f ;  /* 0x0000181fff2c7424 */ /* 0x000fe600078e00ff */
[----:B------:R-:W-:Y:S01]  /*155c0*/  @!PT LDS RZ, [RZ] ;  /* 0x00000000fffff984 */ /* 0x000fe20000000800 */
[----:B------:R-:W-:Y:S01]  /*155d0*/  @!PT LDS RZ, [RZ] ;  /* 0x00000000fffff984 */ /* 0x000fe20000000800 */
[----:B------:R-:W-:Y:S01]  /*155e0*/  @!PT LDS RZ, [RZ] ;  /* 0x00000000fffff984 */ /* 0x000fe20000000800 */
[----:B------:R1:W-:Y:S01]  /*155f0*/  LDGSTS.E.BYPASS.LTC128B.128 [R215+0x100], [R12.64], !P4 ;  /* 0x001000000cd77fae */ /* 0x0003e2000e101d46 */
[----:B------:R-:W-:Y:S01]  /*15600*/  IMAD.X R3, R0, 0x1, R221, P5 ;  /* 0x0000000100037824 */ /* 0x000fe200028e06dd */
[----:B------:R-:W-:Y:S04]  /*15610*/  SEL R0, RZ, 0x10, P0 ;  /* 0x00000010ff007807 */ /* 0x000fe80000000000 */
[----:B------:R2:W-:Y:S02]  /*15620*/  LDGSTS.E.BYPASS.LTC128B.128 [R215+0x3900], [R2.64], !P0 ;  /* 0x0390000002d77fae */ /* 0x0005e4000c101d46 */
[----:B--2---:R-:W-:Y:S01]  /*15630*/  MOV R3, 0x15660 ;  /* 0x0001566000037802 */ /* 0x004fe20000000f00 */
[----:B------:R-:W-:Y:S03]  /*15640*/  IMAD.MOV.U32 R2, RZ, RZ, 0x1 ;  /* 0x00000001ff027424 */ /* 0x000fe600078e00ff */
[----:B-1----:R-:W-:Y:S05]  /*15650*/  CALL.REL.NOINC `($__internal_21_$__cuda_sm70_shflsync_idx_p) ;  /* 0x0000257000007944 */ /* 0x002fea0003c00000 */
[----:B------:R-:W-:Y:S01]  /*15660*/  MOV R2, 0x1 ;  /* 0x0000000100027802 */ /* 0x000fe20000000f00 */
[----:B------:R-:W-:Y:S01]  /*15670*/  IMAD.MOV.U32 R7, RZ, RZ, R44 ;  /* 0x000000ffff077224 */ /* 0x000fe200078e002c */
[----:B------:R-:W-:Y:S01]  /*15680*/  MOV R44, 0x181f ;  /* 0x0000181f002c7802 */ /* 0x000fe20000000f00 */
[----:B------:R-:W-:Y:S01]  /*15690*/  IMAD.MOV.U32 R45, RZ, RZ, R6 ;  /* 0x000000ffff2d7224 */ /* 0x000fe200078e0006 */
[----:B------:R-:W-:Y:S02]  /*156a0*/  MOV R3, 0x156c0 ;  /* 0x000156c000037802 */ /* 0x000fe40000000f00 */
[----:B------:R-:W-:Y:S05]  /*156b0*/  CALL.REL.NOINC `($__internal_21_$__cuda_sm70_shflsync_idx_p) ;  /* 0x0000251000007944 */ /* 0x000fea0003c00000 */
[----:B------:R-:W-:Y:S01]  /*156c0*/  IADD3 R2, -R4, 0x10, RZ ;  /* 0x0000001004027810 */ /* 0x000fe20007ffe1ff */
[----:B------:R-:W-:Y:S01]  /*156d0*/  IMAD.SHL.U32 R3, R238, 0x2, RZ ;  /* 0x00000002ee037824 */ /* 0x000fe200078e00ff */
[----:B------:R-:W-:Y:S01]  /*156e0*/  ISETP.NE.U32.AND P5, PT, R4, RZ, PT ;  /* 0x000000ff0400720c */ /* 0x000fe20003fa5070 */
[----:B------:R-:W-:Y:S01]  /*156f0*/  IMAD.SHL.U32 R12, R248, 0x2, RZ ;  /* 0x00000002f80c7824 */ /* 0x000fe200078e00ff */
[----:B------:R-:W-:Y:S01]  /*15700*/  LOP3.LUT R2, R2, 0xf, RZ, 0xc0, !PT ;  /* 0x0000000f02027812 */ /* 0x000fe200078ec0ff */
[----:B------:R-:W-:Y:S03]  /*15710*/  IMAD.MOV.U32 R45, RZ, RZ, R5 ;  /* 0x000000ffff2d7224 */ /* 0x000fe600078e0005 */
        /* <DEDUP_REMOVED lines=15> */
[----:B------:R-:W-:Y:S05]  /*15810*/  CALL.REL.NOINC `($__internal_21_$__cuda_sm70_shflsync_idx_p) ;  /* 0x000023b000007944 */ /* 0x000fea0003c00000 */
[----:B------:R-:W-:Y:S01]  /*15820*/  MOV R2, 0x2 ;  /* 0x0000000200027802 */ /* 0x000fe20000000f00 */
[----:B------:R-:W-:Y:S01]  /*15830*/  IMAD.MOV.U32 R12, RZ, RZ, R44 ;  /* 0x000000ffff0c7224 */ /* 0x000fe200078e002c */
[----:B------:R-:W-:Y:S01]  /*15840*/  MOV R44, 0x181f ;  /* 0x0000181f002c7802 */ /* 0x000fe20000000f00 */
[----:B------:R-:W-:Y:S01]  /*15850*/  IMAD.MOV.U32 R45, RZ, RZ, R6 ;  /* 0x000000ffff2d7224 */ /* 0x000fe200078e0006 */
[----:B------:R-:W-:Y:S02]  /*15860*/  MOV R3, 0x15880 ;  /* 0x0001588000037802 */ /* 0x000fe40000000f00 */
[----:B------:R-:W-:Y:S05]  /*15870*/  CALL.REL.NOINC `($__internal_21_$__cuda_sm70_shflsync_idx_p) ;  /* 0x0000235000007944 */ /* 0x000fea0003c00000 */
[----:B------:R-:W-:Y:S01]  /*15880*/  MOV R7, R44 ;  /* 0x0000002c00077202 */ /* 0x000fe20000000f00 */
[----:B------:R-:W-:-:S05]  /*15890*/  BRA `(.L_x_1454) ;  /* 0xffff23c000007947 */ /* 0x000fca000383ffff */
.L_x_1349:
[----:B--2---:R-:W-:Y:S01]  /*158a0*/  MOV R2, 0x3 ;  /* 0x0000000300027802 */ /* 0x004fe20000000f00 */
[----:B------:R-:W-:Y:S01]  /*158b0*/  IMAD.MOV.U32 R45, RZ, RZ, R5 ;  /* 0x000000ffff2d7224 */ /* 0x000fe200078e0005 */
[----:B------:R-:W-:Y:S01]  /*158c0*/  MOV R3, 0x158f0 ;  /* 0x000158f000037802 */ /* 0x000fe20000000f00 */
[----:B------:R-:W-:Y:S02]  /*158d0*/  IMAD.MOV.U32 R44, RZ, RZ, 0x181f ;  /* 0x0000181fff2c7424 */ /* 0x000fe400078e00ff */
[----:B-1----:R-:W-:Y:S05]  /*158e0*/  CALL.REL.NOINC `($__internal_21_$__cuda_sm70_shflsync_idx_p) ;  /* 0x000022e000007944 */ /* 0x002fea0003c00000 */
        /* <DEDUP_REMOVED lines=8> */
.L_x_1352:
[----:B------:R-:W-:Y:S01]  /*15970*/  MOV R2, RZ ;  /* 0x000000ff00027202 */ /* 0x000fe20000000f00 */
[----:B------:R-:W-:Y:S01]  /*15980*/  IMAD.MOV.U32 R45, RZ, RZ, R0 ;  /* 0x000000ffff2d7224 */ /* 0x000fe200078e0000 */
[----:B------:R-:W-:Y:S01]  /*15990*/  MOV R3, 0x159c0 ;  /* 0x000159c000037802 */ /* 0x000fe20000000f00 */
[----:B------:R-:W-:Y:S02]  /*159a0*/  IMAD.MOV.U32 R44, RZ, RZ, 0x181f ;  /* 0x0000181fff2c7424 */ /* 0x000fe400078e00ff */
[----:B------:R-:W-:Y:S05]  /*159b0*/  CALL.REL.NOINC `($__internal_21_$__cuda_sm70_shflsync_idx_p) ;  /* 0x0000221000007944 */ /* 0x000fea0003c00000 */
[----:B------:R-:W-:Y:S01]  /*159c0*/  MOV R5, R44 ;  /* 0x0000002c00057202 */ /* 0x000fe20000000f00 */
[----:B------:R-:W-:-:S05]  /*159d0*/  BRA `(.L_x_1456) ;  /* 0xffff386000007947 */ /* 0x000fca000383ffff */
.L_x_1353:
[----:B------:R-:W-:Y:S01]  /*159e0*/  MOV R2, RZ ;  /* 0x000000ff00027202 */ /* 0x000fe20000000f00 */
[----:B------:R-:W-:Y:S01]  /*159f0*/  IMAD.MOV.U32 R45, RZ, RZ, R4 ;  /* 0x000000ffff2d7224 */ /* 0x000fe200078e0004 */
[----:B------:R-:W-:Y:S01]  /*15a00*/  MOV R3, 0x15a30 ;  /* 0x00015a3000037802 */ /* 0x000fe20000000f00 */
[----:B------:R-:W-:Y:S02]  /*15a10*/  IMAD.MOV.U32 R44, RZ, RZ, 0x181f ;  /* 0x0000181fff2c7424 */ /* 0x000fe400078e00ff */
[----:B-12---:R-:W-:Y:S05]  /*15a20*/  CALL.REL.NOINC `($__internal_21_$__cuda_sm70_shflsync_idx_p) ;  /* 0x000021a000007944 */ /* 0x006fea0003c00000 */
[----:B------:R-:W-:Y:S01]  /*15a30*/  MOV R2, R44 ;  /* 0x0000002c00027202 */ /* 0x000fe20000000f00 */
[----:B------:R-:W-:-:S05]  /*15a40*/  BRA `(.L_x_1457) ;  /* 0xffff381000007947 */ /* 0x000fca000383ffff */
.L_x_1354:
[----:B--2---:R-:W-:Y:S01]  /*15a50*/  MOV R2, 0x1 ;  /* 0x0000000100027802 */ /* 0x004fe20000000f00 */
[----:B------:R-:W-:Y:S01]  /*15a60*/  IMAD.MOV.U32 R45, RZ, RZ, R0 ;  /* 0x000000ffff2d7224 */ /* 0x000fe200078e0000 */
[----:B------:R-:W-:Y:S01]  /*15a70*/  MOV R3, 0x15aa0 ;  /* 0x00015aa000037802 */ /* 0x000fe20000000f00 */
[----:B------:R-:W-:Y:S02]  /*15a80*/  IMAD.MOV.U32 R44, RZ, RZ, 0x181f ;  /* 0x0000181fff2c7424 */ /* 0x000fe400078e00ff */
[----:B-1-3--:R-:W-:Y:S05]  /*15a90*/  CALL.REL.NOINC `($__internal_21_$__cuda_sm70_shflsync_idx_p) ;  /* 0x0000213000007944 */ /* 0x00afea0003c00000 */
        /* <DEDUP_REMOVED lines=8> */
.L_x_1355:
[----:B-1----:R-:W-:Y:S01]  /*15b20*/  MOV R2, 0x2 ;  /* 0x0000000200027802 */ /* 0x002fe20000000f00 */
[----:B------:R-:W-:Y:S01]  /*15b30*/  IMAD.MOV.U32 R45, RZ, RZ, R0 ;  /* 0x000000ffff2d7224 */ /* 0x000fe200078e0000 */
[----:B------:R-:W-:Y:S01]  /*15b40*/  MOV R3, 0x15b70 ;  /* 0x00015b7000037802 */ /* 0x000fe20000000f00 */
[----:B------:R-:W-:Y:S02]  /*15b50*/  IMAD.MOV.U32 R44, RZ, RZ, 0x181f ;  /* 0x0000181fff2c7424 */ /* 0x000fe400078e00ff */
[----:B---34-:R-:W-:Y:S05]  /*15b60*/  CALL.REL.NOINC `($__internal_21_$__cuda_sm70_shflsync_idx_p) ;  /* 0x0000206000007944 */ /* 0x018fea0003c00000 */
[----:B------:R-:W-:Y:S01]  /*15b70*/  MOV R5, R44 ;  /* 0x0000002c00057202 */ /* 0x000fe20000000f00 */
[----:B------:R-:W-:-:S05]  /*15b80*/  BRA `(.L_x_1459) ;  /* 0xffff38e000007947 */ /* 0x000fca000383ffff */
.L_x_1356:
[----:B-1----:R-:W-:Y:S01]  /*15b90*/  MOV R2, 0x2 ;  /* 0x0000000200027802 */ /* 0x002fe20000000f00 */
[----:B------:R-:W-:Y:S01]  /*15ba0*/  IMAD.MOV.U32 R45, RZ, RZ, R4 ;  /* 0x000000ffff2d7224 */ /* 0x000fe200078e0004 */
[----:B------:R-:W-:Y:S01]  /*15bb0*/  MOV R3, 0x15be0 ;  /* 0x00015be000037802 */ /* 0x000fe20000000f00 */
[----:B------:R-:W-:Y:S02]  /*15bc0*/  IMAD.MOV.U32 R44, RZ, RZ, 0x181f ;  /* 0x0000181fff2c7424 */ /* 0x000fe400078e00ff */
[----:B--234-:R-:W-:Y:S05]  /*15bd0*/  CALL.REL.NOINC `($__internal_21_$__cuda_sm70_shflsync_idx_p) ;  /* 0x00001ff000007944 */ /* 0x01cfea0003c00000 */
[----:B------:R-:W-:Y:S01]  /*15be0*/  MOV R2, R44 ;  /* 0x0000002c00027202 */ /* 0x000fe20000000f00 */
[----:B------:R-:W-:-:S05]  /*15bf0*/  BRA `(.L_x_1460) ;  /* 0xffff389000007947 */ /* 0x000fca000383ffff */
.L_x_1357:
[----:B--2---:R-:W-:Y:S01]  /*15c00*/  MOV R2, 0x3 ;  /* 0x0000000300027802 */ /* 0x004fe20000000f00 */
[----:B------:R-:W-:Y:S01]  /*15c10*/  IMAD.MOV.U32 R45, RZ, RZ, R0 ;  /* 0x000000ffff2d7224 */ /* 0x000fe200078e0000 */
[----:B------:R-:W-:Y:S01]  /*15c20*/  MOV R3, 0x15c50 ;  /* 0x00015c5000037802 */ /* 0x000fe20000000f00 */
[----:B------:R-:W-:Y:S02]  /*15c30*/  IMAD.MOV.U32 R44, RZ, RZ, 0x181f ;  /* 0x0000181fff2c7424 */ /* 0x000fe400078e00ff */
[----:B-1-34-:R-:W-:Y:S05]  /*15c40*/  CALL.REL.NOINC `($__internal_21_$__cuda_sm70_shflsync_idx_p) ;  /* 0x00001f8000007944 */ /* 0x01afea0003c00000 */
        /* <DEDUP_REMOVED lines=8> */
.L_x_1358:
[----:B------:R-:W-:Y:S01]  /*15cd0*/  MOV R2, RZ ;  /* 0x000000ff00027202 */ /* 0x000fe20000000f00 */
[----:B------:R-:W-:Y:S01]  /*15ce0*/  IMAD.MOV.U32 R45, RZ, RZ, R4 ;  /* 0x000000ffff2d7224 */ /* 0x000fe200078e0004 */
[----:B------:R-:W-:Y:S01]  /*15cf0*/  MOV R3, 0x15d20 ;  /* 0x00015d2000037802 */ /* 0x000fe20000000f00 */
[----:B------:R-:W-:Y:S02]  /*15d00*/  IMAD.MOV.U32 R44, RZ, RZ, 0x1c1f ;  /* 0x00001c1fff2c7424 */ /* 0x000fe400078e00ff */
[----:B------:R-:W-:Y:S05]  /*15d10*/  CALL.REL.NOINC `($__internal_21_$__cuda_sm70_shflsync_idx_p) ;  /* 0x00001eb000007944 */ /* 0x000fea0003c00000 */
[----:B------:R-:W-:Y:S01]  /*15d20*/  MOV R0, R44 ;  /* 0x0000002c00007202 */ /* 0x000fe20000000f00 */
[----:B------:R-:W-:-:S05]  /*15d30*/  BRA `(.L_x_1462) ;  /* 0xffff3a3000007947 */ /* 0x000fca000383ffff */
.L_x_1359:
[----:B------:R-:W-:Y:S01]  /*15d40*/  MOV R2, 0x1 ;  /* 0x0000000100027802 */ /* 0x000fe20000000f00 */
[----:B------:R-:W-:Y:S01]  /*15d50*/  IMAD.MOV.U32 R45, RZ, RZ, R4 ;  /* 0x000000ffff2d7224 */ /* 0x000fe200078e0004 */
[----:B------:R-:W-:Y:S01]  /*15d60*/  MOV R3, 0x15d90 ;  /* 0x00015d9000037802 */ /* 0x000fe20000000f00 */
[----:B------:R-:W-:Y:S02]  /*15d70*/  IMAD.MOV.U32 R44, RZ, RZ, 0x1c1f ;  /* 0x00001c1fff2c7424 */ /* 0x000fe400078e00ff */
[----:B-1----:R-:W-:Y:S05]  /*15d80*/  CALL.REL.NOINC `($__internal_21_$__cuda_sm70_shflsync_idx_p) ;  /* 0x00001e4000007944 */ /* 0x002fea0003c00000 */
[----:B------:R-:W-:Y:S05]  /*15d90*/  IMAD.IADD R0, R5, 0x1, R44 ;  /* 0x0000000105007824 */ /* 0x000fea00078e022c */
        /* <DEDUP_REMOVED lines=114> */
[----:B------:R-:W-:Y:S05]  /*164c0*/  CALL.REL.NOINC `($__internal_20_$__cuda_sm70_shflsync_bfly_p) ;  /* 0x000016a000007944 */ /* 0x000fea0003c00000 */
[----:B------:R-:W-:Y:S01]  /*164d0*/  FMNMX.FTZ R4, R4, R0, !PT ;  /* 0x0000000004047209 */ /* 0x000fe20007810000 */
[----:B------:R-:W-:Y:S01]  /*164e0*/  IMAD.MOV.U32 R0, RZ, RZ, 0x1 ;  /* 0x00000001ff007424 */ /* 0x000fe200078e00ff */
[----:B------:R-:W-:Y:S02]  /*164f0*/  MOV R2, 0x16510 ;  /* 0x0001651000027802 */ /* 0x000fe40000000f00 */
        /* <DEDUP_REMOVED lines=10> */
[----:B------:R-:W-:-:S05]  /*165a0*/  BRA `(.L_x_1463) ;  /* 0xffff3cf000007947 */ /* 0x000fca000383ffff */
.L_x_1362:
[----:B-1--4-:R-:W-:Y:S01]  /*165b0*/  MOV R2, RZ ;  /* 0x000000ff00027202 */ /* 0x012fe20000000f00 */
[----:B------:R-:W-:Y:S01]  /*165c0*/  IMAD.MOV.U32 R45, RZ, RZ, R0 ;  /* 0x000000ffff2d7224 */ /* 0x000fe200078e0000 */
[----:B------:R-:W-:Y:S01]  /*165d0*/  MOV R3, 0x16600 ;  /* 0x0001660000037802 */ /* 0x000fe20000000f00 */
[----:B------:R-:W-:Y:S02]  /*165e0*/  IMAD.MOV.U32 R44, RZ, RZ, 0x181f ;  /* 0x0000181fff2c7424 */ /* 0x000fe400078e00ff */
[----:B------:R-:W-:Y:S05]  /*165f0*/  CALL.REL.NOINC `($__internal_21_$__cuda_sm70_shflsync_idx_p) ;  /* 0x000015d000007944 */ /* 0x000fea0003c00000 */
[----:B------:R-:W-:Y:S01]  /*16600*/  MOV R6, R44 ;  /* 0x0000002c00067202 */ /* 0x000fe20000000f00 */
[----:B------:R-:W-:-:S05]  /*16610*/  BRA `(.L_x_1464) ;  /* 0xffff5b3000007947 */ /* 0x000fca000383ffff */
.L_x_1365:
[----:B------:R-:W-:Y:S01]  /*16620*/  MOV R2, 0x3 ;  /* 0x0000000300027802 */ /* 0x000fe20000000f00 */
        /* <DEDUP_REMOVED lines=12> */
.L_x_1368:
[----:B------:R-:W-:Y:S01]  /*166f0*/  MOV R2, RZ ;  /* 0x000000ff00027202 */ /* 0x000fe20000000f00 */
[----:B------:R-:W-:Y:S01]  /*16700*/  IMAD.MOV.U32 R45, RZ, RZ, R0 ;  /* 0x000000ffff2d7224 */ /* 0x000fe200078e0000 */
[----:B------:R-:W-:Y:S01]  /*16710*/  MOV R3, 0x16740 ;  /* 0x0001674000037802 */ /* 0x000fe20000000f00 */
[----:B------:R-:W-:Y:S02]  /*16720*/  IMAD.MOV.U32 R44, RZ, RZ, 0x181f ;  /* 0x0000181fff2c7424 */ /* 0x000fe400078e00ff */
[----:B------:R-:W-:Y:S05]  /*16730*/  CALL.REL.NOINC `($__internal_21_$__cuda_sm70_shflsync_idx_p) ;  /* 0x0000149000007944 */ /* 0x000fea0003c00000 */
[----:B------:R-:W-:Y:S01]  /*16740*/  MOV R6, R44 ;  /* 0x0000002c00067202 */ /* 0x000fe20000000f00 */
[----:B------:R-:W-:-:S05]  /*16750*/  BRA `(.L_x_1466) ;  /* 0xffff712000007947 */ /* 0x000fca000383ffff */
.L_x_1369:
[----:B------:R-:W-:Y:S01]  /*16760*/  MOV R2, RZ ;  /* 0x000000ff00027202 */ /* 0x000fe20000000f00 */
[----:B------:R-:W-:Y:S01]  /*16770*/  IMAD.MOV.U32 R45, RZ, RZ, R4 ;  /* 0x000000ffff2d7224 */ /* 0x000fe200078e0004 */
[----:B------:R-:W-:Y:S01]  /*16780*/  MOV R3, 0x167b0 ;  /* 0x000167b000037802 */ /* 0x000fe20000000f00 */
[----:B------:R-:W-:Y:S02]  /*16790*/  IMAD.MOV.U32 R44, RZ, RZ, 0x181f ;  /* 0x0000181fff2c7424 */ /* 0x000fe400078e00ff */
[----:B-12---:R-:W-:Y:S05]  /*167a0*/  CALL.REL.NOINC `($__internal_21_$__cuda_sm70_shflsync_idx_p) ;  /* 0x0000142000007944 */ /* 0x006fea0003c00000 */
[----:B------:R-:W-:Y:S01]  /*167b0*/  MOV R5, R44 ;  /* 0x0000002c00057202 */ /* 0x000fe20000000f00 */
[----:B------:R-:W-:-:S05]  /*167c0*/  BRA `(.L_x_1467) ;  /* 0xffff70d000007947 */ /* 0x000fca000383ffff */
.L_x_1370:
        /* <DEDUP_REMOVED lines=13> */
.L_x_1371:
[----:B-1----:R-:W-:Y:S01]  /*168a0*/  MOV R2, 0x2 ;  /* 0x0000000200027802 */ /* 0x002fe20000000f00 */
[----:B------:R-:W-:Y:S01]  /*168b0*/  IMAD.MOV.U32 R45, RZ, RZ, R0 ;  /* 0x000000ffff2d7224 */ /* 0x000fe200078e0000 */
[----:B------:R-:W-:Y:S01]  /*168c0*/  MOV R3, 0x168f0 ;  /* 0x000168f000037802 */ /* 0x000fe20000000f00 */
[----:B------:R-:W-:Y:S02]  /*168d0*/  IMAD.MOV.U32 R44, RZ, RZ, 0x181f ;  /* 0x0000181fff2c7424 */ /* 0x000fe400078e00ff */
[----:B---34-:R-:W-:Y:S05]  /*168e0*/  CALL.REL.NOINC `($__internal_21_$__cuda_sm70_shflsync_idx_p) ;  /* 0x000012e000007944 */ /* 0x018fea0003c00000 */
[----:B------:R-:W-:Y:S01]  /*168f0*/  MOV R6, R44 ;  /* 0x0000002c00067202 */ /* 0x000fe20000000f00 */
[----:B------:R-:W-:-:S05]  /*16900*/  BRA `(.L_x_1469) ;  /* 0xffff722000007947 */ /* 0x000fca000383ffff */
.L_x_1372:
[----:B-1----:R-:W-:Y:S01]  /*16910*/  MOV R2, 0x2 ;  /* 0x0000000200027802 */ /* 0x002fe20000000f00 */
[----:B------:R-:W-:Y:S01]  /*16920*/  IMAD.MOV.U32 R45, RZ, RZ, R4 ;  /* 0x000000ffff2d7224 */ /* 0x000fe200078e0004 */
[----:B------:R-:W-:Y:S01]  /*16930*/  MOV R3, 0x16960 ;  /* 0x0001696000037802 */ /* 0x000fe20000000f00 */
[----:B------:R-:W-:Y:S02]  /*16940*/  IMAD.MOV.U32 R44, RZ, RZ, 0x181f ;  /* 0x0000181fff2c7424 */ /* 0x000fe400078e00ff */
[----:B--234-:R-:W-:Y:S05]  /*16950*/  CALL.REL.NOINC `($__internal_21_$__cuda_sm70_shflsync_idx_p) ;  /* 0x0000127000007944 */ /* 0x01cfea0003c00000 */
[----:B------:R-:W-:Y:S01]  /*16960*/  MOV R5, R44 ;  /* 0x0000002c00057202 */ /* 0x000fe20000000f00 */
[----:B------:R-:W-:-:S05]  /*16970*/  BRA `(.L_x_1470) ;  /* 0xffff71d000007947 */ /* 0x000fca000383ffff */
.L_x_1373:
[----:B-1----:R-:W-:Y:S01]  /*16980*/  MOV R2, 0x3 ;  /* 0x0000000300027802 */ /* 0x002fe20000000f00 */
[----:B------:R-:W-:Y:S01]  /*16990*/  IMAD.MOV.U32 R45, RZ, RZ, R0 ;  /* 0x000000ffff2d7224 */ /* 0x000fe200078e0000 */
[----:B------:R-:W-:Y:S01]  /*169a0*/  MOV R3, 0x169d0 ;  /* 0x000169d000037802 */ /* 0x000fe20000000f00 */
[----:B------:R-:W-:Y:S02]  /*169b0*/  IMAD.MOV.U32 R44, RZ, RZ, 0x181f ;  /* 0x0000181fff2c7424 */ /* 0x000fe400078e00ff */
[----:B--2-4-:R-:W-:Y:S05]  /*169c0*/  CALL.REL.NOINC `($__internal_21_$__cuda_sm70_shflsync_idx_p) ;  /* 0x0000120000007944 */ /* 0x014fea0003c00000 */
        /* <DEDUP_REMOVED lines=8> */
.L_x_1374:
[----:B------:R-:W-:Y:S02]  /*16a50*/  MOV R0, 0x2 ;  /* 0x0000000200007802 */ /* 0x000fe40000000f00 */
[----:B------:R-:W-:Y:S02]  /*16a60*/  MOV R2, 0x16a80 ;  /* 0x00016a8000027802 */ /* 0x000fe40000000f00 */
[----:B------:R-:W-:Y:S05]  /*16a70*/  CALL.REL.NOINC `($__internal_20_$__cuda_sm70_shflsync_bfly_p) ;  /* 0x000010f000007944 */ /* 0x000fea0003c00000 */
[----:B------:R-:W-:-:S05]  /*16a80*/  BRA `(.L_x_1472) ;  /* 0xffff76f000007947 */ /* 0x000fca000383ffff */
.L_x_1375:
[----:B------:R-:W-:Y:S02]  /*16a90*/  MOV R0, 0x1 ;  /* 0x0000000100007802 */ /* 0x000fe40000000f00 */
        /* <DEDUP_REMOVED lines=12> */
.L_x_1377:
[----:B------:R-:W-:Y:S01]  /*16b60*/  IMAD.MOV.U32 R4, RZ, RZ, R230 ;  /* 0x000000ffff047224 */ /* 0x000fe200078e00e6 */
[----:B------:R-:W-:-:S02]  /*16b70*/  MOV R0, 0x2 ;  /* 0x0000000200007802 */ /* 0x000fc40000000f00 */
[----:B------:R-:W-:Y:S02]  /*16b80*/  MOV R2, 0x16ba0 ;  /* 0x00016ba000027802 */ /* 0x000fe40000000f00 */
[----:B------:R-:W-:Y:S05]  /*16b90*/  CALL.REL.NOINC `($__internal_20_$__cuda_sm70_shflsync_bfly_p) ;  /* 0x00000fd000007944 */ /* 0x000fea0003c00000 */
[----:B------:R-:W-:Y:S05]  /*16ba0*/  BRA `(.L_x_1474) ;  /* 0xffff923000007947 */ /* 0x000fea000383ffff */
.L_x_1378:
[----:B------:R-:W-:Y:S01]  /*16bb0*/  IMAD.MOV.U32 R4, RZ, RZ, R5 ;  /* 0x000000ffff047224 */ /* 0x000fe200078e0005 */
[----:B------:R-:W-:Y:S02]  /*16bc0*/  MOV R0, 0x1 ;  /* 0x0000000100007802 */ /* 0x000fe40000000f00 */
[----:B------:R-:W-:Y:S02]  /*16bd0*/  MOV R2, 0x16bf0 ;  /* 0x00016bf000027802 */ /* 0x000fe40000000f00 */
[----:B-1----:R-:W-:Y:S05]  /*16be0*/  CALL.REL.NOINC `($__internal_20_$__cuda_sm70_shflsync_bfly_p) ;  /* 0x00000f8000007944 */ /* 0x002fea0003c00000 */
[----:B------:R-:W-:Y:S01]  /*16bf0*/  FADD.FTZ R5, R5, R0 ;  /* 0x0000000005057221 */ /* 0x000fe20000010000 */
[----:B------:R-:W-:Y:S02]  /*16c00*/  MOV R4, R247 ;  /* 0x000000f700047202 */ /* 0x000fe40000000f00 */
[----:B------:R-:W-:Y:S02]  /*16c10*/  MOV R0, 0x2 ;  /* 0x0000000200007802 */ /* 0x000fe40000000f00 */
[----:B------:R-:W-:Y:S02]  /*16c20*/  MOV R2, 0x16c40 ;  /* 0x00016c4000027802 */ /* 0x000fe40000000f00 */
[----:B------:R-:W-:Y:S05]  /*16c30*/  CALL.REL.NOINC `($__internal_20_$__cuda_sm70_shflsync_bfly_p) ;  /* 0x00000f3000007944 */ /* 0x000fea0003c00000 */
[----:B------:R-:W-:Y:S01]  /*16c40*/  FADD.FTZ R4, R247, R0 ;  /* 0x00000000f7047221 */ /* 0x000fe20000010000 */
[----:B------:R-:W-:Y:S02]  /*16c50*/  MOV R0, 0x1 ;  /* 0x0000000100007802 */ /* 0x000fe40000000f00 */
[----:B------:R-:W-:-:S02]  /*16c60*/  MOV R2, 0x16c80 ;  /* 0x00016c8000027802 */ /* 0x000fc40000000f00 */
[----:B------:R-:W-:Y:S05]  /*16c70*/  CALL.REL.NOINC `($__internal_20_$__cuda_sm70_shflsync_bfly_p) ;  /* 0x00000ef000007944 */ /* 0x000fea0003c00000 */
[----:B------:R-:W-:Y:S01]  /*16c80*/  MOV R3, R0 ;  /* 0x0000000000037202 */ /* 0x000fe20000000f00 */
[----:B------:R-:W-:Y:S05]  /*16c90*/  BRA `(.L_x_1475) ;  /* 0xffff91b000007947 */ /* 0x000fea000383ffff */
.L_x_1385:
[----:B-1234-:R-:W-:Y:S01]  /*16ca0*/  IMAD.MOV.U32 R45, RZ, RZ, R7 ;  /* 0x000000ffff2d7224 */ /* 0x01efe200078e0007 */
[----:B------:R-:W-:Y:S01]  /*16cb0*/  MOV R2, RZ ;  /* 0x000000ff00027202 */ /* 0x000fe20000000f00 */
[----:B------:R-:W-:Y:S01]  /*16cc0*/  IMAD.MOV.U32 R44, RZ, RZ, 0x181f ;  /* 0x0000181fff2c7424 */ /* 0x000fe200078e00ff */
[----:B------:R-:W-:-:S02]  /*16cd0*/  MOV R3, 0x16cf0 ;  /* 0x00016cf000037802 */ /* 0x000fc40000000f00 */
[----:B------:R-:W-:Y:S05]  /*16ce0*/  CALL.REL.NOINC `($__internal_21_$__cuda_sm70_shflsync_idx_p) ;  /* 0x00000ee000007944 */ /* 0x000fea0003c00000 */
[----:B------:R-:W-:Y:S01]  /*16cf0*/  MOV R10, R44 ;  /* 0x0000002c000a7202 */ /* 0x000fe20000000f00 */
[----:B------:R-:W-:Y:S05]  /*16d00*/  BRA `(.L_x_1476) ;  /* 0xffffa56000007947 */ /* 0x000fea000383ffff */
.L_x_1386:
[----:B------:R-:W-:Y:S01]  /*16d10*/  IMAD.MOV.U32 R45, RZ, RZ, R8 ;  /* 0x000000ffff2d7224 */ /* 0x000fe200078e0008 */
[----:B------:R-:W-:Y:S01]  /*16d20*/  MOV R2, RZ ;  /* 0x000000ff00027202 */ /* 0x000fe20000000f00 */
[----:B------:R-:W-:Y:S01]  /*16d30*/  IMAD.MOV.U32 R44, RZ, RZ, 0x181f ;  /* 0x0000181fff2c7424 */ /* 0x000fe200078e00ff */
[----:B------:R-:W-:-:S02]  /*16d40*/  MOV R3, 0x16d60 ;  /* 0x00016d6000037802 */ /* 0x000fc40000000f00 */
[----:B-12---:R-:W-:Y:S05]  /*16d50*/  CALL.REL.NOINC `($__internal_21_$__cuda_sm70_shflsync_idx_p) ;  /* 0x00000e7000007944 */ /* 0x006fea0003c00000 */
[----:B------:R-:W-:Y:S01]  /*16d60*/  MOV R0, R44 ;  /* 0x0000002c00007202 */ /* 0x000fe20000000f00 */
[----:B------:R-:W-:Y:S05]  /*16d70*/  BRA `(.L_x_1477) ;  /* 0xffffa51000007947 */ /* 0x000fea000383ffff */
.L_x_1389:
        /* <DEDUP_REMOVED lines=13> */
.L_x_1392:
[----:B------:R-:W-:Y:S01]  /*16e50*/  IMAD.MOV.U32 R45, RZ, RZ, R7 ;  /* 0x000000ffff2d7224 */ /* 0x000fe200078e0007 */
[----:B-1----:R-:W-:Y:S01]  /*16e60*/  MOV R2, 0x2 ;  /* 0x0000000200027802 */ /* 0x002fe20000000f00 */
[----:B------:R-:W-:Y:S01]  /*16e70*/  IMAD.MOV.U32 R44, RZ, RZ, 0x181f ;  /* 0x0000181fff2c7424 */ /* 0x000fe200078e00ff */
[----:B------:R-:W-:Y:S02]  /*16e80*/  MOV R3, 0x16ea0 ;  /* 0x00016ea000037802 */ /* 0x000fe40000000f00 */
[----:B--234-:R-:W-:Y:S05]  /*16e90*/  CALL.REL.NOINC `($__internal_21_$__cuda_sm70_shflsync_idx_p) ;  /* 0x00000d3000007944 */ /* 0x01cfea0003c00000 */
[----:B------:R-:W-:Y:S01]  /*16ea0*/  MOV R10, R44 ;  /* 0x0000002c000a7202 */ /* 0x000fe20000000f00 */
[----:B------:R-:W-:Y:S05]  /*16eb0*/  BRA `(.L_x_1479) ;  /* 0xffffa65000007947 */ /* 0x000fea000383ffff */
.L_x_1393:
[----:B------:R-:W-:Y:S01]  /*16ec0*/  IMAD.MOV.U32 R45, RZ, RZ, R8 ;  /* 0x000000ffff2d7224 */ /* 0x000fe200078e0008 */
[----:B-1----:R-:W-:Y:S01]  /*16ed0*/  MOV R2, 0x2 ;  /* 0x0000000200027802 */ /* 0x002fe20000000f00 */
[----:B------:R-:W-:Y:S01]  /*16ee0*/  IMAD.MOV.U32 R44, RZ, RZ, 0x181f ;  /* 0x0000181fff2c7424 */ /* 0x000fe200078e00ff */
[----:B------:R-:W-:Y:S02]  /*16ef0*/  MOV R3, 0x16f10 ;  /* 0x00016f1000037802 */ /* 0x000fe40000000f00 */
[----:B--234-:R-:W-:Y:S05]  /*16f00*/  CALL.REL.NOINC `($__internal_21_$__cuda_sm70_shflsync_idx_p) ;  /* 0x00000cc000007944 */ /* 0x01cfea0003c00000 */
[----:B------:R-:W-:Y:S01]  /*16f10*/  MOV R0, R44 ;  /* 0x0000002c00007202 */ /* 0x000fe20000000f00 */
[----:B------:R-:W-:Y:S05]  /*16f20*/  BRA `(.L_x_1480) ;  /* 0xffffa60000007947 */ /* 0x000fea000383ffff */
.L_x_1396:
        /* <DEDUP_REMOVED lines=13> */
.L_x_1398:
[----:B------:R-:W-:Y:S01]  /*17000*/  IMAD.MOV.U32 R45, RZ, RZ, R5 ;  /* 0x000000ffff2d7224 */ /* 0x000fe200078e0005 */
[----:B------:R-:W-:Y:S01]  /*17010*/  MOV R2, RZ ;  /* 0x000000ff00027202 */ /* 0x000fe20000000f00 */
[----:B------:R-:W-:Y:S01]  /*17020*/  IMAD.MOV.U32 R44, RZ, RZ, 0x1c1f ;  /* 0x00001c1fff2c7424 */ /* 0x000fe200078e00ff */
[----:B------:R-:W-:Y:S02]  /*17030*/  MOV R3, 0x17050 ;  /* 0x0001705000037802 */ /* 0x000fe40000000f00 */
[----:B------:R-:W-:Y:S05]  /*17040*/  CALL.REL.NOINC `($__internal_21_$__cuda_sm70_shflsync_idx_p) ;  /* 0x00000b8000007944 */ /* 0x000fea0003c00000 */
[----:B------:R-:W-:Y:S01]  /*17050*/  MOV R4, R44 ;  /* 0x0000002c00047202 */ /* 0x000fe20000000f00 */
[----:B------:R-:W-:Y:S05]  /*17060*/  BRA `(.L_x_1482) ;  /* 0xffffa8e000007947 */ /* 0x000fea000383ffff */
.L_x_1399:
[----:B------:R-:W-:Y:S01]  /*17070*/  IMAD.MOV.U32 R45, RZ, RZ, R12 ;  /* 0x000000ffff2d7224 */ /* 0x000fe200078e000c */
[----:B------:R-:W-:Y:S01]  /*17080*/  MOV R2, RZ ;  /* 0x000000ff00027202 */ /* 0x000fe20000000f00 */
[----:B------:R-:W-:Y:S01]  /*17090*/  IMAD.MOV.U32 R44, RZ, RZ, 0x1c1f ;  /* 0x00001c1fff2c7424 */ /* 0x000fe200078e00ff */
[----:B------:R-:W-:Y:S02]  /*170a0*/  MOV R3, 0x170c0 ;  /* 0x000170c000037802 */ /* 0x000fe40000000f00 */
[----:B-12---:R-:W-:Y:S05]  /*170b0*/  CALL.REL.NOINC `($__internal_21_$__cuda_sm70_shflsync_idx_p) ;  /* 0x00000b1000007944 */ /* 0x006fea0003c00000 */
[----:B------:R-:W-:Y:S01]  /*170c0*/  MOV R0, R44 ;  /* 0x0000002c00007202 */ /* 0x000fe20000000f00 */
[----:B------:R-:W-:Y:S05]  /*170d0*/  BRA `(.L_x_1483) ;  /* 0xffffa89000007947 */ /* 0x000fea000383ffff */
.L_x_1402:
[----:B------:R-:W-:Y:S01]  /*170e0*/  IMAD.MOV.U32 R45, RZ, RZ, R5 ;  /* 0x000000ffff2d7224 */ /* 0x000fe200078e0005 */
[----:B--2---:R-:W-:Y:S01]  /*170f0*/  MOV R2, 0x1 ;  /* 0x0000000100027802 */ /* 0x004fe20000000f00 */
[----:B------:R-:W-:Y:S01]  /*17100*/  IMAD.MOV.U32 R44, RZ, RZ, 0x1c1f ;  /* 0x00001c1fff2c7424 */ /* 0x000fe200078e00ff */
[----:B------:R-:W-:-:S02]  /*17110*/  MOV R3, 0x17130 ;  /* 0x0001713000037802 */ /* 0x000fc40000000f00 */
[----:B-1-34-:R-:W-:Y:S05]  /*17120*/  CALL.REL.NOINC `($__internal_21_$__cuda_sm70_shflsync_idx_p) ;  /* 0x00000aa000007944 */ /* 0x01afea0003c00000 */
        /* <DEDUP_REMOVED lines=8> */
.L_x_1406:
[----:B------:R-:W-:Y:S01]  /*171b0*/  IMAD.MOV.U32 R45, RZ, RZ, R7 ;  /* 0x000000ffff2d7224 */ /* 0x000fe200078e0007 */
[----:B------:R-:W-:Y:S01]  /*171c0*/  MOV R2, RZ ;  /* 0x000000ff00027202 */ /* 0x000fe20000000f00 */
[----:B------:R-:W-:Y:S01]  /*171d0*/  IMAD.MOV.U32 R44, RZ, RZ, 0x181f ;  /* 0x0000181fff2c7424 */ /* 0x000fe200078e00ff */
[----:B------:R-:W-:Y:S02]  /*171e0*/  MOV R3, 0x17200 ;  /* 0x0001720000037802 */ /* 0x000fe40000000f00 */
[----:B------:R-:W-:Y:S05]  /*171f0*/  CALL.REL.NOINC `($__internal_21_$__cuda_sm70_shflsync_idx_p) ;  /* 0x000009d000007944 */ /* 0x000fea0003c00000 */
[----:B------:R-:W-:Y:S01]  /*17200*/  MOV R9, R44 ;  /* 0x0000002c00097202 */ /* 0x000fe20000000f00 */
[----:B------:R-:W-:Y:S05]  /*17210*/  BRA `(.L_x_1485) ;  /* 0xffffbb5000007947 */ /* 0x000fea000383ffff */
.L_x_1407:
[----:B------:R-:W-:Y:S01]  /*17220*/  IMAD.MOV.U32 R45, RZ, RZ, R10 ;  /* 0x000000ffff2d7224 */ /* 0x000fe200078e000a */
[----:B------:R-:W-:Y:S01]  /*17230*/  MOV R2, RZ ;  /* 0x000000ff00027202 */ /* 0x000fe20000000f00 */
[----:B------:R-:W-:Y:S01]  /*17240*/  IMAD.MOV.U32 R44, RZ, RZ, 0x181f ;  /* 0x0000181fff2c7424 */ /* 0x000fe200078e00ff */
[----:B------:R-:W-:Y:S02]  /*17250*/  MOV R3, 0x17270 ;  /* 0x0001727000037802 */ /* 0x000fe40000000f00 */
[----:B-12---:R-:W-:Y:S05]  /*17260*/  CALL.REL.NOINC `($__internal_21_$__cuda_sm70_shflsync_idx_p) ;  /* 0x0000096000007944 */ /* 0x006fea0003c00000 */
[----:B------:R-:W-:Y:S01]  /*17270*/  MOV R0, R44 ;  /* 0x0000002c00007202 */ /* 0x000fe20000000f00 */
[----:B------:R-:W-:Y:S05]  /*17280*/  BRA `(.L_x_1486) ;  /* 0xffffbb0000007947 */ /* 0x000fea000383ffff */
.L_x_1410:
        /* <DEDUP_REMOVED lines=13> */
.L_x_1413:
[----:B------:R-:W-:Y:S01]  /*17360*/  IMAD.MOV.U32 R45, RZ, RZ, R7 ;  /* 0x000000ffff2d7224 */ /* 0x000fe200078e0007 */
[----:B-1----:R-:W-:Y:S01]  /*17370*/  MOV R2, 0x2 ;  /* 0x0000000200027802 */ /* 0x002fe20000000f00 */
[----:B------:R-:W-:Y:S01]  /*17380*/  IMAD.MOV.U32 R44, RZ, RZ, 0x181f ;  /* 0x0000181fff2c7424 */ /* 0x000fe200078e00ff */
[----:B------:R-:W-:Y:S02]  /*17390*/  MOV R3, 0x173b0 ;  /* 0x000173b000037802 */ /* 0x000fe40000000f00 */
[----:B--234-:R-:W-:Y:S05]  /*173a0*/  CALL.REL.NOINC `($__internal_21_$__cuda_sm70_shflsync_idx_p) ;  /* 0x0000082000007944 */ /* 0x01cfea0003c00000 */
[----:B------:R-:W-:Y:S01]  /*173b0*/  MOV R9, R44 ;  /* 0x0000002c00097202 */ /* 0x000fe20000000f00 */
[----:B------:R-:W-:Y:S05]  /*173c0*/  BRA `(.L_x_1488) ;  /* 0xffffbc5000007947 */ /* 0x000fea000383ffff */
.L_x_1414:
[----:B------:R-:W-:Y:S01]  /*173d0*/  IMAD.MOV.U32 R45, RZ, RZ, R10 ;  /* 0x000000ffff2d7224 */ /* 0x000fe200078e000a */
[----:B-1----:R-:W-:Y:S01]  /*173e0*/  MOV R2, 0x2 ;  /* 0x0000000200027802 */ /* 0x002fe20000000f00 */
[----:B------:R-:W-:Y:S01]  /*173f0*/  IMAD.MOV.U32 R44, RZ, RZ, 0x181f ;  /* 0x0000181fff2c7424 */ /* 0x000fe200078e00ff */
[----:B------:R-:W-:Y:S02]  /*17400*/  MOV R3, 0x17420 ;  /* 0x0001742000037802 */ /* 0x000fe40000000f00 */
[----:B--234-:R-:W-:Y:S05]  /*17410*/  CALL.REL.NOINC `($__internal_21_$__cuda_sm70_shflsync_idx_p) ;  /* 0x000007b000007944 */ /* 0x01cfea0003c00000 */
[----:B------:R-:W-:Y:S01]  /*17420*/  MOV R0, R44 ;  /* 0x0000002c00007202 */ /* 0x000fe20000000f00 */
[----:B------:R-:W-:Y:S05]  /*17430*/  BRA `(.L_x_1489) ;  /* 0xffffbc0000007947 */ /* 0x000fea000383ffff */
.L_x_1417:
        /* <DEDUP_REMOVED lines=13> */
.L_x_1419:
[----:B------:R-:W-:Y:S01]  /*17510*/  IMAD.MOV.U32 R45, RZ, RZ, R62 ;  /* 0x000000ffff2d7224 */ /* 0x000fe200078e003e */
[----:B------:R-:W-:Y:S01]  /*17520*/  MOV R2, RZ ;  /* 0x000000ff00027202 */ /* 0x000fe20000000f00 */
[----:B------:R-:W-:Y:S01]  /*17530*/  IMAD.MOV.U32 R44, RZ, RZ, 0x1f ;  /* 0x0000001fff2c7424 */ /* 0x000fe200078e00ff */
[----:B------:R-:W-:Y:S02]  /*17540*/  MOV R3, 0x17560 ;  /* 0x0001756000037802 */ /* 0x000fe40000000f00 */
[----:B------:R-:W-:Y:S05]  /*17550*/  CALL.REL.NOINC `($__internal_21_$__cuda_sm70_shflsync_idx_p) ;  /* 0x0000067000007944 */ /* 0x000fea0003c00000 */
[----:B------:R-:W-:Y:S01]  /*17560*/  MOV R9, R44 ;  /* 0x0000002c00097202 */ /* 0x000fe20000000f00 */
[----:B------:R-:W-:Y:S05]  /*17570*/  BRA `(.L_x_1491) ;  /* 0xffffbdb000007947 */ /* 0x000fea000383ffff */
.L_x_1420:
[----:B------:R-:W-:Y:S01]  /*17580*/  IMAD.MOV.U32 R45, RZ, RZ, R62 ;  /* 0x000000ffff2d7224 */ /* 0x000fe200078e003e */
[----:B------:R-:W-:Y:S01]  /*17590*/  MOV R2, 0x1 ;  /* 0x0000000100027802 */ /* 0x000fe20000000f00 */
[----:B------:R-:W-:Y:S01]  /*175a0*/  IMAD.MOV.U32 R44, RZ, RZ, 0x1f ;  /* 0x0000001fff2c7424 */ /* 0x000fe200078e00ff */
[----:B------:R-:W-:Y:S02]  /*175b0*/  MOV R3, 0x175d0 ;  /* 0x000175d000037802 */ /* 0x000fe40000000f00 */
[----:B-12---:R-:W-:Y:S05]  /*175c0*/  CALL.REL.NOINC `($__internal_21_$__cuda_sm70_shflsync_idx_p) ;  /* 0x0000060000007944 */ /* 0x006fea0003c00000 */
[----:B------:R-:W-:Y:S01]  /*175d0*/  MOV R8, R44 ;  /* 0x0000002c00087202 */ /* 0x000fe20000000f00 */
[----:B------:R-:W-:Y:S05]  /*175e0*/  BRA `(.L_x_1492) ;  /* 0xffffbd6000007947 */ /* 0x000fea000383ffff */
.L_x_1421:
[----:B------:R-:W-:Y:S02]  /*175f0*/  MOV R2, 0x1 ;  /* 0x0000000100027802 */ /* 0x000fe40000000f00 */
[----:B------:R-:W-:-:S02]  /*17600*/  MOV R3, 0x17620 ;  /* 0x0001762000037802 */ /* 0x000fc40000000f00 */
[----:B-1234-:R-:W-:Y:S05]  /*17610*/  CALL.REL.NOINC `($__internal_22_$__cuda_sm70_shflsync_up_p) ;  /* 0x0000061000007944 */ /* 0x01efea0003c00000 */
[----:B------:R-:W-:Y:S05]  /*17620*/  BRA `(.L_x_1493) ;  /* 0xffffbe5000007947 */ /* 0x000fea000383ffff */
.L_x_1422:
[----:B------:R-:W-:Y:S02]  /*17630*/  MOV R2, 0x2 ;  /* 0x0000000200027802 */ /* 0x000fe40000000f00 */
[----:B------:R-:W-:-:S02]  /*17640*/  MOV R3, 0x17660 ;  /* 0x0001766000037802 */ /* 0x000fc40000000f00 */
[----:B--2-4-:R-:W-:Y:S05]  /*17650*/  CALL.REL.NOINC `($__internal_22_$__cuda_sm70_shflsync_up_p) ;  /* 0x000005d000007944 */ /* 0x014fea0003c00000 */
        /* <DEDUP_REMOVED lines=24> */
.L_x_1426:
[----:B------:R-:W-:Y:S02]  /*177e0*/  MOV R2, 0x1 ;  /* 0x0000000100027802 */ /* 0x000fe40000000f00 */
[----:B------:R-:W-:Y:S02]  /*177f0*/  MOV R3, 0x17810 ;  /* 0x0001781000037802 */ /* 0x000fe40000000f00 */
[----:B------:R-:W-:Y:S05]  /*17800*/  CALL.REL.NOINC `($__internal_22_$__cuda_sm70_shflsync_up_p) ;  /* 0x0000042000007944 */ /* 0x000fea0003c00000 */
[----:B------:R-:W-:Y:S01]  /*17810*/  MOV R2, R4 ;  /* 0x0000000400027202 */ /* 0x000fe20000000f00 */
[----:B------:R-:W-:Y:S05]  /*17820*/  BRA `(.L_x_1495) ;  /* 0xffffbeb000007947 */ /* 0x000fea000383ffff */
.L_x_1427:
        /* <DEDUP_REMOVED lines=27> */
.L_x_1429:
[----:B------:R-:W-:Y:S02]  /*179e0*/  SEL R0, RZ, 0x1, P0 ;  /* 0x00000001ff007807 */ /* 0x000fe40000000000 */
[----:B------:R-:W-:Y:S02]  /*179f0*/  MOV R2, 0x17a10 ;  /* 0x00017a1000027802 */ /* 0x000fe40000000f00 */
[----:B-1----:R-:W-:Y:S05]  /*17a00*/  CALL.REL.NOINC `($__internal_23_$__cuda_sm70_votesync_ballot) ;  /* 0x0000029000007944 */ /* 0x002fea0003c00000 */
[----:B------:R-:W-:Y:S01]  /*17a10*/  MOV R5, R0 ;  /* 0x0000000000057202 */ /* 0x000fe20000000f00 */
[----:B------:R-:W-:Y:S05]  /*17a20*/  BRA `(.L_x_1497) ;  /* 0xffffbe4000007947 */ /* 0x000fea000383ffff */
.L_x_1430:
[----:B------:R-:W-:Y:S01]  /*17a30*/  IMAD.MOV.U32 R45, RZ, RZ, R6 ;  /* 0x000000ffff2d7224 */ /* 0x000fe200078e0006 */
[----:B--2---:R-:W-:Y:S01]  /*17a40*/  MOV R2, R0 ;  /* 0x0000000000027202 */ /* 0x004fe20000000f00 */
[----:B------:R-:W-:Y:S01]  /*17a50*/  IMAD.MOV.U32 R44, RZ, RZ, 0x1f ;  /* 0x0000001fff2c7424 */ /* 0x000fe200078e00ff */
[----:B------:R-:W-:Y:S02]  /*17a60*/  MOV R3, 0x17a80 ;  /* 0x00017a8000037802 */ /* 0x000fe40000000f00 */
[----:B-1----:R-:W-:Y:S05]  /*17a70*/  CALL.REL.NOINC `($__internal_21_$__cuda_sm70_shflsync_idx_p) ;  /* 0x0000015000007944 */ /* 0x002fea0003c00000 */
[----:B------:R-:W-:Y:S01]  /*17a80*/  IMAD.MOV.U32 R10, RZ, RZ, R44 ;  /* 0x000000ffff0a7224 */ /* 0x000fe200078e002c */
[----:B------:R-:W-:Y:S01]  /*17a90*/  MOV R2, R0 ;  /* 0x0000000000027202 */ /* 0x000fe20000000f00 */
[----:B------:R-:W-:Y:S01]  /*17aa0*/  IMAD.MOV.U32 R45, RZ, RZ, R7 ;  /* 0x000000ffff2d7224 */ /* 0x000fe200078e0007 */
[----:B------:R-:W-:-:S02]  /*17ab0*/  MOV R44, 0x1f ;  /* 0x0000001f002c7802 */ /* 0x000fc40000000f00 */
[----:B------:R-:W-:Y:S02]  /*17ac0*/  MOV R3, 0x17ae0 ;  /* 0x00017ae000037802 */ /* 0x000fe40000000f00 */
[----:B------:R-:W-:Y:S05]  /*17ad0*/  CALL.REL.NOINC `($__internal_21_$__cuda_sm70_shflsync_idx_p) ;  /* 0x000000f000007944 */ /* 0x000fea0003c00000 */
[----:B------:R-:W-:Y:S01]  /*17ae0*/  MOV R7, R44 ;  /* 0x0000002c00077202 */ /* 0x000fe20000000f00 */
[----:B------:R-:W-:Y:S05]  /*17af0*/  BRA `(.L_x_1498) ;  /* 0xffffbde000007947 */ /* 0x000fea000383ffff */
.L_x_1433:
[----:B------:R-:W-:Y:S01]  /*17b00*/  IMAD.MOV.U32 R45, RZ, RZ, R4 ;  /* 0x000000ffff2d7224 */ /* 0x000fe200078e0004 */
[----:B--2---:R-:W-:Y:S01]  /*17b10*/  MOV R2, R0 ;  /* 0x0000000000027202 */ /* 0x004fe20000000f00 */
[----:B------:R-:W-:Y:S01]  /*17b20*/  IMAD.MOV.U32 R44, RZ, RZ, 0x1f ;  /* 0x0000001fff2c7424 */ /* 0x000fe200078e00ff */
[----:B------:R-:W-:Y:S02]  /*17b30*/  MOV R3, 0x17b50 ;  /* 0x00017b5000037802 */ /* 0x000fe40000000f00 */
[----:B-1--4-:R-:W-:Y:S05]  /*17b40*/  CALL.REL.NOINC `($__internal_21_$__cuda_sm70_shflsync_idx_p) ;  /* 0x0000008000007944 */ /* 0x012fea0003c00000 */
[----:B------:R-:W-:Y:S01]  /*17b50*/  MOV R11, R44 ;  /* 0x0000002c000b7202 */ /* 0x000fe20000000f00 */
[----:B------:R-:W-:Y:S05]  /*17b60*/  BRA `(.L_x_1432) ;  /* 0xffffbdd000007947 */ /* 0x000fea000383ffff */
        .weak           $__internal_20_$__cuda_sm70_shflsync_bfly_p
        .type           $__internal_20_$__cuda_sm70_shflsync_bfly_p,@function
        .size           $__internal_20_$__cuda_sm70_shflsync_bfly_p,($__internal_21_$__cuda_sm70_shflsync_idx_p - $__internal_20_$__cuda_sm70_shflsync_bfly_p)
$__internal_20_$__cuda_sm70_shflsync_bfly_p:
[----:B------:R-:W-:Y:S02]  /*17b70*/  MOV R214, 0xffffffff ;  /* 0xffffffff00d67802 */ /* 0x000fe40000000f00 */
[----:B------:R-:W-:Y:S02]  /*17b80*/  MOV R3, 0x1f ;  /* 0x0000001f00037802 */ /* 0x000fe40000000f00 */
[----:B------:R-:W-:Y:S04]  /*17b90*/  WARPSYNC R214 ;  /* 0x000000d600007348 */ /* 0x000fe80003800000 */
[----:B------:R1:W2:Y:S02]  /*17ba0*/  SHFL.BFLY PT, R0, R4, R0, R3 ;  /* 0x0c00000004007389 */ /* 0x0002a400000e0003 */
[----:B-1----:R-:W-:-:S04]  /*17bb0*/  MOV R3, 0x0 ;  /* 0x0000000000037802 */ /* 0x002fc80000000f00 */
[----:B--2---:R-:W-:Y:S05]  /*17bc0*/  RET.REL.NODEC R2 `(_ZN7cutlass13device_kernelIN5flash19enable_sm80_to_sm89INS1_16FlashAttnFwdSm80INS1_25CollectiveMainloopFwdSm80ILi8ELi1ELb1EN4cute5tupleIJNS5_1CILi128EEENS7_ILi112EEES8_EEELi128ENS_6half_tEfNS_4arch4Sm80ELb1ELb0ELb1ELb1ELb1ELb0ELb1ELb1EEENS1_21CollectiveEpilogueFwdINS6_IJS8_S8_S9_EEENS6_IJNS7_ILi1EEESH_SH_EEESB_SD_Li256ELb1ELb1ELb1ELb0EEENS1_36VarlenDynamicPersistentTileSchedulerILi128ELi112ELi256ELi256ELb1ELb1ELb0ELb1ELb1ELb1EEEEEEEEEvNT_6ParamsE) ;  /* 0xfffe843002007950 */ /* 0x004fea0003c3ffff */
        .weak           $__internal_21_$__cuda_sm70_shflsync_idx_p
        .type           $__internal_21_$__cuda_sm70_shflsync_idx_p,@function
        .size           $__internal_21_$__cuda_sm70_shflsync_idx_p,($__internal_22_$__cuda_sm70_shflsync_up_p - $__internal_21_$__cuda_sm70_shflsync_idx_p)
$__internal_21_$__cuda_sm70_shflsync_idx_p:
[----:B------:R-:W-:-:S04]  /*17bd0*/  MOV R225, 0xffffffff ;  /* 0xffffffff00e17802 */ /* 0x000fc80000000f00 */
[----:B------:R-:W-:Y:S04]  /*17be0*/  WARPSYNC R225 ;  /* 0x000000e100007348 */ /* 0x000fe80003800000 */
[----:B------:R1:W2:Y:S02]  /*17bf0*/  SHFL.IDX PT, R44, R45, R2, R44 ;  /* 0x000000022d2c7389 */ /* 0x0002a400000e002c */
[----:B-1----:R-:W-:Y:S02]  /*17c00*/  MOV R2, R3 ;  /* 0x0000000300027202 */ /* 0x002fe40000000f00 */
[----:B------:R-:W-:-:S04]  /*17c10*/  MOV R3, 0x0 ;  /* 0x0000000000037802 */ /* 0x000fc80000000f00 */
[----:B--2---:R-:W-:Y:S05]  /*17c20*/  RET.REL.NODEC R2 `(_ZN7cutlass13device_kernelIN5flash19enable_sm80_to_sm89INS1_16FlashAttnFwdSm80INS1_25CollectiveMainloopFwdSm80ILi8ELi1ELb1EN4cute5tupleIJNS5_1CILi128EEENS7_ILi112EEES8_EEELi128ENS_6half_tEfNS_4arch4Sm80ELb1ELb0ELb1ELb1ELb1ELb0ELb1ELb1EEENS1_21CollectiveEpilogueFwdINS6_IJS8_S8_S9_EEENS6_IJNS7_ILi1EEESH_SH_EEESB_SD_Li256ELb1ELb1ELb1ELb0EEENS1_36VarlenDynamicPersistentTileSchedulerILi128ELi112ELi256ELi256ELb1ELb1ELb0ELb1ELb1ELb1EEEEEEEEEvNT_6ParamsE) ;  /* 0xfffe83d002007950 */ /* 0x004fea0003c3ffff */
        .weak           $__internal_22_$__cuda_sm70_shflsync_up_p
        .type           $__internal_22_$__cuda_sm70_shflsync_up_p,@function
        .size           $__internal_22_$__cuda_sm70_shflsync_up_p,($__internal_23_$__cuda_sm70_votesync_ballot - $__internal_22_$__cuda_sm70_shflsync_up_p)
$__internal_22_$__cuda_sm70_shflsync_up_p:
[----:B------:R-:W-:Y:S02]  /*17c30*/  IMAD.MOV.U32 R4, RZ, RZ, RZ ;  /* 0x000000ffff047224 */ /* 0x000fe400078e00ff */
[----:B------:R-:W-:-:S04]  /*17c40*/  IMAD.MOV.U32 R10, RZ, RZ, -0x1 ;  /* 0xffffffffff0a7424 */ /* 0x000fc800078e00ff */
[----:B------:R-:W-:Y:S04]  /*17c50*/  WARPSYNC R10 ;  /* 0x0000000a00007348 */ /* 0x000fe80003800000 */
[----:B------:R1:W2:Y:S02]  /*17c60*/  SHFL.UP PT, R4, R0, R2, R4 ;  /* 0x0400000200047389 */ /* 0x0002a400000e0004 */
[----:B-1----:R-:W-:Y:S02]  /*17c70*/  MOV R2, R3 ;  /* 0x0000000300027202 */ /* 0x002fe40000000f00 */
[----:B------:R-:W-:-:S04]  /*17c80*/  MOV R3, 0x0 ;  /* 0x0000000000037802 */ /* 0x000fc80000000f00 */
[----:B--2---:R-:W-:Y:S05]  /*17c90*/  RET.REL.NODEC R2 `(_ZN7cutlass13device_kernelIN5flash19enable_sm80_to_sm89INS1_16FlashAttnFwdSm80INS1_25CollectiveMainloopFwdSm80ILi8ELi1ELb1EN4cute5tupleIJNS5_1CILi128EEENS7_ILi112EEES8_EEELi128ENS_6half_tEfNS_4arch4Sm80ELb1ELb0ELb1ELb1ELb1ELb0ELb1ELb1EEENS1_21CollectiveEpilogueFwdINS6_IJS8_S8_S9_EEENS6_IJNS7_ILi1EEESH_SH_EEESB_SD_Li256ELb1ELb1ELb1ELb0EEENS1_36VarlenDynamicPersistentTileSchedulerILi128ELi112ELi256ELi256ELb1ELb1ELb0ELb1ELb1ELb1EEEEEEEEEvNT_6ParamsE) ;  /* 0xfffe836002007950 */ /* 0x004fea0003c3ffff */
        .weak           $__internal_23_$__cuda_sm70_votesync_ballot
        .type           $__internal_23_$__cuda_sm70_votesync_ballot,@function
        .size           $__internal_23_$__cuda_sm70_votesync_ballot,(.L_x_3598 - $__internal_23_$__cuda_sm70_votesync_ballot)
$__internal_23_$__cuda_sm70_votesync_ballot:
[----:B------:R-:W-:Y:S01]  /*17ca0*/  ISETP.NE.U32.AND P0, PT, R0, 0x1, PT ;  /* 0x000000010000780c */ /* 0x000fe20003f05070 */
[----:B------:R-:W-:-:S04]  /*17cb0*/  IMAD.MOV.U32 R3, RZ, RZ, -0x1 ;  /* 0xffffffffff037424 */ /* 0x000fc800078e00ff */
[----:B------:R-:W-:Y:S08]  /*17cc0*/  WARPSYNC R3 ;  /* 0x0000000300007348 */ /* 0x000ff00003800000 */
[----:B------:R-:W-:-:S04]  /*17cd0*/  VOTE.ANY R0, PT, !P0 ;  /* 0x0000000000007806 */ /* 0x000fc800040e0100 */
[----:B------:R-:W-:Y:S01]  /*17ce0*/  LOP3.LUT R0, R0, R3, RZ, 0xc0, !PT ;  /* 0x0000000300007212 */ /* 0x000fe200078ec0ff */
[----:B------:R-:W-:-:S04]  /*17cf0*/  IMAD.MOV.U32 R3, RZ, RZ, 0x0 ;  /* 0x00000000ff037424 */ /* 0x000fc800078e00ff */
[----:B------:R-:W-:Y:S05]  /*17d00*/  RET.REL.NODEC R2 `(_ZN7cutlass13device_kernelIN5flash19enable_sm80_to_sm89INS1_16FlashAttnFwdSm80INS1_25CollectiveMainloopFwdSm80ILi8ELi1ELb1EN4cute5tupleIJNS5_1CILi128EEENS7_ILi112EEES8_EEELi128ENS_6half_tEfNS_4arch4Sm80ELb1ELb0ELb1ELb1ELb1ELb0ELb1ELb1EEENS1_21CollectiveEpilogueFwdINS6_IJS8_S8_S9_EEENS6_IJNS7_ILi1EEESH_SH_EEESB_SD_Li256ELb1ELb1ELb1ELb0EEENS1_36VarlenDynamicPersistentTileSchedulerILi128ELi112ELi256ELi256ELb1ELb1ELb0ELb1ELb1ELb1EEEEEEEEEvNT_6ParamsE) ;  /* 0xfffe82f002007950 */ /* 0x000fea0003c3ffff */
.L_x_1499:
        /* <DEDUP_REMOVED lines=15> */
.L_x_3598:


//--------------------- .text._ZN7cutlass13device_kernelIN5flash19enable_sm80_to_sm89INS1_16FlashAttnFwdSm80INS1_25CollectiveMainloopFwdSm80ILi8ELi1ELb1EN4cute5tupleIJNS5_1CILi128EEENS7_ILi112EEES8_EEELi128ENS_6half_tEfNS_4arch4Sm80ELb1ELb0ELb1ELb1ELb1ELb1ELb1ELb1EEENS1_21CollectiveEpilogueFwdINS6_IJS8_S8_S9_EEENS6_IJNS7_ILi1EEESH_SH_EEESB_SD_Li256ELb1ELb1ELb1ELb0EEENS1_36VarlenDynamicPersistentTileSchedulerILi128ELi112ELi256ELi256ELb1ELb1ELb0ELb1ELb1ELb1EEEEEEEEEvNT_6ParamsE --------------------------
	.section	.text._ZN7cutlass13device_kernelIN5flash19enable_sm80_to_sm89INS1_16FlashAttnFwdSm80INS1_25CollectiveMainloopFwdSm80ILi8ELi1ELb1EN4cute5tupleIJNS5_1CILi128EEENS7_ILi112EEES8_EEELi128ENS_6half_tEfNS_4arch4Sm80ELb1ELb0ELb1ELb1ELb1ELb1ELb1ELb1EEENS1_21CollectiveEpilogueFwdINS6_IJS8_S8_S9_EEENS6_IJNS7_ILi1EEESH_SH_EEESB_SD_Li256ELb1ELb1ELb1ELb0EEENS1_36VarlenDynamicPersistentTileSchedulerILi128ELi112ELi256ELi256ELb1ELb1ELb0ELb1ELb1ELb1EEEEEEEEEvNT_6ParamsE,"ax",@progbits
	.sectioninfo	@"SHI_REGISTERS=255"
	.align	128
.text._ZN7cutlass13device_kernelIN5flash19enable_sm80_to_sm89INS1_16FlashAttnFwdSm80INS1_25CollectiveMainloopFwdSm80ILi8ELi1ELb1EN4cute5tupleIJNS5_1CILi128EEENS7_ILi112EEES8_EEELi128ENS_6half_tEfNS_4arch4Sm80ELb1ELb0ELb1ELb1ELb1ELb1ELb1ELb1EEENS1_21CollectiveEpilogueFwdINS6_IJS8_S8_S9_EEENS6_IJNS7_ILi1EEESH_SH_EEESB_SD_Li256ELb1ELb1ELb1ELb0EEENS1_36VarlenDynamicPersistentTileSchedulerILi128ELi112ELi256ELi256ELb1ELb1ELb0ELb1ELb1ELb1EEEEEEEEEvNT_6ParamsE:
        .type           _ZN7cutlass13device_kernelIN5flash19enable_sm80_to_sm89INS1_16FlashAttnFwdSm80INS1_25CollectiveMainloopFwdSm80ILi8ELi1ELb1EN4cute5tupleIJNS5_1CILi128EEENS7_ILi112EEES8_EEELi128ENS_6half_tEfNS_4arch4Sm80ELb1ELb0ELb1ELb1ELb1ELb1ELb1ELb1EEENS1_21CollectiveEpilogueFwdINS6_IJS8_S8_S9_EEENS6_IJNS7_ILi1EEESH_SH_EEESB_SD_Li256ELb1ELb1ELb1ELb0EEENS1_36VarlenDynamicPersistentTileSchedulerILi128ELi112ELi256ELi256ELb1ELb1ELb0ELb1ELb1ELb1EEEEEEEEEvNT_6ParamsE,@function
        .size           _ZN7cutlass13device_kernelIN5flash19enable_sm80_to_sm89INS1_16FlashAttnFwdSm80INS1_25CollectiveMainloopFwdSm80ILi8ELi1ELb1EN4cute5tupleIJNS5_1CILi128EEENS7_ILi112EEES8_EEELi128ENS_6half_tEfNS_4arch4Sm80ELb1ELb0ELb1ELb1ELb1ELb1ELb1ELb1EEENS1_21CollectiveEpilogueFwdINS6_IJS8_S8_S9_EEENS6_IJNS7_ILi1EEESH_SH_EEESB_SD_Li256ELb1ELb1ELb1ELb0EEENS1_36VarlenDynamicPersistentTileSchedulerILi128ELi112ELi256ELi256ELb1ELb1ELb0ELb1ELb1ELb1EEEEEEEEEvNT_6ParamsE,(.L_x_3603 - _ZN7cutlass13device_kernelIN5flash19enable_sm80_to_sm89INS1_16FlashAttnFwdSm80INS1_25CollectiveMainloopFwdSm80ILi8ELi1ELb1EN4cute5tupleIJNS5_1CILi128EEENS7_ILi112EEES8_EEELi128ENS_6half_tEfNS_4arch4Sm80ELb1ELb0ELb1ELb1ELb1ELb1ELb1ELb1EEENS1_21CollectiveEpilogueFwdINS6_IJS8_S8_S9_EEENS6_IJNS7_ILi1EEESH_SH_EEESB_SD_Li256ELb1ELb1ELb1ELb0EEENS1_36VarlenDynamicPersistentTileSchedulerILi128ELi112ELi256ELi256ELb1ELb1ELb0ELb1ELb1ELb1EEEEEEEEEvNT_6ParamsE)
        .other          _ZN7cutlass13device_kernelIN5flash19enable_sm80_to_sm89INS1_16FlashAttnFwdSm80INS1_25CollectiveMainloopFwdSm80ILi8ELi1ELb1EN4cute5tupleIJNS5_1CILi128EEENS7_ILi112EEES8_EEELi128ENS_6half_tEfNS_4arch4Sm80ELb1ELb0ELb1ELb1ELb1ELb1ELb1ELb1EEENS1_21CollectiveEpilogueFwdINS6_IJS8_S8_S9_EEENS6_IJNS7_ILi1EEESH_SH_EEESB_SD_Li256ELb1ELb1ELb1ELb0EEENS1_36VarlenDynamicPersistentTileSchedulerILi128ELi112ELi256ELi256ELb1ELb1ELb0ELb1ELb1ELb1EEEEEEEEEvNT_6ParamsE,@"STO_CUDA_ENTRY STV_DEFAULT"
_ZN7cutlass13device_kernelIN5flash19enable_sm80_to_sm89INS1_16FlashAttnFwdSm80INS1_25CollectiveMainloopFwdSm80ILi8ELi1ELb1EN4cute5tupleIJNS5_1CILi128EEENS7_ILi112EEES8_EEELi128ENS_6half_tEfNS_4arch4Sm80ELb1ELb0ELb1ELb1ELb1ELb1ELb1ELb1EEENS1_21CollectiveEpilogueFwdINS6_IJS8_S8_S9_EEENS6_IJNS7_ILi1EEESH_SH_EEESB_SD_Li256ELb1ELb1ELb1ELb0EEENS1_36VarlenDynamicPersistentTileSchedulerILi128ELi112ELi256ELi256ELb1ELb1ELb0ELb1ELb1ELb1EEEEEEEEEvNT_6ParamsE:
        /* <DEDUP_REMOVED lines=54> */
.L_x_1505:
        /* <DEDUP_REMOVED lines=16> */
.L_x_1724:
        /* <DEDUP_REMOVED lines=16> */
.L_x_1725:
[----:B--2---:R-:W-:-:S05]  /*0560*/  IMAD R0, R0, c[0x0][0x538], RZ ;  /* 0x00014e0000007a24 */ /* 0x004fca00078e02ff */
[----:B------:R-:W-:-:S04]  /*0570*/  IADD3 R7, R0, R7, RZ ;  /* 0x0000000700077210 */ /* 0x000fc80007ffe0ff */
[----:B------:R-:W-:-:S13]  /*0580*/  ISETP.GT.AND P0, PT, R7, UR4, PT ;  /* 0x0000000407007c0c */ /* 0x000fda000bf04270 */
[----:B-1----:R-:W-:Y:S05]  /*0590*/  @!P0 BRA `(.L_x_1505) ;  /* 0xfffffdc000008947 */ /* 0x002fea000383ffff */
.L_x_1501:
[----:B------:R-:W-:-:S05]  /*05a0*/  IADD3 R7, -R0, R7, RZ ;  /* 0x0000000700077210 */ /* 0x000fca0007ffe1ff */
[----:B------:R-:W-:-:S05]  /*05b0*/  IMAD R0, R4, c[0x0][0x538], R7 ;  /* 0x00014e0004007a24 */ /* 0x000fca00078e0207 */
[----:B------:R-:W-:Y:S01]  /*05c0*/  ISETP.GT.AND P0, PT, R0, UR4, PT ;  /* 0x0000000400007c0c */ /* 0x000fe2000bf04270 */
[----:B------:R-:W-:-:S12]  /*05d0*/  BRA.DIV ~URZ, `(.L_x_1506) ;  /* 0x000203727f007947 */ /* 0x000fd8000b800000 */
[----:B------:R-:W-:-:S04]  /*05e0*/  VOTE.ANY R15, PT, !P0 ;  /* 0x00000000000f7806 */ /* 0x000fc800040e0100 */
.L_x_1726:
[----:B------:R-:W1:Y:S02]  /*05f0*/  POPC R0, R15 ;  /* 0x0000000f00007309 */ /* 0x000e640000000000 */
[----:B-1----:R-:W-:-:S05]  /*0600*/  IADD3 R2, R0, R6, RZ ;  /* 0x0000000600027210 */ /* 0x002fca0007ffe0ff */
[----:B------:R1:W-:Y:S01]  /*0610*/  STL [R1+0x5c], R2 ;  /* 0x00005c0201007387 */ /* 0x0003e20000100800 */
[----:B------:R-:W-:Y:S05]  /*0620*/  BRA.DIV ~URZ, `(.L_x_1507) ;  /* 0x000203627f007947 */ /* 0x000fea000b800000 */
[----:B------:R2:W3:Y:S01]  /*0630*/  SHFL.IDX PT, R12, R9, R0, 0x1f ;  /* 0x00001f00090c7589 */ /* 0x0004e200000e0000 */
[----:B------:R-:W-:-:S03]  /*0640*/  MOV R5, RZ ;  /* 0x000000ff00057202 */ /* 0x000fc60000000f00 */
[----:B------:R2:W4:Y:S04]  /*0650*/  SHFL.IDX PT, R9, R8, R0, 0x1f ;  /* 0x00001f0008097589 */ /* 0x00052800000e0000 */
.L_x_1727:
[----:B------:R-:W-:Y:S01]  /*0660*/  ISETP.NE.AND P0, PT, R15, RZ, PT ;  /* 0x000000ff0f00720c */ /* 0x000fe20003f05270 */
[----:B------:R-:W-:-:S12]  /*0670*/  BSSY B0, `(.L_x_1508) ;  /* 0x0000005000007945 */ /* 0x000fd80003800000 */
[----:B------:R-:W-:Y:S05]  /*0680*/  @!P0 BRA `(.L_x_1509) ;  /* 0x0000003000008947 */ /* 0x000fea0003800000 */
[----:B--2---:R-:W-:Y:S01]  /*0690*/  IADD3 R0, R0, -0x1, RZ ;  /* 0xffffffff00007810 */ /* 0x004fe20007ffe0ff */
[----:B------:R-:W-:Y:S05]  /*06a0*/  BRA.DIV ~URZ, `(.L_x_1510) ;  /* 0x000203c27f007947 */ /* 0x000fea000b800000 */
[----:B------:R2:W1:Y:S02]  /*06b0*/  SHFL.IDX PT, R5, R4, R0, 0x1f ;  /* 0x00001f0004057589 */ /* 0x00046400000e0000 */
.L_x_1509:
[----:B------:R-:W-:Y:S05]  /*06c0*/  BSYNC B0 ;  /* 0x0000000000007941 */ /* 0x000fea0003800000 */
.L_x_1508:
        /* <DEDUP_REMOVED lines=69> */
.L_x_1512:
        /* <DEDUP_REMOVED lines=70> */
.L_x_1513:
[----:B------:R-:W-:Y:S05]  /*0f80*/  BSYNC B0 ;  /* 0x0000000000007941 */ /* 0x000fea0003800000 */
.L_x_1511:
[----:B------:R-:W-:-:S04]  /*0f90*/  LOP3.LUT R0, RZ, R0, RZ, 0x33, !PT ;  /* 0x00000000ff007212 */ /* 0x000fc800078e33ff */
[----:B------:R-:W-:-:S05]  /*0fa0*/  IADD3 R0, R0, R12, RZ ;  /* 0x0000000c00007210 */ /* 0x000fca0007ffe0ff */
[----:B------:R2:W-:Y:S01]  /*0fb0*/  STL [R1+0x54], R0 ;  /* 0x0000540001007387 */ /* 0x0005e20000100800 */
[----:B------:R-:W-:Y:S05]  /*0fc0*/  BRA `(.L_x_1514) ;  /* 0x0000006000007947 */ /* 0x000fea0003800000 */
.L_x_1502:
[----:B------:R-:W-:Y:S01]  /*0fd0*/  MOV R0, UR4 ;  /* 0x0000000400007c02 */ /* 0x000fe20008000f00 */
[----:B------:R-:W-:Y:S04]  /*0fe0*/  STL [R1+0x54], RZ ;  /* 0x000054ff01007387 */ /* 0x000fe80000100800 */
[----:B------:R-:W-:Y:S04]  /*0ff0*/  STL [R1+0x58], RZ ;  /* 0x000058ff01007387 */ /* 0x000fe80000100800 */
[----:B------:R1:W-:Y:S02]  /*1000*/  STL [R1+0x50], R0 ;  /* 0x0000500001007387 */ /* 0x0003e40000100800 */
[----:B-1----:R-:W-:-:S05]  /*1010*/  MOV R0, c[0x0][0x53c] ;  /* 0x00014f0000007a02 */ /* 0x002fca0000000f00 */
[----:B------:R1:W-:Y:S02]  /*1020*/  STL [R1+0x5c], R0 ;  /* 0x00005c0001007387 */ /* 0x0003e40000100800 */
.L_x_1514:
        /* <DEDUP_REMOVED lines=8> */
.L_x_1500:
[----:B-12---:R-:W2:Y:S02]  /*10b0*/  LDL R0, [R1+0x5c] ;  /* 0x00005c0001007983 */ /* 0x006ea40000100800 */
[----:B--2---:R-:W-:-:S13]  /*10c0*/  ISETP.GE.AND P0, PT, R0, c[0x0][0x53c], PT ;  /* 0x00014f0000007a0c */ /* 0x004fda0003f06270 */
[----:B------:R-:W-:Y:S05]  /*10d0*/  @P0 EXIT ;  /* 0x000000000000094d */ /* 0x000fea0003800000 */
[----:B------:R-:W1:Y:S01]  /*10e0*/  S2R R15, SR_TID.X ;  /* 0x00000000000f7919 */ /* 0x000e620000002100 */
[----:B------:R-:W-:Y:S01]  /*10f0*/  IMAD.MOV.U32 R19, RZ, RZ, 0x20 ;  /* 0x00000020ff137424 */ /* 0x000fe200078e00ff */
[----:B------:R-:W-:Y:S01]  /*1100*/  ULDC UR4, c[0x0][0x2ac] ;  /* 0x0000ab0000047ab9 */ /* 0x000fe20000000800 */
[----:B------:R-:W-:Y:S01]  /*1110*/  IMAD.MOV.U32 R18, RZ, RZ, 0x40 ;  /* 0x00000040ff127424 */ /* 0x000fe200078e00ff */
        /* <DEDUP_REMOVED lines=35> */
[C---:B------:R-:W-:Y:S01]  /*1350*/  IMAD.SHL.U32 R76, R83.reuse, 0x8, RZ ;  /* 0x00000008534c7824 */ /* 0x040fe200078e00ff */
        /* <DEDUP_REMOVED lines=33> */
[----:B------:R-:W-:Y:S01]  /*1570*/  IADD3 R22, R82, 0x40, RZ ;  /* 0x0000004052167810 */ /* 0x000fe20007ffe0ff */
[----:B------:R-:W-:Y:S01]  /*1580*/  IMAD R25, R10, 0x10, R4 ;  /* 0x000000100a197824 */ /* 0x000fe200078e0204 */
[----:B------:R-:W-:Y:S01]  /*1590*/  LOP3.LUT R7, R0, 0xfffffe00, RZ, 0xc0, !PT ;  /* 0xfffffe0000077812 */ /* 0x000fe200078ec0ff */
[C---:B------:R-:W-:Y:S01]  /*15a0*/  IMAD.SHL.U32 R0, R82.reuse, 0x40, RZ ;  /* 0x0000004052007824 */ /* 0x040fe200078e00ff */
[----:B------:R-:W-:Y:S01]  /*15b0*/  IADD3 R13, R82, 0x60, RZ ;  /* 0x00000060520d7810 */ /* 0x000fe20007ffe0ff */
[----:B------:R-:W-:Y:S01]  /*15c0*/  IMAD.SHL.U32 R4, R15, 0x40, RZ ;  /* 0x000000400f047824 */ /* 0x000fe200078e00ff */
[C---:B------:R-:W-:Y:S01]  /*15d0*/  LOP3.LUT P4, RZ, R9.reuse, 0x2, RZ, 0xc0, !PT ;  /* 0x0000000209ff7812 */ /* 0x040fe2000788c0ff */
[----:B------:R-:W-:Y:S01]  /*15e0*/  STL [R1+0x128], R25 ;  /* 0x0001281901007387 */ /* 0x000fe20000100800 */
[----:B------:R-:W-:Y:S02]  /*15f0*/  LOP3.LUT P3, RZ, R9, 0x4, RZ, 0xc0, !PT ;  /* 0x0000000409ff7812 */ /* 0x000fe4000786c0ff */
[----:B------:R-:W-:Y:S01]  /*1600*/  SHF.R.S32.HI R9, RZ, 0x1f, R15 ;  /* 0x0000001fff097819 */ /* 0x000fe2000001140f */
[----:B------:R-:W-:Y:S01]  /*1610*/  STL [R1+0xbc], R21 ;  /* 0x0000bc1501007387 */ /* 0x000fe20000100800 */
[----:B------:R-:W-:-:S02]  /*1620*/  IADD3 R3, R21, 0x80, RZ ;  /* 0x0000008015037810 */ /* 0x000fc40007ffe0ff */
[----:B------:R-:W-:Y:S02]  /*1630*/  SHF.R.S32.HI R8, RZ, 0x1f, R22 ;  /* 0x0000001fff087819 */ /* 0x000fe40000011416 */
[----:B------:R-:W-:Y:S02]  /*1640*/  SHF.R.S32.HI R10, RZ, 0x1f, R13 ;  /* 0x0000001fff0a7819 */ /* 0x000fe4000001140d */
[----:B------:R-:W-:Y:S01]  /*1650*/  LOP3.LUT R11, R0, 0x1c0, RZ, 0xc0, !PT ;  /* 0x000001c0000b7812 */ /* 0x000fe200078ec0ff */
[----:B------:R-:W-:Y:S01]  /*1660*/  IMAD R0, R83, 0x20, R82 ;  /* 0x0000002053007824 */ /* 0x000fe200078e0252 */
[----:B------:R-:W-:Y:S02]  /*1670*/  IADD3 R20, R21, 0x70, RZ ;  /* 0x0000007015147810 */ /* 0x000fe40007ffe0ff */
[----:B------:R-:W-:Y:S02]  /*1680*/  LEA.HI R9, R9, R15, RZ, 0x3 ;  /* 0x0000000f09097211 */ /* 0x000fe400078f18ff */
[----:B------:R-:W-:Y:S01]  /*1690*/  @P0 IADD3 R20, R3, 0x10, RZ ;  /* 0x0000001003140810 */ /* 0x000fe20007ffe0ff */
[----:B------:R-:W-:Y:S01]  /*16a0*/  IMAD.SHL.U32 R3, R22, 0x40, RZ ;  /* 0x0000004016037824 */ /* 0x000fe200078e00ff */
[----:B------:R-:W-:-:S02]  /*16b0*/  LOP3.LUT R15, R4, 0x1c0, RZ, 0xc0, !PT ;  /* 0x000001c0040f7812 */ /* 0x000fc400078ec0ff */
[----:B------:R-:W-:Y:S01]  /*16c0*/  SHF.R.S32.HI R2, RZ, 0x1f, R82 ;  /* 0x0000001fff027819 */ /* 0x000fe20000011452 */
[----:B------:R-:W-:Y:S01]  /*16d0*/  IMAD.SHL.U32 R2, R13, 0x40, RZ ;  /* 0x000000400d027824 */ /* 0x000fe200078e00ff */
[----:B------:R-:W-:Y:S01]  /*16e0*/  LEA.HI R8, R8, R22, RZ, 0x3 ;  /* 0x0000001608087211 */ /* 0x000fe200078f18ff */
[----:B------:R-:W-:Y:S01]  /*16f0*/  STL [R1+0xc0], R20 ;  /* 0x0000c01401007387 */ /* 0x000fe20000100800 */
[----:B------:R-:W-:Y:S02]  /*1700*/  LEA.HI R4, R10, R13, RZ, 0x3 ;  /* 0x0000000d0a047211 */ /* 0x000fe400078f18ff */
[----:B------:R-:W-:Y:S02]  /*1710*/  LOP3.LUT R10, R11, 0x38, R76, 0xf8, !PT ;  /* 0x000000380b0a7812 */ /* 0x000fe400078ef84c */
[----:B------:R-:W-:Y:S01]  /*1720*/  SHF.R.U32.HI R22, RZ, 0x3, R11 ;  /* 0x00000003ff167819 */ /* 0x000fe2000001160b */
[----:B------:R-:W-:Y:S01]  /*1730*/  IMAD.SHL.U32 R4, R4, 0x40, RZ ;  /* 0x0000004004047824 */ /* 0x000fe200078e00ff */
[----:B------:R-:W-:-:S02]  /*1740*/  IADD3 R81, R78, 0x20, RZ ;  /* 0x000000204e517810 */ /* 0x000fc40007ffe0ff */
[----:B------:R-:W-:Y:S02]  /*1750*/  LOP3.LUT R11, R12, 0x7ffffffc, RZ, 0xc0, !PT ;  /* 0x7ffffffc0c0b7812 */ /* 0x000fe400078ec0ff */
[----:B------:R-:W-:Y:S02]  /*1760*/  LOP3.LUT R26, R10, R22, RZ, 0x3c, !PT ;  /* 0x000000160a1a7212 */ /* 0x000fe400078e3cff */
[----:B------:R-:W-:Y:S01]  /*1770*/  LOP3.LUT R13, R2, 0x1c0, RZ, 0xc0, !PT ;  /* 0x000001c0020d7812 */ /* 0x000fe200078ec0ff */
[----:B------:R-:W-:Y:S01]  /*1780*/  IMAD.SHL.U32 R2, R9, 0x40, RZ ;  /* 0x0000004009027824 */ /* 0x000fe200078e00ff */
[----:B------:R-:W-:Y:S01]  /*1790*/  SHF.R.S32.HI R12, RZ, 0x1f, R81 ;  /* 0x0000001fff0c7819 */ /* 0x000fe20000011451 */
[----:B------:R-:W-:Y:S01]  /*17a0*/  STL [R1+0x124], R26 ;  /* 0x0001241a01007387 */ /* 0x000fe20000100800 */
[----:B------:R-:W-:Y:S01]  /*17b0*/  LOP3.LUT R14, R3, 0x1c0, RZ, 0xc0, !PT ;  /* 0x000001c0030e7812 */ /* 0x000fe200078ec0ff */
[----:B------:R-:W-:Y:S01]  /*17c0*/  IMAD.SHL.U32 R3, R8, 0x40, RZ ;  /* 0x0000004008037824 */ /* 0x000fe200078e00ff */
[--C-:B------:R-:W-:Y:S01]  /*17d0*/  LOP3.LUT R9, R15, 0x38, R76.reuse, 0xf8, !PT ;  /* 0x000000380f097812 */ /* 0x100fe200078ef84c */
[----:B------:R1:W-:Y:S01]  /*17e0*/  STL [R1+0xb8], R12 ;  /* 0x0000b80c01007387 */ /* 0x0003e20000100800 */
[----:B------:R-:W-:Y:S01]  /*17f0*/  SHF.R.U32.HI R24, RZ, 0x3, R15 ;  /* 0x00000003ff187819 */ /* 0x000fe2000001160f */
[----:B------:R-:W-:Y:S01]  /*1800*/  IMAD.IADD R11, R27, 0x1, -R11 ;  /* 0x000000011b0b7824 */ /* 0x000fe200078e0a0b */
[----:B------:R-:W-:-:S02]  /*1810*/  LOP3.LUT R15, R13, 0x38, R76, 0xf8, !PT ;  /* 0x000000380d0f7812 */ /* 0x000fc400078ef84c */
[----:B------:R-:W-:Y:S01]  /*1820*/  SHF.R.U32.HI R22, RZ, 0x3, R13 ;  /* 0x00000003ff167819 */ /* 0x000fe2000001160d */
[----:B------:R-:W-:Y:S01]  /*1830*/  IMAD.SHL.U32 R30, R11, 0x2, RZ ;  /* 0x000000020b1e7824 */ /* 0x000fe200078e00ff */
[----:B------:R-:W-:Y:S02]  /*1840*/  IADD3 R226, R76, 0x40, RZ ;  /* 0x000000404ce27810 */ /* 0x000fe40007ffe0ff */
[----:B------:R-:W-:Y:S02]  /*1850*/  LOP3.LUT R10, R14, 0x38, R76, 0xf8, !PT ;  /* 0x000000380e0a7812 */ /* 0x000fe400078ef84c */
[----:B------:R-:W-:Y:S02]  /*1860*/  SHF.R.U32.HI R23, RZ, 0x3, R14 ;  /* 0x00000003ff177819 */ /* 0x000fe4000001160e */
[----:B------:R-:W-:Y:S01]  /*1870*/  LOP3.LUT R13, R3, 0xfffffe00, RZ, 0xc0, !PT ;  /* 0xfffffe00030d7812 */ /* 0x000fe200078ec0ff */
[----:B------:R-:W-:Y:S01]  /*1880*/  IMAD R3, R17, 0x8, R25 ;  /* 0x0000000811037824 */ /* 0x000fe200078e0219 */
[----:B------:R-:W-:-:S02]  /*1890*/  LOP3.LUT R14, R4, 0xfffffe00, RZ, 0xc0, !PT ;  /* 0xfffffe00040e7812 */ /* 0x000fc400078ec0ff */
[----:B------:R-:W-:Y:S02]  /*18a0*/  SHF.R.S32.HI R8, RZ, 0x1f, R226 ;  /* 0x0000001fff087819 */ /* 0x000fe400000114e2 */
[----:B------:R-:W-:Y:S02]  /*18b0*/  LOP3.LUT R10, R13, R10, R23, 0xf6, !PT ;  /* 0x0000000a0d0a7212 */ /* 0x000fe400078ef617 */
[----:B------:R-:W-:Y:S01]  /*18c0*/  LEA R202, R6, 0x8100, 0x1 ;  /* 0x0000810006ca7811 */ /* 0x000fe200078e08ff */
[----:B------:R2:W-:Y:S01]  /*18d0*/  STL [R1+0x4], R8 ;  /* 0x0000040801007387 */ /* 0x0005e20000100800 */
[----:B------:R-:W-:Y:S02]  /*18e0*/  LEA R10, R10, 0x100, 0x1 ;  /* 0x000001000a0a7811 */ /* 0x000fe400078e08ff */
[----:B-1----:R-:W-:Y:S01]  /*18f0*/  LOP3.LUT R12, R2, 0xfffffe00, RZ, 0xc0, !PT ;  /* 0xfffffe00020c7812 */ /* 0x002fe200078ec0ff */
[----:B------:R1:W-:Y:S01]  /*1900*/  STL [R1+0x64], R3 ;  /* 0x0000640301007387 */ /* 0x0003e20000100800 */
[----:B------:R-:W-:-:S02]  /*1910*/  IADD3 R29, R30, 0x8, RZ ;  /* 0x000000081e1d7810 */ /* 0x000fc40007ffe0ff */
[----:B------:R-:W-:Y:S01]  /*1920*/  LOP3.LUT R11, R12, R9, R24, 0xf6, !PT ;  /* 0x000000090c0b7212 */ /* 0x000fe200078ef618 */
[----:B------:R-:W-:Y:S01]  /*1930*/  STL [R1+0x60], R30 ;  /* 0x0000601e01007387 */ /* 0x000fe20000100800 */
[----:B------:R-:W-:Y:S02]  /*1940*/  LOP3.LUT R9, R14, R15, R22, 0xf6, !PT ;  /* 0x0000000f0e097212 */ /* 0x000fe400078ef616 */
[----:B------:R-:W-:Y:S02]  /*1950*/  LEA R11, R11, 0x100, 0x1 ;  /* 0x000001000b0b7811 */ /* 0x000fe400078e08ff */
[----:B------:R-:W-:Y:S02]  /*1960*/  LEA R6, R9, 0x100, 0x1 ;  /* 0x0000010009067811 */ /* 0x000fe400078e08ff */
[----:B------:R-:W-:Y:S01]  /*1970*/  IADD3 R28, R30, 0x10, RZ ;  /* 0x000000101e1c7810 */ /* 0x000fe20007ffe0ff */
[----:B------:R3:W-:Y:S01]  /*1980*/  STL [R1+0x120], R11 ;  /* 0x0001200b01007387 */ /* 0x0007e20000100800 */
[----:B------:R-:W-:-:S02]  /*1990*/  LOP3.LUT R2, R26, R7, RZ, 0xfc, !PT ;  /* 0x000000071a027212 */ /* 0x000fc400078efcff */
[C---:B------:R-:W-:Y:S01]  /*19a0*/  IADD3 R27, R30.reuse, 0x18, RZ ;  /* 0x000000181e1b7810 */ /* 0x040fe20007ffe0ff */
[----:B------:R4:W-:Y:S01]  /*19b0*/  STL [R1+0x11c], R10 ;  /* 0x00011c0a01007387 */ /* 0x0009e20000100800 */
[----:B------:R-:W-:Y:S01]  /*19c0*/  IADD3 R26, R30, 0x20, RZ ;  /* 0x000000201e1a7810 */ /* 0x000fe20007ffe0ff */
[----:B------:R-:W-:Y:S01]  /*19d0*/  IMAD.SHL.U32 R229, R2, 0x2, RZ ;  /* 0x0000000202e57824 */ /* 0x000fe200078e00ff */
[C---:B------:R-:W-:Y:S01]  /*19e0*/  IADD3 R25, R30.reuse, 0x28, RZ ;  /* 0x000000281e197810 */ /* 0x040fe20007ffe0ff */
[----:B------:R5:W-:Y:S01]  /*19f0*/  STL [R1+0x118], R6 ;  /* 0x0001180601007387 */ /* 0x000be20000100800 */
[C---:B------:R-:W-:Y:S02]  /*1a00*/  IADD3 R24, R30.reuse, 0x30, RZ ;  /* 0x000000301e187810 */ /* 0x040fe40007ffe0ff */
[----:B------:R-:W-:Y:S01]  /*1a10*/  IADD3 R23, R30, 0x38, RZ ;  /* 0x000000381e177810 */ /* 0x000fe20007ffe0ff */
[----:B------:R-:W-:Y:S01]  /*1a20*/  STL [R1+0xb4], R29 ;  /* 0x0000b41d01007387 */ /* 0x000fe20000100800 */
[----:B--2---:R-:W-:-:S02]  /*1a30*/  SEL R8, R19, 0xffffffe0, !P1 ;  /* 0xffffffe013087807 */ /* 0x004fc40004800000 */
[----:B-1----:R-:W-:Y:S01]  /*1a40*/  SEL R3, R19, 0xffffffe0, !P4 ;  /* 0xffffffe013037807 */ /* 0x002fe20006000000 */
[----:B------:R1:W-:Y:S01]  /*1a50*/  STL [R1+0xb0], R28 ;  /* 0x0000b01c01007387 */ /* 0x0003e20000100800 */
[----:B------:R-:W-:Y:S02]  /*1a60*/  IADD3 R22, R30, 0x40, RZ ;  /* 0x000000401e167810 */ /* 0x000fe40007ffe0ff */
[C---:B------:R-:W-:Y:S01]  /*1a70*/  SEL R4, R18.reuse, 0xffffffc0, !P2 ;  /* 0xffffffc012047807 */ /* 0x040fe20005000000 */
[----:B------:R-:W-:Y:S01]  /*1a80*/  STL [R1+0xac], R27 ;  /* 0x0000ac1b01007387 */ /* 0x000fe20000100800 */
[----:B------:R-:W-:Y:S02]  /*1a90*/  SEL R2, R18, 0xffffffc0, !P3 ;  /* 0xffffffc012027807 */ /* 0x000fe40005800000 */
[C---:B------:R-:W-:Y:S01]  /*1aa0*/  IADD3 R19, R30.reuse, 0x48, RZ ;  /* 0x000000481e137810 */ /* 0x040fe20007ffe0ff */
[----:B------:R2:W-:Y:S01]  /*1ab0*/  STL [R1+0xa8], R26 ;  /* 0x0000a81a01007387 */ /* 0x0005e20000100800 */
[----:B------:R-:W-:-:S02]  /*1ac0*/  IADD3 R18, R30, 0x50, RZ ;  /* 0x000000501e127810 */ /* 0x000fc40007ffe0ff */
[C---:B------:R-:W-:Y:S01]  /*1ad0*/  IADD3 R17, R30.reuse, 0x58, RZ ;  /* 0x000000581e117810 */ /* 0x040fe20007ffe0ff */
[----:B------:R2:W-:Y:S01]  /*1ae0*/  STL [R1+0xa4], R25 ;  /* 0x0000a41901007387 */ /* 0x0005e20000100800 */
[C---:B------:R-:W-:Y:S02]  /*1af0*/  IADD3 R15, R30.reuse, 0x60, RZ ;  /* 0x000000601e0f7810 */ /* 0x040fe40007ffe0ff */
[C---:B---3--:R-:W-:Y:S01]  /*1b00*/  IADD3 R11, R30.reuse, 0x68, RZ ;  /* 0x000000681e0b7810 */ /* 0x048fe20007ffe0ff */
[----:B------:R-:W-:Y:S01]  /*1b10*/  STL [R1+0xa0], R24 ;  /* 0x0000a01801007387 */ /* 0x000fe20000100800 */
[----:B------:R-:W-:Y:S02]  /*1b20*/  SHF.R.S32.HI R9, RZ, 0x1f, R29 ;  /* 0x0000001fff097819 */ /* 0x000fe4000001141d */
[C---:B----4-:R-:W-:Y:S01]  /*1b30*/  IADD3 R10, R30.reuse, 0x70, RZ ;  /* 0x000000701e0a7810 */ /* 0x050fe20007ffe0ff */
[----:B------:R3:W-:Y:S01]  /*1b40*/  STL [R1+0x9c], R23 ;  /* 0x00009c1701007387 */ /* 0x0007e20000100800 */
[----:B-----5:R-:W-:-:S02]  /*1b50*/  IADD3 R6, R30, 0x78, RZ ;  /* 0x000000781e067810 */ /* 0x020fc40007ffe0ff */
[----:B------:R-:W-:Y:S01]  /*1b60*/  LEA R203, R5, 0x100, 0x1 ;  /* 0x0000010005cb7811 */ /* 0x000fe200078e08ff */
[----:B------:R4:W-:Y:S01]  /*1b70*/  STL [R1+0x98], R22 ;  /* 0x0000981601007387 */ /* 0x0009e20000100800 */
[----:B-1----:R-:W-:Y:S02]  /*1b80*/  SHF.R.S32.HI R28, RZ, 0x1f, R28 ;  /* 0x0000001fff1c7819 */ /* 0x002fe4000001141c */
[----:B------:R-:W-:Y:S01]  /*1b90*/  IADD3 R237, -R82, 0x70, RZ ;  /* 0x0000007052ed7810 */ /* 0x000fe20007ffe1ff */
[----:B------:R-:W-:Y:S01]  /*1ba0*/  STL [R1+0x94], R19 ;  /* 0x0000941301007387 */ /* 0x000fe20000100800 */
[--C-:B------:R-:W-:Y:S01]  /*1bb0*/  IMAD.IADD R204, R3, 0x1, R203.reuse ;  /* 0x0000000103cc7824 */ /* 0x100fe200078e02cb */
[----:B------:R-:W-:Y:S01]  /*1bc0*/  SHF.R.S32.HI R77, RZ, 0x1f, R76 ;  /* 0x0000001fff4d7819 */ /* 0x000fe2000001144c */
[C---:B------:R-:W-:Y:S01]  /*1bd0*/  IMAD.IADD R206, R2.reuse, 0x1, R203 ;  /* 0x0000000102ce7824 */ /* 0x040fe200078e02cb */
[----:B------:R1:W-:Y:S01]  /*1be0*/  STL [R1+0x90], R18 ;  /* 0x0000901201007387 */ /* 0x0003e20000100800 */
[----:B--2---:R-:W-:Y:S01]  /*1bf0*/  SHF.R.S32.HI R26, RZ, 0x1f, R26 ;  /* 0x0000001fff1a7819 */ /* 0x004fe2000001141a */
[----:B------:R-:W-:Y:S01]  /*1c00*/  IMAD.IADD R205, R2, 0x1, R204 ;  /* 0x0000000102cd7824 */ /* 0x000fe200078e02cc */
[----:B------:R-:W-:Y:S01]  /*1c10*/  SHF.R.S32.HI R79, RZ, 0x1f, R78 ;  /* 0x0000001fff4f7819 */ /* 0x000fe2000001144e */
[----:B------:R2:W-:Y:S01]  /*1c20*/  STL [R1+0x8c], R17 ;  /* 0x00008c1101007387 */ /* 0x0005e20000100800 */
[----:B------:R-:W-:-:S03]  /*1c30*/  SHF.R.S32.HI R25, RZ, 0x1f, R25 ;  /* 0x0000001fff197819 */ /* 0x000fc60000011419 */
[----:B------:R-:W-:Y:S04]  /*1c40*/  STL [R1+0x88], R15 ;  /* 0x0000880f01007387 */ /* 0x000fe80000100800 */
[----:B------:R5:W-:Y:S01]  /*1c50*/  STL [R1+0x84], R11 ;  /* 0x0000840b01007387 */ /* 0x000be20000100800 */
[----:B---3--:R-:W-:-:S03]  /*1c60*/  SHF.R.S32.HI R23, RZ, 0x1f, R23 ;  /* 0x0000001fff177819 */ /* 0x008fc60000011417 */
[----:B------:R3:W-:Y:S01]  /*1c70*/  STL [R1+0x114], R9 ;  /* 0x0001140901007387 */ /* 0x0007e20000100800 */
[----:B----4-:R-:W-:-:S03]  /*1c80*/  SHF.R.S32.HI R22, RZ, 0x1f, R22 ;  /* 0x0000001fff167819 */ /* 0x010fc60000011416 */
[----:B------:R4:W-:Y:S04]  /*1c90*/  STL [R1+0x80], R10 ;  /* 0x0000800a01007387 */ /* 0x0009e80000100800 */
[----:B------:R-:W-:Y:S01]  /*1ca0*/  STL [R1+0x110], R28 ;  /* 0x0001101c01007387 */ /* 0x000fe20000100800 */
[----:B-1----:R-:W-:-:S03]  /*1cb0*/  SHF.R.S32.HI R18, RZ, 0x1f, R18 ;  /* 0x0000001fff127819 */ /* 0x002fc60000011412 */
[----:B------:R-:W-:Y:S01]  /*1cc0*/  STL [R1+0x7c], R6 ;  /* 0x00007c0601007387 */ /* 0x000fe20000100800 */
[----:B--2---:R-:W-:Y:S02]  /*1cd0*/  SHF.R.S32.HI R17, RZ, 0x1f, R17 ;  /* 0x0000001fff117819 */ /* 0x004fe40000011411 */
[----:B-----5:R-:W-:Y:S02]  /*1ce0*/  SHF.R.S32.HI R11, RZ, 0x1f, R11 ;  /* 0x0000001fff0b7819 */ /* 0x020fe4000001140b */
[----:B---3--:R-:W-:Y:S02]  /*1cf0*/  SHF.R.S32.HI R9, RZ, 0x1f, R27 ;  /* 0x0000001fff097819 */ /* 0x008fe4000001141b */
[----:B----4-:R-:W-:-:S03]  /*1d00*/  SHF.R.S32.HI R10, RZ, 0x1f, R10 ;  /* 0x0000001fff0a7819 */ /* 0x010fc6000001140a */
        /* <DEDUP_REMOVED lines=25> */
[----:B------:R2:W-:Y:S01]  /*1ea0*/  STL [R1+0xd8], R10 ;  /* 0x0000d80a01007387 */ /* 0x0005e20000100800 */
[----:B------:R-:W-:-:S02]  /*1eb0*/  IMAD.IADD R224, R221, 0x1, R2 ;  /* 0x00000001dde07824 */ /* 0x000fc400078e0202 */
[----:B------:R-:W-:Y:S02]  /*1ec0*/  IMAD.IADD R223, R222, 0x1, R2 ;  /* 0x00000001dedf7824 */ /* 0x000fe400078e0202 */
[----:B-1----:R-:W-:Y:S02]  /*1ed0*/  IMAD.IADD R9, R4, 0x1, R9 ;  /* 0x0000000104097824 */ /* 0x002fe400078e0209 */
[----:B------:R-:W-:-:S03]  /*1ee0*/  IMAD.IADD R4, R8, 0x1, R4 ;  /* 0x0000000108047824 */ /* 0x000fc600078e0204 */
[----:B------:R2:W-:Y:S04]  /*1ef0*/  STL [R1+0xd4], R9 ;  /* 0x0000d40901007387 */ /* 0x0005e80000100800 */
[----:B------:R2:W-:Y:S04]  /*1f00*/  STL [R1+0xc4], R8 ;  /* 0x0000c40801007387 */ /* 0x0005e80000100800 */
[----:B------:R2:W-:Y:S04]  /*1f10*/  STL [R1+0xd0], R5 ;  /* 0x0000d00501007387 */ /* 0x0005e80000100800 */
[----:B------:R2:W-:Y:S02]  /*1f20*/  STL [R1+0xcc], R4 ;  /* 0x0000cc0401007387 */ /* 0x0005e40000100800 */
.L_x_1723:
[----:B------:R-:W3:Y:S01]  /*1f30*/  LDL R3, [R1+0x5c] ;  /* 0x00005c0001037983 */ /* 0x000ee20000100800 */
[----:B------:R-:W-:Y:S01]  /*1f40*/  IMAD.MOV.U32 R2, RZ, RZ, 0x4 ;  /* 0x00000004ff027424 */ /* 0x000fe200078e00ff */
[----:B------:R-:W-:-:S02]  /*1f50*/  ISETP.NE.U32.AND P0, PT, RZ, c[0x0][0x370], PT ;  /* 0x0000dc00ff007a0c */ /* 0x000fc40003f05070 */
[----:B------:R-:W-:Y:S02]  /*1f60*/  ISETP.NE.U32.AND P4, PT, RZ, c[0x0][0x360], PT ;  /* 0x0000d800ff007a0c */ /* 0x000fe40003f85070 */
[----:B------:R-:W-:Y:S01]  /*1f70*/  ISETP.NE.AND.EX P1, PT, RZ, c[0x0][0x374], PT, P0 ;  /* 0x0000dd00ff007a0c */ /* 0x000fe20003f25300 */
[----:B---3--:R-:W-:-:S05]  /*1f80*/  IMAD.WIDE R2, R3, R2, c[0x0][0x588] ;  /* 0x0001620003027625 */ /* 0x008fca00078e0202 */
[----:B------:R-:W3:Y:S01]  /*1f90*/  LDG.E R32, [R2.64] ;  /* 0x0000000802207981 */ /* 0x000ee2000c1e1900 */
[----:B------:R-:W-:Y:S01]  /*1fa0*/  ISETP.NE.AND.EX P4, PT, RZ, c[0x0][0x364], PT, P4 ;  /* 0x0000d900ff007a0c */ /* 0x000fe20003f85340 */
[----:B------:R-:W-:Y:S01]  /*1fb0*/  IMAD.MOV.U32 R11, RZ, RZ, RZ ;  /* 0x000000ffff0b7224 */ /* 0x000fe200078e00ff */
[----:B------:R-:W-:Y:S02]  /*1fc0*/  ISETP.NE.U32.AND P3, PT, RZ, c[0x0][0x348], PT ;  /* 0x0000d200ff007a0c */ /* 0x000fe40003f65070 */
[----:B------:R-:W-:Y:S02]  /*1fd0*/  ISETP.NE.U32.AND P5, PT, RZ, c[0x0][0x350], PT ;  /* 0x0000d400ff007a0c */ /* 0x000fe40003fa5070 */
[----:B------:R-:W-:Y:S02]  /*1fe0*/  ISETP.NE.U32.AND P6, PT, RZ, c[0x0][0x358], PT ;  /* 0x0000d600ff007a0c */ /* 0x000fe40003fc5070 */
[----:B------:R-:W-:Y:S02]  /*1ff0*/  ISETP.NE.AND.EX P3, PT, RZ, c[0x0][0x34c], PT, P3 ;  /* 0x0000d300ff007a0c */ /* 0x000fe40003f65330 */
[----:B------:R-:W-:-:S02]  /*2000*/  ISETP.NE.AND.EX P5, PT, RZ, c[0x0][0x354], PT, P5 ;  /* 0x0000d500ff007a0c */ /* 0x000fc40003fa5350 */
[----:B------:R-:W-:Y:S01]  /*2010*/  ISETP.NE.AND.EX P6, PT, RZ, c[0x0][0x35c], PT, P6 ;  /* 0x0000d700ff007a0c */ /* 0x000fe20003fc5360 */
[----:B------:R-:W-:Y:S01]  /*2020*/  IMAD.MOV.U32 R137, RZ, RZ, RZ ;  /* 0x000000ffff897224 */ /* 0x000fe200078e00ff */
[----:B------:R-:W-:Y:S01]  /*2030*/  CS2R R18, SRZ ;  /* 0x0000000000127805 */ /* 0x000fe2000001ff00 */
[----:B---3--:R-:W-:Y:S01]  /*2040*/  SHF.R.S32.HI R33, RZ, 0x1f, R32 ;  /* 0x0000001fff217819 */ /* 0x008fe20000011420 */
[C---:B------:R-:W-:Y:S01]  /*2050*/  IMAD.SHL.U32 R24, R32.reuse, 0x4, RZ ;  /* 0x0000000420187824 */ /* 0x040fe200078e00ff */
[C---:B--2---:R-:W-:Y:S01]  /*2060*/  @P1 LEA R4, P0, R32.reuse, c[0x0][0x370], 0x2 ;  /* 0x0000dc0020041a11 */ /* 0x044fe200078010ff */
[----:B------:R1:W-:Y:S01]  /*2070*/  STL [R1+0x70], R32 ;  /* 0x0000702001007387 */ /* 0x0003e20000100800 */
[C-C-:B------:R-:W-:Y:S02]  /*2080*/  SHF.L.U64.HI R23, R32.reuse, 0x2, R33.reuse ;  /* 0x0000000220177819 */ /* 0x140fe40000010221 */
[----:B------:R-:W-:Y:S01]  /*2090*/  @P1 LEA.HI.X R5, R32, c[0x0][0x374], R33, 0x2, P0 ;  /* 0x0000dd0020051a11 */ /* 0x000fe200000f1421 */
[----:B------:R1:W-:Y:S01]  /*20a0*/  STL [R1+0x74], R33 ;  /* 0x0000742101007387 */ /* 0x0003e20000100800 */
[----:B------:R-:W-:-:S03]  /*20b0*/  @P4 IADD3 R2, P0, R24, c[0x0][0x360], RZ ;  /* 0x0000d80018024a10 */ /* 0x000fc60007f1e0ff */
[----:B------:R2:W3:Y:S01]  /*20c0*/  @P1 LDG.E R11, [R4.64] ;  /* 0x00000008040b1981 */ /* 0x0004e2000c1e1900 */
[C---:B------:R-:W-:Y:S02]  /*20d0*/  @P4 IADD3.X R3, R23.reuse, c[0x0][0x364], RZ, P0, !PT ;  /* 0x0000d90017034a10 */ /* 0x040fe400007fe4ff */
[----:B------:R-:W-:Y:S01]  /*20e0*/  IADD3 R8, P2, R24, c[0x0][0x348], RZ ;  /* 0x0000d20018087a10 */ /* 0x000fe20007f5e0ff */
[----:B------:R1:W-:Y:S04]  /*20f0*/  STL [R1+0x68], R24 ;  /* 0x0000681801007387 */ /* 0x0003e80000100800 */
[----:B------:R4:W3:Y:S01]  /*2100*/  @P4 LDG.E R6, [R2.64] ;  /* 0x0000000802064981 */ /* 0x0008e2000c1e1900 */
        /* <DEDUP_REMOVED lines=10> */
[----:B---3--:R1:W-:Y:S04]  /*21b0*/  STL [R1+0x3c], R11 ;  /* 0x00003c0b01007387 */ /* 0x0083e80000100800 */
[----:B------:R1:W-:Y:S01]  /*21c0*/  @P4 STL [R1+0x44], R6 ;  /* 0x0000440601004387 */ /* 0x0003e20000100800 */
[----:B------:R-:W-:Y:S05]  /*21d0*/  @P4 BRA `(.L_x_1515) ;  /* 0x0000007000004947 */ /* 0x000fea0003800000 */
[----:B-1----:R-:W-:-:S05]  /*21e0*/  MOV R6, c[0x0][0x168] ;  /* 0x00005a0000067a02 */ /* 0x002fca0000000f00 */
[----:B------:R1:W-:Y:S01]  /*21f0*/  STL [R1+0x44], R6 ;  /* 0x0000440601007387 */ /* 0x0003e20000100800 */
[----:B------:R-:W-:Y:S05]  /*2200*/  @!P3 BRA `(.L_x_1515) ;  /* 0x000000400000b947 */ /* 0x000fea0003800000 */
[----:B------:R-:W2:Y:S04]  /*2210*/  LDG.E R10, [R8.64] ;  /* 0x00000008080a7981 */ /* 0x000ea8000c1e1900 */
[----:B-1----:R-:W2:Y:S02]  /*2220*/  LDG.E R6, [R8.64+0x4] ;  /* 0x0000040808067981 */ /* 0x002ea4000c1e1900 */
[----:B--2---:R-:W-:-:S05]  /*2230*/  IADD3 R6, -R10, R6, RZ ;  /* 0x000000060a067210 */ /* 0x004fca0007ffe1ff */
[----:B------:R1:W-:Y:S02]  /*2240*/  STL [R1+0x44], R6 ;  /* 0x0000440601007387 */ /* 0x0003e40000100800 */
.L_x_1515:
[----:B------:R-:W-:-:S04]  /*2250*/  ISETP.NE.U32.AND P0, PT, RZ, c[0x0][0x368], PT ;  /* 0x0000da00ff007a0c */ /* 0x000fc80003f05070 */
[----:B------:R-:W-:-:S13]  /*2260*/  ISETP.NE.AND.EX P0, PT, RZ, c[0x0][0x36c], PT, P0 ;  /* 0x0000db00ff007a0c */ /* 0x000fda0003f05300 */
[----:B------:R-:W-:Y:S05]  /*2270*/  @!P0 BRA `(.L_x_1516) ;  /* 0x0000004000008947 */ /* 0x000fea0003800000 */
[----:B-1----:R-:W-:-:S04]  /*2280*/  IADD3 R4, P0, R24, c[0x0][0x368], RZ ;  /* 0x0000da0018047a10 */ /* 0x002fc80007f1e0ff */
[----:B------:R-:W-:-:S05]  /*2290*/  IADD3.X R5, R23, c[0x0][0x36c], RZ, P0, !PT ;  /* 0x0000db0017057a10 */ /* 0x000fca00007fe4ff */
[----:B------:R1:W5:Y:S01]  /*22a0*/  LDG.E R17, [R4.64] ;  /* 0x0000000804117981 */ /* 0x000362000c1e1900 */
[----:B------:R-:W-:Y:S05]  /*22b0*/  BRA `(.L_x_1517) ;  /* 0x0000005000007947 */ /* 0x000fea0003800000 */
.L_x_1516:
[----:B------:R-:W-:Y:S01]  /*22c0*/  MOV R17, UR6 ;  /* 0x0000000600117c02 */ /* 0x000fe20008000f00 */
[----:B------:R-:W-:Y:S05]  /*22d0*/  @!P5 BRA `(.L_x_1517) ;  /* 0x000000300000d947 */ /* 0x000fea0003800000 */
[----:B-1----:R1:W2:Y:S04]  /*22e0*/  LDG.E R6, [R4.64] ;  /* 0x0000000804067981 */ /* 0x0022a8000c1e1900 */
[----:B-1----:R-:W2:Y:S02]  /*22f0*/  LDG.E R4, [R4.64+0x4] ;  /* 0x0000040804047981 */ /* 0x002ea4000c1e1900 */
[----:B--2---:R-:W-:Y:S02]  /*2300*/  IADD3 R17, -R6, R4, RZ ;  /* 0x0000000406117210 */ /* 0x004fe40007ffe1ff */
.L_x_1517:
[----:B-1----:R-:W2:Y:S04]  /*2310*/  LDL R4, [R1+0x44] ;  /* 0x0000440001047983 */ /* 0x002ea80000100800 */
[----:B------:R-:W3:Y:S04]  /*2320*/  LDL.LU R9, [R1+0x54] ;  /* 0x0000540001097983 */ /* 0x000ee80000300800 */
[----:B------:R1:W4:Y:S04]  /*2330*/  @P6 LDG.E R5, [R2.64] ;  /* 0x0000000802056981 */ /* 0x000328000c1e1900 */
[----:B------:R-:W3:Y:S04]  /*2340*/  LDL.LU R21, [R1+0x8] ;  /* 0x0000080001157983 */ /* 0x000ee80000300800 */
[----:B------:R-:W3:Y:S01]  /*2350*/  LDL R20, [R1+0x58] ;  /* 0x0000580001147983 */ /* 0x000ee20000100800 */
[----:B------:R-:W-:-:S04]  /*2360*/  ISETP.NE.U32.AND P0, PT, RZ, c[0x0][0x378], PT ;  /* 0x0000de00ff007a0c */ /* 0x000fc80003f05070 */
[----:B------:R-:W-:Y:S01]  /*2370*/  ISETP.NE.AND.EX P1, PT, RZ, c[0x0][0x37c], PT, P0 ;  /* 0x0000df00ff007a0c */ /* 0x000fe20003f25300 */
[----:B--2---:R-:W-:Y:S02]  /*2380*/  IMAD.MOV.U32 R6, RZ, RZ, R4 ;  /* 0x000000ffff067224 */ /* 0x004fe400078e0004 */
[----:B------:R1:W4:Y:S01]  /*2390*/  @P6 LDG.E R4, [R2.64+0x4] ;  /* 0x0000040802046981 */ /* 0x000322000c1e1900 */
[----:B-----5:R-:W-:Y:S02]  /*23a0*/  IMAD.MOV.U32 R136, RZ, RZ, R17 ;  /* 0x000000ffff887224 */ /* 0x020fe400078e0011 */
[----:B------:R-:W-:-:S05]  /*23b0*/  IMAD.MOV.U32 R10, RZ, RZ, c[0x0][0x2c4] ;  /* 0x0000b100ff0a7624 */ /* 0x000fca00078e00ff */
[----:B------:R-:W-:Y:S02]  /*23c0*/  ISETP.NE.AND P2, PT, R10, 0x1, PT ;  /* 0x000000010a00780c */ /* 0x000fe40003f45270 */
[----:B-1----:R-:W-:-:S04]  /*23d0*/  @P1 IADD3 R2, P0, R24, c[0x0][0x378], RZ ;  /* 0x0000de0018021a10 */ /* 0x002fc80007f1e0ff */
[----:B------:R-:W-:-:S05]  /*23e0*/  @P1 IADD3.X R3, R23, c[0x0][0x37c], RZ, P0, !PT ;  /* 0x0000df0017031a10 */ /* 0x000fca00007fe4ff */
[----:B------:R1:W5:Y:S01]  /*23f0*/  @P1 LDG.E R136, [R2.64] ;  /* 0x0000000802881981 */ /* 0x000362000c1e1900 */
[----:B------:R-:W-:Y:S01]  /*2400*/  IMAD.IADD R11, R17, 0x1, -R11 ;  /* 0x00000001110b7824 */ /* 0x000fe200078e0a0b */
[----:B---3--:R-:W-:Y:S01]  /*2410*/  LOP3.LUT R21, R21, 0xffffffdf, RZ, 0xc0, !PT ;  /* 0xffffffdf15157812 */ /* 0x008fe200078ec0ff */
[----:B------:R-:W-:-:S03]  /*2420*/  IMAD.MOV.U32 R8, RZ, RZ, RZ ;  /* 0x000000ffff087224 */ /* 0x000fc600078e00ff */
[----:B------:R-:W-:Y:S01]  /*2430*/  @P2 LOP3.LUT R21, R21, 0x20, RZ, 0xfc, !PT ;  /* 0x0000002015152812 */ /* 0x000fe200078efcff */
[----:B-1----:R-:W-:Y:S02]  /*2440*/  IMAD.SHL.U32 R3, R9, 0x80, RZ ;  /* 0x0000008009037824 */ /* 0x002fe400078e00ff */
[----:B------:R-:W-:-:S03]  /*2450*/  IMAD.MOV.U32 R2, RZ, RZ, c[0x0][0x228] ;  /* 0x00008a00ff027624 */ /* 0x000fc600078e00ff */
[----:B------:R1:W-:Y:S04]  /*2460*/  STL [R1+0x40], R3 ;  /* 0x0000400301007387 */ /* 0x0003e80000100800 */
[----:B------:R-:W-:Y:S01]  /*2470*/  STL [R1+0x8], R21 ;  /* 0x0000081501007387 */ /* 0x000fe20000100800 */
[----:B-1----:R-:W-:Y:S01]  /*2480*/  IADD3 R3, R3, 0x7f, RZ ;  /* 0x0000007f03037810 */ /* 0x002fe20007ffe0ff */
[----:B------:R-:W-:Y:S01]  /*2490*/  BSSY B0, `(.L_x_1518) ;  /* 0x000003b000007945 */ /* 0x000fe20003800000 */
[----:B----4-:R-:W-:-:S03]  /*24a0*/  @P6 IMAD.IADD R2, R4, 0x1, -R5 ;  /* 0x0000000104026824 */ /* 0x010fc600078e0a05 */
[----:B------:R-:W-:-:S04]  /*24b0*/  @P2 IMAD.HI.U32 R4, R3, c[0x0][0x2c8], RZ ;  /* 0x0000b20003042a27 */ /* 0x000fc800078e00ff */
[----:B------:R-:W-:Y:S01]  /*24c0*/  IMAD.IADD R5, R11, 0x1, R2 ;  /* 0x000000010b057824 */ /* 0x000fe200078e0202 */
[----:B------:R-:W-:-:S04]  /*24d0*/  @P2 SHF.R.U32.HI R3, RZ, c[0x0][0x2cc], R4 ;  /* 0x0000b300ff032a19 */ /* 0x000fc80000011604 */
[C---:B------:R-:W-:Y:S02]  /*24e0*/  IADD3 R151, R5.reuse, 0x70, -R6 ;  /* 0x0000007005977810 */ /* 0x040fe40007ffe806 */
[----:B------:R-:W-:Y:S01]  /*24f0*/  IADD3 R9, R5, 0x6f, RZ ;  /* 0x0000006f05097810 */ /* 0x000fe20007ffe0ff */
[----:B------:R1:W-:Y:S01]  /*2500*/  STL [R1+0x48], R5 ;  /* 0x0000480501007387 */ /* 0x0003e20000100800 */
[----:B------:R-:W-:-:S03]  /*2510*/  IMAD.MOV.U32 R4, RZ, RZ, RZ ;  /* 0x000000ffff047224 */ /* 0x000fc600078e00ff */
[----:B------:R-:W-:Y:S01]  /*2520*/  IMAD.HI R6, R9, -0x6db6db6d, R8 ;  /* 0x9249249309067827 */ /* 0x000fe200078e0208 */
[----:B------:R-:W-:-:S04]  /*2530*/  LOP3.LUT R8, R20, 0xff000000, RZ, 0xc0, !PT ;  /* 0xff00000014087812 */ /* 0x000fc800078ec0ff */
[----:B------:R-:W-:Y:S01]  /*2540*/  SHF.R.U32.HI R9, RZ, 0x1f, R6 ;  /* 0x0000001fff097819 */ /* 0x000fe20000011606 */
[----:B-1----:R-:W-:-:S04]  /*2550*/  IMAD.IADD R5, R151, 0x1, R3 ;  /* 0x0000000197057824 */ /* 0x002fc800078e0203 */
[----:B------:R-:W-:Y:S01]  /*2560*/  IMAD.HI R3, R5, -0x6db6db6d, R4 ;  /* 0x9249249305037827 */ /* 0x000fe200078e0204 */
[----:B------:R-:W-:Y:S02]  /*2570*/  LOP3.LUT R4, R20, 0xff0000, RZ, 0xc0, !PT ;  /* 0x00ff000014047812 */ /* 0x000fe400078ec0ff */
[----:B------:R-:W-:-:S04]  /*2580*/  SHF.R.U32.HI R5, RZ, 0x8, R8 ;  /* 0x00000008ff057819 */ /* 0x000fc80000011608 */
[----:B------:R-:W-:Y:S02]  /*2590*/  LEA.HI R4, R4, R5, RZ, 0x10 ;  /* 0x0000000504047211 */ /* 0x000fe400078f80ff */
[----:B------:R-:W-:Y:S02]  /*25a0*/  SHF.R.U32.HI R8, RZ, 0x1f, R3 ;  /* 0x0000001fff087819 */ /* 0x000fe40000011603 */
[----:B------:R-:W-:Y:S02]  /*25b0*/  SHF.R.U32.HI R10, RZ, 0x10, R4 ;  /* 0x00000010ff0a7819 */ /* 0x000fe40000011604 */
[----:B------:R-:W-:Y:S02]  /*25c0*/  LOP3.LUT R25, R4, 0xff, RZ, 0xc0, !PT ;  /* 0x000000ff04197812 */ /* 0x000fe400078ec0ff */
[----:B------:R-:W-:Y:S02]  /*25d0*/  LEA.HI.SX32 R150, R6, R9, 0x1a ;  /* 0x0000000906967211 */ /* 0x000fe400078fd2ff */
[----:B------:R-:W-:Y:S01]  /*25e0*/  LEA.HI.SX32 R3, R3, R8, 0x1a ;  /* 0x0000000803037211 */ /* 0x000fe200078fd2ff */
[----:B------:R1:W-:Y:S03]  /*25f0*/  STL [R1+0x54], R10 ;  /* 0x0000540a01007387 */ /* 0x0003e60000100800 */
[----:B------:R-:W-:Y:S01]  /*2600*/  IMNMX R6, R150, R3, PT ;  /* 0x0000000396067217 */ /* 0x000fe20003800200 */
[----:B------:R1:W-:Y:S03]  /*2610*/  STL [R1+0x78], R25 ;  /* 0x0000781901007387 */ /* 0x0003e60000100800 */
[----:B------:R-:W-:-:S02]  /*2620*/  ISETP.GE.AND P0, PT, R6, 0x1, PT ;  /* 0x000000010600780c */ /* 0x000fc40003f06270 */
[----:B------:R-:W-:Y:S01]  /*2630*/  ISETP.NE.AND P1, PT, R10, RZ, PT ;  /* 0x000000ff0a00720c */ /* 0x000fe20003f25270 */
[----:B------:R-:W-:-:S03]  /*2640*/  IMAD.MOV.U32 R3, RZ, RZ, RZ ;  /* 0x000000ffff037224 */ /* 0x000fc600078e00ff */
[----:B------:R-:W-:-:S07]  /*2650*/  SEL R135, R10, c[0x0][0x338], P1 ;  /* 0x0000ce000a877a07 */ /* 0x000fce0000800000 */
[----:B------:R-:W-:Y:S05]  /*2660*/  @!P0 BRA `(.L_x_1519) ;  /* 0x000001d000008947 */ /* 0x000fea0003800000 */
[----:B------:R-:W-:Y:S01]  /*2670*/  IABS R3, R135 ;  /* 0x0000008700037213 */ /* 0x000fe20000000000 */
[----:B------:R-:W-:Y:S01]  /*2680*/  IMAD.MOV.U32 R8, RZ, RZ, RZ ;  /* 0x000000ffff087224 */ /* 0x000fe200078e00ff */
[----:B-1----:R-:W-:-:S03]  /*2690*/  IADD3 R10, R135, -0x1, R6 ;  /* 0xffffffff870a7810 */ /* 0x002fc60007ffe006 */
[----:B------:R-:W-:Y:S01]  /*26a0*/  IMAD.MOV.U32 R4, RZ, RZ, R3 ;  /* 0x000000ffff047224 */ /* 0x000fe200078e0003 */
[----:B------:R-:W-:-:S03]  /*26b0*/  IABS R16, R10 ;  /* 0x0000000a00107213 */ /* 0x000fc60000000000 */
[----:B------:R-:W1:Y:S08]  /*26c0*/  I2F.RP R3, R4 ;  /* 0x0000000400037306 */ /* 0x000e700000209400 */
        /* <DEDUP_REMOVED lines=23> */
.L_x_1519:
[----:B------:R-:W-:Y:S05]  /*2840*/  BSYNC B0 ;  /* 0x0000000000007941 */ /* 0x000fea0003800000 */
.L_x_1518:
[----:B-1----:R-:W2:Y:S01]  /*2850*/  LDL R10, [R1+0x124] ;  /* 0x00012400010a7983 */ /* 0x002ea20000100800 */
[----:B------:R-:W-:-:S04]  /*2860*/  IMAD R4, R25, R3, RZ ;  /* 0x0000000319047224 */ /* 0x000fc800078e02ff */
[----:B------:R-:W-:-:S05]  /*2870*/  IMAD.IADD R3, R4, 0x1, R3 ;  /* 0x0000000104037824 */ /* 0x000fca00078e0203 */
[----:B------:R-:W-:Y:S01]  /*2880*/  IMNMX R5, R6, R3, PT ;  /* 0x0000000306057217 */ /* 0x000fe20003800200 */
[----:B------:R-:W-:-:S04]  /*2890*/  IMAD R3, R4, 0x70, -R11 ;  /* 0x0000007004037824 */ /* 0x000fc800078e0a0b */
[----:B------:R-:W-:Y:S01]  /*28a0*/  IMAD R5, R5, 0x70, -R11 ;  /* 0x0000007005057824 */ /* 0x000fe200078e0a0b */
[----:B------:R-:W-:-:S04]  /*28b0*/  IMNMX R4, RZ, R3, !PT ;  /* 0x00000003ff047217 */ /* 0x000fc80007800200 */
[----:B------:R-:W-:-:S04]  /*28c0*/  IMNMX R3, R5, R2, PT ;  /* 0x0000000205037217 */ /* 0x000fc80003800200 */
[----:B------:R-:W-:Y:S02]  /*28d0*/  ISETP.GT.AND P0, PT, R3, R4, PT ;  /* 0x000000040300720c */ /* 0x000fe40003f04270 */
[----:B------:R-:W-:-:S05]  /*28e0*/  SHF.R.U32.HI R4, RZ, 0x4, R4 ;  /* 0x00000004ff047819 */ /* 0x000fca0000011604 */
[----:B------:R-:W-:-:S04]  /*28f0*/  IMAD.WIDE.U32 R8, R4, 0x24924925, RZ ;  /* 0x2492492504087825 */ /* 0x000fc800078e00ff */
        /* <DEDUP_REMOVED lines=11> */
[----:B------:R-:W-:Y:S02]  /*29b0*/  ISETP.NE.U32.AND P0, PT, RZ, c[0x0][0x340], PT ;  /* 0x0000d000ff007a0c */ /* 0x000fe40003f05070 */
[----:B------:R-:W-:Y:S02]  /*29c0*/  SHF.R.S32.HI R16, RZ, 0x1f, R82 ;  /* 0x0000001fff107819 */ /* 0x000fe40000011452 */
[----:B------:R-:W-:Y:S02]  /*29d0*/  ISETP.NE.AND.EX P3, PT, RZ, c[0x0][0x344], PT, P0 ;  /* 0x0000d100ff007a0c */ /* 0x000fe40003f65300 */
[----:B------:R-:W-:-:S11]  /*29e0*/  MOV R31, R21 ;  /* 0x00000015001f7202 */ /* 0x000fd60000000f00 */
[----:B------:R-:W-:-:S04]  /*29f0*/  @P3 IADD3 R4, P0, R24, c[0x0][0x340], RZ ;  /* 0x0000d00018043a10 */ /* 0x000fc80007f1e0ff */
[----:B------:R-:W-:-:S05]  /*2a00*/  @P3 IADD3.X R5, R23, c[0x0][0x344], RZ, P0, !PT ;  /* 0x0000d10017053a10 */ /* 0x000fca00007fe4ff */
[----:B------:R1:W2:Y:S01]  /*2a10*/  @P3 LDG.E R26, [R4.64] ;  /* 0x00000008041a3981 */ /* 0x0002a2000c1e1900 */
[----:B------:R-:W-:Y:S01]  /*2a20*/  IADD3 R114, P0, R82, R18, RZ ;  /* 0x0000001252727210 */ /* 0x000fe20007f1e0ff */
[----:B------:R-:W-:Y:S01]  /*2a30*/  IMAD.MOV.U32 R30, RZ, RZ, c[0x0][0x238] ;  /* 0x00008e00ff1e7624 */ /* 0x000fe200078e00ff */
[----:B------:R-:W-:Y:S01]  /*2a40*/  IADD3 R40, R3, -0x1, RZ ;  /* 0xffffffff03287810 */ /* 0x000fe20007ffe0ff */
[----:B------:R-:W-:Y:S01]  /*2a50*/  IMAD R11, R16, c[0x0][0x280], RZ ;  /* 0x0000a000100b7a24 */ /* 0x000fe200078e02ff */
[----:B------:R-:W-:Y:S01]  /*2a60*/  LEA.HI.X.SX32 R115, R18, R16, 0x1, P0 ;  /* 0x0000001012737211 */ /* 0x000fe200000f0eff */
[----:B------:R-:W-:Y:S01]  /*2a70*/  ULDC UR5, c[0x0][0x23c] ;  /* 0x00008f0000057ab9 */ /* 0x000fe20000000800 */
[----:B------:R-:W-:Y:S01]  /*2a80*/  LOP3.LUT R29, R20, 0xffff, RZ, 0xc0, !PT ;  /* 0x0000ffff141d7812 */ /* 0x000fe200078ec0ff */
[----:B------:R-:W-:Y:S01]  /*2a90*/  IMAD.WIDE.U32 R20, R30, 0x40, RZ ;  /* 0x000000401e147825 */ /* 0x000fe200078e00ff */
[----:B------:R-:W-:Y:S01]  /*2aa0*/  SEL R27, R33, RZ, !P6 ;  /* 0x000000ff211b7207 */ /* 0x000fe20007000000 */
[----:B------:R-:W-:Y:S01]  /*2ab0*/  USHF.L.U32 UR12, UR5, 0x6, URZ ;  /* 0x00000006050c7899 */ /* 0x000fe2000800063f */
[----:B------:R-:W-:Y:S01]  /*2ac0*/  MOV R140, 0x70 ;  /* 0x00000070008c7802 */ /* 0x000fe20000000f00 */
[----:B------:R-:W-:Y:S01]  /*2ad0*/  IMAD R6, R115, c[0x0][0x238], RZ ;  /* 0x00008e0073067a24 */ /* 0x000fe200078e02ff */
[----:B------:R-:W-:Y:S01]  /*2ae0*/  SEL R28, R32, RZ, !P6 ;  /* 0x000000ff201c7207 */ /* 0x000fe20007000000 */
[----:B------:R-:W-:Y:S01]  /*2af0*/  IMAD R3, R27, c[0x0][0x248], RZ ;  /* 0x000092001b037a24 */ /* 0x000fe200078e02ff */
[----:B------:R-:W-:Y:S01]  /*2b00*/  ISETP.GE.AND P5, PT, R76, c[0x0][0x1d4], PT ;  /* 0x000075004c007a0c */ /* 0x000fe20003fa6270 */
[----:B------:R-:W-:Y:S01]  /*2b10*/  IMAD R6, R114, c[0x0][0x23c], R6 ;  /* 0x00008f0072067a24 */ /* 0x000fe200078e0206 */
[----:B------:R-:W-:Y:S01]  /*2b20*/  ISETP.GE.AND P4, PT, R226, c[0x0][0x1d4], PT ;  /* 0x00007500e2007a0c */ /* 0x000fe20003f86270 */
[C---:B------:R-:W-:Y:S01]  /*2b30*/  IMAD R152, R140.reuse, c[0x0][0x23c], RZ ;  /* 0x00008f008c987a24 */ /* 0x040fe200078e02ff */
[----:B------:R-:W-:Y:S01]  /*2b40*/  MOV R149, 0x5 ;  /* 0x0000000500957802 */ /* 0x000fe20000000f00 */
[----:B------:R-:W-:Y:S01]  /*2b50*/  IMAD.WIDE.U32 R138, R140, c[0x0][0x238], RZ ;  /* 0x00008e008c8a7a25 */ /* 0x000fe200078e00ff */
[C---:B------:R-:W-:Y:S01]  /*2b60*/  SHF.L.U32 R161, R30.reuse, 0x5, RZ ;  /* 0x000000051ea17819 */ /* 0x040fe200000006ff */
[----:B------:R-:W-:Y:S01]  /*2b70*/  UIMAD UR5, UR5, 0x60, URZ ;  /* 0x00000060050578a4 */ /* 0x000fe2000f8e023f */
[----:B------:R-:W-:Y:S01]  /*2b80*/  SHF.L.U64.HI R156, R30, R149, c[0x0][0x23c] ;  /* 0x00008f001e9c7619 */ /* 0x000fe20000010295 */
[----:B------:R-:W-:Y:S01]  /*2b90*/  IMAD.IADD R152, R139, 0x1, R152 ;  /* 0x000000018b987824 */ /* 0x000fe200078e0298 */
[----:B------:R-:W-:Y:S01]  /*2ba0*/  LOP3.LUT R31, R31, 0xfffffffb, RZ, 0xc0, !PT ;  /* 0xfffffffb1f1f7812 */ /* 0x000fe200078ec0ff */
[----:B-1----:R-:W-:Y:S01]  /*2bb0*/  IMAD.WIDE.U32 R4, R114, c[0x0][0x238], R76 ;  /* 0x00008e0072047a25 */ /* 0x002fe200078e004c */
[----:B------:R-:W-:-:S02]  /*2bc0*/  MOV R158, c[0x0][0x290] ;  /* 0x0000a400009e7a02 */ /* 0x000fc40000000f00 */
[----:B------:R-:W-:Y:S01]  /*2bd0*/  @P5 LOP3.LUT R31, R31, 0x4, RZ, 0xfc, !PT ;  /* 0x000000041f1f5812 */ /* 0x000fe200078efcff */
[----:B------:R-:W-:Y:S02]  /*2be0*/  IMAD.IADD R5, R5, 0x1, R6 ;  /* 0x0000000105057824 */ /* 0x000fe400078e0206 */
[----:B------:R-:W-:Y:S01]  /*2bf0*/  IMAD R6, R40, -0x70, R2 ;  /* 0xffffff9028067824 */ /* 0x000fe200078e0202 */
[----:B------:R-:W-:Y:S01]  /*2c00*/  LOP3.LUT R31, R31, 0xfffffffd, RZ, 0xc0, !PT ;  /* 0xfffffffd1f1f7812 */ /* 0x000fe200078ec0ff */
[----:B------:R-:W-:-:S03]  /*2c10*/  IMAD.WIDE.U32 R4, R29, c[0x0][0x240], R4 ;  /* 0x000090001d047a25 */ /* 0x000fc600078e0004 */
[----:B------:R-:W-:Y:S01]  /*2c20*/  IMNMX R8, R6, 0x70, PT ;  /* 0x0000007006087817 */ /* 0x000fe20003800200 */
[----:B------:R-:W-:Y:S01]  /*2c30*/  IMAD R5, R29, c[0x0][0x244], R5 ;  /* 0x000091001d057a24 */ /* 0x000fe200078e0205 */
[----:B------:R-:W-:Y:S01]  /*2c40*/  @P4 LOP3.LUT R31, R31, 0x2, RZ, 0xfc, !PT ;  /* 0x000000021f1f4812 */ /* 0x000fe200078efcff */
[----:B------:R-:W-:Y:S01]  /*2c50*/  IMAD R6, R28, c[0x0][0x24c], R3 ;  /* 0x000093001c067a24 */ /* 0x000fe200078e0203 */
[----:B------:R-:W-:Y:S01]  /*2c60*/  IADD3 R3, -R82, R8, RZ ;  /* 0x0000000852037210 */ /* 0x000fe20007ffe1ff */
[----:B------:R-:W-:Y:S01]  /*2c70*/  IMAD.WIDE.U32 R118, R28, c[0x0][0x248], R4 ;  /* 0x000092001c767a25 */ /* 0x000fe200078e0004 */
[----:B------:R-:W-:Y:S01]  /*2c80*/  SHF.R.S32.HI R5, RZ, 0x1f, R40 ;  /* 0x0000001fff057819 */ /* 0x000fe20000011428 */
[----:B------:R1:W-:Y:S01]  /*2c90*/  STL [R1+0x8], R31 ;  /* 0x0000081f01007387 */ /* 0x0003e20000100800 */
[----:B------:R-:W-:Y:S01]  /*2ca0*/  ISETP.GE.AND P0, PT, R3, 0x1, PT ;  /* 0x000000010300780c */ /* 0x000fe20003f06270 */
[----:B------:R-:W-:Y:S01]  /*2cb0*/  IMAD R4, R152, R40, RZ ;  /* 0x0000002898047224 */ /* 0x000fe200078e02ff */
[----:B------:R-:W-:Y:S01]  /*2cc0*/  MOV R116, R118 ;  /* 0x0000007600747202 */ /* 0x000fe20000000f00 */
[----:B------:R-:W-:Y:S01]  /*2cd0*/  IMAD.IADD R117, R119, 0x1, R6 ;  /* 0x0000000177757824 */ /* 0x000fe200078e0206 */
[----:B------:R-:W-:Y:S01]  /*2ce0*/  ISETP.GE.AND P2, PT, R3, 0x21, PT ;  /* 0x000000210300780c */ /* 0x000fe20003f46270 */
[----:B------:R-:W-:-:S02]  /*2cf0*/  IMAD R6, R5, R138, R4 ;  /* 0x0000008a05067224 */ /* 0x000fc400078e0204 */
[----:B------:R-:W-:-:S04]  /*2d00*/  IMAD.WIDE.U32 R4, R40, R138, R116 ;  /* 0x0000008a28047225 */ /* 0x000fc800078e0074 */
[----:B------:R-:W-:Y:S02]  /*2d10*/  IMAD.IADD R5, R5, 0x1, R6 ;  /* 0x0000000105057824 */ /* 0x000fe400078e0206 */
[----:B------:R-:W-:Y:S01]  /*2d20*/  @P0 LEA R8, P1, R4, c[0x0][0x220], 0x1 ;  /* 0x0000880004080a11 */ /* 0x000fe200078208ff */
[----:B------:R-:W-:Y:S02]  /*2d30*/  IMAD R15, R82, c[0x0][0x284], R11 ;  /* 0x0000a100520f7a24 */ /* 0x000fe400078e020b */
[----:B------:R-:W-:Y:S01]  /*2d40*/  IMAD.IADD R134, R17, 0x1, R19 ;  /* 0x0000000111867824 */ /* 0x000fe200078e0213 */
[----:B------:R-:W-:Y:S01]  /*2d50*/  @P0 LEA.HI.X R9, R4, c[0x0][0x224], R5, 0x1, P1 ;  /* 0x0000890004090a11 */ /* 0x000fe200008f0c05 */
[----:B------:R-:W-:Y:S01]  /*2d60*/  IMAD.WIDE.U32 R24, R82, c[0x0][0x290], R76 ;  /* 0x0000a40052187a25 */ /* 0x000fe200078e004c */
[----:B------:R-:W-:-:S03]  /*2d70*/  @P2 IADD3 R6, P1, R161, R4, RZ ;  /* 0x00000004a1062210 */ /* 0x000fc60007f3e0ff */
[----:B------:R-:W-:Y:S01]  /*2d80*/  @!PT LDS RZ, [RZ] ;  /* 0x00000000fffff984 */ /* 0x000fe20000000800 */
[----:B------:R-:W-:Y:S01]  /*2d90*/  @!PT LDS RZ, [RZ] ;  /* 0x00000000fffff984 */ /* 0x000fe20000000800 */
[----:B------:R-:W-:Y:S01]  /*2da0*/  @!PT LDS RZ, [RZ] ;  /* 0x00000000fffff984 */ /* 0x000fe20000000800 */
[----:B------:R3:W-:Y:S01]  /*2db0*/  @P0 LDGSTS.E.BYPASS.LTC128B.128 [R227+0x8100], [R8.64], !P5 ;  /* 0x0810000008e30fae */ /* 0x0007e2000e901d48 */
[----:B------:R-:W-:-:S03]  /*2dc0*/  IMAD.WIDE.U32 R18, R82, c[0x0][0x280], R76 ;  /* 0x0000a00052127a25 */ /* 0x000fc600078e004c */
[----:B------:R3:W-:Y:S01]  /*2dd0*/  @P0 LDGSTS.E.BYPASS.LTC128B.128 [R227+0xb900], [R8.64+0x80], !P4 ;  /* 0x0b90008008e30fae */ /* 0x0007e2000e101d48 */
[----:B------:R-:W-:Y:S01]  /*2de0*/  @P2 IMAD.X R10, R5, 0x1, R156, P1 ;  /* 0x00000001050a2824 */ /* 0x000fe200008e069c */
[----:B------:R-:W-:Y:S01]  /*2df0*/  ISETP.GE.AND P1, PT, R3, 0x41, PT ;  /* 0x000000410300780c */ /* 0x000fe20003f26270 */
[----:B------:R-:W-:Y:S01]  /*2e00*/  IMAD.WIDE.U32 R144, R30, 0x60, RZ ;  /* 0x000000601e907825 */ /* 0x000fe200078e00ff */
[----:B------:R-:W-:-:S03]  /*2e10*/  IADD3 R19, R15, R19, RZ ;  /* 0x000000130f137210 */ /* 0x000fc60007ffe0ff */
[----:B------:R-:W-:Y:S01]  /*2e20*/  IMAD.MOV.U32 R146, RZ, RZ, c[0x0][0x280] ;  /* 0x0000a000ff927624 */ /* 0x000fe200078e00ff */
[----:B------:R-:W-:Y:S01]  /*2e30*/  IADD3 R155, R145, UR5, RZ ;  /* 0x00000005919b7c10 */ /* 0x000fe2000fffe0ff */
[C---:B------:R-:W-:Y:S02]  /*2e40*/  IMAD R153, R140.reuse, c[0x0][0x284], RZ ;  /* 0x0000a1008c997a24 */ /* 0x040fe400078e02ff */
[----:B------:R-:W-:Y:S01]  /*2e50*/  IMAD R154, R140, c[0x0][0x294], RZ ;  /* 0x0000a5008c9a7a24 */ /* 0x000fe200078e02ff */
[-C--:B------:R-:W-:Y:S01]  /*2e60*/  SHF.L.U64.HI R148, R146, R149.reuse, c[0x0][0x284] ;  /* 0x0000a10092947619 */ /* 0x080fe20000010295 */
[----:B------:R-:W-:Y:S01]  /*2e70*/  IMAD.WIDE.U32 R142, R140, c[0x0][0x280], RZ ;  /* 0x0000a0008c8e7a25 */ /* 0x000fe200078e00ff */
[----:B------:R-:W-:Y:S02]  /*2e80*/  SHF.L.U64.HI R149, R158, R149, c[0x0][0x294] ;  /* 0x0000a5009e957619 */ /* 0x000fe40000010295 */
[----:B------:R-:W-:Y:S01]  /*2e90*/  SHF.L.U32 R159, R146, 0x5, RZ ;  /* 0x00000005929f7819 */ /* 0x000fe200000006ff */
[----:B-----5:R-:W-:Y:S01]  /*2ea0*/  IMAD.WIDE.U32 R100, R136, c[0x0][0x280], R18 ;  /* 0x0000a00088647a25 */ /* 0x020fe200078e0012 */
[----:B------:R-:W-:-:S03]  /*2eb0*/  IADD3 R153, R143, R153, RZ ;  /* 0x000000998f997210 */ /* 0x000fc60007ffe0ff */
[----:B------:R-:W-:-:S04]  /*2ec0*/  IMAD.WIDE.U32 R140, R140, c[0x0][0x290], RZ ;  /* 0x0000a4008c8c7a25 */ /* 0x000fc800078e00ff */
[----:B------:R-:W-:Y:S01]  /*2ed0*/  IMAD.WIDE.U32 R124, R29, c[0x0][0x1e8], RZ ;  /* 0x00007a001d7c7a25 */ /* 0x000fe200078e00ff */
[----:B---3--:R-:W-:-:S03]  /*2ee0*/  @P2 LEA R8, P0, R6, c[0x0][0x220], 0x1 ;  /* 0x0000880006082a11 */ /* 0x008fc600078008ff */
[----:B------:R-:W-:Y:S01]  /*2ef0*/  IMAD.WIDE.U32 R122, R29, c[0x0][0x210], RZ ;  /* 0x000084001d7a7a25 */ /* 0x000fe200078e00ff */
[----:B------:R-:W-:Y:S02]  /*2f00*/  @P2 LEA.HI.X R9, R6, c[0x0][0x224], R10, 0x1, P0 ;  /* 0x0000890006092a11 */ /* 0x000fe400000f0c0a */
[----:B------:R-:W-:Y:S01]  /*2f10*/  ISETP.GT.AND P0, PT, R3, 0x60, PT ;  /* 0x000000600300780c */ /* 0x000fe20003f04270 */
[--C-:B------:R-:W-:Y:S02]  /*2f20*/  IMAD.WIDE.U32 R10, R82, c[0x0][0x280], R78.reuse ;  /* 0x0000a000520a7a25 */ /* 0x100fe400078e004e */
[----:B------:R3:W-:Y:S02]  /*2f30*/  @P2 LDGSTS.E.BYPASS.LTC128B.128 [R229+0x9100], [R8.64], !P5 ;  /* 0x0910000008e52fae */ /* 0x0007e4000e901d48 */
[----:B------:R-:W-:Y:S01]  /*2f40*/  IMAD R3, R16, c[0x0][0x290], RZ ;  /* 0x0000a40010037a24 */ /* 0x000fe200078e02ff */
[----:B------:R-:W-:Y:S01]  /*2f50*/  MOV R22, R10 ;  /* 0x0000000a00167202 */ /* 0x000fe20000000f00 */
[----:B------:R3:W-:Y:S01]  /*2f60*/  @P2 LDGSTS.E.BYPASS.LTC128B.128 [R229+0xc900], [R8.64+0x80], !P4 ;  /* 0x0c90008008e52fae */ /* 0x0007e2000e101d48 */
[----:B------:R-:W-:Y:S01]  /*2f70*/  @P1 IADD3 R6, P2, R4, R20, RZ ;  /* 0x0000001404061210 */ /* 0x000fe20007f5e0ff */
[----:B------:R-:W-:Y:S01]  /*2f80*/  IMAD.WIDE.U32 R16, R82, c[0x0][0x290], R78 ;  /* 0x0000a40052107a25 */ /* 0x000fe200078e004e */
[----:B------:R-:W-:-:S03]  /*2f90*/  IADD3 R23, R11, R15, RZ ;  /* 0x0000000f0b177210 */ /* 0x000fc60007ffe0ff */
[----:B------:R-:W-:Y:S01]  /*2fa0*/  IMAD R3, R82, c[0x0][0x294], R3 ;  /* 0x0000a50052037a24 */ /* 0x000fe200078e0203 */
[----:B------:R-:W-:Y:S01]  /*2fb0*/  MOV R20, R16 ;  /* 0x0000001000147202 */ /* 0x000fe20000000f00 */
[----:B------:R-:W-:Y:S02]  /*2fc0*/  IMAD.MOV.U32 R16, RZ, RZ, R24 ;  /* 0x000000ffff107224 */ /* 0x000fe400078e0018 */
[----:B------:R-:W-:-:S04]  /*2fd0*/  IMAD.WIDE.U32 R104, R136, c[0x0][0x280], R22 ;  /* 0x0000a00088687a25 */ /* 0x000fc800078e0016 */
[----:B------:R-:W-:Y:S02]  /*2fe0*/  IMAD.SHL.U32 R160, R158, 0x20, RZ ;  /* 0x000000209ea07824 */ /* 0x000fe400078e00ff */
[----:B------:R-:W-:Y:S02]  /*2ff0*/  IMAD.IADD R154, R141, 0x1, R154 ;  /* 0x000000018d9a7824 */ /* 0x000fe400078e029a */
[C---:B------:R-:W-:Y:S02]  /*3000*/  IMAD R133, R29.reuse, c[0x0][0x1ec], R125 ;  /* 0x00007b001d857a24 */ /* 0x040fe400078e027d */
[----:B------:R-:W-:Y:S01]  /*3010*/  IMAD R132, R29, c[0x0][0x214], R123 ;  /* 0x000085001d847a24 */ /* 0x000fe200078e027b */
[----:B---3--:R-:W-:Y:S01]  /*3020*/  @P1 IADD3.X R8, R5, UR12, R21, P2, !PT ;  /* 0x0000000c05081c10 */ /* 0x008fe200097fe415 */
[----:B------:R-:W-:Y:S01]  /*3030*/  @P0 IMAD.WIDE.U32 R4, R30, 0x60, R4 ;  /* 0x000000601e040825 */ /* 0x000fe200078e0004 */
[----:B------:R-:W-:-:S03]  /*3040*/  @P1 LEA R10, P2, R6, c[0x0][0x220], 0x1 ;  /* 0x00008800060a1a11 */ /* 0x000fc600078408ff */
[----:B------:R-:W-:Y:S01]  /*3050*/  IMAD.IADD R21, R17, 0x1, R3 ;  /* 0x0000000111157824 */ /* 0x000fe200078e0203 */
[----:B------:R-:W-:Y:S01]  /*3060*/  @P1 LEA.HI.X R11, R6, c[0x0][0x224], R8, 0x1, P2 ;  /* 0x00008900060b1a11 */ /* 0x000fe200010f0c08 */
[----:B------:R-:W-:Y:S01]  /*3070*/  IMAD.IADD R17, R3, 0x1, R25 ;  /* 0x0000000103117824 */ /* 0x000fe200078e0219 */
[----:B------:R-:W-:Y:S01]  /*3080*/  @P0 IADD3 R3, R5, UR5, RZ ;  /* 0x0000000505030c10 */ /* 0x000fe2000fffe0ff */
[----:B------:R-:W-:Y:S01]  /*3090*/  IMAD.WIDE.U32 R102, R136, c[0x0][0x290], R20 ;  /* 0x0000a40088667a25 */ /* 0x000fe200078e0014 */
[----:B------:R-:W-:Y:S01]  /*30a0*/  @P0 LEA R8, P2, R4, c[0x0][0x220], 0x1 ;  /* 0x0000880004080a11 */ /* 0x000fe200078408ff */
[----:B------:R1:W-:Y:S02]  /*30b0*/  @P1 LDGSTS.E.BYPASS.LTC128B.128 [R229+0xa100], [R10.64], !P5 ;  /* 0x0a1000000ae51fae */ /* 0x0003e4000e901d48 */
[----:B------:R-:W-:Y:S01]  /*30c0*/  IMAD.WIDE.U32 R98, R136, c[0x0][0x290], R16 ;  /* 0x0000a40088627a25 */ /* 0x000fe200078e0010 */
[----:B------:R-:W-:Y:S01]  /*30d0*/  @P0 LEA.HI.X R9, R4, c[0x0][0x224], R3, 0x1, P2 ;  /* 0x0000890004090a11 */ /* 0x000fe200010f0c03 */
[----:B------:R1:W-:Y:S01]  /*30e0*/  @P1 LDGSTS.E.BYPASS.LTC128B.128 [R229+0xd900], [R10.64+0x80], !P4 ;  /* 0x0d9000800ae51fae */ /* 0x0003e2000e101d48 */
[----:B------:R-:W-:-:S02]  /*30f0*/  SHF.R.S32.HI R4, RZ, 0x1f, R136 ;  /* 0x0000001fff047819 */ /* 0x000fc40000011488 */
[----:B------:R-:W-:Y:S01]  /*3100*/  MOV R3, c[0x0][0x27c] ;  /* 0x00009f0000037a02 */ /* 0x000fe20000000f00 */
[----:B------:R1:W-:Y:S02]  /*3110*/  @P0 LDGSTS.E.BYPASS.LTC128B.128 [R229+0xb100], [R8.64], !P5 ;  /* 0x0b10000008e50fae */ /* 0x0003e4000e901d48 */
[----:B------:R-:W-:Y:S02]  /*3120*/  IMAD R5, R4, c[0x0][0x290], RZ ;  /* 0x0000a40004057a24 */ /* 0x000fe400078e02ff */
[----:B------:R-:W-:Y:S01]  /*3130*/  IMAD.SHL.U32 R73, R3, 0x2, RZ ;  /* 0x0000000203497824 */ /* 0x000fe200078e00ff */
[----:B------:R1:W-:Y:S01]  /*3140*/  @P0 LDGSTS.E.BYPASS.LTC128B.128 [R229+0xe900], [R8.64+0x80], !P4 ;  /* 0x0e90008008e50fae */ /* 0x0003e2000e101d48 */
[----:B------:R-:W-:Y:S02]  /*3150*/  IMAD R3, R136, c[0x0][0x294], R5 ;  /* 0x0000a50088037a24 */ /* 0x000fe400078e0205 */
[----:B------:R-:W-:Y:S01]  /*3160*/  IMAD R6, R4, c[0x0][0x280], RZ ;  /* 0x0000a00004067a24 */ /* 0x000fe200078e02ff */
[----:B------:R-:W0:Y:S01]  /*3170*/  LDGDEPBAR ;  /* 0x00000000000079af */ /* 0x000e220000000000 */
[----:B------:R-:W-:Y:S01]  /*3180*/  WARPSYNC 0xffffffff ;  /* 0xffffffff00007948 */ /* 0x000fe20003800000 */
[----:B------:R-:W-:Y:S01]  /*3190*/  IMAD.IADD R110, R103, 0x1, R3 ;  /* 0x00000001676e7824 */ /* 0x000fe200078e0203 */
[----:B------:R-:W-:Y:S01]  /*31a0*/  IADD3 R108, R3, R99, RZ ;  /* 0x00000063036c7210 */ /* 0x000fe20007ffe0ff */
[----:B------:R-:W-:-:S05]  /*31b0*/  IMAD R4, R136, c[0x0][0x284], R6 ;  /* 0x0000a10088047a24 */ /* 0x000fca00078e0206 */
[----:B------:R-:W-:Y:S02]  /*31c0*/  IADD3 R111, R105, R4, RZ ;  /* 0x00000004696f7210 */ /* 0x000fe40007ffe0ff */
[----:B------:R-:W-:Y:S02]  /*31d0*/  IADD3 R109, R4, R101, RZ ;  /* 0x00000065046d7210 */ /* 0x000fe40007ffe0ff */
[----:B--2---:R-:W-:Y:S01]  /*31e0*/  @P3 SHF.R.S32.HI R5, RZ, 0x1f, R26 ;  /* 0x0000001fff053819 */ /* 0x004fe2000001141a */
[----:B------:R-:W-:Y:S01]  /*31f0*/  @!P3 IMAD.MOV.U32 R26, RZ, RZ, R32 ;  /* 0x000000ffff1ab224 */ /* 0x000fe200078e0020 */
[----:B------:R-:W-:-:S03]  /*3200*/  @!P3 MOV R5, R33 ;  /* 0x000000210005b202 */ /* 0x000fc60000000f00 */
[----:B------:R-:W-:-:S04]  /*3210*/  IMAD.WIDE.U32 R120, R26, c[0x0][0x2b0], RZ ;  /* 0x0000ac001a787a25 */ /* 0x000fc800078e00ff */
[----:B------:R-:W-:-:S04]  /*3220*/  IMAD R5, R5, c[0x0][0x2b0], RZ ;  /* 0x0000ac0005057a24 */ /* 0x000fc800078e02ff */
[----:B------:R-:W-:-:S05]  /*3230*/  IMAD R5, R26, c[0x0][0x2b4], R5 ;  /* 0x0000ad001a057a24 */ /* 0x000fca00078e0205 */
[----:B------:R-:W-:Y:S02]  /*3240*/  IADD3 R131, R121, R5, RZ ;  /* 0x0000000579837210 */ /* 0x000fe40007ffe0ff */
[----:B-1----:R-:W-:Y:S01]  /*3250*/  ISETP.GE.AND P2, PT, R76, c[0x0][0x27c], PT ;  /* 0x00009f004c007a0c */ /* 0x002fe20003f46270 */
[C---:B------:R-:W-:Y:S01]  /*3260*/  IMAD.WIDE.U32 R4, R29.reuse, c[0x0][0x260], R76 ;  /* 0x000098001d047a25 */ /* 0x040fe200078e004c */
[C---:B------:R-:W-:Y:S01]  /*3270*/  IADD3 R11, R82.reuse, 0x20, RZ ;  /* 0x00000020520b7810 */ /* 0x040fe20007ffe0ff */
        /* <DEDUP_REMOVED lines=12> */
[----:B------:R-:W-:Y:S01]  /*3340*/  IMAD.MOV.U32 R164, RZ, RZ, c[0x0][0x2b8] ;  /* 0x0000ae00ffa47624 */ /* 0x000fe200078e00ff */
[----:B------:R-:W-:Y:S01]  /*3350*/  LOP3.LUT R11, R11, 0x1c0, RZ, 0xc0, !PT ;  /* 0x000001c00b0b7812 */ /* 0x000fe200078ec0ff */
[----:B------:R-:W-:Y:S01]  /*3360*/  IMAD.WIDE.U32 R96, R28, c[0x0][0x268], R8 ;  /* 0x00009a001c607a25 */ /* 0x000fe200078e0008 */
[CC--:B------:R-:W-:Y:S01]  /*3370*/  LEA.HI R10, R5.reuse, R3.reuse, RZ, 0x6 ;  /* 0x00000003050a7211 */ /* 0x0c0fe200078f30ff */
[----:B------:R-:W-:Y:S01]  /*3380*/  ULDC.64 UR4, c[0x0][0x280] ;  /* 0x0000a00000047ab9 */ /* 0x000fe20000000a00 */
[----:B------:R-:W-:Y:S01]  /*3390*/  LEA.HI R3, R5, R3, RZ, 0x3 ;  /* 0x0000000305037211 */ /* 0x000fe200078f18ff */
[----:B------:R-:W-:Y:S01]  /*33a0*/  IMAD.MOV.U32 R163, RZ, RZ, c[0x0][0x27c] ;  /* 0x00009f00ffa37624 */ /* 0x000fe200078e00ff */
[----:B------:R-:W-:Y:S01]  /*33b0*/  ISETP.NE.AND P1, PT, R164, 0x1, PT ;  /* 0x00000001a400780c */ /* 0x000fe20003f25270 */
[----:B------:R-:W-:Y:S01]  /*33c0*/  IMAD R6, R27, c[0x0][0x268], RZ ;  /* 0x00009a001b067a24 */ /* 0x000fe200078e02ff */
[--C-:B------:R-:W-:Y:S01]  /*33d0*/  LOP3.LUT R5, R22, 0x38, R3.reuse, 0xf8, !PT ;  /* 0x0000003816057812 */ /* 0x100fe200078ef803 */
[C---:B------:R-:W-:Y:S01]  /*33e0*/  IMAD.SHL.U32 R22, R82.reuse, 0x40, RZ ;  /* 0x0000004052167824 */ /* 0x040fe200078e00ff */
[----:B------:R-:W-:Y:S01]  /*33f0*/  LOP3.LUT R8, R11, 0x38, R3, 0xf8, !PT ;  /* 0x000000380b087812 */ /* 0x000fe200078ef803 */
[----:B------:R-:W-:Y:S01]  /*3400*/  IMAD.SHL.U32 R23, R23, 0x40, RZ ;  /* 0x0000004017177824 */ /* 0x000fe200078e00ff */
[----:B------:R-:W-:Y:S01]  /*3410*/  IADD3 R11, R82, 0x20, RZ ;  /* 0x00000020520b7810 */ /* 0x000fe20007ffe0ff */
[----:B------:R-:W-:Y:S01]  /*3420*/  IMAD R15, R28, c[0x0][0x26c], R6 ;  /* 0x00009b001c0f7a24 */ /* 0x000fe200078e0206 */
[----:B------:R-:W-:Y:S01]  /*3430*/  LOP3.LUT R22, R22, 0x1c0, RZ, 0xc0, !PT ;  /* 0x000001c016167812 */ /* 0x000fe200078ec0ff */
[----:B------:R-:W-:Y:S01]  /*3440*/  IMAD.MOV.U32 R147, RZ, RZ, 0x6 ;  /* 0x00000006ff937424 */ /* 0x000fe200078e00ff */
[----:B------:R-:W-:Y:S01]  /*3450*/  SHF.R.S32.HI R4, RZ, 0x6, R10 ;  /* 0x00000006ff047819 */ /* 0x000fe2000001140a */
[----:B------:R-:W-:Y:S01]  /*3460*/  IMAD.SHL.U32 R11, R11, 0x40, RZ ;  /* 0x000000400b0b7824 */ /* 0x000fe200078e00ff */
[----:B------:R-:W-:Y:S01]  /*3470*/  SHF.R.U32.HI R22, RZ, 0x3, R22 ;  /* 0x00000003ff167819 */ /* 0x000fe20000011616 */
[----:B------:R-:W-:Y:S01]  /*3480*/  UIMAD.WIDE.U32 UR10, UR4, 0x60, URZ ;  /* 0x00000060040a78a5 */ /* 0x000fe2000f8e003f */
[----:B------:R-:W-:Y:S01]  /*3490*/  ISETP.GE.AND P0, PT, R163, 0x1, PT ;  /* 0x00000001a300780c */ /* 0x000fe20003f06270 */
[C---:B------:R-:W-:Y:S01]  /*34a0*/  IMAD R10, R4.reuse, 0x1c00, R7 ;  /* 0x00001c00040a7824 */ /* 0x040fe200078e0207 */
[----:B------:R-:W-:Y:S01]  /*34b0*/  LOP3.LUT R11, R11, 0x1c0, RZ, 0xc0, !PT ;  /* 0x000001c00b0b7812 */ /* 0x000fe200078ec0ff */
[----:B------:R-:W-:Y:S01]  /*34c0*/  IMAD R6, R4, 0x1c00, R12 ;  /* 0x00001c0004067824 */ /* 0x000fe200078e020c */
[----:B------:R-:W-:Y:S01]  /*34d0*/  LOP3.LUT R9, R5, R22, RZ, 0x3c, !PT ;  /* 0x0000001605097212 */ /* 0x000fe200078e3cff */
[----:B------:R-:W-:Y:S01]  /*34e0*/  UIMAD UR13, UR12, UR5, URZ ;  /* 0x000000050c0d72a4 */ /* 0x000fe2000f8e023f */
[----:B------:R-:W-:Y:S01]  /*34f0*/  IADD3 R22, R82, 0x60, RZ ;  /* 0x0000006052167810 */ /* 0x000fe20007ffe0ff */
[----:B------:R-:W-:Y:S01]  /*3500*/  IMAD.SHL.U32 R157, R146, 0x40, RZ ;  /* 0x00000040929d7824 */ /* 0x000fe200078e00ff */
[----:B------:R-:W-:Y:S01]  /*3510*/  SHF.R.U32.HI R11, RZ, 0x3, R11 ;  /* 0x00000003ff0b7819 */ /* 0x000fe2000001160b */
[----:B------:R-:W-:Y:S01]  /*3520*/  ULDC.64 UR4, c[0x0][0x290] ;  /* 0x0000a40000047ab9 */ /* 0x000fe20000000a00 */
[----:B------:R-:W-:Y:S01]  /*3530*/  LOP3.LUT R23, R23, 0x1c0, RZ, 0xc0, !PT ;  /* 0x000001c017177812 */ /* 0x000fe200078ec0ff */
        /* <DEDUP_REMOVED lines=9> */
[----:B------:R-:W-:Y:S01]  /*35d0*/  IADD3 R23, R82, 0x40, RZ ;  /* 0x0000004052177810 */ /* 0x000fe20007ffe0ff */
[----:B------:R-:W-:Y:S01]  /*35e0*/  UIMAD UR5, UR12, UR5, URZ ;  /* 0x000000050c0572a4 */ /* 0x000fe2000f8e023f */
[----:B------:R-:W-:Y:S01]  /*35f0*/  @P1 LOP3.LUT R31, R31, 0x8, RZ, 0xfc, !PT ;  /* 0x000000081f1f1812 */ /* 0x000fe200078efcff */
[----:B------:R-:W-:Y:S01]  /*3600*/  ULDC UR4, c[0x0][0x238] ;  /* 0x00008e0000047ab9 */ /* 0x000fe20000000800 */
[----:B------:R-:W-:Y:S01]  /*3610*/  LOP3.LUT R6, R22, 0x38, R3, 0xf8, !PT ;  /* 0x0000003816067812 */ /* 0x000fe200078ef803 */
[----:B------:R-:W-:Y:S01]  /*3620*/  IMAD.SHL.U32 R23, R23, 0x40, RZ ;  /* 0x0000004017177824 */ /* 0x000fe200078e00ff */
[----:B------:R-:W-:Y:S01]  /*3630*/  IADD3 R22, R82, 0x60, RZ ;  /* 0x0000006052167810 */ /* 0x000fe20007ffe0ff */
[----:B------:R-:W-:Y:S01]  /*3640*/  UMOV UR12, 0x6 ;  /* 0x00000006000c7882 */ /* 0x000fe20000000000 */
[----:B------:R-:W-:Y:S01]  /*3650*/  @P0 LOP3.LUT R31, R31, 0x10, RZ, 0xfc, !PT ;  /* 0x000000101f1f0812 */ /* 0x000fe200078efcff */
[----:B------:R-:W-:Y:S01]  /*3660*/  ULDC UR15, c[0x0][0x23c] ;  /* 0x00008f00000f7ab9 */ /* 0x000fe20000000800 */
[----:B------:R-:W-:Y:S01]  /*3670*/  LOP3.LUT R23, R23, 0x1c0, RZ, 0xc0, !PT ;  /* 0x000001c017177812 */ /* 0x000fe200078ec0ff */
[----:B------:R-:W-:Y:S01]  /*3680*/  IMAD.SHL.U32 R22, R22, 0x40, RZ ;  /* 0x0000004016167824 */ /* 0x000fe200078e00ff */
[----:B------:R-:W-:Y:S01]  /*3690*/  LOP3.LUT R93, R3, 0xfffffff8, RZ, 0xc0, !PT ;  /* 0xfffffff8035d7812 */ /* 0x000fe200078ec0ff */
[----:B------:R1:W-:Y:S01]  /*36a0*/  STL [R1+0x8], R31 ;  /* 0x0000081f01007387 */ /* 0x0003e20000100800 */
[----:B------:R-:W-:Y:S01]  /*36b0*/  SHF.R.U32.HI R23, RZ, 0x3, R23 ;  /* 0x00000003ff177819 */ /* 0x000fe20000011617 */
[----:B------:R-:W-:Y:S01]  /*36c0*/  IMAD.SHL.U32 R162, R30, 0x40, RZ ;  /* 0x000000401ea27824 */ /* 0x000fe200078e00ff */
[----:B------:R-:W-:Y:S01]  /*36d0*/  LOP3.LUT R22, R22, 0x1c0, RZ, 0xc0, !PT ;  /* 0x000001c016167812 */ /* 0x000fe200078ec0ff */
[----:B------:R-:W-:Y:S01]  /*36e0*/  IMAD.IADD R106, R97, 0x1, R15 ;  /* 0x00000001616a7824 */ /* 0x000fe200078e020f */
[----:B------:R-:W-:Y:S01]  /*36f0*/  LOP3.LUT R8, R5, R23, RZ, 0x3c, !PT ;  /* 0x0000001705087212 */ /* 0x000fe200078e3cff */
[----:B------:R-:W-:Y:S01]  /*3700*/  IMAD R5, R4, 0x1c00, R14 ;  /* 0x00001c0004057824 */ /* 0x000fe200078e020e */
[----:B------:R-:W-:Y:S01]  /*3710*/  SHF.R.U32.HI R22, RZ, 0x3, R22 ;  /* 0x00000003ff167819 */ /* 0x000fe20000011616 */
[----:B------:R-:W-:Y:S01]  /*3720*/  IMAD.SHL.U32 R130, R11, 0x2, RZ ;  /* 0x000000020b827824 */ /* 0x000fe200078e00ff */
[-C--:B------:R-:W-:Y:S01]  /*3730*/  SHF.L.U64.HI R146, R146, R147.reuse, c[0x0][0x284] ;  /* 0x0000a10092927619 */ /* 0x080fe20000010293 */
[----:B------:R-:W-:Y:S01]  /*3740*/  IMAD.SHL.U32 R129, R10, 0x2, RZ ;  /* 0x000000020a817824 */ /* 0x000fe200078e00ff */
[----:B------:R-:W-:Y:S01]  /*3750*/  LOP3.LUT R4, R6, R22, RZ, 0x3c, !PT ;  /* 0x0000001606047212 */ /* 0x000fe200078e3cff */
[----:B------:R-:W-:Y:S01]  /*3760*/  IMAD.IADD R6, R9, 0x1, R8 ;  /* 0x0000000109067824 */ /* 0x000fe200078e0208 */
[C---:B------:R-:W-:Y:S01]  /*3770*/  SHF.L.U64.HI R147, R158.reuse, R147, c[0x0][0x294] ;  /* 0x0000a5009e937619 */ /* 0x040fe20000010293 */
[----:B------:R-:W-:Y:S01]  /*3780*/  IMAD.SHL.U32 R158, R158, 0x40, RZ ;  /* 0x000000409e9e7824 */ /* 0x000fe200078e00ff */
[----:B------:R-:W-:Y:S01]  /*3790*/  ISETP.GE.AND P6, PT, R76, c[0x0][0x1d4], PT ;  /* 0x000075004c007a0c */ /* 0x000fe20003fc6270 */
[----:B------:R-:W-:Y:S01]  /*37a0*/  IMAD.IADD R4, R5, 0x1, R4 ;  /* 0x0000000105047824 */ /* 0x000fe200078e0204 */
[----:B------:R-:W-:Y:S01]  /*37b0*/  SHF.R.S32.HI R71, RZ, 0x3, R3 ;  /* 0x00000003ff477819 */ /* 0x000fe20000011403 */
[----:B------:R-:W-:Y:S01]  /*37c0*/  IMAD.SHL.U32 R128, R6, 0x2, RZ ;  /* 0x0000000206807824 */ /* 0x000fe200078e00ff */
[----:B------:R-:W-:Y:S01]  /*37d0*/  SHF.R.S32.HI R107, RZ, 0x1f, R93 ;  /* 0x0000001fff6b7819 */ /* 0x000fe2000001145d */
[----:B------:R-:W-:Y:S01]  /*37e0*/  IMAD.SHL.U32 R127, R4, 0x2, RZ ;  /* 0x00000002047f7824 */ /* 0x000fe200078e00ff */
[----:B------:R-:W-:-:S02]  /*37f0*/  USHF.L.U64.HI UR15, UR4, UR12, UR15 ;  /* 0x0000000c040f7299 */ /* 0x000fc4000801020f */
[----:B------:R-:W-:Y:S02]  /*3800*/  UIADD3 UR13, UR11, UR13, URZ ;  /* 0x0000000d0b0d7290 */ /* 0x000fe4000fffe03f */
[----:B------:R-:W-:Y:S02]  /*3810*/  UIADD3 UR14, UR17, UR5, URZ ;  /* 0x00000005110e7290 */ /* 0x000fe4000fffe03f */
[----:B-1----:R-:W-:Y:S02]  /*3820*/  ULDC.U8 UR4, c[0x0][0x298] ;  /* 0x0000a60000047ab9 */ /* 0x002fe40000000000 */
.L_x_1569:
[----:B------:R-:W-:Y:S01]  /*3830*/  IMAD R3, R40, 0x70, R0 ;  /* 0x0000007028037824 */ /* 0x000fe200078e0200 */
[----:B------:R-:W-:Y:S01]  /*3840*/  ISETP.NE.AND P1, PT, R164, 0x1, PT ;  /* 0x00000001a400780c */ /* 0x000fe20003f25270 */
[----:B------:R-:W-:Y:S01]  /*3850*/  IMAD.MOV.U32 R94, RZ, RZ, RZ ;  /* 0x000000ffff5e7224 */ /* 0x000fe200078e00ff */
[----:B-1----:R1:W5:Y:S01]  /*3860*/  LDL R166, [R1+0x4] ;  /* 0x0000040001a67983 */ /* 0x0023620000100800 */
[----:B------:R-:W-:Y:S01]  /*3870*/  IMAD.IADD R4, R134, 0x1, R3 ;  /* 0x0000000186047824 */ /* 0x000fe200078e0203 */
[----:B------:R-:W-:Y:S01]  /*3880*/  ISETP.GE.AND P0, PT, R3, R2, PT ;  /* 0x000000020300720c */ /* 0x000fe20003f06270 */
[----:B------:R-:W-:Y:S04]  /*3890*/  DEPBAR.LE SB0, 0x0 ;  /* 0x000080000000791a */ /* 0x000fe80000000000 */
[--C-:B------:R-:W-:Y:S01]  /*38a0*/  IMAD.MOV.U32 R3, RZ, RZ, R4.reuse ;  /* 0x000000ffff037224 */ /* 0x100fe200078e0004 */
[----:B------:R-:W-:Y:S01]  /*38b0*/  ISETP.GT.OR P0, PT, R0, 0x6f, P0 ;  /* 0x0000006f0000780c */ /* 0x000fe20000704670 */
[----:B------:R1:W5:Y:S01]  /*38c0*/  LDL R165, [R1+0x8] ;  /* 0x0000080001a57983 */ /* 0x0003620000100800 */
[----:B------:R-:W-:Y:S01]  /*38d0*/  WARPSYNC 0xffffffff ;  /* 0xffffffff00007948 */ /* 0x000fe20003800000 */
[----:B----4-:R-:W-:Y:S01]  /*38e0*/  @P1 IMAD.HI.U32 R5, R4, c[0x0][0x2bc], RZ ;  /* 0x0000af0004051a27 */ /* 0x010fe200078e00ff */
[----:B------:R-:W-:Y:S01]  /*38f0*/  ISETP.GE.AND P3, PT, R163, 0x1, PT ;  /* 0x00000001a300780c */ /* 0x000fe20003f66270 */
[----:B------:R-:W-:Y:S03]  /*3900*/  BSSY B2, `(.L_x_1521) ;  /* 0x0000568000027945 */ /* 0x000fe60003800000 */
[----:B------:R-:W-:Y:S05]  /*3910*/  @P1 SHF.R.U32.HI R3, RZ, c[0x0][0x2c0], R5 ;  /* 0x0000b000ff031a19 */ /* 0x000fea0000011605 */
[C---:B------:R-:W-:Y:S04]  /*3920*/  @!P0 IADD3 R5, P1, R3.reuse, R120, RZ ;  /* 0x0000007803058210 */ /* 0x040fe80007f3e0ff */
[----:B------:R-:W-:Y:S01]  /*3930*/  @!P0 LEA.HI.X.SX32 R6, R3, R131, 0x1, P1 ;  /* 0x0000008303068211 */ /* 0x000fe200008f0eff */
[----:B------:R-:W-:Y:S01]  /*3940*/  IMAD.MOV R3, RZ, RZ, -R3 ;  /* 0x000000ffff037224 */ /* 0x000fe200078e0a03 */
[----:B------:R-:W-:Y:S03]  /*3950*/  @!P0 LEA R8, P1, R5, c[0x0][0x2a0], 0x2 ;  /* 0x0000a80005088a11 */ /* 0x000fe600078210ff */
        /* <DEDUP_REMOVED lines=18> */
[-C--:B-1----:R-:W-:Y:S01]  /*3a80*/  IMAD R6, R153, R40.reuse, RZ ;  /* 0x0000002899067224 */ /* 0x082fe200078e02ff */
[----:B------:R-:W-:Y:S01]  /*3a90*/  ISETP.NE.AND P0, PT, RZ, UR4, PT ;  /* 0x00000004ff007c0c */ /* 0x000fe2000bf05270 */
[-C--:B------:R-:W-:Y:S01]  /*3aa0*/  IMAD R5, R154, R40.reuse, RZ ;  /* 0x000000289a057224 */ /* 0x080fe200078e02ff */
[----:B------:R-:W-:Y:S01]  /*3ab0*/  SHF.R.S32.HI R4, RZ, 0x1f, R40 ;  /* 0x0000001fff047819 */ /* 0x000fe20000011428 */
[----:B------:R-:W-:Y:S02]  /*3ac0*/  IMAD R3, R40, -0x70, R2 ;  /* 0xffffff9028037824 */ /* 0x000fe400078e0202 */
[----:B------:R-:W-:Y:S03]  /*3ad0*/  IMAD.WIDE.U32 R44, R142, R40, RZ ;  /* 0x000000288e2c7225 */ /* 0x000fe600078e00ff */
        /* <DEDUP_REMOVED lines=35> */
.L_x_1525:
[----:B------:R-:W-:Y:S05]  /*3d10*/  BSYNC B0 ;  /* 0x0000000000007941 */ /* 0x000fea0003800000 */
.L_x_1524:
        /* <DEDUP_REMOVED lines=21> */
[----:B------:R1:W-:Y:S01]  /*3e70*/  STL [R1+0x8], R165 ;  /* 0x000008a501007387 */ /* 0x0003e20000100800 */
        /* <DEDUP_REMOVED lines=21> */
.L_x_1527:
[----:B------:R-:W-:Y:S05]  /*3fd0*/  BSYNC B0 ;  /* 0x0000000000007941 */ /* 0x000fea0003800000 */
.L_x_1526:
[----:B--2---:R-:W-:Y:S01]  /*3fe0*/  IADD3 R16, R82, 0x40, RZ ;  /* 0x0000004052107810 */ /* 0x004fe20007ffe0ff */
        /* <DEDUP_REMOVED lines=41> */
.L_x_1529:
[----:B------:R-:W-:Y:S05]  /*4280*/  BSYNC B0 ;  /* 0x0000000000007941 */ /* 0x000fea0003800000 */
.L_x_1528:
        /* <DEDUP_REMOVED lines=40> */
.L_x_1531:
[----:B------:R-:W-:Y:S05]  /*4510*/  BSYNC B0 ;  /* 0x0000000000007941 */ /* 0x000fea0003800000 */
.L_x_1530:
[----:B-----5:R-:W-:Y:S01]  /*4520*/  MOV R6, R56 ;  /* 0x0000003800067202 */ /* 0x020fe20000000f00 */
[----:B------:R3:W4:Y:S01]  /*4530*/  SHFL.IDX PT, R72, R91, RZ, 0x181f ;  /* 0x00181fff5b487589 */ /* 0x00072200000e0000 */
[----:B--2---:R-:W-:Y:S01]  /*4540*/  IMAD.MOV.U32 R11, RZ, RZ, R58 ;  /* 0x000000ffff0b7224 */ /* 0x004fe200078e003a */
[----:B------:R-:W-:Y:S01]  /*4550*/  BSSY B1, `(.L_x_1532) ;  /* 0x0000080000017945 */ /* 0x000fe20003800000 */
[----:B------:R-:W-:Y:S01]  /*4560*/  PRMT R65, R65, 0x5410, R6 ;  /* 0x0000541041417816 */ /* 0x000fe20000000006 */
[----:B------:R-:W-:Y:S02]  /*4570*/  IMAD.MOV.U32 R3, RZ, RZ, R57 ;  /* 0x000000ffff037224 */ /* 0x000fe400078e0039 */
[----:B------:R3:W2:Y:S01]  /*4580*/  SHFL.IDX PT, R70, R92, RZ, 0x181f ;  /* 0x00181fff5c467589 */ /* 0x0006a200000e0000 */
        /* <DEDUP_REMOVED lines=24> */
[----:B--2---:R-:W-:Y:S02]  /*4710*/  @!P0 MOV R6, R16 ;  /* 0x0000001000068202 */ /* 0x004fe40000000f00 */
        /* <DEDUP_REMOVED lines=8> */
[-C--:B------:R-:W-:Y:S01]  /*47a0*/  @!P0 FFMA.FTZ R80, R4, R41.reuse, -R43 ;  /* 0x0000002904508223 */ /* 0x080fe2000001082b */
        /* <DEDUP_REMOVED lines=19> */
[----:B------:R-:W-:Y:S02]  /*48e0*/  @!P0 FFMA.FTZ R11, R11, R41, -R6 ;  /* 0x000000290b0b8223 */ /* 0x000fe40000010806 */
        /* <DEDUP_REMOVED lines=12> */
.L_x_1535:
[----:B------:R-:W-:Y:S05]  /*49b0*/  BSYNC B0 ;  /* 0x0000000000007941 */ /* 0x000fea0003800000 */
.L_x_1534:
        /* <DEDUP_REMOVED lines=57> */
.L_x_1533:
[----:B------:R-:W-:Y:S05]  /*4d50*/  BSYNC B1 ;  /* 0x0000000000017941 */ /* 0x000fea0003800000 */
.L_x_1532:
[----:B--2---:R2:W1:Y:S01]  /*4d60*/  SHFL.IDX PT, R44, R91, 0x1, 0x181f ;  /* 0x00381f005b2c7f89 */ /* 0x00446200000e0000 */
[----:B------:R-:W-:Y:S01]  /*4d70*/  LOP3.LUT P0, RZ, R165, 0x1, RZ, 0xc0, !PT ;  /* 0x00000001a5ff7812 */ /* 0x000fe2000780c0ff */
[----:B------:R-:W-:Y:S02]  /*4d80*/  BSSY B1, `(.L_x_1536) ;  /* 0x0000075000017945 */ /* 0x000fe40003800000 */
[----:B------:R2:W3:Y:S10]  /*4d90*/  SHFL.IDX PT, R41, R92, 0x1, 0x181f ;  /* 0x00381f005c297f89 */ /* 0x0004f400000e0000 */
[----:B------:R-:W-:-:S05]  /*4da0*/  @P0 BRA `(.L_x_1537) ;  /* 0x0000072000000947 */ /* 0x000fca0003800000 */
[----:B------:R-:W-:Y:S01]  /*4db0*/  BSSY B0, `(.L_x_1538) ;  /* 0x0000038000007945 */ /* 0x000fe20003800000 */
[----:B------:R-:W-:-:S05]  /*4dc0*/  @P6 BRA `(.L_x_1539) ;  /* 0x0000036000006947 */ /* 0x000fca0003800000 */
[C---:B---3--:R-:W-:Y:S01]  /*4dd0*/  LEA R42, P0, R76.reuse, R41, 0x1 ;  /* 0x000000294c2a7211 */ /* 0x048fe200078008ff */
[----:B------:R-:W3:Y:S03]  /*4de0*/  LDS.128 R8, [R227+0x9100] ;  /* 0x00910000e3087984 */ /* 0x000ee60000000c00 */
[----:B-1----:R-:W-:Y:S02]  /*4df0*/  LEA.HI.X R43, R76, R44, R77, 0x1, P0 ;  /* 0x0000002c4c2b7211 */ /* 0x002fe400000f0c4d */
        /* <DEDUP_REMOVED lines=11> */
[----:B---3--:R-:W-:Y:S02]  /*4eb0*/  @!P0 MOV R4, R8 ;  /* 0x0000000800048202 */ /* 0x008fe40000000f00 */
        /* <DEDUP_REMOVED lines=39> */
.L_x_1539:
[----:B------:R-:W-:Y:S05]  /*5130*/  BSYNC B0 ;  /* 0x0000000000007941 */ /* 0x000fea0003800000 */
.L_x_1538:
[----:B------:R-:W-:Y:S11]  /*5140*/  ISETP.GE.AND P0, PT, R226, c[0x0][0x1d4], PT ;  /* 0x00007500e2007a0c */ /* 0x000ff60003f06270 */
[----:B------:R-:W-:Y:S02]  /*5150*/  @!UPT UIADD3 URZ, URZ, URZ, URZ ;  /* 0x0000003f3f3ff290 */ /* 0x000fe4000fffe03f */
[----:B------:R-:W-:-:S05]  /*5160*/  @P0 BRA `(.L_x_1537) ;  /* 0x0000036000000947 */ /* 0x000fca0003800000 */
[C---:B---3--:R-:W-:Y:S01]  /*5170*/  LEA R32, P0, R226.reuse, R41, 0x1 ;  /* 0x00000029e2207211 */ /* 0x048fe200078008ff */
        /* <DEDUP_REMOVED lines=53> */
.L_x_1537:
[----:B------:R-:W-:Y:S05]  /*54d0*/  BSYNC B1 ;  /* 0x0000000000017941 */ /* 0x000fea0003800000 */
.L_x_1536:
[----:B------:R2:W4:Y:S01]  /*54e0*/  SHFL.IDX PT, R39, R91, 0x2, 0x181f ;  /* 0x00581f005b277f89 */ /* 0x00052200000e0000 */
[----:B------:R-:W-:Y:S03]  /*54f0*/  BSSY B1, `(.L_x_1540) ;  /* 0x0000075000017945 */ /* 0x000fe60003800000 */
[----:B------:R2:W3:Y:S01]  /*5500*/  SHFL.IDX PT, R34, R92, 0x2, 0x181f ;  /* 0x00581f005c227f89 */ /* 0x0004e200000e0000 */
[----:B------:R-:W-:-:S05]  /*5510*/  @P4 BRA `(.L_x_1541) ;  /* 0x0000072000004947 */ /* 0x000fca0003800000 */
[----:B------:R-:W-:Y:S01]  /*5520*/  BSSY B0, `(.L_x_1542) ;  /* 0x0000038000007945 */ /* 0x000fe20003800000 */
[----:B------:R-:W-:-:S05]  /*5530*/  @P6 BRA `(.L_x_1543) ;  /* 0x0000036000006947 */ /* 0x000fca0003800000 */
[C---:B-1-3--:R-:W-:Y:S01]  /*5540*/  LEA R32, P0, R76.reuse, R34, 0x1 ;  /* 0x000000224c207211 */ /* 0x04afe200078008ff */
[----:B------:R-:W1:Y:S03]  /*5550*/  LDS.128 R8, [R227+0xa100] ;  /* 0x00a10000e3087984 */ /* 0x000e660000000c00 */
        /* <DEDUP_REMOVED lines=52> */
.L_x_1543:
[----:B------:R-:W-:Y:S05]  /*58a0*/  BSYNC B0 ;  /* 0x0000000000007941 */ /* 0x000fea0003800000 */
.L_x_1542:
[----:B------:R-:W-:Y:S11]  /*58b0*/  ISETP.GE.AND P0, PT, R226, c[0x0][0x1d4], PT ;  /* 0x00007500e2007a0c */ /* 0x000ff60003f06270 */
[----:B------:R-:W-:Y:S02]  /*58c0*/  @!UPT UIADD3 URZ, URZ, URZ, URZ ;  /* 0x0000003f3f3ff290 */ /* 0x000fe4000fffe03f */
[----:B------:R-:W-:-:S05]  /*58d0*/  @P0 BRA `(.L_x_1541) ;  /* 0x0000036000000947 */ /* 0x000fca0003800000 */
[C---:B---3--:R-:W-:Y:S01]  /*58e0*/  LEA R24, P0, R226.reuse, R34, 0x1 ;  /* 0x00000022e2187211 */ /* 0x048fe200078008ff */
[----:B-1----:R-:W1:Y:S03]  /*58f0*/  LDS.128 R8, [R227+0xd900] ;  /* 0x00d90000e3087984 */ /* 0x002e660000000c00 */
        /* <DEDUP_REMOVED lines=52> */
.L_x_1541:
[----:B------:R-:W-:Y:S05]  /*5c40*/  BSYNC B1 ;  /* 0x0000000000017941 */ /* 0x000fea0003800000 */
.L_x_1540:
[----:B-1----:R1:W2:Y:S04]  /*5c50*/  SHFL.IDX PT, R32, R91, 0x3, 0x181f ;  /* 0x00781f005b207f89 */ /* 0x0022a800000e0000 */
[----:B------:R1:W4:Y:S01]  /*5c60*/  SHFL.IDX PT, R27, R92, 0x3, 0x181f ;  /* 0x00781f005c1b7f89 */ /* 0x00032200000e0000 */
[----:B------:R-:W-:-:S05]  /*5c70*/  @P3 BRA `(.L_x_1544) ;  /* 0x0000330000003947 */ /* 0x000fca0003800000 */
[----:B------:R-:W-:Y:S01]  /*5c80*/  BSSY B0, `(.L_x_1545) ;  /* 0x0000038000007945 */ /* 0x000fe20003800000 */
[----:B------:R-:W-:-:S05]  /*5c90*/  @P6 BRA `(.L_x_1546) ;  /* 0x0000036000006947 */ /* 0x000fca0003800000 */
[C---:B----4-:R-:W-:Y:S01]  /*5ca0*/  LEA R24, P0, R76.reuse, R27, 0x1 ;  /* 0x0000001b4c187211 */ /* 0x050fe200078008ff */
[----:B------:R-:W4:Y:S03]  /*5cb0*/  LDS.128 R8, [R227+0xb100] ;  /* 0x00b10000e3087984 */ /* 0x000f260000000c00 */
[----:B--2---:R-:W-:Y:S02]  /*5cc0*/  LEA.HI.X R25, R76, R32, R77, 0x1, P0 ;  /* 0x000000204c197211 */ /* 0x004fe400000f0c4d */
        /* <DEDUP_REMOVED lines=51> */
.L_x_1546:
[----:B------:R-:W-:Y:S05]  /*6000*/  BSYNC B0 ;  /* 0x0000000000007941 */ /* 0x000fea0003800000 */
.L_x_1545:
[----:B------:R-:W-:Y:S11]  /*6010*/  ISETP.GE.AND P0, PT, R226, c[0x0][0x1d4], PT ;  /* 0x00007500e2007a0c */ /* 0x000ff60003f06270 */
[----:B------:R-:W-:Y:S02]  /*6020*/  @!UPT UIADD3 URZ, URZ, URZ, URZ ;  /* 0x0000003f3f3ff290 */ /* 0x000fe4000fffe03f */
[----:B------:R-:W-:-:S05]  /*6030*/  @P0 BRA `(.L_x_1544) ;  /* 0x00002f4000000947 */ /* 0x000fca0003800000 */
[C---:B----4-:R-:W-:Y:S01]  /*6040*/  LEA R26, P0, R226.reuse, R27, 0x1 ;  /* 0x0000001be21a7211 */ /* 0x050fe200078008ff */
[----:B--2---:R-:W2:Y:S03]  /*6050*/  LDS.128 R8, [R227+0xe900] ;  /* 0x00e90000e3087984 */ /* 0x004ea60000000c00 */
        /* <DEDUP_REMOVED lines=53> */
.L_x_1523:
[C---:B------:R-:W-:Y:S01]  /*63b0*/  IADD3 R169, R82.reuse, 0x20, RZ ;  /* 0x0000002052a97810 */ /* 0x040fe20007ffe0ff */
[----:B------:R-:W-:Y:S01]  /*63c0*/  CS2R R58, SRZ ;  /* 0x00000000003a7805 */ /* 0x000fe2000001ff00 */
[C---:B------:R-:W-:Y:S01]  /*63d0*/  IADD3 R168, R82.reuse, 0x40, RZ ;  /* 0x0000004052a87810 */ /* 0x040fe20007ffe0ff */
        /* <DEDUP_REMOVED lines=17> */
[C---:B------:R-:W-:Y:S01]  /*64f0*/  @!P3 IADD3.X R4, R109.reuse, R37, R148, P1, P0 ;  /* 0x000000256d04b210 */ /* 0x040fe20000fe0494 */
[----:B------:R1:W3:Y:S01]  /*6500*/  SHFL.IDX PT, R84, R92, RZ, 0x181f ;  /* 0x00181fff5c547589 */ /* 0x0002e200000e0000 */
[----:B------:R-:W-:Y:S04]  /*6510*/  @!P3 IADD3 R5, P1, P0, R98, R38, R160 ;  /* 0x000000266205b210 */ /* 0x000fe8000783e0a0 */
[----:B------:R-:W-:Y:S02]  /*6520*/  @!P3 IADD3.X R10, R108, R66, R149, P1, P0 ;  /* 0x000000426c0ab210 */ /* 0x000fe40000fe0495 */
        /* <DEDUP_REMOVED lines=89> */
[C---:B------:R-:W-:Y:S01]  /*6ac0*/  IMAD.SHL.U32 R41, R82.reuse, 0x40, RZ ;  /* 0x0000004052297824 */ /* 0x040fe200078e00ff */
[----:B------:R-:W-:Y:S01]  /*6ad0*/  SEL R3, R73, R72, !P2 ;  /* 0x0000004849037207 */ /* 0x000fe20005000000 */
[----:B-----5:R-:W-:Y:S01]  /*6ae0*/  IMAD.MOV.U32 R5, RZ, RZ, R8 ;  /* 0x000000ffff057224 */ /* 0x020fe200078e0008 */
[----:B------:R-:W-:Y:S01]  /*6af0*/  SHF.L.U32 R42, R82, 0x6, RZ ;  /* 0x00000006522a7819 */ /* 0x000fe200000006ff */
[----:B------:R-:W1:Y:S01]  /*6b00*/  LDS.128 R20, [R130+0x8100] ;  /* 0x0081000082147984 */ /* 0x000e620000000c00 */
[----:B------:R-:W-:Y:S02]  /*6b10*/  SHF.R.S32.HI R4, RZ, 0x1f, R3 ;  /* 0x0000001fff047819 */ /* 0x000fe40000011403 */
[----:B------:R-:W-:Y:S01]  /*6b20*/  LOP3.LUT R42, R42, 0x1c0, RZ, 0xc0, !PT ;  /* 0x000001c02a2a7812 */ /* 0x000fe200078ec0ff */
[----:B------:R-:W-:Y:S01]  /*6b30*/  @!P1 HADD2.F32 R5, -RZ, R5.H0_H0 ;  /* 0x20000005ff059230 */ /* 0x000fe20000004100 */
[----:B------:R-:W-:Y:S02]  /*6b40*/  LEA.HI R3, R4, R3, RZ, 0x4 ;  /* 0x0000000304037211 */ /* 0x000fe400078f20ff */
[----:B------:R-:W-:Y:S02]  /*6b50*/  LOP3.LUT R41, R41, 0x1c0, RZ, 0xc0, !PT ;  /* 0x000001c029297812 */ /* 0x000fe400078ec0ff */
[----:B------:R-:W-:Y:S02]  /*6b60*/  LEA.HI.SX32 R3, R3, R71, 0x1c ;  /* 0x0000004703037211 */ /* 0x000fe400078fe2ff */
[----:B------:R-:W-:Y:S02]  /*6b70*/  SHF.R.U32.HI R41, RZ, 0x3, R41 ;  /* 0x00000003ff297819 */ /* 0x000fe40000011629 */
[----:B------:R-:W-:Y:S02]  /*6b80*/  SHF.R.S32.HI R4, RZ, 0x1f, R3 ;  /* 0x0000001fff047819 */ /* 0x000fe40000011403 */
[----:B------:R-:W-:Y:S02]  /*6b90*/  SHF.L.U32 R87, R3, 0x3, RZ ;  /* 0x0000000303577819 */ /* 0x000fe400000006ff */
[----:B------:R-:W-:Y:S02]  /*6ba0*/  LEA.HI R4, R4, R3, RZ, 0x3 ;  /* 0x0000000304047211 */ /* 0x000fe400078f18ff */
[----:B------:R-:W-:Y:S02]  /*6bb0*/  MOV R15, R9 ;  /* 0x00000009000f7202 */ /* 0x000fe40000000f00 */
[----:B------:R-:W-:Y:S02]  /*6bc0*/  SHF.R.S32.HI R3, RZ, 0x3, R4 ;  /* 0x00000003ff037819 */ /* 0x000fe40000011404 */
[----:B------:R-:W-:Y:S02]  /*6bd0*/  LOP3.LUT R4, R42, 0x38, R87, 0xf8, !PT ;  /* 0x000000382a047812 */ /* 0x000fe400078ef857 */
[----:B------:R-:W-:Y:S01]  /*6be0*/  @!P1 SHF.R.U64 R42, R44, 0x10, R45 ;  /* 0x000000102c2a9819 */ /* 0x000fe2000000122d */
[----:B------:R-:W-:Y:S01]  /*6bf0*/  IMAD R3, R3, 0x1c00, R7 ;  /* 0x00001c0003037824 */ /* 0x000fe200078e0207 */
[----:B------:R-:W-:Y:S02]  /*6c00*/  LOP3.LUT R4, R4, R41, RZ, 0x3c, !PT ;  /* 0x0000002904047212 */ /* 0x000fe400078e3cff */
[----:B------:R-:W-:Y:S01]  /*6c10*/  MOV R43, R45 ;  /* 0x0000002d002b7202 */ /* 0x000fe20000000f00 */
[----:B------:R-:W-:Y:S01]  /*6c20*/  @!P1 HADD2.F32 R42, -RZ, R42.H0_H0 ;  /* 0x2000002aff2a9230 */ /* 0x000fe20000004100 */
[----:B------:R-:W-:Y:S01]  /*6c30*/  @!P1 SHF.R.U32.HI R64, RZ, 0x10, R45 ;  /* 0x00000010ff409819 */ /* 0x000fe2000001162d */
[----:B------:R-:W-:Y:S01]  /*6c40*/  IMAD.IADD R3, R3, 0x1, R4 ;  /* 0x0000000103037824 */ /* 0x000fe200078e0204 */
[--C-:B------:R-:W-:Y:S01]  /*6c50*/  @!P1 SHF.R.U64 R4, R8, 0x10, R9.reuse ;  /* 0x0000001008049819 */ /* 0x100fe20000001209 */
[----:B------:R-:W-:Y:S01]  /*6c60*/  IMAD.MOV.U32 R8, RZ, RZ, R44 ;  /* 0x000000ffff087224 */ /* 0x000fe200078e002c */
[----:B------:R-:W-:Y:S02]  /*6c70*/  @!P1 SHF.R.U32.HI R25, RZ, 0x10, R9 ;  /* 0x00000010ff199819 */ /* 0x000fe40000011609 */
[----:B------:R-:W-:Y:S01]  /*6c80*/  SHF.L.U32 R3, R3, 0x1, RZ ;  /* 0x0000000103037819 */ /* 0x000fe200000006ff */
[----:B------:R-:W-:Y:S02]  /*6c90*/  @!P1 HADD2.F32 R4, -RZ, R4.H0_H0 ;  /* 0x20000004ff049230 */ /* 0x000fe40000004100 */
[----:B------:R-:W-:Y:S02]  /*6ca0*/  @!P1 HADD2.F32 R24, -RZ, R8.H0_H0 ;  /* 0x20000008ff189230 */ /* 0x000fe40000004100 */
[----:B------:R1:W2:Y:S02]  /*6cb0*/  LDS.128 R48, [R3+0x8100] ;  /* 0x0081000003307984 */ /* 0x0002a40000000c00 */
[----:B-1----:R-:W-:Y:S05]  /*6cc0*/  @!P1 IMAD.MOV.U32 R3, RZ, RZ, R20 ;  /* 0x000000ffff039224 */ /* 0x002fea00078e0014 */
[--C-:B------:R-:W-:Y:S01]  /*6cd0*/  @!P1 HADD2.F32 R8, -RZ, R3.reuse.H0_H0 ;  /* 0x20000003ff089230 */ /* 0x100fe20000004100 */
[----:B--2---:R-:W-:Y:S01]  /*6ce0*/  @!P1 IMAD.MOV.U32 R45, RZ, RZ, R49 ;  /* 0x000000ffff2d9224 */ /* 0x004fe200078e0031 */
[----:B------:R-:W-:Y:S05]  /*6cf0*/  @!P1 MOV R6, R48 ;  /* 0x0000003000069202 */ /* 0x000fea0000000f00 */
[--C-:B------:R-:W-:Y:S02]  /*6d00*/  @!P1 HADD2.F32 R9, -RZ, R6.reuse.H0_H0 ;  /* 0x20000006ff099230 */ /* 0x100fe40000004100 */
[----:B------:R-:W-:Y:S02]  /*6d10*/  @!P1 HADD2.F32 R41, -RZ, R6.H1_H1 ;  /* 0x30000006ff299230 */ /* 0x000fe40000004100 */
[----:B------:R-:W-:Y:S01]  /*6d20*/  @!P1 HADD2.F32 R6, -RZ, R3.H1_H1 ;  /* 0x30000003ff069230 */ /* 0x000fe20000004100 */
[CC--:B------:R-:W-:Y:S02]  /*6d30*/  @!P1 FMUL.FTZ R3, R8.reuse, R5.reuse ;  /* 0x0000000508039220 */ /* 0x0c0fe40000410000 */
[C---:B------:R-:W-:Y:S02]  /*6d40*/  @!P1 FMUL.FTZ R44, R9.reuse, R5 ;  /* 0x00000005092c9220 */ /* 0x040fe40000410000 */
[-C--:B------:R-:W-:Y:S01]  /*6d50*/  @!P1 FFMA.FTZ R3, R9, R24.reuse, R3 ;  /* 0x0000001809039223 */ /* 0x080fe20000010003 */
[----:B------:R-:W-:Y:S01]  /*6d60*/  @!P1 HADD2.F32 R9, -RZ, R45.H0_H0 ;  /* 0x2000002dff099230 */ /* 0x000fe20000004100 */
[----:B------:R-:W-:Y:S01]  /*6d70*/  @!P1 FFMA.FTZ R88, R8, R24, -R44 ;  /* 0x0000001808589223 */ /* 0x000fe2000001082c */
[----:B------:R-:W-:Y:S01]  /*6d80*/  @!P1 MOV R24, R21 ;  /* 0x0000001500189202 */ /* 0x000fe20000000f00 */
[C---:B------:R-:W-:Y:S01]  /*6d90*/  @!P1 FMUL.FTZ R5, R41.reuse, R4 ;  /* 0x0000000429059220 */ /* 0x040fe20000410000 */
[----:B------:R-:W-:Y:S01]  /*6da0*/  MOV R44, R46 ;  /* 0x0000002e002c7202 */ /* 0x000fe20000000f00 */
[C---:B------:R-:W-:Y:S02]  /*6db0*/  @!P1 FMUL.FTZ R4, R6.reuse, R4 ;  /* 0x0000000406049220 */ /* 0x040fe40000410000 */
[-C--:B------:R-:W-:Y:S01]  /*6dc0*/  @!P1 FFMA.FTZ R80, R6, R42.reuse, -R5 ;  /* 0x0000002a06509223 */ /* 0x080fe20000010805 */
[----:B------:R-:W-:Y:S01]  /*6dd0*/  @!P1 HADD2.F32 R5, -RZ, R15.H0_H0 ;  /* 0x2000000fff059230 */ /* 0x000fe20000004100 */
[----:B------:R-:W-:Y:S01]  /*6de0*/  @!P1 FFMA.FTZ R4, R41, R42, R4 ;  /* 0x0000002a29049223 */ /* 0x000fe20000010004 */
[----:B------:R-:W-:Y:S01]  /*6df0*/  @!P1 MOV R15, R22 ;  /* 0x00000016000f9202 */ /* 0x000fe20000000f00 */
[----:B------:R-:W-:Y:S01]  /*6e00*/  IMAD.MOV.U32 R6, RZ, RZ, R10 ;  /* 0x000000ffff067224 */ /* 0x000fe200078e000a */
[----:B------:R-:W-:Y:S01]  /*6e10*/  @!P1 HADD2.F32 R8, -RZ, R24.H0_H0 ;  /* 0x20000018ff089230 */ /* 0x000fe20000004100 */
[CC--:B------:R-:W-:Y:S01]  /*6e20*/  @!P1 FMUL.FTZ R74, R9.reuse, R5.reuse ;  /* 0x00000005094a9220 */ /* 0x0c0fe20000410000 */
[----:B------:R-:W-:Y:S01]  /*6e30*/  @!P1 HADD2.F32 R41, -RZ, R43.H0_H0 ;  /* 0x2000002bff299230 */ /* 0x000fe20000004100 */
[----:B------:R-:W-:Y:S01]  /*6e40*/  @!P1 IMAD.MOV.U32 R43, RZ, RZ, R50 ;  /* 0x000000ffff2b9224 */ /* 0x000fe200078e0032 */
[----:B------:R-:W-:Y:S01]  /*6e50*/  @!P1 F2FP.PACK_AB R80, R80, R88 ;  /* 0x000000585050923e */ /* 0x000fe200000000ff */
[C---:B------:R-:W-:Y:S01]  /*6e60*/  @!P1 FMUL.FTZ R5, R8.reuse, R5 ;  /* 0x0000000508059220 */ /* 0x040fe20000410000 */
[----:B------:R-:W-:Y:S01]  /*6e70*/  @!P1 HADD2.F32 R6, -RZ, R6.H0_H0 ;  /* 0x20000006ff069230 */ /* 0x000fe20000004100 */
[-C--:B------:R-:W-:Y:S01]  /*6e80*/  @!P1 FFMA.FTZ R74, R8, R41.reuse, -R74 ;  /* 0x00000029084a9223 */ /* 0x080fe2000001084a */
[----:B------:R-:W-:Y:S01]  /*6e90*/  @!P1 HADD2.F32 R42, -RZ, R43.H0_H0 ;  /* 0x2000002bff2a9230 */ /* 0x000fe20000004100 */
[----:B------:R-:W-:Y:S01]  /*6ea0*/  @!P1 FFMA.FTZ R5, R9, R41, R5 ;  /* 0x0000002909059223 */ /* 0x000fe20000010005 */
[----:B------:R-:W-:Y:S01]  /*6eb0*/  @!P1 HADD2.F32 R9, -RZ, R15.H0_H0 ;  /* 0x2000000fff099230 */ /* 0x000fe20000004100 */
[----:B------:R-:W-:Y:S01]  /*6ec0*/  @!P1 IMAD.MOV.U32 R20, RZ, RZ, R80 ;  /* 0x000000ffff149224 */ /* 0x000fe200078e0050 */
[----:B------:R-:W-:Y:S01]  /*6ed0*/  @!P1 HADD2.F32 R41, -RZ, R44.H0_H0 ;  /* 0x2000002cff299230 */ /* 0x000fe20000004100 */
[-C--:B------:R-:W-:Y:S01]  /*6ee0*/  @!P1 FMUL.FTZ R44, R42, R6.reuse ;  /* 0x000000062a2c9220 */ /* 0x080fe20000410000 */
[----:B------:R-:W-:Y:S01]  /*6ef0*/  @!P1 SHF.R.U64 R10, R10, 0x10, R11 ;  /* 0x000000100a0a9819 */ /* 0x000fe2000000120b */
[C---:B------:R-:W-:Y:S01]  /*6f00*/  @!P1 FMUL.FTZ R8, R9.reuse, R6 ;  /* 0x0000000609089220 */ /* 0x040fe20000410000 */
[----:B------:R-:W-:Y:S01]  /*6f10*/  @!P1 HADD2.F32 R43, -RZ, R43.H1_H1 ;  /* 0x3000002bff2b9230 */ /* 0x000fe20000004100 */
[----:B------:R-:W-:Y:S01]  /*6f20*/  @!P1 FFMA.FTZ R89, R9, R41, -R44 ;  /* 0x0000002909599223 */ /* 0x000fe2000001082c */
[--C-:B------:R-:W-:Y:S01]  /*6f30*/  @!P1 SHF.R.U64 R9, R46, 0x10, R47.reuse ;  /* 0x000000102e099819 */ /* 0x100fe2000000122f */
[----:B------:R-:W-:Y:S02]  /*6f40*/  @!P1 HADD2.F32 R6, -RZ, R10.H0_H0 ;  /* 0x2000000aff069230 */ /* 0x000fe40000004100 */
[----:B------:R-:W-:Y:S02]  /*6f50*/  @!P1 HADD2.F32 R10, -RZ, R25.H0_H0 ;  /* 0x20000019ff0a9230 */ /* 0x000fe40000004100 */
[----:B------:R-:W-:Y:S01]  /*6f60*/  @!P1 HADD2.F32 R44, -RZ, R9.H0_H0 ;  /* 0x20000009ff2c9230 */ /* 0x000fe20000004100 */
[----:B------:R-:W-:Y:S01]  /*6f70*/  @!P1 FMUL.FTZ R46, R43, R6 ;  /* 0x000000062b2e9220 */ /* 0x000fe20000410000 */
[----:B------:R-:W-:Y:S02]  /*6f80*/  @!P1 HADD2.F32 R9, -RZ, R15.H1_H1 ;  /* 0x3000000fff099230 */ /* 0x000fe40000004100 */
[----:B------:R-:W-:Y:S01]  /*6f90*/  @!P1 HADD2.F32 R15, -RZ, R45.H1_H1 ;  /* 0x3000002dff0f9230 */ /* 0x000fe20000004100 */
[--C-:B------:R-:W-:Y:S01]  /*6fa0*/  IMAD.MOV.U32 R45, RZ, RZ, R47.reuse ;  /* 0x000000ffff2d7224 */ /* 0x100fe200078e002f */
[----:B------:R-:W-:Y:S01]  /*6fb0*/  @!P1 HADD2.F32 R25, -RZ, R64.H0_H0 ;  /* 0x20000040ff199230 */ /* 0x000fe20000004100 */
[C---:B------:R-:W-:Y:S01]  /*6fc0*/  @!P1 FFMA.FTZ R75, R9.reuse, R44, -R46 ;  /* 0x0000002c094b9223 */ /* 0x040fe2000001082e */
[----:B------:R-:W-:Y:S01]  /*6fd0*/  @!P1 SHF.R.U32.HI R47, RZ, 0x10, R47 ;  /* 0x00000010ff2f9819 */ /* 0x000fe2000001162f */
[----:B------:R-:W-:Y:S01]  /*6fe0*/  @!P1 FMUL.FTZ R9, R9, R6 ;  /* 0x0000000609099220 */ /* 0x000fe20000410000 */
[----:B------:R-:W-:Y:S01]  /*6ff0*/  @!P1 HADD2.F32 R6, -RZ, R24.H1_H1 ;  /* 0x30000018ff069230 */ /* 0x000fe20000004100 */
[-C--:B------:R-:W-:Y:S01]  /*7000*/  @!P1 FMUL.FTZ R24, R15, R10.reuse ;  /* 0x0000000a0f189220 */ /* 0x080fe20000410000 */
[----:B------:R-:W-:Y:S02]  /*7010*/  @!P1 HADD2.F32 R45, -RZ, R45.H0_H0 ;  /* 0x2000002dff2d9230 */ /* 0x000fe40000004100 */
[----:B------:R-:W-:Y:S01]  /*7020*/  @!P1 HADD2.F32 R47, -RZ, R47.H0_H0 ;  /* 0x2000002fff2f9230 */ /* 0x000fe20000004100 */
[C---:B------:R-:W-:Y:S01]  /*7030*/  @!P1 FFMA.FTZ R46, R6.reuse, R25, -R24 ;  /* 0x00000019062e9223 */ /* 0x040fe20000010818 */
[----:B------:R-:W-:Y:S01]  /*7040*/  @!P1 SHF.R.U32.HI R24, RZ, 0x10, R11 ;  /* 0x00000010ff189819 */ /* 0x000fe2000001160b */
[----:B------:R-:W-:Y:S01]  /*7050*/  @!P1 FMUL.FTZ R6, R6, R10 ;  /* 0x0000000a06069220 */ /* 0x000fe20000410000 */
[----:B------:R-:W-:Y:S02]  /*7060*/  MOV R10, R11 ;  /* 0x0000000b000a7202 */ /* 0x000fe40000000f00 */
[----:B------:R-:W-:Y:S01]  /*7070*/  @!P1 F2FP.PACK_AB R86, R46, R74 ;  /* 0x0000004a2e56923e */ /* 0x000fe200000000ff */
[----:B------:R-:W-:Y:S01]  /*7080*/  @!P1 IMAD.MOV.U32 R46, RZ, RZ, R51 ;  /* 0x000000ffff2e9224 */ /* 0x000fe200078e0033 */
[----:B------:R-:W-:Y:S01]  /*7090*/  LEA R74, P0, R93, R84, 0x1 ;  /* 0x000000545d4a7211 */ /* 0x000fe200078008ff */
[----:B------:R-:W-:Y:S01]  /*70a0*/  @!P1 FFMA.FTZ R6, R15, R25, R6 ;  /* 0x000000190f069223 */ /* 0x000fe20000010006 */
[----:B------:R-:W-:Y:S01]  /*70b0*/  @!P1 MOV R15, R23 ;  /* 0x00000017000f9202 */ /* 0x000fe20000000f00 */
[----:B------:R-:W-:Y:S01]  /*70c0*/  @!P1 FFMA.FTZ R8, R42, R41, R8 ;  /* 0x000000292a089223 */ /* 0x000fe20000010008 */
[----:B------:R-:W-:Y:S01]  /*70d0*/  @!P1 MOV R21, R86 ;  /* 0x0000005600159202 */ /* 0x000fe20000000f00 */
[----:B------:R-:W-:Y:S01]  /*70e0*/  @!P1 FFMA.FTZ R9, R43, R44, R9 ;  /* 0x0000002c2b099223 */ /* 0x000fe20000010009 */
[----:B------:R-:W-:Y:S01]  /*70f0*/  @!P1 F2FP.PACK_AB R5, R6, R5 ;  /* 0x000000050605923e */ /* 0x000fe200000000ff */
[----:B------:R-:W-:Y:S02]  /*7100*/  @!P1 HADD2.F32 R10, -RZ, R10.H0_H0 ;  /* 0x2000000aff0a9230 */ /* 0x000fe40000004100 */
[----:B------:R-:W-:Y:S02]  /*7110*/  @!P1 HADD2.F32 R25, -RZ, R46.H0_H0 ;  /* 0x2000002eff199230 */ /* 0x000fe40000004100 */
[----:B------:R-:W-:Y:S01]  /*7120*/  @!P1 IMAD.MOV.U32 R49, RZ, RZ, R5 ;  /* 0x000000ffff319224 */ /* 0x000fe200078e0005 */
[--C-:B------:R-:W-:Y:S02]  /*7130*/  @!P1 HADD2.F32 R11, -RZ, R15.reuse.H0_H0 ;  /* 0x2000000fff0b9230 */ /* 0x100fe40000004100 */
[-C--:B------:R-:W-:Y:S01]  /*7140*/  @!P1 FMUL.FTZ R64, R25, R10.reuse ;  /* 0x0000000a19409220 */ /* 0x080fe20000410000 */
[----:B------:R-:W-:Y:S02]  /*7150*/  @!P1 HADD2.F32 R24, -RZ, R24.H0_H0 ;  /* 0x20000018ff189230 */ /* 0x000fe40000004100 */
[----:B------:R-:W-:Y:S01]  /*7160*/  @!P1 HADD2.F32 R46, -RZ, R46.H1_H1 ;  /* 0x3000002eff2e9230 */ /* 0x000fe20000004100 */
[----:B------:R-:W-:Y:S01]  /*7170*/  @!P1 FFMA.FTZ R88, R11, R45, -R64 ;  /* 0x0000002d0b589223 */ /* 0x000fe20000010840 */
[----:B------:R-:W-:Y:S01]  /*7180*/  @!P1 F2FP.PACK_AB R64, R75, R89 ;  /* 0x000000594b40923e */ /* 0x000fe200000000ff */
[----:B------:R-:W-:Y:S01]  /*7190*/  @!P1 FMUL.FTZ R10, R11, R10 ;  /* 0x0000000a0b0a9220 */ /* 0x000fe20000410000 */
[----:B------:R-:W-:Y:S01]  /*71a0*/  LEA.HI.X R75, R93, R85, R107, 0x1, P0 ;  /* 0x000000555d4b7211 */ /* 0x000fe200000f0c6b */
[----:B------:R-:W-:Y:S01]  /*71b0*/  @!P1 HADD2.F32 R11, -RZ, R15.H1_H1 ;  /* 0x3000000fff0b9230 */ /* 0x000fe20000004100 */
[----:B------:R-:W-:Y:S01]  /*71c0*/  ISETP.GE.AND P0, PT, R87, c[0x0][0x1d4], PT ;  /* 0x0000750057007a0c */ /* 0x000fe20003f06270 */
[CC--:B------:R-:W-:Y:S02]  /*71d0*/  @!P1 FMUL.FTZ R15, R46.reuse, R24.reuse ;  /* 0x000000182e0f9220 */ /* 0x0c0fe40000410000 */
[----:B------:R-:W-:Y:S02]  /*71e0*/  @!P1 FFMA.FTZ R10, R25, R45, R10 ;  /* 0x0000002d190a9223 */ /* 0x000fe4000001000a */
[CC--:B------:R-:W-:Y:S02]  /*71f0*/  @!P1 FFMA.FTZ R15, R11.reuse, R47.reuse, -R15 ;  /* 0x0000002f0b0f9223 */ /* 0x0c0fe4000001080f */
[----:B------:R-:W-:Y:S02]  /*7200*/  @!P1 FMUL.FTZ R11, R11, R24 ;  /* 0x000000180b0b9220 */ /* 0x000fe40000410000 */
[----:B------:R-:W-:Y:S01]  /*7210*/  @!P1 IMAD.MOV.U32 R22, RZ, RZ, R64 ;  /* 0x000000ffff169224 */ /* 0x000fe200078e0040 */
[----:B------:R-:W-:Y:S01]  /*7220*/  @!P1 F2FP.PACK_AB R24, R15, R88 ;  /* 0x000000580f18923e */ /* 0x000fe200000000ff */
[----:B------:R-:W-:Y:S01]  /*7230*/  @!P1 FFMA.FTZ R11, R46, R47, R11 ;  /* 0x0000002f2e0b9223 */ /* 0x000fe2000001000b */
[----:B------:R-:W-:Y:S01]  /*7240*/  @!P1 F2FP.PACK_AB R15, R4, R3 ;  /* 0x00000003040f923e */ /* 0x000fe200000000ff */
[----:B------:R-:W-:Y:S01]  /*7250*/  @!P0 IMAD.WIDE R84, R87, 0x2, R84 ;  /* 0x0000000257548825 */ /* 0x000fe200078e0254 */
        /* <DEDUP_REMOVED lines=8> */
.L_x_1548:
[----:B------:R-:W-:Y:S05]  /*72e0*/  BSYNC B0 ;  /* 0x0000000000007941 */ /* 0x000fea0003800000 */
.L_x_1547:
        /* <DEDUP_REMOVED lines=23> */
[C---:B----4-:R-:W-:Y:S02]  /*7460*/  LEA R74, P0, R93.reuse, R44, 0x1 ;  /* 0x0000002c5d4a7211 */ /* 0x050fe400078008ff */
        /* <DEDUP_REMOVED lines=11> */
[----:B------:R-:W-:Y:S02]  /*7520*/  @!P1 SHF.R.U32.HI R25, RZ, 0x10, R53 ;  /* 0x00000010ff199819 */ /* 0x000fe40000011635 */
[----:B------:R-:W-:Y:S01]  /*7530*/  @!P1 SHF.R.U32.HI R41, RZ, 0x10, R55 ;  /* 0x00000010ff299819 */ /* 0x000fe20000011637 */
[----:B------:R-:W-:Y:S01]  /*7540*/  @!P0 IMAD.WIDE R86, R5, 0x2, R44 ;  /* 0x0000000205568825 */ /* 0x000fe200078e022c */
        /* <DEDUP_REMOVED lines=41> */
[--C-:B------:R-:W-:Y:S01]  /*77e0*/  @!P1 HADD2.F32 R10, -RZ, R27.reuse.H0_H0 ;  /* 0x2000001bff0a9230 */ /* 0x100fe20000004100 */
        /* <DEDUP_REMOVED lines=22> */
[----:B------:R-:W-:Y:S01]  /*7950*/  @!P1 HADD2.F32 R27, -RZ, R66.H1_H1 ;  /* 0x30000042ff1b9230 */ /* 0x000fe20000004100 */
        /* <DEDUP_REMOVED lines=26> */
.L_x_1550:
[----:B------:R-:W-:Y:S05]  /*7b00*/  BSYNC B0 ;  /* 0x0000000000007941 */ /* 0x000fea0003800000 */
.L_x_1549:
        /* <DEDUP_REMOVED lines=26> */
[----:B--2---:R-:W-:Y:S02]  /*7cb0*/  LEA.HI.X R51, R93, R17, R107, 0x1, P0 ;  /* 0x000000115d337211 */ /* 0x004fe400000f0c6b */
[----:B------:R-:W-:Y:S02]  /*7cc0*/  IADD3 R3, R3, R4, RZ ;  /* 0x0000000403037210 */ /* 0x000fe40007ffe0ff */
[----:B------:R-:W-:Y:S02]  /*7cd0*/  ISETP.GE.AND P0, PT, R5, c[0x0][0x1d4], PT ;  /* 0x0000750005007a0c */ /* 0x000fe40003f06270 */
[----:B------:R-:W-:Y:S01]  /*7ce0*/  @!P1 SHF.R.U64 R18, R56, 0x10, R57 ;  /* 0x0000001038129819 */ /* 0x000fe20000001239 */
[----:B------:R-:W-:Y:S01]  /*7cf0*/  IMAD.SHL.U32 R3, R3, 0x2, RZ ;  /* 0x0000000203037824 */ /* 0x000fe200078e00ff */
[----:B------:R-:W-:Y:S02]  /*7d00*/  @!P1 SHF.R.U64 R4, R28, 0x10, R29 ;  /* 0x000000101c049819 */ /* 0x000fe4000000121d */
[----:B------:R-:W-:Y:S01]  /*7d10*/  @!P1 SHF.R.U32.HI R25, RZ, 0x10, R57 ;  /* 0x00000010ff199819 */ /* 0x000fe20000011639 */
[----:B------:R-:W-:Y:S01]  /*7d20*/  @!P1 HADD2.F32 R18, -RZ, R18.H0_H0 ;  /* 0x20000012ff129230 */ /* 0x000fe20000004100 */
        /* <DEDUP_REMOVED lines=95> */
.L_x_1552:
[----:B------:R-:W-:Y:S05]  /*8320*/  BSYNC B0 ;  /* 0x0000000000007941 */ /* 0x000fea0003800000 */
.L_x_1551:
[----:B------:R1:W4:Y:S01]  /*8330*/  SHFL.IDX PT, R37, R91, 0x3, 0x181f ;  /* 0x00781f005b257f89 */ /* 0x00032200000e0000 */
[----:B------:R-:W-:Y:S03]  /*8340*/  ISETP.GE.OR P0, PT, R167, R90, P6 ;  /* 0x0000005aa700720c */ /* 0x000fe60003706670 */
[----:B------:R1:W3:Y:S10]  /*8350*/  SHFL.IDX PT, R36, R92, 0x3, 0x181f ;  /* 0x00781f005c247f89 */ /* 0x0002f400000e0000 */
[----:B------:R-:W-:-:S05]  /*8360*/  @P0 BRA `(.L_x_1544) ;  /* 0x00000c1000000947 */ /* 0x000fca0003800000 */
[----:B------:R-:W-:Y:S01]  /*8370*/  SEL R3, R73, R72, !P2 ;  /* 0x0000004849037207 */ /* 0x000fe20005000000 */
[----:B-1----:R-:W-:Y:S01]  /*8380*/  LDS.128 R20, [R127+0x8100] ;  /* 0x008100007f147984 */ /* 0x002fe20000000c00 */
[C---:B------:R-:W-:Y:S01]  /*8390*/  IADD3 R6, R82.reuse, 0x60, RZ ;  /* 0x0000006052067810 */ /* 0x040fe20007ffe0ff */
[----:B----4-:R-:W-:Y:S01]  /*83a0*/  @!P1 HADD2.F32 R16, -RZ, R69.H0_H0 ;  /* 0x20000045ff109230 */ /* 0x010fe20000004100 */
[----:B------:R-:W-:Y:S01]  /*83b0*/  SHF.R.S32.HI R4, RZ, 0x1f, R3 ;  /* 0x0000001fff047819 */ /* 0x000fe20000011403 */
[--C-:B------:R-:W-:Y:S01]  /*83c0*/  @!P1 HADD2.F32 R31, -RZ, R70.reuse.H0_H0 ;  /* 0x20000046ff1f9230 */ /* 0x100fe20000004100 */
[----:B------:R-:W-:Y:S01]  /*83d0*/  IADD3 R5, R82, 0x60, RZ ;  /* 0x0000006052057810 */ /* 0x000fe20007ffe0ff */
[----:B------:R-:W-:Y:S01]  /*83e0*/  IMAD.SHL.U32 R6, R6, 0x40, RZ ;  /* 0x0000004006067824 */ /* 0x000fe200078e00ff */
[----:B------:R-:W-:Y:S01]  /*83f0*/  LEA.HI R3, R4, R3, RZ, 0x4 ;  /* 0x0000000304037211 */ /* 0x000fe200078f20ff */
[----:B------:R-:W-:Y:S01]  /*8400*/  @!P1 HADD2.F32 R27, -RZ, R70.H1_H1 ;  /* 0x30000046ff1b9230 */ /* 0x000fe20000004100 */
        /* <DEDUP_REMOVED lines=11> */
[C---:B---3--:R-:W-:Y:S02]  /*84c0*/  LEA R50, P0, R93.reuse, R36, 0x1 ;  /* 0x000000245d327211 */ /* 0x048fe400078008ff */
[----:B------:R-:W-:Y:S01]  /*84d0*/  LOP3.LUT R4, R4, R5, RZ, 0x3c, !PT ;  /* 0x0000000504047212 */ /* 0x000fe200078e3cff */
[----:B------:R-:W-:Y:S01]  /*84e0*/  @!P1 HADD2.F32 R5, -RZ, R38.H0_H0 ;  /* 0x20000026ff059230 */ /* 0x000fe20000004100 */
[----:B------:R-:W-:Y:S02]  /*84f0*/  LEA.HI.X R51, R93, R37, R107, 0x1, P0 ;  /* 0x000000255d337211 */ /* 0x000fe400000f0c6b */
[----:B------:R-:W-:Y:S02]  /*8500*/  IADD3 R3, R3, R4, RZ ;  /* 0x0000000403037210 */ /* 0x000fe40007ffe0ff */
[----:B------:R-:W-:Y:S02]  /*8510*/  @!P1 SHF.R.U32.HI R9, RZ, 0x10, R33 ;  /* 0x00000010ff099819 */ /* 0x000fe40000011621 */
[----:B------:R-:W-:Y:S01]  /*8520*/  @!P1 SHF.R.U32.HI R11, RZ, 0x10, R35 ;  /* 0x00000010ff0b9819 */ /* 0x000fe20000011623 */
[----:B------:R-:W-:Y:S01]  /*8530*/  IMAD.SHL.U32 R3, R3, 0x2, RZ ;  /* 0x0000000203037824 */ /* 0x000fe200078e00ff */
[----:B------:R-:W-:Y:S02]  /*8540*/  @!P1 SHF.R.U64 R4, R32, 0x10, R33 ;  /* 0x0000001020049819 */ /* 0x000fe40000001221 */
[----:B------:R-:W-:Y:S01]  /*8550*/  @!P1 SHF.R.U64 R18, R60, 0x10, R61 ;  /* 0x000000103c129819 */ /* 0x000fe2000000123d */
[----:B------:R-:W-:Y:S01]  /*8560*/  @!P1 HADD2.F32 R11, -RZ, R11.H0_H0 ;  /* 0x2000000bff0b9230 */ /* 0x000fe20000004100 */
[----:B------:R-:W1:Y:S01]  /*8570*/  LDS.128 R44, [R3+0x8100] ;  /* 0x00810000032c7984 */ /* 0x000e620000000c00 */
[----:B------:R-:W-:Y:S01]  /*8580*/  @!P1 HADD2.F32 R4, -RZ, R4.H0_H0 ;  /* 0x20000004ff049230 */ /* 0x000fe20000004100 */
[----:B------:R-:W-:Y:S01]  /*8590*/  @!P1 SHF.R.U64 R15, R34, 0x10, R35 ;  /* 0x00000010220f9819 */ /* 0x000fe20000001223 */
[----:B------:R-:W-:Y:S01]  /*85a0*/  @!P1 HADD2.F32 R18, -RZ, R18.H0_H0 ;  /* 0x20000012ff129230 */ /* 0x000fe20000004100 */
[----:B------:R-:W-:Y:S02]  /*85b0*/  @!P1 SHF.R.U32.HI R25, RZ, 0x10, R61 ;  /* 0x00000010ff199819 */ /* 0x000fe4000001163d */
[--C-:B------:R-:W-:Y:S01]  /*85c0*/  @!P1 SHF.R.U32.HI R26, RZ, 0x10, R63.reuse ;  /* 0x00000010ff1a9819 */ /* 0x100fe2000001163f */
[----:B------:R-:W-:Y:S01]  /*85d0*/  @!P1 HADD2.F32 R15, -RZ, R15.H0_H0 ;  /* 0x2000000fff0f9230 */ /* 0x000fe20000004100 */
[----:B------:R-:W-:Y:S01]  /*85e0*/  @!P1 SHF.R.U64 R29, R62, 0x10, R63 ;  /* 0x000000103e1d9819 */ /* 0x000fe2000000123f */
        /* <DEDUP_REMOVED lines=8> */
[----:B--2---:R-:W-:Y:S01]  /*8670*/  @!P1 HADD2.F32 R17, -RZ, R6.H1_H1 ;  /* 0x30000006ff119230 */ /* 0x004fe20000004100 */
        /* <DEDUP_REMOVED lines=14> */
[----:B------:R-:W-:Y:S02]  /*8760*/  @!P1 HADD2.F32 R18, -RZ, R16.H0_H0 ;  /* 0x20000010ff129230 */ /* 0x000fe40000004100 */
[----:B------:R-:W-:Y:S02]  /*8770*/  @!P1 HADD2.F32 R10, -RZ, R6.H0_H0 ;  /* 0x20000006ff0a9230 */ /* 0x000fe40000004100 */
[----:B------:R-:W-:Y:S01]  /*8780*/  @!P1 HADD2.F32 R24, -RZ, R16.H1_H1 ;  /* 0x30000010ff189230 */ /* 0x000fe20000004100 */
[----:B------:R-:W-:Y:S01]  /*8790*/  @!P1 MOV R16, R47 ;  /* 0x0000002f00109202 */ /* 0x000fe20000000f00 */
[----:B------:R-:W-:Y:S01]  /*87a0*/  @!P1 HADD2.F32 R9, -RZ, R6.H1_H1 ;  /* 0x30000006ff099230 */ /* 0x000fe20000004100 */
[----:B------:R-:W-:Y:S02]  /*87b0*/  @!P1 FMUL.FTZ R6, R18, R5 ;  /* 0x0000000512069220 */ /* 0x000fe40000410000 */
[-C--:B------:R-:W-:Y:S01]  /*87c0*/  @!P1 FMUL.FTZ R17, R24, R8.reuse ;  /* 0x0000000818119220 */ /* 0x080fe20000410000 */
[--C-:B------:R-:W-:Y:S01]  /*87d0*/  @!P1 HADD2.F32 R30, -RZ, R16.reuse.H0_H0 ;  /* 0x20000010ff1e9230 */ /* 0x100fe20000004100 */
[C---:B------:R-:W-:Y:S01]  /*87e0*/  @!P1 FFMA.FTZ R48, R10.reuse, R19, -R6 ;  /* 0x000000130a309223 */ /* 0x040fe20000010806 */
[----:B------:R-:W-:Y:S01]  /*87f0*/  @!P1 HADD2.F32 R32, -RZ, R16.H1_H1 ;  /* 0x30000010ff209230 */ /* 0x000fe20000004100 */
[C---:B------:R-:W-:Y:S02]  /*8800*/  @!P1 FMUL.FTZ R6, R9.reuse, R8 ;  /* 0x0000000809069220 */ /* 0x040fe40000410000 */
[----:B------:R-:W-:Y:S02]  /*8810*/  @!P1 IMAD.MOV.U32 R8, RZ, RZ, R23 ;  /* 0x000000ffff089224 */ /* 0x000fe400078e0017 */
[----:B------:R-:W-:Y:S01]  /*8820*/  @!P1 FMUL.FTZ R5, R10, R5 ;  /* 0x000000050a059220 */ /* 0x000fe20000410000 */
[--C-:B------:R-:W-:Y:S01]  /*8830*/  @!P1 HADD2.F32 R10, -RZ, R39.reuse.H0_H0 ;  /* 0x20000027ff0a9230 */ /* 0x100fe20000004100 */
[----:B------:R-:W-:Y:S01]  /*8840*/  @!P1 FFMA.FTZ R43, R9, R25, -R17 ;  /* 0x00000019092b9223 */ /* 0x000fe20000010811 */
[--C-:B------:R-:W-:Y:S01]  /*8850*/  @!P1 HADD2.F32 R9, -RZ, R8.reuse.H0_H0 ;  /* 0x20000008ff099230 */ /* 0x100fe20000004100 */
[----:B------:R-:W-:Y:S01]  /*8860*/  @!P1 FMUL.FTZ R17, R32, R11 ;  /* 0x0000000b20119220 */ /* 0x000fe20000410000 */
        /* <DEDUP_REMOVED lines=47> */
.L_x_1522:
[----:B-1----:R1:W2:Y:S01]  /*8b60*/  SHFL.IDX PT, R5, R91, RZ, 0x181f ;  /* 0x00181fff5b057589 */ /* 0x0022a200000e0000 */
        /* <DEDUP_REMOVED lines=14> */
[----:B-----5:R-:W-:Y:S01]  /*8c50*/  @!P0 LEA.HI.X R5, R226, R5, R166, 0x1, P1 ;  /* 0x00000005e2058211 */ /* 0x020fe200008f0ca6 */
[----:B-1----:R-:W-:Y:S04]  /*8c60*/  @!P6 ST.E.128 [R8.64], R16 ;  /* 0x000000100800e985 */ /* 0x002fe8000c101d08 */
[----:B------:R-:W1:Y:S04]  /*8c70*/  @!P0 LDS.128 R8, [R227+0xb900] ;  /* 0x00b90000e3088984 */ /* 0x000e680000000c00 */
[----:B-1----:R1:W-:Y:S02]  /*8c80*/  @!P0 ST.E.128 [R4.64], R8 ;  /* 0x0000000804008985 */ /* 0x0023e4000c101d08 */
.L_x_1554:
[----:B-12---:R-:W-:Y:S05]  /*8c90*/  BSYNC B0 ;  /* 0x0000000000007941 */ /* 0x006fea0003800000 */
.L_x_1553:
        /* <DEDUP_REMOVED lines=11> */
[----:B-----5:R-:W-:Y:S01]  /*8d50*/  @!P0 LEA.HI.X R5, R226, R5, R166, 0x1, P1 ;  /* 0x00000005e2058211 */ /* 0x020fe200008f0ca6 */
[----:B----4-:R-:W-:Y:S04]  /*8d60*/  @!P6 ST.E.128 [R8.64], R16 ;  /* 0x000000100800e985 */ /* 0x010fe8000c101d08 */
[----:B------:R-:W2:Y:S04]  /*8d70*/  @!P0 LDS.128 R8, [R227+0xc900] ;  /* 0x00c90000e3088984 */ /* 0x000ea80000000c00 */
[----:B--2---:R2:W-:Y:S02]  /*8d80*/  @!P0 ST.E.128 [R4.64], R8 ;  /* 0x0000000804008985 */ /* 0x0045e4000c101d08 */
.L_x_1556:
[----:B------:R-:W-:Y:S05]  /*8d90*/  BSYNC B0 ;  /* 0x0000000000007941 */ /* 0x000fea0003800000 */
.L_x_1555:
[----:B--2---:R2:W4:Y:S01]  /*8da0*/  SHFL.IDX PT, R5, R91, 0x2, 0x181f ;  /* 0x00581f005b057f89 */ /* 0x00452200000e0000 */
[----:B------:R-:W-:Y:S01]  /*8db0*/  ISETP.GE.AND P0, PT, R3, 0x41, PT ;  /* 0x000000410300780c */ /* 0x000fe20003f06270 */
[----:B------:R-:W-:Y:S02]  /*8dc0*/  BSSY B0, `(.L_x_1557) ;  /* 0x000000d000007945 */ /* 0x000fe40003800000 */
[----:B---3--:R2:W3:Y:S10]  /*8dd0*/  SHFL.IDX PT, R4, R92, 0x2, 0x181f ;  /* 0x00581f005c047f89 */ /* 0x0084f400000e0000 */
[----:B------:R-:W-:-:S05]  /*8de0*/  @!P0 BRA `(.L_x_1558) ;  /* 0x000000a000008947 */ /* 0x000fca0003800000 */
[----:B------:R-:W1:Y:S01]  /*8df0*/  @!P6 LDS.128 R16, [R227+0xa100] ;  /* 0x00a10000e310e984 */ /* 0x000e620000000c00 */
[CC--:B---3--:R-:W-:Y:S04]  /*8e00*/  @!P6 LEA R8, P0, R76.reuse, R4.reuse, 0x1 ;  /* 0x000000044c08e211 */ /* 0x0c8fe800078008ff */
[-C--:B----4-:R-:W-:Y:S02]  /*8e10*/  @!P6 LEA.HI.X R9, R76, R5.reuse, R77, 0x1, P0 ;  /* 0x000000054c09e211 */ /* 0x090fe400000f0c4d */
[C---:B------:R-:W-:Y:S11]  /*8e20*/  ISETP.GE.AND P0, PT, R226.reuse, c[0x0][0x1d4], PT ;  /* 0x00007500e2007a0c */ /* 0x040ff60003f06270 */
[----:B------:R-:W-:Y:S02]  /*8e30*/  @!UPT UIADD3 URZ, URZ, URZ, URZ ;  /* 0x0000003f3f3ff290 */ /* 0x000fe4000fffe03f */
[C---:B------:R-:W-:Y:S04]  /*8e40*/  @!P0 LEA R4, P1, R226.reuse, R4, 0x1 ;  /* 0x00000004e2048211 */ /* 0x040fe800078208ff */
[----:B-----5:R-:W-:Y:S01]  /*8e50*/  @!P0 LEA.HI.X R5, R226, R5, R166, 0x1, P1 ;  /* 0x00000005e2058211 */ /* 0x020fe200008f0ca6 */
[----:B-1----:R-:W-:Y:S04]  /*8e60*/  @!P6 ST.E.128 [R8.64], R16 ;  /* 0x000000100800e985 */ /* 0x002fe8000c101d08 */
[----:B------:R-:W1:Y:S04]  /*8e70*/  @!P0 LDS.128 R8, [R227+0xd900] ;  /* 0x00d90000e3088984 */ /* 0x000e680000000c00 */
[----:B-1----:R1:W-:Y:S02]  /*8e80*/  @!P0 ST.E.128 [R4.64], R8 ;  /* 0x0000000804008985 */ /* 0x0023e4000c101d08 */
.L_x_1558:
[----:B------:R-:W-:Y:S05]  /*8e90*/  BSYNC B0 ;  /* 0x0000000000007941 */ /* 0x000fea0003800000 */
.L_x_1557:
[----:B-1--4-:R1:W4:Y:S01]  /*8ea0*/  SHFL.IDX PT, R5, R91, 0x3, 0x181f ;  /* 0x00781f005b057f89 */ /* 0x01232200000e0000 */
[----:B------:R-:W-:Y:S03]  /*8eb0*/  ISETP.GE.AND P0, PT, R3, 0x61, PT ;  /* 0x000000610300780c */ /* 0x000fe60003f06270 */
        /* <DEDUP_REMOVED lines=12> */
.L_x_1544:
[----:B------:R-:W-:Y:S05]  /*8f80*/  BSYNC B2 ;  /* 0x0000000000027941 */ /* 0x000fea0003800000 */
.L_x_1521:
[----:B------:R-:W-:Y:S01]  /*8f90*/  IMAD.IADD R3, R90, 0x1, -R82 ;  /* 0x000000015a037824 */ /* 0x000fe200078e0a52 */
[----:B--2---:R-:W-:Y:S01]  /*8fa0*/  P2R R24, PR, RZ, 0x4 ;  /* 0x00000004ff187803 */ /* 0x004fe20000000000 */
[----:B-1----:R-:W-:Y:S01]  /*8fb0*/  IMAD.WIDE R8, R40, 0x70, R114 ;  /* 0x0000007028087825 */ /* 0x002fe200078e0272 */
[----:B-----5:R-:W-:Y:S01]  /*8fc0*/  LOP3.LUT P2, RZ, R165, 0x4, RZ, 0xc0, !PT ;  /* 0x00000004a5ff7812 */ /* 0x020fe2000784c0ff */
        /* <DEDUP_REMOVED lines=13> */
[----:B---3--:R-:W-:Y:S01]  /*90a0*/  @P0 MOV R4, R96 ;  /* 0x0000006000040202 */ /* 0x008fe20000000f00 */
        /* <DEDUP_REMOVED lines=18> */
[----:B------:R-:W-:Y:S02]  /*91d0*/  @P1 MOV R4, R96 ;  /* 0x0000006000041202 */ /* 0x000fe40000000f00 */
        /* <DEDUP_REMOVED lines=28> */
[----:B------:R1:W3:Y:S10]  /*93a0*/  SHFL.IDX PT, R5, R6, RZ, 0x181f ;  /* 0x00181fff06057589 */ /* 0x0002f400000e0000 */
        /* <DEDUP_REMOVED lines=12> */
[----:B-123--:R-:W1:Y:S01]  /*9470*/  @!P6 LDS.128 R16, [R227+0x100] ;  /* 0x00010000e310e984 */ /* 0x00ee620000000c00 */
        /* <DEDUP_REMOVED lines=9> */
.L_x_1560:
[----:B-123--:R-:W-:Y:S05]  /*9510*/  BSYNC B0 ;  /* 0x0000000000007941 */ /* 0x00efea0003800000 */
.L_x_1559:
[----:B------:R1:W2:Y:S01]  /*9520*/  SHFL.IDX PT, R5, R6, 0x1, 0x181f ;  /* 0x00381f0006057f89 */ /* 0x0002a200000e0000 */
[----:B------:R-:W-:Y:S03]  /*9530*/  BSSY B0, `(.L_x_1561) ;  /* 0x000000d000007945 */ /* 0x000fe60003800000 */
[----:B------:R1:W3:Y:S01]  /*9540*/  SHFL.IDX PT, R3, R15, 0x1, 0x181f ;  /* 0x00381f000f037f89 */ /* 0x0002e200000e0000 */
[----:B------:R-:W-:-:S05]  /*9550*/  @!P1 BRA `(.L_x_1562) ;  /* 0x000000a000009947 */ /* 0x000fca0003800000 */
[----:B------:R-:W4:Y:S01]  /*9560*/  @!P6 LDS.128 R16, [R227+0x1100] ;  /* 0x00110000e310e984 */ /* 0x000f220000000c00 */
[C---:B---3--:R-:W-:Y:S04]  /*9570*/  @!P6 LEA R8, P0, R76.reuse, R3, 0x1 ;  /* 0x000000034c08e211 */ /* 0x048fe800078008ff */
[----:B--2---:R-:W-:Y:S02]  /*9580*/  @!P6 LEA.HI.X R9, R76, R5, R77, 0x1, P0 ;  /* 0x000000054c09e211 */ /* 0x004fe400000f0c4d */
[C---:B------:R-:W-:Y:S11]  /*9590*/  ISETP.GE.AND P0, PT, R226.reuse, c[0x0][0x1d4], PT ;  /* 0x00007500e2007a0c */ /* 0x040ff60003f06270 */
[----:B------:R-:W-:Y:S02]  /*95a0*/  @!UPT UIADD3 URZ, URZ, URZ, URZ ;  /* 0x0000003f3f3ff290 */ /* 0x000fe4000fffe03f */
[C---:B------:R-:W-:Y:S04]  /*95b0*/  @!P0 LEA R4, P1, R226.reuse, R3, 0x1 ;  /* 0x00000003e2048211 */ /* 0x040fe800078208ff */
[----:B------:R-:W-:Y:S01]  /*95c0*/  @!P0 LEA.HI.X R5, R226, R5, R166, 0x1, P1 ;  /* 0x00000005e2058211 */ /* 0x000fe200008f0ca6 */
[----:B----4-:R-:W-:Y:S04]  /*95d0*/  @!P6 ST.E.128 [R8.64], R16 ;  /* 0x000000100800e985 */ /* 0x010fe8000c101d08 */
[----:B------:R-:W2:Y:S04]  /*95e0*/  @!P0 LDS.128 R8, [R227+0x4900] ;  /* 0x00490000e3088984 */ /* 0x000ea80000000c00 */
[----:B--2---:R2:W-:Y:S02]  /*95f0*/  @!P0 ST.E.128 [R4.64], R8 ;  /* 0x0000000804008985 */ /* 0x0045e4000c101d08 */
.L_x_1562:
[----:B------:R-:W-:Y:S05]  /*9600*/  BSYNC B0 ;  /* 0x0000000000007941 */ /* 0x000fea0003800000 */
.L_x_1561:
[----:B--2---:R2:W4:Y:S01]  /*9610*/  SHFL.IDX PT, R5, R6, 0x2, 0x181f ;  /* 0x00581f0006057f89 */ /* 0x00452200000e0000 */
[----:B------:R-:W-:Y:S03]  /*9620*/  BSSY B0, `(.L_x_1563) ;  /* 0x000000d000007945 */ /* 0x000fe60003800000 */
[----:B---3--:R2:W3:Y:S01]  /*9630*/  SHFL.IDX PT, R3, R15, 0x2, 0x181f ;  /* 0x00581f000f037f89 */ /* 0x0084e200000e0000 */
[----:B------:R-:W-:-:S05]  /*9640*/  @!P3 BRA `(.L_x_1564) ;  /* 0x000000a00000b947 */ /* 0x000fca0003800000 */
[----:B------:R-:W5:Y:S01]  /*9650*/  @!P6 LDS.128 R16, [R227+0x2100] ;  /* 0x00210000e310e984 */ /* 0x000f620000000c00 */
[C---:B---3--:R-:W-:Y:S04]  /*9660*/  @!P6 LEA R8, P0, R76.reuse, R3, 0x1 ;  /* 0x000000034c08e211 */ /* 0x048fe800078008ff */
[----:B----4-:R-:W-:Y:S02]  /*9670*/  @!P6 LEA.HI.X R9, R76, R5, R77, 0x1, P0 ;  /* 0x000000054c09e211 */ /* 0x010fe400000f0c4d */
[C---:B------:R-:W-:Y:S11]  /*9680*/  ISETP.GE.AND P0, PT, R226.reuse, c[0x0][0x1d4], PT ;  /* 0x00007500e2007a0c */ /* 0x040ff60003f06270 */
[----:B------:R-:W-:Y:S02]  /*9690*/  @!UPT UIADD3 URZ, URZ, URZ, URZ ;  /* 0x0000003f3f3ff290 */ /* 0x000fe4000fffe03f */
[C---:B------:R-:W-:Y:S04]  /*96a0*/  @!P0 LEA R4, P1, R226.reuse, R3, 0x1 ;  /* 0x00000003e2048211 */ /* 0x040fe800078208ff */
[----:B------:R-:W-:Y:S01]  /*96b0*/  @!P0 LEA.HI.X R5, R226, R5, R166, 0x1, P1 ;  /* 0x00000005e2058211 */ /* 0x000fe200008f0ca6 */
[----:B-----5:R-:W-:Y:S04]  /*96c0*/  @!P6 ST.E.128 [R8.64], R16 ;  /* 0x000000100800e985 */ /* 0x020fe8000c101d08 */
[----:B------:R-:W3:Y:S04]  /*96d0*/  @!P0 LDS.128 R8, [R227+0x5900] ;  /* 0x00590000e3088984 */ /* 0x000ee80000000c00 */
[----:B---3--:R3:W-:Y:S02]  /*96e0*/  @!P0 ST.E.128 [R4.64], R8 ;  /* 0x0000000804008985 */ /* 0x0087e4000c101d08 */
.L_x_1564:
[----:B------:R-:W-:Y:S05]  /*96f0*/  BSYNC B0 ;  /* 0x0000000000007941 */ /* 0x000fea0003800000 */
.L_x_1563:
[----:B---34-:R3:W4:Y:S01]  /*9700*/  SHFL.IDX PT, R5, R6, 0x3, 0x181f ;  /* 0x00781f0006057f89 */ /* 0x01872200000e0000 */
[----:B------:R-:W-:Y:S03]  /*9710*/  BSSY B0, `(.L_x_1565) ;  /* 0x000000d000007945 */ /* 0x000fe60003800000 */
[----:B------:R3:W1:Y:S01]  /*9720*/  SHFL.IDX PT, R3, R15, 0x3, 0x181f ;  /* 0x00781f000f037f89 */ /* 0x00066200000e0000 */
[----:B------:R-:W-:-:S05]  /*9730*/  @!P4 BRA `(.L_x_1566) ;  /* 0x000000a00000c947 */ /* 0x000fca0003800000 */
[----:B------:R-:W5:Y:S01]  /*9740*/  @!P6 LDS.128 R16, [R227+0x3100] ;  /* 0x00310000e310e984 */ /* 0x000f620000000c00 */
[C---:B-1----:R-:W-:Y:S04]  /*9750*/  @!P6 LEA R8, P0, R76.reuse, R3, 0x1 ;  /* 0x000000034c08e211 */ /* 0x042fe800078008ff */
[----:B----4-:R-:W-:Y:S02]  /*9760*/  @!P6 LEA.HI.X R9, R76, R5, R77, 0x1, P0 ;  /* 0x000000054c09e211 */ /* 0x010fe400000f0c4d */
[C---:B------:R-:W-:Y:S11]  /*9770*/  ISETP.GE.AND P0, PT, R226.reuse, c[0x0][0x1d4], PT ;  /* 0x00007500e2007a0c */ /* 0x040ff60003f06270 */
[----:B------:R-:W-:Y:S02]  /*9780*/  @!UPT UIADD3 URZ, URZ, URZ, URZ ;  /* 0x0000003f3f3ff290 */ /* 0x000fe4000fffe03f */
[C---:B------:R-:W-:Y:S04]  /*9790*/  @!P0 LEA R4, P1, R226.reuse, R3, 0x1 ;  /* 0x00000003e2048211 */ /* 0x040fe800078208ff */
[----:B------:R-:W-:Y:S01]  /*97a0*/  @!P0 LEA.HI.X R5, R226, R5, R166, 0x1, P1 ;  /* 0x00000005e2058211 */ /* 0x000fe200008f0ca6 */
[----:B-----5:R-:W-:Y:S04]  /*97b0*/  @!P6 ST.E.128 [R8.64], R16 ;  /* 0x000000100800e985 */ /* 0x020fe8000c101d08 */
[----:B------:R-:W1:Y:S04]  /*97c0*/  @!P0 LDS.128 R8, [R227+0x6900] ;  /* 0x00690000e3088984 */ /* 0x000e680000000c00 */
[----:B-1----:R1:W-:Y:S02]  /*97d0*/  @!P0 ST.E.128 [R4.64], R8 ;  /* 0x0000000804008985 */ /* 0x0023e4000c101d08 */
.L_x_1566:
[----:B------:R-:W-:Y:S05]  /*97e0*/  BSYNC B0 ;  /* 0x0000000000007941 */ /* 0x000fea0003800000 */
.L_x_1565:
[----:B------:R-:W-:Y:S01]  /*97f0*/  ISETP.GT.AND P0, PT, R40, R126, PT ;  /* 0x0000007e2800720c */ /* 0x000fe20003f04270 */
[----:B------:R-:W-:Y:S03]  /*9800*/  BSSY B0, `(.L_x_1567) ;  /* 0x0000030000007945 */ /* 0x000fe60003800000 */
[----:B-123--:R-:W-:Y:S09]  /*9810*/  P2R R15, PR, RZ, 0x1 ;  /* 0x00000001ff0f7803 */ /* 0x00eff20000000000 */
[----:B------:R-:W-:-:S05]  /*9820*/  @!P0 BRA `(.L_x_1568) ;  /* 0x000002d000008947 */ /* 0x000fca0003800000 */
[----:B------:R-:W-:Y:S01]  /*9830*/  IADD3 R3, R40, -0x1, RZ ;  /* 0xffffffff28037810 */ /* 0x000fe20007ffe0ff */
[----:B------:R-:W-:Y:S01]  /*9840*/  IMAD.MOV.U32 R4, RZ, RZ, R118 ;  /* 0x000000ffff047224 */ /* 0x000fe200078e0076 */
[C---:B------:R-:W-:Y:S01]  /*9850*/  ISETP.GE.AND P3, PT, R237.reuse, 0x21, PT ;  /* 0x00000021ed00780c */ /* 0x040fe20003f66270 */
[----:B----4-:R-:W-:Y:S01]  /*9860*/  IMAD.MOV.U32 R5, RZ, RZ, R117 ;  /* 0x000000ffff057224 */ /* 0x010fe200078e0075 */
[----:B------:R-:W-:Y:S01]  /*9870*/  SHF.R.S32.HI R8, RZ, 0x1f, R3 ;  /* 0x0000001fff087819 */ /* 0x000fe20000011403 */
[----:B------:R-:W-:Y:S01]  /*9880*/  IMAD R6, R152, R3, RZ ;  /* 0x0000000398067224 */ /* 0x000fe200078e02ff */
[----:B------:R-:W-:Y:S01]  /*9890*/  ISETP.GE.AND P1, PT, R237, 0x41, PT ;  /* 0x00000041ed00780c */ /* 0x000fe20003f26270 */
        /* <DEDUP_REMOVED lines=38> */
.L_x_1568:
[----:B------:R-:W-:Y:S05]  /*9b00*/  BSYNC B0 ;  /* 0x0000000000007941 */ /* 0x000fea0003800000 */
.L_x_1567:
[----:B------:R-:W0:Y:S01]  /*9b10*/  LDGDEPBAR ;  /* 0x00000000000079af */ /* 0x000e220000000000 */
[----:B------:R-:W-:Y:S02]  /*9b20*/  ISETP.NE.AND P0, PT, R15, RZ, PT ;  /* 0x000000ff0f00720c */ /* 0x000fe40003f05270 */
[----:B------:R-:W-:Y:S11]  /*9b30*/  IADD3 R40, R40, -0x1, RZ ;  /* 0xffffffff28287810 */ /* 0x000ff60007ffe0ff */
[----:B------:R-:W-:-:S05]  /*9b40*/  @P0 BRA `(.L_x_1569) ;  /* 0xffff9ce000000947 */ /* 0x000fca000383ffff */
[----:B------:R-:W-:Y:S01]  /*9b50*/  WARPSYNC 0xffffffff ;  /* 0xffffffff00007948 */ /* 0x000fe20003800000 */
[----:B------:R-:W-:Y:S06]  /*9b60*/  BAR.SYNC.DEFER_BLOCKING 0x0 ;  /* 0x0000000000007b1d */ /* 0x000fec0000010000 */
.L_x_1520:
[----:B------:R-:W2:Y:S01]  /*9b70*/  LDL R99, [R1+0x40] ;  /* 0x0000400001637983 */ /* 0x000ea20000100800 */
[----:B------:R-:W-:-:S05]  /*9b80*/  IMAD.MOV.U32 R74, RZ, RZ, c[0x0][0x2c4] ;  /* 0x0000b100ff4a7624 */ /* 0x000fca00078e00ff */
[----:B------:R-:W-:Y:S01]  /*9b90*/  ISETP.NE.AND P3, PT, R74, 0x1, PT ;  /* 0x000000014a00780c */ /* 0x000fe20003f65270 */
[----:B------:R-:W-:Y:S01]  /*9ba0*/  BSSY B0, `(.L_x_1570) ;  /* 0x0000029000007945 */ /* 0x000fe20003800000 */
[----:B--2---:R-:W-:-:S11]  /*9bb0*/  IADD3 R2, R99, 0x7f, RZ ;  /* 0x0000007f63027810 */ /* 0x004fd60007ffe0ff */
[----:B------:R-:W-:-:S05]  /*9bc0*/  @P3 IMAD.HI.U32 R3, R2, c[0x0][0x2c8], RZ ;  /* 0x0000b20002033a27 */ /* 0x000fca00078e00ff */
[----:B------:R-:W-:-:S05]  /*9bd0*/  @P3 SHF.R.U32.HI R2, RZ, c[0x0][0x2cc], R3 ;  /* 0x0000b300ff023a19 */ /* 0x000fca0000011603 */
[----:B------:R-:W-:Y:S02]  /*9be0*/  IMAD.IADD R3, R151, 0x1, R2 ;  /* 0x0000000197037824 */ /* 0x000fe400078e0202 */
[----:B------:R-:W-:-:S04]  /*9bf0*/  IMAD.MOV.U32 R2, RZ, RZ, RZ ;  /* 0x000000ffff027224 */ /* 0x000fc800078e00ff */
[----:B------:R-:W-:-:S05]  /*9c00*/  IMAD.HI R2, R3, -0x6db6db6d, R2 ;  /* 0x9249249303027827 */ /* 0x000fca00078e0202 */
[----:B------:R-:W-:-:S04]  /*9c10*/  SHF.R.U32.HI R3, RZ, 0x1f, R2 ;  /* 0x0000001fff037819 */ /* 0x000fc80000011602 */
[----:B------:R-:W-:-:S04]  /*9c20*/  LEA.HI.SX32 R2, R2, R3, 0x1a ;  /* 0x0000000302027211 */ /* 0x000fc800078fd2ff */
[----:B------:R-:W-:-:S04]  /*9c30*/  IMNMX R6, R150, R2, PT ;  /* 0x0000000296067217 */ /* 0x000fc80003800200 */
[----:B------:R-:W-:Y:S01]  /*9c40*/  ISETP.GE.AND P0, PT, R6, 0x1, PT ;  /* 0x000000010600780c */ /* 0x000fe20003f06270 */
[----:B------:R-:W-:-:S12]  /*9c50*/  IMAD.MOV.U32 R2, RZ, RZ, RZ ;  /* 0x000000ffff027224 */ /* 0x000fd800078e00ff */
[----:B------:R-:W-:Y:S05]  /*9c60*/  @!P0 BRA `(.L_x_1571) ;  /* 0x000001c000008947 */ /* 0x000fea0003800000 */
[----:B------:R-:W-:Y:S02]  /*9c70*/  IABS R3, R135 ;  /* 0x0000008700037213 */ /* 0x000fe40000000000 */
[----:B-1----:R-:W-:Y:S02]  /*9c80*/  IADD3 R8, R135, -0x1, R6 ;  /* 0xffffffff87087810 */ /* 0x002fe40007ffe006 */
[----:B------:R-:W1:Y:S02]  /*9c90*/  I2F.RP R2, R3 ;  /* 0x0000000300027306 */ /* 0x000e640000209400 */
[----:B------:R-:W-:-:S06]  /*9ca0*/  IABS R11, R8 ;  /* 0x00000008000b7213 */ /* 0x000fcc0000000000 */
[----:B-1----:R-:W1:Y:S02]  /*9cb0*/  MUFU.RCP R2, R2 ;  /* 0x0000000200027308 */ /* 0x002e640000001000 */
[----:B-1----:R-:W-:-:S06]  /*9cc0*/  IADD3 R2, R2, 0xffffffe, RZ ;  /* 0x0ffffffe02027810 */ /* 0x002fcc0007ffe0ff */
[----:B----4-:R-:W1:Y:S02]  /*9cd0*/  F2I.FTZ.U32.TRUNC.NTZ R5, R2 ;  /* 0x0000000200057305 */ /* 0x010e64000021f000 */
        /* <DEDUP_REMOVED lines=21> */
.L_x_1571:
[----:B------:R-:W-:Y:S05]  /*9e30*/  BSYNC B0 ;  /* 0x0000000000007941 */ /* 0x000fea0003800000 */
.L_x_1570:
[----:B------:R-:W2:Y:S01]  /*9e40*/  LDL R3, [R1+0x78] ;  /* 0x0000780001037983 */ /* 0x000ea20000100800 */
        /* <DEDUP_REMOVED lines=33> */
[----:B-12---:R-:W-:-:S04]  /*a060*/  IMAD R4, R3, R2, RZ ;  /* 0x0000000203047224 */ /* 0x006fc800078e02ff */
[--C-:B------:R-:W-:Y:S01]  /*a070*/  IMAD.IADD R3, R4, 0x1, R2.reuse ;  /* 0x0000000104037824 */ /* 0x100fe200078e0202 */
[----:B------:R1:W-:Y:S01]  /*a080*/  STL [R1+0xc], R4 ;  /* 0x00000c0401007387 */ /* 0x0003e20000100800 */
[----:B------:R-:W-:-:S03]  /*a090*/  PRMT R2, RZ, 0x7610, R2 ;  /* 0x00007610ff027816 */ /* 0x000fc60000000002 */
[----:B------:R-:W-:-:S04]  /*a0a0*/  IMNMX R234, R6, R3, PT ;  /* 0x0000000306ea7217 */ /* 0x000fc80003800200 */
[----:B------:R-:W-:-:S13]  /*a0b0*/  ISETP.GT.AND P0, PT, R234, R4, PT ;  /* 0x00000004ea00720c */ /* 0x000fda0003f04270 */
[----:B------:R-:W-:Y:S05]  /*a0c0*/  @!P0 BRA `(.L_x_1572) ;  /* 0x0001276000008947 */ /* 0x000fea0003800000 */
[----:B----4-:R-:W2:Y:S04]  /*a0d0*/  LDL R5, [R1+0x68] ;  /* 0x0000680001057983 */ /* 0x010ea80000100800 */
[----:B-1----:R-:W3:Y:S01]  /*a0e0*/  LDL R4, [R1+0x6c] ;  /* 0x00006c0001047983 */ /* 0x002ee20000100800 */
[----:B------:R-:W-:-:S03]  /*a0f0*/  ISETP.NE.U32.AND P0, PT, RZ, c[0x0][0x340], PT ;  /* 0x0000d000ff007a0c */ /* 0x000fc60003f05070 */
[----:B------:R-:W4:Y:S01]  /*a100*/  LDL R8, [R1+0x58] ;  /* 0x0000580001087983 */ /* 0x000f220000100800 */
[----:B------:R-:W-:-:S03]  /*a110*/  ISETP.NE.AND.EX P1, PT, RZ, c[0x0][0x344], PT, P0 ;  /* 0x0000d100ff007a0c */ /* 0x000fc60003f25300 */
[----:B------:R-:W4:Y:S04]  /*a120*/  LDL R10, [R1+0x74] ;  /* 0x00007400010a7983 */ /* 0x000f280000100800 */
[----:B------:R-:W4:Y:S06]  /*a130*/  LDL R9, [R1+0x70] ;  /* 0x0000700001097983 */ /* 0x000f2c0000100800 */
[----:B--2---:R-:W-:-:S04]  /*a140*/  @P1 IADD3 R2, P0, R5, c[0x0][0x340], RZ ;  /* 0x0000d00005021a10 */ /* 0x004fc80007f1e0ff */
[----:B---3--:R-:W-:-:S05]  /*a150*/  @P1 IADD3.X R3, R4, c[0x0][0x344], RZ, P0, !PT ;  /* 0x0000d10004031a10 */ /* 0x008fca00007fe4ff */
[----:B------:R1:W5:Y:S01]  /*a160*/  @P1 LDG.E R2, [R2.64] ;  /* 0x0000000802021981 */ /* 0x000362000c1e1900 */
[----:B------:R-:W-:Y:S01]  /*a170*/  ISETP.NE.U32.AND P0, PT, RZ, c[0x0][0x348], PT ;  /* 0x0000d200ff007a0c */ /* 0x000fe20003f05070 */
[----:B------:R-:W-:Y:S01]  /*a180*/  IMAD.WIDE.U32 R4, R137, c[0x0][0x178], RZ ;  /* 0x00005e0089047a25 */ /* 0x000fe200078e00ff */
[----:B------:R-:W-:Y:S01]  /*a190*/  WARPSYNC 0xffffffff ;  /* 0xffffffff00007948 */ /* 0x000fe20003800000 */
[----:B----4-:R-:W-:Y:S02]  /*a1a0*/  LOP3.LUT R86, R8, 0xffff, RZ, 0xc0, !PT ;  /* 0x0000ffff08567812 */ /* 0x010fe400078ec0ff */
[----:B------:R-:W-:Y:S02]  /*a1b0*/  ISETP.NE.AND.EX P0, PT, RZ, c[0x0][0x34c], PT, P0 ;  /* 0x0000d300ff007a0c */ /* 0x000fe40003f05300 */
[----:B------:R-:W-:Y:S02]  /*a1c0*/  IADD3 R126, R234, -0x1, RZ ;  /* 0xffffffffea7e7810 */ /* 0x000fe40007ffe0ff */
[----:B------:R-:W-:-:S02]  /*a1d0*/  SEL R11, R10, RZ, !P0 ;  /* 0x000000ff0a0b7207 */ /* 0x000fc40004000000 */
[----:B------:R-:W-:Y:S02]  /*a1e0*/  SEL R8, R9, RZ, !P0 ;  /* 0x000000ff09087207 */ /* 0x000fe40004000000 */
[----:B-1----:R-:W-:-:S05]  /*a1f0*/  SHF.R.S32.HI R3, RZ, 0x1f, R137 ;  /* 0x0000001fff037819 */ /* 0x002fca0000011489 */
[----:B------:R-:W-:-:S04]  /*a200*/  IMAD R3, R3, c[0x0][0x178], RZ ;  /* 0x00005e0003037a24 */ /* 0x000fc800078e02ff */
[----:B------:R-:W-:-:S04]  /*a210*/  IMAD R3, R137, c[0x0][0x17c], R3 ;  /* 0x00005f0089037a24 */ /* 0x000fc800078e0203 */
[----:B------:R-:W-:Y:S02]  /*a220*/  IMAD.IADD R10, R5, 0x1, R3 ;  /* 0x00000001050a7824 */ /* 0x000fe400078e0203 */
[----:B------:R-:W-:Y:S02]  /*a230*/  @!P1 IMAD.MOV.U32 R2, RZ, RZ, R9 ;  /* 0x000000ffff029224 */ /* 0x000fe400078e0009 */
[----:B------:R-:W2:Y:S04]  /*a240*/  LDL R15, [R1+0x4] ;  /* 0x00000400010f7983 */ /* 0x000ea80000100800 */
[----:B------:R-:W3:Y:S04]  /*a250*/  LDL.LU R9, [R1+0x8] ;  /* 0x0000080001097983 */ /* 0x000ee80000300800 */
[----:B------:R-:W4:Y:S04]  /*a260*/  LDL R52, [R1+0x48] ;  /* 0x0000480001347983 */ /* 0x000f280000100800 */
[----:B------:R-:W2:Y:S01]  /*a270*/  LDL R6, [R1+0x3c] ;  /* 0x00003c0001067983 */ /* 0x000ea20000100800 */
[----:B------:R-:W-:-:S02]  /*a280*/  IMAD.MOV.U32 R3, RZ, RZ, c[0x0][0x2b8] ;  /* 0x0000ae00ff037624 */ /* 0x000fc400078e00ff */
[----:B------:R-:W-:-:S03]  /*a290*/  IMAD.MOV.U32 R125, RZ, RZ, 0x70 ;  /* 0x00000070ff7d7424 */ /* 0x000fc600078e00ff */
[----:B------:R-:W-:Y:S01]  /*a2a0*/  ISETP.NE.AND P1, PT, R3, 0x1, PT ;  /* 0x000000010300780c */ /* 0x000fe20003f25270 */
[----:B------:R-:W-:-:S04]  /*a2b0*/  IMAD R125, R234, R125, -0x70 ;  /* 0xffffff90ea7d7424 */ /* 0x000fc800078e027d */
[----:B------:R-:W-:Y:S01]  /*a2c0*/  IMAD.IADD R3, R0, 0x1, R125 ;  /* 0x0000000100037824 */ /* 0x000fe200078e027d */
[----:B-----5:R-:W-:Y:S01]  /*a2d0*/  SHF.R.S32.HI R5, RZ, 0x1f, R2 ;  /* 0x0000001fff057819 */ /* 0x020fe20000011402 */
[----:B------:R-:W-:-:S04]  /*a2e0*/  IMAD.WIDE.U32 R18, R2, c[0x0][0x2b0], RZ ;  /* 0x0000ac0002127a25 */ /* 0x000fc800078e00ff */
[----:B------:R-:W-:Y:S01]  /*a2f0*/  IMAD.MOV.U32 R236, RZ, RZ, RZ ;  /* 0x000000ffffec7224 */ /* 0x000fe200078e00ff */
[----:B------:R-:W-:Y:S01]  /*a300*/  BAR.SYNC.DEFER_BLOCKING 0x0 ;  /* 0x0000000000007b1d */ /* 0x000fe20000010000 */
[----:B---3--:R-:W-:-:S04]  /*a310*/  LOP3.LUT R9, R9, 0xfffffffd, RZ, 0xc0, !PT ;  /* 0xfffffffd09097812 */ /* 0x008fc800078ec0ff */
[----:B------:R-:W-:Y:S02]  /*a320*/  @P1 LOP3.LUT R9, R9, 0x2, RZ, 0xfc, !PT ;  /* 0x0000000209091812 */ /* 0x000fe400078efcff */
[----:B----4-:R-:W-:-:S03]  /*a330*/  ISETP.GE.AND P0, PT, R3, R52, PT ;  /* 0x000000340300720c */ /* 0x010fc60003f06270 */
[----:B------:R2:W-:Y:S01]  /*a340*/  STL [R1+0x8], R9 ;  /* 0x0000080901007387 */ /* 0x0005e20000100800 */
[----:B------:R-:W-:-:S03]  /*a350*/  ISETP.GT.OR P0, PT, R0, 0x6f, P0 ;  /* 0x0000006f0000780c */ /* 0x000fc60000704670 */
[----:B------:R-:W-:Y:S01]  /*a360*/  STL.64 [R1+0x30], R18 ;  /* 0x0000301201007387 */ /* 0x000fe20000100a00 */
        /* <DEDUP_REMOVED lines=8> */
[----:B------:R1:W-:Y:S01]  /*a3f0*/  STL [R1+0x38], R16 ;  /* 0x0000381001007387 */ /* 0x0003e20000100800 */
[----:B------:R-:W-:Y:S02]  /*a400*/  @!P0 LEA.HI.X.SX32 R5, R6, R16, 0x1, P1 ;  /* 0x0000001006058211 */ /* 0x000fe400008f0eff */
[----:B------:R-:W-:-:S04]  /*a410*/  @!P0 LEA R2, P1, R3, c[0x0][0x2a0], 0x2 ;  /* 0x0000a80003028a11 */ /* 0x000fc800078210ff */
[----:B------:R-:W-:-:S05]  /*a420*/  @!P0 LEA.HI.X R3, R3, c[0x0][0x2a4], R5, 0x2, P1 ;  /* 0x0000a90003038a11 */ /* 0x000fca00008f1405 */
[----:B------:R2:W3:Y:S04]  /*a430*/  @!P0 LDG.E R236, [R2.64] ;  /* 0x0000000802ec8981 */ /* 0x0004e8000c1e1900 */
[----:B-1----:R-:W4:Y:S01]  /*a440*/  LDL R16, [R1+0x44] ;  /* 0x0000440001107983 */ /* 0x002f220000100800 */
[----:B------:R-:W-:-:S04]  /*a450*/  IMAD.MOV.U32 R5, RZ, RZ, R10 ;  /* 0x000000ffff057224 */ /* 0x000fc800078e000a */
[----:B------:R-:W-:-:S04]  /*a460*/  IMAD.WIDE.U32 R4, R86, c[0x0][0x1b8], R4 ;  /* 0x00006e0056047a25 */ /* 0x000fc800078e0004 */
[----:B--2---:R-:W-:-:S04]  /*a470*/  IMAD.IADD R3, R0, 0x1, R99 ;  /* 0x0000000100037824 */ /* 0x004fc800078e0263 */
[----:B------:R-:W-:-:S04]  /*a480*/  @P3 IMAD.HI.U32 R10, R3, c[0x0][0x2c8], RZ ;  /* 0x0000b200030a3a27 */ /* 0x000fc800078e00ff */
        /* <DEDUP_REMOVED lines=8> */
[----:B------:R-:W-:Y:S02]  /*a510*/  IMAD R10, R10, c[0x0][0x1b0], RZ ;  /* 0x00006c000a0a7a24 */ /* 0x000fe400078e02ff */
[----:B------:R-:W-:Y:S02]  /*a520*/  IMAD.IADD R5, R5, 0x1, R11 ;  /* 0x0000000105057824 */ /* 0x000fe400078e020b */
[----:B------:R-:W-:Y:S02]  /*a530*/  IMAD R8, R8, c[0x0][0x2c4], R3 ;  /* 0x0000b10008087a24 */ /* 0x000fe400078e0203 */
[----:B------:R-:W-:-:S02]  /*a540*/  IMAD R10, R2, c[0x0][0x1b4], R10 ;  /* 0x00006d00020a7a24 */ /* 0x000fc400078e020a */
[----:B------:R-:W-:Y:S01]  /*a550*/  IMAD.WIDE.U32 R2, R2, c[0x0][0x1b0], R4 ;  /* 0x00006c0002027a25 */ /* 0x000fe200078e0004 */
[----:B------:R-:W-:-:S03]  /*a560*/  SHF.R.S32.HI R4, RZ, 0x1f, R8 ;  /* 0x0000001fff047819 */ /* 0x000fc60000011408 */
[----:B------:R-:W-:Y:S02]  /*a570*/  IMAD.IADD R3, R3, 0x1, R10 ;  /* 0x0000000103037824 */ /* 0x000fe400078e020a */
[----:B------:R-:W-:Y:S02]  /*a580*/  IMAD R5, R4, c[0x0][0x1a8], RZ ;  /* 0x00006a0004057a24 */ /* 0x000fe400078e02ff */
[----:B------:R-:W-:Y:S02]  /*a590*/  IMAD.MOV R4, RZ, RZ, -R6 ;  /* 0x000000ffff047224 */ /* 0x000fe400078e0a06 */
[C---:B------:R-:W-:Y:S02]  /*a5a0*/  IMAD R5, R8.reuse, c[0x0][0x1ac], R5 ;  /* 0x00006b0008057a24 */ /* 0x040fe400078e0205 */
[----:B------:R-:W-:-:S04]  /*a5b0*/  IMAD.WIDE.U32 R2, R8, c[0x0][0x1a8], R2 ;  /* 0x00006a0008027a25 */ /* 0x000fc800078e0002 */
[----:B------:R-:W-:Y:S02]  /*a5c0*/  IMAD R239, R4, c[0x0][0x2b8], R9 ;  /* 0x0000ae0004ef7a24 */ /* 0x000fe400078e0209 */
[----:B------:R-:W-:Y:S01]  /*a5d0*/  IMAD.IADD R4, R3, 0x1, R5 ;  /* 0x0000000103047824 */ /* 0x000fe200078e0205 */
[C---:B------:R-:W-:Y:S02]  /*a5e0*/  LEA R3, P0, R2.reuse, c[0x0][0x160], 0x1 ;  /* 0x0000580002037a11 */ /* 0x040fe400078008ff */
[----:B------:R-:W-:Y:S02]  /*a5f0*/  SHF.R.S32.HI R94, RZ, 0x1f, R239 ;  /* 0x0000001fff5e7819 */ /* 0x000fe400000114ef */
[----:B------:R-:W-:Y:S01]  /*a600*/  LEA.HI.X R2, R2, c[0x0][0x164], R4, 0x1, P0 ;  /* 0x0000590002027a11 */ /* 0x000fe200000f0c04 */
[----:B------:R-:W1:Y:S02]  /*a610*/  SHFL.IDX PT, R8, R3, RZ, 0x181f ;  /* 0x00181fff03087589 */ /* 0x000e6400000e0000 */
[----:B------:R-:W-:-:S02]  /*a620*/  IMAD R10, R94, c[0x0][0x1e0], RZ ;  /* 0x000078005e0a7a24 */ /* 0x000fc400078e02ff */
[----:B------:R-:W2:Y:S01]  /*a630*/  SHFL.IDX PT, R9, R2, RZ, 0x181f ;  /* 0x00181fff02097589 */ /* 0x000ea200000e0000 */
[----:B------:R-:W-:Y:S02]  /*a640*/  IMAD.MOV.U32 R98, RZ, RZ, R15 ;  /* 0x000000ffff627224 */ /* 0x000fe400078e000f */
[----:B------:R-:W-:Y:S01]  /*a650*/  IMAD.IADD R15, R82, 0x1, R99 ;  /* 0x00000001520f7824 */ /* 0x000fe200078e0263 */
[----:B------:R-:W1:Y:S04]  /*a660*/  SHFL.IDX PT, R6, R3, 0x1, 0x181f ;  /* 0x00381f0003067f89 */ /* 0x000e6800000e0000 */
[----:B------:R-:W1:Y:S01]  /*a670*/  SHFL.IDX PT, R11, R2, 0x1, 0x181f ;  /* 0x00381f00020b7f89 */ /* 0x000e6200000e0000 */
[----:B------:R-:W-:-:S03]  /*a680*/  IADD3 R19, R15, 0x20, RZ ;  /* 0x000000200f137810 */ /* 0x000fc60007ffe0ff */
[----:B------:R-:W-:Y:S01]  /*a690*/  SHFL.IDX PT, R17, R2, 0x2, 0x181f ;  /* 0x00581f0002117f89 */ /* 0x000fe200000e0000 */
[----:B------:R-:W-:Y:S01]  /*a6a0*/  IADD3 R18, R15, 0x40, RZ ;  /* 0x000000400f127810 */ /* 0x000fe20007ffe0ff */
[----:B------:R-:W-:Y:S02]  /*a6b0*/  IMAD.WIDE.U32 R4, R239, c[0x0][0x1e0], RZ ;  /* 0x00007800ef047a25 */ /* 0x000fe400078e00ff */
[----:B------:R-:W-:Y:S02]  /*a6c0*/  SHFL.IDX PT, R29, R3, 0x3, 0x181f ;  /* 0x00781f00031d7f89 */ /* 0x000fe400000e0000 */
[----:B------:R-:W-:-:S04]  /*a6d0*/  IMAD.WIDE.U32 R32, R86, c[0x0][0x1e8], RZ ;  /* 0x00007a0056207a25 */ /* 0x000fc800078e00ff */
[----:B------:R-:W-:Y:S01]  /*a6e0*/  IMAD R31, R86, c[0x0][0x1ec], R33 ;  /* 0x00007b00561f7a24 */ /* 0x000fe200078e0221 */
[----:B------:R-:W-:Y:S01]  /*a6f0*/  IADD3 R30, R15, 0x60, RZ ;  /* 0x000000600f1e7810 */ /* 0x000fe20007ffe0ff */
[----:B------:R-:W-:Y:S02]  /*a700*/  IMAD R124, R126, -0x70, R52 ;  /* 0xffffff907e7c7824 */ /* 0x000fe400078e0234 */
[----:B----4-:R-:W-:Y:S02]  /*a710*/  IMAD R56, R16, c[0x0][0x2c4], RZ ;  /* 0x0000b10010387a24 */ /* 0x010fe400078e02ff */
[----:B------:R-:W-:Y:S02]  /*a720*/  IMAD R16, R239, c[0x0][0x1e4], R10 ;  /* 0x00007900ef107a24 */ /* 0x000fe400078e020a */
[----:B------:R-:W4:Y:S01]  /*a730*/  SHFL.IDX PT, R10, R3, 0x2, 0x181f ;  /* 0x00581f00030a7f89 */ /* 0x000f2200000e0000 */
[-C--:B------:R-:W-:Y:S02]  /*a740*/  ISETP.GE.AND P3, PT, R15, R56.reuse, PT ;  /* 0x000000380f00720c */ /* 0x080fe40003f66270 */
[----:B------:R-:W-:-:S02]  /*a750*/  ISETP.GE.AND P4, PT, R19, R56, PT ;  /* 0x000000381300720c */ /* 0x000fc40003f86270 */
[----:B------:R-:W-:Y:S01]  /*a760*/  ISETP.GE.AND P6, PT, R18, R56, PT ;  /* 0x000000381200720c */ /* 0x000fe20003fc6270 */
[----:B------:R-:W-:Y:S01]  /*a770*/  IMAD.IADD R5, R5, 0x1, R16 ;  /* 0x0000000105057824 */ /* 0x000fe200078e0210 */
[----:B---3--:R-:W-:-:S07]  /*a780*/  SHF.R.S32.HI R93, RZ, 0x1f, R236 ;  /* 0x0000001fff5d7819 */ /* 0x008fce00000114ec */
[-C--:B-1----:R-:W-:Y:S02]  /*a790*/  @!P3 LEA R26, P0, R76, R8.reuse, 0x1 ;  /* 0x000000084c1ab211 */ /* 0x082fe400078008ff */
[----:B------:R-:W-:Y:S02]  /*a7a0*/  @!P3 LEA R24, P1, R226, R8, 0x1 ;  /* 0x00000008e218b211 */ /* 0x000fe400078208ff */
[CCC-:B--2---:R-:W-:Y:S02]  /*a7b0*/  @!P3 LEA.HI.X R27, R76.reuse, R9.reuse, R77.reuse, 0x1, P0 ;  /* 0x000000094c1bb211 */ /* 0x1c4fe400000f0c4d */
[----:B------:R-:W-:Y:S01]  /*a7c0*/  @!P4 LEA R22, P0, R76, R6, 0x1 ;  /* 0x000000064c16c211 */ /* 0x000fe200078008ff */
[----:B------:R1:W2:Y:S01]  /*a7d0*/  SHFL.IDX PT, R8, R2, 0x3, 0x181f ;  /* 0x00781f0002087f89 */ /* 0x0002a200000e0000 */
[----:B------:R-:W-:Y:S01]  /*a7e0*/  @!P3 LEA.HI.X R25, R226, R9, R98, 0x1, P1 ;  /* 0x00000009e219b211 */ /* 0x000fe200008f0c62 */
[----:B------:R-:W-:Y:S01]  /*a7f0*/  IMAD R28, R93, c[0x0][0x1f0], RZ ;  /* 0x00007c005d1c7a24 */ /* 0x000fe200078e02ff */
[----:B------:R-:W-:-:S02]  /*a800*/  @!P4 LEA.HI.X R23, R76, R11, R77, 0x1, P0 ;  /* 0x0000000b4c17c211 */ /* 0x000fc400000f0c4d */
[-C--:B----4-:R-:W-:Y:S02]  /*a810*/  @!P6 LEA R18, P1, R76, R10.reuse, 0x1 ;  /* 0x0000000a4c12e211 */ /* 0x090fe400078208ff */
[----:B------:R-:W-:Y:S02]  /*a820*/  @!P6 LEA R16, P0, R226, R10, 0x1 ;  /* 0x0000000ae210e211 */ /* 0x000fe400078008ff */
[-C--:B------:R-:W-:Y:S02]  /*a830*/  @!P6 LEA.HI.X R19, R76, R17.reuse, R77, 0x1, P1 ;  /* 0x000000114c13e211 */ /* 0x080fe400008f0c4d */
[----:B------:R-:W-:Y:S01]  /*a840*/  @!P6 LEA.HI.X R17, R226, R17, R98, 0x1, P0 ;  /* 0x00000011e211e211 */ /* 0x000fe200000f0c62 */
[----:B-1----:R-:W-:-:S04]  /*a850*/  IMAD.WIDE.U32 R2, R236, c[0x0][0x1f0], R4 ;  /* 0x00007c00ec027a25 */ /* 0x002fc800078e0004 */
[----:B------:R-:W-:Y:S01]  /*a860*/  IMAD R4, R236, c[0x0][0x1f4], R28 ;  /* 0x00007d00ec047a24 */ /* 0x000fe200078e021c */
[----:B------:R-:W-:-:S04]  /*a870*/  IADD3 R2, P0, R2, R32, RZ ;  /* 0x0000002002027210 */ /* 0x000fc80007f1e0ff */
[----:B------:R-:W-:Y:S02]  /*a880*/  IADD3.X R4, R31, R3, R4, P0, !PT ;  /* 0x000000031f047210 */ /* 0x000fe400007fe404 */
[----:B------:R-:W-:Y:S02]  /*a890*/  LEA R3, P0, R2, c[0x0][0x1c8], 0x1 ;  /* 0x0000720002037a11 */ /* 0x000fe400078008ff */
[----:B------:R-:W-:Y:S02]  /*a8a0*/  ISETP.GE.AND P5, PT, R30, R56, PT ;  /* 0x000000381e00720c */ /* 0x000fe40003fa6270 */
[----:B------:R-:W-:Y:S02]  /*a8b0*/  @!P4 LEA R20, P2, R226, R6, 0x1 ;  /* 0x00000006e214c211 */ /* 0x000fe400078408ff */
[----:B------:R-:W-:Y:S01]  /*a8c0*/  LEA.HI.X R30, R2, c[0x0][0x1cc], R4, 0x1, P0 ;  /* 0x00007300021e7a11 */ /* 0x000fe200000f0c04 */
[----:B------:R-:W1:Y:S01]  /*a8d0*/  SHFL.IDX PT, R6, R3, RZ, 0x181f ;  /* 0x00181fff03067589 */ /* 0x000e6200000e0000 */
[----:B------:R-:W-:-:S03]  /*a8e0*/  IMNMX R2, R124, 0x70, PT ;  /* 0x000000707c027817 */ /* 0x000fc60003800200 */
[----:B------:R-:W3:Y:S02]  /*a8f0*/  SHFL.IDX PT, R28, R30, RZ, 0x181f ;  /* 0x00181fff1e1c7589 */ /* 0x000ee400000e0000 */
[----:B------:R-:W-:Y:S01]  /*a900*/  IMAD.IADD R2, R2, 0x1, -R82 ;  /* 0x0000000102027824 */ /* 0x000fe200078e0a52 */
[----:B------:R-:W-:-:S04]  /*a910*/  @!P4 LEA.HI.X R21, R226, R11, R98, 0x1, P2 ;  /* 0x0000000be215c211 */ /* 0x000fc800010f0c62 */
[----:B------:R-:W-:Y:S02]  /*a920*/  ISETP.GE.AND P2, PT, R2, 0x1, PT ;  /* 0x000000010200780c */ /* 0x000fe40003f46270 */
[----:B------:R-:W-:-:S04]  /*a930*/  @!P5 LEA R4, P0, R76, R29, 0x1 ;  /* 0x0000001d4c04d211 */ /* 0x000fc800078008ff */
[----:B--2---:R-:W-:Y:S02]  /*a940*/  @!P5 LEA.HI.X R5, R76, R8, R77, 0x1, P0 ;  /* 0x000000084c05d211 */ /* 0x004fe400000f0c4d */
[----:B------:R-:W-:-:S04]  /*a950*/  @!P5 LEA R10, P0, R226, R29, 0x1 ;  /* 0x0000001de20ad211 */ /* 0x000fc800078008ff */
[----:B------:R-:W-:Y:S02]  /*a960*/  @!P5 LEA.HI.X R11, R226, R8, R98, 0x1, P0 ;  /* 0x00000008e20bd211 */ /* 0x000fe400000f0c62 */
[C---:B-1----:R-:W-:Y:S02]  /*a970*/  @P2 LEA R8, P0, R76.reuse, R6, 0x1 ;  /* 0x000000064c082211 */ /* 0x042fe400078008ff */
[C---:B------:R-:W-:Y:S02]  /*a980*/  ISETP.GE.AND P1, PT, R76.reuse, c[0x0][0x198], PT ;  /* 0x000066004c007a0c */ /* 0x040fe40003f26270 */
[----:B---3--:R-:W-:Y:S02]  /*a990*/  @P2 LEA.HI.X R9, R76, R28, R77, 0x1, P0 ;  /* 0x0000001c4c092211 */ /* 0x008fe400000f0c4d */
[----:B------:R-:W-:-:S09]  /*a9a0*/  ISETP.GE.AND P0, PT, R226, c[0x0][0x198], PT ;  /* 0x00006600e2007a0c */ /* 0x000fd20003f06270 */
[----:B------:R1:W-:Y:S04]  /*a9b0*/  @!P3 LDGSTS.E.BYPASS.LTC128B.128 [R227+0x100], [R26.64], !P1 ;  /* 0x001000001ae3bfae */ /* 0x0003e8000c901d48 */
        /* <DEDUP_REMOVED lines=12> */
[----:B------:R-:W-:-:S07]  /*aa80*/  @P2 LEA.HI.X R5, R226, R28, R98, 0x1, P1 ;  /* 0x0000001ce2052211 */ /* 0x000fce00008f0c62 */
[----:B------:R2:W-:Y:S01]  /*aa90*/  @P2 LDGSTS.E.BYPASS.LTC128B.128 [R227+0xb900], [R4.64], !P0 ;  /* 0x0b90000004e32fae */ /* 0x0005e2000c101d48 */
[----:B------:R-:W-:-:S03]  /*aaa0*/  ISETP.GE.AND P0, PT, R2, 0x21, PT ;  /* 0x000000210200780c */ /* 0x000fc60003f06270 */
[----:B--2---:R-:W3:Y:S04]  /*aab0*/  SHFL.IDX PT, R4, R3, 0x1, 0x181f ;  /* 0x00381f0003047f89 */ /* 0x004ee800000e0000 */
[----:B------:R-:W2:Y:S06]  /*aac0*/  SHFL.IDX PT, R5, R30, 0x1, 0x181f ;  /* 0x00381f001e057f89 */ /* 0x000eac00000e0000 */
        /* <DEDUP_REMOVED lines=15> */
[----:B------:R-:W-:Y:S01]  /*abc0*/  @P0 ISETP.GE.AND P1, PT, R76, c[0x0][0x1d4], PT ;  /* 0x000075004c000a0c */ /* 0x000fe20003f26270 */
[----:B------:R-:W2:Y:S04]  /*abd0*/  SHFL.IDX PT, R3, R3, 0x3, 0x181f ;  /* 0x00781f0003037f89 */ /* 0x000ea800000e0000 */
[----:B------:R-:W3:Y:S08]  /*abe0*/  SHFL.IDX PT, R6, R30, 0x3, 0x181f ;  /* 0x00781f001e067f89 */ /* 0x000ef000000e0000 */
[----:B------:R1:W-:Y:S01]  /*abf0*/  @P0 LDGSTS.E.BYPASS.LTC128B.128 [R229+0xa100], [R8.64], !P1 ;  /* 0x0a10000008e50fae */ /* 0x0003e2000c901d48 */
[----:B------:R-:W-:-:S13]  /*ac00*/  @P0 ISETP.GE.AND P1, PT, R226, c[0x0][0x1d4], PT ;  /* 0x00007500e2000a0c */ /* 0x000fda0003f26270 */
[----:B------:R2:W-:Y:S01]  /*ac10*/  @P0 LDGSTS.E.BYPASS.LTC128B.128 [R229+0xd900], [R4.64], !P1 ;  /* 0x0d90000004e50fae */ /* 0x0005e2000c901d48 */
[----:B------:R-:W-:-:S13]  /*ac20*/  ISETP.GE.AND P0, PT, R2, 0x61, PT ;  /* 0x000000610200780c */ /* 0x000fda0003f06270 */
[----:B--2---:R-:W-:-:S04]  /*ac30*/  @P0 LEA R4, P1, R76, R3, 0x1 ;  /* 0x000000034c040211 */ /* 0x004fc800078208ff */
[----:B---3--:R-:W-:Y:S02]  /*ac40*/  @P0 LEA.HI.X R5, R76, R6, R77, 0x1, P1 ;  /* 0x000000064c050211 */ /* 0x008fe400008f0c4d */
[----:B------:R-:W-:-:S04]  /*ac50*/  @P0 LEA R2, P1, R226, R3, 0x1 ;  /* 0x00000003e2020211 */ /* 0x000fc800078208ff */
[----:B------:R-:W-:Y:S02]  /*ac60*/  @P0 LEA.HI.X R3, R226, R6, R98, 0x1, P1 ;  /* 0x00000006e2030211 */ /* 0x000fe400008f0c62 */
[----:B------:R-:W-:Y:S01]  /*ac70*/  @P0 ISETP.GE.AND P1, PT, R76, c[0x0][0x1d4], PT ;  /* 0x000075004c000a0c */ /* 0x000fe20003f26270 */
[----:B------:R1:W-:-:S12]  /*ac80*/  STL.64 [R1+0x28], R32 ;  /* 0x0000282001007387 */ /* 0x0003d80000100a00 */
[----:B------:R1:W-:Y:S01]  /*ac90*/  @P0 LDGSTS.E.BYPASS.LTC128B.128 [R229+0xb100], [R4.64], !P1 ;  /* 0x0b10000004e50fae */ /* 0x0003e2000c901d48 */
[----:B------:R-:W-:-:S03]  /*aca0*/  @P0 ISETP.GE.AND P1, PT, R226, c[0x0][0x1d4], PT ;  /* 0x00007500e2000a0c */ /* 0x000fc60003f26270 */
[----:B------:R1:W-:Y:S10]  /*acb0*/  STL [R1+0x24], R31 ;  /* 0x0000241f01007387 */ /* 0x0003f40000100800 */
[----:B------:R1:W-:Y:S01]  /*acc0*/  @P0 LDGSTS.E.BYPASS.LTC128B.128 [R229+0xe900], [R2.64], !P1 ;  /* 0x0e90000002e50fae */ /* 0x0003e2000c901d48 */
[----:B------:R-:W-:-:S03]  /*acd0*/  ISETP.LT.AND P0, PT, RZ, c[0x0][0x27c], PT ;  /* 0x00009f00ff007a0c */ /* 0x000fc60003f01270 */
[----:B------:R-:W0:Y:S01]  /*ace0*/  LDGDEPBAR ;  /* 0x00000000000079af */ /* 0x000e220000000000 */
[----:B------:R-:W-:Y:S02]  /*acf0*/  P2R R46, PR, RZ, 0x20 ;  /* 0x00000020ff2e7803 */ /* 0x000fe40000000000 */
[----:B------:R-:W-:-:S07]  /*ad00*/  ISETP.GT.AND P5, PT, R0, 0x6f, PT ;  /* 0x0000006f0000780c */ /* 0x000fce0003fa4270 */
[----:B------:R-:W-:Y:S05]  /*ad10*/  @P0 BRA `(.L_x_1573) ;  /* 0x0000002000000947 */ /* 0x000fea0003800000 */
[----:B------:R-:W-:-:S04]  /*ad20*/  DEPBAR.LE SB0, 0x1 ;  /* 0x000080400000791a */ /* 0x000fc80000000000 */
[----:B------:R-:W-:Y:S05]  /*ad30*/  BRA `(.L_x_1574) ;  /* 0x00004a7000007947 */ /* 0x000fea0003800000 */
.L_x_1573:
        /* <DEDUP_REMOVED lines=8> */
[C---:B------:R-:W-:Y:S01]  /*adc0*/  IMAD R6, R136.reuse, c[0x0][0x294], R2 ;  /* 0x0000a50088067a24 */ /* 0x040fe200078e0202 */
        /* <DEDUP_REMOVED lines=57> */
.L_x_1577:
[----:B--2---:R-:W-:Y:S05]  /*b160*/  BSYNC B0 ;  /* 0x0000000000007941 */ /* 0x004fea0003800000 */
.L_x_1576:
        /* <DEDUP_REMOVED lines=17> */
[----:B---3--:R2:W3:Y:S01]  /*b280*/  SHFL.IDX PT, R21, R28, 0x1, 0x181f ;  /* 0x00381f001c157f89 */ /* 0x0084e200000e0000 */
        /* <DEDUP_REMOVED lines=11> */
[----:B-1----:R-:W-:-:S05]  /*b340*/  @!P1 IADD3 R24, P0, R6, R2, RZ ;  /* 0x0000000206189210 */ /* 0x002fca0007f1e0ff */
[----:B------:R-:W-:Y:S01]  /*b350*/  @!P1 IMAD.X R25, R20, 0x1, R3, P0 ;  /* 0x0000000114199824 */ /* 0x000fe200000e0603 */
[----:B------:R-:W-:-:S05]  /*b360*/  @!P1 IADD3 R22, P0, R15, R2, RZ ;  /* 0x000000020f169210 */ /* 0x000fca0007f1e0ff */
[----:B---3--:R-:W-:Y:S01]  /*b370*/  @!P1 IMAD.X R23, R21, 0x1, R3, P0 ;  /* 0x0000000115179824 */ /* 0x008fe200000e0603 */
[----:B------:R-:W-:-:S13]  /*b380*/  ISETP.GE.AND P0, PT, R81, c[0x0][0x27c], PT ;  /* 0x00009f0051007a0c */ /* 0x000fda0003f06270 */
[C---:B------:R-:W-:Y:S01]  /*b390*/  @!P0 IMAD.SHL.U32 R4, R81.reuse, 0x2, RZ ;  /* 0x0000000251048824 */ /* 0x040fe200078e00ff */
[----:B------:R-:W-:-:S04]  /*b3a0*/  @!P0 SHF.L.U64.HI R5, R81, 0x1, R65 ;  /* 0x0000000151058819 */ /* 0x000fc80000010241 */
[----:B------:R-:W-:-:S05]  /*b3b0*/  @!P0 IADD3 R2, P2, R6, R4, RZ ;  /* 0x0000000406028210 */ /* 0x000fca0007f5e0ff */
[----:B------:R-:W-:Y:S01]  /*b3c0*/  @!P0 IMAD.X R3, R20, 0x1, R5, P2 ;  /* 0x0000000114038824 */ /* 0x000fe200010e0605 */
[----:B------:R-:W-:Y:S01]  /*b3d0*/  @!P0 IADD3 R20, P2, R15, R4, RZ ;  /* 0x000000040f148210 */ /* 0x000fe20007f5e0ff */
[----:B------:R-:W-:-:S03]  /*b3e0*/  CS2R R34, SRZ ;  /* 0x0000000000227805 */ /* 0x000fc6000001ff00 */
[----:B------:R1:W5:Y:S01]  /*b3f0*/  @!P0 LD.E.64 R38, [R2.64] ;  /* 0x0000000802268980 */ /* 0x000362000c101b00 */
[----:B------:R-:W-:Y:S02]  /*b400*/  @!P0 IMAD.X R21, R21, 0x1, R5, P2 ;  /* 0x0000000115158824 */ /* 0x000fe400010e0605 */
[----:B------:R-:W-:-:S03]  /*b410*/  CS2R R4, SRZ ;  /* 0x0000000000047805 */ /* 0x000fc6000001ff00 */
[----:B------:R3:W5:Y:S04]  /*b420*/  @!P0 LD.E.64 R34, [R20.64] ;  /* 0x0000000814228980 */ /* 0x000768000c101b00 */
[----:B------:R3:W5:Y:S01]  /*b430*/  @!P1 LD.E.64 R4, [R24.64] ;  /* 0x0000000818049980 */ /* 0x000762000c101b00 */
[----:B-1----:R-:W-:-:S06]  /*b440*/  CS2R R2, SRZ ;  /* 0x0000000000027805 */ /* 0x002fcc000001ff00 */
[----:B------:R3:W5:Y:S02]  /*b450*/  @!P1 LD.E.64 R2, [R22.64] ;  /* 0x0000000816029980 */ /* 0x000764000c101b00 */
.L_x_1579:
[----:B----4-:R-:W-:Y:S05]  /*b460*/  BSYNC B0 ;  /* 0x0000000000007941 */ /* 0x010fea0003800000 */
.L_x_1578:
[----:B-1-3-5:R-:W-:Y:S01]  /*b470*/  IMAD.MOV.U32 R24, RZ, RZ, R38 ;  /* 0x000000ffff187224 */ /* 0x02afe200078e0026 */
[----:B------:R1:W3:Y:S01]  /*b480*/  SHFL.IDX PT, R21, R32, 0x2, 0x181f ;  /* 0x00581f0020157f89 */ /* 0x0002e200000e0000 */
        /* <DEDUP_REMOVED lines=27> */
[----:B------:R-:W-:Y:S01]  /*b640*/  ISETP.GE.AND P0, PT, R81, c[0x0][0x27c], PT ;  /* 0x00009f0051007a0c */ /* 0x000fe20003f06270 */
[----:B------:R-:W-:-:S10]  /*b650*/  CS2R R36, SRZ ;  /* 0x0000000000247805 */ /* 0x000fd4000001ff00 */
[C---:B------:R-:W-:Y:S01]  /*b660*/  @!P1 IMAD.SHL.U32 R6, R78.reuse, 0x2, RZ ;  /* 0x000000024e069824 */ /* 0x040fe200078e00ff */
[----:B------:R-:W-:Y:S02]  /*b670*/  @!P1 SHF.L.U64.HI R15, R78, 0x1, R79 ;  /* 0x000000014e0f9819 */ /* 0x000fe4000001024f */
[----:B------:R-:W-:Y:S02]  /*b680*/  @!P0 SHF.L.U64.HI R29, R81, 0x1, R65 ;  /* 0x00000001511d8819 */ /* 0x000fe40000010241 */
[----:B----4-:R-:W-:-:S05]  /*b690*/  @!P1 IADD3 R26, P2, R22, R6, RZ ;  /* 0x00000006161a9210 */ /* 0x010fca0007f5e0ff */
[--C-:B------:R-:W-:Y:S01]  /*b6a0*/  @!P1 IMAD.X R27, R21, 0x1, R15.reuse, P2 ;  /* 0x00000001151b9824 */ /* 0x100fe200010e060f */
[----:B-1----:R-:W-:Y:S01]  /*b6b0*/  @!P1 IADD3 R24, P2, R20, R6, RZ ;  /* 0x0000000614189210 */ /* 0x002fe20007f5e0ff */
[----:B------:R-:W-:Y:S01]  /*b6c0*/  @!P0 IMAD.SHL.U32 R6, R81, 0x2, RZ ;  /* 0x0000000251068824 */ /* 0x000fe200078e00ff */
[----:B------:R-:W-:Y:S01]  /*b6d0*/  CS2R R40, SRZ ;  /* 0x0000000000287805 */ /* 0x000fe2000001ff00 */
[----:B------:R-:W-:Y:S01]  /*b6e0*/  CS2R R42, SRZ ;  /* 0x00000000002a7805 */ /* 0x000fe2000001ff00 */
[----:B------:R1:W5:Y:S01]  /*b6f0*/  @!P1 LD.E.64 R36, [R26.64] ;  /* 0x000000081a249980 */ /* 0x000362000c101b00 */
[----:B--2---:R-:W-:Y:S01]  /*b700*/  @!P1 IMAD.X R25, R30, 0x1, R15, P2 ;  /* 0x000000011e199824 */ /* 0x004fe200010e060f */
[----:B------:R-:W-:-:S04]  /*b710*/  @!P0 IADD3 R22, P2, R22, R6, RZ ;  /* 0x0000000616168210 */ /* 0x000fc80007f5e0ff */
[----:B------:R1:W5:Y:S01]  /*b720*/  @!P1 LD.E.64 R40, [R24.64] ;  /* 0x0000000818289980 */ /* 0x000362000c101b00 */
[----:B------:R-:W-:Y:S01]  /*b730*/  @!P0 IMAD.X R23, R21, 0x1, R29, P2 ;  /* 0x0000000115178824 */ /* 0x000fe200010e061d */
[----:B------:R-:W-:-:S04]  /*b740*/  @!P0 IADD3 R20, P2, R20, R6, RZ ;  /* 0x0000000614148210 */ /* 0x000fc80007f5e0ff */
[----:B------:R1:W5:Y:S01]  /*b750*/  @!P0 LD.E.64 R44, [R22.64] ;  /* 0x00000008162c8980 */ /* 0x000362000c101b00 */
[----:B------:R-:W-:-:S05]  /*b760*/  @!P0 IMAD.X R21, R30, 0x1, R29, P2 ;  /* 0x000000011e158824 */ /* 0x000fca00010e061d */
[----:B------:R1:W5:Y:S03]  /*b770*/  @!P0 LD.E.64 R42, [R20.64] ;  /* 0x00000008142a8980 */ /* 0x000366000c101b00 */
.L_x_1581:
[----:B---3--:R-:W-:Y:S05]  /*b780*/  BSYNC B0 ;  /* 0x0000000000007941 */ /* 0x008fea0003800000 */
.L_x_1580:
[----:B------:R-:W-:Y:S01]  /*b790*/  ISETP.NE.AND P0, PT, R46, RZ, PT ;  /* 0x000000ff2e00720c */ /* 0x000fe20003f05270 */
[----:B-1--45:R-:W-:Y:S01]  /*b7a0*/  IMAD.MOV.U32 R22, RZ, RZ, R44 ;  /* 0x000000ffff167224 */ /* 0x032fe200078e002c */
[----:B--2---:R-:W1:Y:S01]  /*b7b0*/  SHFL.IDX PT, R30, R32, 0x3, 0x181f ;  /* 0x00781f00201e7f89 */ /* 0x004e6200000e0000 */
        /* <DEDUP_REMOVED lines=16> */
[----:B------:R-:W-:Y:S01]  /*b8c0*/  PRMT R64, R21, 0x7610, R64 ;  /* 0x0000761015407816 */ /* 0x000fe20000000040 */
[----:B------:R-:W-:Y:S01]  /*b8d0*/  CS2R R46, SRZ ;  /* 0x00000000002e7805 */ /* 0x000fe2000001ff00 */
[----:B------:R-:W-:Y:S01]  /*b8e0*/  PRMT R60, R60, 0x5410, R20 ;  /* 0x000054103c3c7816 */ /* 0x000fe20000000014 */
[----:B------:R4:W1:Y:S01]  /*b8f0*/  SHFL.IDX PT, R23, R31, 0x3, 0x181f ;  /* 0x00781f001f177f89 */ /* 0x00086200000e0000 */
[----:B------:R-:W-:Y:S01]  /*b900*/  PRMT R62, R6, 0x7610, R62 ;  /* 0x00007610063e7816 */ /* 0x000fe2000000003e */
[----:B--2---:R-:W-:Y:S01]  /*b910*/  CS2R R32, SRZ ;  /* 0x0000000000207805 */ /* 0x004fe2000001ff00 */
[----:B------:R-:W-:Y:S05]  /*b920*/  @P0 BRA `(.L_x_1583) ;  /* 0x0000016000000947 */ /* 0x000fea0003800000 */
[----:B---3--:R-:W-:Y:S01]  /*b930*/  ISETP.GE.AND P1, PT, R78, c[0x0][0x27c], PT ;  /* 0x00009f004e007a0c */ /* 0x008fe20003f26270 */
[----:B------:R-:W-:Y:S01]  /*b940*/  CS2R R50, SRZ ;  /* 0x0000000000327805 */ /* 0x000fe2000001ff00 */
[----:B------:R-:W-:Y:S01]  /*b950*/  ISETP.GE.AND P0, PT, R81, c[0x0][0x27c], PT ;  /* 0x00009f0051007a0c */ /* 0x000fe20003f06270 */
[----:B------:R-:W-:-:S10]  /*b960*/  CS2R R32, SRZ ;  /* 0x0000000000207805 */ /* 0x000fd4000001ff00 */
[C---:B------:R-:W-:Y:S01]  /*b970*/  @!P1 IMAD.SHL.U32 R6, R78.reuse, 0x2, RZ ;  /* 0x000000024e069824 */ /* 0x040fe200078e00ff */
[----:B------:R-:W-:Y:S01]  /*b980*/  @!P1 SHF.L.U64.HI R21, R78, 0x1, R79 ;  /* 0x000000014e159819 */ /* 0x000fe2000001024f */
[C---:B------:R-:W-:Y:S01]  /*b990*/  @!P0 IMAD.SHL.U32 R20, R81.reuse, 0x2, RZ ;  /* 0x0000000251148824 */ /* 0x040fe200078e00ff */
[----:B----4-:R-:W-:Y:S02]  /*b9a0*/  @!P0 SHF.L.U64.HI R28, R81, 0x1, R65 ;  /* 0x00000001511c8819 */ /* 0x010fe40000010241 */
[-C--:B------:R-:W-:Y:S02]  /*b9b0*/  @!P1 IADD3 R26, P2, R15, R6.reuse, RZ ;  /* 0x000000060f1a9210 */ /* 0x080fe40007f5e0ff */
[----:B-1----:R-:W-:Y:S02]  /*b9c0*/  @!P1 IADD3 R24, P4, R23, R6, RZ ;  /* 0x0000000617189210 */ /* 0x002fe40007f9e0ff */
[-C--:B------:R-:W-:Y:S01]  /*b9d0*/  @!P0 IADD3 R22, P3, R15, R20.reuse, RZ ;  /* 0x000000140f168210 */ /* 0x080fe20007f7e0ff */
[C-C-:B------:R-:W-:Y:S01]  /*b9e0*/  @!P1 IMAD.X R27, R30.reuse, 0x1, R21.reuse, P2 ;  /* 0x000000011e1b9824 */ /* 0x140fe200010e0615 */
[----:B------:R-:W-:Y:S01]  /*b9f0*/  @!P0 IADD3 R20, P2, R23, R20, RZ ;  /* 0x0000001417148210 */ /* 0x000fe20007f5e0ff */
[C---:B------:R-:W-:Y:S01]  /*ba00*/  @!P1 IMAD.X R25, R29.reuse, 0x1, R21, P4 ;  /* 0x000000011d199824 */ /* 0x040fe200020e0615 */
[----:B------:R-:W-:Y:S01]  /*ba10*/  CS2R R46, SRZ ;  /* 0x00000000002e7805 */ /* 0x000fe2000001ff00 */
[----:B------:R-:W-:Y:S01]  /*ba20*/  CS2R R48, SRZ ;  /* 0x0000000000307805 */ /* 0x000fe2000001ff00 */
[--C-:B------:R-:W-:Y:S01]  /*ba30*/  @!P0 IMAD.X R23, R30, 0x1, R28.reuse, P3 ;  /* 0x000000011e178824 */ /* 0x100fe200018e061c */
[----:B------:R1:W5:Y:S01]  /*ba40*/  @!P1 LD.E.64 R32, [R26.64] ;  /* 0x000000081a209980 */ /* 0x000362000c101b00 */
[----:B------:R-:W-:-:S03]  /*ba50*/  @!P0 IMAD.X R21, R29, 0x1, R28, P2 ;  /* 0x000000011d158824 */ /* 0x000fc600010e061c */
[----:B------:R1:W5:Y:S04]  /*ba60*/  @!P0 LD.E.64 R50, [R22.64] ;  /* 0x0000000816328980 */ /* 0x000368000c101b00 */
[----:B------:R1:W5:Y:S04]  /*ba70*/  @!P1 LD.E.64 R46, [R24.64] ;  /* 0x00000008182e9980 */ /* 0x000368000c101b00 */
[----:B------:R1:W5:Y:S02]  /*ba80*/  @!P0 LD.E.64 R48, [R20.64] ;  /* 0x0000000814308980 */ /* 0x000364000c101b00 */
.L_x_1583:
[----:B---3--:R-:W-:Y:S05]  /*ba90*/  BSYNC B0 ;  /* 0x0000000000007941 */ /* 0x008fea0003800000 */
.L_x_1582:
[----:B-1----:R-:W-:Y:S01]  /*baa0*/  IMAD.IADD R20, R56, 0x1, -R99 ;  /* 0x0000000138147824 */ /* 0x002fe200078e0a63 */
[----:B------:R-:W-:-:S04]  /*bab0*/  DEPBAR.LE SB0, 0x1 ;  /* 0x000080400000791a */ /* 0x000fc80000000000 */
[----:B----4-:R-:W-:Y:S01]  /*bac0*/  IMNMX R31, R20, 0x80, PT ;  /* 0x00000080141f7817 */ /* 0x010fe20003800200 */
        /* <DEDUP_REMOVED lines=22> */
[----:B------:R-:W-:Y:S02]  /*bc30*/  SHF.R.U32.HI R6, RZ, 0x10, R9 ;  /* 0x00000010ff067819 */ /* 0x000fe40000011609 */
[----:B------:R-:W-:Y:S02]  /*bc40*/  SHF.R.U32.HI R26, RZ, 0x10, R17 ;  /* 0x00000010ff1a7819 */ /* 0x000fe40000011611 */
[----:B------:R-:W-:Y:S01]  /*bc50*/  SHF.R.U64 R29, R8, 0x10, R9 ;  /* 0x00000010081d7819 */ /* 0x000fe20000001209 */
[----:B------:R-:W-:Y:S01]  /*bc60*/  HADD2.F32 R9, -RZ, R52.H1_H1 ;  /* 0x30000034ff097230 */ /* 0x000fe20000004100 */
[----:B------:R-:W-:Y:S01]  /*bc70*/  SHF.R.U64 R30, R16, 0x10, R17 ;  /* 0x00000010101e7819 */ /* 0x000fe20000001211 */
[----:B------:R-:W-:Y:S02]  /*bc80*/  HADD2.F32 R27, -RZ, R26.H0_H0 ;  /* 0x2000001aff1b7230 */ /* 0x000fe40000004100 */
[----:B-1----:R-:W-:-:S02]  /*bc90*/  HADD2.F32 R25, -RZ, R22.H0_H0 ;  /* 0x20000016ff197230 */ /* 0x002fc40000004100 */
[----:B------:R-:W-:Y:S02]  /*bca0*/  HADD2.F32 R15, -RZ, R22.H1_H1 ;  /* 0x30000016ff0f7230 */ /* 0x000fe40000004100 */
[--C-:B------:R-:W-:Y:S02]  /*bcb0*/  HADD2.F32 R8, -RZ, R23.reuse.H1_H1 ;  /* 0x30000017ff087230 */ /* 0x100fe40000004100 */
[----:B------:R-:W-:Y:S02]  /*bcc0*/  HADD2.F32 R22, -RZ, R6.H0_H0 ;  /* 0x20000006ff167230 */ /* 0x000fe40000004100 */
[----:B------:R-:W-:Y:S02]  /*bcd0*/  HADD2.F32 R24, -RZ, R23.H0_H0 ;  /* 0x20000017ff187230 */ /* 0x000fe40000004100 */
[--C-:B------:R-:W-:Y:S02]  /*bce0*/  HADD2.F32 R17, -RZ, R21.reuse.H0_H0 ;  /* 0x20000015ff117230 */ /* 0x100fe40000004100 */
[----:B------:R-:W-:Y:S01]  /*bcf0*/  HADD2.F32 R16, -RZ, R21.H1_H1 ;  /* 0x30000015ff107230 */ /* 0x000fe20000004100 */
[-C--:B------:R-:W-:Y:S01]  /*bd00*/  FMUL.FTZ R21, R8, R22.reuse ;  /* 0x0000001608157220 */ /* 0x080fe20000410000 */
[----:B------:R-:W-:Y:S01]  /*bd10*/  HADD2.F32 R23, -RZ, R20.H0_H0 ;  /* 0x20000014ff177230 */ /* 0x000fe20000004100 */
[C---:B------:R-:W-:Y:S01]  /*bd20*/  FMUL.FTZ R22, R24.reuse, R22 ;  /* 0x0000001618167220 */ /* 0x040fe20000410000 */
[----:B------:R-:W-:Y:S01]  /*bd30*/  HADD2.F32 R6, -RZ, R52.H0_H0 ;  /* 0x20000034ff067230 */ /* 0x000fe20000004100 */
[-C--:B------:R-:W-:Y:S01]  /*bd40*/  FFMA.FTZ R28, R24, R27.reuse, -R21 ;  /* 0x0000001b181c7223 */ /* 0x080fe20000010815 */
[----:B------:R-:W-:Y:S01]  /*bd50*/  HADD2.F32 R20, -RZ, R20.H1_H1 ;  /* 0x30000014ff147230 */ /* 0x000fe20000004100 */
[----:B------:R-:W-:Y:S01]  /*bd60*/  FFMA.FTZ R27, R8, R27, R22 ;  /* 0x0000001b081b7223 */ /* 0x000fe20000010016 */
[----:B------:R-:W-:Y:S01]  /*bd70*/  HADD2.F32 R8, -RZ, R53.H1_H1 ;  /* 0x30000035ff087230 */ /* 0x000fe20000004100 */
[----:B------:R-:W-:-:S02]  /*bd80*/  FMUL.FTZ R21, R23, R6 ;  /* 0x0000000617157220 */ /* 0x000fc40000410000 */
[C---:B------:R-:W-:Y:S01]  /*bd90*/  FMUL.FTZ R26, R20.reuse, R6 ;  /* 0x00000006141a7220 */ /* 0x040fe20000410000 */
[----:B------:R-:W-:Y:S01]  /*bda0*/  HADD2.F32 R6, -RZ, R53.H0_H0 ;  /* 0x20000035ff067230 */ /* 0x000fe20000004100 */
[-C--:B------:R-:W-:Y:S01]  /*bdb0*/  FFMA.FTZ R24, R20, R9.reuse, R21 ;  /* 0x0000000914187223 */ /* 0x080fe20000010015 */
[----:B------:R-:W-:Y:S01]  /*bdc0*/  HADD2.F32 R21, -RZ, R29.H0_H0 ;  /* 0x2000001dff157230 */ /* 0x000fe20000004100 */
[----:B------:R-:W-:Y:S01]  /*bdd0*/  FFMA.FTZ R26, R23, R9, -R26 ;  /* 0x00000009171a7223 */ /* 0x000fe2000001081a */
[----:B------:R-:W-:Y:S01]  /*bde0*/  HADD2.F32 R23, -RZ, R30.H0_H0 ;  /* 0x2000001eff177230 */ /* 0x000fe20000004100 */
[-C--:B------:R-:W-:Y:S02]  /*bdf0*/  FMUL.FTZ R9, R15, R6.reuse ;  /* 0x000000060f097220 */ /* 0x080fe40000410000 */
[----:B------:R-:W-:Y:S02]  /*be00*/  FMUL.FTZ R6, R25, R6 ;  /* 0x0000000619067220 */ /* 0x000fe40000410000 */
[----:B------:R-:W-:-:S02]  /*be10*/  FMUL.FTZ R20, R16, R21 ;  /* 0x0000001510147220 */ /* 0x000fc40000410000 */
[----:B------:R-:W-:Y:S02]  /*be20*/  FMUL.FTZ R21, R17, R21 ;  /* 0x0000001511157220 */ /* 0x000fe40000410000 */
[-C--:B------:R-:W-:Y:S02]  /*be30*/  FFMA.FTZ R22, R25, R8.reuse, -R9 ;  /* 0x0000000819167223 */ /* 0x080fe40000010809 */
[----:B------:R-:W-:Y:S02]  /*be40*/  FFMA.FTZ R6, R15, R8, R6 ;  /* 0x000000080f067223 */ /* 0x000fe40000010006 */
[-C--:B------:R-:W-:Y:S01]  /*be50*/  FFMA.FTZ R9, R17, R23.reuse, -R20 ;  /* 0x0000001711097223 */ /* 0x080fe20000010814 */
[----:B------:R-:W-:Y:S01]  /*be60*/  F2FP.PACK_AB R20, R24, R26 ;  /* 0x0000001a1814723e */ /* 0x000fe200000000ff */
[----:B------:R-:W-:Y:S01]  /*be70*/  FFMA.FTZ R8, R16, R23, R21 ;  /* 0x0000001710087223 */ /* 0x000fe20000010015 */
[----:B------:R-:W-:Y:S02]  /*be80*/  F2FP.PACK_AB R23, R27, R28 ;  /* 0x0000001c1b17723e */ /* 0x000fe400000000ff */
[----:B------:R-:W-:-:S02]  /*be90*/  F2FP.PACK_AB R22, R6, R22 ;  /* 0x000000160616723e */ /* 0x000fc400000000ff */
[----:B------:R-:W-:-:S05]  /*bea0*/  F2FP.PACK_AB R21, R8, R9 ;  /* 0x000000090815723e */ /* 0x000fca00000000ff */
[----:B------:R1:W-:Y:S02]  /*beb0*/  STS.128 [R227+0x100], R20 ;  /* 0x00010014e3007388 */ /* 0x0003e40000000c00 */
.L_x_1587:
[----:B------:R-:W-:Y:S05]  /*bec0*/  BSYNC B0 ;  /* 0x0000000000007941 */ /* 0x000fea0003800000 */
.L_x_1586:
        /* <DEDUP_REMOVED lines=9> */
[--C-:B------:R-:W-:Y:S02]  /*bf60*/  HADD2.F32 R18, -RZ, R23.reuse.H0_H0 ;  /* 0x20000017ff127230 */ /* 0x100fe40000004100 */
[----:B------:R-:W-:Y:S02]  /*bf70*/  HADD2.F32 R8, -RZ, R23.H1_H1 ;  /* 0x30000017ff087230 */ /* 0x000fe40000004100 */
[----:B------:R-:W-:Y:S02]  /*bf80*/  HADD2.F32 R22, -RZ, R6.H0_H0 ;  /* 0x20000006ff167230 */ /* 0x000fe40000004100 */
[----:B------:R-:W-:Y:S02]  /*bf90*/  HADD2.F32 R16, -RZ, R20.H1_H1 ;  /* 0x30000014ff107230 */ /* 0x000fe40000004100 */
[----:B------:R-:W-:Y:S02]  /*bfa0*/  HADD2.F32 R6, -RZ, R54.H0_H0 ;  /* 0x20000036ff067230 */ /* 0x000fe40000004100 */
[----:B------:R-:W-:Y:S01]  /*bfb0*/  HADD2.F32 R17, -RZ, R20.H0_H0 ;  /* 0x20000014ff117230 */ /* 0x000fe20000004100 */
[----:B------:R-:W-:Y:S01]  /*bfc0*/  FMUL.FTZ R20, R8, R22 ;  /* 0x0000001608147220 */ /* 0x000fe20000410000 */
[----:B------:R-:W-:-:S02]  /*bfd0*/  HADD2.F32 R15, -RZ, R21.H0_H0 ;  /* 0x20000015ff0f7230 */ /* 0x000fc40000004100 */
[----:B------:R-:W-:Y:S01]  /*bfe0*/  HADD2.F32 R11, -RZ, R21.H1_H1 ;  /* 0x30000015ff0b7230 */ /* 0x000fe20000004100 */
[----:B------:R-:W-:Y:S01]  /*bff0*/  FMUL.FTZ R21, R18, R22 ;  /* 0x0000001612157220 */ /* 0x000fe20000410000 */
[----:B------:R-:W-:Y:S01]  /*c000*/  HADD2.F32 R23, -RZ, R9.H0_H0 ;  /* 0x20000009ff177230 */ /* 0x000fe20000004100 */
[----:B------:R-:W-:Y:S01]  /*c010*/  FMUL.FTZ R22, R16, R6 ;  /* 0x0000000610167220 */ /* 0x000fe20000410000 */
[----:B------:R-:W-:-:S03]  /*c020*/  HADD2.F32 R9, -RZ, R54.H1_H1 ;  /* 0x30000036ff097230 */ /* 0x000fc60000004100 */
[----:B------:R-:W-:Y:S02]  /*c030*/  FFMA.FTZ R20, R18, R23, -R20 ;  /* 0x0000001712147223 */ /* 0x000fe40000010814 */
[C---:B------:R-:W-:Y:S01]  /*c040*/  FMUL.FTZ R18, R17.reuse, R6 ;  /* 0x0000000611127220 */ /* 0x040fe20000410000 */
[--C-:B------:R-:W-:Y:S01]  /*c050*/  HADD2.F32 R6, -RZ, R55.reuse.H0_H0 ;  /* 0x20000037ff067230 */ /* 0x100fe20000004100 */
[----:B------:R-:W-:Y:S01]  /*c060*/  FFMA.FTZ R22, R17, R9, -R22 ;  /* 0x0000000911167223 */ /* 0x000fe20000010816 */
[----:B------:R-:W-:Y:S01]  /*c070*/  HADD2.F32 R17, -RZ, R24.H0_H0 ;  /* 0x20000018ff117230 */ /* 0x000fe20000004100 */
[----:B------:R-:W-:Y:S01]  /*c080*/  FFMA.FTZ R21, R8, R23, R21 ;  /* 0x0000001708157223 */ /* 0x000fe20000010015 */
[----:B------:R-:W-:Y:S01]  /*c090*/  HADD2.F32 R8, -RZ, R55.H1_H1 ;  /* 0x30000037ff087230 */ /* 0x000fe20000004100 */
[----:B------:R-:W-:Y:S01]  /*c0a0*/  FFMA.FTZ R18, R16, R9, R18 ;  /* 0x0000000910127223 */ /* 0x000fe20000010012 */
[----:B------:R-:W-:Y:S01]  /*c0b0*/  HADD2.F32 R23, -RZ, R25.H0_H0 ;  /* 0x20000019ff177230 */ /* 0x000fe20000004100 */
[----:B------:R-:W-:-:S02]  /*c0c0*/  FMUL.FTZ R9, R10, R6 ;  /* 0x000000060a097220 */ /* 0x000fc40000410000 */
[-C--:B------:R-:W-:Y:S02]  /*c0d0*/  FMUL.FTZ R16, R11, R17.reuse ;  /* 0x000000110b107220 */ /* 0x080fe40000410000 */
        /* <DEDUP_REMOVED lines=11> */
.L_x_1585:
[----:B------:R-:W-:Y:S05]  /*c190*/  BSYNC B1 ;  /* 0x0000000000017941 */ /* 0x000fea0003800000 */
.L_x_1584:
        /* <DEDUP_REMOVED lines=11> */
[----:B------:R-:W-:-:S03]  /*c250*/  SHF.R.U32.HI R4, RZ, 0x10, R5 ;  /* 0x00000010ff047819 */ /* 0x000fc60000011605 */
[----:B------:R-:W-:Y:S02]  /*c260*/  HADD2.F32 R21, -RZ, R21.H0_H0 ;  /* 0x20000015ff157230 */ /* 0x000fe40000004100 */
[----:B------:R-:W-:Y:S02]  /*c270*/  HADD2.F32 R22, -RZ, R4.H0_H0 ;  /* 0x20000004ff167230 */ /* 0x000fe40000004100 */
[----:B------:R-:W-:Y:S02]  /*c280*/  HADD2.F32 R4, -RZ, R57.H1_H1 ;  /* 0x30000039ff047230 */ /* 0x000fe40000004100 */
[--C-:B-1----:R-:W-:Y:S02]  /*c290*/  HADD2.F32 R17, -RZ, R10.reuse.H0_H0 ;  /* 0x2000000aff117230 */ /* 0x102fe40000004100 */
[----:B------:R-:W-:Y:S02]  /*c2a0*/  HADD2.F32 R5, -RZ, R10.H1_H1 ;  /* 0x3000000aff057230 */ /* 0x000fe40000004100 */
[----:B------:R-:W-:-:S02]  /*c2b0*/  HADD2.F32 R3, -RZ, R11.H1_H1 ;  /* 0x3000000bff037230 */ /* 0x000fc40000004100 */
[----:B------:R-:W-:Y:S02]  /*c2c0*/  HADD2.F32 R10, -RZ, R2.H0_H0 ;  /* 0x20000002ff0a7230 */ /* 0x000fe40000004100 */
        /* <DEDUP_REMOVED lines=8> */
[----:B------:R-:W-:Y:S02]  /*c350*/  FFMA.FTZ R19, R16, R22, -R9 ;  /* 0x0000001610137223 */ /* 0x000fe40000010809 */
[-C--:B------:R-:W-:Y:S02]  /*c360*/  FMUL.FTZ R18, R11, R2.reuse ;  /* 0x000000020b127220 */ /* 0x080fe40000410000 */
        /* <DEDUP_REMOVED lines=8> */
[C---:B------:R-:W-:Y:S02]  /*c3f0*/  FMUL.FTZ R2, R17.reuse, R2 ;  /* 0x0000000211027220 */ /* 0x040fe40000410000 */
[-C--:B------:R-:W-:Y:S02]  /*c400*/  FMUL.FTZ R9, R6, R11.reuse ;  /* 0x0000000b06097220 */ /* 0x080fe40000410000 */
[C---:B------:R-:W-:Y:S02]  /*c410*/  FMUL.FTZ R11, R8.reuse, R11 ;  /* 0x0000000b080b7220 */ /* 0x040fe40000410000 */
[-C--:B------:R-:W-:Y:S02]  /*c420*/  FFMA.FTZ R10, R17, R3.reuse, -R4 ;  /* 0x00000003110a7223 */ /* 0x080fe40000010804 */
[----:B------:R-:W-:Y:S02]  /*c430*/  FFMA.FTZ R3, R5, R3, R2 ;  /* 0x0000000305037223 */ /* 0x000fe40000010002 */
[-C--:B------:R-:W-:Y:S01]  /*c440*/  FFMA.FTZ R4, R8, R21.reuse, -R9 ;  /* 0x0000001508047223 */ /* 0x080fe20000010809 */
[----:B------:R-:W-:Y:S01]  /*c450*/  F2FP.PACK_AB R8, R15, R18 ;  /* 0x000000120f08723e */ /* 0x000fe200000000ff */
[----:B------:R-:W-:Y:S01]  /*c460*/  FFMA.FTZ R2, R6, R21, R11 ;  /* 0x0000001506027223 */ /* 0x000fe2000001000b */
[----:B------:R-:W-:-:S02]  /*c470*/  F2FP.PACK_AB R11, R16, R19 ;  /* 0x00000013100b723e */ /* 0x000fc400000000ff */
[----:B------:R-:W-:Y:S02]  /*c480*/  F2FP.PACK_AB R10, R3, R10 ;  /* 0x0000000a030a723e */ /* 0x000fe400000000ff */
[----:B------:R-:W-:-:S05]  /*c490*/  F2FP.PACK_AB R9, R2, R4 ;  /* 0x000000040209723e */ /* 0x000fca00000000ff */
[----:B------:R1:W-:Y:S02]  /*c4a0*/  STS.128 [R227+0x1100], R8 ;  /* 0x00110008e3007388 */ /* 0x0003e40000000c00 */
.L_x_1591:
[----:B------:R-:W-:Y:S05]  /*c4b0*/  BSYNC B0 ;  /* 0x0000000000007941 */ /* 0x000fea0003800000 */
.L_x_1590:
        /* <DEDUP_REMOVED lines=9> */
[--C-:B-1----:R-:W-:Y:S02]  /*c550*/  HADD2.F32 R17, -RZ, R10.reuse.H0_H0 ;  /* 0x2000000aff117230 */ /* 0x102fe40000004100 */
[----:B------:R-:W-:Y:S02]  /*c560*/  HADD2.F32 R6, -RZ, R10.H1_H1 ;  /* 0x3000000aff067230 */ /* 0x000fe40000004100 */
[--C-:B------:R-:W-:Y:S02]  /*c570*/  HADD2.F32 R5, -RZ, R11.reuse.H1_H1 ;  /* 0x3000000bff057230 */ /* 0x100fe40000004100 */
[----:B------:R-:W-:Y:S02]  /*c580*/  HADD2.F32 R10, -RZ, R2.H0_H0 ;  /* 0x20000002ff0a7230 */ /* 0x000fe40000004100 */
[----:B------:R-:W-:Y:S02]  /*c590*/  HADD2.F32 R16, -RZ, R11.H0_H0 ;  /* 0x2000000bff107230 */ /* 0x000fe40000004100 */
[----:B------:R-:W-:-:S02]  /*c5a0*/  HADD2.F32 R15, -RZ, R8.H0_H0 ;  /* 0x20000008ff0f7230 */ /* 0x000fc40000004100 */
[----:B------:R-:W-:Y:S02]  /*c5b0*/  HADD2.F32 R11, -RZ, R8.H1_H1 ;  /* 0x30000008ff0b7230 */ /* 0x000fe40000004100 */
[--C-:B------:R-:W-:Y:S02]  /*c5c0*/  HADD2.F32 R8, -RZ, R9.reuse.H0_H0 ;  /* 0x20000009ff087230 */ /* 0x100fe40000004100 */
[----:B------:R-:W-:Y:S01]  /*c5d0*/  HADD2.F32 R4, -RZ, R9.H1_H1 ;  /* 0x30000009ff047230 */ /* 0x000fe20000004100 */
[-C--:B------:R-:W-:Y:S01]  /*c5e0*/  FMUL.FTZ R9, R5, R10.reuse ;  /* 0x0000000a05097220 */ /* 0x080fe20000410000 */
[----:B------:R-:W-:Y:S01]  /*c5f0*/  HADD2.F32 R2, -RZ, R59.H0_H0 ;  /* 0x2000003bff027230 */ /* 0x000fe20000004100 */
[C---:B------:R-:W-:Y:S02]  /*c600*/  FMUL.FTZ R10, R16.reuse, R10 ;  /* 0x0000000a100a7220 */ /* 0x040fe40000410000 */
[----:B------:R-:W-:Y:S02]  /*c610*/  FFMA.FTZ R21, R16, R22, -R9 ;  /* 0x0000001610157223 */ /* 0x000fe40000010809 */
[----:B------:R-:W-:-:S02]  /*c620*/  FMUL.FTZ R18, R11, R2 ;  /* 0x000000020b127220 */ /* 0x000fc40000410000 */
[C---:B------:R-:W-:Y:S01]  /*c630*/  FMUL.FTZ R9, R15.reuse, R2 ;  /* 0x000000020f097220 */ /* 0x040fe20000410000 */
[----:B------:R-:W-:Y:S01]  /*c640*/  HADD2.F32 R2, -RZ, R60.H0_H0 ;  /* 0x2000003cff027230 */ /* 0x000fe20000004100 */
[-C--:B------:R-:W-:Y:S02]  /*c650*/  FFMA.FTZ R18, R15, R3.reuse, -R18 ;  /* 0x000000030f127223 */ /* 0x080fe40000010812 */
[----:B------:R-:W-:Y:S01]  /*c660*/  FFMA.FTZ R15, R11, R3, R9 ;  /* 0x000000030b0f7223 */ /* 0x000fe20000010009 */
[----:B------:R-:W-:Y:S01]  /*c670*/  HADD2.F32 R11, -RZ, R19.H0_H0 ;  /* 0x20000013ff0b7230 */ /* 0x000fe20000004100 */
[----:B------:R-:W-:Y:S01]  /*c680*/  FFMA.FTZ R16, R5, R22, R10 ;  /* 0x0000001605107223 */ /* 0x000fe2000001000a */
[----:B------:R-:W-:Y:S01]  /*c690*/  HADD2.F32 R3, -RZ, R61.H0_H0 ;  /* 0x2000003dff037230 */ /* 0x000fe20000004100 */
[-C--:B------:R-:W-:Y:S01]  /*c6a0*/  FMUL.FTZ R5, R6, R2.reuse ;  /* 0x0000000206057220 */ /* 0x080fe20000410000 */
[----:B------:R-:W-:Y:S01]  /*c6b0*/  HADD2.F32 R19, -RZ, R20.H0_H0 ;  /* 0x20000014ff137230 */ /* 0x000fe20000004100 */
[----:B------:R-:W-:-:S02]  /*c6c0*/  FMUL.FTZ R2, R17, R2 ;  /* 0x0000000211027220 */ /* 0x000fc40000410000 */
[-C--:B------:R-:W-:Y:S02]  /*c6d0*/  FMUL.FTZ R9, R4, R11.reuse ;  /* 0x0000000b04097220 */ /* 0x080fe40000410000 */
[----:B------:R-:W-:Y:S02]  /*c6e0*/  FMUL.FTZ R11, R8, R11 ;  /* 0x0000000b080b7220 */ /* 0x000fe40000410000 */
        /* <DEDUP_REMOVED lines=9> */
.L_x_1589:
[----:B------:R-:W-:Y:S05]  /*c780*/  BSYNC B1 ;  /* 0x0000000000017941 */ /* 0x000fea0003800000 */
.L_x_1588:
        /* <DEDUP_REMOVED lines=24> */
[----:B------:R-:W-:Y:S01]  /*c910*/  HADD2.F32 R2, -RZ, R60.H1_H1 ;  /* 0x3000003cff027230 */ /* 0x000fe20000004100 */
[C---:B------:R-:W-:Y:S02]  /*c920*/  FMUL.FTZ R10, R16.reuse, R10 ;  /* 0x0000000a100a7220 */ /* 0x040fe40000410000 */
[----:B------:R-:W-:Y:S02]  /*c930*/  FFMA.FTZ R21, R16, R22, -R9 ;  /* 0x0000001610157223 */ /* 0x000fe40000010809 */
[----:B------:R-:W-:-:S02]  /*c940*/  FMUL.FTZ R18, R11, R2 ;  /* 0x000000020b127220 */ /* 0x000fc40000410000 */
        /* <DEDUP_REMOVED lines=21> */
.L_x_1595:
[----:B------:R-:W-:Y:S05]  /*caa0*/  BSYNC B0 ;  /* 0x0000000000007941 */ /* 0x000fea0003800000 */
.L_x_1594:
        /* <DEDUP_REMOVED lines=44> */
.L_x_1593:
[----:B------:R-:W-:Y:S05]  /*cd70*/  BSYNC B1 ;  /* 0x0000000000017941 */ /* 0x000fea0003800000 */
.L_x_1592:
        /* <DEDUP_REMOVED lines=48> */
.L_x_1598:
[----:B------:R-:W-:Y:S05]  /*d080*/  BSYNC B0 ;  /* 0x0000000000007941 */ /* 0x000fea0003800000 */
.L_x_1597:
        /* <DEDUP_REMOVED lines=24> */
[----:B------:R-:W-:Y:S01]  /*d210*/  HADD2.F32 R2, -RZ, R66.H1_H1 ;  /* 0x30000042ff027230 */ /* 0x000fe20000004100 */
        /* <DEDUP_REMOVED lines=18> */
[----:B------:R1:W-:Y:S01]  /*d340*/  STS.128 [R227+0x7100], R8 ;  /* 0x00710008e3007388 */ /* 0x0003e20000000c00 */
[----:B------:R-:W-:Y:S05]  /*d350*/  BRA `(.L_x_1596) ;  /* 0x0000244000007947 */ /* 0x000fea0003800000 */
.L_x_1575:
        /* <DEDUP_REMOVED lines=34> */
[----:B------:R1:W2:Y:S01]  /*d580*/  @!P0 LD.E.128 R20, [R4.64] ;  /* 0x0000000804148980 */ /* 0x0002a2000c101d00 */
[----:B------:R-:W-:Y:S03]  /*d590*/  BSSY B0, `(.L_x_1599) ;  /* 0x0000025000007945 */ /* 0x000fe60003800000 */
[----:B------:R4:W1:Y:S01]  /*d5a0*/  SHFL.IDX PT, R30, R29, 0x1, 0x181f ;  /* 0x00381f001d1e7f89 */ /* 0x00086200000e0000 */
[----:B------:R-:W-:-:S03]  /*d5b0*/  ISETP.GE.AND P2, PT, R76, c[0x0][0x27c], PT ;  /* 0x00009f004c007a0c */ /* 0x000fc60003f46270 */
[----:B------:R4:W1:Y:S01]  /*d5c0*/  SHFL.IDX PT, R31, R15, 0x1, 0x181f ;  /* 0x00381f000f1f7f89 */ /* 0x00086200000e0000 */
[----:B------:R-:W-:-:S03]  /*d5d0*/  CS2R R18, SRZ ;  /* 0x0000000000127805 */ /* 0x000fc6000001ff00 */
[----:B------:R4:W1:Y:S01]  /*d5e0*/  SHFL.IDX PT, R32, R28, 0x1, 0x181f ;  /* 0x00381f001c207f89 */ /* 0x00086200000e0000 */
[----:B------:R-:W-:-:S03]  /*d5f0*/  CS2R R16, SRZ ;  /* 0x0000000000107805 */ /* 0x000fc6000001ff00 */
[----:B------:R4:W1:Y:S01]  /*d600*/  SHFL.IDX PT, R33, R6, 0x1, 0x181f ;  /* 0x00381f0006217f89 */ /* 0x00086200000e0000 */
[----:B------:R-:W-:Y:S01]  /*d610*/  CS2R R10, SRZ ;  /* 0x00000000000a7805 */ /* 0x000fe2000001ff00 */
[----:B---3--:R-:W-:Y:S01]  /*d620*/  IMAD.MOV.U32 R8, RZ, RZ, R26 ;  /* 0x000000ffff087224 */ /* 0x008fe200078e001a */
[----:B-1----:R-:W-:Y:S01]  /*d630*/  MOV R4, R24 ;  /* 0x0000001800047202 */ /* 0x002fe20000000f00 */
[----:B------:R-:W-:-:S03]  /*d640*/  IMAD.MOV.U32 R3, RZ, RZ, R25 ;  /* 0x000000ffff037224 */ /* 0x000fc600078e0019 */
[----:B------:R-:W-:Y:S01]  /*d650*/  PRMT R71, R8, 0x7610, R71 ;  /* 0x0000761008477816 */ /* 0x000fe20000000047 */
[----:B--2---:R-:W-:Y:S02]  /*d660*/  IMAD.MOV.U32 R2, RZ, RZ, R22 ;  /* 0x000000ffff027224 */ /* 0x004fe400078e0016 */
[----:B------:R-:W-:Y:S01]  /*d670*/  IMAD.MOV.U32 R8, RZ, RZ, R27 ;  /* 0x000000ffff087224 */ /* 0x000fe200078e001b */
[----:B------:R-:W-:Y:S01]  /*d680*/  PRMT R43, R3, 0x5410, R4 ;  /* 0x00005410032b7816 */ /* 0x000fe20000000004 */
[----:B------:R-:W-:Y:S01]  /*d690*/  IMAD.MOV.U32 R4, RZ, RZ, R23 ;  /* 0x000000ffff047224 */ /* 0x000fe200078e0017 */
[----:B------:R-:W-:Y:S01]  /*d6a0*/  PRMT R57, R2, 0x7610, R57 ;  /* 0x0000761002397816 */ /* 0x000fe20000000039 */
[----:B------:R-:W-:Y:S01]  /*d6b0*/  IMAD.MOV.U32 R2, RZ, RZ, R21 ;  /* 0x000000ffff027224 */ /* 0x000fe200078e0015 */
[----:B------:R-:W-:Y:S02]  /*d6c0*/  PRMT R59, R59, 0x5410, R8 ;  /* 0x000054103b3b7816 */ /* 0x000fe40000000008 */
[----:B------:R-:W-:Y:S01]  /*d6d0*/  MOV R3, R20 ;  /* 0x0000001400037202 */ /* 0x000fe20000000f00 */
[----:B------:R-:W-:Y:S01]  /*d6e0*/  CS2R R8, SRZ ;  /* 0x0000000000087805 */ /* 0x000fe2000001ff00 */
[----:B------:R-:W-:-:S02]  /*d6f0*/  PRMT R59, R4, 0x7610, R59 ;  /* 0x00007610043b7816 */ /* 0x000fc4000000003b */
[----:B------:R-:W-:Y:S01]  /*d700*/  PRMT R41, R2, 0x5410, R3 ;  /* 0x0000541002297816 */ /* 0x000fe20000000003 */
[----:B------:R-:W-:Y:S05]  /*d710*/  @P4 BRA `(.L_x_1600) ;  /* 0x000000c000004947 */ /* 0x000fea0003800000 */
[----:B----4-:R-:W-:Y:S01]  /*d720*/  CS2R R16, SRZ ;  /* 0x0000000000107805 */ /* 0x010fe2000001ff00 */
        /* <DEDUP_REMOVED lines=11> */
.L_x_1600:
[----:B----4-:R-:W-:Y:S05]  /*d7e0*/  BSYNC B0 ;  /* 0x0000000000007941 */ /* 0x010fea0003800000 */
.L_x_1599:
[----:B-1----:R-:W1:Y:S01]  /*d7f0*/  SHFL.IDX PT, R4, R29, 0x2, 0x181f ;  /* 0x00581f001d047f89 */ /* 0x002e6200000e0000 */
[----:B------:R-:W-:Y:S01]  /*d800*/  ISETP.GE.OR P0, PT, R76, c[0x0][0x27c], P6 ;  /* 0x00009f004c007a0c */ /* 0x000fe20003706670 */
[----:B------:R-:W-:Y:S01]  /*d810*/  CS2R R50, SRZ ;  /* 0x0000000000327805 */ /* 0x000fe2000001ff00 */
[----:B------:R-:W-:Y:S01]  /*d820*/  CS2R R48, SRZ ;  /* 0x0000000000307805 */ /* 0x000fe2000001ff00 */
[----:B------:R-:W2:Y:S01]  /*d830*/  SHFL.IDX PT, R5, R28, 0x2, 0x181f ;  /* 0x00581f001c057f89 */ /* 0x000ea200000e0000 */
[----:B------:R-:W-:-:S03]  /*d840*/  ISETP.NE.AND P3, PT, R46, RZ, PT ;  /* 0x000000ff2e00720c */ /* 0x000fc60003f65270 */
        /* <DEDUP_REMOVED lines=12> */
[----:B------:R-:W-:Y:S01]  /*d910*/  BSSY B0, `(.L_x_1601) ;  /* 0x000002e000007945 */ /* 0x000fe20003800000 */
[----:B------:R-:W-:Y:S01]  /*d920*/  CS2R R62, SRZ ;  /* 0x00000000003e7805 */ /* 0x000fe2000001ff00 */
[----:B------:R-:W-:Y:S01]  /*d930*/  CS2R R60, SRZ ;  /* 0x00000000003c7805 */ /* 0x000fe2000001ff00 */
[----:B------:R-:W2:Y:S01]  /*d940*/  SHFL.IDX PT, R28, R28, 0x3, 0x181f ;  /* 0x00781f001c1c7f89 */ /* 0x000ea200000e0000 */
[----:B------:R-:W-:Y:S01]  /*d950*/  CS2R R54, SRZ ;  /* 0x0000000000367805 */ /* 0x000fe2000001ff00 */
[----:B------:R-:W-:Y:S02]  /*d960*/  CS2R R52, SRZ ;  /* 0x0000000000347805 */ /* 0x000fe4000001ff00 */
[----:B------:R-:W2:Y:S04]  /*d970*/  SHFL.IDX PT, R29, R29, 0x3, 0x181f ;  /* 0x00781f001d1d7f89 */ /* 0x000ea800000e0000 */
[----:B------:R-:W2:Y:S04]  /*d980*/  SHFL.IDX PT, R15, R15, 0x3, 0x181f ;  /* 0x00781f000f0f7f89 */ /* 0x000ea800000e0000 */
[----:B------:R-:W2:Y:S01]  /*d990*/  SHFL.IDX PT, R6, R6, 0x3, 0x181f ;  /* 0x00781f0006067f89 */ /* 0x000ea200000e0000 */
[----:B-1---5:R-:W-:Y:S01]  /*d9a0*/  IMAD.MOV.U32 R5, RZ, RZ, R18 ;  /* 0x000000ffff057224 */ /* 0x022fe200078e0012 */
[----:B------:R-:W-:-:S04]  /*d9b0*/  MOV R4, R19 ;  /* 0x0000001300047202 */ /* 0x000fc80000000f00 */
[----:B------:R-:W-:Y:S01]  /*d9c0*/  PRMT R80, R4, 0x5410, R5 ;  /* 0x0000541004507816 */ /* 0x000fe20000000005 */
[----:B------:R-:W-:Y:S01]  /*d9d0*/  IMAD.MOV.U32 R5, RZ, RZ, R10 ;  /* 0x000000ffff057224 */ /* 0x000fe200078e000a */
[----:B------:R-:W-:Y:S01]  /*d9e0*/  MOV R4, R11 ;  /* 0x0000000b00047202 */ /* 0x000fe20000000f00 */
[----:B---3--:R-:W-:Y:S02]  /*d9f0*/  IMAD.MOV.U32 R3, RZ, RZ, R16 ;  /* 0x000000ffff037224 */ /* 0x008fe400078e0010 */
[----:B------:R-:W-:Y:S01]  /*da00*/  IMAD.MOV.U32 R2, RZ, RZ, R17 ;  /* 0x000000ffff027224 */ /* 0x000fe200078e0011 */
[----:B------:R-:W-:-:S04]  /*da10*/  PRMT R75, R5, 0x5410, R4 ;  /* 0x00005410054b7816 */ /* 0x000fc80000000004 */
[----:B------:R-:W-:Y:S01]  /*da20*/  PRMT R74, R2, 0x5410, R3 ;  /* 0x00005410024a7816 */ /* 0x000fe20000000003 */
[----:B------:R-:W-:Y:S02]  /*da30*/  IMAD.MOV.U32 R3, RZ, RZ, R8 ;  /* 0x000000ffff037224 */ /* 0x000fe400078e0008 */
[----:B------:R-:W-:-:S05]  /*da40*/  IMAD.MOV.U32 R2, RZ, RZ, R9 ;  /* 0x000000ffff027224 */ /* 0x000fca00078e0009 */
[----:B------:R-:W-:Y:S01]  /*da50*/  PRMT R73, R2, 0x5410, R3 ;  /* 0x0000541002497816 */ /* 0x000fe20000000003 */
[----:B--2---:R-:W-:Y:S01]  /*da60*/  IMAD.MOV.U32 R5, RZ, RZ, R50 ;  /* 0x000000ffff057224 */ /* 0x004fe200078e0032 */
[----:B------:R-:W-:Y:S01]  /*da70*/  MOV R4, R51 ;  /* 0x0000003300047202 */ /* 0x000fe20000000f00 */
[----:B------:R-:W-:Y:S02]  /*da80*/  IMAD.MOV.U32 R3, RZ, RZ, R48 ;  /* 0x000000ffff037224 */ /* 0x000fe400078e0030 */
[----:B------:R-:W-:Y:S01]  /*da90*/  IMAD.MOV.U32 R2, RZ, RZ, R49 ;  /* 0x000000ffff027224 */ /* 0x000fe200078e0031 */
[----:B------:R-:W-:Y:S01]  /*daa0*/  PRMT R88, R4, 0x5410, R5 ;  /* 0x0000541004587816 */ /* 0x000fe20000000005 */
[----:B----4-:R-:W-:-:S03]  /*dab0*/  IMAD.MOV.U32 R5, RZ, RZ, R46 ;  /* 0x000000ffff057224 */ /* 0x010fc600078e002e */
[----:B------:R-:W-:Y:S01]  /*dac0*/  PRMT R85, R2, 0x5410, R3 ;  /* 0x0000541002557816 */ /* 0x000fe20000000003 */
[----:B------:R-:W-:Y:S01]  /*dad0*/  IMAD.MOV.U32 R3, RZ, RZ, R44 ;  /* 0x000000ffff037224 */ /* 0x000fe200078e002c */
[----:B------:R-:W-:Y:S01]  /*dae0*/  MOV R4, R47 ;  /* 0x0000002f00047202 */ /* 0x000fe20000000f00 */
[----:B------:R-:W-:-:S03]  /*daf0*/  IMAD.MOV.U32 R2, RZ, RZ, R45 ;  /* 0x000000ffff027224 */ /* 0x000fc600078e002d */
[----:B------:R-:W-:Y:S02]  /*db00*/  PRMT R87, R5, 0x5410, R4 ;  /* 0x0000541005577816 */ /* 0x000fe40000000004 */
[----:B------:R-:W-:Y:S01]  /*db10*/  PRMT R84, R2, 0x5410, R3 ;  /* 0x0000541002547816 */ /* 0x000fe20000000003 */
[----:B------:R-:W-:Y:S05]  /*db20*/  @P3 BRA `(.L_x_1602) ;  /* 0x000000c000003947 */ /* 0x000fea0003800000 */
[----:B------:R-:W-:Y:S01]  /*db30*/  CS2R R60, SRZ ;  /* 0x00000000003c7805 */ /* 0x000fe2000001ff00 */
        /* <DEDUP_REMOVED lines=11> */
.L_x_1602:
[----:B------:R-:W-:Y:S05]  /*dbf0*/  BSYNC B0 ;  /* 0x0000000000007941 */ /* 0x000fea0003800000 */
.L_x_1601:
[----:B-1----:R-:W-:Y:S01]  /*dc00*/  IADD3 R4, -R99, R56, RZ ;  /* 0x0000003863047210 */ /* 0x002fe20007ffe1ff */
        /* <DEDUP_REMOVED lines=20> */
[----:B------:R-:W-:Y:S02]  /*dd50*/  SHF.L.U32 R6, R82, 0x6, RZ ;  /* 0x0000000652067819 */ /* 0x000fe400000006ff */
        /* <DEDUP_REMOVED lines=18> */
[----:B------:R-:W-:Y:S01]  /*de80*/  SHF.R.U32.HI R39, RZ, 0x10, R25 ;  /* 0x00000010ff277819 */ /* 0x000fe20000011619 */
[----:B------:R-:W2:Y:S01]  /*de90*/  LDS.128 R32, [R42+0x100] ;  /* 0x000100002a207984 */ /* 0x000ea20000000c00 */
[----:B------:R-:W-:Y:S01]  /*dea0*/  SHF.R.U64 R67, R20, 0x10, R21 ;  /* 0x0000001014437819 */ /* 0x000fe20000001215 */
[----:B-1----:R-:W-:Y:S01]  /*deb0*/  HADD2.F32 R37, -RZ, R29.H0_H0 ;  /* 0x2000001dff257230 */ /* 0x002fe20000004100 */
[--C-:B------:R-:W-:Y:S01]  /*dec0*/  SHF.R.U32.HI R40, RZ, 0x10, R23.reuse ;  /* 0x00000010ff287819 */ /* 0x100fe20000011617 */
[--C-:B------:R-:W-:Y:S01]  /*ded0*/  HADD2.F32 R27, -RZ, R31.reuse.H0_H0 ;  /* 0x2000001fff1b7230 */ /* 0x100fe20000004100 */
[----:B------:R-:W-:Y:S01]  /*dee0*/  SHF.R.U64 R64, R22, 0x10, R23 ;  /* 0x0000001016407819 */ /* 0x000fe20000001217 */
[----:B------:R-:W-:Y:S01]  /*def0*/  HADD2.F32 R26, -RZ, R31.H1_H1 ;  /* 0x3000001fff1a7230 */ /* 0x000fe20000004100 */
[----:B------:R-:W-:Y:S01]  /*df00*/  FMUL.FTZ R15, R37, R2 ;  /* 0x00000002250f7220 */ /* 0x000fe20000410000 */
[----:B------:R-:W-:Y:S01]  /*df10*/  HADD2.F32 R29, -RZ, R29.H1_H1 ;  /* 0x3000001dff1d7230 */ /* 0x000fe20000004100 */
[----:B------:R-:W-:Y:S01]  /*df20*/  SHF.R.U64 R69, R24, 0x10, R25 ;  /* 0x0000001018457819 */ /* 0x000fe20000001219 */
[----:B------:R-:W-:-:S02]  /*df30*/  HADD2.F32 R31, -RZ, R5.H0_H0 ;  /* 0x20000005ff1f7230 */ /* 0x000fc40000004100 */
[----:B------:R-:W-:Y:S02]  /*df40*/  HADD2.F32 R20, -RZ, R43.H0_H0 ;  /* 0x2000002bff147230 */ /* 0x000fe40000004100 */
[--C-:B------:R-:W-:Y:S02]  /*df50*/  HADD2.F32 R36, -RZ, R28.reuse.H0_H0 ;  /* 0x2000001cff247230 */ /* 0x100fe40000004100 */
[----:B------:R-:W-:Y:S02]  /*df60*/  HADD2.F32 R5, -RZ, R41.H1_H1 ;  /* 0x30000029ff057230 */ /* 0x000fe40000004100 */
[----:B------:R-:W-:Y:S02]  /*df70*/  HADD2.F32 R72, -RZ, R39.H0_H0 ;  /* 0x20000027ff487230 */ /* 0x000fe40000004100 */
[----:B------:R-:W-:Y:S02]  /*df80*/  HADD2.F32 R38, -RZ, R28.H1_H1 ;  /* 0x3000001cff267230 */ /* 0x000fe40000004100 */
[----:B------:R-:W-:-:S02]  /*df90*/  HADD2.F32 R28, -RZ, R30.H0_H0 ;  /* 0x2000001eff1c7230 */ /* 0x000fc40000004100 */
[----:B------:R-:W-:Y:S02]  /*dfa0*/  HADD2.F32 R30, -RZ, R30.H1_H1 ;  /* 0x3000001eff1e7230 */ /* 0x000fe40000004100 */
        /* <DEDUP_REMOVED lines=8> */
[----:B------:R-:W-:Y:S01]  /*e030*/  HADD2.F32 R15, -RZ, R43.H1_H1 ;  /* 0x3000002bff0f7230 */ /* 0x000fe20000004100 */
[----:B------:R-:W-:Y:S01]  /*e040*/  FMUL.FTZ R4, R36, R5 ;  /* 0x0000000524047220 */ /* 0x000fe20000410000 */
[----:B------:R-:W-:Y:S01]  /*e050*/  HADD2.F32 R32, -RZ, R40.H0_H0 ;  /* 0x20000028ff207230 */ /* 0x000fe20000004100 */
[C---:B------:R-:W-:Y:S01]  /*e060*/  FFMA.FTZ R65, R3.reuse, R72, R2 ;  /* 0x0000004803417223 */ /* 0x040fe20000010002 */
[----:B------:R-:W-:Y:S01]  /*e070*/  HADD2.F32 R2, -RZ, R59.H0_H0 ;  /* 0x2000003bff027230 */ /* 0x000fe20000004100 */
[----:B------:R-:W-:Y:S01]  /*e080*/  FMUL.FTZ R43, R3, R31 ;  /* 0x0000001f032b7220 */ /* 0x000fe20000410000 */
[----:B------:R-:W-:Y:S01]  /*e090*/  HADD2.F32 R3, -RZ, R57.H0_H0 ;  /* 0x20000039ff037230 */ /* 0x000fe20000004100 */
[C---:B------:R-:W-:Y:S01]  /*e0a0*/  FFMA.FTZ R57, R6.reuse, R15, R4 ;  /* 0x0000000f06397223 */ /* 0x040fe20000010004 */
[----:B------:R-:W-:Y:S01]  /*e0b0*/  HADD2.F32 R4, -RZ, R59.H1_H1 ;  /* 0x3000003bff047230 */ /* 0x000fe20000004100 */
[----:B------:R-:W-:Y:S01]  /*e0c0*/  FMUL.FTZ R41, R6, R5 ;  /* 0x0000000506297220 */ /* 0x000fe20000410000 */
[----:B------:R-:W-:Y:S01]  /*e0d0*/  HADD2.F32 R24, -RZ, R34.H0_H0 ;  /* 0x20000022ff187230 */ /* 0x000fe20000004100 */
[----:B------:R-:W-:Y:S01]  /*e0e0*/  FMUL.FTZ R6, R27, R2 ;  /* 0x000000021b067220 */ /* 0x000fe20000410000 */
[----:B------:R-:W-:Y:S01]  /*e0f0*/  HADD2.F32 R21, -RZ, R35.H1_H1 ;  /* 0x30000023ff157230 */ /* 0x000fe20000004100 */
[----:B------:R-:W-:Y:S01]  /*e100*/  FMUL.FTZ R31, R28, R3 ;  /* 0x000000031c1f7220 */ /* 0x000fe20000410000 */
[----:B------:R-:W-:Y:S01]  /*e110*/  HADD2.F32 R5, -RZ, R71.H0_H0 ;  /* 0x20000047ff057230 */ /* 0x000fe20000004100 */
[C---:B------:R-:W-:Y:S01]  /*e120*/  FFMA.FTZ R35, R22.reuse, R4, R6 ;  /* 0x0000000416237223 */ /* 0x040fe20000010006 */
[----:B------:R-:W-:Y:S01]  /*e130*/  HADD2.F32 R71, -RZ, R58.H0_H0 ;  /* 0x2000003aff477230 */ /* 0x000fe20000004100 */
[----:B------:R-:W-:Y:S01]  /*e140*/  FMUL.FTZ R33, R22, R2 ;  /* 0x0000000216217220 */ /* 0x000fe20000410000 */
[----:B------:R-:W-:Y:S01]  /*e150*/  HADD2.F32 R6, -RZ, R67.H0_H0 ;  /* 0x20000043ff067230 */ /* 0x000fe20000004100 */
[-C--:B------:R-:W-:Y:S01]  /*e160*/  FMUL.FTZ R2, R26, R32.reuse ;  /* 0x000000201a027220 */ /* 0x080fe20000410000 */
[----:B------:R-:W-:Y:S01]  /*e170*/  HADD2.F32 R22, -RZ, R64.H0_H0 ;  /* 0x20000040ff167230 */ /* 0x000fe20000004100 */
[C---:B------:R-:W-:Y:S01]  /*e180*/  FFMA.FTZ R59, R24.reuse, R5, R31 ;  /* 0x00000005183b7223 */ /* 0x040fe2000001001f */
[----:B------:R-:W-:Y:S01]  /*e190*/  HADD2.F32 R23, -RZ, R34.H1_H1 ;  /* 0x30000022ff177230 */ /* 0x000fe20000004100 */
[----:B------:R-:W-:Y:S01]  /*e1a0*/  FMUL.FTZ R39, R24, R3 ;  /* 0x0000000318277220 */ /* 0x000fe20000410000 */
[----:B------:R-:W-:Y:S01]  /*e1b0*/  HADD2.F32 R64, -RZ, R69.H0_H0 ;  /* 0x20000045ff407230 */ /* 0x000fe20000004100 */
[C---:B------:R-:W-:Y:S01]  /*e1c0*/  FMUL.FTZ R31, R21.reuse, R32 ;  /* 0x00000020151f7220 */ /* 0x040fe20000410000 */
[----:B------:R-:W-:Y:S01]  /*e1d0*/  HADD2.F32 R58, -RZ, R68.H0_H0 ;  /* 0x20000044ff3a7230 */ /* 0x000fe20000004100 */
[----:B------:R-:W-:-:S02]  /*e1e0*/  FFMA.FTZ R32, R21, R71, R2 ;  /* 0x0000004715207223 */ /* 0x000fc40000010002 */
[----:B------:R-:W-:Y:S02]  /*e1f0*/  FMUL.FTZ R3, R38, R6 ;  /* 0x0000000626037220 */ /* 0x000fe40000410000 */
[----:B------:R-:W-:Y:S02]  /*e200*/  FMUL.FTZ R2, R30, R22 ;  /* 0x000000161e027220 */ /* 0x000fe40000410000 */
[----:B------:R-:W-:Y:S02]  /*e210*/  FMUL.FTZ R24, R25, R6 ;  /* 0x0000000619187220 */ /* 0x000fe40000410000 */
[----:B------:R-:W-:Y:S02]  /*e220*/  FMUL.FTZ R21, R23, R22 ;  /* 0x0000001617157220 */ /* 0x000fe40000410000 */
[----:B------:R-:W-:Y:S02]  /*e230*/  FFMA.FTZ R34, R25, R64, R3 ;  /* 0x0000004019227223 */ /* 0x000fe40000010003 */
[----:B------:R-:W-:Y:S01]  /*e240*/  FFMA.FTZ R40, R23, R58, R2 ;  /* 0x0000003a17287223 */ /* 0x000fe20000010002 */
[----:B------:R-:W-:Y:S01]  /*e250*/  F2FP.PACK_AB R23, R32, R35 ;  /* 0x000000232017723e */ /* 0x000fe200000000ff */
[----:B------:R-:W-:-:S02]  /*e260*/  FFMA.FTZ R6, R28, R5, -R39 ;  /* 0x000000051c067223 */ /* 0x000fc40000010827 */
[----:B------:R-:W-:Y:S02]  /*e270*/  FFMA.FTZ R3, R27, R4, -R33 ;  /* 0x000000041b037223 */ /* 0x000fe40000010821 */
[----:B------:R-:W-:Y:S01]  /*e280*/  FFMA.FTZ R25, R37, R20, -R56 ;  /* 0x0000001425197223 */ /* 0x000fe20000010838 */
[----:B------:R-:W-:Y:S01]  /*e290*/  F2FP.PACK_AB R20, R34, R57 ;  /* 0x000000392214723e */ /* 0x000fe200000000ff */
        /* <DEDUP_REMOVED lines=10> */
[----:B------:R-:W-:-:S03]  /*e340*/  F2FP.PACK_AB R21, R65, R66 ;  /* 0x000000424115723e */ /* 0x000fc600000000ff */
[----:B------:R1:W-:Y:S04]  /*e350*/  STS.128 [R227+0x100], R24 ;  /* 0x00010018e3007388 */ /* 0x0003e80000000c00 */
[----:B------:R1:W-:Y:S02]  /*e360*/  STS.128 [R42+0x100], R20 ;  /* 0x000100142a007388 */ /* 0x0003e40000000c00 */
.L_x_1604:
[----:B------:R-:W-:Y:S05]  /*e370*/  BSYNC B0 ;  /* 0x0000000000007941 */ /* 0x000fea0003800000 */
.L_x_1603:
[----:B------:R-:W-:Y:S01]  /*e380*/  IADD3 R2, R82, 0x20, RZ ;  /* 0x0000002052027810 */ /* 0x000fe20007ffe0ff */
[----:B------:R-:W-:Y:S03]  /*e390*/  BSSY B0, `(.L_x_1605) ;  /* 0x000006a000007945 */ /* 0x000fe60003800000 */
[----:B------:R-:W-:-:S13]  /*e3a0*/  ISETP.GE.OR P0, PT, R2, R70, P2 ;  /* 0x000000460200720c */ /* 0x000fda0001706670 */
[----:B------:R-:W-:Y:S05]  /*e3b0*/  @P0 BRA `(.L_x_1606) ;  /* 0x0000067000000947 */ /* 0x000fea0003800000 */
[----:B------:R-:W2:Y:S01]  /*e3c0*/  LDL R64, [R1+0x120] ;  /* 0x0001200001407983 */ /* 0x000ea20000100800 */
[----:B------:R-:W-:Y:S02]  /*e3d0*/  MOV R2, c[0x0][0x27c] ;  /* 0x00009f0000027a02 */ /* 0x000fe40000000f00 */
[----:B------:R-:W-:Y:S02]  /*e3e0*/  IADD3 R5, R82, 0x20, RZ ;  /* 0x0000002052057810 */ /* 0x000fe40007ffe0ff */
        /* <DEDUP_REMOVED lines=16> */
[--C-:B------:R-:W-:Y:S02]  /*e4f0*/  SHF.R.U64 R56, R18, 0x10, R19.reuse ;  /* 0x0000001012387819 */ /* 0x100fe40000001213 */
[----:B------:R-:W-:Y:S01]  /*e500*/  SHF.L.U32 R35, R2, 0x1, RZ ;  /* 0x0000000102237819 */ /* 0x000fe200000006ff */
[----:B------:R-:W-:Y:S01]  /*e510*/  HADD2.F32 R2, -RZ, R73.H0_H0 ;  /* 0x20000049ff027230 */ /* 0x000fe20000004100 */
[----:B------:R-:W-:Y:S02]  /*e520*/  SHF.R.U32.HI R38, RZ, 0x10, R19 ;  /* 0x00000010ff267819 */ /* 0x000fe40000011613 */
[----:B------:R-:W-:Y:S01]  /*e530*/  SHF.R.U32.HI R31, RZ, 0x10, R17 ;  /* 0x00000010ff1f7819 */ /* 0x000fe20000011611 */
[----:B-1----:R-:W1:Y:S01]  /*e540*/  LDS.128 R24, [R35+0x100] ;  /* 0x0001000023187984 */ /* 0x002e620000000c00 */
[----:B------:R-:W-:Y:S01]  /*e550*/  SHF.R.U64 R43, R8, 0x10, R9 ;  /* 0x00000010082b7819 */ /* 0x000fe20000001209 */
[----:B------:R-:W-:Y:S01]  /*e560*/  HADD2.F32 R9, -RZ, R74.H0_H0 ;  /* 0x2000004aff097230 */ /* 0x000fe20000004100 */
[--C-:B------:R-:W-:Y:S01]  /*e570*/  SHF.R.U32.HI R32, RZ, 0x10, R11.reuse ;  /* 0x00000010ff207819 */ /* 0x100fe2000001160b */
[----:B------:R-:W-:Y:S01]  /*e580*/  HADD2.F32 R59, -RZ, R31.H0_H0 ;  /* 0x2000001fff3b7230 */ /* 0x000fe20000004100 */
[----:B------:R-:W-:Y:S01]  /*e590*/  SHF.R.U64 R40, R10, 0x10, R11 ;  /* 0x000000100a287819 */ /* 0x000fe2000000120b */
[----:B------:R-:W-:Y:S01]  /*e5a0*/  HADD2.F32 R58, -RZ, R38.H0_H0 ;  /* 0x20000026ff3a7230 */ /* 0x000fe20000004100 */
[----:B------:R-:W-:Y:S01]  /*e5b0*/  SHF.R.U64 R57, R16, 0x10, R17 ;  /* 0x0000001010397819 */ /* 0x000fe20000001211 */
[----:B------:R-:W-:-:S02]  /*e5c0*/  HADD2.F32 R38, -RZ, R56.H0_H0 ;  /* 0x20000038ff267230 */ /* 0x000fc40000004100 */
[--C-:B-1----:R-:W-:Y:S02]  /*e5d0*/  HADD2.F32 R4, -RZ, R25.reuse.H0_H0 ;  /* 0x20000019ff047230 */ /* 0x102fe40000004100 */
[----:B------:R-:W-:Y:S02]  /*e5e0*/  HADD2.F32 R3, -RZ, R25.H1_H1 ;  /* 0x30000019ff037230 */ /* 0x000fe40000004100 */
[--C-:B------:R-:W-:Y:S01]  /*e5f0*/  HADD2.F32 R6, -RZ, R24.reuse.H0_H0 ;  /* 0x20000018ff067230 */ /* 0x100fe20000004100 */
[----:B------:R-:W-:Y:S01]  /*e600*/  FMUL.FTZ R36, R4, R2 ;  /* 0x0000000204247220 */ /* 0x000fe20000410000 */
[----:B------:R-:W-:Y:S02]  /*e610*/  HADD2.F32 R11, -RZ, R27.H0_H0 ;  /* 0x2000001bff0b7230 */ /* 0x000fe40000004100 */
[----:B------:R-:W-:Y:S02]  /*e620*/  HADD2.F32 R17, -RZ, R24.H1_H1 ;  /* 0x30000018ff117230 */ /* 0x000fe40000004100 */
[----:B------:R-:W-:-:S02]  /*e630*/  HADD2.F32 R24, -RZ, R32.H0_H0 ;  /* 0x20000020ff187230 */ /* 0x000fc40000004100 */
[--C-:B------:R-:W-:Y:S02]  /*e640*/  HADD2.F32 R16, -RZ, R26.reuse.H0_H0 ;  /* 0x2000001aff107230 */ /* 0x100fe40000004100 */
[----:B------:R-:W-:Y:S02]  /*e650*/  HADD2.F32 R10, -RZ, R27.H1_H1 ;  /* 0x3000001bff0a7230 */ /* 0x000fe40000004100 */
[----:B------:R-:W-:Y:S01]  /*e660*/  HADD2.F32 R15, -RZ, R26.H1_H1 ;  /* 0x3000001aff0f7230 */ /* 0x000fe20000004100 */
[----:B--2---:R-:W1:Y:S02]  /*e670*/  LDS.128 R20, [R64] ;  /* 0x0000000040147984 */ /* 0x004e640000000c00 */
[----:B-1----:R-:W-:Y:S02]  /*e680*/  HADD2.F32 R29, -RZ, R21.H0_H0 ;  /* 0x20000015ff1d7230 */ /* 0x002fe40000004100 */
[--C-:B------:R-:W-:Y:S02]  /*e690*/  HADD2.F32 R19, -RZ, R23.reuse.H0_H0 ;  /* 0x20000017ff137230 */ /* 0x100fe40000004100 */
[----:B------:R-:W-:Y:S01]  /*e6a0*/  HADD2.F32 R18, -RZ, R23.H1_H1 ;  /* 0x30000017ff127230 */ /* 0x000fe20000004100 */
[----:B------:R-:W-:Y:S01]  /*e6b0*/  FMUL.FTZ R8, R29, R2 ;  /* 0x000000021d087220 */ /* 0x000fe20000410000 */
[----:B------:R-:W-:-:S02]  /*e6c0*/  HADD2.F32 R21, -RZ, R21.H1_H1 ;  /* 0x30000015ff157230 */ /* 0x000fc40000004100 */
[----:B------:R-:W-:Y:S01]  /*e6d0*/  HADD2.F32 R23, -RZ, R5.H0_H0 ;  /* 0x20000005ff177230 */ /* 0x000fe20000004100 */
[----:B------:R-:W-:Y:S01]  /*e6e0*/  FFMA.FTZ R42, R4, R9, R8 ;  /* 0x00000009042a7223 */ /* 0x000fe20000010008 */
[----:B------:R-:W-:Y:S02]  /*e6f0*/  HADD2.F32 R28, -RZ, R20.H0_H0 ;  /* 0x20000014ff1c7230 */ /* 0x000fe40000004100 */
[----:B------:R-:W-:Y:S01]  /*e700*/  HADD2.F32 R5, -RZ, R73.H1_H1 ;  /* 0x30000049ff057230 */ /* 0x000fe20000004100 */
[-C--:B------:R-:W-:Y:S01]  /*e710*/  FMUL.FTZ R2, R21, R23.reuse ;  /* 0x0000001715027220 */ /* 0x080fe20000410000 */
[----:B------:R-:W-:Y:S01]  /*e720*/  HADD2.F32 R8, -RZ, R74.H1_H1 ;  /* 0x3000004aff087230 */ /* 0x000fe20000004100 */
[C---:B------:R-:W-:Y:S01]  /*e730*/  FMUL.FTZ R34, R3.reuse, R23 ;  /* 0x0000001703227220 */ /* 0x040fe20000410000 */
[----:B------:R-:W-:Y:S01]  /*e740*/  HADD2.F32 R30, -RZ, R20.H1_H1 ;  /* 0x30000014ff1e7230 */ /* 0x000fe20000004100 */
[----:B------:R-:W-:Y:S01]  /*e750*/  FMUL.FTZ R4, R28, R5 ;  /* 0x000000051c047220 */ /* 0x000fe20000410000 */
[----:B------:R-:W-:Y:S01]  /*e760*/  HADD2.F32 R20, -RZ, R22.H0_H0 ;  /* 0x20000016ff147230 */ /* 0x000fe20000004100 */
[----:B------:R-:W-:Y:S01]  /*e770*/  FFMA.FTZ R41, R3, R59, R2 ;  /* 0x0000003b03297223 */ /* 0x000fe20000010002 */
[--C-:B------:R-:W-:Y:S01]  /*e780*/  HADD2.F32 R2, -RZ, R75.reuse.H1_H1 ;  /* 0x3000004bff027230 */ /* 0x100fe20000004100 */
[C---:B------:R-:W-:Y:S01]  /*e790*/  FFMA.FTZ R37, R6.reuse, R8, R4 ;  /* 0x0000000806257223 */ /* 0x040fe20000010004 */
[----:B------:R-:W-:Y:S01]  /*e7a0*/  HADD2.F32 R3, -RZ, R75.H0_H0 ;  /* 0x2000004bff037230 */ /* 0x000fe20000004100 */
[----:B------:R-:W-:Y:S01]  /*e7b0*/  FMUL.FTZ R33, R6, R5 ;  /* 0x0000000506217220 */ /* 0x000fe20000410000 */
[--C-:B------:R-:W-:Y:S01]  /*e7c0*/  HADD2.F32 R4, -RZ, R80.reuse.H0_H0 ;  /* 0x20000050ff047230 */ /* 0x100fe20000004100 */
[----:B------:R-:W-:Y:S01]  /*e7d0*/  FMUL.FTZ R6, R19, R2 ;  /* 0x0000000213067220 */ /* 0x000fe20000410000 */
[----:B------:R-:W-:Y:S01]  /*e7e0*/  HADD2.F32 R5, -RZ, R80.H1_H1 ;  /* 0x30000050ff057230 */ /* 0x000fe20000004100 */
[----:B------:R-:W-:Y:S01]  /*e7f0*/  FMUL.FTZ R23, R20, R3 ;  /* 0x0000000314177220 */ /* 0x000fe20000410000 */
[----:B------:R-:W-:Y:S01]  /*e800*/  HADD2.F32 R22, -RZ, R22.H1_H1 ;  /* 0x30000016ff167230 */ /* 0x000fe20000004100 */
[C---:B------:R-:W-:Y:S01]  /*e810*/  FFMA.FTZ R27, R11.reuse, R4, R6 ;  /* 0x000000040b1b7223 */ /* 0x040fe20000010006 */
[----:B------:R-:W-:Y:S01]  /*e820*/  HADD2.F32 R6, -RZ, R43.H0_H0 ;  /* 0x2000002bff067230 */ /* 0x000fe20000004100 */
[----:B------:R-:W-:Y:S01]  /*e830*/  FMUL.FTZ R25, R11, R2 ;  /* 0x000000020b197220 */ /* 0x000fe20000410000 */
[----:B------:R-:W-:Y:S01]  /*e840*/  HADD2.F32 R11, -RZ, R40.H0_H0 ;  /* 0x20000028ff0b7230 */ /* 0x000fe20000004100 */
[----:B------:R-:W-:Y:S01]  /*e850*/  FMUL.FTZ R2, R18, R24 ;  /* 0x0000001812027220 */ /* 0x000fe20000410000 */
[----:B------:R-:W-:Y:S01]  /*e860*/  HADD2.F32 R40, -RZ, R57.H0_H0 ;  /* 0x20000039ff287230 */ /* 0x000fe20000004100 */
[----:B------:R-:W-:-:S02]  /*e870*/  FFMA.FTZ R39, R16, R5, R23 ;  /* 0x0000000510277223 */ /* 0x000fc40000010017 */
[----:B------:R-:W-:Y:S02]  /*e880*/  FMUL.FTZ R31, R16, R3 ;  /* 0x00000003101f7220 */ /* 0x000fe40000410000 */
[C---:B------:R-:W-:Y:S02]  /*e890*/  FMUL.FTZ R23, R10.reuse, R24 ;  /* 0x000000180a177220 */ /* 0x040fe40000410000 */
[----:B------:R-:W-:Y:S02]  /*e8a0*/  FFMA.FTZ R24, R10, R58, R2 ;  /* 0x0000003a0a187223 */ /* 0x000fe40000010002 */
[-C--:B------:R-:W-:Y:S02]  /*e8b0*/  FMUL.FTZ R3, R30, R6.reuse ;  /* 0x000000061e037220 */ /* 0x080fe40000410000 */
[----:B------:R-:W-:Y:S02]  /*e8c0*/  FMUL.FTZ R2, R22, R11 ;  /* 0x0000000b16027220 */ /* 0x000fe40000410000 */
[----:B------:R-:W-:-:S02]  /*e8d0*/  FMUL.FTZ R16, R17, R6 ;  /* 0x0000000611107220 */ /* 0x000fc40000410000 */
[----:B------:R-:W-:Y:S02]  /*e8e0*/  FMUL.FTZ R11, R15, R11 ;  /* 0x0000000b0f0b7220 */ /* 0x000fe40000410000 */
        /* <DEDUP_REMOVED lines=20> */
.L_x_1606:
[----:B------:R-:W-:Y:S05]  /*ea30*/  BSYNC B0 ;  /* 0x0000000000007941 */ /* 0x000fea0003800000 */
.L_x_1605:
        /* <DEDUP_REMOVED lines=28> */
[----:B------:R-:W-:Y:S01]  /*ec00*/  SHF.R.U32.HI R29, RZ, 0x10, R47 ;  /* 0x00000010ff1d7819 */ /* 0x000fe2000001162f */
[----:B-1----:R-:W1:Y:S01]  /*ec10*/  LDS.128 R16, [R31+0x100] ;  /* 0x000100001f107984 */ /* 0x002e620000000c00 */
[----:B------:R-:W-:Y:S02]  /*ec20*/  SHF.R.U32.HI R32, RZ, 0x10, R51 ;  /* 0x00000010ff207819 */ /* 0x000fe40000011633 */
[----:B------:R-:W-:Y:S01]  /*ec30*/  SHF.R.U64 R38, R46, 0x10, R47 ;  /* 0x000000102e267819 */ /* 0x000fe2000000122f */
[----:B------:R-:W-:Y:S01]  /*ec40*/  HADD2.F32 R28, -RZ, R29.H0_H0 ;  /* 0x2000001dff1c7230 */ /* 0x000fe20000004100 */
[----:B------:R-:W-:Y:S01]  /*ec50*/  SHF.R.U64 R43, R48, 0x10, R49 ;  /* 0x00000010302b7819 */ /* 0x000fe20000001231 */
[----:B------:R-:W-:Y:S01]  /*ec60*/  HADD2.F32 R44, -RZ, R32.H0_H0 ;  /* 0x20000020ff2c7230 */ /* 0x000fe20000004100 */
[----:B------:R-:W-:-:S03]  /*ec70*/  SHF.R.U64 R42, R50, 0x10, R51 ;  /* 0x00000010322a7819 */ /* 0x000fc60000001233 */
[----:B------:R-:W-:Y:S02]  /*ec80*/  HADD2.F32 R43, -RZ, R43.H0_H0 ;  /* 0x2000002bff2b7230 */ /* 0x000fe40000004100 */
[--C-:B-1----:R-:W-:Y:S02]  /*ec90*/  HADD2.F32 R4, -RZ, R17.reuse.H0_H0 ;  /* 0x20000011ff047230 */ /* 0x102fe40000004100 */
[----:B------:R-:W-:Y:S02]  /*eca0*/  HADD2.F32 R3, -RZ, R17.H1_H1 ;  /* 0x30000011ff037230 */ /* 0x000fe40000004100 */
[----:B------:R-:W-:Y:S01]  /*ecb0*/  HADD2.F32 R17, -RZ, R16.H1_H1 ;  /* 0x30000010ff117230 */ /* 0x000fe20000004100 */
[----:B------:R-:W-:Y:S01]  /*ecc0*/  FMUL.FTZ R35, R4, R2 ;  /* 0x0000000204237220 */ /* 0x000fe20000410000 */
[----:B------:R-:W-:Y:S01]  /*ecd0*/  HADD2.F32 R15, -RZ, R18.H1_H1 ;  /* 0x30000012ff0f7230 */ /* 0x000fe20000004100 */
[----:B--2---:R-:W1:Y:S02]  /*ece0*/  LDS.128 R8, [R56] ;  /* 0x0000000038087984 */ /* 0x004e640000000c00 */
[----:B-1----:R-:W-:-:S02]  /*ecf0*/  HADD2.F32 R22, -RZ, R10.H0_H0 ;  /* 0x2000000aff167230 */ /* 0x002fc40000004100 */
[----:B------:R-:W-:Y:S02]  /*ed00*/  HADD2.F32 R25, -RZ, R10.H1_H1 ;  /* 0x3000000aff197230 */ /* 0x000fe40000004100 */
[--C-:B------:R-:W-:Y:S02]  /*ed10*/  HADD2.F32 R26, -RZ, R9.reuse.H0_H0 ;  /* 0x20000009ff1a7230 */ /* 0x100fe40000004100 */
[----:B------:R-:W-:Y:S02]  /*ed20*/  HADD2.F32 R10, -RZ, R16.H0_H0 ;  /* 0x20000010ff0a7230 */ /* 0x000fe40000004100 */
[----:B------:R-:W-:Y:S01]  /*ed30*/  HADD2.F32 R16, -RZ, R18.H0_H0 ;  /* 0x20000012ff107230 */ /* 0x000fe20000004100 */
[----:B------:R-:W-:Y:S01]  /*ed40*/  FMUL.FTZ R6, R26, R2 ;  /* 0x000000021a067220 */ /* 0x000fe20000410000 */
[----:B------:R-:W-:Y:S02]  /*ed50*/  HADD2.F32 R23, -RZ, R9.H1_H1 ;  /* 0x30000009ff177230 */ /* 0x000fe40000004100 */
[----:B------:R-:W-:-:S02]  /*ed60*/  HADD2.F32 R18, -RZ, R5.H0_H0 ;  /* 0x20000005ff127230 */ /* 0x000fc40000004100 */
[--C-:B------:R-:W-:Y:S02]  /*ed70*/  HADD2.F32 R24, -RZ, R8.reuse.H0_H0 ;  /* 0x20000008ff187230 */ /* 0x100fe40000004100 */
[----:B------:R-:W-:Y:S01]  /*ed80*/  HADD2.F32 R27, -RZ, R8.H1_H1 ;  /* 0x30000008ff1b7230 */ /* 0x000fe20000004100 */
[-C--:B------:R-:W-:Y:S01]  /*ed90*/  FMUL.FTZ R2, R23, R18.reuse ;  /* 0x0000001217027220 */ /* 0x080fe20000410000 */
[----:B------:R-:W-:Y:S01]  /*eda0*/  HADD2.F32 R8, -RZ, R85.H0_H0 ;  /* 0x20000055ff087230 */ /* 0x000fe20000004100 */
[C---:B------:R-:W-:Y:S01]  /*edb0*/  FMUL.FTZ R34, R3.reuse, R18 ;  /* 0x0000001203227220 */ /* 0x040fe20000410000 */
[----:B------:R-:W-:Y:S01]  /*edc0*/  HADD2.F32 R5, -RZ, R84.H1_H1 ;  /* 0x30000054ff057230 */ /* 0x000fe20000004100 */
[----:B------:R-:W-:Y:S01]  /*edd0*/  FFMA.FTZ R39, R3, R45, R2 ;  /* 0x0000002d03277223 */ /* 0x000fe20000010002 */
[----:B------:R-:W-:Y:S01]  /*ede0*/  HADD2.F32 R21, -RZ, R11.H0_H0 ;  /* 0x2000000bff157230 */ /* 0x000fe20000004100 */
[----:B------:R-:W-:Y:S01]  /*edf0*/  FFMA.FTZ R40, R4, R8, R6 ;  /* 0x0000000804287223 */ /* 0x000fe20000010006 */
[----:B------:R-:W-:Y:S01]  /*ee00*/  HADD2.F32 R6, -RZ, R85.H1_H1 ;  /* 0x30000055ff067230 */ /* 0x000fe20000004100 */
[-C--:B------:R-:W-:Y:S01]  /*ee10*/  FMUL.FTZ R4, R24, R5.reuse ;  /* 0x0000000518047220 */ /* 0x080fe20000410000 */
[----:B------:R-:W-:Y:S01]  /*ee20*/  HADD2.F32 R2, -RZ, R87.H1_H1 ;  /* 0x30000057ff027230 */ /* 0x000fe20000004100 */
[C---:B------:R-:W-:Y:S01]  /*ee30*/  FMUL.FTZ R33, R10.reuse, R5 ;  /* 0x000000050a217220 */ /* 0x040fe20000410000 */
[----:B------:R-:W-:Y:S01]  /*ee40*/  HADD2.F32 R20, -RZ, R11.H1_H1 ;  /* 0x3000000bff147230 */ /* 0x000fe20000004100 */
[----:B------:R-:W-:Y:S01]  /*ee50*/  FFMA.FTZ R36, R10, R6, R4 ;  /* 0x000000060a247223 */ /* 0x000fe20000010004 */
[----:B------:R-:W-:Y:S01]  /*ee60*/  HADD2.F32 R11, -RZ, R19.H0_H0 ;  /* 0x20000013ff0b7230 */ /* 0x000fe20000004100 */
[----:B------:R-:W-:Y:S01]  /*ee70*/  FMUL.FTZ R10, R21, R2 ;  /* 0x00000002150a7220 */ /* 0x000fe20000410000 */
[----:B------:R-:W-:-:S02]  /*ee80*/  HADD2.F32 R4, -RZ, R88.H0_H0 ;  /* 0x20000058ff047230 */ /* 0x000fc40000004100 */
[----:B------:R-:W-:Y:S02]  /*ee90*/  HADD2.F32 R3, -RZ, R87.H0_H0 ;  /* 0x20000057ff037230 */ /* 0x000fe40000004100 */
[----:B------:R-:W-:Y:S01]  /*eea0*/  HADD2.F32 R9, -RZ, R19.H1_H1 ;  /* 0x30000013ff097230 */ /* 0x000fe20000004100 */
[C---:B------:R-:W-:Y:S01]  /*eeb0*/  FMUL.FTZ R19, R11.reuse, R2 ;  /* 0x000000020b137220 */ /* 0x040fe20000410000 */
[----:B------:R-:W-:Y:S01]  /*eec0*/  HADD2.F32 R5, -RZ, R88.H1_H1 ;  /* 0x30000058ff057230 */ /* 0x000fe20000004100 */
[----:B------:R-:W-:Y:S01]  /*eed0*/  FFMA.FTZ R29, R11, R4, R10 ;  /* 0x000000040b1d7223 */ /* 0x000fe2000001000a */
[----:B------:R-:W-:Y:S01]  /*eee0*/  HADD2.F32 R11, -RZ, R41.H0_H0 ;  /* 0x20000029ff0b7230 */ /* 0x000fe20000004100 */
[-C--:B------:R-:W-:Y:S01]  /*eef0*/  FMUL.FTZ R18, R22, R3.reuse ;  /* 0x0000000316127220 */ /* 0x080fe20000410000 */
[----:B------:R-:W-:Y:S01]  /*ef00*/  HADD2.F32 R10, -RZ, R38.H0_H0 ;  /* 0x20000026ff0a7230 */ /* 0x000fe20000004100 */
[----:B------:R-:W-:Y:S01]  /*ef10*/  FMUL.FTZ R2, R20, R28 ;  /* 0x0000001c14027220 */ /* 0x000fe20000410000 */
[----:B------:R-:W-:Y:S01]  /*ef20*/  HADD2.F32 R38, -RZ, R42.H0_H0 ;  /* 0x2000002aff267230 */ /* 0x000fe20000004100 */
[----:B------:R-:W-:-:S02]  /*ef30*/  FMUL.FTZ R30, R16, R3 ;  /* 0x00000003101e7220 */ /* 0x000fc40000410000 */
[----:B------:R-:W-:Y:S02]  /*ef40*/  FFMA.FTZ R37, R16, R5, R18 ;  /* 0x0000000510257223 */ /* 0x000fe40000010012 */
[----:B------:R-:W-:Y:S02]  /*ef50*/  FFMA.FTZ R18, R9, R44, R2 ;  /* 0x0000002c09127223 */ /* 0x000fe40000010002 */
[-C--:B------:R-:W-:Y:S02]  /*ef60*/  FMUL.FTZ R3, R27, R11.reuse ;  /* 0x0000000b1b037220 */ /* 0x080fe40000410000 */
[----:B------:R-:W-:Y:S02]  /*ef70*/  FMUL.FTZ R16, R9, R28 ;  /* 0x0000001c09107220 */ /* 0x000fe40000410000 */
        /* <DEDUP_REMOVED lines=23> */
.L_x_1608:
[----:B------:R-:W-:Y:S05]  /*f0f0*/  BSYNC B0 ;  /* 0x0000000000007941 */ /* 0x000fea0003800000 */
.L_x_1607:
[----:B------:R-:W-:-:S04]  /*f100*/  IADD3 R2, R82, 0x60, RZ ;  /* 0x0000006052027810 */ /* 0x000fc80007ffe0ff */
        /* <DEDUP_REMOVED lines=22> */
[----:B-1----:R-:W-:Y:S01]  /*f270*/  SHF.L.U32 R31, R2, 0x1, RZ ;  /* 0x00000001021f7819 */ /* 0x002fe200000006ff */
[----:B------:R-:W-:Y:S01]  /*f280*/  HADD2.F32 R2, -RZ, R89.H0_H0 ;  /* 0x20000059ff027230 */ /* 0x000fe20000004100 */
[----:B------:R-:W-:Y:S01]  /*f290*/  SHF.R.U32.HI R29, RZ, 0x10, R55 ;  /* 0x00000010ff1d7819 */ /* 0x000fe20000011637 */
[----:B------:R-:W-:Y:S01]  /*f2a0*/  HADD2.F32 R45, -RZ, R28.H0_H0 ;  /* 0x2000001cff2d7230 */ /* 0x000fe20000004100 */
[----:B------:R-:W-:Y:S01]  /*f2b0*/  SHF.R.U64 R36, R52, 0x10, R53 ;  /* 0x0000001034247819 */ /* 0x000fe20000001235 */
[----:B------:R-:W1:Y:S01]  /*f2c0*/  LDS.128 R16, [R31+0x100] ;  /* 0x000100001f107984 */ /* 0x000e620000000c00 */
[----:B------:R-:W-:Y:S01]  /*f2d0*/  SHF.R.U32.HI R32, RZ, 0x10, R63 ;  /* 0x00000010ff207819 */ /* 0x000fe2000001163f */
[----:B------:R-:W-:Y:S01]  /*f2e0*/  HADD2.F32 R28, -RZ, R29.H0_H0 ;  /* 0x2000001dff1c7230 */ /* 0x000fe20000004100 */
[----:B------:R-:W-:-:S02]  /*f2f0*/  SHF.R.U64 R37, R54, 0x10, R55 ;  /* 0x0000001036257819 */ /* 0x000fc40000001237 */
[----:B------:R-:W-:Y:S01]  /*f300*/  SHF.R.U64 R43, R60, 0x10, R61 ;  /* 0x000000103c2b7819 */ /* 0x000fe2000000123d */
[----:B------:R-:W-:Y:S01]  /*f310*/  HADD2.F32 R44, -RZ, R32.H0_H0 ;  /* 0x20000020ff2c7230 */ /* 0x000fe20000004100 */
[----:B------:R-:W-:Y:S01]  /*f320*/  SHF.R.U64 R41, R62, 0x10, R63 ;  /* 0x000000103e297819 */ /* 0x000fe2000000123f */
        /* <DEDUP_REMOVED lines=17> */
[--C-:B------:R-:W-:Y:S01]  /*f440*/  HADD2.F32 R8, -RZ, R90.reuse.H0_H0 ;  /* 0x2000005aff087230 */ /* 0x100fe20000004100 */
        /* <DEDUP_REMOVED lines=24> */
[C---:B------:R-:W-:Y:S01]  /*f5d0*/  FMUL.FTZ R30, R16.reuse, R3 ;  /* 0x00000003101e7220 */ /* 0x040fe20000410000 */
[----:B------:R-:W-:Y:S01]  /*f5e0*/  HADD2.F32 R36, -RZ, R41.H0_H0 ;  /* 0x20000029ff247230 */ /* 0x000fe20000004100 */
[----:B------:R-:W-:-:S02]  /*f5f0*/  FFMA.FTZ R39, R16, R5, R18 ;  /* 0x0000000510277223 */ /* 0x000fc40000010012 */
[----:B------:R-:W-:Y:S02]  /*f600*/  FFMA.FTZ R18, R9, R44, R2 ;  /* 0x0000002c09127223 */ /* 0x000fe40000010002 */
[-C--:B------:R-:W-:Y:S02]  /*f610*/  FMUL.FTZ R3, R27, R11.reuse ;  /* 0x0000000b1b037220 */ /* 0x080fe40000410000 */
[----:B------:R-:W-:Y:S02]  /*f620*/  FMUL.FTZ R16, R9, R28 ;  /* 0x0000001c09107220 */ /* 0x000fe40000410000 */
[-C--:B------:R-:W-:Y:S02]  /*f630*/  FMUL.FTZ R2, R25, R10.reuse ;  /* 0x0000000a19027220 */ /* 0x080fe40000410000 */
[----:B------:R-:W-:Y:S02]  /*f640*/  FMUL.FTZ R11, R17, R11 ;  /* 0x0000000b110b7220 */ /* 0x000fe40000410000 */
[----:B------:R-:W-:-:S02]  /*f650*/  FMUL.FTZ R9, R15, R10 ;  /* 0x0000000a0f097220 */ /* 0x000fc40000410000 */
[----:B------:R-:W-:Y:S02]  /*f660*/  FFMA.FTZ R28, R17, R37, R3 ;  /* 0x00000025111c7223 */ /* 0x000fe40000010003 */
        /* <DEDUP_REMOVED lines=19> */
.L_x_1596:
[----:B------:R-:W-:Y:S05]  /*f7a0*/  BSYNC B2 ;  /* 0x0000000000027941 */ /* 0x000fea0003800000 */
.L_x_1574:
[----:B------:R-:W-:Y:S01]  /*f7b0*/  BAR.SYNC.DEFER_BLOCKING 0x0 ;  /* 0x0000000000007b1d */ /* 0x000fe20000010000 */
[----:B-1----:R-:W-:Y:S01]  /*f7c0*/  IMAD R4, R94, c[0x0][0x208], RZ ;  /* 0x000082005e047a24 */ /* 0x002fe200078e02ff */
[----:B------:R-:W-:Y:S01]  /*f7d0*/  ISETP.GE.AND P1, PT, R76, c[0x0][0x1d4], PT ;  /* 0x000075004c007a0c */ /* 0x000fe20003f26270 */
[----:B------:R-:W-:Y:S01]  /*f7e0*/  IMAD.WIDE.U32 R2, R239, c[0x0][0x208], RZ ;  /* 0x00008200ef027a25 */ /* 0x000fe200078e00ff */
[----:B------:R-:W-:-:S02]  /*f7f0*/  IADD3 R207, R202, 0x20, RZ ;  /* 0x00000020cacf7810 */ /* 0x000fc40007ffe0ff */
[----:B------:R-:W-:Y:S01]  /*f800*/  SHF.L.U64.HI R231, R76, 0x1, R77 ;  /* 0x000000014ce77819 */ /* 0x000fe2000001024d */
[----:B------:R-:W-:Y:S01]  /*f810*/  IMAD R4, R239, c[0x0][0x20c], R4 ;  /* 0x00008300ef047a24 */ /* 0x000fe200078e0204 */
[----:B------:R-:W-:Y:S01]  /*f820*/  ISETP.GE.AND P2, PT, R226, c[0x0][0x1d4], PT ;  /* 0x00007500e2007a0c */ /* 0x000fe20003f46270 */
[----:B------:R-:W-:Y:S01]  /*f830*/  IMAD.WIDE.U32 R8, R86, c[0x0][0x210], RZ ;  /* 0x0000840056087a25 */ /* 0x000fe200078e00ff */
[----:B------:R-:W-:Y:S01]  /*f840*/  SHF.L.U64.HI R232, R226, 0x1, R98 ;  /* 0x00000001e2e87819 */ /* 0x000fe20000010262 */
[----:B------:R-:W1:Y:S01]  /*f850*/  S2R R15, SR_TID.X ;  /* 0x00000000000f7919 */ /* 0x000e620000002100 */
[----:B------:R-:W-:Y:S01]  /*f860*/  BSSY B0, `(.L_x_1609) ;  /* 0x0000061000007945 */ /* 0x000fe20003800000 */
[----:B------:R-:W-:Y:S02]  /*f870*/  IMAD.IADD R3, R3, 0x1, R4 ;  /* 0x0000000103037824 */ /* 0x000fe400078e0204 */
[----:B------:R-:W-:Y:S01]  /*f880*/  IMAD R4, R93, c[0x0][0x218], RZ ;  /* 0x000086005d047a24 */ /* 0x000fe200078e02ff */
[----:B------:R-:W-:Y:S01]  /*f890*/  STL.64 [R1+0x18], R8 ;  /* 0x0000180801007387 */ /* 0x000fe20000100a00 */
        /* <DEDUP_REMOVED lines=9> */
[----:B------:R-:W-:Y:S02]  /*f930*/  IMAD.IADD R4, R124, 0x1, -R82 ;  /* 0x000000017c047824 */ /* 0x000fe400078e0a52 */
[----:B------:R-:W-:Y:S03]  /*f940*/  LDSM.16.M88.4 R176, [R224] ;  /* 0x00000000e0b0783b */ /* 0x000fe60000000200 */
[----:B------:R-:W-:Y:S01]  /*f950*/  ISETP.LT.OR P4, PT, R4, 0x1, P2 ;  /* 0x000000010400780c */ /* 0x000fe20001781670 */
[----:B------:R-:W-:Y:S04]  /*f960*/  LDSM.16.M88.4 R180, [R223] ;  /* 0x00000000dfb4783b */ /* 0x000fe80000000200 */
[----:B------:R-:W-:Y:S04]  /*f970*/  LDSM.16.M88.4 R184, [R221+0x4000] ;  /* 0x00400000ddb8783b */ /* 0x000fe80000000200 */
[----:B------:R-:W-:Y:S04]  /*f980*/  LDSM.16.M88.4 R188, [R222+0x4000] ;  /* 0x00400000debc783b */ /* 0x000fe80000000200 */
[----:B------:R-:W-:Y:S04]  /*f990*/  LDSM.16.M88.4 R192, [R224+0x4000] ;  /* 0x00400000e0c0783b */ /* 0x000fe80000000200 */
[----:B------:R-:W-:Y:S04]  /*f9a0*/  LDSM.16.M88.4 R196, [R223+0x4000] ;  /* 0x00400000dfc4783b */ /* 0x000fe80000000200 */
[----:B------:R-:W-:Y:S06]  /*f9b0*/  BAR.SYNC.DEFER_BLOCKING 0x0 ;  /* 0x0000000000007b1d */ /* 0x000fec0000010000 */
[----:B------:R2:W-:Y:S01]  /*f9c0*/  STL [R1+0x20], R5 ;  /* 0x0000200501007387 */ /* 0x0005e20000100800 */
[----:B------:R-:W-:-:S04]  /*f9d0*/  DEPBAR.LE SB0, 0x0 ;  /* 0x000080000000791a */ /* 0x000fc80000000000 */
[----:B------:R-:W-:Y:S01]  /*f9e0*/  BAR.SYNC.DEFER_BLOCKING 0x0 ;  /* 0x0000000000007b1d */ /* 0x000fe20000010000 */
[----:B--2---:R-:W-:-:S04]  /*f9f0*/  LEA R5, P0, R2, c[0x0][0x1f8], 0x1 ;  /* 0x00007e0002057a11 */ /* 0x004fc800078008ff */
[----:B------:R-:W-:Y:S01]  /*fa00*/  LEA.HI.X R2, R2, c[0x0][0x1fc], R3, 0x1, P0 ;  /* 0x00007f0002027a11 */ /* 0x000fe200000f0c03 */
[----:B------:R-:W-:Y:S01]  /*fa10*/  SHFL.IDX PT, R10, R5, 0x1, 0x181f ;  /* 0x00381f00050a7f89 */ /* 0x000fe200000e0000 */
[----:B------:R-:W-:-:S03]  /*fa20*/  LOP3.LUT P0, RZ, R83, 0x2, RZ, 0xc0, !PT ;  /* 0x0000000253ff7812 */ /* 0x000fc6000780c0ff */
[----:B------:R-:W2:Y:S04]  /*fa30*/  SHFL.IDX PT, R3, R5, RZ, 0x181f ;  /* 0x00181fff05037589 */ /* 0x000ea800000e0000 */
[----:B------:R-:W3:Y:S04]  /*fa40*/  SHFL.IDX PT, R6, R2, RZ, 0x181f ;  /* 0x00181fff02067589 */ /* 0x000ee800000e0000 */
[----:B------:R-:W4:Y:S02]  /*fa50*/  SHFL.IDX PT, R11, R2, 0x1, 0x181f ;  /* 0x00381f00020b7f89 */ /* 0x000f2400000e0000 */
[----:B------:R-:W-:-:S02]  /*fa60*/  @P0 IADD3 R207, R202, -0x20, RZ ;  /* 0xffffffe0cacf0810 */ /* 0x000fc40007ffe0ff */
[----:B------:R-:W-:Y:S01]  /*fa70*/  ISETP.LT.OR P0, PT, R4, 0x1, P1 ;  /* 0x000000010400780c */ /* 0x000fe20000f01670 */
[----:B------:R-:W-:Y:S01]  /*fa80*/  LDSM.16.M88.4 R24, [R202] ;  /* 0x00000000ca18783b */ /* 0x000fe20000000200 */
[C---:B------:R-:W-:Y:S02]  /*fa90*/  IADD3 R220, R207.reuse, 0x3000, RZ ;  /* 0x00003000cfdc7810 */ /* 0x040fe40007ffe0ff */
[C---:B------:R-:W-:Y:S01]  /*faa0*/  IADD3 R219, R207.reuse, 0x2800, RZ ;  /* 0x00002800cfdb7810 */ /* 0x040fe20007ffe0ff */
[----:B------:R-:W-:Y:S01]  /*fab0*/  LDSM.16.M88.4 R16, [R202+0x800] ;  /* 0x00080000ca10783b */ /* 0x000fe20000000200 */
[C---:B------:R-:W-:Y:S02]  /*fac0*/  IADD3 R218, R207.reuse, 0x2000, RZ ;  /* 0x00002000cfda7810 */ /* 0x040fe40007ffe0ff */
[C---:B------:R-:W-:Y:S01]  /*fad0*/  IADD3 R217, R207.reuse, 0x1800, RZ ;  /* 0x00001800cfd97810 */ /* 0x040fe20007ffe0ff */
[----:B------:R-:W-:Y:S01]  /*fae0*/  LDSM.16.M88.4 R56, [R202+0x1000] ;  /* 0x00100000ca38783b */ /* 0x000fe20000000200 */
[----:B------:R-:W-:-:S02]  /*faf0*/  IADD3 R216, R207, 0x1000, RZ ;  /* 0x00001000cfd87810 */ /* 0x000fc40007ffe0ff */
[----:B--2---:R-:W-:Y:S01]  /*fb00*/  IADD3 R8, P3, R3, R230, RZ ;  /* 0x000000e603087210 */ /* 0x004fe20007f7e0ff */
[----:B------:R-:W-:Y:S01]  /*fb10*/  LDSM.16.M88.4 R60, [R202+0x1800] ;  /* 0x00180000ca3c783b */ /* 0x000fe20000000200 */
[----:B------:R-:W-:-:S03]  /*fb20*/  IADD3 R215, R207, 0x800, RZ ;  /* 0x00000800cfd77810 */ /* 0x000fc60007ffe0ff */
[----:B---3--:R-:W-:Y:S01]  /*fb30*/  IMAD.X R9, R6, 0x1, R231, P3 ;  /* 0x0000000106097824 */ /* 0x008fe200018e06e7 */
[----:B------:R-:W-:Y:S01]  /*fb40*/  LDSM.16.M88.4 R84, [R202+0x2000] ;  /* 0x00200000ca54783b */ /* 0x000fe20000000200 */
[----:B------:R-:W-:-:S03]  /*fb50*/  ISETP.LT.OR P3, PT, R4, 0x21, P1 ;  /* 0x000000210400780c */ /* 0x000fc60000f61670 */
[----:B------:R-:W-:Y:S04]  /*fb60*/  LDSM.16.M88.4 R88, [R202+0x2800] ;  /* 0x00280000ca58783b */ /* 0x000fe80000000200 */
[----:B------:R-:W-:Y:S04]  /*fb70*/  LDSM.16.M88.4 R112, [R202+0x3000] ;  /* 0x00300000ca70783b */ /* 0x000fe80000000200 */
[----:B------:R-:W-:Y:S04]  /*fb80*/  LDSM.16.M88.4 R36, [R207] ;  /* 0x00000000cf24783b */ /* 0x000fe80000000200 */
[----:B------:R-:W-:Y:S04]  /*fb90*/  LDSM.16.M88.4 R28, [R207+0x800] ;  /* 0x00080000cf1c783b */ /* 0x000fe80000000200 */
[----:B------:R-:W-:Y:S04]  /*fba0*/  LDSM.16.M88.4 R68, [R207+0x1000] ;  /* 0x00100000cf44783b */ /* 0x000fe80000000200 */
[----:B------:R-:W-:Y:S04]  /*fbb0*/  LDSM.16.M88.4 R72, [R207+0x1800] ;  /* 0x00180000cf48783b */ /* 0x000fe80000000200 */
[----:B------:R-:W-:Y:S04]  /*fbc0*/  LDSM.16.M88.4 R100, [R207+0x2000] ;  /* 0x00200000cf64783b */ /* 0x000fe80000000200 */
[----:B------:R-:W-:Y:S04]  /*fbd0*/  LDSM.16.M88.4 R108, [R207+0x2800] ;  /* 0x00280000cf6c783b */ /* 0x000fe80000000200 */
[----:B------:R-:W-:Y:S04]  /*fbe0*/  LDSM.16.M88.4 R116, [R207+0x3000] ;  /* 0x00300000cf74783b */ /* 0x000fe80000000200 */
[----:B------:R-:W-:Y:S01]  /*fbf0*/  @!PT LDS RZ, [RZ] ;  /* 0x00000000fffff984 */ /* 0x000fe20000000800 */
[----:B------:R-:W-:Y:S01]  /*fc00*/  @!PT LDS RZ, [RZ] ;  /* 0x00000000fffff984 */ /* 0x000fe20000000800 */
[----:B------:R-:W-:Y:S01]  /*fc10*/  @!PT LDS RZ, [RZ] ;  /* 0x00000000fffff984 */ /* 0x000fe20000000800 */
[----:B------:R2:W-:Y:S02]  /*fc20*/  LDGSTS.E.BYPASS.LTC128B.128 [R227+0x100], [R8.64], !P0 ;  /* 0x0010000008e37fae */ /* 0x0005e4000c101d48 */
[----:B--2---:R-:W-:-:S02]  /*fc30*/  IADD3 R8, P0, R3, R233, RZ ;  /* 0x000000e903087210 */ /* 0x004fc40007f1e0ff */
[----:B------:R-:W2:Y:S03]  /*fc40*/  SHFL.IDX PT, R3, R5, 0x2, 0x181f ;  /* 0x00581f0005037f89 */ /* 0x000ea600000e0000 */
[----:B------:R-:W-:Y:S02]  /*fc50*/  IMAD.X R9, R6, 0x1, R232, P0 ;  /* 0x0000000106097824 */ /* 0x000fe400000e06e8 */
[----:B------:R-:W3:Y:S04]  /*fc60*/  SHFL.IDX PT, R6, R2, 0x2, 0x181f ;  /* 0x00581f0002067f89 */ /* 0x000ee800000e0000 */
[----:B------:R5:W-:Y:S01]  /*fc70*/  LDGSTS.E.BYPASS.LTC128B.128 [R227+0x3900], [R8.64], !P4 ;  /* 0x0390000008e37fae */ /* 0x000be2000e101d48 */
[----:B------:R-:W-:-:S02]  /*fc80*/  ISETP.LT.OR P4, PT, R4, 0x21, P2 ;  /* 0x000000210400780c */ /* 0x000fc40001781670 */
[----:B-----5:R-:W-:-:S05]  /*fc90*/  IADD3 R8, P0, R10, R230, RZ ;  /* 0x000000e60a087210 */ /* 0x020fca0007f1e0ff */
[----:B----4-:R-:W-:-:S05]  /*fca0*/  IMAD.X R9, R11, 0x1, R231, P0 ;  /* 0x000000010b097824 */ /* 0x010fca00000e06e7 */
[----:B------:R4:W-:Y:S02]  /*fcb0*/  LDGSTS.E.BYPASS.LTC128B.128 [R227+0x1100], [R8.64], !P3 ;  /* 0x0110000008e37fae */ /* 0x0009e4000d901d48 */
[----:B----4-:R-:W-:Y:S02]  /*fcc0*/  IADD3 R8, P0, R10, R233, RZ ;  /* 0x000000e90a087210 */ /* 0x010fe40007f1e0ff */
[----:B--2---:R-:W-:-:S03]  /*fcd0*/  IADD3 R10, P3, R3, R230, RZ ;  /* 0x000000e6030a7210 */ /* 0x004fc60007f7e0ff */
[----:B------:R-:W-:Y:S02]  /*fce0*/  IMAD.X R9, R11, 0x1, R232, P0 ;  /* 0x000000010b097824 */ /* 0x000fe400000e06e8 */
[----:B---3--:R-:W-:Y:S01]  /*fcf0*/  IMAD.X R11, R6, 0x1, R231, P3 ;  /* 0x00000001060b7824 */ /* 0x008fe200018e06e7 */
[----:B------:R-:W-:Y:S02]  /*fd00*/  ISETP.LT.OR P3, PT, R4, 0x41, P1 ;  /* 0x000000410400780c */ /* 0x000fe40000f61670 */
[----:B------:R2:W-:Y:S11]  /*fd10*/  LDGSTS.E.BYPASS.LTC128B.128 [R227+0x4900], [R8.64], !P4 ;  /* 0x0490000008e37fae */ /* 0x0005f6000e101d48 */
[----:B------:R3:W-:Y:S01]  /*fd20*/  LDGSTS.E.BYPASS.LTC128B.128 [R227+0x2100], [R10.64], !P3 ;  /* 0x021000000ae37fae */ /* 0x0007e2000d901d48 */
[----:B--2---:R-:W-:-:S05]  /*fd30*/  IADD3 R8, P0, R3, R233, RZ ;  /* 0x000000e903087210 */ /* 0x004fca0007f1e0ff */
[----:B------:R-:W-:Y:S01]  /*fd40*/  IMAD.X R9, R6, 0x1, R232, P0 ;  /* 0x0000000106097824 */ /* 0x000fe200000e06e8 */
[----:B------:R-:W-:-:S13]  /*fd50*/  ISETP.LT.OR P0, PT, R4, 0x41, P2 ;  /* 0x000000410400780c */ /* 0x000fda0001701670 */
[----:B------:R3:W-:Y:S01]  /*fd60*/  LDGSTS.E.BYPASS.LTC128B.128 [R227+0x5900], [R8.64], !P0 ;  /* 0x0590000008e37fae */ /* 0x0007e2000c101d48 */
[----:B-1----:R-:W-:-:S13]  /*fd70*/  ISETP.GT.AND P0, PT, R15, 0x7f, PT ;  /* 0x0000007f0f00780c */ /* 0x002fda0003f04270 */
[----:B------:R-:W-:Y:S05]  /*fd80*/  @P0 BRA `(.L_x_1610) ;  /* 0x000000e000000947 */ /* 0x000fea0003800000 */
[----:B------:R-:W-:Y:S05]  /*fd90*/  BRA.DIV ~URZ, `(.L_x_1611) ;  /* 0x00010d427f007947 */ /* 0x000fea000b800000 */
[----:B------:R1:W2:Y:S04]  /*fda0*/  SHFL.IDX PT, R6, R2, 0x3, 0x181f ;  /* 0x00781f0002067f89 */ /* 0x0002a800000e0000 */
[----:B------:R1:W4:Y:S02]  /*fdb0*/  SHFL.IDX PT, R2, R5, 0x3, 0x181f ;  /* 0x00781f0005027f89 */ /* 0x00032400000e0000 */
.L_x_1728:
[C---:B------:R-:W-:Y:S02]  /*fdc0*/  ISETP.LT.OR P3, PT, R4.reuse, 0x61, P1 ;  /* 0x000000610400780c */ /* 0x040fe40000f61670 */
[----:B------:R-:W-:Y:S02]  /*fdd0*/  ISETP.LT.OR P2, PT, R4, 0x61, P2 ;  /* 0x000000610400780c */ /* 0x000fe40001741670 */
[C---:B----4-:R-:W-:Y:S02]  /*fde0*/  IADD3 R4, P1, R2.reuse, R230, RZ ;  /* 0x000000e602047210 */ /* 0x050fe40007f3e0ff */
[----:B-1----:R-:W-:-:S03]  /*fdf0*/  IADD3 R2, P0, R2, R233, RZ ;  /* 0x000000e902027210 */ /* 0x002fc60007f1e0ff */
[C---:B--2---:R-:W-:Y:S02]  /*fe00*/  IMAD.X R5, R6.reuse, 0x1, R231, P1 ;  /* 0x0000000106057824 */ /* 0x044fe400008e06e7 */
[----:B------:R-:W-:-:S03]  /*fe10*/  IMAD.X R3, R6, 0x1, R232, P0 ;  /* 0x0000000106037824 */ /* 0x000fc600000e06e8 */
[----:B------:R-:W-:Y:S01]  /*fe20*/  @!PT LDS RZ, [RZ] ;  /* 0x00000000fffff984 */ /* 0x000fe20000000800 */
[----:B------:R-:W-:Y:S01]  /*fe30*/  @!PT LDS RZ, [RZ] ;  /* 0x00000000fffff984 */ /* 0x000fe20000000800 */
[----:B------:R-:W-:Y:S01]  /*fe40*/  @!PT LDS RZ, [RZ] ;  /* 0x00000000fffff984 */ /* 0x000fe20000000800 */
[----:B------:R1:W-:Y:S04]  /*fe50*/  LDGSTS.E.BYPASS.LTC128B.128 [R229+0x3100], [R4.64], !P3 ;  /* 0x0310000004e57fae */ /* 0x0003e8000d901d48 */
[----:B------:R1:W-:Y:S02]  /*fe60*/  LDGSTS.E.BYPASS.LTC128B.128 [R229+0x6900], [R2.64], !P2 ;  /* 0x0690000002e57fae */ /* 0x0003e4000d101d48 */
.L_x_1610:
[----:B------:R-:W-:Y:S05]  /*fe70*/  BSYNC B0 ;  /* 0x0000000000007941 */ /* 0x000fea0003800000 */
.L_x_1609:
[----:B------:R-:W0:Y:S01]  /*fe80*/  LDGDEPBAR ;  /* 0x00000000000079af */ /* 0x000e220000000000 */
[----:B------:R-:W-:Y:S01]  /*fe90*/  WARPSYNC 0xffffffff ;  /* 0xffffffff00007948 */ /* 0x000fe20003800000 */
[----:B---3--:R-:W-:Y:S01]  /*fea0*/  HMMA.16816.F32 R8, R140, R24, RZ ;  /* 0x000000188c08723c */ /* 0x008fe200000018ff */
[----:B------:R-:W-:Y:S01]  /*feb0*/  LOP3.LUT P0, RZ, R83, 0x4, RZ, 0xc0, !PT ;  /* 0x0000000453ff7812 */ /* 0x000fe2000780c0ff */
[----:B-1----:R-:W2:Y:S01]  /*fec0*/  LDL R3, [R1+0xc] ;  /* 0x00000c0001037983 */ /* 0x002ea20000100800 */
[----:B------:R-:W-:Y:S01]  /*fed0*/  MOV R2, 0x40 ;  /* 0x0000004000027802 */ /* 0x000fe20000000f00 */
[----:B------:R-:W-:Y:S01]  /*fee0*/  BSSY B1, `(.L_x_1612) ;  /* 0x0000184000017945 */ /* 0x000fe20003800000 */
[----:B------:R-:W-:-:S02]  /*fef0*/  IADD3 R214, R207, 0x3800, RZ ;  /* 0x00003800cfd67810 */ /* 0x000fc40007ffe0ff */
[----:B------:R-:W-:Y:S01]  /*ff00*/  SEL R2, R2, 0xffffffc0, !P0 ;  /* 0xffffffc002027807 */ /* 0x000fe20004000000 */
[C---:B------:R-:W-:Y:S01]  /*ff10*/  HMMA.16816.F32 R24, R140.reuse, R26, RZ ;  /* 0x0000001a8c18723c */ /* 0x040fe200000018ff */
[C---:B------:R-:W-:Y:S02]  /*ff20*/  IADD3 R213, R207.reuse, 0x6800, RZ ;  /* 0x00006800cfd57810 */ /* 0x040fe40007ffe0ff */
[-C--:B------:R-:W-:Y:S02]  /*ff30*/  IADD3 R201, R202, R2.reuse, RZ ;  /* 0x00000002cac97210 */ /* 0x080fe40007ffe0ff */
[C---:B------:R-:W-:Y:S02]  /*ff40*/  IADD3 R200, R207.reuse, R2, RZ ;  /* 0x00000002cfc87210 */ /* 0x040fe40007ffe0ff */
[C---:B------:R-:W-:Y:S01]  /*ff50*/  IADD3 R212, R207.reuse, 0x6000, RZ ;  /* 0x00006000cfd47810 */ /* 0x040fe20007ffe0ff */
[----:B------:R-:W-:Y:S01]  /*ff60*/  HMMA.16816.F32 R20, R140, R16, RZ ;  /* 0x000000108c14723c */ /* 0x000fe200000018ff */
[----:B------:R-:W1:Y:S01]  /*ff70*/  LDSM.16.M88.4 R40, [R201+0x800] ;  /* 0x00080000c928783b */ /* 0x000e620000000200 */
[----:B------:R-:W-:-:S02]  /*ff80*/  IADD3 R211, R207, 0x5800, RZ ;  /* 0x00005800cfd37810 */ /* 0x000fc40007ffe0ff */
[C---:B------:R-:W-:Y:S01]  /*ff90*/  IADD3 R210, R207.reuse, 0x5000, RZ ;  /* 0x00005000cfd27810 */ /* 0x040fe20007ffe0ff */
[----:B------:R-:W3:Y:S01]  /*ffa0*/  LDSM.16.M88.4 R48, [R201] ;  /* 0x00000000c930783b */ /* 0x000ee20000000200 */
[C---:B------:R-:W-:Y:S02]  /*ffb0*/  IADD3 R209, R207.reuse, 0x4800, RZ ;  /* 0x00004800cfd17810 */ /* 0x040fe40007ffe0ff */
[----:B------:R-:W-:Y:S01]  /*ffc0*/  HMMA.16816.F32 R16, R140, R18, RZ ;  /* 0x000000128c10723c */ /* 0x000fe200000018ff */
[----:B------:R-:W-:-:S07]  /*ffd0*/  IADD3 R208, R207, 0x4000, RZ ;  /* 0x00004000cfd07810 */ /* 0x000fce0007ffe0ff */
[C---:B------:R-:W-:Y:S08]  /*ffe0*/  HMMA.16816.F32 R44, R144.reuse, R36, R8 ;  /* 0x00000024902c723c */ /* 0x040ff00000001808 */
[----:B------:R-:W-:Y:S08]  /*fff0*/  HMMA.16816.F32 R36, R144, R38, R24 ;  /* 0x000000269024723c */ /* 0x000ff00000001818 */
[----:B------:R-:W-:Y:S08]  /*10000*/  HMMA.16816.F32 R24, R140, R58, RZ ;  /* 0x0000003a8c18723c */ /* 0x000ff000000018ff */
[C---:B------:R-:W-:Y:S08]  /*10010*/  HMMA.16816.F32 R8, R144.reuse, R30, R16 ;  /* 0x0000001e9008723c */ /* 0x040ff00000001810 */
[----:B------:R-:W-:Y:S08]  /*10020*/  HMMA.16816.F32 R32, R144, R28, R20 ;  /* 0x0000001c9020723c */ /* 0x000ff00000001814 */
[C---:B------:R-:W-:Y:S08]  /*10030*/  HMMA.16816.F32 R20, R140.reuse, R60, RZ ;  /* 0x0000003c8c14723c */ /* 0x040ff000000018ff */
[C---:B------:R-:W-:Y:S08]  /*10040*/  HMMA.16816.F32 R28, R140.reuse, R56, RZ ;  /* 0x000000388c1c723c */ /* 0x040ff000000018ff */
[----:B------:R-:W-:Y:S08]  /*10050*/  HMMA.16816.F32 R16, R140, R62, RZ ;  /* 0x0000003e8c10723c */ /* 0x000ff000000018ff */
[----:B------:R-:W-:Y:S08]  /*10060*/  HMMA.16816.F32 R60, R144, R70, R24 ;  /* 0x00000046903c723c */ /* 0x000ff00000001818 */
[----:B------:R-:W-:Y:S08]  /*10070*/  HMMA.16816.F32 R24, R140, R90, RZ ;  /* 0x0000005a8c18723c */ /* 0x000ff000000018ff */
[----:B-1----:R-:W-:Y:S08]  /*10080*/  HMMA.16816.F32 R104, R176, R42, R8 ;  /* 0x0000002ab068723c */ /* 0x002ff00000001808 */
[----:B------:R-:W-:Y:S08]  /*10090*/  HMMA.16816.F32 R8, R140, R84, RZ ;  /* 0x000000548c08723c */ /* 0x000ff000000018ff */
[C---:B---3--:R-:W-:Y:S08]  /*100a0*/  HMMA.16816.F32 R92, R176.reuse, R48, R44 ;  /* 0x00000030b05c723c */ /* 0x048ff0000000182c */
[C---:B------:R-:W-:Y:S01]  /*100b0*/  HMMA.16816.F32 R48, R176.reuse, R50, R36 ;  /* 0x00000032b030723c */ /* 0x040fe20000001824 */
[----:B------:R-:W1:Y:S07]  /*100c0*/  LDSM.16.M88.4 R36, [R201+0x2000] ;  /* 0x00200000c924783b */ /* 0x000e6e0000000200 */
[----:B------:R-:W-:Y:S08]  /*100d0*/  HMMA.16816.F32 R96, R176, R40, R32 ;  /* 0x00000028b060723c */ /* 0x000ff00000001820 */
[----:B------:R-:W-:Y:S01]  /*100e0*/  HMMA.16816.F32 R56, R144, R72, R20 ;  /* 0x000000489038723c */ /* 0x000fe20000001814 */
[----:B------:R-:W3:Y:S07]  /*100f0*/  LDSM.16.M88.4 R20, [R201+0x1000] ;  /* 0x00100000c914783b */ /* 0x000eee0000000200 */
[----:B------:R-:W-:Y:S08]  /*10100*/  HMMA.16816.F32 R32, R140, R86, RZ ;  /* 0x000000568c20723c */ /* 0x000ff000000018ff */
[----:B------:R-:W-:Y:S08]  /*10110*/  HMMA.16816.F32 R64, R144, R68, R28 ;  /* 0x000000449040723c */ /* 0x000ff0000000181c */
[----:B------:R-:W-:Y:S08]  /*10120*/  HMMA.16816.F32 R28, R140, R88, RZ ;  /* 0x000000588c1c723c */ /* 0x000ff000000018ff */
[C---:B------:R-:W-:Y:S01]  /*10130*/  HMMA.16816.F32 R52, R144.reuse, R74, R16 ;  /* 0x0000004a9034723c */ /* 0x040fe20000001810 */
[----:B------:R-:W4:Y:S07]  /*10140*/  LDSM.16.M88.4 R16, [R201+0x1800] ;  /* 0x00180000c910783b */ /* 0x000f2e0000000200 */
[C---:B------:R-:W-:Y:S01]  /*10150*/  HMMA.16816.F32 R40, R144.reuse, R110, R24 ;  /* 0x0000006e9028723c */ /* 0x040fe20000001818 */
[----:B------:R-:W5:Y:S07]  /*10160*/  LDSM.16.M88.4 R24, [R201+0x2800] ;  /* 0x00280000c918783b */ /* 0x000f6e0000000200 */
[C---:B------:R-:W-:Y:S08]  /*10170*/  HMMA.16816.F32 R8, R144.reuse, R100, R8 ;  /* 0x000000649008723c */ /* 0x040ff00000001808 */
[C---:B------:R-:W-:Y:S08]  /*10180*/  HMMA.16816.F32 R32, R144.reuse, R102, R32 ;  /* 0x000000669020723c */ /* 0x040ff00000001820 */
[----:B------:R-:W-:Y:S01]  /*10190*/  HMMA.16816.F32 R44, R144, R108, R28 ;  /* 0x0000006c902c723c */ /* 0x000fe2000000181c */
[----:B------:R-:W2:Y:S07]  /*101a0*/  LDSM.16.M88.4 R28, [R200] ;  /* 0x00000000c81c783b */ /* 0x000eae0000000200 */
[C---:B-1----:R-:W-:Y:S08]  /*101b0*/  HMMA.16816.F32 R72, R176.reuse, R36, R8 ;  /* 0x00000024b048723c */ /* 0x042ff00000001808 */
[C---:B---3--:R-:W-:Y:S08]  /*101c0*/  HMMA.16816.F32 R88, R176.reuse, R20, R64 ;  /* 0x00000014b058723c */ /* 0x048ff00000001840 */
[----:B------:R-:W-:Y:S08]  /*101d0*/  HMMA.16816.F32 R84, R176, R22, R60 ;  /* 0x00000016b054723c */ /* 0x000ff0000000183c */
[C---:B------:R-:W-:Y:S08]  /*101e0*/  HMMA.16816.F32 R8, R140.reuse, R112, RZ ;  /* 0x000000708c08723c */ /* 0x040ff000000018ff */
[----:B------:R-:W-:Y:S08]  /*101f0*/  HMMA.16816.F32 R20, R140, R114, RZ ;  /* 0x000000728c14723c */ /* 0x000ff000000018ff */
[C---:B------:R-:W-:Y:S01]  /*10200*/  HMMA.16816.F32 R68, R176.reuse, R38, R32 ;  /* 0x00000026b044723c */ /* 0x040fe20000001820 */
[----:B------:R-:W1:Y:S04]  /*10210*/  LDSM.16.M88.4 R32, [R201+0x3000] ;  /* 0x00300000c920783b */ /* 0x000e680000000200 */
[----:B------:R-:W-:Y:S03]  /*10220*/  LDSM.16.M88.4 R36, [R202+0x4000] ;  /* 0x00400000ca24783b */ /* 0x000fe60000000200 */
[C---:B----4-:R-:W-:Y:S08]  /*10230*/  HMMA.16816.F32 R100, R176.reuse, R16, R56 ;  /* 0x00000010b064723c */ /* 0x050ff00000001838 */
[C---:B-----5:R-:W-:Y:S08]  /*10240*/  HMMA.16816.F32 R64, R176.reuse, R24, R44 ;  /* 0x00000018b040723c */ /* 0x060ff0000000182c */
[C---:B------:R-:W-:Y:S01]  /*10250*/  HMMA.16816.F32 R56, R176.reuse, R26, R40 ;  /* 0x0000001ab038723c */ /* 0x040fe20000001828 */
[----:B------:R-:W3:Y:S07]  /*10260*/  LDSM.16.M88.4 R24, [R200+0x800] ;  /* 0x00080000c818783b */ /* 0x000eee0000000200 */
[----:B------:R-:W-:Y:S01]  /*10270*/  HMMA.16816.F32 R60, R176, R18, R52 ;  /* 0x00000012b03c723c */ /* 0x000fe20000001834 */
[----:B--2---:R-:W-:-:S07]  /*10280*/  ISETP.GT.AND P0, PT, R126, R3, PT ;  /* 0x000000037e00720c */ /* 0x004fce0003f04270 */
[C---:B------:R-:W-:Y:S08]  /*10290*/  HMMA.16816.F32 R16, R144.reuse, R116, R8 ;  /* 0x000000749010723c */ /* 0x040ff00000001808 */
[----:B------:R-:W-:Y:S01]  /*102a0*/  HMMA.16816.F32 R8, R144, R118, R20 ;  /* 0x000000769008723c */ /* 0x000fe20000001814 */
[----:B------:R-:W2:Y:S07]  /*102b0*/  LDSM.16.M88.4 R20, [R200+0x1000] ;  /* 0x00100000c814783b */ /* 0x000eae0000000200 */
[----:B------:R-:W-:Y:S08]  /*102c0*/  HMMA.16816.F32 R40, R180, R28, R92 ;  /* 0x0000001cb428723c */ /* 0x000ff0000000185c */
[C---:B-1----:R-:W-:Y:S01]  /*102d0*/  HMMA.16816.F32 R44, R176.reuse, R32, R16 ;  /* 0x00000020b02c723c */ /* 0x042fe20000001810 */
[----:B------:R-:W1:Y:S07]  /*102e0*/  LDSM.16.M88.4 R16, [R200+0x1800] ;  /* 0x00180000c810783b */ /* 0x000e6e0000000200 */
[----:B------:R-:W-:Y:S01]  /*102f0*/  HMMA.16816.F32 R32, R176, R34, R8 ;  /* 0x00000022b020723c */ /* 0x000fe20000001808 */
[----:B------:R-:W4:Y:S07]  /*10300*/  LDSM.16.M88.4 R8, [R200+0x2000] ;  /* 0x00200000c808783b */ /* 0x000f2e0000000200 */
[C---:B---3--:R-:W-:Y:S08]  /*10310*/  HMMA.16816.F32 R52, R180.reuse, R24, R96 ;  /* 0x00000018b434723c */ /* 0x048ff00000001860 */
[C---:B------:R-:W-:Y:S01]  /*10320*/  HMMA.16816.F32 R104, R180.reuse, R26, R104 ;  /* 0x0000001ab468723c */ /* 0x040fe20000001868 */
[----:B------:R-:W3:Y:S07]  /*10330*/  LDSM.16.M88.4 R24, [R200+0x3000] ;  /* 0x00300000c818783b */ /* 0x000eee0000000200 */
[C---:B--2---:R-:W-:Y:S08]  /*10340*/  HMMA.16816.F32 R96, R180.reuse, R20, R88 ;  /* 0x00000014b460723c */ /* 0x044ff00000001858 */
[C---:B------:R-:W-:Y:S01]  /*10350*/  HMMA.16816.F32 R92, R180.reuse, R22, R84 ;  /* 0x00000016b45c723c */ /* 0x040fe20000001854 */
[----:B------:R-:W2:Y:S07]  /*10360*/  LDSM.16.M88.4 R20, [R202+0x3800] ;  /* 0x00380000ca14783b */ /* 0x000eae0000000200 */
[C---:B------:R-:W-:Y:S01]  /*10370*/  HMMA.16816.F32 R48, R180.reuse, R30, R48 ;  /* 0x0000001eb430723c */ /* 0x040fe20000001830 */
[----:B------:R-:W5:Y:S07]  /*10380*/  LDSM.16.M88.4 R28, [R200+0x2800] ;  /* 0x00280000c81c783b */ /* 0x000f6e0000000200 */
[C---:B-1----:R-:W-:Y:S08]  /*10390*/  HMMA.16816.F32 R88, R180.reuse, R16, R100 ;  /* 0x00000010b458723c */ /* 0x042ff00000001864 */
[C---:B------:R-:W-:Y:S01]  /*103a0*/  HMMA.16816.F32 R60, R180.reuse, R18, R60 ;  /* 0x00000012b43c723c */ /* 0x040fe2000000183c */
[----:B------:R-:W1:Y:S07]  /*103b0*/  LDSM.16.M88.4 R16, [R202+0x4800] ;  /* 0x00480000ca10783b */ /* 0x000e6e0000000200 */
[C---:B----4-:R-:W-:Y:S08]  /*103c0*/  HMMA.16816.F32 R72, R180.reuse, R8, R72 ;  /* 0x00000008b448723c */ /* 0x050ff00000001848 */
[C---:B------:R-:W-:Y:S01]  /*103d0*/  HMMA.16816.F32 R68, R180.reuse, R10, R68 ;  /* 0x0000000ab444723c */ /* 0x040fe20000001844 */
[----:B------:R-:W4:Y:S07]  /*103e0*/  LDSM.16.M88.4 R8, [R202+0x5000] ;  /* 0x00500000ca08783b */ /* 0x000f2e0000000200 */
[C---:B---3--:R-:W-:Y:S01]  /*103f0*/  HMMA.16816.F32 R112, R180.reuse, R26, R32 ;  /* 0x0000001ab470723c */ /* 0x048fe20000001820 */
[----:B------:R-:W3:Y:S07]  /*10400*/  LDSM.16.M88.4 R32, [R207+0x3800] ;  /* 0x00380000cf20783b */ /* 0x000eee0000000200 */
[----:B------:R-:W-:Y:S01]  /*10410*/  HMMA.16816.F32 R108, R180, R24, R44 ;  /* 0x00000018b46c723c */ /* 0x000fe2000000182c */
[----:B------:R-:W-:Y:S07]  /*10420*/  LDSM.16.M88.4 R24, [R202+0x6000] ;  /* 0x00600000ca18783b */ /* 0x000fee0000000200 */
[C---:B--2---:R-:W-:Y:S08]  /*10430*/  HMMA.16816.F32 R40, R184.reuse, R20, R40 ;  /* 0x00000014b828723c */ /* 0x044ff00000001828 */
[----:B------:R-:W-:Y:S01]  /*10440*/  HMMA.16816.F32 R44, R184, R22, R48 ;  /* 0x00000016b82c723c */ /* 0x000fe20000001830 */
[----:B------:R-:W-:Y:S07]  /*10450*/  LDSM.16.M88.4 R20, [R201+0x3800] ;  /* 0x00380000c914783b */ /* 0x000fee0000000200 */
[C---:B-----5:R-:W-:Y:S08]  /*10460*/  HMMA.16816.F32 R84, R180.reuse, R28, R64 ;  /* 0x0000001cb454723c */ /* 0x060ff00000001840 */
[----:B------:R-:W-:Y:S01]  /*10470*/  HMMA.16816.F32 R56, R180, R30, R56 ;  /* 0x0000001eb438723c */ /* 0x000fe20000001838 */
[----:B------:R-:W2:Y:S07]  /*10480*/  LDSM.16.M88.4 R28, [R202+0x5800] ;  /* 0x00580000ca1c783b */ /* 0x000eae0000000200 */
[C---:B-1----:R-:W-:Y:S08]  /*10490*/  HMMA.16816.F32 R64, R184.reuse, R16, R96 ;  /* 0x00000010b840723c */ /* 0x042ff00000001860 */
[C---:B------:R-:W-:Y:S08]  /*104a0*/  HMMA.16816.F32 R92, R184.reuse, R18, R92 ;  /* 0x00000012b85c723c */ /* 0x040ff0000000185c */
[C---:B----4-:R-:W-:Y:S08]  /*104b0*/  HMMA.16816.F32 R88, R184.reuse, R8, R88 ;  /* 0x00000008b858723c */ /* 0x050ff00000001858 */
[----:B------:R-:W-:Y:S01]  /*104c0*/  HMMA.16816.F32 R96, R184, R10, R60 ;  /* 0x0000000ab860723c */ /* 0x000fe2000000183c */
[----:B------:R-:W-:Y:S07]  /*104d0*/  LDSM.16.M88.4 R60, [R207+0x5000] ;  /* 0x00500000cf3c783b */ /* 0x000fee0000000200 */
[C---:B---3--:R-:W-:Y:S01]  /*104e0*/  HMMA.16816.F32 R16, R188.reuse, R32, R40 ;  /* 0x00000020bc10723c */ /* 0x048fe20000001828 */
[----:B------:R-:W-:Y:S07]  /*104f0*/  LDSM.16.M88.4 R40, [R207+0x4800] ;  /* 0x00480000cf28783b */ /* 0x000fee0000000200 */
[----:B------:R-:W-:Y:S01]  /*10500*/  HMMA.16816.F32 R8, R188, R34, R44 ;  /* 0x00000022bc08723c */ /* 0x000fe2000000182c */
[----:B------:R-:W1:Y:S07]  /*10510*/  LDSM.16.M88.4 R32, [R207+0x4000] ;  /* 0x00400000cf20783b */ /* 0x000e6e0000000200 */
[C---:B------:R-:W-:Y:S08]  /*10520*/  HMMA.16816.F32 R52, R184.reuse, R36, R52 ;  /* 0x00000024b834723c */ /* 0x040ff00000001834 */
[C---:B------:R-:W-:Y:S01]  /*10530*/  HMMA.16816.F32 R48, R184.reuse, R38, R104 ;  /* 0x00000026b830723c */ /* 0x040fe20000001868 */
[----:B------:R-:W3:Y:S07]  /*10540*/  LDSM.16.M88.4 R36, [R200+0x3800] ;  /* 0x00380000c824783b */ /* 0x000eee0000000200 */
[C---:B--2---:R-:W-:Y:S08]  /*10550*/  HMMA.16816.F32 R72, R184.reuse, R28, R72 ;  /* 0x0000001cb848723c */ /* 0x044ff00000001848 */
[----:B------:R-:W-:Y:S08]  /*10560*/  HMMA.16816.F32 R68, R184, R30, R68 ;  /* 0x0000001eb844723c */ /* 0x000ff00000001844 */
[C---:B------:R-:W-:Y:S08]  /*10570*/  HMMA.16816.F32 R28, R192.reuse, R20, R16 ;  /* 0x00000014c01c723c */ /* 0x040ff00000001810 */
[----:B------:R-:W-:Y:S01]  /*10580*/  HMMA.16816.F32 R8, R192, R22, R8 ;  /* 0x00000016c008723c */ /* 0x000fe20000001808 */
[----:B------:R-:W2:Y:S07]  /*10590*/  LDSM.16.M88.4 R20, [R201+0x4000] ;  /* 0x00400000c914783b */ /* 0x000eae0000000200 */
[C---:B------:R-:W-:Y:S08]  /*105a0*/  HMMA.16816.F32 R100, R184.reuse, R24, R84 ;  /* 0x00000018b864723c */ /* 0x040ff00000001854 */
[----:B------:R-:W-:Y:S08]  /*105b0*/  HMMA.16816.F32 R84, R184, R26, R56 ;  /* 0x0000001ab854723c */ /* 0x000ff00000001838 */
[C---:B-1----:R-:W-:Y:S01]  /*105c0*/  HMMA.16816.F32 R24, R188.reuse, R34, R48 ;  /* 0x00000022bc18723c */ /* 0x042fe20000001830 */
[----:B------:R-:W-:Y:S07]  /*105d0*/  LDSM.16.M88.4 R48, [R201+0x5000] ;  /* 0x00500000c930783b */ /* 0x000fee0000000200 */
[----:B------:R-:W-:Y:S08]  /*105e0*/  HMMA.16816.F32 R16, R188, R32, R52 ;  /* 0x00000020bc10723c */ /* 0x000ff00000001834 */
[C---:B---3--:R-:W-:Y:S08]  /*105f0*/  HMMA.16816.F32 R28, R196.reuse, R36, R28 ;  /* 0x00000024c41c723c */ /* 0x048ff0000000181c */
[----:B------:R-:W-:Y:S01]  /*10600*/  HMMA.16816.F32 R52, R196, R38, R8 ;  /* 0x00000026c434723c */ /* 0x000fe20000001808 */
[----:B------:R-:W1:Y:S07]  /*10610*/  LDSM.16.M88.4 R36, [R200+0x4000] ;  /* 0x00400000c824783b */ /* 0x000e6e0000000200 */
[C---:B--2---:R-:W-:Y:S01]  /*10620*/  HMMA.16816.F32 R8, R192.reuse, R22, R24 ;  /* 0x00000016c008723c */ /* 0x044fe20000001818 */
[----:B------:R-:W2:Y:S07]  /*10630*/  LDSM.16.M88.4 R24, [R201+0x4800] ;  /* 0x00480000c918783b */ /* 0x000eae0000000200 */
[----:B------:R-:W-:Y:S01]  /*10640*/  HMMA.16816.F32 R16, R192, R20, R16 ;  /* 0x00000014c010723c */ /* 0x000fe20000001810 */
[----:B------:R-:W-:Y:S01]  /*10650*/  FMUL.FTZ R2, R28, c[0x0][0x320] ;  /* 0x0000c8001c027a20 */ /* 0x000fe20000410000 */
[----:B------:R-:W3:Y:S03]  /*10660*/  LDSM.16.M88.4 R20, [R200+0x4800] ;  /* 0x00480000c814783b */ /* 0x000ee60000000200 */
[----:B------:R4:W1:Y:S03]  /*10670*/  MUFU.TANH R121, R2 ;  /* 0x0000000200797308 */ /* 0x0008660000002400 */
[C---:B------:R-:W-:Y:S08]  /*10680*/  HMMA.16816.F32 R56, R188.reuse, R40, R64 ;  /* 0x00000028bc38723c */ /* 0x040ff00000001840 */
[----:B------:R-:W-:Y:S01]  /*10690*/  HMMA.16816.F32 R32, R188, R42, R92 ;  /* 0x0000002abc20723c */ /* 0x000fe2000000185c */
[----:B----4-:R-:W-:-:S07]  /*106a0*/  FMUL.FTZ R2, R29, c[0x0][0x320] ;  /* 0x0000c8001d027a20 */ /* 0x010fce0000410000 */
[----:B------:R-:W-:Y:S01]  /*106b0*/  HMMA.16816.F32 R44, R188, R60, R88 ;  /* 0x0000003cbc2c723c */ /* 0x000fe20000001858 */
[----:B------:R4:W3:Y:S07]  /*106c0*/  MUFU.TANH R118, R2 ;  /* 0x0000000200767308 */ /* 0x0008ee0000002400 */
[----:B-1----:R-:W-:Y:S08]  /*106d0*/  HMMA.16816.F32 R40, R196, R38, R8 ;  /* 0x00000026c428723c */ /* 0x002ff00000001808 */
[----:B--2---:R-:W-:Y:S01]  /*106e0*/  HMMA.16816.F32 R8, R192, R26, R32 ;  /* 0x0000001ac008723c */ /* 0x004fe20000001820 */
[----:B----4-:R-:W-:-:S04]  /*106f0*/  FMUL.FTZ R2, R30, c[0x0][0x320] ;  /* 0x0000c8001e027a20 */ /* 0x010fc80000410000 */
[----:B------:R1:W2:Y:S03]  /*10700*/  MUFU.TANH R123, R2 ;  /* 0x00000002007b7308 */ /* 0x0002a60000002400 */
[----:B------:R-:W-:Y:S08]  /*10710*/  HMMA.16816.F32 R32, R188, R62, R96 ;  /* 0x0000003ebc20723c */ /* 0x000ff00000001860 */
[----:B------:R-:W-:Y:S01]  /*10720*/  HMMA.16816.F32 R44, R192, R48, R44 ;  /* 0x00000030c02c723c */ /* 0x000fe2000000182c */
[----:B-1----:R-:W-:-:S07]  /*10730*/  FMUL.FTZ R2, R31, c[0x0][0x320] ;  /* 0x0000c8001f027a20 */ /* 0x002fce0000410000 */
[----:B------:R-:W-:Y:S01]  /*10740*/  HMMA.16816.F32 R28, R196, R36, R16 ;  /* 0x00000024c41c723c */ /* 0x000fe20000001810 */
[----:B------:R1:W4:Y:S01]  /*10750*/  MUFU.TANH R122, R2 ;  /* 0x00000002007a7308 */ /* 0x0003220000002400 */
[----:B------:R-:W5:Y:S06]  /*10760*/  LDSM.16.M88.4 R36, [R207+0x5800] ;  /* 0x00580000cf24783b */ /* 0x000f6c0000000200 */
[----:B------:R-:W-:Y:S01]  /*10770*/  HMMA.16816.F32 R16, R192, R24, R56 ;  /* 0x00000018c010723c */ /* 0x000fe20000001838 */
[----:B------:R-:W2:Y:S07]  /*10780*/  LDSM.16.M88.4 R56, [R202+0x6800] ;  /* 0x00680000ca38783b */ /* 0x000eae0000000200 */
[----:B---3--:R-:W-:Y:S01]  /*10790*/  HMMA.16816.F32 R8, R196, R22, R8 ;  /* 0x00000016c408723c */ /* 0x008fe20000001808 */
[----:B-1----:R-:W-:-:S04]  /*107a0*/  FMUL.FTZ R2, R52, c[0x0][0x320] ;  /* 0x0000c80034027a20 */ /* 0x002fc80000410000 */
[----:B------:R1:W3:Y:S11]  /*107b0*/  MUFU.TANH R116, R2 ;  /* 0x0000000200747308 */ /* 0x0002f60000002400 */
[----:B------:R-:W-:Y:S01]  /*107c0*/  HMMA.16816.F32 R24, R196, R20, R16 ;  /* 0x00000014c418723c */ /* 0x000fe20000001810 */
[----:B-1----:R-:W-:-:S07]  /*107d0*/  FMUL.FTZ R2, R53, c[0x0][0x320] ;  /* 0x0000c80035027a20 */ /* 0x002fce0000410000 */
[----:B------:R-:W-:Y:S01]  /*107e0*/  HMMA.16816.F32 R16, R192, R50, R32 ;  /* 0x00000032c010723c */ /* 0x000fe20000001820 */
[----:B------:R1:W1:Y:S01]  /*107f0*/  MUFU.TANH R106, R2 ;  /* 0x00000002006a7308 */ /* 0x0002620000002400 */
[----:B------:R-:W-:Y:S06]  /*10800*/  LDSM.16.M88.4 R48, [R207+0x6800] ;  /* 0x00680000cf30783b */ /* 0x000fec0000000200 */
[----:B-----5:R-:W-:Y:S08]  /*10810*/  HMMA.16816.F32 R20, R188, R36, R72 ;  /* 0x00000024bc14723c */ /* 0x020ff00000001848 */
[----:B--2---:R-:W-:Y:S01]  /*10820*/  HMMA.16816.F32 R64, R184, R56, R108 ;  /* 0x00000038b840723c */ /* 0x004fe2000000186c */
[----:B-1----:R-:W-:-:S04]  /*10830*/  FMUL.FTZ R2, R54, c[0x0][0x320] ;  /* 0x0000c80036027a20 */ /* 0x002fc80000410000 */
[----:B------:R1:W2:Y:S03]  /*10840*/  MUFU.TANH R119, R2 ;  /* 0x0000000200777308 */ /* 0x0002a60000002400 */
[----:B------:R-:W-:Y:S01]  /*10850*/  HMMA.16816.F32 R60, R184, R58, R112 ;  /* 0x0000003ab83c723c */ /* 0x000fe20000001870 */
[----:B------:R-:W-:Y:S01]  /*10860*/  LDSM.16.M88.4 R56, [R200+0x6000] ;  /* 0x00600000c838783b */ /* 0x000fe20000000200 */
[----:B-1----:R-:W-:-:S03]  /*10870*/  FMUL.FTZ R2, R55, c[0x0][0x320] ;  /* 0x0000c80037027a20 */ /* 0x002fc60000410000 */
[----:B------:R-:W-:Y:S01]  /*10880*/  LDSM.16.M88.4 R52, [R200+0x5800] ;  /* 0x00580000c834783b */ /* 0x000fe20000000200 */
        /* <DEDUP_REMOVED lines=8> */
[----:B------:R-:W1:Y:S04]  /*10910*/  LDSM.16.M88.4 R28, [R200+0x5000] ;  /* 0x00500000c81c783b */ /* 0x000e680000000200 */
[----:B------:R5:W1:Y:S02]  /*10920*/  MUFU.TANH R107, R2 ;  /* 0x00000002006b7308 */ /* 0x000a640000002400 */
[----:B-----5:R-:W-:-:S06]  /*10930*/  FMUL.FTZ R2, R40, c[0x0][0x320] ;  /* 0x0000c80028027a20 */ /* 0x020fcc0000410000 */
[----:B------:R5:W1:Y:S02]  /*10940*/  MUFU.TANH R95, R2 ;  /* 0x00000002005f7308 */ /* 0x000a640000002400 */
[----:B-----5:R-:W-:Y:S01]  /*10950*/  FMUL.FTZ R2, R41, c[0x0][0x320] ;  /* 0x0000c80029027a20 */ /* 0x020fe20000410000 */
[C---:B-1----:R-:W-:Y:S05]  /*10960*/  HMMA.16816.F32 R32, R196.reuse, R28, R44 ;  /* 0x0000001cc420723c */ /* 0x042fea000000182c */
[----:B------:R1:W1:Y:S03]  /*10970*/  MUFU.TANH R94, R2 ;  /* 0x00000002005e7308 */ /* 0x0002660000002400 */
[----:B------:R-:W-:Y:S01]  /*10980*/  HMMA.16816.F32 R44, R196, R30, R16 ;  /* 0x0000001ec42c723c */ /* 0x000fe20000001810 */
[----:B------:R-:W-:Y:S01]  /*10990*/  LDSM.16.M88.4 R28, [R207+0x6000] ;  /* 0x00600000cf1c783b */ /* 0x000fe20000000200 */
[----:B-1----:R-:W-:-:S04]  /*109a0*/  FMUL.FTZ R2, R42, c[0x0][0x320] ;  /* 0x0000c8002a027a20 */ /* 0x002fc80000410000 */
[----:B------:R1:W1:Y:S02]  /*109b0*/  MUFU.TANH R98, R2 ;  /* 0x0000000200627308 */ /* 0x0002640000002400 */
[----:B-1----:R-:W-:Y:S02]  /*109c0*/  FMUL.FTZ R2, R43, c[0x0][0x320] ;  /* 0x0000c8002b027a20 */ /* 0x002fe40000410000 */
[----:B------:R-:W1:Y:S04]  /*109d0*/  LDSM.16.M88.4 R40, [R201+0x5800] ;  /* 0x00580000c928783b */ /* 0x000e680000000200 */
[----:B------:R5:W1:Y:S02]  /*109e0*/  MUFU.TANH R99, R2 ;  /* 0x0000000200637308 */ /* 0x000a640000002400 */
[----:B-----5:R-:W-:-:S06]  /*109f0*/  FMUL.FTZ R2, R24, c[0x0][0x320] ;  /* 0x0000c80018027a20 */ /* 0x020fcc0000410000 */
[----:B------:R5:W1:Y:S02]  /*10a00*/  MUFU.TANH R91, R2 ;  /* 0x00000002005b7308 */ /* 0x000a640000002400 */
[----:B-----5:R-:W-:-:S06]  /*10a10*/  FMUL.FTZ R2, R25, c[0x0][0x320] ;  /* 0x0000c80019027a20 */ /* 0x020fcc0000410000 */
[----:B------:R5:W1:Y:S02]  /*10a20*/  MUFU.TANH R90, R2 ;  /* 0x00000002005a7308 */ /* 0x000a640000002400 */
[----:B-----5:R-:W-:-:S06]  /*10a30*/  FMUL.FTZ R2, R26, c[0x0][0x320] ;  /* 0x0000c8001a027a20 */ /* 0x020fcc0000410000 */
[----:B------:R5:W1:Y:S02]  /*10a40*/  MUFU.TANH R97, R2 ;  /* 0x0000000200617308 */ /* 0x000a640000002400 */
[----:B-----5:R-:W-:Y:S02]  /*10a50*/  FMUL.FTZ R2, R27, c[0x0][0x320] ;  /* 0x0000c8001b027a20 */ /* 0x020fe40000410000 */
[----:B------:R-:W-:Y:S01]  /*10a60*/  HMMA.16816.F32 R24, R188, R38, R68 ;  /* 0x00000026bc18723c */ /* 0x000fe20000001844 */
[----:B------:R-:W5:Y:S03]  /*10a70*/  LDSM.16.M88.4 R36, [R201+0x6000] ;  /* 0x00600000c924783b */ /* 0x000f660000000200 */
        /* <DEDUP_REMOVED lines=8> */
[C---:B------:R-:W-:Y:S04]  /*10b00*/  HMMA.16816.F32 R8, R192.reuse, R40, R20 ;  /* 0x00000028c008723c */ /* 0x040fe80000001814 */
[----:B------:R1:W1:Y:S04]  /*10b10*/  MUFU.TANH R93, R2 ;  /* 0x00000002005d7308 */ /* 0x0002680000002400 */
[----:B------:R-:W-:Y:S08]  /*10b20*/  HMMA.16816.F32 R20, R192, R42, R24 ;  /* 0x0000002ac014723c */ /* 0x000ff00000001818 */
[----:B------:R-:W-:Y:S01]  /*10b30*/  HMMA.16816.F32 R24, R188, R30, R84 ;  /* 0x0000001ebc18723c */ /* 0x000fe20000001854 */
[----:B-1----:R-:W-:-:S04]  /*10b40*/  FMUL.FTZ R2, R32, c[0x0][0x320] ;  /* 0x0000c80020027a20 */ /* 0x002fc80000410000 */
[----:B------:R1:W1:Y:S03]  /*10b50*/  MUFU.TANH R71, R2 ;  /* 0x0000000200477308 */ /* 0x0002660000002400 */
[----:B------:R-:W-:Y:S08]  /*10b60*/  HMMA.16816.F32 R16, R196, R52, R8 ;  /* 0x00000034c410723c */ /* 0x000ff00000001808 */
[----:B------:R-:W-:Y:S01]  /*10b70*/  HMMA.16816.F32 R8, R188, R28, R100 ;  /* 0x0000001cbc08723c */ /* 0x000fe20000001864 */
[----:B-1----:R-:W-:-:S07]  /*10b80*/  FMUL.FTZ R2, R33, c[0x0][0x320] ;  /* 0x0000c80021027a20 */ /* 0x002fce0000410000 */
[----:B------:R-:W-:Y:S01]  /*10b90*/  HMMA.16816.F32 R40, R196, R54, R20 ;  /* 0x00000036c428723c */ /* 0x000fe20000001814 */
[----:B------:R1:W1:Y:S07]  /*10ba0*/  MUFU.TANH R70, R2 ;  /* 0x0000000200467308 */ /* 0x00026e0000002400 */
[----:B------:R-:W-:Y:S08]  /*10bb0*/  HMMA.16816.F32 R28, R188, R48, R64 ;  /* 0x00000030bc1c723c */ /* 0x000ff00000001840 */
[----:B-----5:R-:W-:Y:S01]  /*10bc0*/  HMMA.16816.F32 R8, R192, R36, R8 ;  /* 0x00000024c008723c */ /* 0x020fe20000001808 */
[----:B-1----:R-:W-:-:S04]  /*10bd0*/  FMUL.FTZ R2, R34, c[0x0][0x320] ;  /* 0x0000c80022027a20 */ /* 0x002fc80000410000 */
[----:B------:R1:W1:Y:S03]  /*10be0*/  MUFU.TANH R88, R2 ;  /* 0x0000000200587308 */ /* 0x0002660000002400 */
[----:B------:R-:W-:Y:S01]  /*10bf0*/  HMMA.16816.F32 R20, R192, R38, R24 ;  /* 0x00000026c014723c */ /* 0x000fe20000001818 */
[----:B-1----:R-:W-:Y:S02]  /*10c00*/  FMUL.FTZ R2, R35, c[0x0][0x320] ;  /* 0x0000c80023027a20 */ /* 0x002fe40000410000 */
[----:B------:R-:W-:Y:S02]  /*10c10*/  LDSM.16.M88.4 R32, [R200+0x6800] ;  /* 0x00680000c820783b */ /* 0x000fe40000000200 */
[----:B------:R1:W1:Y:S11]  /*10c20*/  MUFU.TANH R89, R2 ;  /* 0x0000000200597308 */ /* 0x0002760000002400 */
[----:B------:R-:W-:Y:S08]  /*10c30*/  @!UPT UIADD3 URZ, URZ, URZ, URZ ;  /* 0x0000003f3f3ff290 */ /* 0x000ff0000fffe03f */
        /* <DEDUP_REMOVED lines=8> */
[----:B------:R-:W1:Y:S01]  /*10cc0*/  LDSM.16.M88.4 R44, [R201+0x6800] ;  /* 0x00680000c92c783b */ /* 0x000e620000000200 */
[----:B------:R-:W-:-:S04]  /*10cd0*/  DEPBAR.LE SB0, 0x0 ;  /* 0x000080000000791a */ /* 0x000fc80000000000 */
[----:B------:R5:W1:Y:S02]  /*10ce0*/  MUFU.TANH R85, R2 ;  /* 0x0000000200557308 */ /* 0x000a640000002400 */
[----:B-----5:R-:W-:-:S06]  /*10cf0*/  FMUL.FTZ R2, R16, c[0x0][0x320] ;  /* 0x0000c80010027a20 */ /* 0x020fcc0000410000 */
[----:B------:R5:W2:Y:S01]  /*10d00*/  MUFU.TANH R55, R2 ;  /* 0x0000000200377308 */ /* 0x000aa20000002400 */
[----:B-1----:R-:W-:Y:S01]  /*10d10*/  HMMA.16816.F32 R24, R192, R44, R28 ;  /* 0x0000002cc018723c */ /* 0x002fe2000000181c */
[----:B-----5:R-:W-:-:S06]  /*10d20*/  FMUL.FTZ R2, R17, c[0x0][0x320] ;  /* 0x0000c80011027a20 */ /* 0x020fcc0000410000 */
[----:B------:R1:W1:Y:S02]  /*10d30*/  MUFU.TANH R54, R2 ;  /* 0x0000000200367308 */ /* 0x0002640000002400 */
        /* <DEDUP_REMOVED lines=54> */
[----:B------:R-:W3:Y:S01]  /*110a0*/  LDL.64 R128, [R1+0x30] ;  /* 0x0000300001807983 */ /* 0x000ee20000100a00 */
[----:B------:R-:W-:-:S03]  /*110b0*/  IMAD.MOV.U32 R4, RZ, RZ, c[0x0][0x2b8] ;  /* 0x0000ae00ff047624 */ /* 0x000fc600078e00ff */
[----:B------:R-:W4:Y:S02]  /*110c0*/  LDL R6, [R1+0x38] ;  /* 0x0000380001067983 */ /* 0x000f240000100800 */
[----:B------:R-:W-:Y:S01]  /*110d0*/  ISETP.NE.AND P1, PT, R4, 0x1, PT ;  /* 0x000000010400780c */ /* 0x000fe20003f25270 */
[----:B------:R-:W-:Y:S01]  /*110e0*/  IMAD.MOV.U32 R236, RZ, RZ, RZ ;  /* 0x000000ffffec7224 */ /* 0x000fe200078e00ff */
[----:B------:R-:W5:Y:S04]  /*110f0*/  LDL.64 R10, [R1+0x28] ;  /* 0x00002800010a7983 */ /* 0x000f680000100a00 */
[----:B------:R-:W3:Y:S01]  /*11100*/  LDL R8, [R1+0x24] ;  /* 0x0000240001087983 */ /* 0x000ee20000100800 */
[----:B--2---:R-:W-:-:S04]  /*11110*/  IADD3 R3, R0, R125, R3 ;  /* 0x0000007d00037210 */ /* 0x004fc80007ffe003 */
[----:B------:R-:W-:-:S05]  /*11120*/  IADD3 R3, R3, -0x70, RZ ;  /* 0xffffff9003037810 */ /* 0x000fca0007ffe0ff */
[----:B------:R-:W-:-:S04]  /*11130*/  @P1 IMAD.HI.U32 R4, R3, c[0x0][0x2bc], RZ ;  /* 0x0000af0003041a27 */ /* 0x000fc800078e00ff */
[----:B-1----:R-:W-:Y:S01]  /*11140*/  IMAD.MOV.U32 R2, RZ, RZ, R3 ;  /* 0x000000ffff027224 */ /* 0x002fe200078e0003 */
        /* <DEDUP_REMOVED lines=23> */
.L_x_1729:
[----:B------:R-:W-:Y:S05]  /*112c0*/  BRA.DIV ~URZ, `(.L_x_1615) ;  /* 0x0000f9527f007947 */ /* 0x000fea000b800000 */
[----:B------:R3:W4:Y:S02]  /*112d0*/  SHFL.IDX PT, R2, R5, RZ, 0x181f ;  /* 0x00181fff05027589 */ /* 0x00072400000e0000 */
.L_x_1730:
[----:B------:R-:W-:Y:S01]  /*112e0*/  ISETP.GE.AND P0, PT, R237, 0x1, PT ;  /* 0x00000001ed00780c */ /* 0x000fe20003f06270 */
[----:B------:R-:W-:-:S12]  /*112f0*/  BSSY B0, `(.L_x_1616) ;  /* 0x000000d000007945 */ /* 0x000fd80003800000 */
[----:B------:R-:W-:Y:S05]  /*11300*/  @!P0 BRA `(.L_x_1617) ;  /* 0x000000b000008947 */ /* 0x000fea0003800000 */
[----:B------:R-:W-:Y:S02]  /*11310*/  ISETP.GE.AND P1, PT, R76, c[0x0][0x1d4], PT ;  /* 0x000075004c007a0c */ /* 0x000fe40003f26270 */
        /* <DEDUP_REMOVED lines=10> */
.L_x_1617:
[----:B------:R-:W-:Y:S05]  /*113c0*/  BSYNC B0 ;  /* 0x0000000000007941 */ /* 0x000fea0003800000 */
.L_x_1616:
[----:B------:R-:W-:Y:S05]  /*113d0*/  BRA.DIV ~URZ, `(.L_x_1618) ;  /* 0x0000f8b27f007947 */ /* 0x000fea000b800000 */
[----:B--2---:R2:W1:Y:S04]  /*113e0*/  SHFL.IDX PT, R6, R4, 0x1, 0x181f ;  /* 0x00381f0004067f89 */ /* 0x00446800000e0000 */
[----:B----4-:R2:W4:Y:S02]  /*113f0*/  SHFL.IDX PT, R2, R5, 0x1, 0x181f ;  /* 0x00381f0005027f89 */ /* 0x01052400000e0000 */
.L_x_1731:
[----:B------:R-:W-:Y:S01]  /*11400*/  ISETP.GE.AND P0, PT, R237, 0x21, PT ;  /* 0x00000021ed00780c */ /* 0x000fe20003f06270 */
[----:B------:R-:W-:-:S12]  /*11410*/  BSSY B0, `(.L_x_1619) ;  /* 0x000000d000007945 */ /* 0x000fd80003800000 */
[----:B------:R-:W-:Y:S05]  /*11420*/  @!P0 BRA `(.L_x_1620) ;  /* 0x000000b000008947 */ /* 0x000fea0003800000 */
[----:B------:R-:W-:Y:S02]  /*11430*/  ISETP.GE.AND P1, PT, R76, c[0x0][0x1d4], PT ;  /* 0x000075004c007a0c */ /* 0x000fe40003f26270 */
        /* <DEDUP_REMOVED lines=10> */
.L_x_1620:
[----:B------:R-:W-:Y:S05]  /*114e0*/  BSYNC B0 ;  /* 0x0000000000007941 */ /* 0x000fea0003800000 */
.L_x_1619:
[----:B------:R-:W-:Y:S05]  /*114f0*/  BRA.DIV ~URZ, `(.L_x_1621) ;  /* 0x0000f8627f007947 */ /* 0x000fea000b800000 */
[----:B-1----:R1:W2:Y:S02]  /*11500*/  SHFL.IDX PT, R6, R4, 0x2, 0x181f ;  /* 0x00581f0004067f89 */ /* 0x0022a400000e0000 */
.L_x_1732:
[----:B------:R-:W-:Y:S05]  /*11510*/  BRA.DIV ~URZ, `(.L_x_1622) ;  /* 0x0000f8b27f007947 */ /* 0x000fea000b800000 */
[----:B----4-:R4:W1:Y:S02]  /*11520*/  SHFL.IDX PT, R2, R5, 0x2, 0x181f ;  /* 0x00581f0005027f89 */ /* 0x01086400000e0000 */
.L_x_1733:
[----:B------:R-:W-:Y:S01]  /*11530*/  ISETP.GE.AND P0, PT, R237, 0x41, PT ;  /* 0x00000041ed00780c */ /* 0x000fe20003f06270 */
[----:B------:R-:W-:-:S12]  /*11540*/  BSSY B0, `(.L_x_1623) ;  /* 0x000000d000007945 */ /* 0x000fd80003800000 */
[----:B------:R-:W-:Y:S05]  /*11550*/  @!P0 BRA `(.L_x_1624) ;  /* 0x000000b000008947 */ /* 0x000fea0003800000 */
[----:B------:R-:W-:Y:S02]  /*11560*/  ISETP.GE.AND P1, PT, R76, c[0x0][0x1d4], PT ;  /* 0x000075004c007a0c */ /* 0x000fe40003f26270 */
        /* <DEDUP_REMOVED lines=10> */
.L_x_1624:
[----:B------:R-:W-:Y:S05]  /*11610*/  BSYNC B0 ;  /* 0x0000000000007941 */ /* 0x000fea0003800000 */
.L_x_1623:
[----:B------:R-:W-:Y:S05]  /*11620*/  BRA.DIV ~URZ, `(.L_x_1625) ;  /* 0x0000f8127f007947 */ /* 0x000fea000b800000 */
[----:B--2---:R2:W3:Y:S04]  /*11630*/  SHFL.IDX PT, R6, R4, 0x3, 0x181f ;  /* 0x00781f0004067f89 */ /* 0x0044e800000e0000 */
[----:B-1----:R2:W1:Y:S02]  /*11640*/  SHFL.IDX PT, R2, R5, 0x3, 0x181f ;  /* 0x00781f0005027f89 */ /* 0x00246400000e0000 */
.L_x_1734:
[----:B------:R-:W-:-:S13]  /*11650*/  ISETP.GE.AND P0, PT, R237, 0x61, PT ;  /* 0x00000061ed00780c */ /* 0x000fda0003f06270 */
[----:B------:R-:W-:Y:S05]  /*11660*/  @!P0 BRA `(.L_x_1613) ;  /* 0x000000b000008947 */ /* 0x000fea0003800000 */
[----:B------:R-:W-:Y:S02]  /*11670*/  ISETP.GE.AND P1, PT, R76, c[0x0][0x1d4], PT ;  /* 0x000075004c007a0c */ /* 0x000fe40003f26270 */
[----:B------:R-:W-:Y:S02]  /*11680*/  ISETP.GE.AND P0, PT, R226, c[0x0][0x1d4], PT ;  /* 0x00007500e2007a0c */ /* 0x000fe40003f06270 */
[C---:B-12---:R-:W-:Y:S02]  /*11690*/  IADD3 R4, P3, R2.reuse, R230, RZ ;  /* 0x000000e602047210 */ /* 0x046fe40007f7e0ff */
[----:B------:R-:W-:-:S03]  /*116a0*/  IADD3 R2, P2, R2, R233, RZ ;  /* 0x000000e902027210 */ /* 0x000fc60007f5e0ff */
[C---:B---34-:R-:W-:Y:S02]  /*116b0*/  IMAD.X R5, R6.reuse, 0x1, R231, P3 ;  /* 0x0000000106057824 */ /* 0x058fe400018e06e7 */
[----:B------:R-:W-:-:S03]  /*116c0*/  IMAD.X R3, R6, 0x1, R232, P2 ;  /* 0x0000000106037824 */ /* 0x000fc600010e06e8 */
[----:B------:R-:W-:Y:S01]  /*116d0*/  @!PT LDS RZ, [RZ] ;  /* 0x00000000fffff984 */ /* 0x000fe20000000800 */
[----:B------:R-:W-:Y:S01]  /*116e0*/  @!PT LDS RZ, [RZ] ;  /* 0x00000000fffff984 */ /* 0x000fe20000000800 */
[----:B------:R-:W-:Y:S01]  /*116f0*/  @!PT LDS RZ, [RZ] ;  /* 0x00000000fffff984 */ /* 0x000fe20000000800 */
[----:B------:R1:W-:Y:S04]  /*11700*/  LDGSTS.E.BYPASS.LTC128B.128 [R229+0xb100], [R4.64], !P1 ;  /* 0x0b10000004e57fae */ /* 0x0003e8000c901d48 */
[----:B------:R1:W-:Y:S02]  /*11710*/  LDGSTS.E.BYPASS.LTC128B.128 [R229+0xe900], [R2.64], !P0 ;  /* 0x0e90000002e57fae */ /* 0x0003e4000c101d48 */
.L_x_1613:
[----:B--234-:R-:W-:Y:S05]  /*11720*/  BSYNC B1 ;  /* 0x0000000000017941 */ /* 0x01cfea0003800000 */
.L_x_1612:
[----:B-1----:R-:W2:Y:S01]  /*11730*/  LDL R3, [R1+0x40] ;  /* 0x0000400001037983 */ /* 0x002ea20000100800 */
[----:B------:R-:W-:-:S03]  /*11740*/  IMAD.MOV.U32 R4, RZ, RZ, c[0x0][0x2c4] ;  /* 0x0000b100ff047624 */ /* 0x000fc600078e00ff */
[----:B------:R-:W2:Y:S04]  /*11750*/  LDL R2, [R1+0x64] ;  /* 0x0000640001027983 */ /* 0x000ea80000100800 */
[----:B------:R-:W3:Y:S04]  /*11760*/  LDL R6, [R1+0x60] ;  /* 0x0000600001067983 */ /* 0x000ee80000100800 */
[----:B------:R-:W4:Y:S01]  /*11770*/  LDL R5, [R1+0x44] ;  /* 0x0000440001057983 */ /* 0x000f220000100800 */
[----:B------:R-:W-:-:S03]  /*11780*/  ISETP.NE.AND P0, PT, R4, 0x1, PT ;  /* 0x000000010400780c */ /* 0x000fc60003f05270 */
[----:B------:R-:W0:Y:S01]  /*11790*/  LDGDEPBAR ;  /* 0x00000000000079af */ /* 0x000e220000000000 */
[----:B--2---:R-:W-:-:S09]  /*117a0*/  IADD3 R2, R2, R3, RZ ;  /* 0x0000000302027210 */ /* 0x004fd20007ffe0ff */
[----:B------:R-:W-:-:S04]  /*117b0*/  @P0 IMAD.HI.U32 R3, R2, c[0x0][0x2c8], RZ ;  /* 0x0000b20002030a27 */ /* 0x000fc800078e00ff */
[----:B------:R-:W-:Y:S01]  /*117c0*/  IMAD.MOV.U32 R4, RZ, RZ, R2 ;  /* 0x000000ffff047224 */ /* 0x000fe200078e0002 */
[C---:B---3--:R-:W-:Y:S02]  /*117d0*/  IADD3 R2, -R6.reuse, 0x1, R124 ;  /* 0x0000000106027810 */ /* 0x048fe40007ffe17c */
[----:B------:R-:W-:Y:S02]  /*117e0*/  @P0 SHF.R.U32.HI R4, RZ, c[0x0][0x2cc], R3 ;  /* 0x0000b300ff040a19 */ /* 0x000fe40000011603 */
[----:B------:R-:W-:Y:S01]  /*117f0*/  IADD3 R6, -R6, R124, RZ ;  /* 0x0000007c06067210 */ /* 0x000fe20007ffe1ff */
[----:B----4-:R-:W-:Y:S01]  /*11800*/  IMAD.IADD R5, R2, 0x1, -R5 ;  /* 0x0000000102057824 */ /* 0x010fe200078e0a05 */
[----:B------:R-:W-:Y:S05]  /*11810*/  BRA.DIV ~URZ, `(.L_x_1626) ;  /* 0x0000f6f27f007947 */ /* 0x000fea000b800000 */
[----:B------:R1:W2:Y:S02]  /*11820*/  SHFL.IDX PT, R2, R4, RZ, 0x1c1f ;  /* 0x001c1fff04027589 */ /* 0x0002a400000e0000 */
.L_x_1735:
[----:B--2---:R-:W-:-:S05]  /*11830*/  IMAD.IADD R2, R5, 0x1, R2 ;  /* 0x0000000105027824 */ /* 0x004fca00078e0202 */
[----:B------:R-:W-:-:S04]  /*11840*/  IMNMX R2, R6, R2, PT ;  /* 0x0000000206027217 */ /* 0x000fc80003800200 */
[C---:B------:R-:W-:Y:S02]  /*11850*/  ISETP.GT.AND P0, PT, R2.reuse, RZ, PT ;  /* 0x000000ff0200720c */ /* 0x040fe40003f04270 */
[C---:B------:R-:W-:Y:S02]  /*11860*/  ISETP.GT.AND P1, PT, R2.reuse, 0x1, PT ;  /* 0x000000010200780c */ /* 0x040fe40003f24270 */
[----:B------:R-:W-:Y:S02]  /*11870*/  FSEL R9, R121, -INF , P0 ;  /* 0xff80000079097808 */ /* 0x000fe40000000000 */
[----:B------:R-:W-:Y:S02]  /*11880*/  ISETP.GT.AND P0, PT, R2, 0x10, PT ;  /* 0x000000100200780c */ /* 0x000fe40003f04270 */
[----:B------:R-:W-:Y:S02]  /*11890*/  FSEL R10, R118, -INF , P1 ;  /* 0xff800000760a7808 */ /* 0x000fe40000800000 */
[----:B------:R-:W-:-:S02]  /*118a0*/  FSEL R21, R105, -INF , P0 ;  /* 0xff80000069157808 */ /* 0x000fc40000000000 */
[C---:B------:R-:W-:Y:S02]  /*118b0*/  ISETP.GT.AND P2, PT, R2.reuse, 0x8, PT ;  /* 0x000000080200780c */ /* 0x040fe40003f44270 */
        /* <DEDUP_REMOVED lines=8> */
[----:B------:R-:W-:Y:S02]  /*11940*/  FSEL R39, R91, -INF , P0 ;  /* 0xff8000005b277808 */ /* 0x000fe40000000000 */
[C---:B------:R-:W-:Y:S02]  /*11950*/  ISETP.GT.AND P2, PT, R2.reuse, 0x18, PT ;  /* 0x000000180200780c */ /* 0x040fe40003f44270 */
[----:B------:R-:W-:-:S02]  /*11960*/  ISETP.GT.AND P1, PT, R2, 0x21, PT ;  /* 0x000000210200780c */ /* 0x000fc40003f24270 */
[C---:B------:R-:W-:Y:S02]  /*11970*/  ISETP.GT.AND P3, PT, R2.reuse, 0x28, PT ;  /* 0x000000280200780c */ /* 0x040fe40003f64270 */
[C---:B------:R-:W-:Y:S02]  /*11980*/  ISETP.GT.AND P4, PT, R2.reuse, 0x29, PT ;  /* 0x000000290200780c */ /* 0x040fe40003f84270 */
[----:B------:R-:W-:Y:S02]  /*11990*/  ISETP.GT.AND P0, PT, R2, 0x30, PT ;  /* 0x000000300200780c */ /* 0x000fe40003f04270 */
[----:B------:R-:W-:Y:S02]  /*119a0*/  FSEL R23, R95, -INF , P2 ;  /* 0xff8000005f177808 */ /* 0x000fe40001000000 */
        /* <DEDUP_REMOVED lines=53> */
[----:B-1----:R-:W-:Y:S02]  /*11d00*/  FMNMX.FTZ R4, R8, R15, !PT ;  /* 0x0000000f08047209 */ /* 0x002fe40007810000 */
        /* <DEDUP_REMOVED lines=93> */
[----:B------:R-:W1:Y:S02]  /*122e0*/  SHFL.BFLY PT, R4, R2, 0x2, 0x1f ;  /* 0x0c401f0002047f89 */ /* 0x000e6400000e0000 */
[----:B------:R-:W-:-:S05]  /*122f0*/  FMNMX.FTZ R3, R45, R3, !PT ;  /* 0x000000032d037209 */ /* 0x000fca0007810000 */
[----:B------:R-:W2:Y:S01]  /*12300*/  SHFL.BFLY PT, R5, R3, 0x2, 0x1f ;  /* 0x0c401f0003057f89 */ /* 0x000ea200000e0000 */
[----:B-1----:R-:W-:-:S05]  /*12310*/  FMNMX.FTZ R2, R4, R2, !PT ;  /* 0x0000000204027209 */ /* 0x002fca0007810000 */
[----:B------:R-:W1:Y:S01]  /*12320*/  SHFL.BFLY PT, R6, R2, 0x1, 0x1f ;  /* 0x0c201f0002067f89 */ /* 0x000e6200000e0000 */
[----:B--2---:R-:W-:-:S05]  /*12330*/  FMNMX.FTZ R5, R3, R5, !PT ;  /* 0x0000000503057209 */ /* 0x004fca0007810000 */
[----:B------:R2:W3:Y:S01]  /*12340*/  SHFL.BFLY PT, R4, R5, 0x1, 0x1f ;  /* 0x0c201f0005047f89 */ /* 0x0004e200000e0000 */
[----:B-1----:R-:W-:-:S05]  /*12350*/  FMNMX.FTZ R6, R2, R6, !PT ;  /* 0x0000000602067209 */ /* 0x002fca0007810000 */
.L_x_1736:
[C---:B------:R-:W-:Y:S01]  /*12360*/  FMUL.FTZ R3, R6.reuse, c[0x0][0x2d0] ;  /* 0x0000b40006037a20 */ /* 0x040fe20000410000 */
[----:B------:R-:W-:Y:S01]  /*12370*/  FSETP.NEU.FTZ.AND P0, PT, R6, -INF , PT ;  /* 0xff8000000600780b */ /* 0x000fe20003f1d000 */
[----:B------:R-:W-:Y:S01]  /*12380*/  WARPSYNC 0xffffffff ;  /* 0xffffffff00007948 */ /* 0x000fe20003800000 */
[----:B--23--:R-:W-:Y:S01]  /*12390*/  FMNMX.FTZ R5, R4, R5, !PT ;  /* 0x0000000504057209 */ /* 0x00cfe20007810000 */
[----:B------:R-:W2:Y:S01]  /*123a0*/  LDL R149, [R1+0x40] ;  /* 0x0000400001957983 */ /* 0x000ea20000100800 */
[----:B------:R-:W-:Y:S02]  /*123b0*/  FSEL R3, R3, RZ, P0 ;  /* 0x000000ff03037208 */ /* 0x000fe40000000000 */
[----:B------:R-:W-:Y:S01]  /*123c0*/  FSETP.NEU.FTZ.AND P0, PT, R5, -INF , PT ;  /* 0xff8000000500780b */ /* 0x000fe20003f1d000 */
[----:B------:R-:W3:Y:S02]  /*123d0*/  LDL R148, [R1+0x44] ;  /* 0x0000440001947983 */ /* 0x000ee40000100800 */
        /* <DEDUP_REMOVED lines=10> */
[--C-:B------:R-:W-:Y:S02]  /*12480*/  FFMA.FTZ R70, R70, c[0x0][0x2d0], -R3.reuse ;  /* 0x0000b40046467a23 */ /* 0x100fe40000010803 */
[--C-:B------:R-:W-:Y:S02]  /*12490*/  FFMA.FTZ R68, R68, c[0x0][0x2d0], -R3.reuse ;  /* 0x0000b40044447a23 */ /* 0x100fe40000010803 */
[----:B-1----:R-:W-:-:S04]  /*124a0*/  FFMA.FTZ R2, R10, c[0x0][0x2d0], -R3 ;  /* 0x0000b4000a027a23 */ /* 0x002fc80000010803 */
[----:B------:R1:W5:Y:S01]  /*124b0*/  MUFU.EX2 R86, R2 ;  /* 0x0000000200567308 */ /* 0x0003620000000800 */
[----:B----4-:R-:W-:-:S07]  /*124c0*/  FFMA.FTZ R4, R26, c[0x0][0x2d0], -R3 ;  /* 0x0000b4001a047a23 */ /* 0x010fce0000010803 */
[----:B------:R-:W4:Y:S01]  /*124d0*/  MUFU.EX2 R96, R4 ;  /* 0x0000000400607308 */ /* 0x000f220000000800 */
[----:B-1----:R-:W-:Y:S01]  /*124e0*/  FFMA.FTZ R2, R11, c[0x0][0x2d0], -R3 ;  /* 0x0000b4000b027a23 */ /* 0x002fe20000010803 */
[----:B-----5:R-:W-:-:S06]  /*124f0*/  F2FP.PACK_AB R32, R86, R87 ;  /* 0x000000575620723e */ /* 0x020fcc00000000ff */
[----:B------:R1:W-:Y:S01]  /*12500*/  MUFU.EX2 R89, R2 ;  /* 0x0000000200597308 */ /* 0x0003e20000000800 */
[----:B----4-:R-:W-:Y:S01]  /*12510*/  F2FP.PACK_AB R30, R96, R94 ;  /* 0x0000005e601e723e */ /* 0x010fe200000000ff */
[----:B-1----:R-:W-:-:S06]  /*12520*/  FFMA.FTZ R2, R20, c[0x0][0x2d0], -R3 ;  /* 0x0000b40014027a23 */ /* 0x002fcc0000010803 */
[----:B------:R1:W4:Y:S02]  /*12530*/  MUFU.EX2 R88, R2 ;  /* 0x0000000200587308 */ /* 0x0003240000000800 */
[----:B-1----:R-:W-:Y:S01]  /*12540*/  FFMA.FTZ R2, R21, c[0x0][0x2d0], -R3 ;  /* 0x0000b40015027a23 */ /* 0x002fe20000010803 */
[----:B----4-:R-:W-:-:S05]  /*12550*/  F2FP.PACK_AB R34, R88, R89 ;  /* 0x000000595822723e */ /* 0x010fca00000000ff */
[----:B------:R1:W-:Y:S02]  /*12560*/  MUFU.EX2 R91, R2 ;  /* 0x00000002005b7308 */ /* 0x0003e40000000800 */
[----:B-1----:R-:W-:Y:S02]  /*12570*/  FFMA.FTZ R2, R22, c[0x0][0x2d0], -R3 ;  /* 0x0000b40016027a23 */ /* 0x002fe40000010803 */
[----:B------:R-:W-:Y:S04]  /*12580*/  LDSM.16.MT88.4 R20, [R203+0x800] ;  /* 0x00080000cb14783b */ /* 0x000fe80000004200 */
[----:B------:R1:W4:Y:S02]  /*12590*/  MUFU.EX2 R92, R2 ;  /* 0x00000002005c7308 */ /* 0x0003240000000800 */
[----:B-1----:R-:W-:Y:S01]  /*125a0*/  FMUL.FTZ R2, R5, c[0x0][0x2d0] ;  /* 0x0000b40005027a20 */ /* 0x002fe20000410000 */
[----:B----4-:R-:W-:-:S04]  /*125b0*/  F2FP.PACK_AB R28, R92, R91 ;  /* 0x0000005b5c1c723e */ /* 0x010fc800000000ff */
[----:B------:R-:W-:-:S05]  /*125c0*/  FSEL R2, R2, RZ, P0 ;  /* 0x000000ff02027208 */ /* 0x000fca0000000000 */
[--C-:B------:R-:W-:Y:S02]  /*125d0*/  FFMA.FTZ R4, R8, c[0x0][0x2d0], -R2.reuse ;  /* 0x0000b40008047a23 */ /* 0x100fe40000010802 */
[----:B------:R-:W1:Y:S01]  /*125e0*/  LDSM.16.MT88.4 R8, [R203] ;  /* 0x00000000cb08783b */ /* 0x000e620000004200 */
[--C-:B------:R-:W-:Y:S01]  /*125f0*/  FFMA.FTZ R64, R64, c[0x0][0x2d0], -R2.reuse ;  /* 0x0000b40040407a23 */ /* 0x100fe20000010802 */
[----:B------:R4:W-:Y:S01]  /*12600*/  MUFU.EX2 R84, R4 ;  /* 0x0000000400547308 */ /* 0x0009e20000000800 */
[--C-:B------:R-:W-:Y:S02]  /*12610*/  FFMA.FTZ R63, R63, c[0x0][0x2d0], -R2.reuse ;  /* 0x0000b4003f3f7a23 */ /* 0x100fe40000010802 */
[--C-:B------:R-:W-:Y:S02]  /*12620*/  FFMA.FTZ R62, R62, c[0x0][0x2d0], -R2.reuse ;  /* 0x0000b4003e3e7a23 */ /* 0x100fe40000010802 */
[--C-:B------:R-:W-:Y:S02]  /*12630*/  FFMA.FTZ R61, R61, c[0x0][0x2d0], -R2.reuse ;  /* 0x0000b4003d3d7a23 */ /* 0x100fe40000010802 */
[----:B------:R-:W-:-:S02]  /*12640*/  FFMA.FTZ R60, R60, c[0x0][0x2d0], -R2 ;  /* 0x0000b4003c3c7a23 */ /* 0x000fc40000010802 */
[--C-:B------:R-:W-:Y:S02]  /*12650*/  FFMA.FTZ R58, R58, c[0x0][0x2d0], -R2.reuse ;  /* 0x0000b4003a3a7a23 */ /* 0x100fe40000010802 */
[--C-:B------:R-:W-:Y:S02]  /*12660*/  FFMA.FTZ R59, R59, c[0x0][0x2d0], -R2.reuse ;  /* 0x0000b4003b3b7a23 */ /* 0x100fe40000010802 */
[--C-:B------:R-:W-:Y:S02]  /*12670*/  FFMA.FTZ R57, R57, c[0x0][0x2d0], -R2.reuse ;  /* 0x0000b40039397a23 */ /* 0x100fe40000010802 */
[--C-:B------:R-:W-:Y:S02]  /*12680*/  FFMA.FTZ R56, R56, c[0x0][0x2d0], -R2.reuse ;  /* 0x0000b40038387a23 */ /* 0x100fe40000010802 */
[--C-:B----4-:R-:W-:Y:S02]  /*12690*/  FFMA.FTZ R4, R15, c[0x0][0x2d0], -R2.reuse ;  /* 0x0000b4000f047a23 */ /* 0x110fe40000010802 */
[----:B------:R-:W-:-:S02]  /*126a0*/  FFMA.FTZ R55, R55, c[0x0][0x2d0], -R2 ;  /* 0x0000b40037377a23 */ /* 0x000fc40000010802 */
[----:B------:R4:W5:Y:S01]  /*126b0*/  MUFU.EX2 R80, R4 ;  /* 0x0000000400507308 */ /* 0x0009620000000800 */
[--C-:B------:R-:W-:Y:S02]  /*126c0*/  FFMA.FTZ R54, R54, c[0x0][0x2d0], -R2.reuse ;  /* 0x0000b40036367a23 */ /* 0x100fe40000010802 */
[--C-:B------:R-:W-:Y:S02]  /*126d0*/  FFMA.FTZ R53, R53, c[0x0][0x2d0], -R2.reuse ;  /* 0x0000b40035357a23 */ /* 0x100fe40000010802 */
[--C-:B------:R-:W-:Y:S02]  /*126e0*/  FFMA.FTZ R52, R52, c[0x0][0x2d0], -R2.reuse ;  /* 0x0000b40034347a23 */ /* 0x100fe40000010802 */
[--C-:B------:R-:W-:Y:S02]  /*126f0*/  FFMA.FTZ R51, R51, c[0x0][0x2d0], -R2.reuse ;  /* 0x0000b40033337a23 */ /* 0x100fe40000010802 */
[--C-:B------:R-:W-:Y:S02]  /*12700*/  FFMA.FTZ R50, R50, c[0x0][0x2d0], -R2.reuse ;  /* 0x0000b40032327a23 */ /* 0x100fe40000010802 */
[----:B------:R-:W-:-:S02]  /*12710*/  FFMA.FTZ R49, R49, c[0x0][0x2d0], -R2 ;  /* 0x0000b40031317a23 */ /* 0x000fc40000010802 */
[--C-:B------:R-:W-:Y:S02]  /*12720*/  FFMA.FTZ R48, R48, c[0x0][0x2d0], -R2.reuse ;  /* 0x0000b40030307a23 */ /* 0x100fe40000010802 */
[----:B----4-:R-:W-:Y:S01]  /*12730*/  FFMA.FTZ R4, R19, c[0x0][0x2d0], -R2 ;  /* 0x0000b40013047a23 */ /* 0x010fe20000010802 */
[----:B-----5:R-:W-:-:S03]  /*12740*/  F2FP.PACK_AB R33, R80, R84 ;  /* 0x000000545021723e */ /* 0x020fc600000000ff */
[----:B------:R4:W-:Y:S02]  /*12750*/  MUFU.EX2 R15, R4 ;  /* 0x00000004000f7308 */ /* 0x0009e40000000800 */
[----:B----4-:R-:W-:-:S06]  /*12760*/  FFMA.FTZ R4, R18, c[0x0][0x2d0], -R2 ;  /* 0x0000b40012047a23 */ /* 0x010fcc0000010802 */
[----:B------:R4:W5:Y:S02]  /*12770*/  MUFU.EX2 R85, R4 ;  /* 0x0000000400557308 */ /* 0x0009640000000800 */
[----:B----4-:R-:W-:Y:S01]  /*12780*/  FFMA.FTZ R4, R17, c[0x0][0x2d0], -R2 ;  /* 0x0000b40011047a23 */ /* 0x010fe20000010802 */
[----:B-----5:R-:W-:-:S05]  /*12790*/  F2FP.PACK_AB R35, R85, R15 ;  /* 0x0000000f5523723e */ /* 0x020fca00000000ff */
[----:B------:R4:W-:Y:S02]  /*127a0*/  MUFU.EX2 R90, R4 ;  /* 0x00000004005a7308 */ /* 0x0009e40000000800 */
[--C-:B----4-:R-:W-:Y:S02]  /*127b0*/  FFMA.FTZ R4, R16, c[0x0][0x2d0], -R2.reuse ;  /* 0x0000b40010047a23 */ /* 0x110fe40000010802 */
[C---:B-1----:R-:W-:Y:S04]  /*127c0*/  HMMA.16816.F32 R16, R32.reuse, R8, RZ ;  /* 0x000000082010723c */ /* 0x042fe800000018ff */
[----:B------:R1:W4:Y:S04]  /*127d0*/  MUFU.EX2 R93, R4 ;  /* 0x00000004005d7308 */ /* 0x0003280000000800 */
[----:B------:R-:W-:Y:S01]  /*127e0*/  HMMA.16816.F32 R8, R32, R10, RZ ;  /* 0x0000000a2008723c */ /* 0x000fe200000018ff */
[----:B-1----:R-:W-:Y:S01]  /*127f0*/  FFMA.FTZ R4, R24, c[0x0][0x2d0], -R2 ;  /* 0x0000b40018047a23 */ /* 0x002fe20000010802 */
[----:B----4-:R-:W-:-:S03]  /*12800*/  F2FP.PACK_AB R29, R93, R90 ;  /* 0x0000005a5d1d723e */ /* 0x010fc600000000ff */
[----:B------:R1:W-:Y:S02]  /*12810*/  MUFU.EX2 R95, R4 ;  /* 0x00000004005f7308 */ /* 0x0003e40000000800 */
[----:B-1----:R-:W-:Y:S02]  /*12820*/  FFMA.FTZ R4, R25, c[0x0][0x2d0], -R2 ;  /* 0x0000b40019047a23 */ /* 0x002fe40000010802 */
[----:B------:R-:W1:Y:S04]  /*12830*/  LDSM.16.MT88.4 R24, [R204] ;  /* 0x00000000cc18783b */ /* 0x000e680000004200 */
[----:B------:R-:W4:Y:S02]  /*12840*/  MUFU.EX2 R97, R4 ;  /* 0x0000000400617308 */ /* 0x000f240000000800 */
[----:B----4-:R-:W-:Y:S01]  /*12850*/  F2FP.PACK_AB R31, R97, R95 ;  /* 0x0000005f611f723e */ /* 0x010fe200000000ff */
[----:B------:R-:W-:-:S04]  /*12860*/  FADD.FTZ R4, R87, R86 ;  /* 0x0000005657047221 */ /* 0x000fc80000010000 */
[----:B------:R-:W-:Y:S02]  /*12870*/  FADD.FTZ R4, R89, R4 ;  /* 0x0000000459047221 */ /* 0x000fe40000010000 */
[----:B------:R-:W-:Y:S02]  /*12880*/  HMMA.16816.F32 R136, R28, R20, R16 ;  /* 0x000000141c88723c */ /* 0x000fe40000001810 */
[----:B------:R-:W-:-:S04]  /*12890*/  FADD.FTZ R4, R88, R4 ;  /* 0x0000000458047221 */ /* 0x000fc80000010000 */
[----:B------:R-:W-:Y:S02]  /*128a0*/  FADD.FTZ R4, R91, R4 ;  /* 0x000000045b047221 */ /* 0x000fe40000010000 */
[----:B------:R-:W-:Y:S01]  /*128b0*/  HMMA.16816.F32 R132, R28, R22, R8 ;  /* 0x000000161c84723c */ /* 0x000fe20000001808 */
[----:B------:R-:W4:Y:S01]  /*128c0*/  LDSM.16.MT88.4 R20, [R204+0x800] ;  /* 0x00080000cc14783b */ /* 0x000f220000004200 */
[----:B------:R-:W-:-:S06]  /*128d0*/  FADD.FTZ R4, R92, R4 ;  /* 0x000000045c047221 */ /* 0x000fcc0000010000 */
[C---:B-1----:R-:W-:Y:S08]  /*128e0*/  HMMA.16816.F32 R16, R32.reuse, R24, RZ ;  /* 0x000000182010723c */ /* 0x042ff000000018ff */
[----:B------:R-:W-:Y:S01]  /*128f0*/  HMMA.16816.F32 R8, R32, R26, RZ ;  /* 0x0000001a2008723c */ /* 0x000fe200000018ff */
[----:B------:R-:W1:Y:S11]  /*12900*/  LDSM.16.MT88.4 R24, [R206] ;  /* 0x00000000ce18783b */ /* 0x000e760000004200 */
[----:B------:R-:W-:Y:S04]  /*12910*/  @!UPT UIADD3 URZ, URZ, URZ, URZ ;  /* 0x0000003f3f3ff290 */ /* 0x000fe8000fffe03f */
[C---:B----4-:R-:W-:Y:S01]  /*12920*/  HMMA.16816.F32 R128, R28.reuse, R20, R16 ;  /* 0x000000141c80723c */ /* 0x050fe20000001810 */
[----:B------:R-:W4:Y:S07]  /*12930*/  LDSM.16.MT88.4 R16, [R206+0x800] ;  /* 0x00080000ce10783b */ /* 0x000f2e0000004200 */
[----:B------:R-:W-:Y:S01]  /*12940*/  HMMA.16816.F32 R124, R28, R22, R8 ;  /* 0x000000161c7c723c */ /* 0x000fe20000001808 */
[----:B------:R-:W5:Y:S07]  /*12950*/  LDSM.16.MT88.4 R20, [R205] ;  /* 0x00000000cd14783b */ /* 0x000f6e0000004200 */
[----:B-1----:R-:W-:Y:S07]  /*12960*/  HMMA.16816.F32 R8, R32, R24, RZ ;  /* 0x000000182008723c */ /* 0x002fee00000018ff */
[----:B------:R-:W-:-:S02]  /*12970*/  FFMA.FTZ R25, R42, c[0x0][0x2d0], -R3 ;  /* 0x0000b4002a197a23 */ /* 0x000fc40000010803 */
[--C-:B------:R-:W-:Y:S02]  /*12980*/  FFMA.FTZ R24, R43, c[0x0][0x2d0], -R3.reuse ;  /* 0x0000b4002b187a23 */ /* 0x100fe40000010803 */
[--C-:B------:R-:W-:Y:S02]  /*12990*/  FFMA.FTZ R42, R75, c[0x0][0x2d0], -R3.reuse ;  /* 0x0000b4004b2a7a23 */ /* 0x100fe40000010803 */
[----:B------:R-:W-:Y:S01]  /*129a0*/  FFMA.FTZ R43, R74, c[0x0][0x2d0], -R3 ;  /* 0x0000b4004a2b7a23 */ /* 0x000fe20000010803 */
[----:B------:R-:W-:Y:S01]  /*129b0*/  MUFU.EX2 R25, R25 ;  /* 0x0000001900197308 */ /* 0x000fe20000000800 */
[----:B------:R-:W-:-:S09]  /*129c0*/  FFMA.FTZ R75, R45, c[0x0][0x2d0], -R2 ;  /* 0x0000b4002d4b7a23 */ /* 0x000fd20000010802 */
[----:B----4-:R-:W-:Y:S07]  /*129d0*/  HMMA.16816.F32 R120, R28, R16, R8 ;  /* 0x000000101c78723c */ /* 0x010fee0000001808 */
[----:B------:R-:W-:Y:S02]  /*129e0*/  FADD.FTZ R8, R84, R80 ;  /* 0x0000005054087221 */ /* 0x000fe40000010000 */
[----:B------:R-:W-:Y:S02]  /*129f0*/  FFMA.FTZ R80, R46, c[0x0][0x2d0], -R2 ;  /* 0x0000b4002e507a23 */ /* 0x000fe40000010802 */
[----:B------:R-:W-:-:S02]  /*12a00*/  FADD.FTZ R15, R15, R8 ;  /* 0x000000080f0f7221 */ /* 0x000fc40000010000 */
[----:B------:R-:W-:Y:S02]  /*12a10*/  HMMA.16816.F32 R8, R32, R26, RZ ;  /* 0x0000001a2008723c */ /* 0x000fe400000018ff */
[----:B------:R-:W-:-:S05]  /*12a20*/  FADD.FTZ R15, R85, R15 ;  /* 0x0000000f550f7221 */ /* 0x000fca0000010000 */
[--C-:B------:R-:W-:Y:S02]  /*12a30*/  FFMA.FTZ R27, R40, c[0x0][0x2d0], -R3.reuse ;  /* 0x0000b400281b7a23 */ /* 0x100fe40000010803 */
[--C-:B------:R-:W-:Y:S02]  /*12a40*/  FFMA.FTZ R26, R41, c[0x0][0x2d0], -R3.reuse ;  /* 0x0000b400291a7a23 */ /* 0x100fe40000010803 */
[--C-:B------:R-:W-:Y:S02]  /*12a50*/  FFMA.FTZ R40, R65, c[0x0][0x2d0], -R3.reuse ;  /* 0x0000b40041287a23 */ /* 0x100fe40000010803 */
[--C-:B------:R-:W-:Y:S02]  /*12a60*/  FFMA.FTZ R41, R66, c[0x0][0x2d0], -R3.reuse ;  /* 0x0000b40042297a23 */ /* 0x100fe40000010803 */
[--C-:B------:R-:W-:Y:S02]  /*12a70*/  FFMA.FTZ R65, R72, c[0x0][0x2d0], -R3.reuse ;  /* 0x0000b40048417a23 */ /* 0x100fe40000010803 */
[----:B------:R-:W-:-:S02]  /*12a80*/  FFMA.FTZ R66, R71, c[0x0][0x2d0], -R3 ;  /* 0x0000b40047427a23 */ /* 0x000fc40000010803 */
[----:B------:R-:W-:-:S05]  /*12a90*/  FFMA.FTZ R71, R47, c[0x0][0x2d0], -R2 ;  /* 0x0000b4002f477a23 */ /* 0x000fca0000010802 */
[----:B------:R-:W-:Y:S01]  /*12aa0*/  HMMA.16816.F32 R116, R28, R18, R8 ;  /* 0x000000121c74723c */ /* 0x000fe20000001808 */
[----:B------:R-:W1:Y:S07]  /*12ab0*/  LDSM.16.MT88.4 R16, [R205+0x800] ;  /* 0x00080000cd10783b */ /* 0x000e6e0000004200 */
[----:B-----5:R-:W-:Y:S11]  /*12ac0*/  HMMA.16816.F32 R8, R32, R20, RZ ;  /* 0x000000142008723c */ /* 0x020ff600000018ff */
[----:B------:R-:W-:Y:S11]  /*12ad0*/  @!UPT UIADD3 URZ, URZ, URZ, URZ ;  /* 0x0000003f3f3ff290 */ /* 0x000ff6000fffe03f */
[----:B------:R-:W-:Y:S02]  /*12ae0*/  @!UPT UIADD3 URZ, URZ, URZ, URZ ;  /* 0x0000003f3f3ff290 */ /* 0x000fe4000fffe03f */
[----:B-1----:R-:W-:Y:S08]  /*12af0*/  HMMA.16816.F32 R112, R28, R16, R8 ;  /* 0x000000101c70723c */ /* 0x002ff00000001808 */
[----:B------:R-:W-:Y:S01]  /*12b00*/  HMMA.16816.F32 R8, R32, R22, RZ ;  /* 0x000000162008723c */ /* 0x000fe200000018ff */
[----:B------:R-:W-:Y:S11]  /*12b10*/  LDSM.16.MT88.4 R20, [R203+0x4000] ;  /* 0x00400000cb14783b */ /* 0x000ff60000004200 */
[----:B------:R-:W-:Y:S11]  /*12b20*/  @!UPT UIADD3 URZ, URZ, URZ, URZ ;  /* 0x0000003f3f3ff290 */ /* 0x000ff6000fffe03f */
[----:B------:R-:W-:Y:S01]  /*12b30*/  @!UPT UIADD3 URZ, URZ, URZ, URZ ;  /* 0x0000003f3f3ff290 */ /* 0x000fe2000fffe03f */
[----:B------:R-:W-:Y:S01]  /*12b40*/  HMMA.16816.F32 R108, R28, R18, R8 ;  /* 0x000000121c6c723c */ /* 0x000fe20000001808 */
[----:B------:R-:W1:Y:S06]  /*12b50*/  LDSM.16.MT88.4 R16, [R203+0x3800] ;  /* 0x00380000cb10783b */ /* 0x000e6c0000004200 */
[----:B------:R-:W-:Y:S02]  /*12b60*/  FADD.FTZ R8, R90, R15 ;  /* 0x0000000f5a087221 */ /* 0x000fe40000010000 */
[--C-:B------:R-:W-:Y:S02]  /*12b70*/  FFMA.FTZ R15, R44, c[0x0][0x2d0], -R3.reuse ;  /* 0x0000b4002c0f7a23 */ /* 0x100fe40000010803 */
[----:B------:R-:W-:-:S02]  /*12b80*/  FFMA.FTZ R44, R73, c[0x0][0x2d0], -R3 ;  /* 0x0000b400492c7a23 */ /* 0x000fc40000010803 */
[----:B------:R-:W-:Y:S02]  /*12b90*/  FADD.FTZ R3, R94, R4 ;  /* 0x000000045e037221 */ /* 0x000fe40000010000 */
[----:B------:R-:W-:Y:S01]  /*12ba0*/  FADD.FTZ R4, R93, R8 ;  /* 0x000000085d047221 */ /* 0x000fe20000010000 */
[----:B------:R-:W-:Y:S01]  /*12bb0*/  MUFU.EX2 R15, R15 ;  /* 0x0000000f000f7308 */ /* 0x000fe20000000800 */
[----:B------:R-:W-:Y:S02]  /*12bc0*/  FADD.FTZ R2, R96, R3 ;  /* 0x0000000360027221 */ /* 0x000fe40000010000 */
[----:B------:R-:W-:-:S04]  /*12bd0*/  FADD.FTZ R3, R95, R4 ;  /* 0x000000045f037221 */ /* 0x000fc80000010000 */
[----:B------:R-:W-:Y:S01]  /*12be0*/  FADD.FTZ R3, R97, R3 ;  /* 0x0000000361037221 */ /* 0x000fe20000010000 */
[----:B------:R-:W-:Y:S01]  /*12bf0*/  MUFU.EX2 R4, R38 ;  /* 0x0000002600047308 */ /* 0x000fe20000000800 */
[----:B-1----:R-:W-:Y:S07]  /*12c00*/  HMMA.16816.F32 R8, R32, R16, RZ ;  /* 0x000000102008723c */ /* 0x002fee00000018ff */
[----:B------:R-:W1:Y:S08]  /*12c10*/  MUFU.EX2 R16, R39 ;  /* 0x0000002700107308 */ /* 0x000e700000000800 */
[----:B------:R-:W-:Y:S01]  /*12c20*/  MUFU.EX2 R17, R36 ;  /* 0x0000002400117308 */ /* 0x000fe20000000800 */
[----:B-1----:R-:W-:-:S04]  /*12c30*/  FADD.FTZ R2, R16, R2 ;  /* 0x0000000210027221 */ /* 0x002fc80000010000 */
[----:B------:R-:W-:-:S04]  /*12c40*/  FADD.FTZ R2, R4, R2 ;  /* 0x0000000204027221 */ /* 0x000fc80000010000 */
[----:B------:R-:W-:Y:S01]  /*12c50*/  HMMA.16816.F32 R88, R28, R20, R8 ;  /* 0x000000141c58723c */ /* 0x000fe20000001808 */
[----:B------:R-:W-:Y:S07]  /*12c60*/  MUFU.EX2 R20, R27 ;  /* 0x0000001b00147308 */ /* 0x000fee0000000800 */
[----:B------:R-:W-:Y:S01]  /*12c70*/  HMMA.16816.F32 R8, R32, R18, RZ ;  /* 0x000000122008723c */ /* 0x000fe200000018ff */
[----:B------:R-:W1:Y:S08]  /*12c80*/  MUFU.EX2 R18, R37 ;  /* 0x0000002500127308 */ /* 0x000e700000000800 */
[----:B------:R4:W5:Y:S08]  /*12c90*/  MUFU.EX2 R21, R24 ;  /* 0x0000001800157308 */ /* 0x0009700000000800 */
[----:B------:R-:W2:Y:S01]  /*12ca0*/  MUFU.EX2 R19, R26 ;  /* 0x0000001a00137308 */ /* 0x000ea20000000800 */
[----:B-1----:R-:W-:-:S04]  /*12cb0*/  FADD.FTZ R2, R18, R2 ;  /* 0x0000000212027221 */ /* 0x002fc80000010000 */
[----:B------:R-:W-:Y:S02]  /*12cc0*/  FADD.FTZ R2, R17, R2 ;  /* 0x0000000211027221 */ /* 0x000fe40000010000 */
[----:B------:R-:W-:Y:S01]  /*12cd0*/  HMMA.16816.F32 R92, R28, R22, R8 ;  /* 0x000000161c5c723c */ /* 0x000fe20000001808 */
[----:B----4-:R-:W-:Y:S01]  /*12ce0*/  F2FP.PACK_AB R24, R4, R16 ;  /* 0x000000100418723e */ /* 0x010fe200000000ff */
[----:B------:R-:W-:Y:S01]  /*12cf0*/  FADD.FTZ R2, R20, R2 ;  /* 0x0000000214027221 */ /* 0x000fe20000010000 */
[----:B------:R1:W-:Y:S04]  /*12d00*/  MUFU.EX2 R4, R44 ;  /* 0x0000002c00047308 */ /* 0x0003e80000000800 */
[----:B-----5:R-:W-:Y:S01]  /*12d10*/  F2FP.PACK_AB R22, R21, R25 ;  /* 0x000000191516723e */ /* 0x020fe200000000ff */
[----:B--2---:R-:W-:Y:S01]  /*12d20*/  FADD.FTZ R2, R19, R2 ;  /* 0x0000000213027221 */ /* 0x004fe20000010000 */
[----:B------:R-:W-:-:S02]  /*12d30*/  F2FP.PACK_AB R26, R17, R18 ;  /* 0x00000012111a723e */ /* 0x000fc400000000ff */
[----:B------:R-:W2:Y:S01]  /*12d40*/  MUFU.EX2 R11, R40 ;  /* 0x00000028000b7308 */ /* 0x000ea20000000800 */
[----:B------:R-:W-:Y:S01]  /*12d50*/  F2FP.PACK_AB R20, R19, R20 ;  /* 0x000000141314723e */ /* 0x000fe200000000ff */
[----:B------:R-:W-:-:S04]  /*12d60*/  FADD.FTZ R2, R25, R2 ;  /* 0x0000000219027221 */ /* 0x000fc80000010000 */
[----:B------:R-:W-:Y:S01]  /*12d70*/  FADD.FTZ R2, R21, R2 ;  /* 0x0000000215027221 */ /* 0x000fe20000010000 */
[----:B-1----:R-:W1:Y:S01]  /*12d80*/  LDSM.16.MT88.4 R44, [R204+0x3800] ;  /* 0x00380000cc2c783b */ /* 0x002e620000004200 */
[----:B------:R-:W4:Y:S02]  /*12d90*/  MUFU.EX2 R10, R41 ;  /* 0x00000029000a7308 */ /* 0x000f240000000800 */
[----:B------:R-:W-:-:S04]  /*12da0*/  FADD.FTZ R2, R15, R2 ;  /* 0x000000020f027221 */ /* 0x000fc80000010000 */
[C---:B--2---:R-:W-:Y:S02]  /*12db0*/  FADD.FTZ R2, R11.reuse, R2 ;  /* 0x000000020b027221 */ /* 0x044fe40000010000 */
[----:B------:R-:W2:Y:S01]  /*12dc0*/  MUFU.EX2 R9, R42 ;  /* 0x0000002a00097308 */ /* 0x000ea20000000800 */
[----:B------:R-:W-:-:S07]  /*12dd0*/  F2FP.PACK_AB R16, R11, R15 ;  /* 0x0000000f0b10723e */ /* 0x000fce00000000ff */
[----:B------:R5:W3:Y:S01]  /*12de0*/  MUFU.EX2 R8, R43 ;  /* 0x0000002b00087308 */ /* 0x000ae20000000800 */
[----:B----4-:R-:W-:-:S04]  /*12df0*/  FADD.FTZ R2, R10, R2 ;  /* 0x000000020a027221 */ /* 0x010fc80000010000 */
[C---:B--2---:R-:W-:Y:S01]  /*12e00*/  FADD.FTZ R2, R9.reuse, R2 ;  /* 0x0000000209027221 */ /* 0x044fe20000010000 */
[----:B------:R-:W-:Y:S02]  /*12e10*/  F2FP.PACK_AB R18, R9, R10 ;  /* 0x0000000a0912723e */ /* 0x000fe400000000ff */
[----:B------:R-:W-:Y:S01]  /*12e20*/  MUFU.EX2 R11, R67 ;  /* 0x00000043000b7308 */ /* 0x000fe20000000800 */
[----:B-----5:R-:W2:Y:S01]  /*12e30*/  LDSM.16.MT88.4 R40, [R204+0x4000] ;  /* 0x00400000cc28783b */ /* 0x020ea20000004200 */
[----:B---3--:R-:W-:-:S06]  /*12e40*/  FADD.FTZ R2, R8, R2 ;  /* 0x0000000208027221 */ /* 0x008fcc0000010000 */
[----:B------:R-:W3:Y:S01]  /*12e50*/  MUFU.EX2 R10, R65 ;  /* 0x00000041000a7308 */ /* 0x000ee20000000800 */
[C---:B------:R-:W-:Y:S01]  /*12e60*/  F2FP.PACK_AB R8, R4.reuse, R8 ;  /* 0x000000080408723e */ /* 0x040fe200000000ff */
[----:B------:R-:W-:Y:S01]  /*12e70*/  FADD.FTZ R2, R4, R2 ;  /* 0x0000000204027221 */ /* 0x000fe20000010000 */
[----:B-1----:R-:W-:Y:S05]  /*12e80*/  HMMA.16816.F32 R36, R32, R44, RZ ;  /* 0x0000002c2024723c */ /* 0x002fea00000018ff */
[----:B------:R-:W1:Y:S08]  /*12e90*/  MUFU.EX2 R4, R66 ;  /* 0x0000004200047308 */ /* 0x000e700000000800 */
[----:B------:R-:W4:Y:S01]  /*12ea0*/  MUFU.EX2 R9, R69 ;  /* 0x0000004500097308 */ /* 0x000f220000000800 */
[----:B---3--:R-:W-:-:S07]  /*12eb0*/  FADD.FTZ R2, R10, R2 ;  /* 0x000000020a027221 */ /* 0x008fce0000010000 */
[----:B------:R-:W3:Y:S01]  /*12ec0*/  MUFU.EX2 R25, R64 ;  /* 0x0000004000197308 */ /* 0x000ee20000000800 */
[C---:B-1----:R-:W-:Y:S01]  /*12ed0*/  FADD.FTZ R2, R4.reuse, R2 ;  /* 0x0000000204027221 */ /* 0x042fe20000010000 */
[----:B------:R-:W-:-:S03]  /*12ee0*/  F2FP.PACK_AB R10, R4, R10 ;  /* 0x0000000a040a723e */ /* 0x000fc600000000ff */
[----:B------:R-:W-:-:S03]  /*12ef0*/  FADD.FTZ R2, R11, R2 ;  /* 0x000000020b027221 */ /* 0x000fc60000010000 */
[----:B------:R-:W1:Y:S01]  /*12f00*/  MUFU.EX2 R19, R70 ;  /* 0x0000004600137308 */ /* 0x000e620000000800 */
[C---:B----4-:R-:W-:Y:S01]  /*12f10*/  FADD.FTZ R2, R9.reuse, R2 ;  /* 0x0000000209027221 */ /* 0x050fe20000010000 */
[----:B------:R-:W-:Y:S01]  /*12f20*/  F2FP.PACK_AB R72, R9, R11 ;  /* 0x0000000b0948723e */ /* 0x000fe200000000ff */
[----:B--2---:R-:W-:Y:S05]  /*12f30*/  HMMA.16816.F32 R100, R28, R40, R36 ;  /* 0x000000281c64723c */ /* 0x004fea0000001824 */
[----:B------:R-:W2:Y:S01]  /*12f40*/  MUFU.EX2 R23, R63 ;  /* 0x0000003f00177308 */ /* 0x000ea20000000800 */
[----:B---3--:R-:W-:Y:S02]  /*12f50*/  FADD.FTZ R3, R25, R3 ;  /* 0x0000000319037221 */ /* 0x008fe40000010000 */
[----:B------:R-:W-:Y:S01]  /*12f60*/  HMMA.16816.F32 R36, R32, R46, RZ ;  /* 0x0000002e2024723c */ /* 0x000fe200000018ff */
[----:B------:R-:W3:Y:S04]  /*12f70*/  LDSM.16.MT88.4 R44, [R206+0x3800] ;  /* 0x00380000ce2c783b */ /* 0x000ee80000004200 */
[----:B------:R-:W4:Y:S01]  /*12f80*/  MUFU.EX2 R17, R68 ;  /* 0x0000004400117308 */ /* 0x000f220000000800 */
[----:B-1----:R-:W-:-:S07]  /*12f90*/  FADD.FTZ R2, R19, R2 ;  /* 0x0000000213027221 */ /* 0x002fce0000010000 */
[----:B------:R-:W1:Y:S01]  /*12fa0*/  MUFU.EX2 R41, R62 ;  /* 0x0000003e00297308 */ /* 0x000e620000000800 */
[C---:B--2---:R-:W-:Y:S01]  /*12fb0*/  FADD.FTZ R3, R23.reuse, R3 ;  /* 0x0000000317037221 */ /* 0x044fe20000010000 */
[----:B------:R-:W-:-:S06]  /*12fc0*/  F2FP.PACK_AB R25, R23, R25 ;  /* 0x000000191719723e */ /* 0x000fcc00000000ff */
[----:B------:R-:W2:Y:S01]  /*12fd0*/  MUFU.EX2 R27, R61 ;  /* 0x0000003d001b7308 */ /* 0x000ea20000000800 */
[C---:B----4-:R-:W-:Y:S01]  /*12fe0*/  FADD.FTZ R246, R17.reuse, R2 ;  /* 0x0000000211f67221 */ /* 0x050fe20000010000 */
[----:B------:R-:W-:Y:S01]  /*12ff0*/  F2FP.PACK_AB R74, R17, R19 ;  /* 0x00000013114a723e */ /* 0x000fe200000000ff */
[----:B------:R-:W-:Y:S05]  /*13000*/  HMMA.16816.F32 R104, R28, R42, R36 ;  /* 0x0000002a1c68723c */ /* 0x000fea0000001824 */
[----:B------:R-:W4:Y:S01]  /*13010*/  MUFU.EX2 R40, R60 ;  /* 0x0000003c00287308 */ /* 0x000f220000000800 */
[----:B-1----:R-:W-:-:S07]  /*13020*/  FADD.FTZ R2, R41, R3 ;  /* 0x0000000329027221 */ /* 0x002fce0000010000 */
[----:B------:R-:W1:Y:S01]  /*13030*/  MUFU.EX2 R21, R58 ;  /* 0x0000003a00157308 */ /* 0x000e620000000800 */
[C---:B--2---:R-:W-:Y:S01]  /*13040*/  FADD.FTZ R2, R27.reuse, R2 ;  /* 0x000000021b027221 */ /* 0x044fe20000010000 */
[----:B------:R-:W-:Y:S01]  /*13050*/  F2FP.PACK_AB R27, R27, R41 ;  /* 0x000000291b1b723e */ /* 0x000fe200000000ff */
[----:B---3--:R-:W-:Y:S02]  /*13060*/  HMMA.16816.F32 R36, R32, R44, RZ ;  /* 0x0000002c2024723c */ /* 0x008fe400000018ff */
[----:B----4-:R-:W-:-:S03]  /*13070*/  FADD.FTZ R2, R40, R2 ;  /* 0x0000000228027221 */ /* 0x010fc60000010000 */
[----:B------:R-:W2:Y:S01]  /*13080*/  MUFU.EX2 R15, R59 ;  /* 0x0000003b000f7308 */ /* 0x000ea20000000800 */
[C---:B-1----:R-:W-:Y:S01]  /*13090*/  FADD.FTZ R2, R21.reuse, R2 ;  /* 0x0000000215027221 */ /* 0x042fe20000010000 */
[----:B------:R-:W-:-:S06]  /*130a0*/  F2FP.PACK_AB R21, R21, R40 ;  /* 0x000000281515723e */ /* 0x000fcc00000000ff */
[----:B------:R-:W1:Y:S01]  /*130b0*/  MUFU.EX2 R9, R57 ;  /* 0x0000003900097308 */ /* 0x000e620000000800 */
[----:B------:R-:W3:Y:S01]  /*130c0*/  LDSM.16.MT88.4 R40, [R206+0x4000] ;  /* 0x00400000ce28783b */ /* 0x000ee20000004200 */
[----:B--2---:R-:W-:-:S06]  /*130d0*/  FADD.FTZ R2, R15, R2 ;  /* 0x000000020f027221 */ /* 0x004fcc0000010000 */
[----:B------:R-:W2:Y:S08]  /*130e0*/  MUFU.EX2 R4, R56 ;  /* 0x0000003800047308 */ /* 0x000eb00000000800 */
[----:B------:R-:W4:Y:S01]  /*130f0*/  MUFU.EX2 R3, R55 ;  /* 0x0000003700037308 */ /* 0x000f220000000800 */
[C---:B-1----:R-:W-:Y:S01]  /*13100*/  FADD.FTZ R2, R9.reuse, R2 ;  /* 0x0000000209027221 */ /* 0x042fe20000010000 */
[----:B------:R-:W-:-:S06]  /*13110*/  F2FP.PACK_AB R23, R9, R15 ;  /* 0x0000000f0917723e */ /* 0x000fcc00000000ff */
[----:B------:R-:W1:Y:S01]  /*13120*/  MUFU.EX2 R11, R54 ;  /* 0x00000036000b7308 */ /* 0x000e620000000800 */
[----:B--2---:R-:W-:-:S07]  /*13130*/  FADD.FTZ R2, R4, R2 ;  /* 0x0000000204027221 */ /* 0x004fce0000010000 */
[----:B------:R-:W2:Y:S01]  /*13140*/  MUFU.EX2 R9, R53 ;  /* 0x0000003500097308 */ /* 0x000ea20000000800 */
[C---:B----4-:R-:W-:Y:S01]  /*13150*/  FADD.FTZ R2, R3.reuse, R2 ;  /* 0x0000000203027221 */ /* 0x050fe20000010000 */
[----:B------:R-:W-:-:S06]  /*13160*/  F2FP.PACK_AB R17, R3, R4 ;  /* 0x000000040311723e */ /* 0x000fcc00000000ff */
[----:B------:R-:W-:Y:S01]  /*13170*/  MUFU.EX2 R15, R51 ;  /* 0x00000033000f7308 */ /* 0x000fe20000000800 */
[----:B---3--:R-:W-:Y:S01]  /*13180*/  HMMA.16816.F32 R96, R28, R40, R36 ;  /* 0x000000281c60723c */ /* 0x008fe20000001824 */
[----:B-1----:R-:W-:-:S06]  /*13190*/  FADD.FTZ R2, R11, R2 ;  /* 0x000000020b027221 */ /* 0x002fcc0000010000 */
[----:B------:R-:W1:Y:S01]  /*131a0*/  MUFU.EX2 R40, R52 ;  /* 0x0000003400287308 */ /* 0x000e620000000800 */
[----:B------:R-:W-:Y:S01]  /*131b0*/  HMMA.16816.F32 R36, R32, R46, RZ ;  /* 0x0000002e2024723c */ /* 0x000fe200000018ff */
[C---:B--2---:R-:W-:Y:S01]  /*131c0*/  FADD.FTZ R2, R9.reuse, R2 ;  /* 0x0000000209027221 */ /* 0x044fe20000010000 */
[----:B------:R-:W-:-:S05]  /*131d0*/  F2FP.PACK_AB R19, R9, R11 ;  /* 0x0000000b0913723e */ /* 0x000fca00000000ff */
[----:B------:R-:W2:Y:S08]  /*131e0*/  MUFU.EX2 R44, R50 ;  /* 0x00000032002c7308 */ /* 0x000eb00000000800 */
[----:B------:R-:W3:Y:S01]  /*131f0*/  MUFU.EX2 R41, R49 ;  /* 0x0000003100297308 */ /* 0x000ee20000000800 */
[----:B-1----:R-:W-:Y:S01]  /*13200*/  FADD.FTZ R2, R40, R2 ;  /* 0x0000000228027221 */ /* 0x002fe20000010000 */
[----:B------:R-:W-:-:S03]  /*13210*/  F2FP.PACK_AB R9, R15, R40 ;  /* 0x000000280f09723e */ /* 0x000fc600000000ff */
[----:B------:R-:W-:-:S03]  /*13220*/  FADD.FTZ R2, R15, R2 ;  /* 0x000000020f027221 */ /* 0x000fc60000010000 */
[----:B------:R-:W-:Y:S01]  /*13230*/  MUFU.EX2 R3, R71 ;  /* 0x0000004700037308 */ /* 0x000fe20000000800 */
[----:B------:R-:W-:Y:S01]  /*13240*/  HMMA.16816.F32 R84, R28, R42, R36 ;  /* 0x0000002a1c54723c */ /* 0x000fe20000001824 */
[----:B------:R-:W1:Y:S01]  /*13250*/  LDSM.16.MT88.4 R36, [R205+0x3800] ;  /* 0x00380000cd24783b */ /* 0x000e620000004200 */
[----:B--2---:R-:W-:-:S04]  /*13260*/  FADD.FTZ R2, R44, R2 ;  /* 0x000000022c027221 */ /* 0x004fc80000010000 */
[C---:B---3--:R-:W-:Y:S01]  /*13270*/  FADD.FTZ R2, R41.reuse, R2 ;  /* 0x0000000229027221 */ /* 0x048fe20000010000 */
[----:B------:R-:W-:Y:S01]  /*13280*/  F2FP.PACK_AB R11, R41, R44 ;  /* 0x0000002c290b723e */ /* 0x000fe200000000ff */
[----:B------:R-:W2:Y:S02]  /*13290*/  MUFU.EX2 R4, R48 ;  /* 0x0000003000047308 */ /* 0x000ea40000000800 */
[----:B--2---:R-:W-:Y:S01]  /*132a0*/  FADD.FTZ R2, R4, R2 ;  /* 0x0000000204027221 */ /* 0x004fe20000010000 */
[----:B------:R-:W-:-:S05]  /*132b0*/  F2FP.PACK_AB R73, R3, R4 ;  /* 0x000000040349723e */ /* 0x000fca00000000ff */
[----:B------:R-:W2:Y:S01]  /*132c0*/  MUFU.EX2 R4, R80 ;  /* 0x0000005000047308 */ /* 0x000ea20000000800 */
[----:B------:R-:W-:-:S07]  /*132d0*/  FADD.FTZ R2, R3, R2 ;  /* 0x0000000203027221 */ /* 0x000fce0000010000 */
[----:B------:R-:W3:Y:S01]  /*132e0*/  MUFU.EX2 R3, R75 ;  /* 0x0000004b00037308 */ /* 0x000ee20000000800 */
[----:B-1----:R-:W-:Y:S01]  /*132f0*/  HMMA.16816.F32 R40, R32, R36, RZ ;  /* 0x000000242028723c */ /* 0x002fe200000018ff */
[----:B--2---:R-:W-:-:S07]  /*13300*/  FADD.FTZ R2, R4, R2 ;  /* 0x0000000204027221 */ /* 0x004fce0000010000 */
[----:B------:R-:W-:Y:S01]  /*13310*/  HMMA.16816.F32 R32, R32, R38, RZ ;  /* 0x000000262020723c */ /* 0x000fe200000018ff */
[----:B------:R-:W1:Y:S01]  /*13320*/  LDSM.16.MT88.4 R36, [R205+0x4000] ;  /* 0x00400000cd24783b */ /* 0x000e620000004200 */
[----:B---3--:R-:W-:Y:S11]  /*13330*/  FADD.FTZ R2, R3, R2 ;  /* 0x0000000203027221 */ /* 0x008ff60000010000 */
[----:B------:R-:W-:Y:S03]  /*13340*/  @!UPT UIADD3 URZ, URZ, URZ, URZ ;  /* 0x0000003f3f3ff290 */ /* 0x000fe6000fffe03f */
        /* <DEDUP_REMOVED lines=39> */
[----:B------:R-:W2:Y:S04]  /*135c0*/  LDSM.16.MT88.4 R28, [R203+0x5000] ;  /* 0x00500000cb1c783b */ /* 0x000ea80000004200 */
[----:B------:R-:W-:Y:S04]  /*135d0*/  STL [R1], R2 ;  /* 0x0000000201007387 */ /* 0x000fe80000100800 */
[----:B------:R-:W3:Y:S04]  /*135e0*/  LDL R80, [R1+0x48] ;  /* 0x0000480001507983 */ /* 0x000ee80000100800 */
[----:B------:R-:W4:Y:S01]  /*135f0*/  LDL R15, [R1+0xc] ;  /* 0x00000c00010f7983 */ /* 0x000f220000100800 */
[C---:B-1----:R-:W-:Y:S08]  /*13600*/  HMMA.16816.F32 R64, R20.reuse, R24, R100 ;  /* 0x000000181440723c */ /* 0x042ff00000001864 */
[C---:B------:R-:W-:Y:S01]  /*13610*/  HMMA.16816.F32 R56, R20.reuse, R26, R104 ;  /* 0x0000001a1438723c */ /* 0x040fe20000001868 */
[----:B------:R-:W1:Y:S07]  /*13620*/  LDSM.16.MT88.4 R24, [R205+0x5000] ;  /* 0x00500000cd18783b */ /* 0x000e6e0000004200 */
[C---:B--2---:R-:W-:Y:S08]  /*13630*/  HMMA.16816.F32 R36, R20.reuse, R28, R88 ;  /* 0x0000001c1424723c */ /* 0x044ff00000001858 */
[C---:B------:R-:W-:Y:S01]  /*13640*/  HMMA.16816.F32 R32, R20.reuse, R30, R92 ;  /* 0x0000001e1420723c */ /* 0x040fe2000000185c */
[----:B------:R-:W2:Y:S07]  /*13650*/  LDSM.16.MT88.4 R28, [R206+0x5000] ;  /* 0x00500000ce1c783b */ /* 0x000eae0000004200 */
[C---:B-1----:R-:W-:Y:S01]  /*13660*/  HMMA.16816.F32 R60, R20.reuse, R24, R116 ;  /* 0x00000018143c723c */ /* 0x042fe20000001874 */
[----:B------:R-:W-:Y:S01]  /*13670*/  MOV R150, c[0x0][0x2c4] ;  /* 0x0000b10000967a02 */ /* 0x000fe20000000f00 */
[----:B------:R-:W-:Y:S06]  /*13680*/  LDSM.16.MT88.4 R116, [R206+0x3000] ;  /* 0x00300000ce74783b */ /* 0x000fec0000004200 */
[C---:B------:R-:W-:Y:S01]  /*13690*/  HMMA.16816.F32 R40, R20.reuse, R26, R40 ;  /* 0x0000001a1428723c */ /* 0x040fe20000001828 */
[----:B------:R-:W1:Y:S07]  /*136a0*/  LDSM.16.MT88.4 R24, [R203+0x2000] ;  /* 0x00200000cb18783b */ /* 0x000e6e0000004200 */
[C---:B--2---:R-:W-:Y:S08]  /*136b0*/  HMMA.16816.F32 R48, R20.reuse, R28, R132 ;  /* 0x0000001c1430723c */ /* 0x044ff00000001884 */
[----:B------:R-:W-:Y:S01]  /*136c0*/  HMMA.16816.F32 R52, R20, R30, R120 ;  /* 0x0000001e1434723c */ /* 0x000fe20000001878 */
[----:B------:R-:W2:Y:S04]  /*136d0*/  LDSM.16.MT88.4 R20, [R204+0x2000] ;  /* 0x00200000cc14783b */ /* 0x000ea80000004200 */
[----:B------:R-:W5:Y:S01]  /*136e0*/  LDSM.16.MT88.4 R28, [R206+0x2000] ;  /* 0x00200000ce1c783b */ /* 0x000f620000004200 */
[----:B------:R-:W-:-:S02]  /*136f0*/  ISETP.NE.AND P1, PT, R150, 0x1, PT ;  /* 0x000000019600780c */ /* 0x000fc40003f25270 */
[----:B------:R-:W-:Y:S01]  /*13700*/  F2FP.PACK_AB R75, R3, R4 ;  /* 0x00000004034b723e */ /* 0x000fe200000000ff */
[----:B------:R-:W-:Y:S01]  /*13710*/  LDSM.16.MT88.4 R132, [R203+0x3000] ;  /* 0x00300000cb84783b */ /* 0x000fe20000004200 */
[C---:B-1----:R-:W-:Y:S08]  /*13720*/  HMMA.16816.F32 R112, R16.reuse, R24, R112 ;  /* 0x000000181070723c */ /* 0x042ff00000001870 */
[C---:B------:R-:W-:Y:S01]  /*13730*/  HMMA.16816.F32 R108, R16.reuse, R26, R108 ;  /* 0x0000001a106c723c */ /* 0x040fe2000000186c */
[----:B------:R-:W1:Y:S07]  /*13740*/  LDSM.16.MT88.4 R24, [R205+0x2000] ;  /* 0x00200000cd18783b */ /* 0x000e6e0000004200 */
[C---:B--2---:R-:W-:Y:S08]  /*13750*/  HMMA.16816.F32 R96, R16.reuse, R20, R96 ;  /* 0x000000141060723c */ /* 0x044ff00000001860 */
[C---:B------:R-:W-:Y:S01]  /*13760*/  HMMA.16816.F32 R84, R16.reuse, R22, R84 ;  /* 0x000000161054723c */ /* 0x040fe20000001854 */
[----:B------:R-:W2:Y:S07]  /*13770*/  LDSM.16.MT88.4 R20, [R203+0x5800] ;  /* 0x00580000cb14783b */ /* 0x000eae0000004200 */
[C---:B-----5:R-:W-:Y:S08]  /*13780*/  HMMA.16816.F32 R120, R16.reuse, R28, R128 ;  /* 0x0000001c1078723c */ /* 0x060ff00000001880 */
[----:B------:R-:W-:Y:S01]  /*13790*/  HMMA.16816.F32 R88, R16, R30, R124 ;  /* 0x0000001e1058723c */ /* 0x000fe2000000187c */
[----:B------:R-:W5:Y:S01]  /*137a0*/  LDSM.16.MT88.4 R28, [R204+0x5800] ;  /* 0x00580000cc1c783b */ /* 0x000f620000004200 */
[----:B------:R-:W-:Y:S01]  /*137b0*/  @P1 IMAD.HI.U32 R3, R149, c[0x0][0x2c8], RZ ;  /* 0x0000b20095031a27 */ /* 0x000fe200078e00ff */
[----:B------:R-:W-:-:S02]  /*137c0*/  MOV R2, R149 ;  /* 0x0000009500027202 */ /* 0x000fc40000000f00 */
[----:B------:R-:W-:Y:S03]  /*137d0*/  LDSM.16.MT88.4 R124, [R204+0x3000] ;  /* 0x00300000cc7c783b */ /* 0x000fe60000004200 */
[C---:B-1----:R-:W-:Y:S08]  /*137e0*/  HMMA.16816.F32 R104, R16.reuse, R24, R68 ;  /* 0x000000181068723c */ /* 0x042ff00000001844 */
[C---:B------:R-:W-:Y:S01]  /*137f0*/  HMMA.16816.F32 R100, R16.reuse, R26, R44 ;  /* 0x0000001a1064723c */ /* 0x040fe2000000182c */
[----:B------:R-:W1:Y:S07]  /*13800*/  LDSM.16.MT88.4 R24, [R206+0x5800] ;  /* 0x00580000ce18783b */ /* 0x000e6e0000004200 */
        /* <DEDUP_REMOVED lines=8> */
[----:B------:R-:W-:Y:S07]  /*13890*/  LDSM.16.MT88.4 R24, [R203+0x2800] ;  /* 0x00280000cb18783b */ /* 0x000fee0000004200 */
[C---:B--2---:R-:W-:Y:S08]  /*138a0*/  HMMA.16816.F32 R60, R16.reuse, R20, R60 ;  /* 0x00000014103c723c */ /* 0x044ff0000000183c */
[----:B------:R-:W-:Y:S01]  /*138b0*/  HMMA.16816.F32 R44, R16, R22, R40 ;  /* 0x00000016102c723c */ /* 0x000fe20000001828 */
[----:B------:R-:W1:Y:S04]  /*138c0*/  LDSM.16.MT88.4 R16, [R206+0x2800] ;  /* 0x00280000ce10783b */ /* 0x000e680000004200 */
[----:B------:R-:W2:Y:S03]  /*138d0*/  LDSM.16.MT88.4 R20, [R204+0x2800] ;  /* 0x00280000cc14783b */ /* 0x000ea60000004200 */
[C---:B-1----:R-:W-:Y:S08]  /*138e0*/  HMMA.16816.F32 R120, R8.reuse, R16, R120 ;  /* 0x000000100878723c */ /* 0x042ff00000001878 */
[C---:B------:R-:W-:Y:S01]  /*138f0*/  HMMA.16816.F32 R52, R8.reuse, R18, R88 ;  /* 0x000000120834723c */ /* 0x040fe20000001858 */
[----:B------:R-:W1:Y:S07]  /*13900*/  LDSM.16.MT88.4 R16, [R206+0x6000] ;  /* 0x00600000ce10783b */ /* 0x000e6e0000004200 */
[C---:B------:R-:W-:Y:S08]  /*13910*/  HMMA.16816.F32 R136, R8.reuse, R24, R112 ;  /* 0x000000180888723c */ /* 0x040ff00000001870 */
[----:B------:R-:W-:Y:S01]  /*13920*/  HMMA.16816.F32 R40, R8, R26, R108 ;  /* 0x0000001a0828723c */ /* 0x000fe2000000186c */
[----:B------:R-:W5:Y:S01]  /*13930*/  LDSM.16.MT88.4 R24, [R203+0x6000] ;  /* 0x00600000cb18783b */ /* 0x000f620000004200 */
[----:B------:R-:W-:-:S03]  /*13940*/  @P1 SHF.R.U32.HI R2, RZ, c[0x0][0x2cc], R3 ;  /* 0x0000b300ff021a19 */ /* 0x000fc60000011603 */
[----:B------:R-:W-:Y:S03]  /*13950*/  LDSM.16.MT88.4 R108, [R205+0x3000] ;  /* 0x00300000cd6c783b */ /* 0x000fe60000004200 */
[C---:B--2---:R-:W-:Y:S08]  /*13960*/  HMMA.16816.F32 R128, R8.reuse, R20, R96 ;  /* 0x000000140880723c */ /* 0x044ff00000001860 */
[C---:B------:R-:W-:Y:S01]  /*13970*/  HMMA.16816.F32 R48, R8.reuse, R22, R84 ;  /* 0x000000160830723c */ /* 0x040fe20000001854 */
[----:B------:R-:W2:Y:S07]  /*13980*/  LDSM.16.MT88.4 R20, [R204+0x6000] ;  /* 0x00600000cc14783b */ /* 0x000eae0000004200 */
[C---:B-1----:R-:W-:Y:S01]  /*13990*/  HMMA.16816.F32 R36, R8.reuse, R16, R36 ;  /* 0x000000100824723c */ /* 0x042fe20000001824 */
[----:B------:R-:W-:Y:S07]  /*139a0*/  LDSM.16.MT88.4 R84, [R206+0x6800] ;  /* 0x00680000ce54783b */ /* 0x000fee0000004200 */
[----:B------:R-:W-:Y:S01]  /*139b0*/  HMMA.16816.F32 R32, R8, R18, R32 ;  /* 0x000000120820723c */ /* 0x000fe20000001820 */
[----:B------:R-:W1:Y:S01]  /*139c0*/  LDSM.16.MT88.4 R16, [R205+0x6000] ;  /* 0x00600000cd10783b */ /* 0x000e620000004200 */
[----:B---3--:R-:W-:-:S06]  /*139d0*/  IADD3 R3, R2, R80, -R148 ;  /* 0x0000005002037210 */ /* 0x008fcc0007ffe894 */
[----:B------:R-:W-:Y:S01]  /*139e0*/  HMMA.16816.F32 R112, R8, R28, R104 ;  /* 0x0000001c0870723c */ /* 0x000fe20000001868 */
[----:B------:R-:W-:-:S07]  /*139f0*/  MOV R2, RZ ;  /* 0x000000ff00027202 */ /* 0x000fce0000000f00 */
[C---:B------:R-:W-:Y:S01]  /*13a00*/  HMMA.16816.F32 R28, R8.reuse, R30, R100 ;  /* 0x0000001e081c723c */ /* 0x040fe20000001864 */
[----:B------:R-:W3:Y:S07]  /*13a10*/  LDSM.16.MT88.4 R100, [R203+0x6800] ;  /* 0x00680000cb64783b */ /* 0x000eee0000004200 */
[C---:B-----5:R-:W-:Y:S01]  /*13a20*/  HMMA.16816.F32 R104, R8.reuse, R24, R92 ;  /* 0x000000180868723c */ /* 0x060fe2000000185c */
[----:B------:R-:W5:Y:S07]  /*13a30*/  LDSM.16.MT88.4 R92, [R204+0x6800] ;  /* 0x00680000cc5c783b */ /* 0x000f6e0000004200 */
[----:B------:R-:W-:Y:S01]  /*13a40*/  HMMA.16816.F32 R68, R8, R26, R68 ;  /* 0x0000001a0844723c */ /* 0x000fe20000001844 */
[----:B------:R-:W-:-:S07]  /*13a50*/  IMAD.HI R2, R3, -0x6db6db6d, R2 ;  /* 0x9249249303027827 */ /* 0x000fce00078e0202 */
[C---:B--2---:R-:W-:Y:S08]  /*13a60*/  HMMA.16816.F32 R64, R8.reuse, R20, R64 ;  /* 0x000000140840723c */ /* 0x044ff00000001840 */
[C---:B------:R-:W-:Y:S08]  /*13a70*/  HMMA.16816.F32 R56, R8.reuse, R22, R56 ;  /* 0x000000160838723c */ /* 0x040ff00000001838 */
[C---:B-1----:R-:W-:Y:S08]  /*13a80*/  HMMA.16816.F32 R60, R8.reuse, R16, R60 ;  /* 0x00000010083c723c */ /* 0x042ff0000000183c */
[----:B------:R-:W-:Y:S01]  /*13a90*/  HMMA.16816.F32 R44, R8, R18, R44 ;  /* 0x00000012082c723c */ /* 0x000fe2000000182c */
[----:B------:R-:W1:Y:S01]  /*13aa0*/  LDSM.16.MT88.4 R8, [R205+0x6800] ;  /* 0x00680000cd08783b */ /* 0x000e620000004200 */
[----:B------:R-:W-:-:S04]  /*13ab0*/  SHF.R.U32.HI R3, RZ, 0x1f, R2 ;  /* 0x0000001fff037819 */ /* 0x000fc80000011602 */
[----:B------:R-:W-:-:S04]  /*13ac0*/  LEA.HI.SX32 R2, R2, R3, 0x1a ;  /* 0x0000000302027211 */ /* 0x000fc800078fd2ff */
[----:B----4-:R-:W-:Y:S02]  /*13ad0*/  IMNMX R4, R15, R2, !PT ;  /* 0x000000020f047217 */ /* 0x010fe40007800200 */
[----:B------:R-:W-:-:S03]  /*13ae0*/  IADD3 R234, R234, -0x2, RZ ;  /* 0xfffffffeeaea7810 */ /* 0x000fc60007ffe0ff */
[----:B------:R2:W-:Y:S01]  /*13af0*/  STL [R1+0x10], R4 ;  /* 0x0000100401007387 */ /* 0x0005e20000100800 */
[----:B------:R-:W-:Y:S01]  /*13b00*/  ISETP.GE.AND P0, PT, R234, R4, PT ;  /* 0x00000004ea00720c */ /* 0x000fe20003f06270 */
[C---:B---3--:R-:W-:Y:S08]  /*13b10*/  HMMA.16816.F32 R104, R72.reuse, R100, R104 ;  /* 0x000000644868723c */ /* 0x048ff00000001868 */
[C---:B------:R-:W-:Y:S08]  /*13b20*/  HMMA.16816.F32 R136, R72.reuse, R132, R136 ;  /* 0x000000844888723c */ /* 0x040ff00000001888 */
[C---:B------:R-:W-:Y:S08]  /*13b30*/  HMMA.16816.F32 R128, R72.reuse, R124, R128 ;  /* 0x0000007c4880723c */ /* 0x040ff00000001880 */
[C---:B------:R-:W-:Y:S08]  /*13b40*/  HMMA.16816.F32 R120, R72.reuse, R116, R120 ;  /* 0x000000744878723c */ /* 0x040ff00000001878 */
[C---:B------:R-:W-:Y:S08]  /*13b50*/  HMMA.16816.F32 R112, R72.reuse, R108, R112 ;  /* 0x0000006c4870723c */ /* 0x040ff00000001870 */
        /* <DEDUP_REMOVED lines=13> */
[----:B--2---:R-:W-:Y:S02]  /*13c30*/  MOV R80, R5 ;  /* 0x0000000500507202 */ /* 0x004fe40000000f00 */
[----:B------:R-:W-:-:S02]  /*13c40*/  MOV R15, R6 ;  /* 0x00000006000f7202 */ /* 0x000fc40000000f00 */
[----:B------:R-:W-:-:S07]  /*13c50*/  MOV R238, R234 ;  /* 0x000000ea00ee7202 */ /* 0x000fce0000000f00 */
.L_x_1644:
        /* <DEDUP_REMOVED lines=22> */
[----:B-1-34-:R-:W2:Y:S01]  /*13dc0*/  LDL.64 R8, [R1+0x18] ;  /* 0x0000180001087983 */ /* 0x01aea20000100a00 */
[----:B------:R-:W-:Y:S05]  /*13dd0*/  SHF.R.S32.HI R2, RZ, 0x1f, R239 ;  /* 0x0000001fff027819 */ /* 0x000fea00000114ef */
[----:B------:R-:W-:Y:S01]  /*13de0*/  IMAD R4, R2, c[0x0][0x208], RZ ;  /* 0x0000820002047a24 */ /* 0x000fe200078e02ff */
[----:B------:R-:W3:Y:S01]  /*13df0*/  LDL R5, [R1+0x20] ;  /* 0x0000200001057983 */ /* 0x000ee20000100800 */
[C---:B------:R-:W-:Y:S04]  /*13e00*/  IMAD.WIDE.U32 R2, R239.reuse, c[0x0][0x208], RZ ;  /* 0x00008200ef027a25 */ /* 0x040fe800078e00ff */
[----:B------:R-:W-:Y:S05]  /*13e10*/  IMAD R4, R239, c[0x0][0x20c], R4 ;  /* 0x00008300ef047a24 */ /* 0x000fea00078e0204 */
[----:B------:R-:W-:Y:S02]  /*13e20*/  IADD3 R3, R3, R4, RZ ;  /* 0x0000000403037210 */ /* 0x000fe40007ffe0ff */
[----:B------:R-:W-:Y:S03]  /*13e30*/  SHF.R.S32.HI R4, RZ, 0x1f, R236 ;  /* 0x0000001fff047819 */ /* 0x000fe600000114ec */
[----:B------:R-:W-:Y:S04]  /*13e40*/  IMAD.WIDE.U32 R2, R236, c[0x0][0x218], R2 ;  /* 0x00008600ec027a25 */ /* 0x000fe800078e0002 */
        /* <DEDUP_REMOVED lines=8> */
.L_x_1737:
[----:B------:R-:W-:-:S05]  /*13ed0*/  BRA.DIV ~URZ, `(.L_x_1632) ;  /* 0x0000d9b27f007947 */ /* 0x000fca000b800000 */
[----:B------:R-:W3:Y:S01]  /*13ee0*/  SHFL.IDX PT, R2, R8, RZ, 0x181f ;  /* 0x00181fff08027589 */ /* 0x000ee200000e0000 */
[----:B------:R-:W-:Y:S02]  /*13ef0*/  ISETP.GE.AND P2, PT, R76, c[0x0][0x1d4], PT ;  /* 0x000075004c007a0c */ /* 0x000fe40003f46270 */
[----:B------:R-:W-:Y:S01]  /*13f00*/  ISETP.GE.AND P1, PT, R226, c[0x0][0x1d4], PT ;  /* 0x00007500e2007a0c */ /* 0x000fe20003f26270 */
[----:B------:R-:W-:Y:S01]  /*13f10*/  SHFL.IDX PT, R10, R6, 0x2, 0x181f ;  /* 0x00581f00060a7f89 */ /* 0x000fe200000e0000 */
[CC--:B---3--:R-:W-:Y:S05]  /*13f20*/  IADD3 R4, P0, R2.reuse, R230.reuse, RZ ;  /* 0x000000e602047210 */ /* 0x0c8fea0007f1e0ff */
[C-C-:B--2---:R-:W-:Y:S01]  /*13f30*/  IMAD.X R5, R9.reuse, 0x1, R231.reuse, P0 ;  /* 0x0000000109057824 */ /* 0x144fe200000e06e7 */
[-C--:B------:R-:W-:Y:S04]  /*13f40*/  IADD3 R2, P0, R2, R233.reuse, RZ ;  /* 0x000000e902027210 */ /* 0x080fe80007f1e0ff */
[----:B------:R-:W-:Y:S01]  /*13f50*/  @!PT LDS RZ, [RZ] ;  /* 0x00000000fffff984 */ /* 0x000fe20000000800 */
[----:B------:R2:W-:Y:S01]  /*13f60*/  LDGSTS.E.BYPASS.LTC128B.128 [R227+0x100], [R4.64], !P2 ;  /* 0x0010000004e37fae */ /* 0x0005e2000d101d48 */
[--C-:B------:R-:W-:Y:S03]  /*13f70*/  IMAD.X R3, R9, 0x1, R232.reuse, P0 ;  /* 0x0000000109037824 */ /* 0x100fe600000e06e8 */
[----:B------:R-:W-:Y:S04]  /*13f80*/  SHFL.IDX PT, R9, R8, 0x2, 0x181f ;  /* 0x00581f0008097f89 */ /* 0x000fe800000e0000 */
        /* <DEDUP_REMOVED lines=11> */
.L_x_1738:
[C---:B---3--:R-:W-:Y:S01]  /*14040*/  IADD3 R2, -R5.reuse, 0x10, RZ ;  /* 0x0000001005027810 */ /* 0x048fe20007ffe1ff */
[----:B------:R-:W2:Y:S01]  /*14050*/  S2R R11, SR_TID.X ;  /* 0x00000000000b7919 */ /* 0x000ea20000002100 */
        /* <DEDUP_REMOVED lines=9> */
[----:B---3--:R-:W-:Y:S04]  /*140f0*/  IADD3 R2, -R4, 0x10, RZ ;  /* 0x0000001004027810 */ /* 0x008fe80007ffe1ff */
[----:B------:R-:W-:Y:S04]  /*14100*/  LOP3.LUT R2, R2, 0xf, RZ, 0xc0, !PT ;  /* 0x0000000f02027812 */ /* 0x000fe800078ec0ff */
[----:B------:R-:W-:Y:S04]  /*14110*/  IADD3 R2, P1, P0, R2, R9, R233 ;  /* 0x0000000902027210 */ /* 0x000fe8000783e0e9 */
[----:B------:R-:W-:Y:S02]  /*14120*/  IADD3.X R3, RZ, R10, R232, P1, P0 ;  /* 0x0000000aff037210 */ /* 0x000fe40000fe04e8 */
[----:B--2---:R-:W-:Y:S03]  /*14130*/  ISETP.GT.AND P0, PT, R11, 0x7f, PT ;  /* 0x0000007f0b00780c */ /* 0x004fe60003f04270 */
[----:B------:R2:W-:Y:S10]  /*14140*/  LDGSTS.E.BYPASS.LTC128B.128.ZFILL [R227+0x5900], [R2.64], P2 ;  /* 0x0590000002e37fae */ /* 0x0005f40009141d48 */
[----:B------:R-:W-:-:S05]  /*14150*/  @P0 BRA `(.L_x_1630) ;  /* 0x0000012000000947 */ /* 0x000fca0003800000 */
[----:B------:R-:W-:-:S05]  /*14160*/  BRA.DIV ~URZ, `(.L_x_1633) ;  /* 0x0000dab27f007947 */ /* 0x000fca000b800000 */
[----:B------:R3:W4:Y:S04]  /*14170*/  SHFL.IDX PT, R9, R6, 0x3, 0x181f ;  /* 0x00781f0006097f89 */ /* 0x00072800000e0000 */
[----:B-1----:R3:W1:Y:S02]  /*14180*/  SHFL.IDX PT, R6, R8, 0x3, 0x181f ;  /* 0x00781f0008067f89 */ /* 0x00266400000e0000 */
.L_x_1739:
        /* <DEDUP_REMOVED lines=15> */
.L_x_1630:
[----:B-1-34-:R-:W-:Y:S05]  /*14280*/  BSYNC B0 ;  /* 0x0000000000007941 */ /* 0x01afea0003800000 */
.L_x_1629:
[----:B------:R-:W0:Y:S01]  /*14290*/  LDGDEPBAR ;  /* 0x00000000000079af */ /* 0x000e220000000000 */
[----:B------:R-:W-:Y:S01]  /*142a0*/  WARPSYNC 0xffffffff ;  /* 0xffffffff00007948 */ /* 0x000fe20003800000 */
[C---:B------:R-:W-:Y:S01]  /*142b0*/  HMMA.16816.F32 R8, R140.reuse, R16, RZ ;  /* 0x000000108c08723c */ /* 0x040fe200000018ff */
[----:B------:R-:W-:Y:S05]  /*142c0*/  BSSY B0, `(.L_x_1634) ;  /* 0x0000173000007945 */ /* 0x000fea0003800000 */
[----:B------:R-:W3:Y:S02]  /*142d0*/  LDL R5, [R1+0xc] ;  /* 0x00000c0001057983 */ /* 0x000ee40000100800 */
        /* <DEDUP_REMOVED lines=24> */
[----:B------:R-:W2:Y:S07]  /*14460*/  LDSM.16.M88.4 R160, [R201+0x1800] ;  /* 0x00180000c9a0783b */ /* 0x000eae0000000200 */
[C---:B------:R-:W-:Y:S08]  /*14470*/  HMMA.16816.F32 R44, R144.reuse, R164, R44 ;  /* 0x000000a4902c723c */ /* 0x040ff0000000182c */
[C---:B------:R-:W-:Y:S01]  /*14480*/  HMMA.16816.F32 R48, R144.reuse, R166, R48 ;  /* 0x000000a69030723c */ /* 0x040fe20000001830 */
[----:B------:R-:W2:Y:S07]  /*14490*/  LDSM.16.M88.4 R164, [R201+0x2000] ;  /* 0x00200000c9a4783b */ /* 0x000eae0000000200 */
[C---:B------:R-:W-:Y:S08]  /*144a0*/  HMMA.16816.F32 R52, R144.reuse, R168, R52 ;  /* 0x000000a89034723c */ /* 0x040ff00000001834 */
[C---:B------:R-:W-:Y:S01]  /*144b0*/  HMMA.16816.F32 R56, R144.reuse, R170, R56 ;  /* 0x000000aa9038723c */ /* 0x040fe20000001838 */
[----:B------:R-:W2:Y:S07]  /*144c0*/  LDSM.16.M88.4 R168, [R201+0x2800] ;  /* 0x00280000c9a8783b */ /* 0x000eae0000000200 */
[C---:B------:R-:W-:Y:S08]  /*144d0*/  HMMA.16816.F32 R60, R144.reuse, R172, R60 ;  /* 0x000000ac903c723c */ /* 0x040ff0000000183c */
[----:B------:R-:W-:Y:S01]  /*144e0*/  HMMA.16816.F32 R64, R144, R174, R64 ;  /* 0x000000ae9040723c */ /* 0x000fe20000001840 */
[----:B------:R-:W-:Y:S07]  /*144f0*/  LDSM.16.M88.4 R172, [R200+0x1000] ;  /* 0x00100000c8ac783b */ /* 0x000fee0000000200 */
[C---:B-1----:R-:W-:Y:S08]  /*14500*/  HMMA.16816.F32 R8, R176.reuse, R148, R8 ;  /* 0x00000094b008723c */ /* 0x042ff00000001808 */
[C---:B------:R-:W-:Y:S01]  /*14510*/  HMMA.16816.F32 R16, R176.reuse, R150, R16 ;  /* 0x00000096b010723c */ /* 0x040fe20000001810 */
[----:B------:R-:W1:Y:S07]  /*14520*/  LDSM.16.M88.4 R148, [R201+0x3000] ;  /* 0x00300000c994783b */ /* 0x000e6e0000000200 */
[C---:B----4-:R-:W-:Y:S08]  /*14530*/  HMMA.16816.F32 R20, R176.reuse, R152, R20 ;  /* 0x00000098b014723c */ /* 0x050ff00000001814 */
[C---:B------:R-:W-:Y:S01]  /*14540*/  HMMA.16816.F32 R24, R176.reuse, R154, R24 ;  /* 0x0000009ab018723c */ /* 0x040fe20000001818 */
[----:B------:R-:W4:Y:S07]  /*14550*/  LDSM.16.M88.4 R152, [R200] ;  /* 0x00000000c898783b */ /* 0x000f2e0000000200 */
[C---:B-----5:R-:W-:Y:S08]  /*14560*/  HMMA.16816.F32 R28, R176.reuse, R156, R28 ;  /* 0x0000009cb01c723c */ /* 0x060ff0000000181c */
[C---:B------:R-:W-:Y:S01]  /*14570*/  HMMA.16816.F32 R32, R176.reuse, R158, R32 ;  /* 0x0000009eb020723c */ /* 0x040fe20000001820 */
[----:B------:R-:W5:Y:S07]  /*14580*/  LDSM.16.M88.4 R156, [R200+0x800] ;  /* 0x00080000c89c783b */ /* 0x000f6e0000000200 */
[C---:B--2---:R-:W-:Y:S08]  /*14590*/  HMMA.16816.F32 R36, R176.reuse, R160, R36 ;  /* 0x000000a0b024723c */ /* 0x044ff00000001824 */
[C---:B------:R-:W-:Y:S01]  /*145a0*/  HMMA.16816.F32 R40, R176.reuse, R162, R40 ;  /* 0x000000a2b028723c */ /* 0x040fe20000001828 */
[----:B------:R-:W-:Y:S07]  /*145b0*/  LDSM.16.M88.4 R160, [R200+0x3000] ;  /* 0x00300000c8a0783b */ /* 0x000fee0000000200 */
[C---:B------:R-:W-:Y:S08]  /*145c0*/  HMMA.16816.F32 R44, R176.reuse, R164, R44 ;  /* 0x000000a4b02c723c */ /* 0x040ff0000000182c */
[C---:B------:R-:W-:Y:S01]  /*145d0*/  HMMA.16816.F32 R48, R176.reuse, R166, R48 ;  /* 0x000000a6b030723c */ /* 0x040fe20000001830 */
[----:B------:R-:W-:Y:S07]  /*145e0*/  LDSM.16.M88.4 R164, [R202+0x3800] ;  /* 0x00380000caa4783b */ /* 0x000fee0000000200 */
[C---:B------:R-:W-:Y:S03]  /*145f0*/  HMMA.16816.F32 R52, R176.reuse, R168, R52 ;  /* 0x000000a8b034723c */ /* 0x040fe60000001834 */
[----:B---3--:R-:W-:Y:S05]  /*14600*/  ISETP.GT.AND P0, PT, R238, R5, PT ;  /* 0x00000005ee00720c */ /* 0x008fea0003f04270 */
[C---:B------:R-:W-:Y:S01]  /*14610*/  HMMA.16816.F32 R56, R176.reuse, R170, R56 ;  /* 0x000000aab038723c */ /* 0x040fe20000001838 */
[----:B------:R-:W-:Y:S07]  /*14620*/  LDSM.16.M88.4 R168, [R202+0x4000] ;  /* 0x00400000caa8783b */ /* 0x000fee0000000200 */
[C---:B-1----:R-:W-:Y:S08]  /*14630*/  HMMA.16816.F32 R60, R176.reuse, R148, R60 ;  /* 0x00000094b03c723c */ /* 0x042ff0000000183c */
[----:B------:R-:W-:Y:S01]  /*14640*/  HMMA.16816.F32 R64, R176, R150, R64 ;  /* 0x00000096b040723c */ /* 0x000fe20000001840 */
[----:B------:R-:W1:Y:S07]  /*14650*/  LDSM.16.M88.4 R148, [R200+0x1800] ;  /* 0x00180000c894783b */ /* 0x000e6e0000000200 */
[C---:B----4-:R-:W-:Y:S08]  /*14660*/  HMMA.16816.F32 R8, R180.reuse, R152, R8 ;  /* 0x00000098b408723c */ /* 0x050ff00000001808 */
[C---:B------:R-:W-:Y:S01]  /*14670*/  HMMA.16816.F32 R16, R180.reuse, R154, R16 ;  /* 0x0000009ab410723c */ /* 0x040fe20000001810 */
[----:B------:R-:W2:Y:S07]  /*14680*/  LDSM.16.M88.4 R152, [R200+0x2000] ;  /* 0x00200000c898783b */ /* 0x000eae0000000200 */
[C---:B-----5:R-:W-:Y:S08]  /*14690*/  HMMA.16816.F32 R20, R180.reuse, R156, R20 ;  /* 0x0000009cb414723c */ /* 0x060ff00000001814 */
[C---:B------:R-:W-:Y:S01]  /*146a0*/  HMMA.16816.F32 R24, R180.reuse, R158, R24 ;  /* 0x0000009eb418723c */ /* 0x040fe20000001818 */
[----:B------:R-:W3:Y:S07]  /*146b0*/  LDSM.16.M88.4 R156, [R200+0x2800] ;  /* 0x00280000c89c783b */ /* 0x000eee0000000200 */
        /* <DEDUP_REMOVED lines=12> */
[C---:B------:R-:W-:Y:S08]  /*14780*/  HMMA.16816.F32 R60, R180.reuse, R160, R60 ;  /* 0x000000a0b43c723c */ /* 0x040ff0000000183c */
[----:B------:R-:W-:Y:S01]  /*14790*/  HMMA.16816.F32 R64, R180, R162, R64 ;  /* 0x000000a2b440723c */ /* 0x000fe20000001840 */
[----:B------:R-:W5:Y:S07]  /*147a0*/  LDSM.16.M88.4 R160, [R202+0x6800] ;  /* 0x00680000caa0783b */ /* 0x000f6e0000000200 */
[C---:B------:R-:W-:Y:S08]  /*147b0*/  HMMA.16816.F32 R8, R184.reuse, R164, R8 ;  /* 0x000000a4b808723c */ /* 0x040ff00000001808 */
[C---:B------:R-:W-:Y:S01]  /*147c0*/  HMMA.16816.F32 R16, R184.reuse, R166, R16 ;  /* 0x000000a6b810723c */ /* 0x040fe20000001810 */
[----:B------:R-:W2:Y:S07]  /*147d0*/  LDSM.16.M88.4 R164, [R214] ;  /* 0x00000000d6a4783b */ /* 0x000eae0000000200 */
[C---:B------:R-:W-:Y:S08]  /*147e0*/  HMMA.16816.F32 R20, R184.reuse, R168, R20 ;  /* 0x000000a8b814723c */ /* 0x040ff00000001814 */
[C---:B------:R-:W-:Y:S01]  /*147f0*/  HMMA.16816.F32 R24, R184.reuse, R170, R24 ;  /* 0x000000aab818723c */ /* 0x040fe20000001818 */
[----:B------:R-:W3:Y:S07]  /*14800*/  LDSM.16.M88.4 R168, [R208] ;  /* 0x00000000d0a8783b */ /* 0x000eee0000000200 */
[C---:B----4-:R-:W-:Y:S08]  /*14810*/  HMMA.16816.F32 R28, R184.reuse, R172, R28 ;  /* 0x000000acb81c723c */ /* 0x050ff0000000181c */
        /* <DEDUP_REMOVED lines=11> */
[C---:B-----5:R-:W-:Y:S08]  /*148d0*/  HMMA.16816.F32 R60, R184.reuse, R160, R60 ;  /* 0x000000a0b83c723c */ /* 0x060ff0000000183c */
[----:B------:R-:W-:Y:S01]  /*148e0*/  HMMA.16816.F32 R64, R184, R162, R64 ;  /* 0x000000a2b840723c */ /* 0x000fe20000001840 */
[----:B------:R-:W5:Y:S07]  /*148f0*/  LDSM.16.M88.4 R160, [R213] ;  /* 0x00000000d5a0783b */ /* 0x000f6e0000000200 */
[C---:B------:R-:W-:Y:S08]  /*14900*/  HMMA.16816.F32 R8, R188.reuse, R164, R8 ;  /* 0x000000a4bc08723c */ /* 0x040ff00000001808 */
[C---:B------:R-:W-:Y:S01]  /*14910*/  HMMA.16816.F32 R16, R188.reuse, R166, R16 ;  /* 0x000000a6bc10723c */ /* 0x040fe20000001810 */
[----:B------:R-:W2:Y:S07]  /*14920*/  LDSM.16.M88.4 R164, [R201+0x3800] ;  /* 0x00380000c9a4783b */ /* 0x000eae0000000200 */
[C---:B------:R-:W-:Y:S08]  /*14930*/  HMMA.16816.F32 R20, R188.reuse, R168, R20 ;  /* 0x000000a8bc14723c */ /* 0x040ff00000001814 */
[C---:B------:R-:W-:Y:S01]  /*14940*/  HMMA.16816.F32 R24, R188.reuse, R170, R24 ;  /* 0x000000aabc18723c */ /* 0x040fe20000001818 */
[----:B------:R-:W3:Y:S07]  /*14950*/  LDSM.16.M88.4 R168, [R201+0x4000] ;  /* 0x00400000c9a8783b */ /* 0x000eee0000000200 */
[C---:B----4-:R-:W-:Y:S08]  /*14960*/  HMMA.16816.F32 R28, R188.reuse, R172, R28 ;  /* 0x000000acbc1c723c */ /* 0x050ff0000000181c */
        /* <DEDUP_REMOVED lines=11> */
[C---:B-----5:R-:W-:Y:S08]  /*14a20*/  HMMA.16816.F32 R60, R188.reuse, R160, R60 ;  /* 0x000000a0bc3c723c */ /* 0x060ff0000000183c */
[----:B------:R-:W-:Y:S01]  /*14a30*/  HMMA.16816.F32 R64, R188, R162, R64 ;  /* 0x000000a2bc40723c */ /* 0x000fe20000001840 */
[----:B------:R-:W4:Y:S07]  /*14a40*/  LDSM.16.M88.4 R160, [R201+0x6000] ;  /* 0x00600000c9a0783b */ /* 0x000f2e0000000200 */
[C---:B------:R-:W-:Y:S08]  /*14a50*/  HMMA.16816.F32 R8, R192.reuse, R164, R8 ;  /* 0x000000a4c008723c */ /* 0x040ff00000001808 */
[C---:B------:R-:W-:Y:S01]  /*14a60*/  HMMA.16816.F32 R16, R192.reuse, R166, R16 ;  /* 0x000000a6c010723c */ /* 0x040fe20000001810 */
[----:B------:R-:W5:Y:S07]  /*14a70*/  LDSM.16.M88.4 R164, [R201+0x6800] ;  /* 0x00680000c9a4783b */ /* 0x000f6e0000000200 */
[C---:B------:R-:W-:Y:S08]  /*14a80*/  HMMA.16816.F32 R20, R192.reuse, R168, R20 ;  /* 0x000000a8c014723c */ /* 0x040ff00000001814 */
[C---:B------:R-:W-:Y:S08]  /*14a90*/  HMMA.16816.F32 R24, R192.reuse, R170, R24 ;  /* 0x000000aac018723c */ /* 0x040ff00000001818 */
        /* <DEDUP_REMOVED lines=56> */
[----:B------:R5:W4:Y:S02]  /*14e20*/  MUFU.TANH R175, R2 ;  /* 0x0000000200af7308 */ /* 0x000b240000002400 */
[----:B------:R-:W-:Y:S01]  /*14e30*/  FMUL.FTZ R4, R50, c[0x0][0x320] ;  /* 0x0000c80032047a20 */ /* 0x000fe20000410000 */
[C---:B-1----:R-:W-:Y:S07]  /*14e40*/  HMMA.16816.F32 R52, R196.reuse, R16, R52 ;  /* 0x00000010c434723c */ /* 0x042fee0000001834 */
[----:B------:R-:W1:Y:S01]  /*14e50*/  MUFU.TANH R50, R4 ;  /* 0x0000000400327308 */ /* 0x000e620000002400 */
[C---:B------:R-:W-:Y:S04]  /*14e60*/  HMMA.16816.F32 R56, R196.reuse, R18, R56 ;  /* 0x00000012c438723c */ /* 0x040fe80000001838 */
[----:B---3--:R-:W-:Y:S04]  /*14e70*/  FMUL.FTZ R3, R51, c[0x0][0x320] ;  /* 0x0000c80033037a20 */ /* 0x008fe80000410000 */
[C---:B--2---:R-:W-:Y:S04]  /*14e80*/  HMMA.16816.F32 R60, R196.reuse, R8, R60 ;  /* 0x00000008c43c723c */ /* 0x044fe8000000183c */
[----:B-----5:R-:W-:Y:S04]  /*14e90*/  FMUL.FTZ R2, R23, c[0x0][0x320] ;  /* 0x0000c80017027a20 */ /* 0x020fe80000410000 */
[----:B------:R-:W-:Y:S01]  /*14ea0*/  HMMA.16816.F32 R64, R196, R10, R64 ;  /* 0x0000000ac440723c */ /* 0x000fe20000001840 */
[----:B------:R2:W3:Y:S03]  /*14eb0*/  MUFU.TANH R174, R2 ;  /* 0x0000000200ae7308 */ /* 0x0004e60000002400 */
        /* <DEDUP_REMOVED lines=45> */
[----:B------:R-:W2:Y:S10]  /*15190*/  MUFU.TANH R49, R3 ;  /* 0x0000000300317308 */ /* 0x000eb40000002400 */
        /* <DEDUP_REMOVED lines=35> */
[----:B------:R-:W-:Y:S02]  /*153d0*/  IMAD.MOV.U32 R243, RZ, RZ, c[0x0][0x2b8] ;  /* 0x0000ae00fff37624 */ /* 0x000fe400078e00ff */
[----:B------:R-:W-:Y:S01]  /*153e0*/  IMAD.MOV.U32 R236, RZ, RZ, RZ ;  /* 0x000000ffffec7224 */ /* 0x000fe200078e00ff */
[----:B------:R-:W3:Y:S02]  /*153f0*/  LDL.64 R244, [R1+0x30] ;  /* 0x0000300001f47983 */ /* 0x000ee40000100a00 */
[----:B------:R-:W-:Y:S02]  /*15400*/  ISETP.NE.AND P1, PT, R243, 0x1, PT ;  /* 0x00000001f300780c */ /* 0x000fe40003f25270 */
[----:B------:R-:W4:Y:S04]  /*15410*/  LDL R242, [R1+0x38] ;  /* 0x0000380001f27983 */ /* 0x000f280000100800 */
[----:B------:R-:W5:Y:S04]  /*15420*/  LDL.64 R240, [R1+0x28] ;  /* 0x0000280001f07983 */ /* 0x000f680000100a00 */
[----:B------:R-:W3:Y:S01]  /*15430*/  LDL R6, [R1+0x24] ;  /* 0x0000240001067983 */ /* 0x000ee20000100800 */
[----:B--2---:R-:W-:Y:S05]  /*15440*/  IMAD R3, R238, 0x70, R5 ;  /* 0x00000070ee037824 */ /* 0x004fea00078e0205 */
[----:B------:R-:W-:Y:S05]  /*15450*/  IADD3 R3, R3, -0x70, R0 ;  /* 0xffffff9003037810 */ /* 0x000fea0007ffe000 */
[----:B------:R-:W-:Y:S04]  /*15460*/  @P1 IMAD.HI.U32 R4, R3, c[0x0][0x2bc], RZ ;  /* 0x0000af0003041a27 */ /* 0x000fe800078e00ff */
[--C-:B-1----:R-:W-:Y:S01]  /*15470*/  IMAD.MOV.U32 R2, RZ, RZ, R3.reuse ;  /* 0x000000ffff027224 */ /* 0x102fe200078e0003 */
[----:B------:R-:W-:Y:S04]  /*15480*/  @P1 SHF.R.U32.HI R2, RZ, c[0x0][0x2c0], R4 ;  /* 0x0000b000ff021a19 */ /* 0x000fe80000011604 */
[C---:B------:R-:W-:Y:S02]  /*15490*/  IADD3 R5, -R2.reuse, RZ, RZ ;  /* 0x000000ff02057210 */ /* 0x040fe40007ffe1ff */
[C---:B---3--:R-:W-:Y:S03]  /*154a0*/  @!P5 IADD3 R4, P0, R2.reuse, R244, RZ ;  /* 0x000000f40204d210 */ /* 0x048fe60007f1e0ff */
        /* <DEDUP_REMOVED lines=8> */
[----:B------:R-:W-:Y:S05]  /*15530*/  IMAD R4, R239, c[0x0][0x1e4], R4 ;  /* 0x00007900ef047a24 */ /* 0x000fea00078e0204 */
[----:B------:R-:W-:Y:S02]  /*15540*/  IADD3 R3, R3, R4, RZ ;  /* 0x0000000403037210 */ /* 0x000fe40007ffe0ff */
[----:B--2---:R-:W-:Y:S03]  /*15550*/  SHF.R.S32.HI R4, RZ, 0x1f, R236 ;  /* 0x0000001fff047819 */ /* 0x004fe600000114ec */
[----:B------:R-:W-:Y:S04]  /*15560*/  IMAD.WIDE.U32 R2, R236, c[0x0][0x1f0], R2 ;  /* 0x00007c00ec027a25 */ /* 0x000fe800078e0002 */
        /* <DEDUP_REMOVED lines=8> */
.L_x_1740:
[----:B------:R-:W-:-:S05]  /*155f0*/  BRA.DIV ~URZ, `(.L_x_1637) ;  /* 0x0000c7627f007947 */ /* 0x000fca000b800000 */
[----:B------:R3:W4:Y:S02]  /*15600*/  SHFL.IDX PT, R2, R5, RZ, 0x181f ;  /* 0x00181fff05027589 */ /* 0x00072400000e0000 */
.L_x_1741:
[----:B------:R-:W-:Y:S11]  /*15610*/  ISETP.GE.AND P0, PT, R237, 0x1, PT ;  /* 0x00000001ed00780c */ /* 0x000ff60003f06270 */
[----:B------:R-:W-:Y:S02]  /*15620*/  @!UPT UIADD3 URZ, URZ, URZ, URZ ;  /* 0x0000003f3f3ff290 */ /* 0x000fe4000fffe03f */
[----:B------:R-:W-:Y:S02]  /*15630*/  @P0 ISETP.GE.AND P3, PT, R76, c[0x0][0x1d4], PT ;  /* 0x000075004c000a0c */ /* 0x000fe40003f66270 */
[----:B----4-:R-:W-:Y:S02]  /*15640*/  @P0 IADD3 R8, P1, R2, R230, RZ ;  /* 0x000000e602080210 */ /* 0x010fe40007f3e0ff */
[----:B------:R-:W-:Y:S03]  /*15650*/  @P0 ISETP.GE.AND P2, PT, R226, c[0x0][0x1d4], PT ;  /* 0x00007500e2000a0c */ /* 0x000fe60003f46270 */
[----:B--2---:R-:W-:Y:S01]  /*15660*/  @P0 IMAD.X R9, R6, 0x1, R231, P1 ;  /* 0x0000000106090824 */ /* 0x004fe200008e06e7 */
        /* <DEDUP_REMOVED lines=10> */
.L_x_1742:
[----:B------:R-:W-:Y:S11]  /*15710*/  ISETP.GE.AND P0, PT, R237, 0x21, PT ;  /* 0x00000021ed00780c */ /* 0x000ff60003f06270 */
[----:B------:R-:W-:Y:S02]  /*15720*/  @!UPT UIADD3 URZ, URZ, URZ, URZ ;  /* 0x0000003f3f3ff290 */ /* 0x000fe4000fffe03f */
[----:B------:R-:W-:Y:S02]  /*15730*/  @P0 ISETP.GE.AND P3, PT, R76, c[0x0][0x1d4], PT ;  /* 0x000075004c000a0c */ /* 0x000fe40003f66270 */
[----:B--2---:R-:W-:Y:S02]  /*15740*/  @P0 IADD3 R8, P1, R2, R230, RZ ;  /* 0x000000e602080210 */ /* 0x004fe40007f3e0ff */
[----:B------:R-:W-:Y:S03]  /*15750*/  @P0 ISETP.GE.AND P2, PT, R226, c[0x0][0x1d4], PT ;  /* 0x00007500e2000a0c */ /* 0x000fe60003f46270 */
[----:B-1----:R-:W-:Y:S01]  /*15760*/  @P0 IMAD.X R9, R6, 0x1, R231, P1 ;  /* 0x0000000106090824 */ /* 0x002fe200008e06e7 */
        /* <DEDUP_REMOVED lines=9> */
.L_x_1743:
[----:B------:R-:W-:-:S05]  /*15800*/  BRA.DIV ~URZ, `(.L_x_1640) ;  /* 0x0000c7027f007947 */ /* 0x000fca000b800000 */
[----:B-1----:R1:W2:Y:S02]  /*15810*/  SHFL.IDX PT, R2, R5, 0x2, 0x181f ;  /* 0x00581f0005027f89 */ /* 0x0022a400000e0000 */
.L_x_1744:
[----:B------:R-:W-:Y:S11]  /*15820*/  ISETP.GE.AND P0, PT, R237, 0x41, PT ;  /* 0x00000041ed00780c */ /* 0x000ff60003f06270 */
[----:B------:R-:W-:Y:S02]  /*15830*/  @!UPT UIADD3 URZ, URZ, URZ, URZ ;  /* 0x0000003f3f3ff290 */ /* 0x000fe4000fffe03f */
[----:B------:R-:W-:Y:S02]  /*15840*/  @P0 ISETP.GE.AND P3, PT, R76, c[0x0][0x1d4], PT ;  /* 0x000075004c000a0c */ /* 0x000fe40003f66270 */
[----:B--2---:R-:W-:Y:S02]  /*15850*/  @P0 IADD3 R8, P1, R2, R230, RZ ;  /* 0x000000e602080210 */ /* 0x004fe40007f3e0ff */
        /* <DEDUP_REMOVED lines=10> */
[----:B------:R1:W2:Y:S04]  /*15900*/  SHFL.IDX PT, R6, R4, 0x3, 0x181f ;  /* 0x00781f0004067f89 */ /* 0x0002a800000e0000 */
[----:B--2---:R1:W2:Y:S02]  /*15910*/  SHFL.IDX PT, R2, R5, 0x3, 0x181f ;  /* 0x00781f0005027f89 */ /* 0x0042a400000e0000 */
.L_x_1745:
[----:B------:R-:W-:Y:S11]  /*15920*/  ISETP.GE.AND P0, PT, R237, 0x61, PT ;  /* 0x00000061ed00780c */ /* 0x000ff60003f06270 */
[----:B------:R-:W-:Y:S02]  /*15930*/  @!UPT UIADD3 URZ, URZ, URZ, URZ ;  /* 0x0000003f3f3ff290 */ /* 0x000fe4000fffe03f */
[----:B------:R-:W-:Y:S02]  /*15940*/  @P0 ISETP.GE.AND P3, PT, R76, c[0x0][0x1d4], PT ;  /* 0x000075004c000a0c */ /* 0x000fe40003f66270 */
[----:B-12-4-:R-:W-:Y:S02]  /*15950*/  @P0 IADD3 R4, P1, R2, R230, RZ ;  /* 0x000000e602040210 */ /* 0x016fe40007f3e0ff */
[----:B------:R-:W-:Y:S03]  /*15960*/  @P0 ISETP.GE.AND P2, PT, R226, c[0x0][0x1d4], PT ;  /* 0x00007500e2000a0c */ /* 0x000fe60003f46270 */
[----:B---3--:R-:W-:Y:S01]  /*15970*/  @P0 IMAD.X R5, R6, 0x1, R231, P1 ;  /* 0x0000000106050824 */ /* 0x008fe200008e06e7 */
[----:B------:R-:W-:Y:S05]  /*15980*/  @P0 IADD3 R2, P1, R2, R233, RZ ;  /* 0x000000e902020210 */ /* 0x000fea0007f3e0ff */
[----:B------:R-:W-:Y:S01]  /*15990*/  @!PT LDS RZ, [RZ] ;  /* 0x00000000fffff984 */ /* 0x000fe20000000800 */
[----:B------:R-:W-:Y:S01]  /*159a0*/  @!PT LDS RZ, [RZ] ;  /* 0x00000000fffff984 */ /* 0x000fe20000000800 */
[----:B------:R-:W-:Y:S01]  /*159b0*/  @!PT LDS RZ, [RZ] ;  /* 0x00000000fffff984 */ /* 0x000fe20000000800 */
[----:B------:R1:W-:Y:S01]  /*159c0*/  @P0 LDGSTS.E.BYPASS.LTC128B.128 [R229+0xb100], [R4.64], !P3 ;  /* 0x0b10000004e50fae */ /* 0x0003e2000d901d48 */
[----:B------:R-:W-:Y:S05]  /*159d0*/  @P0 IMAD.X R3, R6, 0x1, R232, P1 ;  /* 0x0000000106030824 */ /* 0x000fea00008e06e8 */
[----:B------:R1:W-:Y:S02]  /*159e0*/  @P0 LDGSTS.E.BYPASS.LTC128B.128 [R229+0xe900], [R2.64], !P2 ;  /* 0x0e90000002e50fae */ /* 0x0003e4000d101d48 */
.L_x_1635:
[----:B--234-:R-:W-:Y:S05]  /*159f0*/  BSYNC B0 ;  /* 0x0000000000007941 */ /* 0x01cfea0003800000 */
.L_x_1634:
[----:B-1----:R-:W2:Y:S01]  /*15a00*/  LDL R4, [R1+0x40] ;  /* 0x0000400001047983 */ /* 0x002ea20000100800 */
[----:B------:R-:W-:Y:S03]  /*15a10*/  IMAD.MOV.U32 R8, RZ, RZ, c[0x0][0x2c4] ;  /* 0x0000b100ff087624 */ /* 0x000fe600078e00ff */
[----:B------:R-:W2:Y:S02]  /*15a20*/  LDL R2, [R1+0x64] ;  /* 0x0000640001027983 */ /* 0x000ea40000100800 */
[----:B------:R-:W-:Y:S02]  /*15a30*/  ISETP.NE.AND P0, PT, R8, 0x1, PT ;  /* 0x000000010800780c */ /* 0x000fe40003f05270 */
[----:B------:R-:W3:Y:S04]  /*15a40*/  LDL R6, [R1+0x60] ;  /* 0x0000600001067983 */ /* 0x000ee80000100800 */
[----:B------:R-:W4:Y:S04]  /*15a50*/  LDL R5, [R1+0x48] ;  /* 0x0000480001057983 */ /* 0x000f280000100800 */
[----:B------:R-:W4:Y:S04]  /*15a60*/  LDL R3, [R1+0x44] ;  /* 0x0000440001037983 */ /* 0x000f280000100800 */
[----:B------:R-:W0:Y:S01]  /*15a70*/  LDGDEPBAR ;  /* 0x00000000000079af */ /* 0x000e220000000000 */
[----:B--2---:R-:W-:Y:S04]  /*15a80*/  IMAD.IADD R4, R2, 0x1, R4 ;  /* 0x0000000102047824 */ /* 0x004fe800078e0204 */
[----:B------:R-:W-:Y:S05]  /*15a90*/  @P0 IMAD.HI.U32 R2, R4, c[0x0][0x2c8], RZ ;  /* 0x0000b20004020a27 */ /* 0x000fea00078e00ff */
[----:B------:R-:W-:Y:S01]  /*15aa0*/  @P0 SHF.R.U32.HI R4, RZ, c[0x0][0x2cc], R2 ;  /* 0x0000b300ff040a19 */ /* 0x000fe20000011602 */
[----:B------:R-:W-:Y:S05]  /*15ab0*/  IMAD R2, R238, -0x70, RZ ;  /* 0xffffff90ee027824 */ /* 0x000fea00078e02ff */
[----:B---3--:R-:W-:Y:S04]  /*15ac0*/  IADD3 R2, -R6, 0x1, R2 ;  /* 0x0000000106027810 */ /* 0x008fe80007ffe102 */
[----:B----4-:R-:W-:Y:S01]  /*15ad0*/  IADD3 R5, -R3, R2, R5 ;  /* 0x0000000203057210 */ /* 0x010fe20007ffe105 */
[----:B------:R-:W-:-:S05]  /*15ae0*/  BRA.DIV ~URZ, `(.L_x_1642) ;  /* 0x0000c5627f007947 */ /* 0x000fca000b800000 */
[----:B------:R1:W2:Y:S02]  /*15af0*/  SHFL.IDX PT, R2, R4, RZ, 0x1c1f ;  /* 0x001c1fff04027589 */ /* 0x0002a400000e0000 */
.L_x_1746:
[----:B--2---:R-:W-:Y:S05]  /*15b00*/  IMAD.IADD R2, R5, 0x1, R2 ;  /* 0x0000000105027824 */ /* 0x004fea00078e0202 */
[C---:B------:R-:W-:Y:S02]  /*15b10*/  ISETP.GT.AND P0, PT, R2.reuse, RZ, PT ;  /* 0x000000ff0200720c */ /* 0x040fe40003f04270 */
[C---:B------:R-:W-:Y:S02]  /*15b20*/  ISETP.GT.AND P1, PT, R2.reuse, 0x1, PT ;  /* 0x000000010200780c */ /* 0x040fe40003f24270 */
[----:B------:R-:W-:Y:S02]  /*15b30*/  FSEL R8, R173, -INF , P0 ;  /* 0xff800000ad087808 */ /* 0x000fe40000000000 */
[C---:B------:R-:W-:Y:S02]  /*15b40*/  ISETP.GT.AND P0, PT, R2.reuse, 0x10, PT ;  /* 0x000000100200780c */ /* 0x040fe40003f04270 */
[C---:B------:R-:W-:Y:S02]  /*15b50*/  ISETP.GT.AND P2, PT, R2.reuse, 0x8, PT ;  /* 0x000000080200780c */ /* 0x040fe40003f44270 */
[----:B------:R-:W-:Y:S02]  /*15b60*/  ISETP.GT.AND P3, PT, R2, 0x9, PT ;  /* 0x000000090200780c */ /* 0x000fe40003f64270 */
[----:B------:R-:W-:Y:S02]  /*15b70*/  FSEL R44, R172, -INF , P1 ;  /* 0xff800000ac2c7808 */ /* 0x000fe40000800000 */
[C---:B------:R-:W-:Y:S02]  /*15b80*/  ISETP.GT.AND P1, PT, R2.reuse, 0x11, PT ;  /* 0x000000110200780c */ /* 0x040fe40003f24270 */
[C---:B------:R-:W-:Y:S02]  /*15b90*/  ISETP.GT.AND P4, PT, R2.reuse, 0x19, PT ;  /* 0x000000190200780c */ /* 0x040fe40003f84270 */
[----:B------:R-:W-:Y:S02]  /*15ba0*/  FSEL R41, R165, -INF , P0 ;  /* 0xff800000a5297808 */ /* 0x000fe40000000000 */
[C---:B------:R-:W-:Y:S02]  /*15bb0*/  ISETP.GT.AND P0, PT, R2.reuse, 0x20, PT ;  /* 0x000000200200780c */ /* 0x040fe40003f04270 */
        /* <DEDUP_REMOVED lines=8> */
[----:B------:R-:W-:Y:S02]  /*15c40*/  FSEL R37, R157, -INF , P0 ;  /* 0xff8000009d257808 */ /* 0x000fe40000000000 */
[----:B------:R-:W-:Y:S02]  /*15c50*/  ISETP.GT.AND P0, PT, R2, 0x30, PT ;  /* 0x000000300200780c */ /* 0x000fe40003f04270 */
[----:B------:R-:W-:Y:S02]  /*15c60*/  FSEL R39, R163, -INF , P2 ;  /* 0xff800000a3277808 */ /* 0x000fe40001000000 */
        /* <DEDUP_REMOVED lines=8> */
[----:B------:R-:W-:Y:S02]  /*15cf0*/  ISETP.GT.AND P0, PT, R2, 0x41, PT ;  /* 0x000000410200780c */ /* 0x000fe40003f04270 */
[----:B------:R-:W-:Y:S02]  /*15d00*/  FSEL R32, R28, -INF , P2 ;  /* 0xff8000001c207808 */ /* 0x000fe40001000000 */
        /* <DEDUP_REMOVED lines=37> */
[----:B------:R-:W-:Y:S02]  /*15f60*/  ISETP.GT.AND P0, PT, R2, 0x20, PT ;  /* 0x000000200200780c */ /* 0x000fe40003f04270 */
[----:B------:R-:W-:Y:S02]  /*15f70*/  FSEL R66, R228, -INF , P2 ;  /* 0xff800000e4427808 */ /* 0x000fe40001000000 */
[----:B------:R-:W-:Y:S02]  /*15f80*/  ISETP.GT.AND P2, PT, R2, 0x18, PT ;  /* 0x000000180200780c */ /* 0x000fe40003f44270 */
[----:B------:R-:W-:Y:S02]  /*15f90*/  FSEL R65, R225, -INF , P3 ;  /* 0xff800000e1417808 */ /* 0x000fe40001800000 */
        /* <DEDUP_REMOVED lines=9> */
[----:B------:R-:W-:Y:S02]  /*16030*/  ISETP.GT.AND P2, PT, R2, 0x31, PT ;  /* 0x000000310200780c */ /* 0x000fe40003f44270 */
[----:B------:R-:W-:Y:S02]  /*16040*/  FSEL R58, R162, -INF , P3 ;  /* 0xff800000a23a7808 */ /* 0x000fe40001800000 */
[C---:B------:R-:W-:Y:S02]  /*16050*/  ISETP.GT.AND P3, PT, R2.reuse, 0x38, PT ;  /* 0x000000380200780c */ /* 0x040fe40003f64270 */
        /* <DEDUP_REMOVED lines=93> */
.L_x_1747:
[----:B------:R-:W3:Y:S01]  /*16630*/  LDL.LU R149, [R1] ;  /* 0x0000000001957983 */ /* 0x000ee20000300800 */
[C---:B------:R-:W-:Y:S01]  /*16640*/  FSETP.NEU.FTZ.AND P0, PT, R6.reuse, -INF , PT ;  /* 0xff8000000600780b */ /* 0x040fe20003f1d000 */
[----:B------:R-:W-:Y:S01]  /*16650*/  FMUL.FTZ R3, R6, c[0x0][0x2d0] ;  /* 0x0000b40006037a20 */ /* 0x000fe20000410000 */
        /* <DEDUP_REMOVED lines=39> */
[C---:B-1----:R-:W-:Y:S01]  /*168d0*/  F2FP.PACK_AB R148, R5.reuse, R18 ;  /* 0x000000120594723e */ /* 0x042fe200000000ff */
[C---:B------:R-:W-:Y:S02]  /*168e0*/  FFMA.FTZ R3, R2.reuse, R246, R18 ;  /* 0x000000f602037223 */ /* 0x040fe40000010012 */
[----:B------:R-:W-:Y:S01]  /*168f0*/  FMUL.FTZ R28, R2, R120 ;  /* 0x00000078021c7220 */ /* 0x000fe20000410000 */
[----:B------:R-:W1:Y:S01]  /*16900*/  MUFU.EX2 R18, R42 ;  /* 0x0000002a00127308 */ /* 0x000e620000000800 */
[----:B------:R-:W-:Y:S01]  /*16910*/  FADD.FTZ R15, R5, R3 ;  /* 0x00000003050f7221 */ /* 0x000fe20000010000 */
[C---:B------:R-:W-:Y:S01]  /*16920*/  FSEL R3, R4.reuse, RZ, P0 ;  /* 0x000000ff04037208 */ /* 0x040fe20000000000 */
[----:B------:R-:W-:Y:S02]  /*16930*/  FMUL.FTZ R5, R4, c[0x0][0x2d0] ;  /* 0x0000b40004057a20 */ /* 0x000fe40000410000 */
[C---:B------:R-:W-:Y:S02]  /*16940*/  FMUL.FTZ R29, R2.reuse, R121 ;  /* 0x00000079021d7220 */ /* 0x040fe40000410000 */
[----:B------:R-:W-:Y:S01]  /*16950*/  FADD.FTZ R3, -R3, R80 ;  /* 0x0000005003037221 */ /* 0x000fe20000010100 */
[----:B------:R-:W-:Y:S01]  /*16960*/  FSEL R5, R5, RZ, P0 ;  /* 0x000000ff05057208 */ /* 0x000fe20000000000 */
[----:B------:R-:W-:Y:S02]  /*16970*/  FMUL.FTZ R20, R2, R128 ;  /* 0x0000008002147220 */ /* 0x000fe40000410000 */
[----:B------:R-:W-:Y:S02]  /*16980*/  FMUL.FTZ R3, R3, c[0x0][0x2d0] ;  /* 0x0000b40003037a20 */ /* 0x000fe40000410000 */
[--C-:B------:R-:W-:Y:S02]  /*16990*/  FFMA.FTZ R8, R67, c[0x0][0x2d0], -R5.reuse ;  /* 0x0000b40043087a23 */ /* 0x100fe40000010805 */
[--C-:B------:R-:W-:Y:S02]  /*169a0*/  FFMA.FTZ R80, R66, c[0x0][0x2d0], -R5.reuse ;  /* 0x0000b40042507a23 */ /* 0x100fe40000010805 */
[----:B------:R-:W2:Y:S01]  /*169b0*/  MUFU.EX2 R3, R3 ;  /* 0x0000000300037308 */ /* 0x000ea20000000800 */
[--C-:B------:R-:W-:Y:S02]  /*169c0*/  FFMA.FTZ R151, R65, c[0x0][0x2d0], -R5.reuse ;  /* 0x0000b40041977a23 */ /* 0x100fe40000010805 */
[----:B------:R-:W-:Y:S02]  /*169d0*/  FMUL.FTZ R65, R2, R85 ;  /* 0x0000005502417220 */ /* 0x000fe40000410000 */
[--C-:B------:R-:W-:Y:S02]  /*169e0*/  FFMA.FTZ R154, R64, c[0x0][0x2d0], -R5.reuse ;  /* 0x0000b400409a7a23 */ /* 0x100fe40000010805 */
[----:B------:R-:W-:Y:S01]  /*169f0*/  FMUL.FTZ R64, R2, R84 ;  /* 0x0000005402407220 */ /* 0x000fe20000410000 */
[----:B-1----:R-:W-:Y:S01]  /*16a00*/  F2FP.PACK_AB R150, R18, R19 ;  /* 0x000000131296723e */ /* 0x002fe200000000ff */
        /* <DEDUP_REMOVED lines=10> */
[C---:B--2---:R-:W-:Y:S02]  /*16ab0*/  FMUL.FTZ R66, R3.reuse, R86 ;  /* 0x0000005603427220 */ /* 0x044fe40000410000 */
[----:B------:R-:W-:Y:S02]  /*16ac0*/  FMUL.FTZ R67, R3, R87 ;  /* 0x0000005703437220 */ /* 0x000fe40000410000 */
[----:B------:R-:W2:Y:S01]  /*16ad0*/  LDSM.16.MT88.4 R84, [R203] ;  /* 0x00000000cb54783b */ /* 0x000ea20000004200 */
        /* <DEDUP_REMOVED lines=10> */
[----:B-1----:R-:W-:Y:S01]  /*16b80*/  F2FP.PACK_AB R151, R121, R120 ;  /* 0x000000787997723e */ /* 0x002fe200000000ff */
        /* <DEDUP_REMOVED lines=8> */
[----:B------:R-:W-:Y:S01]  /*16c10*/  FFMA.FTZ R5, R10, c[0x0][0x2d0], -R5 ;  /* 0x0000b4000a057a23 */ /* 0x000fe20000010805 */
[----:B------:R-:W-:Y:S01]  /*16c20*/  MUFU.EX2 R11, R9 ;  /* 0x00000009000b7308 */ /* 0x000fe20000000800 */
[C---:B------:R-:W-:Y:S02]  /*16c30*/  FMUL.FTZ R16, R2.reuse, R132 ;  /* 0x0000008402107220 */ /* 0x040fe40000410000 */
[C---:B------:R-:W-:Y:S02]  /*16c40*/  FMUL.FTZ R17, R2.reuse, R133 ;  /* 0x0000008502117220 */ /* 0x040fe40000410000 */
[----:B------:R-:W-:Y:S01]  /*16c50*/  FMUL.FTZ R21, R2, R129 ;  /* 0x0000008102157220 */ /* 0x000fe20000410000 */
[----:B------:R-:W-:Y:S01]  /*16c60*/  MOV R129, R36 ;  /* 0x0000002400817202 */ /* 0x000fe20000000f00 */
[C---:B------:R-:W-:Y:S02]  /*16c70*/  FMUL.FTZ R22, R3.reuse, R130 ;  /* 0x0000008203167220 */ /* 0x040fe40000410000 */
[C---:B------:R-:W-:Y:S01]  /*16c80*/  FMUL.FTZ R23, R3.reuse, R131 ;  /* 0x0000008303177220 */ /* 0x040fe20000410000 */
[----:B------:R4:W-:Y:S01]  /*16c90*/  MUFU.EX2 R10, R8 ;  /* 0x00000008000a7308 */ /* 0x0009e20000000800 */
[C---:B------:R-:W-:Y:S02]  /*16ca0*/  FMUL.FTZ R26, R3.reuse, R126 ;  /* 0x0000007e031a7220 */ /* 0x040fe40000410000 */
[C---:B------:R-:W-:Y:S01]  /*16cb0*/  FMUL.FTZ R27, R3.reuse, R127 ;  /* 0x0000007f031b7220 */ /* 0x040fe20000410000 */
[----:B-1----:R-:W-:Y:S01]  /*16cc0*/  IADD3 R234, R238, -0x1, RZ ;  /* 0xffffffffeeea7810 */ /* 0x002fe20007ffe0ff */
[C---:B------:R-:W-:Y:S01]  /*16cd0*/  FMUL.FTZ R24, R2.reuse, R124 ;  /* 0x0000007c02187220 */ /* 0x040fe20000410000 */
[----:B------:R-:W-:Y:S01]  /*16ce0*/  MOV R124, R37 ;  /* 0x00000025007c7202 */ /* 0x000fe20000000f00 */
[C---:B------:R-:W-:Y:S01]  /*16cf0*/  FMUL.FTZ R25, R2.reuse, R125 ;  /* 0x0000007d02197220 */ /* 0x040fe20000410000 */
[----:B------:R-:W-:Y:S01]  /*16d00*/  MOV R125, R38 ;  /* 0x00000026007d7202 */ /* 0x000fe20000000f00 */
[C---:B------:R-:W-:Y:S01]  /*16d10*/  FMUL.FTZ R30, R3.reuse, R122 ;  /* 0x0000007a031e7220 */ /* 0x040fe20000410000 */
[----:B------:R-:W1:Y:S01]  /*16d20*/  MUFU.EX2 R132, R156 ;  /* 0x0000009c00847308 */ /* 0x000e620000000800 */
[C---:B------:R-:W-:Y:S02]  /*16d30*/  FMUL.FTZ R31, R3.reuse, R123 ;  /* 0x0000007b031f7220 */ /* 0x040fe40000410000 */
[C---:B------:R-:W-:Y:S02]  /*16d40*/  FMUL.FTZ R34, R3.reuse, R118 ;  /* 0x0000007603227220 */ /* 0x040fe40000410000 */
[----:B------:R-:W-:Y:S02]  /*16d50*/  FMUL.FTZ R35, R3, R119 ;  /* 0x0000007703237220 */ /* 0x000fe40000410000 */
[C---:B------:R-:W-:Y:S01]  /*16d60*/  FMUL.FTZ R32, R2.reuse, R116 ;  /* 0x0000007402207220 */ /* 0x040fe20000410000 */
[----:B------:R-:W-:Y:S01]  /*16d70*/  MOV R116, R39 ;  /* 0x0000002700747202 */ /* 0x000fe20000000f00 */
[C---:B------:R-:W-:Y:S01]  /*16d80*/  FMUL.FTZ R33, R2.reuse, R117 ;  /* 0x0000007502217220 */ /* 0x040fe20000410000 */
[----:B------:R-:W-:Y:S01]  /*16d90*/  MOV R117, R40 ;  /* 0x0000002800757202 */ /* 0x000fe20000000f00 */
[C---:B------:R-:W-:Y:S01]  /*16da0*/  FMUL.FTZ R36, R2.reuse, R112 ;  /* 0x0000007002247220 */ /* 0x040fe20000410000 */
[----:B------:R-:W-:Y:S01]  /*16db0*/  MOV R112, R41 ;  /* 0x0000002900707202 */ /* 0x000fe20000000f00 */
[----:B------:R-:W-:Y:S01]  /*16dc0*/  FMUL.FTZ R37, R2, R113 ;  /* 0x0000007102257220 */ /* 0x000fe20000410000 */
[----:B------:R-:W-:Y:S01]  /*16dd0*/  MOV R113, R44 ;  /* 0x0000002c00717202 */ /* 0x000fe20000000f00 */
[----:B----4-:R-:W-:Y:S01]  /*16de0*/  FADD.FTZ R8, R19, R15 ;  /* 0x0000000f13087221 */ /* 0x010fe20000010000 */
[----:B------:R-:W-:Y:S01]  /*16df0*/  MUFU.EX2 R133, R162 ;  /* 0x000000a200857308 */ /* 0x000fe20000000800 */
[C---:B------:R-:W-:Y:S02]  /*16e00*/  FMUL.FTZ R19, R3.reuse, R135 ;  /* 0x0000008703137220 */ /* 0x040fe40000410000 */
[----:B------:R-:W-:Y:S02]  /*16e10*/  FADD.FTZ R152, R18, R8 ;  /* 0x0000000812987221 */ /* 0x000fe40000010000 */
        /* <DEDUP_REMOVED lines=19> */
[C---:B------:R-:W-:Y:S01]  /*16f50*/  FMUL.FTZ R53, R2.reuse, R97 ;  /* 0x0000006102357220 */ /* 0x040fe20000410000 */
        /* <DEDUP_REMOVED lines=10> */
[C---:B------:R-:W-:Y:S01]  /*17000*/  FMUL.FTZ R60, R2.reuse, R88 ;  /* 0x00000058023c7220 */ /* 0x040fe20000410000 */
[----:B-1----:R-:W-:Y:S01]  /*17010*/  MOV R174, R132 ;  /* 0x0000008400ae7202 */ /* 0x002fe20000000f00 */
[C---:B------:R-:W-:Y:S02]  /*17020*/  FMUL.FTZ R61, R2.reuse, R89 ;  /* 0x00000059023d7220 */ /* 0x040fe40000410000 */
[C---:B------:R-:W-:Y:S02]  /*17030*/  FMUL.FTZ R62, R3.reuse, R90 ;  /* 0x0000005a033e7220 */ /* 0x040fe40000410000 */
[C---:B------:R-:W-:Y:S01]  /*17040*/  FMUL.FTZ R63, R3.reuse, R91 ;  /* 0x0000005b033f7220 */ /* 0x040fe20000410000 */
[----:B------:R-:W-:Y:S01]  /*17050*/  MUFU.EX2 R92, R158 ;  /* 0x0000009e005c7308 */ /* 0x000fe20000000800 */
[C---:B------:R-:W-:Y:S01]  /*17060*/  FMUL.FTZ R70, R3.reuse, R70 ;  /* 0x0000004603467220 */ /* 0x040fe20000410000 */
[----:B------:R-:W-:Y:S01]  /*17070*/  LDSM.16.MT88.4 R88, [R203+0x800] ;  /* 0x00080000cb58783b */ /* 0x000fe20000004200 */
[C---:B------:R-:W-:Y:S02]  /*17080*/  FMUL.FTZ R71, R3.reuse, R71 ;  /* 0x0000004703477220 */ /* 0x040fe40000410000 */
[C---:B------:R-:W-:Y:S02]  /*17090*/  FMUL.FTZ R74, R3.reuse, R74 ;  /* 0x0000004a034a7220 */ /* 0x040fe40000410000 */
[C---:B------:R-:W-:Y:S02]  /*170a0*/  FMUL.FTZ R75, R3.reuse, R75 ;  /* 0x0000004b034b7220 */ /* 0x040fe40000410000 */
[C---:B------:R-:W-:Y:S01]  /*170b0*/  FMUL.FTZ R68, R2.reuse, R68 ;  /* 0x0000004402447220 */ /* 0x040fe20000410000 */
[----:B------:R-:W-:Y:S01]  /*170c0*/  MUFU.EX2 R114, R153 ;  /* 0x0000009900727308 */ /* 0x000fe20000000800 */
[C---:B------:R-:W-:Y:S02]  /*170d0*/  FMUL.FTZ R69, R2.reuse, R69 ;  /* 0x0000004502457220 */ /* 0x040fe40000410000 */
[C---:B------:R-:W-:Y:S02]  /*170e0*/  FMUL.FTZ R72, R2.reuse, R72 ;  /* 0x0000004802487220 */ /* 0x040fe40000410000 */
[----:B------:R-:W-:Y:S05]  /*170f0*/  FMUL.FTZ R73, R2, R73 ;  /* 0x0000004902497220 */ /* 0x000fea0000410000 */
[----:B------:R1:W-:Y:S10]  /*17100*/  MUFU.EX2 R153, R124 ;  /* 0x0000007c00997308 */ /* 0x0003f40000000800 */
[----:B------:R-:W-:Y:S10]  /*17110*/  MUFU.EX2 R166, R170 ;  /* 0x000000aa00a67308 */ /* 0x000ff40000000800 */
[----:B------:R-:W-:Y:S01]  /*17120*/  MUFU.EX2 R108, R242 ;  /* 0x000000f2006c7308 */ /* 0x000fe20000000800 */
[----:B-1----:R-:W-:Y:S09]  /*17130*/  LDSM.16.MT88.4 R124, [R204+0x3000] ;  /* 0x00300000cc7c783b */ /* 0x002ff20000004200 */
[----:B------:R-:W-:Y:S01]  /*17140*/  MUFU.EX2 R5, R5 ;  /* 0x0000000500057308 */ /* 0x000fe20000000800 */
[C---:B---3--:R-:W-:Y:S01]  /*17150*/  FFMA.FTZ R9, R3.reuse, R149, R11 ;  /* 0x0000009503097223 */ /* 0x048fe2000001000b */
[C---:B------:R-:W-:Y:S01]  /*17160*/  F2FP.PACK_AB R149, R10.reuse, R11 ;  /* 0x0000000b0a95723e */ /* 0x040fe200000000ff */
[C---:B------:R-:W-:Y:S02]  /*17170*/  FMUL.FTZ R11, R3.reuse, R139 ;  /* 0x0000008b030b7220 */ /* 0x040fe40000410000 */
[----:B------:R-:W-:Y:S02]  /*17180*/  FADD.FTZ R15, R10, R9 ;  /* 0x000000090a0f7221 */ /* 0x000fe40000010000 */
[----:B------:R-:W-:Y:S02]  /*17190*/  FMUL.FTZ R9, R2, R137 ;  /* 0x0000008902097220 */ /* 0x000fe40000410000 */
[----:B------:R-:W-:Y:S01]  /*171a0*/  FMUL.FTZ R10, R3, R138 ;  /* 0x0000008a030a7220 */ /* 0x000fe20000410000 */
[----:B------:R-:W-:Y:S01]  /*171b0*/  MOV R136, R15 ;  /* 0x0000000f00887202 */ /* 0x000fe20000000f00 */
[----:B------:R-:W-:Y:S05]  /*171c0*/  MUFU.EX2 R137, R155 ;  /* 0x0000009b00897308 */ /* 0x000fea0000000800 */
[C---:B--2---:R-:W-:Y:S05]  /*171d0*/  HMMA.16816.F32 R8, R148.reuse, R84, R8 ;  /* 0x000000549408723c */ /* 0x044fea0000001808 */
[----:B------:R-:W1:Y:S03]  /*171e0*/  MUFU.EX2 R15, R160 ;  /* 0x000000a0000f7308 */ /* 0x000e660000000800 */
[C---:B------:R-:W-:Y:S01]  /*171f0*/  HMMA.16816.F32 R16, R148.reuse, R86, R16 ;  /* 0x000000569410723c */ /* 0x040fe20000001810 */
[----:B------:R-:W2:Y:S06]  /*17200*/  LDSM.16.MT88.4 R84, [R204] ;  /* 0x00000000cc54783b */ /* 0x000eac0000004200 */
[----:B------:R-:W-:Y:S10]  /*17210*/  MUFU.EX2 R160, R235 ;  /* 0x000000eb00a07308 */ /* 0x000ff40000000800 */
[----:B------:R-:W3:Y:S01]  /*17220*/  MUFU.EX2 R3, R159 ;  /* 0x0000009f00037308 */ /* 0x000ee20000000800 */
[----:B-1----:R-:W-:Y:S09]  /*17230*/  FADD.FTZ R2, R15, R152 ;  /* 0x000000980f027221 */ /* 0x002ff20000010000 */
[----:B------:R-:W-:Y:S10]  /*17240*/  MUFU.EX2 R159, R240 ;  /* 0x000000f0009f7308 */ /* 0x000ff40000000800 */
[----:B------:R-:W-:Y:S01]  /*17250*/  MUFU.EX2 R113, R113 ;  /* 0x0000007100717308 */ /* 0x000fe20000000800 */
[C---:B--2---:R-:W-:Y:S03]  /*17260*/  HMMA.16816.F32 R20, R148.reuse, R84, R20 ;  /* 0x000000549414723c */ /* 0x044fe60000001814 */
[C---:B---3--:R-:W-:Y:S06]  /*17270*/  FADD.FTZ R2, R3.reuse, R2 ;  /* 0x0000000203027221 */ /* 0x048fec0000010000 */
[----:B------:R-:W1:Y:S03]  /*17280*/  MUFU.EX2 R112, R112 ;  /* 0x0000007000707308 */ /* 0x000e660000000800 */
[----:B------:R-:W-:Y:S01]  /*17290*/  FADD.FTZ R2, R92, R2 ;  /* 0x000000025c027221 */ /* 0x000fe20000010000 */
[C---:B------:R-:W-:Y:S01]  /*172a0*/  HMMA.16816.F32 R24, R148.reuse, R86, R24 ;  /* 0x000000569418723c */ /* 0x040fe20000001818 */
[----:B------:R-:W2:Y:S02]  /*172b0*/  LDSM.16.MT88.4 R84, [R206] ;  /* 0x00000000ce54783b */ /* 0x000ea40000004200 */
[----:B------:R-:W-:Y:S03]  /*172c0*/  FADD.FTZ R2, R80, R2 ;  /* 0x0000000250027221 */ /* 0x000fe60000010000 */
[----:B------:R-:W-:Y:S10]  /*172d0*/  MUFU.EX2 R157, R246 ;  /* 0x000000f6009d7308 */ /* 0x000ff40000000800 */
[----:B------:R-:W-:Y:S10]  /*172e0*/  MUFU.EX2 R158, R245 ;  /* 0x000000f5009e7308 */ /* 0x000ff40000000800 */
[----:B------:R-:W-:Y:S10]  /*172f0*/  MUFU.EX2 R156, R247 ;  /* 0x000000f7009c7308 */ /* 0x000ff40000000800 */
[----:B------:R-:W-:Y:S01]  /*17300*/  MUFU.EX2 R155, R250 ;  /* 0x000000fa009b7308 */ /* 0x000fe20000000800 */
[C---:B--2---:R-:W-:Y:S09]  /*17310*/  HMMA.16816.F32 R28, R148.reuse, R84, R28 ;  /* 0x00000054941c723c */ /* 0x044ff2000000181c */
[----:B------:R-:W2:Y:S01]  /*17320*/  MUFU.EX2 R152, R129 ;  /* 0x0000008100987308 */ /* 0x000ea20000000800 */
[C---:B------:R-:W-:Y:S01]  /*17330*/  HMMA.16816.F32 R32, R148.reuse, R86, R32 ;  /* 0x000000569420723c */ /* 0x040fe20000001820 */
[----:B------:R-:W3:Y:S07]  /*17340*/  LDSM.16.MT88.4 R84, [R205] ;  /* 0x00000000cd54783b */ /* 0x000eee0000004200 */
[C---:B---3--:R-:W-:Y:S08]  /*17350*/  HMMA.16816.F32 R36, R148.reuse, R84, R36 ;  /* 0x000000549424723c */ /* 0x048ff00000001824 */
[C---:B------:R-:W-:Y:S01]  /*17360*/  HMMA.16816.F32 R40, R148.reuse, R86, R40 ;  /* 0x000000569428723c */ /* 0x040fe20000001828 */
[----:B------:R-:W3:Y:S07]  /*17370*/  LDSM.16.MT88.4 R84, [R203+0x3800] ;  /* 0x00380000cb54783b */ /* 0x000eee0000004200 */
        /* <DEDUP_REMOVED lines=9> */
[C---:B---3--:R-:W-:Y:S07]  /*17410*/  HMMA.16816.F32 R68, R148.reuse, R84, R68 ;  /* 0x000000549444723c */ /* 0x048fee0000001844 */
[----:B------:R-:W-:Y:S01]  /*17420*/  F2FP.PACK_AB R84, R3, R15 ;  /* 0x0000000f0354723e */ /* 0x000fe200000000ff */
[----:B------:R-:W-:Y:S01]  /*17430*/  HMMA.16816.F32 R72, R148, R86, R72 ;  /* 0x000000569448723c */ /* 0x000fe20000001848 */
[----:B------:R-:W3:Y:S03]  /*17440*/  MUFU.EX2 R15, R168 ;  /* 0x000000a8000f7308 */ /* 0x000ee60000000800 */
[----:B------:R-:W-:Y:S03]  /*17450*/  F2FP.PACK_AB R85, R114, R115 ;  /* 0x000000737255723e */ /* 0x000fe600000000ff */
[----:B------:R-:W-:Y:S02]  /*17460*/  F2FP.PACK_AB R86, R80, R92 ;  /* 0x0000005c5056723e */ /* 0x000fe400000000ff */
[----:B------:R-:W4:Y:S02]  /*17470*/  LDSM.16.MT88.4 R92, [R204+0x800] ;  /* 0x00080000cc5c783b */ /* 0x000f240000004200 */
[----:B------:R-:W5:Y:S01]  /*17480*/  MUFU.EX2 R3, R167 ;  /* 0x000000a700037308 */ /* 0x000f620000000800 */
[----:B------:R-:W-:Y:S02]  /*17490*/  F2FP.PACK_AB R87, R132, R137 ;  /* 0x000000898457723e */ /* 0x000fe400000000ff */
[----:B-1----:R-:W-:Y:S02]  /*174a0*/  F2FP.PACK_AB R148, R112, R113 ;  /* 0x000000717094723e */ /* 0x002fe400000000ff */
[----:B------:R-:W-:Y:S02]  /*174b0*/  F2FP.PACK_AB R149, R153, R154 ;  /* 0x0000009a9995723e */ /* 0x000fe400000000ff */
[----:B--2---:R-:W-:Y:S01]  /*174c0*/  F2FP.PACK_AB R151, R5, R152 ;  /* 0x000000980597723e */ /* 0x004fe200000000ff */
[C---:B------:R-:W-:Y:S02]  /*174d0*/  HMMA.16816.F32 R8, R84.reuse, R88, R8 ;  /* 0x000000585408723c */ /* 0x040fe40000001808 */
[----:B------:R-:W1:Y:S03]  /*174e0*/  MUFU.EX2 R80, R165 ;  /* 0x000000a500507308 */ /* 0x000e660000000800 */
[----:B---3--:R-:W-:Y:S03]  /*174f0*/  FADD.FTZ R2, R15, R2 ;  /* 0x000000020f027221 */ /* 0x008fe60000010000 */
[C---:B------:R-:W-:Y:S01]  /*17500*/  HMMA.16816.F32 R16, R84.reuse, R90, R16 ;  /* 0x0000005a5410723c */ /* 0x040fe20000001810 */
[----:B------:R-:W2:Y:S03]  /*17510*/  LDSM.16.MT88.4 R88, [R206+0x800] ;  /* 0x00080000ce58783b */ /* 0x000ea60000004200 */
[----:B------:R-:W-:Y:S01]  /*17520*/  MUFU.EX2 R168, R163 ;  /* 0x000000a300a87308 */ /* 0x000fe20000000800 */
[C---:B-----5:R-:W-:Y:S04]  /*17530*/  FADD.FTZ R2, R3.reuse, R2 ;  /* 0x0000000203027221 */ /* 0x060fe80000010000 */
[----:B------:R-:W-:Y:S05]  /*17540*/  FADD.FTZ R2, R96, R2 ;  /* 0x0000000260027221 */ /* 0x000fea0000010000 */
[----:B------:R-:W3:Y:S01]  /*17550*/  MUFU.EX2 R167, R164 ;  /* 0x000000a400a77308 */ /* 0x000ee20000000800 */
[C---:B-1----:R-:W-:Y:S01]  /*17560*/  FADD.FTZ R2, R80.reuse, R2 ;  /* 0x0000000250027221 */ /* 0x042fe20000010000 */
[C---:B----4-:R-:W-:Y:S08]  /*17570*/  HMMA.16816.F32 R20, R84.reuse, R92, R20 ;  /* 0x0000005c5414723c */ /* 0x050ff00000001814 */
[----:B------:R-:W-:Y:S01]  /*17580*/  MUFU.EX2 R165, R169 ;  /* 0x000000a900a57308 */ /* 0x000fe20000000800 */
[C---:B------:R-:W-:Y:S01]  /*17590*/  HMMA.16816.F32 R24, R84.reuse, R94, R24 ;  /* 0x0000005e5418723c */ /* 0x040fe20000001818 */
[----:B------:R-:W1:Y:S08]  /*175a0*/  LDSM.16.MT88.4 R92, [R205+0x800] ;  /* 0x00080000cd5c783b */ /* 0x000e700000004200 */
[----:B------:R-:W-:Y:S01]  /*175b0*/  MUFU.EX2 R164, R171 ;  /* 0x000000ab00a47308 */ /* 0x000fe20000000800 */
[C---:B--2---:R-:W-:Y:S09]  /*175c0*/  HMMA.16816.F32 R28, R84.reuse, R88, R28 ;  /* 0x00000058541c723c */ /* 0x044ff2000000181c */
[----:B------:R-:W-:Y:S01]  /*175d0*/  MUFU.EX2 R163, R172 ;  /* 0x000000ac00a37308 */ /* 0x000fe20000000800 */
        /* <DEDUP_REMOVED lines=18> */
[----:B------:R-:W4:Y:S01]  /*17700*/  LDSM.16.MT88.4 R96, [R206+0x1000] ;  /* 0x00100000ce60783b */ /* 0x000f220000004200 */
[----:B------:R5:W-:Y:S02]  /*17710*/  MUFU.EX2 R80, R173 ;  /* 0x000000ad00507308 */ /* 0x000be40000000800 */
[----:B------:R-:W-:Y:S02]  /*17720*/  F2FP.PACK_AB R84, R3, R15 ;  /* 0x0000000f0354723e */ /* 0x000fe400000000ff */
[----:B------:R-:W-:Y:S02]  /*17730*/  F2FP.PACK_AB R85, R128, R133 ;  /* 0x000000858055723e */ /* 0x000fe400000000ff */
[----:B---3--:R-:W-:Y:S04]  /*17740*/  F2FP.PACK_AB R87, R167, R168 ;  /* 0x000000a8a757723e */ /* 0x008fe800000000ff */
[----:B------:R-:W3:Y:S03]  /*17750*/  MUFU.EX2 R15, R225 ;  /* 0x000000e1000f7308 */ /* 0x000ee60000000800 */
[C---:B--2---:R-:W-:Y:S07]  /*17760*/  HMMA.16816.F32 R8, R84.reuse, R88, R8 ;  /* 0x000000585408723c */ /* 0x044fee0000001808 */
[----:B------:R2:W2:Y:S01]  /*17770*/  MUFU.EX2 R3, R175 ;  /* 0x000000af00037308 */ /* 0x0004a20000000800 */
[C---:B------:R-:W-:Y:S01]  /*17780*/  HMMA.16816.F32 R16, R84.reuse, R90, R16 ;  /* 0x0000005a5410723c */ /* 0x040fe20000001810 */
[----:B------:R-:W4:Y:S03]  /*17790*/  LDSM.16.MT88.4 R88, [R205+0x1000] ;  /* 0x00100000cd58783b */ /* 0x000f260000004200 */
[----:B-----5:R-:W-:Y:S04]  /*177a0*/  MOV R173, R137 ;  /* 0x0000008900ad7202 */ /* 0x020fe80000000f00 */
[C---:B-1----:R-:W-:Y:S04]  /*177b0*/  HMMA.16816.F32 R20, R84.reuse, R92, R20 ;  /* 0x0000005c5414723c */ /* 0x042fe80000001814 */
[----:B---3--:R-:W-:Y:S01]  /*177c0*/  FADD.FTZ R2, R15, R2 ;  /* 0x000000020f027221 */ /* 0x008fe20000010000 */
[----:B------:R-:W-:Y:S03]  /*177d0*/  MOV R225, R128 ;  /* 0x0000008000e17202 */ /* 0x000fe60000000f00 */
[C---:B------:R-:W-:Y:S01]  /*177e0*/  HMMA.16816.F32 R24, R84.reuse, R94, R24 ;  /* 0x0000005e5418723c */ /* 0x040fe20000001818 */
[----:B------:R-:W1:Y:S03]  /*177f0*/  LDSM.16.MT88.4 R92, [R203+0x4800] ;  /* 0x00480000cb5c783b */ /* 0x000e660000004200 */
[----:B--2---:R-:W-:Y:S01]  /*17800*/  MOV R175, R133 ;  /* 0x0000008500af7202 */ /* 0x004fe20000000f00 */
[C---:B------:R-:W-:Y:S03]  /*17810*/  FADD.FTZ R2, R3.reuse, R2 ;  /* 0x0000000203027221 */ /* 0x040fe60000010000 */
[C---:B----4-:R-:W-:Y:S01]  /*17820*/  HMMA.16816.F32 R28, R84.reuse, R96, R28 ;  /* 0x00000060541c723c */ /* 0x050fe2000000181c */
[----:B------:R-:W-:Y:S03]  /*17830*/  LDSM.16.MT88.4 R132, [R203+0x3000] ;  /* 0x00300000cb84783b */ /* 0x000fe60000004200 */
[----:B------:R-:W-:Y:S04]  /*17840*/  FADD.FTZ R2, R104, R2 ;  /* 0x0000000268027221 */ /* 0x000fe80000010000 */
[C---:B------:R-:W-:Y:S01]  /*17850*/  HMMA.16816.F32 R32, R84.reuse, R98, R32 ;  /* 0x000000625420723c */ /* 0x040fe20000001820 */
[----:B------:R-:W2:Y:S03]  /*17860*/  LDSM.16.MT88.4 R96, [R204+0x4800] ;  /* 0x00480000cc60783b */ /* 0x000ea60000004200 */
[C---:B------:R-:W-:Y:S04]  /*17870*/  FADD.FTZ R2, R80.reuse, R2 ;  /* 0x0000000250027221 */ /* 0x040fe80000010000 */
        /* <DEDUP_REMOVED lines=27> */
[C---:B-1----:R-:W-:Y:S04]  /*17a30*/  FADD.FTZ R2, R3.reuse, R2 ;  /* 0x0000000203027221 */ /* 0x042fe80000010000 */
[C---:B------:R-:W-:Y:S04]  /*17a40*/  HMMA.16816.F32 R20, R88.reuse, R100, R20 ;  /* 0x000000645814723c */ /* 0x040fe80000001814 */
[----:B------:R-:W-:Y:S04]  /*17a50*/  FADD.FTZ R2, R108, R2 ;  /* 0x000000026c027221 */ /* 0x000fe80000010000 */
[C---:B------:R-:W-:Y:S01]  /*17a60*/  HMMA.16816.F32 R24, R88.reuse, R102, R24 ;  /* 0x000000665818723c */ /* 0x040fe20000001818 */
[----:B------:R-:W-:Y:S03]  /*17a70*/  LDSM.16.MT88.4 R100, [R206+0x5000] ;  /* 0x00500000ce64783b */ /* 0x000fe60000004200 */
[C---:B-----5:R-:W-:Y:S04]  /*17a80*/  FADD.FTZ R2, R80.reuse, R2 ;  /* 0x0000000250027221 */ /* 0x060fe80000010000 */
        /* <DEDUP_REMOVED lines=44> */
[----:B------:R-:W5:Y:S01]  /*17d50*/  MUFU.EX2 R80, R117 ;  /* 0x0000007500507308 */ /* 0x000f620000000800 */
[----:B------:R-:W-:Y:S02]  /*17d60*/  LDSM.16.MT88.4 R108, [R204+0x6000] ;  /* 0x00600000cc6c783b */ /* 0x000fe40000004200 */
[----:B------:R-:W-:Y:S03]  /*17d70*/  F2FP.PACK_AB R89, R157, R158 ;  /* 0x0000009e9d59723e */ /* 0x000fe600000000ff */
[----:B------:R-:W-:Y:S01]  /*17d80*/  F2FP.PACK_AB R90, R3, R15 ;  /* 0x0000000f035a723e */ /* 0x000fe200000000ff */
[C---:B-1----:R-:W-:Y:S03]  /*17d90*/  HMMA.16816.F32 R44, R84.reuse, R92, R44 ;  /* 0x0000005c542c723c */ /* 0x042fe6000000182c */
[----:B------:R-:W1:Y:S01]  /*17da0*/  MUFU.EX2 R15, R116 ;  /* 0x00000074000f7308 */ /* 0x000e620000000800 */
[----:B------:R-:W-:Y:S01]  /*17db0*/  FADD.FTZ R3, R120, R136 ;  /* 0x0000008878037221 */ /* 0x000fe20000010000 */
[----:B------:R-:W-:Y:S03]  /*17dc0*/  F2FP.PACK_AB R91, R155, R156 ;  /* 0x0000009c9b5b723e */ /* 0x000fe600000000ff */
[C---:B------:R-:W-:Y:S01]  /*17dd0*/  HMMA.16816.F32 R48, R84.reuse, R94, R48 ;  /* 0x0000005e5430723c */ /* 0x040fe20000001830 */
[----:B------:R-:W4:Y:S07]  /*17de0*/  LDSM.16.MT88.4 R92, [R203+0x2800] ;  /* 0x00280000cb5c783b */ /* 0x000f2e0000004200 */
[C---:B---3--:R-:W-:Y:S04]  /*17df0*/  HMMA.16816.F32 R52, R84.reuse, R96, R52 ;  /* 0x000000605434723c */ /* 0x048fe80000001834 */
[----:B-----5:R-:W-:Y:S04]  /*17e00*/  FADD.FTZ R2, R80, R2 ;  /* 0x0000000250027221 */ /* 0x020fe80000010000 */
[C---:B------:R-:W-:Y:S01]  /*17e10*/  HMMA.16816.F32 R56, R84.reuse, R98, R56 ;  /* 0x000000625438723c */ /* 0x040fe20000001838 */
[----:B------:R-:W3:Y:S03]  /*17e20*/  LDSM.16.MT88.4 R96, [R204+0x2800] ;  /* 0x00280000cc60783b */ /* 0x000ee60000004200 */
[C---:B-1----:R-:W-:Y:S01]  /*17e30*/  FADD.FTZ R246, R15.reuse, R2 ;  /* 0x000000020ff67221 */ /* 0x042fe20000010000 */
[----:B------:R-:W-:Y:S01]  /*17e40*/  F2FP.PACK_AB R150, R15, R80 ;  /* 0x000000500f96723e */ /* 0x000fe200000000ff */
[----:B------:R-:W-:Y:S01]  /*17e50*/  FADD.FTZ R2, R121, R3 ;  /* 0x0000000379027221 */ /* 0x000fe20000010000 */
[----:B------:R-:W-:Y:S01]  /*17e60*/  MOV R15, R6 ;  /* 0x00000006000f7202 */ /* 0x000fe20000000f00 */
[C---:B--2---:R-:W-:Y:S01]  /*17e70*/  HMMA.16816.F32 R60, R84.reuse, R104, R60 ;  /* 0x00000068543c723c */ /* 0x044fe2000000183c */
[----:B------:R-:W2:Y:S03]  /*17e80*/  LDL R3, [R1+0x10] ;  /* 0x0000100001037983 */ /* 0x000ea60000100800 */
[----:B------:R-:W-:Y:S01]  /*17e90*/  FADD.FTZ R2, R115, R2 ;  /* 0x0000000273027221 */ /* 0x000fe20000010000 */
[----:B------:R-:W-:Y:S01]  /*17ea0*/  LDSM.16.MT88.4 R116, [R206+0x3000] ;  /* 0x00300000ce74783b */ /* 0x000fe20000004200 */
[-C--:B------:R-:W-:Y:S02]  /*17eb0*/  MOV R80, R4.reuse ;  /* 0x0000000400507202 */ /* 0x080fe40000000f00 */
[C---:B------:R-:W-:Y:S04]  /*17ec0*/  HMMA.16816.F32 R64, R84.reuse, R106, R64 ;  /* 0x0000006a5440723c */ /* 0x040fe80000001840 */
[----:B------:R-:W-:Y:S01]  /*17ed0*/  FADD.FTZ R2, R114, R2 ;  /* 0x0000000272027221 */ /* 0x000fe20000010000 */
[----:B------:R-:W1:Y:S03]  /*17ee0*/  LDSM.16.MT88.4 R104, [R206+0x2800] ;  /* 0x00280000ce68783b */ /* 0x000e660000004200 */
        /* <DEDUP_REMOVED lines=70> */
.L_x_1628:
[----:B--2---:R-:W2:Y:S02]  /*18350*/  LDL R2, [R1+0xc] ;  /* 0x00000c0001027983 */ /* 0x004ea40000100800 */
[----:B--2---:R-:W-:-:S13]  /*18360*/  ISETP.GE.AND P0, PT, R234, R2, PT ;  /* 0x00000002ea00720c */ /* 0x004fda0003f06270 */
[----:B------:R-:W-:Y:S05]  /*18370*/  @!P0 BRA `(.L_x_1645) ;  /* 0x00003ec000008947 */ /* 0x000fea0003800000 */
.L_x_1660:
[----:B------:R-:W2:Y:S01]  /*18380*/  LDL.64 R10, [R1+0x18] ;  /* 0x00001800010a7983 */ /* 0x000ea20000100a00 */
[----:B------:R-:W-:Y:S04]  /*18390*/  DEPBAR.LE SB0, 0x0 ;  /* 0x000080000000791a */ /* 0x000fe80000000000 */
[----:B------:R-:W3:Y:S01]  /*183a0*/  LDL R9, [R1+0x20] ;  /* 0x0000200001097983 */ /* 0x000ee20000100800 */
[----:B------:R-:W-:Y:S01]  /*183b0*/  WARPSYNC 0xffffffff ;  /* 0xffffffff00007948 */ /* 0x000fe20003800000 */
[----:B------:R-:W-:Y:S02]  /*183c0*/  SHF.R.S32.HI R2, RZ, 0x1f, R239 ;  /* 0x0000001fff027819 */ /* 0x000fe400000114ef */
[----:B------:R-:W-:Y:S01]  /*183d0*/  BAR.SYNC.DEFER_BLOCKING 0x0 ;  /* 0x0000000000007b1d */ /* 0x000fe20000010000 */
[----:B------:R-:W-:Y:S02]  /*183e0*/  SHF.R.S32.HI R8, RZ, 0x1f, R236 ;  /* 0x0000001fff087819 */ /* 0x000fe400000114ec */
[----:B------:R-:W-:Y:S01]  /*183f0*/  IMAD R4, R2, c[0x0][0x208], RZ ;  /* 0x0000820002047a24 */ /* 0x000fe200078e02ff */
[----:B------:R-:W-:Y:S01]  /*18400*/  MOV R15, R6 ;  /* 0x00000006000f7202 */ /* 0x000fe20000000f00 */
[C---:B------:R-:W-:Y:S04]  /*18410*/  IMAD.WIDE.U32 R2, R239.reuse, c[0x0][0x208], RZ ;  /* 0x00008200ef027a25 */ /* 0x040fe800078e00ff */
[----:B------:R-:W-:Y:S05]  /*18420*/  IMAD R4, R239, c[0x0][0x20c], R4 ;  /* 0x00008300ef047a24 */ /* 0x000fea00078e0204 */
[----:B------:R-:W-:Y:S01]  /*18430*/  IADD3 R3, R3, R4, RZ ;  /* 0x0000000403037210 */ /* 0x000fe20007ffe0ff */
[----:B------:R-:W-:Y:S04]  /*18440*/  IMAD R4, R8, c[0x0][0x218], RZ ;  /* 0x0000860008047a24 */ /* 0x000fe800078e02ff */
[C---:B------:R-:W-:Y:S04]  /*18450*/  IMAD.WIDE.U32 R2, R236.reuse, c[0x0][0x218], R2 ;  /* 0x00008600ec027a25 */ /* 0x040fe800078e0002 */
[----:B------:R-:W-:Y:S01]  /*18460*/  IMAD R4, R236, c[0x0][0x21c], R4 ;  /* 0x00008700ec047a24 */ /* 0x000fe200078e0204 */
        /* <DEDUP_REMOVED lines=20> */
.L_x_1748:
[----:B------:R-:W3:Y:S01]  /*185b0*/  SHFL.IDX PT, R9, R8, RZ, 0x181f ;  /* 0x00181fff08097589 */ /* 0x000ee200000e0000 */
[----:B------:R-:W-:Y:S01]  /*185c0*/  ISETP.GE.AND P1, PT, R76, c[0x0][0x1d4], PT ;  /* 0x000075004c007a0c */ /* 0x000fe20003f26270 */
[----:B------:R-:W-:Y:S01]  /*185d0*/  BSSY B0, `(.L_x_1647) ;  /* 0x0000037000007945 */ /* 0x000fe20003800000 */
[----:B------:R-:W-:Y:S01]  /*185e0*/  ISETP.GE.AND P3, PT, R226, c[0x0][0x1d4], PT ;  /* 0x00007500e2007a0c */ /* 0x000fe20003f66270 */
[----:B------:R-:W4:Y:S01]  /*185f0*/  S2R R11, SR_TID.X ;  /* 0x00000000000b7919 */ /* 0x000f220000002100 */
[----:B------:R-:W-:Y:S02]  /*18600*/  SEL R80, RZ, 0x10, P1 ;  /* 0x00000010ff507807 */ /* 0x000fe40000800000 */
[----:B------:R-:W-:Y:S02]  /*18610*/  SEL R225, RZ, 0x10, P3 ;  /* 0x00000010ffe17807 */ /* 0x000fe40001800000 */
[----:B------:R-:W-:Y:S02]  /*18620*/  ISETP.NE.U32.AND P2, PT, R80, RZ, PT ;  /* 0x000000ff5000720c */ /* 0x000fe40003f45070 */
[CC--:B---3--:R-:W-:Y:S05]  /*18630*/  IADD3 R2, P0, R9.reuse, R230.reuse, RZ ;  /* 0x000000e609027210 */ /* 0x0c8fea0007f1e0ff */
[C-C-:B--2---:R-:W-:Y:S05]  /*18640*/  IMAD.X R3, R10.reuse, 0x1, R231.reuse, P0 ;  /* 0x000000010a037824 */ /* 0x144fea00000e06e7 */
[----:B------:R-:W-:Y:S01]  /*18650*/  @!PT LDS RZ, [RZ] ;  /* 0x00000000fffff984 */ /* 0x000fe20000000800 */
[----:B------:R-:W-:Y:S01]  /*18660*/  @!PT LDS RZ, [RZ] ;  /* 0x00000000fffff984 */ /* 0x000fe20000000800 */
[----:B------:R2:W-:Y:S02]  /*18670*/  LDGSTS.E.BYPASS.LTC128B.128 [R229+0x100], [R2.64], !P1 ;  /* 0x0010000002e57fae */ /* 0x0005e4000c901d48 */
[-C--:B--2---:R-:W-:Y:S02]  /*18680*/  IADD3 R2, P0, R9, R233.reuse, RZ ;  /* 0x000000e909027210 */ /* 0x084fe40007f1e0ff */
[----:B------:R-:W2:Y:S03]  /*18690*/  SHFL.IDX PT, R9, R8, 0x1, 0x181f ;  /* 0x00381f0008097f89 */ /* 0x000ea600000e0000 */
[--C-:B------:R-:W-:Y:S02]  /*186a0*/  IMAD.X R3, R10, 0x1, R232.reuse, P0 ;  /* 0x000000010a037824 */ /* 0x100fe400000e06e8 */
[----:B------:R-:W3:Y:S04]  /*186b0*/  SHFL.IDX PT, R10, R4, 0x1, 0x181f ;  /* 0x00381f00040a7f89 */ /* 0x000ee800000e0000 */
[----:B------:R2:W-:Y:S02]  /*186c0*/  LDGSTS.E.BYPASS.LTC128B.128 [R229+0x3900], [R2.64], !P3 ;  /* 0x0390000002e57fae */ /* 0x0005e4000d901d48 */
[C---:B--2---:R-:W-:Y:S05]  /*186d0*/  IADD3 R2, P0, R9.reuse, R230, RZ ;  /* 0x000000e609027210 */ /* 0x044fea0007f1e0ff */
[C-C-:B---3--:R-:W-:Y:S05]  /*186e0*/  IMAD.X R3, R10.reuse, 0x1, R231.reuse, P0 ;  /* 0x000000010a037824 */ /* 0x148fea00000e06e7 */
[----:B------:R2:W-:Y:S02]  /*186f0*/  LDGSTS.E.BYPASS.LTC128B.128 [R229+0x1100], [R2.64], !P1 ;  /* 0x0110000002e57fae */ /* 0x0005e4000c901d48 */
[----:B--2---:R-:W-:Y:S02]  /*18700*/  IADD3 R2, P0, R9, R233, RZ ;  /* 0x000000e909027210 */ /* 0x004fe40007f1e0ff */
[----:B------:R-:W2:Y:S03]  /*18710*/  SHFL.IDX PT, R9, R8, 0x2, 0x181f ;  /* 0x00581f0008097f89 */ /* 0x000ea600000e0000 */
[----:B------:R-:W-:Y:S02]  /*18720*/  IMAD.X R3, R10, 0x1, R232, P0 ;  /* 0x000000010a037824 */ /* 0x000fe400000e06e8 */
[----:B------:R-:W3:Y:S04]  /*18730*/  SHFL.IDX PT, R10, R4, 0x2, 0x181f ;  /* 0x00581f00040a7f89 */ /* 0x000ee800000e0000 */
[----:B------:R5:W-:Y:S02]  /*18740*/  LDGSTS.E.BYPASS.LTC128B.128 [R229+0x4900], [R2.64], !P3 ;  /* 0x0490000002e57fae */ /* 0x000be4000d901d48 */
[----:B-----5:R-:W-:Y:S04]  /*18750*/  IADD3 R2, -R80, 0x10, RZ ;  /* 0x0000001050027810 */ /* 0x020fe80007ffe1ff */
        /* <DEDUP_REMOVED lines=9> */
[----:B----4-:R-:W-:Y:S03]  /*187f0*/  ISETP.GT.AND P0, PT, R11, 0x7f, PT ;  /* 0x0000007f0b00780c */ /* 0x010fe60003f04270 */
[----:B------:R2:W-:Y:S10]  /*18800*/  LDGSTS.E.BYPASS.LTC128B.128.ZFILL [R229+0x5900], [R2.64], P2 ;  /* 0x0590000002e57fae */ /* 0x0005f40009141d48 */
[----:B------:R-:W-:-:S05]  /*18810*/  @P0 BRA `(.L_x_1648) ;  /* 0x0000012000000947 */ /* 0x000fca0003800000 */
[----:B------:R-:W-:-:S05]  /*18820*/  BRA.DIV ~URZ, `(.L_x_1649) ;  /* 0x0000a1827f007947 */ /* 0x000fca000b800000 */
[----:B------:R3:W4:Y:S04]  /*18830*/  SHFL.IDX PT, R9, R4, 0x3, 0x181f ;  /* 0x00781f0004097f89 */ /* 0x00072800000e0000 */
[----:B-1----:R3:W1:Y:S02]  /*18840*/  SHFL.IDX PT, R4, R8, 0x3, 0x181f ;  /* 0x00781f0008047f89 */ /* 0x00266400000e0000 */
.L_x_1749:
        /* <DEDUP_REMOVED lines=15> */
.L_x_1648:
[----:B------:R-:W-:Y:S05]  /*18940*/  BSYNC B0 ;  /* 0x0000000000007941 */ /* 0x000fea0003800000 */
.L_x_1647:
[----:B------:R-:W0:Y:S01]  /*18950*/  LDGDEPBAR ;  /* 0x00000000000079af */ /* 0x000e220000000000 */
[----:B------:R-:W-:Y:S01]  /*18960*/  WARPSYNC 0xffffffff ;  /* 0xffffffff00007948 */ /* 0x000fe20003800000 */
[C---:B---3--:R-:W-:Y:S01]  /*18970*/  HMMA.16816.F32 R8, R140.reuse, R16, RZ ;  /* 0x000000108c08723c */ /* 0x048fe200000018ff */
        /* <DEDUP_REMOVED lines=17> */
[----:B------:R-:W4:Y:S07]  /*18a90*/  LDSM.16.M88.4 R148, [R201] ;  /* 0x00000000c994783b */ /* 0x000f2e0000000200 */
        /* <DEDUP_REMOVED lines=11> */
[----:B------:R-:W1:Y:S07]  /*18b50*/  LDSM.16.M88.4 R164, [R201+0x2000] ;  /* 0x00200000c9a4783b */ /* 0x000e6e0000000200 */
[C---:B------:R-:W-:Y:S08]  /*18b60*/  HMMA.16816.F32 R52, R144.reuse, R168, R52 ;  /* 0x000000a89034723c */ /* 0x040ff00000001834 */
[C---:B------:R-:W-:Y:S01]  /*18b70*/  HMMA.16816.F32 R56, R144.reuse, R170, R56 ;  /* 0x000000aa9038723c */ /* 0x040fe20000001838 */
[----:B------:R-:W1:Y:S07]  /*18b80*/  LDSM.16.M88.4 R168, [R201+0x2800] ;  /* 0x00280000c9a8783b */ /* 0x000e6e0000000200 */
[C---:B------:R-:W-:Y:S08]  /*18b90*/  HMMA.16816.F32 R60, R144.reuse, R172, R60 ;  /* 0x000000ac903c723c */ /* 0x040ff0000000183c */
[----:B------:R-:W-:Y:S01]  /*18ba0*/  HMMA.16816.F32 R64, R144, R174, R64 ;  /* 0x000000ae9040723c */ /* 0x000fe20000001840 */
[----:B------:R-:W-:Y:S07]  /*18bb0*/  LDSM.16.M88.4 R172, [R200+0x1000] ;  /* 0x00100000c8ac783b */ /* 0x000fee0000000200 */
[C---:B----4-:R-:W-:Y:S08]  /*18bc0*/  HMMA.16816.F32 R8, R176.reuse, R148, R8 ;  /* 0x00000094b008723c */ /* 0x050ff00000001808 */
[C---:B------:R-:W-:Y:S01]  /*18bd0*/  HMMA.16816.F32 R16, R176.reuse, R150, R16 ;  /* 0x00000096b010723c */ /* 0x040fe20000001810 */
[----:B------:R-:W4:Y:S07]  /*18be0*/  LDSM.16.M88.4 R148, [R201+0x3000] ;  /* 0x00300000c994783b */ /* 0x000f2e0000000200 */
[C---:B-----5:R-:W-:Y:S08]  /*18bf0*/  HMMA.16816.F32 R20, R176.reuse, R152, R20 ;  /* 0x00000098b014723c */ /* 0x060ff00000001814 */
[C---:B------:R-:W-:Y:S01]  /*18c00*/  HMMA.16816.F32 R24, R176.reuse, R154, R24 ;  /* 0x0000009ab018723c */ /* 0x040fe20000001818 */
[----:B------:R-:W5:Y:S07]  /*18c10*/  LDSM.16.M88.4 R152, [R200] ;  /* 0x00000000c898783b */ /* 0x000f6e0000000200 */
[C---:B-1----:R-:W-:Y:S08]  /*18c20*/  HMMA.16816.F32 R28, R176.reuse, R156, R28 ;  /* 0x0000009cb01c723c */ /* 0x042ff0000000181c */
[C---:B------:R-:W-:Y:S01]  /*18c30*/  HMMA.16816.F32 R32, R176.reuse, R158, R32 ;  /* 0x0000009eb020723c */ /* 0x040fe20000001820 */
[----:B------:R-:W1:Y:S07]  /*18c40*/  LDSM.16.M88.4 R156, [R200+0x800] ;  /* 0x00080000c89c783b */ /* 0x000e6e0000000200 */
        /* <DEDUP_REMOVED lines=10> */
[C---:B----4-:R-:W-:Y:S08]  /*18cf0*/  HMMA.16816.F32 R60, R176.reuse, R148, R60 ;  /* 0x00000094b03c723c */ /* 0x050ff0000000183c */
[----:B------:R-:W-:Y:S01]  /*18d00*/  HMMA.16816.F32 R64, R176, R150, R64 ;  /* 0x00000096b040723c */ /* 0x000fe20000001840 */
[----:B------:R-:W2:Y:S07]  /*18d10*/  LDSM.16.M88.4 R148, [R200+0x1800] ;  /* 0x00180000c894783b */ /* 0x000eae0000000200 */
[C---:B-----5:R-:W-:Y:S08]  /*18d20*/  HMMA.16816.F32 R8, R180.reuse, R152, R8 ;  /* 0x00000098b408723c */ /* 0x060ff00000001808 */
[C---:B------:R-:W-:Y:S01]  /*18d30*/  HMMA.16816.F32 R16, R180.reuse, R154, R16 ;  /* 0x0000009ab410723c */ /* 0x040fe20000001810 */
[----:B------:R-:W3:Y:S07]  /*18d40*/  LDSM.16.M88.4 R152, [R200+0x2000] ;  /* 0x00200000c898783b */ /* 0x000eee0000000200 */
[C---:B-1----:R-:W-:Y:S08]  /*18d50*/  HMMA.16816.F32 R20, R180.reuse, R156, R20 ;  /* 0x0000009cb414723c */ /* 0x042ff00000001814 */
[C---:B------:R-:W-:Y:S01]  /*18d60*/  HMMA.16816.F32 R24, R180.reuse, R158, R24 ;  /* 0x0000009eb418723c */ /* 0x040fe20000001818 */
[----:B------:R-:W1:Y:S07]  /*18d70*/  LDSM.16.M88.4 R156, [R200+0x2800] ;  /* 0x00280000c89c783b */ /* 0x000e6e0000000200 */
        /* <DEDUP_REMOVED lines=12> */
[C---:B------:R-:W-:Y:S08]  /*18e40*/  HMMA.16816.F32 R60, R180.reuse, R160, R60 ;  /* 0x000000a0b43c723c */ /* 0x040ff0000000183c */
[----:B------:R-:W-:Y:S01]  /*18e50*/  HMMA.16816.F32 R64, R180, R162, R64 ;  /* 0x000000a2b440723c */ /* 0x000fe20000001840 */
[----:B------:R-:W5:Y:S07]  /*18e60*/  LDSM.16.M88.4 R160, [R202+0x6800] ;  /* 0x00680000caa0783b */ /* 0x000f6e0000000200 */
[C---:B------:R-:W-:Y:S08]  /*18e70*/  HMMA.16816.F32 R8, R184.reuse, R164, R8 ;  /* 0x000000a4b808723c */ /* 0x040ff00000001808 */
[C---:B------:R-:W-:Y:S01]  /*18e80*/  HMMA.16816.F32 R16, R184.reuse, R166, R16 ;  /* 0x000000a6b810723c */ /* 0x040fe20000001810 */
[----:B------:R-:W1:Y:S07]  /*18e90*/  LDSM.16.M88.4 R164, [R214] ;  /* 0x00000000d6a4783b */ /* 0x000e6e0000000200 */
[C---:B------:R-:W-:Y:S08]  /*18ea0*/  HMMA.16816.F32 R20, R184.reuse, R168, R20 ;  /* 0x000000a8b814723c */ /* 0x040ff00000001814 */
[C---:B------:R-:W-:Y:S01]  /*18eb0*/  HMMA.16816.F32 R24, R184.reuse, R170, R24 ;  /* 0x000000aab818723c */ /* 0x040fe20000001818 */
[----:B------:R-:W1:Y:S07]  /*18ec0*/  LDSM.16.M88.4 R168, [R208] ;  /* 0x00000000d0a8783b */ /* 0x000e6e0000000200 */
[C---:B----4-:R-:W-:Y:S08]  /*18ed0*/  HMMA.16816.F32 R28, R184.reuse, R172, R28 ;  /* 0x000000acb81c723c */ /* 0x050ff0000000181c */
[C---:B------:R-:W-:Y:S01]  /*18ee0*/  HMMA.16816.F32 R32, R184.reuse, R174, R32 ;  /* 0x000000aeb820723c */ /* 0x040fe20000001820 */
[----:B------:R-:W4:Y:S07]  /*18ef0*/  LDSM.16.M88.4 R172, [R209] ;  /* 0x00000000d1ac783b */ /* 0x000f2e0000000200 */
[C---:B--2---:R-:W-:Y:S08]  /*18f00*/  HMMA.16816.F32 R36, R184.reuse, R148, R36 ;  /* 0x00000094b824723c */ /* 0x044ff00000001824 */
[C---:B------:R-:W-:Y:S01]  /*18f10*/  HMMA.16816.F32 R40, R184.reuse, R150, R40 ;  /* 0x00000096b828723c */ /* 0x040fe20000001828 */
[----:B------:R-:W2:Y:S07]  /*18f20*/  LDSM.16.M88.4 R148, [R210] ;  /* 0x00000000d294783b */ /* 0x000eae0000000200 */
[C---:B---3--:R-:W-:Y:S08]  /*18f30*/  HMMA.16816.F32 R44, R184.reuse, R152, R44 ;  /* 0x00000098b82c723c */ /* 0x048ff0000000182c */
[C---:B------:R-:W-:Y:S01]  /*18f40*/  HMMA.16816.F32 R48, R184.reuse, R154, R48 ;  /* 0x0000009ab830723c */ /* 0x040fe20000001830 */
[----:B------:R-:W3:Y:S07]  /*18f50*/  LDSM.16.M88.4 R152, [R211] ;  /* 0x00000000d398783b */ /* 0x000eee0000000200 */
[C---:B-1----:R-:W-:Y:S08]  /*18f60*/  HMMA.16816.F32 R52, R184.reuse, R156, R52 ;  /* 0x0000009cb834723c */ /* 0x042ff00000001834 */
[C---:B------:R-:W-:Y:S01]  /*18f70*/  HMMA.16816.F32 R56, R184.reuse, R158, R56 ;  /* 0x0000009eb838723c */ /* 0x040fe20000001838 */
[----:B------:R-:W1:Y:S07]  /*18f80*/  LDSM.16.M88.4 R156, [R212] ;  /* 0x00000000d49c783b */ /* 0x000e6e0000000200 */
[C---:B-----5:R-:W-:Y:S08]  /*18f90*/  HMMA.16816.F32 R60, R184.reuse, R160, R60 ;  /* 0x000000a0b83c723c */ /* 0x060ff0000000183c */
[----:B------:R-:W-:Y:S01]  /*18fa0*/  HMMA.16816.F32 R64, R184, R162, R64 ;  /* 0x000000a2b840723c */ /* 0x000fe20000001840 */
[----:B------:R-:W5:Y:S07]  /*18fb0*/  LDSM.16.M88.4 R160, [R213] ;  /* 0x00000000d5a0783b */ /* 0x000f6e0000000200 */
[C---:B------:R-:W-:Y:S08]  /*18fc0*/  HMMA.16816.F32 R8, R188.reuse, R164, R8 ;  /* 0x000000a4bc08723c */ /* 0x040ff00000001808 */
[C---:B------:R-:W-:Y:S01]  /*18fd0*/  HMMA.16816.F32 R16, R188.reuse, R166, R16 ;  /* 0x000000a6bc10723c */ /* 0x040fe20000001810 */
[----:B------:R-:W1:Y:S07]  /*18fe0*/  LDSM.16.M88.4 R164, [R201+0x3800] ;  /* 0x00380000c9a4783b */ /* 0x000e6e0000000200 */
[C---:B------:R-:W-:Y:S08]  /*18ff0*/  HMMA.16816.F32 R20, R188.reuse, R168, R20 ;  /* 0x000000a8bc14723c */ /* 0x040ff00000001814 */
[C---:B------:R-:W-:Y:S01]  /*19000*/  HMMA.16816.F32 R24, R188.reuse, R170, R24 ;  /* 0x000000aabc18723c */ /* 0x040fe20000001818 */
[----:B------:R-:W1:Y:S07]  /*19010*/  LDSM.16.M88.4 R168, [R201+0x4000] ;  /* 0x00400000c9a8783b */ /* 0x000e6e0000000200 */
[C---:B----4-:R-:W-:Y:S08]  /*19020*/  HMMA.16816.F32 R28, R188.reuse, R172, R28 ;  /* 0x000000acbc1c723c */ /* 0x050ff0000000181c */
[C---:B------:R-:W-:Y:S01]  /*19030*/  HMMA.16816.F32 R32, R188.reuse, R174, R32 ;  /* 0x000000aebc20723c */ /* 0x040fe20000001820 */
[----:B------:R-:W-:Y:S07]  /*19040*/  LDSM.16.M88.4 R172, [R200+0x3800] ;  /* 0x00380000c8ac783b */ /* 0x000fee0000000200 */
        /* <DEDUP_REMOVED lines=17> */
[C---:B--2---:R-:W-:Y:S08]  /*19160*/  HMMA.16816.F32 R28, R192.reuse, R148, R28 ;  /* 0x00000094c01c723c */ /* 0x044ff0000000181c */
[C---:B------:R-:W-:Y:S01]  /*19170*/  HMMA.16816.F32 R32, R192.reuse, R150, R32 ;  /* 0x00000096c020723c */ /* 0x040fe20000001820 */
[----:B------:R-:W2:Y:S07]  /*19180*/  LDSM.16.M88.4 R148, [R200+0x4000] ;  /* 0x00400000c894783b */ /* 0x000eae0000000200 */
[C---:B---3--:R-:W-:Y:S08]  /*19190*/  HMMA.16816.F32 R36, R192.reuse, R152, R36 ;  /* 0x00000098c024723c */ /* 0x048ff00000001824 */
[C---:B------:R-:W-:Y:S08]  /*191a0*/  HMMA.16816.F32 R40, R192.reuse, R154, R40 ;  /* 0x0000009ac028723c */ /* 0x040ff00000001828 */
[C---:B-1----:R-:W-:Y:S08]  /*191b0*/  HMMA.16816.F32 R44, R192.reuse, R156, R44 ;  /* 0x0000009cc02c723c */ /* 0x042ff0000000182c */
[C---:B------:R-:W-:Y:S08]  /*191c0*/  HMMA.16816.F32 R48, R192.reuse, R158, R48 ;  /* 0x0000009ec030723c */ /* 0x040ff00000001830 */
[C---:B----4-:R-:W-:Y:S08]  /*191d0*/  HMMA.16816.F32 R52, R192.reuse, R160, R52 ;  /* 0x000000a0c034723c */ /* 0x050ff00000001834 */
[C---:B------:R-:W-:Y:S08]  /*191e0*/  HMMA.16816.F32 R56, R192.reuse, R162, R56 ;  /* 0x000000a2c038723c */ /* 0x040ff00000001838 */
[C---:B-----5:R-:W-:Y:S08]  /*191f0*/  HMMA.16816.F32 R60, R192.reuse, R164, R60 ;  /* 0x000000a4c03c723c */ /* 0x060ff0000000183c */
[----:B------:R-:W-:Y:S08]  /*19200*/  HMMA.16816.F32 R64, R192, R166, R64 ;  /* 0x000000a6c040723c */ /* 0x000ff00000001840 */
[C---:B------:R-:W-:Y:S08]  /*19210*/  HMMA.16816.F32 R8, R196.reuse, R172, R8 ;  /* 0x000000acc408723c */ /* 0x040ff00000001808 */
        /* <DEDUP_REMOVED lines=9> */
[----:B------:R-:W4:Y:S01]  /*192b0*/  MUFU.TANH R164, R3 ;  /* 0x0000000300a47308 */ /* 0x000f220000002400 */
[----:B-1----:R-:W-:Y:S09]  /*192c0*/  FMUL.FTZ R2, R9, c[0x0][0x320] ;  /* 0x0000c80009027a20 */ /* 0x002ff20000410000 */
[----:B------:R1:W1:Y:S10]  /*192d0*/  MUFU.TANH R171, R2 ;  /* 0x0000000200ab7308 */ /* 0x0002740000002400 */
[----:B------:R5:W2:Y:S01]  /*192e0*/  MUFU.TANH R174, R4 ;  /* 0x0000000400ae7308 */ /* 0x000aa20000002400 */
        /* <DEDUP_REMOVED lines=42> */
[----:B---3--:R-:W-:Y:S01]  /*19590*/  FMUL.FTZ R3, R44, c[0x0][0x320] ;  /* 0x0000c8002c037a20 */ /* 0x008fe20000410000 */
[C---:B-----5:R-:W-:Y:S05]  /*195a0*/  HMMA.16816.F32 R52, R196.reuse, R16, R52 ;  /* 0x00000010c434723c */ /* 0x060fea0000001834 */
[----:B-1----:R-:W-:Y:S02]  /*195b0*/  FMUL.FTZ R2, R24, c[0x0][0x320] ;  /* 0x0000c80018027a20 */ /* 0x002fe40000410000 */
[----:B------:R-:W-:Y:S01]  /*195c0*/  FMUL.FTZ R16, R50, c[0x0][0x320] ;  /* 0x0000c80032107a20 */ /* 0x000fe20000410000 */
[C---:B------:R-:W-:Y:S01]  /*195d0*/  HMMA.16816.F32 R56, R196.reuse, R18, R56 ;  /* 0x00000012c438723c */ /* 0x040fe20000001838 */
[----:B------:R1:W3:Y:S10]  /*195e0*/  MUFU.TANH R162, R2 ;  /* 0x0000000200a27308 */ /* 0x0002f40000002400 */
[----:B------:R-:W3:Y:S01]  /*195f0*/  MUFU.TANH R35, R16 ;  /* 0x0000001000237308 */ /* 0x000ee20000002400 */
        /* <DEDUP_REMOVED lines=85> */
[----:B---3--:R-:W-:Y:S03]  /*19b50*/  @!P5 IADD3 R4, P0, R2, R242, RZ ;  /* 0x000000f20204d210 */ /* 0x008fe60007f1e0ff */
        /* <DEDUP_REMOVED lines=20> */
.L_x_1750:
[----:B------:R-:W-:-:S05]  /*19ca0*/  BRA.DIV ~URZ, `(.L_x_1653) ;  /* 0x00008e427f007947 */ /* 0x000fca000b800000 */
[----:B------:R3:W4:Y:S02]  /*19cb0*/  SHFL.IDX PT, R9, R8, RZ, 0x181f ;  /* 0x00181fff08097589 */ /* 0x00072400000e0000 */
.L_x_1751:
        /* <DEDUP_REMOVED lines=20> */
.L_x_1752:
        /* <DEDUP_REMOVED lines=19> */
.L_x_1753:
[----:B------:R-:W-:-:S05]  /*19f30*/  BRA.DIV ~URZ, `(.L_x_1656) ;  /* 0x00008d627f007947 */ /* 0x000fca000b800000 */
[----:B------:R2:W3:Y:S02]  /*19f40*/  SHFL.IDX PT, R9, R8, 0x2, 0x181f ;  /* 0x00581f0008097f89 */ /* 0x0004e400000e0000 */
.L_x_1754:
        /* <DEDUP_REMOVED lines=20> */
.L_x_1755:
        /* <DEDUP_REMOVED lines=17> */
.L_x_1651:
[----:B--234-:R-:W-:Y:S05]  /*1a1a0*/  BSYNC B0 ;  /* 0x0000000000007941 */ /* 0x01cfea0003800000 */
.L_x_1650:
        /* <DEDUP_REMOVED lines=59> */
.L_x_1756:
[----:B-12---:R-:W-:Y:S01]  /*1a560*/  FMNMX.FTZ R4, R4, R2, !PT ;  /* 0x0000000204047209 */ /* 0x006fe20007810000 */
[----:B------:R-:W-:-:S05]  /*1a570*/  BRA.DIV ~URZ, `(.L_x_1659) ;  /* 0x000088b27f007947 */ /* 0x000fca000b800000 */
[----:B------:R-:W1:Y:S02]  /*1a580*/  SHFL.BFLY PT, R2, R4, 0x1, 0x1f ;  /* 0x0c201f0004027f89 */ /* 0x000e6400000e0000 */
[----:B-1----:R-:W-:Y:S02]  /*1a590*/  FMNMX.FTZ R6, R4, R2, !PT ;  /* 0x0000000204067209 */ /* 0x002fe40007810000 */
[----:B------:R-:W1:Y:S02]  /*1a5a0*/  SHFL.BFLY PT, R2, R8, 0x2, 0x1f ;  /* 0x0c401f0008027f89 */ /* 0x000e6400000e0000 */
[----:B-1----:R-:W-:Y:S05]  /*1a5b0*/  FMNMX.FTZ R4, R8, R2, !PT ;  /* 0x0000000208047209 */ /* 0x002fea0007810000 */
[----:B------:R1:W2:Y:S02]  /*1a5c0*/  SHFL.BFLY PT, R2, R4, 0x1, 0x1f ;  /* 0x0c201f0004027f89 */ /* 0x0002a400000e0000 */
.L_x_1757:
[----:B------:R-:W3:Y:S01]  /*1a5d0*/  LDL.LU R51, [R1] ;  /* 0x0000000001337983 */ /* 0x000ee20000300800 */
[----:B------:R-:W-:Y:S01]  /*1a5e0*/  FMUL.FTZ R8, R6, c[0x0][0x2d0] ;  /* 0x0000b40006087a20 */ /* 0x000fe20000410000 */
[----:B-12---:R-:W-:Y:S01]  /*1a5f0*/  FMNMX.FTZ R4, R2, R4, !PT ;  /* 0x0000000402047209 */ /* 0x006fe20007810000 */
[----:B------:R-:W-:Y:S01]  /*1a600*/  FADD.FTZ R2, -R6, R15 ;  /* 0x0000000f06027221 */ /* 0x000fe20000010100 */
[----:B------:R-:W-:Y:S01]  /*1a610*/  WARPSYNC 0xffffffff ;  /* 0xffffffff00007948 */ /* 0x000fe20003800000 */
[--C-:B------:R-:W-:Y:S02]  /*1a620*/  FFMA.FTZ R10, R172, c[0x0][0x2d0], -R8.reuse ;  /* 0x0000b400ac0a7a23 */ /* 0x100fe40000010808 */
[----:B------:R-:W-:Y:S02]  /*1a630*/  FMUL.FTZ R2, R2, c[0x0][0x2d0] ;  /* 0x0000b40002027a20 */ /* 0x000fe40000410000 */
        /* <DEDUP_REMOVED lines=30> */
[----:B------:R-:W2:Y:S10]  /*1a820*/  MUFU.EX2 R8, R10 ;  /* 0x0000000a00087308 */ /* 0x000eb40000000800 */
[----:B------:R-:W4:Y:S01]  /*1a830*/  MUFU.EX2 R11, R15 ;  /* 0x0000000f000b7308 */ /* 0x000f220000000800 */
[C---:B-1----:R-:W-:Y:S02]  /*1a840*/  FMUL.FTZ R64, R3.reuse, R84 ;  /* 0x0000005403407220 */ /* 0x042fe40000410000 */
[C---:B------:R-:W-:Y:S02]  /*1a850*/  FMUL.FTZ R65, R3.reuse, R85 ;  /* 0x0000005503417220 */ /* 0x040fe40000410000 */
[C---:B------:R-:W-:Y:S02]  /*1a860*/  FMUL.FTZ R29, R3.reuse, R121 ;  /* 0x00000079031d7220 */ /* 0x040fe40000410000 */
[C---:B------:R-:W-:Y:S02]  /*1a870*/  FMUL.FTZ R28, R3.reuse, R120 ;  /* 0x00000078031c7220 */ /* 0x040fe40000410000 */
[C---:B------:R-:W-:Y:S01]  /*1a880*/  FMUL.FTZ R17, R3.reuse, R133 ;  /* 0x0000008503117220 */ /* 0x040fe20000410000 */
[----:B------:R-:W-:Y:S01]  /*1a890*/  MOV R133, R47 ;  /* 0x0000002f00857202 */ /* 0x000fe20000000f00 */
[C---:B------:R-:W-:Y:S01]  /*1a8a0*/  FMUL.FTZ R24, R3.reuse, R124 ;  /* 0x0000007c03187220 */ /* 0x040fe20000410000 */
[----:B------:R-:W-:Y:S01]  /*1a8b0*/  MOV R124, R19 ;  /* 0x00000013007c7202 */ /* 0x000fe20000000f00 */
[----:B------:R-:W-:Y:S01]  /*1a8c0*/  FMUL.FTZ R32, R3, R116 ;  /* 0x0000007403207220 */ /* 0x000fe20000410000 */
[----:B--2---:R-:W-:Y:S01]  /*1a8d0*/  F2FP.PACK_AB R148, R9, R8 ;  /* 0x000000080994723e */ /* 0x004fe200000000ff */
[C---:B------:R-:W-:Y:S02]  /*1a8e0*/  FFMA.FTZ R2, R3.reuse, R246, R8 ;  /* 0x000000f603027223 */ /* 0x040fe40000010008 */
[----:B------:R-:W-:Y:S02]  /*1a8f0*/  FMUL.FTZ R33, R3, R117 ;  /* 0x0000007503217220 */ /* 0x000fe40000410000 */
[----:B------:R-:W-:Y:S02]  /*1a900*/  FADD.FTZ R10, R9, R2 ;  /* 0x00000002090a7221 */ /* 0x000fe40000010000 */
[C---:B------:R-:W-:Y:S02]  /*1a910*/  FADD.FTZ R2, -R4.reuse, R5 ;  /* 0x0000000504027221 */ /* 0x040fe40000010100 */
[----:B------:R-:W-:Y:S01]  /*1a920*/  FMUL.FTZ R5, R4, c[0x0][0x2d0] ;  /* 0x0000b40004057a20 */ /* 0x000fe20000410000 */
[----:B----4-:R-:W-:Y:S01]  /*1a930*/  F2FP.PACK_AB R150, R11, R16 ;  /* 0x000000100b96723e */ /* 0x010fe200000000ff */
        /* <DEDUP_REMOVED lines=25> */
[----:B------:R-:W-:Y:S01]  /*1aad0*/  FMUL.FTZ R16, R3, R132 ;  /* 0x0000008403107220 */ /* 0x000fe20000410000 */
[----:B------:R-:W-:Y:S01]  /*1aae0*/  MOV R132, R23 ;  /* 0x0000001700847202 */ /* 0x000fe20000000f00 */
[----:B------:R-:W-:Y:S02]  /*1aaf0*/  FADD.FTZ R152, R11, R8 ;  /* 0x000000080b987221 */ /* 0x000fe40000010000 */
[----:B------:R-:W-:Y:S01]  /*1ab00*/  FMUL.FTZ R8, R3, R136 ;  /* 0x0000008803087220 */ /* 0x000fe20000410000 */
[----:B------:R-:W2:Y:S01]  /*1ab10*/  MUFU.EX2 R11, R9 ;  /* 0x00000009000b7308 */ /* 0x000ea20000000800 */
[--C-:B------:R-:W-:Y:S02]  /*1ab20*/  FFMA.FTZ R174, R35, c[0x0][0x2d0], -R5.reuse ;  /* 0x0000b40023ae7a23 */ /* 0x100fe40000010805 */
[--C-:B------:R-:W-:Y:S02]  /*1ab30*/  FFMA.FTZ R175, R34, c[0x0][0x2d0], -R5.reuse ;  /* 0x0000b40022af7a23 */ /* 0x100fe40000010805 */
[--C-:B------:R-:W-:Y:S02]  /*1ab40*/  FFMA.FTZ R247, R27, c[0x0][0x2d0], -R5.reuse ;  /* 0x0000b4001bf77a23 */ /* 0x100fe40000010805 */
[--C-:B------:R-:W-:Y:S02]  /*1ab50*/  FFMA.FTZ R251, R25, c[0x0][0x2d0], -R5.reuse ;  /* 0x0000b40019fb7a23 */ /* 0x100fe40000010805 */
[--C-:B------:R-:W-:Y:S01]  /*1ab60*/  FFMA.FTZ R50, R21, c[0x0][0x2d0], -R5.reuse ;  /* 0x0000b40015327a23 */ /* 0x100fe20000010805 */
[----:B------:R-:W4:Y:S01]  /*1ab70*/  MUFU.EX2 R122, R80 ;  /* 0x00000050007a7308 */ /* 0x000f220000000800 */
[----:B------:R-:W-:Y:S01]  /*1ab80*/  FMUL.FTZ R21, R3, R129 ;  /* 0x0000008103157220 */ /* 0x000fe20000410000 */
[----:B------:R-:W-:Y:S01]  /*1ab90*/  MOV R129, R43 ;  /* 0x0000002b00817202 */ /* 0x000fe20000000f00 */
[----:B------:R-:W-:Y:S01]  /*1aba0*/  FMUL.FTZ R23, R2, R131 ;  /* 0x0000008302177220 */ /* 0x000fe20000410000 */
[----:B------:R-:W-:Y:S01]  /*1abb0*/  MOV R136, R50 ;  /* 0x0000003200887202 */ /* 0x000fe20000000f00 */
[--C-:B------:R-:W-:Y:S02]  /*1abc0*/  FFMA.FTZ R161, R161, c[0x0][0x2d0], -R5.reuse ;  /* 0x0000b400a1a17a23 */ /* 0x100fe40000010805 */
[--C-:B------:R-:W-:Y:S02]  /*1abd0*/  FFMA.FTZ R160, R160, c[0x0][0x2d0], -R5.reuse ;  /* 0x0000b400a0a07a23 */ /* 0x100fe40000010805 */
[--C-:B------:R-:W-:Y:S01]  /*1abe0*/  FFMA.FTZ R158, R158, c[0x0][0x2d0], -R5.reuse ;  /* 0x0000b4009e9e7a23 */ /* 0x100fe20000010805 */
[----:B------:R-:W-:Y:S01]  /*1abf0*/  MUFU.EX2 R80, R162 ;  /* 0x000000a200507308 */ /* 0x000fe20000000800 */
[--C-:B------:R-:W-:Y:S02]  /*1ac00*/  FFMA.FTZ R157, R157, c[0x0][0x2d0], -R5.reuse ;  /* 0x0000b4009d9d7a23 */ /* 0x100fe40000010805 */
[--C-:B------:R-:W-:Y:S01]  /*1ac10*/  FFMA.FTZ R173, R38, c[0x0][0x2d0], -R5.reuse ;  /* 0x0000b40026ad7a23 */ /* 0x100fe20000010805 */
[----:B--2---:R-:W-:Y:S01]  /*1ac20*/  F2FP.PACK_AB R149, R11, R18 ;  /* 0x000000120b95723e */ /* 0x004fe200000000ff */
[----:B------:R-:W-:Y:S01]  /*1ac30*/  FMUL.FTZ R9, R3, R137 ;  /* 0x0000008903097220 */ /* 0x000fe20000410000 */
[----:B------:R-:W-:Y:S01]  /*1ac40*/  MOV R137, R22 ;  /* 0x0000001600897202 */ /* 0x000fe20000000f00 */
[----:B------:R-:W-:Y:S02]  /*1ac50*/  FMUL.FTZ R22, R2, R130 ;  /* 0x0000008202167220 */ /* 0x000fe40000410000 */
[--C-:B------:R-:W-:Y:S01]  /*1ac60*/  FFMA.FTZ R228, R31, c[0x0][0x2d0], -R5.reuse ;  /* 0x0000b4001fe47a23 */ /* 0x100fe20000010805 */
[----:B------:R-:W-:Y:S01]  /*1ac70*/  MUFU.EX2 R116, R156 ;  /* 0x0000009c00747308 */ /* 0x000fe20000000800 */
[--C-:B------:R-:W-:Y:S02]  /*1ac80*/  FFMA.FTZ R155, R169, c[0x0][0x2d0], -R5.reuse ;  /* 0x0000b400a99b7a23 */ /* 0x100fe40000010805 */
[--C-:B------:R-:W-:Y:S01]  /*1ac90*/  FFMA.FTZ R169, R39, c[0x0][0x2d0], -R5.reuse ;  /* 0x0000b40027a97a23 */ /* 0x100fe20000010805 */
[----:B----4-:R-:W-:Y:S01]  /*1aca0*/  F2FP.PACK_AB R151, R122, R121 ;  /* 0x000000797a97723e */ /* 0x010fe200000000ff */
[----:B------:R-:W-:Y:S02]  /*1acb0*/  FFMA.FTZ R5, R20, c[0x0][0x2d0], -R5 ;  /* 0x0000b40014057a23 */ /* 0x000fe40000010805 */
[C---:B------:R-:W-:Y:S01]  /*1acc0*/  FMUL.FTZ R20, R3.reuse, R128 ;  /* 0x0000008003147220 */ /* 0x040fe20000410000 */
[----:B------:R-:W-:Y:S01]  /*1acd0*/  MOV R128, R46 ;  /* 0x0000002e00807202 */ /* 0x000fe20000000f00 */
        /* <DEDUP_REMOVED lines=28> */
[----:B--2---:R-:W-:Y:S01]  /*1aea0*/  LDSM.16.MT88.4 R124, [R204+0x3000] ;  /* 0x00300000cc7c783b */ /* 0x004fe20000004200 */
        /* <DEDUP_REMOVED lines=17> */
[----:B------:R-:W-:Y:S02]  /*1afc0*/  FMUL.FTZ R73, R3, R73 ;  /* 0x0000004903497220 */ /* 0x000fe40000410000 */
[C---:B------:R-:W-:Y:S02]  /*1afd0*/  FMUL.FTZ R70, R2.reuse, R70 ;  /* 0x0000004602467220 */ /* 0x040fe40000410000 */
[C---:B------:R-:W-:Y:S02]  /*1afe0*/  FMUL.FTZ R71, R2.reuse, R71 ;  /* 0x0000004702477220 */ /* 0x040fe40000410000 */
[C---:B------:R-:W-:Y:S02]  /*1aff0*/  FMUL.FTZ R74, R2.reuse, R74 ;  /* 0x0000004a024a7220 */ /* 0x040fe40000410000 */
[C---:B------:R-:W-:Y:S01]  /*1b000*/  FMUL.FTZ R75, R2.reuse, R75 ;  /* 0x0000004b024b7220 */ /* 0x040fe20000410000 */
[----:B------:R-:W2:Y:S10]  /*1b010*/  MUFU.EX2 R3, R164 ;  /* 0x000000a400037308 */ /* 0x000eb40000000800 */
[----:B------:R-:W-:Y:S10]  /*1b020*/  MUFU.EX2 R171, R160 ;  /* 0x000000a000ab7308 */ /* 0x000ff40000000800 */
[----:B------:R-:W-:Y:S10]  /*1b030*/  MUFU.EX2 R165, R165 ;  /* 0x000000a500a57308 */ /* 0x000ff40000000800 */
[----:B------:R-:W-:Y:S01]  /*1b040*/  MUFU.EX2 R164, R153 ;  /* 0x0000009900a47308 */ /* 0x000fe20000000800 */
[C---:B---3--:R-:W-:Y:S02]  /*1b050*/  FFMA.FTZ R10, R2.reuse, R51, R18 ;  /* 0x00000033020a7223 */ /* 0x048fe40000010012 */
[C---:B------:R-:W-:Y:S02]  /*1b060*/  FMUL.FTZ R18, R2.reuse, R134 ;  /* 0x0000008602127220 */ /* 0x040fe40000410000 */
[----:B------:R-:W-:Y:S02]  /*1b070*/  FADD.FTZ R120, R11, R10 ;  /* 0x0000000a0b787221 */ /* 0x000fe40000010000 */
[C---:B------:R-:W-:Y:S03]  /*1b080*/  FMUL.FTZ R10, R2.reuse, R138 ;  /* 0x0000008a020a7220 */ /* 0x040fe60000410000 */
[----:B------:R-:W-:Y:S01]  /*1b090*/  MUFU.EX2 R166, R166 ;  /* 0x000000a600a67308 */ /* 0x000fe20000000800 */
[C---:B------:R-:W-:Y:S02]  /*1b0a0*/  FMUL.FTZ R11, R2.reuse, R139 ;  /* 0x0000008b020b7220 */ /* 0x040fe40000410000 */
[----:B------:R-:W-:Y:S02]  /*1b0b0*/  FMUL.FTZ R51, R2, R103 ;  /* 0x0000006702337220 */ /* 0x000fe40000410000 */
[----:B------:R-:W-:Y:S01]  /*1b0c0*/  LDSM.16.MT88.4 R100, [R204+0x1800] ;  /* 0x00180000cc64783b */ /* 0x000fe20000004200 */
[----:B------:R-:W-:Y:S02]  /*1b0d0*/  FADD.FTZ R2, R15, R152 ;  /* 0x000000980f027221 */ /* 0x000fe40000010000 */
[C---:B-1----:R-:W-:Y:S02]  /*1b0e0*/  HMMA.16816.F32 R8, R148.reuse, R84, R8 ;  /* 0x000000549408723c */ /* 0x042fe40000001808 */
[----:B------:R-:W-:Y:S03]  /*1b0f0*/  MUFU.EX2 R163, R168 ;  /* 0x000000a800a37308 */ /* 0x000fe60000000800 */
[C---:B--2---:R-:W-:Y:S03]  /*1b100*/  FADD.FTZ R2, R3.reuse, R2 ;  /* 0x0000000203027221 */ /* 0x044fe60000010000 */
[C---:B------:R-:W-:Y:S01]  /*1b110*/  HMMA.16816.F32 R16, R148.reuse, R86, R16 ;  /* 0x000000569410723c */ /* 0x040fe20000001810 */
[----:B------:R-:W1:Y:S03]  /*1b120*/  LDSM.16.MT88.4 R84, [R204] ;  /* 0x00000000cc54783b */ /* 0x000e660000004200 */
[----:B------:R-:W-:Y:S01]  /*1b130*/  FADD.FTZ R2, R92, R2 ;  /* 0x000000025c027221 */ /* 0x000fe20000010000 */
[----:B------:R-:W-:Y:S03]  /*1b140*/  MUFU.EX2 R108, R243 ;  /* 0x000000f3006c7308 */ /* 0x000fe60000000800 */
[----:B------:R-:W-:Y:S07]  /*1b150*/  FADD.FTZ R2, R80, R2 ;  /* 0x0000000250027221 */ /* 0x000fee0000010000 */
[----:B------:R-:W-:Y:S10]  /*1b160*/  MUFU.EX2 R162, R169 ;  /* 0x000000a900a27308 */ /* 0x000ff40000000800 */
        /* <DEDUP_REMOVED lines=9> */
[----:B------:R-:W2:Y:S01]  /*1b200*/  MUFU.EX2 R115, R155 ;  /* 0x0000009b00737308 */ /* 0x000ea20000000800 */
[C---:B-1----:R-:W-:Y:S09]  /*1b210*/  HMMA.16816.F32 R28, R148.reuse, R84, R28 ;  /* 0x00000054941c723c */ /* 0x042ff2000000181c */
[----:B------:R-:W1:Y:S01]  /*1b220*/  MUFU.EX2 R112, R129 ;  /* 0x0000008100707308 */ /* 0x000e620000000800 */
[C---:B------:R-:W-:Y:S01]  /*1b230*/  HMMA.16816.F32 R32, R148.reuse, R86, R32 ;  /* 0x000000569420723c */ /* 0x040fe20000001820 */
[----:B------:R-:W3:Y:S08]  /*1b240*/  LDSM.16.MT88.4 R84, [R205] ;  /* 0x00000000cd54783b */ /* 0x000ef00000004200 */
[----:B------:R-:W-:Y:S10]  /*1b250*/  MUFU.EX2 R156, R247 ;  /* 0x000000f7009c7308 */ /* 0x000ff40000000800 */
[----:B------:R-:W-:Y:S01]  /*1b260*/  MUFU.EX2 R155, R251 ;  /* 0x000000fb009b7308 */ /* 0x000fe20000000800 */
        /* <DEDUP_REMOVED lines=15> */
[----:B------:R3:W4:Y:S03]  /*1b360*/  MUFU.EX2 R15, R225 ;  /* 0x000000e1000f7308 */ /* 0x0007260000000800 */
[----:B--2---:R-:W-:Y:S03]  /*1b370*/  F2FP.PACK_AB R85, R114, R115 ;  /* 0x000000737255723e */ /* 0x004fe600000000ff */
[----:B------:R-:W-:Y:S02]  /*1b380*/  F2FP.PACK_AB R86, R80, R92 ;  /* 0x0000005c5056723e */ /* 0x000fe400000000ff */
[----:B------:R-:W2:Y:S02]  /*1b390*/  LDSM.16.MT88.4 R92, [R204+0x800] ;  /* 0x00080000cc5c783b */ /* 0x000ea40000004200 */
[----:B------:R-:W5:Y:S01]  /*1b3a0*/  MUFU.EX2 R3, R172 ;  /* 0x000000ac00037308 */ /* 0x000f620000000800 */
[----:B------:R-:W-:Y:S02]  /*1b3b0*/  F2FP.PACK_AB R87, R117, R116 ;  /* 0x000000747557723e */ /* 0x000fe400000000ff */
[----:B-1----:R-:W-:Y:S02]  /*1b3c0*/  F2FP.PACK_AB R148, R112, R113 ;  /* 0x000000717094723e */ /* 0x002fe400000000ff */
[----:B------:R-:W-:Y:S02]  /*1b3d0*/  F2FP.PACK_AB R149, R153, R154 ;  /* 0x0000009a9995723e */ /* 0x000fe400000000ff */
[----:B------:R-:W-:Y:S01]  /*1b3e0*/  F2FP.PACK_AB R151, R5, R152 ;  /* 0x000000980597723e */ /* 0x000fe200000000ff */
[C---:B------:R-:W-:Y:S02]  /*1b3f0*/  HMMA.16816.F32 R8, R84.reuse, R88, R8 ;  /* 0x000000585408723c */ /* 0x040fe40000001808 */
[----:B------:R-:W1:Y:S03]  /*1b400*/  MUFU.EX2 R80, R170 ;  /* 0x000000aa00507308 */ /* 0x000e660000000800 */
[----:B---3--:R-:W-:Y:S01]  /*1b410*/  MOV R225, R117 ;  /* 0x0000007500e17202 */ /* 0x008fe20000000f00 */
[----:B----4-:R-:W-:Y:S02]  /*1b420*/  FADD.FTZ R2, R15, R2 ;  /* 0x000000020f027221 */ /* 0x010fe40000010000 */
[C---:B------:R-:W-:Y:S01]  /*1b430*/  HMMA.16816.F32 R16, R84.reuse, R90, R16 ;  /* 0x0000005a5410723c */ /* 0x040fe20000001810 */
[----:B------:R-:W3:Y:S03]  /*1b440*/  LDSM.16.MT88.4 R88, [R206+0x800] ;  /* 0x00080000ce58783b */ /* 0x000ee60000004200 */
[----:B------:R-:W4:Y:S01]  /*1b450*/  MUFU.EX2 R172, R161 ;  /* 0x000000a100ac7308 */ /* 0x000f220000000800 */
[C---:B-----5:R-:W-:Y:S04]  /*1b460*/  FADD.FTZ R2, R3.reuse, R2 ;  /* 0x0000000203027221 */ /* 0x060fe80000010000 */
[----:B------:R-:W-:Y:S05]  /*1b470*/  FADD.FTZ R2, R96, R2 ;  /* 0x0000000260027221 */ /* 0x000fea0000010000 */
[----:B------:R-:W5:Y:S01]  /*1b480*/  MUFU.EX2 R170, R158 ;  /* 0x0000009e00aa7308 */ /* 0x000f620000000800 */
[C---:B-1----:R-:W-:Y:S01]  /*1b490*/  FADD.FTZ R2, R80.reuse, R2 ;  /* 0x0000000250027221 */ /* 0x042fe20000010000 */
[C---:B--2---:R-:W-:Y:S08]  /*1b4a0*/  HMMA.16816.F32 R20, R84.reuse, R92, R20 ;  /* 0x0000005c5414723c */ /* 0x044ff00000001814 */
[----:B------:R-:W-:Y:S01]  /*1b4b0*/  MUFU.EX2 R161, R173 ;  /* 0x000000ad00a17308 */ /* 0x000fe20000000800 */
[C---:B------:R-:W-:Y:S01]  /*1b4c0*/  HMMA.16816.F32 R24, R84.reuse, R94, R24 ;  /* 0x0000005e5418723c */ /* 0x040fe20000001818 */
[----:B------:R-:W1:Y:S08]  /*1b4d0*/  LDSM.16.MT88.4 R92, [R205+0x800] ;  /* 0x00080000cd5c783b */ /* 0x000e700000004200 */
[----:B------:R-:W-:Y:S01]  /*1b4e0*/  MUFU.EX2 R158, R228 ;  /* 0x000000e4009e7308 */ /* 0x000fe20000000800 */
[C---:B---3--:R-:W-:Y:S08]  /*1b4f0*/  HMMA.16816.F32 R28, R84.reuse, R88, R28 ;  /* 0x00000058541c723c */ /* 0x048ff0000000181c */
        /* <DEDUP_REMOVED lines=21> */
[----:B----4-:R-:W-:Y:S02]  /*1b650*/  F2FP.PACK_AB R85, R171, R172 ;  /* 0x000000acab55723e */ /* 0x010fe400000000ff */
[----:B-----5:R-:W-:Y:S04]  /*1b660*/  F2FP.PACK_AB R87, R167, R170 ;  /* 0x000000aaa757723e */ /* 0x020fe800000000ff */
[----:B------:R4:W5:Y:S03]  /*1b670*/  MUFU.EX2 R15, R241 ;  /* 0x000000f1000f7308 */ /* 0x0009660000000800 */
[C---:B--2---:R-:W-:Y:S07]  /*1b680*/  HMMA.16816.F32 R8, R84.reuse, R88, R8 ;  /* 0x000000585408723c */ /* 0x044fee0000001808 */
[----:B------:R-:W2:Y:S01]  /*1b690*/  MUFU.EX2 R3, R240 ;  /* 0x000000f000037308 */ /* 0x000ea20000000800 */
[C---:B------:R-:W-:Y:S01]  /*1b6a0*/  HMMA.16816.F32 R16, R84.reuse, R90, R16 ;  /* 0x0000005a5410723c */ /* 0x040fe20000001810 */
[----:B------:R-:W3:Y:S07]  /*1b6b0*/  LDSM.16.MT88.4 R88, [R205+0x1000] ;  /* 0x00100000cd58783b */ /* 0x000eee0000004200 */
[C---:B-1----:R-:W-:Y:S04]  /*1b6c0*/  HMMA.16816.F32 R20, R84.reuse, R92, R20 ;  /* 0x0000005c5414723c */ /* 0x042fe80000001814 */
[----:B----4-:R-:W-:Y:S01]  /*1b6d0*/  MOV R241, R116 ;  /* 0x0000007400f17202 */ /* 0x010fe20000000f00 */
[----:B-----5:R-:W-:Y:S01]  /*1b6e0*/  FADD.FTZ R2, R15, R2 ;  /* 0x000000020f027221 */ /* 0x020fe20000010000 */
[----:B------:R-:W-:Y:S02]  /*1b6f0*/  LDSM.16.MT88.4 R116, [R206+0x3000] ;  /* 0x00300000ce74783b */ /* 0x000fe40000004200 */
[C---:B------:R-:W-:Y:S06]  /*1b700*/  HMMA.16816.F32 R24, R84.reuse, R94, R24 ;  /* 0x0000005e5418723c */ /* 0x040fec0000001818 */
[----:B------:R-:W1:Y:S01]  /*1b710*/  LDSM.16.MT88.4 R92, [R203+0x4800] ;  /* 0x00480000cb5c783b */ /* 0x000e620000004200 */
[C---:B--2---:R-:W-:Y:S01]  /*1b720*/  FADD.FTZ R2, R3.reuse, R2 ;  /* 0x0000000203027221 */ /* 0x044fe20000010000 */
[C---:B---3--:R-:W-:Y:S04]  /*1b730*/  HMMA.16816.F32 R28, R84.reuse, R96, R28 ;  /* 0x00000060541c723c */ /* 0x048fe8000000181c */
[----:B------:R-:W-:Y:S04]  /*1b740*/  FADD.FTZ R2, R104, R2 ;  /* 0x0000000268027221 */ /* 0x000fe80000010000 */
[C---:B------:R-:W-:Y:S01]  /*1b750*/  HMMA.16816.F32 R32, R84.reuse, R98, R32 ;  /* 0x000000625420723c */ /* 0x040fe20000001820 */
[----:B------:R-:W2:Y:S03]  /*1b760*/  LDSM.16.MT88.4 R96, [R204+0x4800] ;  /* 0x00480000cc60783b */ /* 0x000ea60000004200 */
[----:B------:R-:W-:Y:S04]  /*1b770*/  FADD.FTZ R2, R80, R2 ;  /* 0x0000000250027221 */ /* 0x000fe80000010000 */
        /* <DEDUP_REMOVED lines=83> */
[----:B------:R-:W-:Y:S01]  /*1bcb0*/  F2FP.PACK_AB R91, R155, R156 ;  /* 0x0000009c9b5b723e */ /* 0x000fe200000000ff */
[----:B------:R-:W-:Y:S03]  /*1bcc0*/  FADD.FTZ R3, R121, R120 ;  /* 0x0000007879037221 */ /* 0x000fe60000010000 */
        /* <DEDUP_REMOVED lines=8> */
[----:B------:R-:W-:Y:S02]  /*1bd50*/  FADD.FTZ R2, R122, R3 ;  /* 0x000000037a027221 */ /* 0x000fe40000010000 */
[C---:B--2---:R-:W-:Y:S01]  /*1bd60*/  HMMA.16816.F32 R60, R84.reuse, R104, R60 ;  /* 0x00000068543c723c */ /* 0x044fe2000000183c */
[----:B------:R-:W2:Y:S03]  /*1bd70*/  LDL R15, [R1+0xc] ;  /* 0x00000c00010f7983 */ /* 0x000ea60000100800 */
[----:B------:R-:W-:Y:S01]  /*1bd80*/  FADD.FTZ R2, R115, R2 ;  /* 0x0000000273027221 */ /* 0x000fe20000010000 */
[----:B------:R-:W-:Y:S03]  /*1bd90*/  LDSM.16.MT88.4 R132, [R203+0x3000] ;  /* 0x00300000cb84783b */ /* 0x000fe60000004200 */
        /* <DEDUP_REMOVED lines=54> */
[C---:B------:R-:W-:Y:S03]  /*1c100*/  IADD3 R2, R234.reuse, -0x1, RZ ;  /* 0xffffffffea027810 */ /* 0x040fe60007ffe0ff */
        /* <DEDUP_REMOVED lines=19> */
.L_x_1645:
[----:B------:R-:W-:Y:S05]  /*1c240*/  BRA.DIV ~URZ, `(.L_x_1661) ;  /* 0x00006cc27f007947 */ /* 0x000fea000b800000 */
[----:B------:R1:W2:Y:S02]  /*1c250*/  SHFL.BFLY PT, R2, R246, 0x2, 0x1f ;  /* 0x0c401f00f6027f89 */ /* 0x0002a400000e0000 */
.L_x_1758:
        /* <DEDUP_REMOVED lines=8> */
.L_x_1759:
[----:B------:R-:W-:Y:S01]  /*1c2e0*/  FSETP.NE.FTZ.AND P1, PT, R8, RZ, PT ;  /* 0x000000ff0800720b */ /* 0x000fe20003f35000 */
[----:B---3--:R-:W-:Y:S01]  /*1c2f0*/  FADD.FTZ R4, R2, R9 ;  /* 0x0000000902047221 */ /* 0x008fe20000010000 */
[----:B------:R-:W-:Y:S02]  /*1c300*/  MOV R3, RZ ;  /* 0x000000ff00037202 */ /* 0x000fe40000000f00 */
[----:B------:R-:W-:Y:S02]  /*1c310*/  MOV R2, RZ ;  /* 0x000000ff00027202 */ /* 0x000fe40000000f00 */
[----:B------:R-:W-:Y:S02]  /*1c320*/  FSETP.NE.FTZ.AND P0, PT, R4, RZ, PT ;  /* 0x000000ff0400720b */ /* 0x000fe40003f15000 */
[----:B------:R-:W-:Y:S02]  /*1c330*/  MOV R27, 0xff800000 ;  /* 0xff800000001b7802 */ /* 0x000fe40000000f00 */
[----:B------:R-:W-:-:S03]  /*1c340*/  MOV R26, 0xff800000 ;  /* 0xff800000001a7802 */ /* 0x000fc60000000f00 */
[----:B------:R-:W3:Y:S08]  /*1c350*/  @P1 MUFU.RCP R3, R8 ;  /* 0x0000000800031308 */ /* 0x000ef00000001000 */
[----:B------:R4:W5:Y:S01]  /*1c360*/  @P1 MUFU.LG2 R10, R8 ;  /* 0x00000008000a1308 */ /* 0x0009620000000c00 */
[----:B---3--:R-:W-:-:S07]  /*1c370*/  FMUL.FTZ R48, R3, R92 ;  /* 0x0000005c03307220 */ /* 0x008fce0000410000 */
[----:B------:R-:W3:Y:S01]  /*1c380*/  @P0 MUFU.RCP R2, R4 ;  /* 0x0000000400020308 */ /* 0x000ee20000001000 */
[C---:B------:R-:W-:Y:S02]  /*1c390*/  FMUL.FTZ R49, R3.reuse, R93 ;  /* 0x0000005d03317220 */ /* 0x040fe40000410000 */
[C---:B------:R-:W-:Y:S02]  /*1c3a0*/  FMUL.FTZ R54, R3.reuse, R136 ;  /* 0x0000008803367220 */ /* 0x040fe40000410000 */
[C---:B------:R-:W-:Y:S02]  /*1c3b0*/  FMUL.FTZ R55, R3.reuse, R137 ;  /* 0x0000008903377220 */ /* 0x040fe40000410000 */
[C---:B------:R-:W-:Y:S01]  /*1c3c0*/  FMUL.FTZ R30, R3.reuse, R132 ;  /* 0x00000084031e7220 */ /* 0x040fe20000410000 */
[----:B----4-:R-:W-:Y:S01]  /*1c3d0*/  @P1 MOV R8, 0x3f317218 ;  /* 0x3f31721800081802 */ /* 0x010fe20000000f00 */
        /* <DEDUP_REMOVED lines=27> */
[----:B------:R4:W1:Y:S01]  /*1c590*/  @P0 MUFU.LG2 R3, R4 ;  /* 0x0000000400030308 */ /* 0x0008620000000c00 */
[----:B-----5:R-:W-:Y:S02]  /*1c5a0*/  @P1 FMUL.FTZ R10, R10, 0.69314718246459960938 ;  /* 0x3f3172180a0a1820 */ /* 0x020fe40000410000 */
[----:B------:R-:W-:Y:S02]  /*1c5b0*/  @P1 FMUL.FTZ R8, R8, c[0x0][0x2d0] ;  /* 0x0000b40008081a20 */ /* 0x000fe40000410000 */
[----:B---3--:R-:W-:Y:S02]  /*1c5c0*/  FMUL.FTZ R96, R2, R138 ;  /* 0x0000008a02607220 */ /* 0x008fe40000410000 */
[----:B------:R-:W-:Y:S01]  /*1c5d0*/  @P1 FFMA.FTZ R27, R8, R6, R10 ;  /* 0x00000006081b1223 */ /* 0x000fe2000001000a */
[----:B------:R-:W-:Y:S01]  /*1c5e0*/  MOV R6, 0x1 ;  /* 0x0000000100067802 */ /* 0x000fe20000000f00 */
[----:B------:R-:W-:-:S02]  /*1c5f0*/  FMUL.FTZ R97, R2, R139 ;  /* 0x0000008b02617220 */ /* 0x000fc40000410000 */
[C---:B------:R-:W-:Y:S02]  /*1c600*/  FMUL.FTZ R68, R2.reuse, R134 ;  /* 0x0000008602447220 */ /* 0x040fe40000410000 */
[C---:B------:R-:W-:Y:S02]  /*1c610*/  FMUL.FTZ R69, R2.reuse, R135 ;  /* 0x0000008702457220 */ /* 0x040fe40000410000 */
[C---:B------:R-:W-:Y:S01]  /*1c620*/  FMUL.FTZ R56, R2.reuse, R130 ;  /* 0x0000008202387220 */ /* 0x040fe20000410000 */
[----:B----4-:R-:W-:Y:S01]  /*1c630*/  @P0 MOV R4, 0x3f317218 ;  /* 0x3f31721800040802 */ /* 0x010fe20000000f00 */
[----:B-1----:R-:W-:Y:S02]  /*1c640*/  @P0 FMUL.FTZ R3, R3, 0.69314718246459960938 ;  /* 0x3f31721803030820 */ /* 0x002fe40000410000 */
        /* <DEDUP_REMOVED lines=30> */
.L_x_1572:
[----:B------:R3:W5:Y:S04]  /*1c830*/  LDL R6, [R1+0x50] ;  /* 0x0000500001067983 */ /* 0x0007680000100800 */
[----:B------:R-:W1:Y:S01]  /*1c840*/  S2R R3, SR_TID.X ;  /* 0x0000000000037919 */ /* 0x000e620000002100 */
[----:B------:R-:W-:Y:S01]  /*1c850*/  BSSY B0, `(.L_x_1663) ;  /* 0x0000011000007945 */ /* 0x000fe20003800000 */
[----:B-1----:R-:W-:-:S13]  /*1c860*/  LOP3.LUT P0, RZ, R3, 0xff, RZ, 0xc0, !PT ;  /* 0x000000ff03ff7812 */ /* 0x002fda000780c0ff */
[----:B------:R-:W-:Y:S05]  /*1c870*/  @P0 BRA `(.L_x_1664) ;  /* 0x000000e000000947 */ /* 0x000fea0003800000 */
[----:B---34-:R-:W1:Y:S01]  /*1c880*/  S2R R5, SR_LANEID ;  /* 0x0000000000057919 */ /* 0x018e620000000000 */
[----:B------:R-:W-:Y:S01]  /*1c890*/  VOTEU.ANY UR5, UPT, PT ;  /* 0x0000000000057886 */ /* 0x000fe200038e0100 */
[----:B------:R-:W-:Y:S01]  /*1c8a0*/  IMAD.MOV.U32 R8, RZ, RZ, c[0x0][0x560] ;  /* 0x00015800ff087624 */ /* 0x000fe200078e00ff */
[----:B------:R-:W1:Y:S01]  /*1c8b0*/  FLO.U32 R4, UR5 ;  /* 0x0000000500047d00 */ /* 0x000e6200080e0000 */
[----:B--2---:R-:W-:-:S07]  /*1c8c0*/  IMAD.MOV.U32 R9, RZ, RZ, c[0x0][0x564] ;  /* 0x00015900ff097624 */ /* 0x004fce00078e00ff */
        /* <DEDUP_REMOVED lines=9> */
.L_x_1664:
[----:B---3--:R-:W-:Y:S05]  /*1c960*/  BSYNC B0 ;  /* 0x0000000000007941 */ /* 0x008fea0003800000 */
.L_x_1663:
[----:B------:R-:W-:Y:S01]  /*1c970*/  PRMT R2, R2, 0x9910, RZ ;  /* 0x0000991002027816 */ /* 0x000fe200000000ff */
[----:B------:R-:W-:Y:S01]  /*1c980*/  BSSY B1, `(.L_x_1665) ;  /* 0x00002c7000017945 */ /* 0x000fe20003800000 */
[----:B-----5:R-:W-:Y:S02]  /*1c990*/  IMAD.MOV.U32 R74, RZ, RZ, R6 ;  /* 0x000000ffff4a7224 */ /* 0x020fe400078e0006 */
[----:B------:R-:W-:-:S13]  /*1c9a0*/  ISETP.NE.AND P0, PT, R2, RZ, PT ;  /* 0x000000ff0200720c */ /* 0x000fda0003f05270 */
[----:B------:R-:W-:Y:S05]  /*1c9b0*/  @!P0 BRA `(.L_x_1666) ;  /* 0x000020a000008947 */ /* 0x000fea0003800000 */
[----:B------:R-:W3:Y:S04]  /*1c9c0*/  LDL R10, [R1+0xbc] ;  /* 0x0000bc00010a7983 */ /* 0x000ee80000100800 */
[----:B--2---:R-:W2:Y:S04]  /*1c9d0*/  LDL R18, [R1+0xc0] ;  /* 0x0000c00001127983 */ /* 0x004ea80000100800 */
[----:B-1--4-:R-:W4:Y:S04]  /*1c9e0*/  LDL R6, [R1+0xc8] ;  /* 0x0000c80001067983 */ /* 0x012f280000100800 */
        /* <DEDUP_REMOVED lines=12> */
[----:B---3--:R1:W-:Y:S04]  /*1cab0*/  STS [R10+0x80], R2 ;  /* 0x000080020a007388 */ /* 0x0083e80000000800 */
[----:B------:R3:W-:Y:S04]  /*1cac0*/  STS [R10+0x480], R3 ;  /* 0x000480030a007388 */ /* 0x0007e80000000800 */
[----:B--2---:R2:W-:Y:S01]  /*1cad0*/  STS [R18], R4 ;  /* 0x0000000412007388 */ /* 0x0045e20000000800 */
[----:B-1----:R-:W-:-:S02]  /*1cae0*/  F2FP.PACK_AB R2, R69, R68 ;  /* 0x000000444502723e */ /* 0x002fc400000000ff */
[----:B---3--:R-:W-:-:S03]  /*1caf0*/  F2FP.PACK_AB R3, R33, R32 ;  /* 0x000000202103723e */ /* 0x008fc600000000ff */
[----:B------:R1:W-:Y:S01]  /*1cb00*/  STS [R18+0x400], R2 ;  /* 0x0004000212007388 */ /* 0x0003e20000000800 */
[----:B--2---:R-:W-:-:S03]  /*1cb10*/  F2FP.PACK_AB R4, R57, R56 ;  /* 0x000000383904723e */ /* 0x004fc600000000ff */
        /* <DEDUP_REMOVED lines=75> */
.L_x_1667:
        /* <DEDUP_REMOVED lines=23> */
[----:B------:R-:W-:Y:S02]  /*1d140*/  IMAD.IADD R6, R6, 0x1, R52 ;  /* 0x0000000106067824 */ /* 0x000fe400078e0234 */
        /* <DEDUP_REMOVED lines=92> */
.L_x_1760:
[----:B------:R-:W-:Y:S05]  /*1d710*/  BRA.DIV ~URZ, `(.L_x_1670) ;  /* 0x000059c27f007947 */ /* 0x000fea000b800000 */
[----:B------:R4:W2:Y:S02]  /*1d720*/  SHFL.IDX PT, R2, R8, RZ, 0x181f ;  /* 0x00181fff08027589 */ /* 0x0008a400000e0000 */
.L_x_1761:
[----:B------:R-:W-:Y:S01]  /*1d730*/  ISETP.GE.AND P0, PT, R5, R4, PT ;  /* 0x000000040500720c */ /* 0x000fe20003f06270 */
[----:B------:R-:W-:-:S12]  /*1d740*/  BSSY B0, `(.L_x_1671) ;  /* 0x000000b000007945 */ /* 0x000fd80003800000 */
[----:B------:R-:W-:Y:S05]  /*1d750*/  @P0 BRA `(.L_x_1672) ;  /* 0x0000009000000947 */ /* 0x000fea0003800000 */
[----:B------:R-:W5:Y:S01]  /*1d760*/  LDL R15, [R1+0x4] ;  /* 0x00000400010f7983 */ /* 0x000f620000100800 */
[----:B------:R-:W-:Y:S02]  /*1d770*/  ISETP.GE.AND P1, PT, R76, c[0x0][0x3c8], PT ;  /* 0x0000f2004c007a0c */ /* 0x000fe40003f26270 */
[----:B------:R-:W-:-:S11]  /*1d780*/  ISETP.GE.AND P0, PT, R226, c[0x0][0x3c8], PT ;  /* 0x0000f200e2007a0c */ /* 0x000fd60003f06270 */
[-C--:B--2---:R-:W-:Y:S02]  /*1d790*/  @!P1 LEA R10, P3, R76, R2.reuse, 0x1 ;  /* 0x000000024c0a9211 */ /* 0x084fe400078608ff */
[----:B------:R-:W-:Y:S02]  /*1d7a0*/  @!P0 LEA R2, P2, R226, R2, 0x1 ;  /* 0x00000002e2028211 */ /* 0x000fe400078408ff */
[----:B---3--:R-:W-:-:S05]  /*1d7b0*/  @!P1 LEA.HI.X R11, R76, R9, R77, 0x1, P3 ;  /* 0x000000094c0b9211 */ /* 0x008fca00018f0c4d */
[----:B------:R2:W-:Y:S01]  /*1d7c0*/  @!P1 ST.E.128 [R10.64], R20 ;  /* 0x000000140a009985 */ /* 0x0005e2000c101d08 */
[----:B-----5:R-:W-:-:S05]  /*1d7d0*/  @!P0 LEA.HI.X R3, R226, R9, R15, 0x1, P2 ;  /* 0x00000009e2038211 */ /* 0x020fca00010f0c0f */
[----:B-1----:R2:W-:Y:S02]  /*1d7e0*/  @!P0 ST.E.128 [R2.64], R16 ;  /* 0x0000001002008985 */ /* 0x0025e4000c101d08 */
.L_x_1672:
[----:B------:R-:W-:Y:S05]  /*1d7f0*/  BSYNC B0 ;  /* 0x0000000000007941 */ /* 0x000fea0003800000 */
.L_x_1671:
[----:B------:R-:W-:Y:S05]  /*1d800*/  BRA.DIV ~URZ, `(.L_x_1673) ;  /* 0x000059427f007947 */ /* 0x000fea000b800000 */
[----:B---3--:R3:W4:Y:S04]  /*1d810*/  SHFL.IDX PT, R9, R6, 0x1, 0x181f ;  /* 0x00381f0006097f89 */ /* 0x00872800000e0000 */
[----:B--2---:R3:W2:Y:S02]  /*1d820*/  SHFL.IDX PT, R2, R8, 0x1, 0x181f ;  /* 0x00381f0008027f89 */ /* 0x0046a400000e0000 */
.L_x_1762:
[----:B------:R-:W-:Y:S01]  /*1d830*/  IADD3 R3, R5, 0x20, RZ ;  /* 0x0000002005037810 */ /* 0x000fe20007ffe0ff */
[----:B------:R-:W-:Y:S03]  /*1d840*/  BSSY B0, `(.L_x_1674) ;  /* 0x000000c000007945 */ /* 0x000fe60003800000 */
[----:B------:R-:W-:-:S13]  /*1d850*/  ISETP.GE.AND P0, PT, R3, R4, PT ;  /* 0x000000040300720c */ /* 0x000fda0003f06270 */
[----:B------:R-:W-:Y:S05]  /*1d860*/  @P0 BRA `(.L_x_1675) ;  /* 0x0000009000000947 */ /* 0x000fea0003800000 */
[----:B------:R-:W5:Y:S01]  /*1d870*/  LDL R15, [R1+0x4] ;  /* 0x00000400010f7983 */ /* 0x000f620000100800 */
[----:B------:R-:W-:Y:S02]  /*1d880*/  ISETP.GE.AND P1, PT, R76, c[0x0][0x3c8], PT ;  /* 0x0000f2004c007a0c */ /* 0x000fe40003f26270 */
[----:B------:R-:W-:-:S11]  /*1d890*/  ISETP.GE.AND P0, PT, R226, c[0x0][0x3c8], PT ;  /* 0x0000f200e2007a0c */ /* 0x000fd60003f06270 */
[-C--:B--2---:R-:W-:Y:S02]  /*1d8a0*/  @!P1 LEA R10, P3, R76, R2.reuse, 0x1 ;  /* 0x000000024c0a9211 */ /* 0x084fe400078608ff */
[----:B------:R-:W-:Y:S02]  /*1d8b0*/  @!P0 LEA R2, P2, R226, R2, 0x1 ;  /* 0x00000002e2028211 */ /* 0x000fe400078408ff */
[----:B----4-:R-:W-:-:S05]  /*1d8c0*/  @!P1 LEA.HI.X R11, R76, R9, R77, 0x1, P3 ;  /* 0x000000094c0b9211 */ /* 0x010fca00018f0c4d */
[----:B------:R2:W-:Y:S01]  /*1d8d0*/  @!P1 ST.E.128 [R10.64], R28 ;  /* 0x0000001c0a009985 */ /* 0x0005e2000c101d08 */
[----:B-----5:R-:W-:-:S05]  /*1d8e0*/  @!P0 LEA.HI.X R3, R226, R9, R15, 0x1, P2 ;  /* 0x00000009e2038211 */ /* 0x020fca00010f0c0f */
[----:B-1----:R2:W-:Y:S02]  /*1d8f0*/  @!P0 ST.E.128 [R2.64], R24 ;  /* 0x0000001802008985 */ /* 0x0025e4000c101d08 */
.L_x_1675:
[----:B------:R-:W-:Y:S05]  /*1d900*/  BSYNC B0 ;  /* 0x0000000000007941 */ /* 0x000fea0003800000 */
.L_x_1674:
[----:B------:R-:W-:Y:S05]  /*1d910*/  BRA.DIV ~URZ, `(.L_x_1676) ;  /* 0x000059027f007947 */ /* 0x000fea000b800000 */
[----:B----4-:R4:W3:Y:S02]  /*1d920*/  SHFL.IDX PT, R9, R6, 0x2, 0x181f ;  /* 0x00581f0006097f89 */ /* 0x0108e400000e0000 */
.L_x_1763:
[----:B------:R-:W-:Y:S05]  /*1d930*/  BRA.DIV ~URZ, `(.L_x_1677) ;  /* 0x000059527f007947 */ /* 0x000fea000b800000 */
[----:B--2---:R2:W4:Y:S02]  /*1d940*/  SHFL.IDX PT, R2, R8, 0x2, 0x181f ;  /* 0x00581f0008027f89 */ /* 0x00452400000e0000 */
.L_x_1764:
[----:B------:R-:W-:Y:S01]  /*1d950*/  IADD3 R3, R5, 0x40, RZ ;  /* 0x0000004005037810 */ /* 0x000fe20007ffe0ff */
[----:B------:R-:W-:Y:S03]  /*1d960*/  BSSY B0, `(.L_x_1678) ;  /* 0x000000c000007945 */ /* 0x000fe60003800000 */
[----:B------:R-:W-:-:S13]  /*1d970*/  ISETP.GE.AND P0, PT, R3, R4, PT ;  /* 0x000000040300720c */ /* 0x000fda0003f06270 */
[----:B------:R-:W-:Y:S05]  /*1d980*/  @P0 BRA `(.L_x_1679) ;  /* 0x0000009000000947 */ /* 0x000fea0003800000 */
[----:B------:R-:W5:Y:S01]  /*1d990*/  LDL R15, [R1+0x4] ;  /* 0x00000400010f7983 */ /* 0x000f620000100800 */
[----:B------:R-:W-:Y:S02]  /*1d9a0*/  ISETP.GE.AND P1, PT, R76, c[0x0][0x3c8], PT ;  /* 0x0000f2004c007a0c */ /* 0x000fe40003f26270 */
[----:B------:R-:W-:-:S11]  /*1d9b0*/  ISETP.GE.AND P0, PT, R226, c[0x0][0x3c8], PT ;  /* 0x0000f200e2007a0c */ /* 0x000fd60003f06270 */
[-C--:B----4-:R-:W-:Y:S02]  /*1d9c0*/  @!P1 LEA R10, P3, R76, R2.reuse, 0x1 ;  /* 0x000000024c0a9211 */ /* 0x090fe400078608ff */
[----:B------:R-:W-:Y:S02]  /*1d9d0*/  @!P0 LEA R2, P2, R226, R2, 0x1 ;  /* 0x00000002e2028211 */ /* 0x000fe400078408ff */
[----:B---3--:R-:W-:-:S05]  /*1d9e0*/  @!P1 LEA.HI.X R11, R76, R9, R77, 0x1, P3 ;  /* 0x000000094c0b9211 */ /* 0x008fca00018f0c4d */
[----:B------:R3:W-:Y:S01]  /*1d9f0*/  @!P1 ST.E.128 [R10.64], R36 ;  /* 0x000000240a009985 */ /* 0x0007e2000c101d08 */
[----:B-----5:R-:W-:-:S05]  /*1da00*/  @!P0 LEA.HI.X R3, R226, R9, R15, 0x1, P2 ;  /* 0x00000009e2038211 */ /* 0x020fca00010f0c0f */
[----:B-1----:R3:W-:Y:S02]  /*1da10*/  @!P0 ST.E.128 [R2.64], R32 ;  /* 0x0000002002008985 */ /* 0x0027e4000c101d08 */
.L_x_1679:
[----:B------:R-:W-:Y:S05]  /*1da20*/  BSYNC B0 ;  /* 0x0000000000007941 */ /* 0x000fea0003800000 */
.L_x_1678:
[----:B------:R-:W-:Y:S05]  /*1da30*/  BRA.DIV ~URZ, `(.L_x_1680) ;  /* 0x000058c27f007947 */ /* 0x000fea000b800000 */
[----:B---3--:R3:W2:Y:S04]  /*1da40*/  SHFL.IDX PT, R9, R6, 0x3, 0x181f ;  /* 0x00781f0006097f89 */ /* 0x0086a800000e0000 */
[----:B----4-:R3:W4:Y:S02]  /*1da50*/  SHFL.IDX PT, R6, R8, 0x3, 0x181f ;  /* 0x00781f0008067f89 */ /* 0x01072400000e0000 */
.L_x_1765:
        /* <DEDUP_REMOVED lines=9> */
[----:B---3--:R-:W2:Y:S01]  /*1daf0*/  LDL R8, [R1+0x4] ;  /* 0x0000040001087983 */ /* 0x008ea20000100800 */
[----:B-1----:R-:W-:-:S04]  /*1db00*/  LEA R2, P0, R226, R6, 0x1 ;  /* 0x00000006e2027211 */ /* 0x002fc800078008ff */
[----:B--2---:R-:W-:-:S05]  /*1db10*/  LEA.HI.X R3, R226, R9, R8, 0x1, P0 ;  /* 0x00000009e2037211 */ /* 0x004fca00000f0c08 */
[----:B------:R1:W-:Y:S01]  /*1db20*/  ST.E.128 [R2.64], R40 ;  /* 0x0000002802007985 */ /* 0x0003e2000c101d08 */
[----:B------:R-:W-:Y:S05]  /*1db30*/  BRA `(.L_x_1681) ;  /* 0x00001ab000007947 */ /* 0x000fea0003800000 */
.L_x_1668:
        /* <DEDUP_REMOVED lines=34> */
.L_x_1766:
[----:B------:R-:W-:Y:S05]  /*1dd60*/  BRA.DIV ~URZ, `(.L_x_1683) ;  /* 0x000056d27f007947 */ /* 0x000fea000b800000 */
[----:B------:R3:W4:Y:S02]  /*1dd70*/  SHFL.IDX PT, R2, R5, RZ, 0x1c1f ;  /* 0x001c1fff05027589 */ /* 0x00072400000e0000 */
.L_x_1767:
        /* <DEDUP_REMOVED lines=97> */
.L_x_1685:
[----:B------:R-:W-:Y:S05]  /*1e390*/  BSYNC B0 ;  /* 0x0000000000007941 */ /* 0x000fea0003800000 */
.L_x_1684:
[----:B------:R-:W-:Y:S05]  /*1e3a0*/  BRA.DIV ~URZ, `(.L_x_1686) ;  /* 0x000051027f007947 */ /* 0x000fea000b800000 */
[----:B--2---:R2:W1:Y:S04]  /*1e3b0*/  SHFL.IDX PT, R4, R6, 0x1, 0x1c1f ;  /* 0x003c1f0006047f89 */ /* 0x00446800000e0000 */
[----:B----4-:R2:W4:Y:S02]  /*1e3c0*/  SHFL.IDX PT, R2, R5, 0x1, 0x1c1f ;  /* 0x003c1f0005027f89 */ /* 0x01052400000e0000 */
.L_x_1768:
        /* <DEDUP_REMOVED lines=105> */
.L_x_1666:
[----:B------:R-:W3:Y:S04]  /*1ea60*/  LDL.LU R2, [R1+0x68] ;  /* 0x0000680001027983 */ /* 0x000ee80000300800 */
[----:B-12---:R-:W2:Y:S01]  /*1ea70*/  LDL.LU R6, [R1+0x6c] ;  /* 0x00006c0001067983 */ /* 0x006ea20000300800 */
[----:B------:R-:W-:Y:S02]  /*1ea80*/  ISETP.NE.U32.AND P0, PT, RZ, c[0x0][0x508], PT ;  /* 0x00014200ff007a0c */ /* 0x000fe40003f05070 */
[----:B------:R-:W-:Y:S01]  /*1ea90*/  ISETP.NE.U32.AND P3, PT, RZ, c[0x0][0x500], PT ;  /* 0x00014000ff007a0c */ /* 0x000fe20003f65070 */
[----:B----4-:R-:W4:Y:S01]  /*1eaa0*/  LDL.LU R3, [R1+0x54] ;  /* 0x0000540001037983 */ /* 0x010f220000300800 */
[----:B------:R-:W-:Y:S01]  /*1eab0*/  ISETP.NE.AND.EX P2, PT, RZ, c[0x0][0x50c], PT, P0 ;  /* 0x00014300ff007a0c */ /* 0x000fe20003f45300 */
[----:B------:R-:W-:Y:S01]  /*1eac0*/  IMAD.MOV.U32 R22, RZ, RZ, c[0x0][0x388] ;  /* 0x0000e200ff167624 */ /* 0x000fe200078e00ff */
[----:B------:R-:W-:-:S02]  /*1ead0*/  ISETP.NE.AND.EX P3, PT, RZ, c[0x0][0x504], PT, P3 ;  /* 0x00014100ff007a0c */ /* 0x000fc40003f65330 */
[----:B---3--:R-:W-:-:S09]  /*1eae0*/  IADD3 R4, P1, R2, c[0x0][0x500], RZ ;  /* 0x0001400002047a10 */ /* 0x008fd20007f3e0ff */
[----:B------:R-:W-:Y:S01]  /*1eaf0*/  @P2 IADD3 R8, P0, R2, c[0x0][0x508], RZ ;  /* 0x0001420002082a10 */ /* 0x000fe20007f1e0ff */
[----:B------:R-:W-:Y:S01]  /*1eb00*/  IMAD.MOV.U32 R2, RZ, RZ, RZ ;  /* 0x000000ffff027224 */ /* 0x000fe200078e00ff */
[C---:B--2---:R-:W-:Y:S02]  /*1eb10*/  IADD3.X R5, R6.reuse, c[0x0][0x504], RZ, P1, !PT ;  /* 0x0001410006057a10 */ /* 0x044fe40000ffe4ff */
        /* <DEDUP_REMOVED lines=10> */
.L_x_1687:
        /* <DEDUP_REMOVED lines=60> */
.L_x_1689:
[----:B------:R-:W-:Y:S05]  /*1ef80*/  BSYNC B0 ;  /* 0x0000000000007941 */ /* 0x000fea0003800000 */
.L_x_1688:
        /* <DEDUP_REMOVED lines=30> */
[----:B------:R-:W-:-:S04]  /*1f170*/  IADD3 R6, R82, R10, RZ ;  /* 0x0000000a52067210 */ /* 0x000fc80007ffe0ff */
[----:B------:R-:W-:Y:S02]  /*1f180*/  IADD3 R5, R3, R4, RZ ;  /* 0x0000000403057210 */ /* 0x000fe40007ffe0ff */
[----:B------:R-:W-:-:S04]  /*1f190*/  LEA R8, P0, R2, c[0x0][0x380], 0x1 ;  /* 0x0000e00002087a11 */ /* 0x000fc800078008ff */
[----:B------:R-:W-:Y:S01]  /*1f1a0*/  LEA.HI.X R5, R2, c[0x0][0x384], R5, 0x1, P0 ;  /* 0x0000e10002057a11 */ /* 0x000fe200000f0c05 */
[----:B------:R-:W-:Y:S06]  /*1f1b0*/  BRA.DIV ~URZ, `(.L_x_1690) ;  /* 0x000043c27f007947 */ /* 0x000fec000b800000 */
[----:B------:R1:W2:Y:S02]  /*1f1c0*/  SHFL.IDX PT, R9, R5, RZ, 0x181f ;  /* 0x00181fff05097589 */ /* 0x0002a400000e0000 */
.L_x_1769:
[----:B------:R-:W-:Y:S05]  /*1f1d0*/  BRA.DIV ~URZ, `(.L_x_1691) ;  /* 0x000044127f007947 */ /* 0x000fea000b800000 */
[----:B------:R3:W4:Y:S02]  /*1f1e0*/  SHFL.IDX PT, R2, R8, RZ, 0x181f ;  /* 0x00181fff08027589 */ /* 0x00072400000e0000 */
.L_x_1770:
[----:B------:R-:W-:Y:S01]  /*1f1f0*/  IMAD R4, R22, c[0x0][0x4e8], RZ ;  /* 0x00013a0016047a24 */ /* 0x000fe200078e02ff */
[----:B------:R-:W-:Y:S04]  /*1f200*/  BSSY B0, `(.L_x_1692) ;  /* 0x000000c000007945 */ /* 0x000fe80003800000 */
[----:B------:R-:W-:-:S13]  /*1f210*/  ISETP.GE.AND P0, PT, R6, R4, PT ;  /* 0x000000040600720c */ /* 0x000fda0003f06270 */
[----:B------:R-:W-:Y:S05]  /*1f220*/  @P0 BRA `(.L_x_1693) ;  /* 0x0000009000000947 */ /* 0x000fea0003800000 */
[----:B------:R-:W5:Y:S01]  /*1f230*/  LDL R15, [R1+0x4] ;  /* 0x00000400010f7983 */ /* 0x000f620000100800 */
[----:B------:R-:W-:Y:S02]  /*1f240*/  ISETP.GE.AND P1, PT, R76, c[0x0][0x3c8], PT ;  /* 0x0000f2004c007a0c */ /* 0x000fe40003f26270 */
[----:B------:R-:W-:-:S11]  /*1f250*/  ISETP.GE.AND P0, PT, R226, c[0x0][0x3c8], PT ;  /* 0x0000f200e2007a0c */ /* 0x000fd60003f06270 */
[-C--:B----4-:R-:W-:Y:S02]  /*1f260*/  @!P1 LEA R10, P3, R76, R2.reuse, 0x1 ;  /* 0x000000024c0a9211 */ /* 0x090fe400078608ff */
[----:B------:R-:W-:Y:S02]  /*1f270*/  @!P0 LEA R2, P2, R226, R2, 0x1 ;  /* 0x00000002e2028211 */ /* 0x000fe400078408ff */
[----:B--2---:R-:W-:-:S05]  /*1f280*/  @!P1 LEA.HI.X R11, R76, R9, R77, 0x1, P3 ;  /* 0x000000094c0b9211 */ /* 0x004fca00018f0c4d */
[----:B------:R2:W-:Y:S01]  /*1f290*/  @!P1 ST.E.128 [R10.64], RZ ;  /* 0x000000ff0a009985 */ /* 0x0005e2000c101d08 */
[----:B-----5:R-:W-:-:S05]  /*1f2a0*/  @!P0 LEA.HI.X R3, R226, R9, R15, 0x1, P2 ;  /* 0x00000009e2038211 */ /* 0x020fca00010f0c0f */
[----:B------:R2:W-:Y:S02]  /*1f2b0*/  @!P0 ST.E.128 [R2.64], RZ ;  /* 0x000000ff02008985 */ /* 0x0005e4000c101d08 */
.L_x_1693:
[----:B------:R-:W-:Y:S05]  /*1f2c0*/  BSYNC B0 ;  /* 0x0000000000007941 */ /* 0x000fea0003800000 */
.L_x_1692:
[----:B------:R-:W-:Y:S05]  /*1f2d0*/  BRA.DIV ~URZ, `(.L_x_1694) ;  /* 0x000043827f007947 */ /* 0x000fea000b800000 */
[----:B--2---:R2:W1:Y:S04]  /*1f2e0*/  SHFL.IDX PT, R9, R5, 0x1, 0x181f ;  /* 0x00381f0005097f89 */ /* 0x00446800000e0000 */
[----:B----4-:R2:W4:Y:S02]  /*1f2f0*/  SHFL.IDX PT, R2, R8, 0x1, 0x181f ;  /* 0x00381f0008027f89 */ /* 0x01052400000e0000 */
.L_x_1771:
        /* <DEDUP_REMOVED lines=9> */
[----:B-1----:R-:W-:-:S05]  /*1f390*/  @!P1 LEA.HI.X R11, R76, R9, R77, 0x1, P3 ;  /* 0x000000094c0b9211 */ /* 0x002fca00018f0c4d */
[----:B------:R1:W-:Y:S01]  /*1f3a0*/  @!P1 ST.E.128 [R10.64], RZ ;  /* 0x000000ff0a009985 */ /* 0x0003e2000c101d08 */
[----:B-----5:R-:W-:-:S05]  /*1f3b0*/  @!P0 LEA.HI.X R3, R226, R9, R15, 0x1, P2 ;  /* 0x00000009e2038211 */ /* 0x020fca00010f0c0f */
[----:B------:R1:W-:Y:S02]  /*1f3c0*/  @!P0 ST.E.128 [R2.64], RZ ;  /* 0x000000ff02008985 */ /* 0x0003e4000c101d08 */
.L_x_1696:
[----:B------:R-:W-:Y:S05]  /*1f3d0*/  BSYNC B0 ;  /* 0x0000000000007941 */ /* 0x000fea0003800000 */
.L_x_1695:
[----:B------:R-:W-:Y:S05]  /*1f3e0*/  BRA.DIV ~URZ, `(.L_x_1697) ;  /* 0x000043427f007947 */ /* 0x000fea000b800000 */
[----:B-1----:R1:W2:Y:S02]  /*1f3f0*/  SHFL.IDX PT, R9, R5, 0x2, 0x181f ;  /* 0x00581f0005097f89 */ /* 0x0022a400000e0000 */
.L_x_1772:
[----:B------:R-:W-:Y:S05]  /*1f400*/  BRA.DIV ~URZ, `(.L_x_1698) ;  /* 0x000043927f007947 */ /* 0x000fea000b800000 */
[----:B----4-:R4:W1:Y:S02]  /*1f410*/  SHFL.IDX PT, R2, R8, 0x2, 0x181f ;  /* 0x00581f0008027f89 */ /* 0x01086400000e0000 */
.L_x_1773:
[----:B------:R-:W-:Y:S01]  /*1f420*/  IADD3 R3, R6, 0x40, RZ ;  /* 0x0000004006037810 */ /* 0x000fe20007ffe0ff */
[----:B------:R-:W-:Y:S03]  /*1f430*/  BSSY B0, `(.L_x_1699) ;  /* 0x000000c000007945 */ /* 0x000fe60003800000 */
[----:B------:R-:W-:-:S13]  /*1f440*/  ISETP.GE.AND P0, PT, R3, R4, PT ;  /* 0x000000040300720c */ /* 0x000fda0003f06270 */
[----:B------:R-:W-:Y:S05]  /*1f450*/  @P0 BRA `(.L_x_1700) ;  /* 0x0000009000000947 */ /* 0x000fea0003800000 */
[----:B------:R-:W5:Y:S01]  /*1f460*/  LDL R15, [R1+0x4] ;  /* 0x00000400010f7983 */ /* 0x000f620000100800 */
[----:B------:R-:W-:Y:S02]  /*1f470*/  ISETP.GE.AND P1, PT, R76, c[0x0][0x3c8], PT ;  /* 0x0000f2004c007a0c */ /* 0x000fe40003f26270 */
[----:B------:R-:W-:-:S11]  /*1f480*/  ISETP.GE.AND P0, PT, R226, c[0x0][0x3c8], PT ;  /* 0x0000f200e2007a0c */ /* 0x000fd60003f06270 */
[-C--:B-1----:R-:W-:Y:S02]  /*1f490*/  @!P1 LEA R10, P3, R76, R2.reuse, 0x1 ;  /* 0x000000024c0a9211 */ /* 0x082fe400078608ff */
[----:B------:R-:W-:Y:S02]  /*1f4a0*/  @!P0 LEA R2, P2, R226, R2, 0x1 ;  /* 0x00000002e2028211 */ /* 0x000fe400078408ff */
[----:B--2---:R-:W-:-:S05]  /*1f4b0*/  @!P1 LEA.HI.X R11, R76, R9, R77, 0x1, P3 ;  /* 0x000000094c0b9211 */ /* 0x004fca00018f0c4d */
[----:B------:R1:W-:Y:S01]  /*1f4c0*/  @!P1 ST.E.128 [R10.64], RZ ;  /* 0x000000ff0a009985 */ /* 0x0003e2000c101d08 */
[----:B-----5:R-:W-:-:S05]  /*1f4d0*/  @!P0 LEA.HI.X R3, R226, R9, R15, 0x1, P2 ;  /* 0x00000009e2038211 */ /* 0x020fca00010f0c0f */
[----:B------:R1:W-:Y:S02]  /*1f4e0*/  @!P0 ST.E.128 [R2.64], RZ ;  /* 0x000000ff02008985 */ /* 0x0003e4000c101d08 */
.L_x_1700:
[----:B------:R-:W-:Y:S05]  /*1f4f0*/  BSYNC B0 ;  /* 0x0000000000007941 */ /* 0x000fea0003800000 */
.L_x_1699:
[----:B------:R-:W-:Y:S05]  /*1f500*/  BRA.DIV ~URZ, `(.L_x_1701) ;  /* 0x000043027f007947 */ /* 0x000fea000b800000 */
[----:B--2---:R2:W3:Y:S04]  /*1f510*/  SHFL.IDX PT, R9, R5, 0x3, 0x181f ;  /* 0x00781f0005097f89 */ /* 0x0044e800000e0000 */
[----:B-1----:R2:W1:Y:S02]  /*1f520*/  SHFL.IDX PT, R2, R8, 0x3, 0x181f ;  /* 0x00781f0008027f89 */ /* 0x00246400000e0000 */
.L_x_1774:
[----:B------:R-:W-:-:S04]  /*1f530*/  IADD3 R6, R6, 0x60, RZ ;  /* 0x0000006006067810 */ /* 0x000fc80007ffe0ff */
[----:B------:R-:W-:-:S13]  /*1f540*/  ISETP.GE.AND P0, PT, R6, R4, PT ;  /* 0x000000040600720c */ /* 0x000fda0003f06270 */
[----:B------:R-:W-:Y:S05]  /*1f550*/  @P0 BRA `(.L_x_1681) ;  /* 0x0000009000000947 */ /* 0x000fea0003800000 */
[----:B--234-:R-:W2:Y:S01]  /*1f560*/  LDL R8, [R1+0x4] ;  /* 0x0000040001087983 */ /* 0x01cea20000100800 */
[----:B------:R-:W-:Y:S02]  /*1f570*/  ISETP.GE.AND P1, PT, R76, c[0x0][0x3c8], PT ;  /* 0x0000f2004c007a0c */ /* 0x000fe40003f26270 */
[----:B------:R-:W-:-:S11]  /*1f580*/  ISETP.GE.AND P0, PT, R226, c[0x0][0x3c8], PT ;  /* 0x0000f200e2007a0c */ /* 0x000fd60003f06270 */
[-C--:B-1----:R-:W-:Y:S02]  /*1f590*/  @!P1 LEA R4, P3, R76, R2.reuse, 0x1 ;  /* 0x000000024c049211 */ /* 0x082fe400078608ff */
[----:B------:R-:W-:Y:S02]  /*1f5a0*/  @!P0 LEA R2, P2, R226, R2, 0x1 ;  /* 0x00000002e2028211 */ /* 0x000fe400078408ff */
[----:B------:R-:W-:-:S05]  /*1f5b0*/  @!P1 LEA.HI.X R5, R76, R9, R77, 0x1, P3 ;  /* 0x000000094c059211 */ /* 0x000fca00018f0c4d */
[----:B------:R1:W-:Y:S01]  /*1f5c0*/  @!P1 ST.E.128 [R4.64], RZ ;  /* 0x000000ff04009985 */ /* 0x0003e2000c101d08 */
[----:B--2---:R-:W-:-:S05]  /*1f5d0*/  @!P0 LEA.HI.X R3, R226, R9, R8, 0x1, P2 ;  /* 0x00000009e2038211 */ /* 0x004fca00010f0c08 */
[----:B------:R1:W-:Y:S02]  /*1f5e0*/  @!P0 ST.E.128 [R2.64], RZ ;  /* 0x000000ff02008985 */ /* 0x0003e4000c101d08 */
.L_x_1681:
[----:B------:R-:W-:Y:S05]  /*1f5f0*/  BSYNC B1 ;  /* 0x0000000000017941 */ /* 0x000fea0003800000 */
.L_x_1665:
        /* <DEDUP_REMOVED lines=14> */
.L_x_1775:
[----:B------:R-:W-:Y:S05]  /*1f6e0*/  BRA.DIV ~URZ, `(.L_x_1704) ;  /* 0x000042627f007947 */ /* 0x000fea000b800000 */
[----:B------:R3:W4:Y:S02]  /*1f6f0*/  SHFL.IDX PT, R9, R74, 0x1, 0x1f ;  /* 0x00201f004a097f89 */ /* 0x00072400000e0000 */
.L_x_1776:
        /* <DEDUP_REMOVED lines=19> */
.L_x_1777:
        /* <DEDUP_REMOVED lines=16> */
.L_x_1778:
[----:B---3--:R-:W-:Y:S01]  /*1f930*/  IMAD R2, R2, c[0x0][0x538], RZ ;  /* 0x00014e0002027a24 */ /* 0x008fe200078e02ff */
[----:B------:R-:W-:Y:S04]  /*1f940*/  BSSY B1, `(.L_x_1707) ;  /* 0x00000cf000017945 */ /* 0x000fe80003800000 */
[----:B----4-:R-:W-:-:S04]  /*1f950*/  IADD3 R9, R2, R9, RZ ;  /* 0x0000000902097210 */ /* 0x010fc80007ffe0ff */
[----:B--2---:R-:W-:-:S13]  /*1f960*/  ISETP.GT.AND P0, PT, R9, R10, PT ;  /* 0x0000000a0900720c */ /* 0x004fda0003f04270 */
[----:B------:R-:W-:Y:S05]  /*1f970*/  @P0 BRA `(.L_x_1708) ;  /* 0x0000026000000947 */ /* 0x000fea0003800000 */
.L_x_1712:
        /* <DEDUP_REMOVED lines=18> */
.L_x_1779:
        /* <DEDUP_REMOVED lines=16> */
.L_x_1780:
[----:B--2---:R-:W-:-:S05]  /*1fba0*/  IMAD R2, R2, c[0x0][0x538], RZ ;  /* 0x00014e0002027a24 */ /* 0x004fca00078e02ff */
[----:B------:R-:W-:-:S04]  /*1fbb0*/  IADD3 R9, R2, R9, RZ ;  /* 0x0000000902097210 */ /* 0x000fc80007ffe0ff */
[----:B------:R-:W-:-:S13]  /*1fbc0*/  ISETP.GT.AND P0, PT, R9, R10, PT ;  /* 0x0000000a0900720c */ /* 0x000fda0003f04270 */
[----:B-1----:R-:W-:Y:S05]  /*1fbd0*/  @!P0 BRA `(.L_x_1712) ;  /* 0xfffffda000008947 */ /* 0x002fea000383ffff */
.L_x_1708:
[----:B------:R-:W-:-:S05]  /*1fbe0*/  IADD3 R11, -R2, R9, RZ ;  /* 0x00000009020b7210 */ /* 0x000fca0007ffe1ff */
[----:B------:R-:W-:-:S05]  /*1fbf0*/  IMAD R2, R4, c[0x0][0x538], R11 ;  /* 0x00014e0004027a24 */ /* 0x000fca00078e020b */
[----:B------:R-:W-:Y:S01]  /*1fc00*/  ISETP.GT.AND P0, PT, R2, R10, PT ;  /* 0x0000000a0200720c */ /* 0x000fe20003f04270 */
[----:B------:R-:W-:-:S12]  /*1fc10*/  BRA.DIV ~URZ, `(.L_x_1713) ;  /* 0x000041827f007947 */ /* 0x000fd8000b800000 */
[----:B------:R-:W-:-:S03]  /*1fc20*/  VOTE.ANY R15, PT, !P0 ;  /* 0x00000000000f7806 */ /* 0x000fc600040e0100 */
.L_x_1781:
[----:B------:R-:W2:Y:S01]  /*1fc30*/  LDL.LU R2, [R1+0x5c] ;  /* 0x00005c0001027983 */ /* 0x000ea20000300800 */
[----:B------:R-:W2:Y:S02]  /*1fc40*/  POPC R9, R15 ;  /* 0x0000000f00097309 */ /* 0x000ea40000000000 */
[----:B--2---:R-:W-:-:S05]  /*1fc50*/  IADD3 R2, R9, R2, RZ ;  /* 0x0000000209027210 */ /* 0x004fca0007ffe0ff */
[----:B------:R2:W-:Y:S01]  /*1fc60*/  STL [R1+0x5c], R2 ;  /* 0x00005c0201007387 */ /* 0x0005e20000100800 */
[----:B------:R-:W-:Y:S05]  /*1fc70*/  BRA.DIV ~URZ, `(.L_x_1714) ;  /* 0x000041627f007947 */ /* 0x000fea000b800000 */
[----:B------:R3:W4:Y:S04]  /*1fc80*/  SHFL.IDX PT, R6, R6, R9, 0x1f ;  /* 0x00001f0906067589 */ /* 0x00072800000e0000 */
[----:B------:R3:W1:Y:S02]  /*1fc90*/  SHFL.IDX PT, R5, R8, R9, 0x1f ;  /* 0x00001f0908057589 */ /* 0x00066400000e0000 */
.L_x_1782:
[----:B------:R-:W-:Y:S01]  /*1fca0*/  ISETP.NE.AND P0, PT, R15, RZ, PT ;  /* 0x000000ff0f00720c */ /* 0x000fe20003f05270 */
[----:B------:R-:W-:-:S12]  /*1fcb0*/  BSSY B0, `(.L_x_1715) ;  /* 0x0000005000007945 */ /* 0x000fd80003800000 */
[----:B------:R-:W-:Y:S05]  /*1fcc0*/  @!P0 BRA `(.L_x_1716) ;  /* 0x0000003000008947 */ /* 0x000fea0003800000 */
[----:B---3--:R-:W-:Y:S01]  /*1fcd0*/  IADD3 R9, R9, -0x1, RZ ;  /* 0xffffffff09097810 */ /* 0x008fe20007ffe0ff */
[----:B------:R-:W-:Y:S05]  /*1fce0*/  BRA.DIV ~URZ, `(.L_x_1717) ;  /* 0x000041c27f007947 */ /* 0x000fea000b800000 */
[----:B------:R3:W2:Y:S02]  /*1fcf0*/  SHFL.IDX PT, R16, R4, R9, 0x1f ;  /* 0x00001f0904107589 */ /* 0x0006a400000e0000 */
.L_x_1716:
[----:B------:R-:W-:Y:S05]  /*1fd00*/  BSYNC B0 ;  /* 0x0000000000007941 */ /* 0x000fea0003800000 */
.L_x_1715:
        /* <DEDUP_REMOVED lines=68> */
.L_x_1719:
        /* <DEDUP_REMOVED lines=68> */
.L_x_1720:
[----:B------:R-:W-:Y:S05]  /*20590*/  BSYNC B0 ;  /* 0x0000000000007941 */ /* 0x000fea0003800000 */
.L_x_1718:
[----:B------:R-:W-:-:S04]  /*205a0*/  LOP3.LUT R3, RZ, R3, RZ, 0x33, !PT ;  /* 0x00000003ff037212 */ /* 0x000fc800078e33ff */
[----:B-1----:R-:W-:-:S05]  /*205b0*/  IADD3 R2, R3, R6, RZ ;  /* 0x0000000603027210 */ /* 0x002fca0007ffe0ff */
[----:B------:R1:W-:Y:S01]  /*205c0*/  STL [R1+0x54], R2 ;  /* 0x0000540201007387 */ /* 0x0003e20000100800 */
[----:B------:R-:W-:Y:S05]  /*205d0*/  BRA `(.L_x_1721) ;  /* 0x0000005000007947 */ /* 0x000fea0003800000 */
.L_x_1709:
[----:B------:R-:W-:Y:S01]  /*205e0*/  MOV R2, c[0x0][0x53c] ;  /* 0x00014f0000027a02 */ /* 0x000fe20000000f00 */
[----:B------:R2:W-:Y:S04]  /*205f0*/  STL [R1+0x50], R10 ;  /* 0x0000500a01007387 */ /* 0x0005e80000100800 */
[----:B------:R2:W-:Y:S04]  /*20600*/  STL [R1+0x54], RZ ;  /* 0x000054ff01007387 */ /* 0x0005e80000100800 */
[----:B------:R2:W-:Y:S04]  /*20610*/  STL [R1+0x58], RZ ;  /* 0x000058ff01007387 */ /* 0x0005e80000100800 */
[----:B------:R2:W-:Y:S02]  /*20620*/  STL [R1+0x5c], R2 ;  /* 0x00005c0201007387 */ /* 0x0005e40000100800 */
.L_x_1721:
[----:B------:R-:W-:Y:S05]  /*20630*/  BSYNC B1 ;  /* 0x0000000000017941 */ /* 0x000fea0003800000 */
.L_x_1707:
        /* <DEDUP_REMOVED lines=9> */
.L_x_1702:
[----:B-1----:R-:W3:Y:S02]  /*206d0*/  LDL R2, [R1+0x5c] ;  /* 0x00005c0001027983 */ /* 0x002ee40000100800 */
[----:B---3--:R-:W-:-:S13]  /*206e0*/  ISETP.GE.AND P0, PT, R2, c[0x0][0x53c], PT ;  /* 0x00014f0002007a0c */ /* 0x008fda0003f06270 */
[----:B--2---:R-:W-:Y:S01]  /*206f0*/  @P0 CALL.REL.NOINC `(.L_x_1722) ;  /* 0x0000001000000944 */ /* 0x004fe20003c00000 */
[----:B------:R-:W-:Y:S05]  /*20700*/  BRA `(.L_x_1723) ;  /* 0xfffe182000007947 */ /* 0x000fea000383ffff */
.L_x_1722:
[----:B------:R-:W-:Y:S05]  /*20710*/  EXIT ;  /* 0x000000000000794d */ /* 0x000fea0003800000 */
.L_x_1503:
[----:B------:R-:W-:Y:S02]  /*20720*/  MOV R3, 0x1 ;  /* 0x0000000100037802 */ /* 0x000fe40000000f00 */
[----:B------:R-:W-:Y:S02]  /*20730*/  MOV R4, 0x20750 ;  /* 0x0002075000047802 */ /* 0x000fe40000000f00 */
[----:B------:R-:W-:Y:S05]  /*20740*/  CALL.REL.NOINC `($__internal_26_$__cuda_sm70_shflsync_up_p) ;  /* 0x0000389000007944 */ /* 0x000fea0003c00000 */
[----:B------:R-:W-:Y:S01]  /*20750*/  MOV R0, R3 ;  /* 0x0000000300007202 */ /* 0x000fe20000000f00 */
[----:B------:R-:W-:Y:S05]  /*20760*/  BRA `(.L_x_1724) ;  /* 0xfffdfcf000007947 */ /* 0x000fea000383ffff */
.L_x_1504:
[----:B------:R-:W-:Y:S02]  /*20770*/  MOV R3, 0x2 ;  /* 0x0000000200037802 */ /* 0x000fe40000000f00 */
[----:B------:R-:W-:Y:S02]  /*20780*/  MOV R4, 0x207a0 ;  /* 0x000207a000047802 */ /* 0x000fe40000000f00 */
[----:B------:R-:W-:Y:S05]  /*20790*/  CALL.REL.NOINC `($__internal_26_$__cuda_sm70_shflsync_up_p) ;  /* 0x0000384000007944 */ /* 0x000fea0003c00000 */
[----:B------:R-:W-:Y:S02]  /*207a0*/  SEL R0, R3, RZ, P4 ;  /* 0x000000ff03007207 */ /* 0x000fe40002000000 */
[----:B------:R-:W-:Y:S02]  /*207b0*/  MOV R3, 0x4 ;  /* 0x0000000400037802 */ /* 0x000fe40000000f00 */
[----:B------:R-:W-:Y:S01]  /*207c0*/  MOV R4, 0x20800 ;  /* 0x0002080000047802 */ /* 0x000fe20000000f00 */
[----:B------:R-:W-:-:S04]  /*207d0*/  IMAD.IADD R0, R2, 0x1, R0 ;  /* 0x0000000102007824 */ /* 0x000fc800078e0200 */
[----:B------:R-:W-:Y:S02]  /*207e0*/  IMAD.MOV.U32 R2, RZ, RZ, R0 ;  /* 0x000000ffff027224 */ /* 0x000fe400078e0000 */
[----:B------:R-:W-:Y:S05]  /*207f0*/  CALL.REL.NOINC `($__internal_26_$__cuda_sm70_shflsync_up_p) ;  /* 0x000037e000007944 */ /* 0x000fea0003c00000 */
[----:B------:R-:W-:Y:S02]  /*20800*/  SEL R3, R3, RZ, P3 ;  /* 0x000000ff03037207 */ /* 0x000fe40001800000 */
[----:B------:R-:W-:-:S03]  /*20810*/  MOV R4, 0x20860 ;  /* 0x0002086000047802 */ /* 0x000fc60000000f00 */
[----:B------:R-:W-:Y:S01]  /*20820*/  IMAD.IADD R0, R0, 0x1, R3 ;  /* 0x0000000100007824 */ /* 0x000fe200078e0203 */
[----:B------:R-:W-:-:S03]  /*20830*/  MOV R3, 0x8 ;  /* 0x0000000800037802 */ /* 0x000fc60000000f00 */
        /* <DEDUP_REMOVED lines=8> */
[----:B------:R-:W-:Y:S01]  /*208c0*/  SEL R3, R3, RZ, P1 ;  /* 0x000000ff03037207 */ /* 0x000fe20000800000 */
[----:B------:R-:W-:Y:S01]  /*208d0*/  IMAD.MOV.U32 R2, RZ, RZ, 0x1f ;  /* 0x0000001fff027424 */ /* 0x000fe200078e00ff */
[----:B------:R-:W-:-:S03]  /*208e0*/  MOV R52, 0x1f ;  /* 0x0000001f00347802 */ /* 0x000fc60000000f00 */
[----:B------:R-:W-:Y:S01]  /*208f0*/  IMAD.IADD R4, R0, 0x1, R3 ;  /* 0x0000000100047824 */ /* 0x000fe200078e0203 */
[----:B------:R-:W-:-:S03]  /*20900*/  MOV R3, 0x20930 ;  /* 0x0002093000037802 */ /* 0x000fc60000000f00 */
[----:B------:R-:W-:Y:S02]  /*20910*/  IMAD.MOV.U32 R53, RZ, RZ, R4 ;  /* 0x000000ffff357224 */ /* 0x000fe400078e0004 */
[----:B------:R-:W-:Y:S05]  /*20920*/  CALL.REL.NOINC `($__internal_25_$__cuda_sm70_shflsync_idx_p) ;  /* 0x0000365000007944 */ /* 0x000fea0003c00000 */
[----:B------:R-:W-:Y:S01]  /*20930*/  MOV R0, R52 ;  /* 0x0000003400007202 */ /* 0x000fe20000000f00 */
[----:B------:R-:W-:Y:S05]  /*20940*/  BRA `(.L_x_1725) ;  /* 0xfffdfc1000007947 */ /* 0x000fea000383ffff */
.L_x_1506:
[----:B------:R-:W-:Y:S02]  /*20950*/  SEL R2, RZ, 0x1, P0 ;  /* 0x00000001ff027807 */ /* 0x000fe40000000000 */
[----:B------:R-:W-:Y:S02]  /*20960*/  MOV R3, 0x20980 ;  /* 0x0002098000037802 */ /* 0x000fe40000000f00 */
[----:B------:R-:W-:Y:S05]  /*20970*/  CALL.REL.NOINC `($__internal_27_$__cuda_sm70_votesync_ballot) ;  /* 0x000036c000007944 */ /* 0x000fea0003c00000 */
[----:B------:R-:W-:Y:S05]  /*20980*/  BRA `(.L_x_1726) ;  /* 0xfffdfc6000007947 */ /* 0x000fea000383ffff */
.L_x_1507:
[----:B------:R-:W-:Y:S01]  /*20990*/  IMAD.MOV.U32 R53, RZ, RZ, R9 ;  /* 0x000000ffff357224 */ /* 0x000fe200078e0009 */
[----:B-1----:R-:W-:Y:S01]  /*209a0*/  MOV R2, R0 ;  /* 0x0000000000027202 */ /* 0x002fe20000000f00 */
[----:B------:R-:W-:Y:S01]  /*209b0*/  IMAD.MOV.U32 R52, RZ, RZ, 0x1f ;  /* 0x0000001fff347424 */ /* 0x000fe200078e00ff */
[----:B------:R-:W-:Y:S02]  /*209c0*/  MOV R3, 0x209e0 ;  /* 0x000209e000037802 */ /* 0x000fe40000000f00 */
[----:B------:R-:W-:Y:S05]  /*209d0*/  CALL.REL.NOINC `($__internal_25_$__cuda_sm70_shflsync_idx_p) ;  /* 0x000035a000007944 */ /* 0x000fea0003c00000 */
[----:B------:R-:W-:Y:S01]  /*209e0*/  IMAD.MOV.U32 R12, RZ, RZ, R52 ;  /* 0x000000ffff0c7224 */ /* 0x000fe200078e0034 */
[----:B------:R-:W-:Y:S01]  /*209f0*/  MOV R53, R8 ;  /* 0x0000000800357202 */ /* 0x000fe20000000f00 */
[----:B------:R-:W-:Y:S01]  /*20a00*/  IMAD.MOV.U32 R5, RZ, RZ, RZ ;  /* 0x000000ffff057224 */ /* 0x000fe200078e00ff */
[----:B------:R-:W-:Y:S01]  /*20a10*/  MOV R2, R0 ;  /* 0x0000000000027202 */ /* 0x000fe20000000f00 */
[----:B------:R-:W-:Y:S01]  /*20a20*/  IMAD.MOV.U32 R52, RZ, RZ, 0x1f ;  /* 0x0000001fff347424 */ /* 0x000fe200078e00ff */
[----:B------:R-:W-:-:S02]  /*20a30*/  MOV R3, 0x20a50 ;  /* 0x00020a5000037802 */ /* 0x000fc40000000f00 */
[----:B------:R-:W-:Y:S05]  /*20a40*/  CALL.REL.NOINC `($__internal_25_$__cuda_sm70_shflsync_idx_p) ;  /* 0x0000353000007944 */ /* 0x000fea0003c00000 */
[----:B------:R-:W-:Y:S01]  /*20a50*/  MOV R9, R52 ;  /* 0x0000003400097202 */ /* 0x000fe20000000f00 */
[----:B------:R-:W-:Y:S05]  /*20a60*/  BRA `(.L_x_1727) ;  /* 0xfffdfbf000007947 */ /* 0x000fea000383ffff */
.L_x_1510:
[----:B------:R-:W-:Y:S01]  /*20a70*/  IMAD.MOV.U32 R53, RZ, RZ, R4 ;  /* 0x000000ffff357224 */ /* 0x000fe200078e0004 */
[----:B-1----:R-:W-:Y:S01]  /*20a80*/  MOV R2, R0 ;  /* 0x0000000000027202 */ /* 0x002fe20000000f00 */
[----:B------:R-:W-:Y:S01]  /*20a90*/  IMAD.MOV.U32 R52, RZ, RZ, 0x1f ;  /* 0x0000001fff347424 */ /* 0x000fe200078e00ff */
[----:B------:R-:W-:-:S02]  /*20aa0*/  MOV R3, 0x20ac0 ;  /* 0x00020ac000037802 */ /* 0x000fc40000000f00 */
[----:B---34-:R-:W-:Y:S05]  /*20ab0*/  CALL.REL.NOINC `($__internal_25_$__cuda_sm70_shflsync_idx_p) ;  /* 0x000034c000007944 */ /* 0x018fea0003c00000 */
[----:B------:R-:W-:Y:S01]  /*20ac0*/  MOV R5, R52 ;  /* 0x0000003400057202 */ /* 0x000fe20000000f00 */
[----:B------:R-:W-:Y:S05]  /*20ad0*/  BRA `(.L_x_1509) ;  /* 0xfffdfbe000007947 */ /* 0x000fea000383ffff */
.L_x_1611:
[----:B------:R-:W-:Y:S01]  /*20ae0*/  IMAD.MOV.U32 R53, RZ, RZ, R2 ;  /* 0x000000ffff357224 */ /* 0x000fe200078e0002 */
[----:B------:R-:W-:Y:S01]  /*20af0*/  MOV R2, 0x3 ;  /* 0x0000000300027802 */ /* 0x000fe20000000f00 */
[----:B------:R-:W-:Y:S01]  /*20b00*/  IMAD.MOV.U32 R52, RZ, RZ, 0x181f ;  /* 0x0000181fff347424 */ /* 0x000fe200078e00ff */
[----:B------:R-:W-:-:S02]  /*20b10*/  MOV R3, 0x20b30 ;  /* 0x00020b3000037802 */ /* 0x000fc40000000f00 */
[----:B---3--:R-:W-:Y:S05]  /*20b20*/  CALL.REL.NOINC `($__internal_25_$__cuda_sm70_shflsync_idx_p) ;  /* 0x0000345000007944 */ /* 0x008fea0003c00000 */
[----:B------:R-:W-:Y:S01]  /*20b30*/  IMAD.MOV.U32 R6, RZ, RZ, R52 ;  /* 0x000000ffff067224 */ /* 0x000fe200078e0034 */
[----:B------:R-:W-:Y:S01]  /*20b40*/  MOV R2, 0x3 ;  /* 0x0000000300027802 */ /* 0x000fe20000000f00 */
[----:B------:R-:W-:Y:S01]  /*20b50*/  IMAD.MOV.U32 R53, RZ, RZ, R5 ;  /* 0x000000ffff357224 */ /* 0x000fe200078e0005 */
[----:B------:R-:W-:-:S02]  /*20b60*/  MOV R52, 0x181f ;  /* 0x0000181f00347802 */ /* 0x000fc40000000f00 */
[----:B------:R-:W-:Y:S02]  /*20b70*/  MOV R3, 0x20b90 ;  /* 0x00020b9000037802 */ /* 0x000fe40000000f00 */
[----:B------:R-:W-:Y:S05]  /*20b80*/  CALL.REL.NOINC `($__internal_25_$__cuda_sm70_shflsync_idx_p) ;  /* 0x000033f000007944 */ /* 0x000fea0003c00000 */
[----:B------:R-:W-:Y:S01]  /*20b90*/  MOV R2, R52 ;  /* 0x0000003400027202 */ /* 0x000fe20000000f00 */
[----:B------:R-:W-:Y:S05]  /*20ba0*/  BRA `(.L_x_1728) ;  /* 0xfffef21000007947 */ /* 0x000fea000383ffff */
.L_x_1614:
[----:B------:R-:W-:Y:S01]  /*20bb0*/  IMAD.MOV.U32 R53, RZ, RZ, R4 ;  /* 0x000000ffff357224 */ /* 0x000fe200078e0004 */
[----:B------:R-:W-:Y:S01]  /*20bc0*/  MOV R2, RZ ;  /* 0x000000ff00027202 */ /* 0x000fe20000000f00 */
[----:B------:R-:W-:Y:S01]  /*20bd0*/  IMAD.MOV.U32 R52, RZ, RZ, 0x181f ;  /* 0x0000181fff347424 */ /* 0x000fe200078e00ff */
[----:B------:R-:W-:Y:S02]  /*20be0*/  MOV R3, 0x20c00 ;  /* 0x00020c0000037802 */ /* 0x000fe40000000f00 */
[----:B------:R-:W-:Y:S05]  /*20bf0*/  CALL.REL.NOINC `($__internal_25_$__cuda_sm70_shflsync_idx_p) ;  /* 0x0000338000007944 */ /* 0x000fea0003c00000 */
[----:B------:R-:W-:Y:S01]  /*20c00*/  MOV R6, R52 ;  /* 0x0000003400067202 */ /* 0x000fe20000000f00 */
[----:B------:R-:W-:Y:S05]  /*20c10*/  BRA `(.L_x_1729) ;  /* 0xffff06a000007947 */ /* 0x000fea000383ffff */
.L_x_1615:
[----:B------:R-:W-:Y:S01]  /*20c20*/  IMAD.MOV.U32 R53, RZ, RZ, R5 ;  /* 0x000000ffff357224 */ /* 0x000fe200078e0005 */
[----:B------:R-:W-:Y:S01]  /*20c30*/  MOV R2, RZ ;  /* 0x000000ff00027202 */ /* 0x000fe20000000f00 */
[----:B------:R-:W-:Y:S01]  /*20c40*/  IMAD.MOV.U32 R52, RZ, RZ, 0x181f ;  /* 0x0000181fff347424 */ /* 0x000fe200078e00ff */
[----:B------:R-:W-:Y:S02]  /*20c50*/  MOV R3, 0x20c70 ;  /* 0x00020c7000037802 */ /* 0x000fe40000000f00 */
[----:B-12---:R-:W-:Y:S05]  /*20c60*/  CALL.REL.NOINC `($__internal_25_$__cuda_sm70_shflsync_idx_p) ;  /* 0x0000331000007944 */ /* 0x006fea0003c00000 */
[----:B------:R-:W-:Y:S01]  /*20c70*/  MOV R2, R52 ;  /* 0x0000003400027202 */ /* 0x000fe20000000f00 */
[----:B------:R-:W-:Y:S05]  /*20c80*/  BRA `(.L_x_1730) ;  /* 0xffff065000007947 */ /* 0x000fea000383ffff */
.L_x_1618:
[----:B------:R-:W-:Y:S01]  /*20c90*/  IMAD.MOV.U32 R53, RZ, RZ, R4 ;  /* 0x000000ffff357224 */ /* 0x000fe200078e0004 */
[----:B--2-4-:R-:W-:Y:S01]  /*20ca0*/  MOV R2, 0x1 ;  /* 0x0000000100027802 */ /* 0x014fe20000000f00 */
[----:B------:R-:W-:Y:S01]  /*20cb0*/  IMAD.MOV.U32 R52, RZ, RZ, 0x181f ;  /* 0x0000181fff347424 */ /* 0x000fe200078e00ff */
[----:B------:R-:W-:-:S02]  /*20cc0*/  MOV R3, 0x20ce0 ;  /* 0x00020ce000037802 */ /* 0x000fc40000000f00 */
[----:B-1-3--:R-:W-:Y:S05]  /*20cd0*/  CALL.REL.NOINC `($__internal_25_$__cuda_sm70_shflsync_idx_p) ;  /* 0x000032a000007944 */ /* 0x00afea0003c00000 */
        /* <DEDUP_REMOVED lines=8> */
.L_x_1621:
[----:B------:R-:W-:Y:S01]  /*20d60*/  IMAD.MOV.U32 R53, RZ, RZ, R4 ;  /* 0x000000ffff357224 */ /* 0x000fe200078e0004 */
[----:B-1--4-:R-:W-:Y:S01]  /*20d70*/  MOV R2, 0x2 ;  /* 0x0000000200027802 */ /* 0x012fe20000000f00 */
[----:B------:R-:W-:Y:S01]  /*20d80*/  IMAD.MOV.U32 R52, RZ, RZ, 0x181f ;  /* 0x0000181fff347424 */ /* 0x000fe200078e00ff */
[----:B------:R-:W-:Y:S02]  /*20d90*/  MOV R3, 0x20db0 ;  /* 0x00020db000037802 */ /* 0x000fe40000000f00 */
[----:B--23--:R-:W-:Y:S05]  /*20da0*/  CALL.REL.NOINC `($__internal_25_$__cuda_sm70_shflsync_idx_p) ;  /* 0x000031d000007944 */ /* 0x00cfea0003c00000 */
[----:B------:R-:W-:Y:S01]  /*20db0*/  MOV R6, R52 ;  /* 0x0000003400067202 */ /* 0x000fe20000000f00 */
[----:B------:R-:W-:Y:S05]  /*20dc0*/  BRA `(.L_x_1732) ;  /* 0xffff074000007947 */ /* 0x000fea000383ffff */
.L_x_1622:
[----:B------:R-:W-:Y:S01]  /*20dd0*/  IMAD.MOV.U32 R53, RZ, RZ, R5 ;  /* 0x000000ffff357224 */ /* 0x000fe200078e0005 */
[----:B----4-:R-:W-:Y:S01]  /*20de0*/  MOV R2, 0x2 ;  /* 0x0000000200027802 */ /* 0x010fe20000000f00 */
[----:B------:R-:W-:Y:S01]  /*20df0*/  IMAD.MOV.U32 R52, RZ, RZ, 0x181f ;  /* 0x0000181fff347424 */ /* 0x000fe200078e00ff */
[----:B------:R-:W-:Y:S02]  /*20e00*/  MOV R3, 0x20e20 ;  /* 0x00020e2000037802 */ /* 0x000fe40000000f00 */
[----:B-123--:R-:W-:Y:S05]  /*20e10*/  CALL.REL.NOINC `($__internal_25_$__cuda_sm70_shflsync_idx_p) ;  /* 0x0000316000007944 */ /* 0x00efea0003c00000 */
[----:B------:R-:W-:Y:S01]  /*20e20*/  MOV R2, R52 ;  /* 0x0000003400027202 */ /* 0x000fe20000000f00 */
[----:B------:R-:W-:Y:S05]  /*20e30*/  BRA `(.L_x_1733) ;  /* 0xffff06f000007947 */ /* 0x000fea000383ffff */
.L_x_1625:
[----:B------:R-:W-:Y:S01]  /*20e40*/  IMAD.MOV.U32 R53, RZ, RZ, R4 ;  /* 0x000000ffff357224 */ /* 0x000fe200078e0004 */
[----:B-1----:R-:W-:Y:S01]  /*20e50*/  MOV R2, 0x3 ;  /* 0x0000000300027802 */ /* 0x002fe20000000f00 */
[----:B------:R-:W-:Y:S01]  /*20e60*/  IMAD.MOV.U32 R52, RZ, RZ, 0x181f ;  /* 0x0000181fff347424 */ /* 0x000fe200078e00ff */
[----:B------:R-:W-:-:S02]  /*20e70*/  MOV R3, 0x20e90 ;  /* 0x00020e9000037802 */ /* 0x000fc40000000f00 */
[----:B--234-:R-:W-:Y:S05]  /*20e80*/  CALL.REL.NOINC `($__internal_25_$__cuda_sm70_shflsync_idx_p) ;  /* 0x000030f000007944 */ /* 0x01cfea0003c00000 */
        /* <DEDUP_REMOVED lines=8> */
.L_x_1626:
[----:B------:R-:W-:Y:S01]  /*20f10*/  IMAD.MOV.U32 R53, RZ, RZ, R4 ;  /* 0x000000ffff357224 */ /* 0x000fe200078e0004 */
[----:B------:R-:W-:Y:S01]  /*20f20*/  MOV R2, RZ ;  /* 0x000000ff00027202 */ /* 0x000fe20000000f00 */
[----:B------:R-:W-:Y:S01]  /*20f30*/  IMAD.MOV.U32 R52, RZ, RZ, 0x1c1f ;  /* 0x00001c1fff347424 */ /* 0x000fe200078e00ff */
[----:B------:R-:W-:Y:S02]  /*20f40*/  MOV R3, 0x20f60 ;  /* 0x00020f6000037802 */ /* 0x000fe40000000f00 */
[----:B------:R-:W-:Y:S05]  /*20f50*/  CALL.REL.NOINC `($__internal_25_$__cuda_sm70_shflsync_idx_p) ;  /* 0x0000302000007944 */ /* 0x000fea0003c00000 */
[----:B------:R-:W-:Y:S01]  /*20f60*/  MOV R2, R52 ;  /* 0x0000003400027202 */ /* 0x000fe20000000f00 */
[----:B------:R-:W-:Y:S05]  /*20f70*/  BRA `(.L_x_1735) ;  /* 0xffff08b000007947 */ /* 0x000fea000383ffff */
.L_x_1627:
[----:B------:R-:W-:Y:S01]  /*20f80*/  IMAD.MOV.U32 R53, RZ, RZ, R4 ;  /* 0x000000ffff357224 */ /* 0x000fe200078e0004 */
[----:B------:R-:W-:Y:S01]  /*20f90*/  MOV R2, 0x1 ;  /* 0x0000000100027802 */ /* 0x000fe20000000f00 */
[----:B------:R-:W-:Y:S01]  /*20fa0*/  IMAD.MOV.U32 R52, RZ, RZ, 0x1c1f ;  /* 0x00001c1fff347424 */ /* 0x000fe200078e00ff */
[----:B------:R-:W-:Y:S02]  /*20fb0*/  MOV R3, 0x20fd0 ;  /* 0x00020fd000037802 */ /* 0x000fe40000000f00 */
[----:B-1----:R-:W-:Y:S05]  /*20fc0*/  CALL.REL.NOINC `($__internal_25_$__cuda_sm70_shflsync_idx_p) ;  /* 0x00002fb000007944 */ /* 0x002fea0003c00000 */
        /* <DEDUP_REMOVED lines=21> */
[C---:B------:R-:W-:Y:S02]  /*21120*/  ISETP.GT.AND P2, PT, R6.reuse, 0x18, PT ;  /* 0x000000180600780c */ /* 0x040fe40003f44270 */
        /* <DEDUP_REMOVED lines=88> */
[----:B------:R-:W-:-:S02]  /*216b0*/  FSEL R45, R31, -INF , P0 ;  /* 0xff8000001f2d7808 */ /* 0x000fc40000000000 */
[----:B------:R-:W-:Y:S01]  /*216c0*/  FMNMX.FTZ R5, R46, R5, !PT ;  /* 0x000000052e057209 */ /* 0x000fe20007810000 */
[----:B------:R-:W-:Y:S01]  /*216d0*/  IMAD.MOV.U32 R4, RZ, RZ, R6 ;  /* 0x000000ffff047224 */ /* 0x000fe200078e0006 */
[----:B------:R-:W-:Y:S02]  /*216e0*/  MOV R2, 0x21710 ;  /* 0x0002171000027802 */ /* 0x000fe40000000f00 */
[----:B------:R-:W-:Y:S02]  /*216f0*/  FMNMX.FTZ R5, R45, R5, !PT ;  /* 0x000000052d057209 */ /* 0x000fe40007810000 */
[----:B------:R-:W-:Y:S05]  /*21700*/  CALL.REL.NOINC `($__internal_24_$__cuda_sm70_shflsync_bfly_p) ;  /* 0x0000281000007944 */ /* 0x000fea0003c00000 */
[----:B------:R-:W-:Y:S01]  /*21710*/  FMNMX.FTZ R6, R6, R225, !PT ;  /* 0x000000e106067209 */ /* 0x000fe20007810000 */
[----:B------:R-:W-:Y:S01]  /*21720*/  IMAD.MOV.U32 R3, RZ, RZ, 0x1 ;  /* 0x00000001ff037424 */ /* 0x000fe200078e00ff */
[----:B------:R-:W-:-:S03]  /*21730*/  MOV R2, 0x21760 ;  /* 0x0002176000027802 */ /* 0x000fc60000000f00 */
[----:B------:R-:W-:Y:S02]  /*21740*/  IMAD.MOV.U32 R4, RZ, RZ, R6 ;  /* 0x000000ffff047224 */ /* 0x000fe400078e0006 */
[----:B------:R-:W-:Y:S05]  /*21750*/  CALL.REL.NOINC `($__internal_24_$__cuda_sm70_shflsync_bfly_p) ;  /* 0x000027c000007944 */ /* 0x000fea0003c00000 */
[----:B------:R-:W-:Y:S01]  /*21760*/  FMNMX.FTZ R6, R6, R225, !PT ;  /* 0x000000e106067209 */ /* 0x000fe20007810000 */
[----:B------:R-:W-:Y:S01]  /*21770*/  IMAD.MOV.U32 R4, RZ, RZ, R5 ;  /* 0x000000ffff047224 */ /* 0x000fe200078e0005 */
[----:B------:R-:W-:Y:S01]  /*21780*/  MOV R2, 0x217b0 ;  /* 0x000217b000027802 */ /* 0x000fe20000000f00 */
[----:B------:R-:W-:Y:S02]  /*21790*/  IMAD.MOV.U32 R3, RZ, RZ, 0x2 ;  /* 0x00000002ff037424 */ /* 0x000fe400078e00ff */
[----:B------:R-:W-:Y:S05]  /*217a0*/  CALL.REL.NOINC `($__internal_24_$__cuda_sm70_shflsync_bfly_p) ;  /* 0x0000277000007944 */ /* 0x000fea0003c00000 */
[----:B------:R-:W-:Y:S01]  /*217b0*/  FMNMX.FTZ R5, R5, R225, !PT ;  /* 0x000000e105057209 */ /* 0x000fe20007810000 */
[----:B------:R-:W-:Y:S01]  /*217c0*/  IMAD.MOV.U32 R3, RZ, RZ, 0x1 ;  /* 0x00000001ff037424 */ /* 0x000fe200078e00ff */
[----:B------:R-:W-:-:S03]  /*217d0*/  MOV R2, 0x21800 ;  /* 0x0002180000027802 */ /* 0x000fc60000000f00 */
[----:B------:R-:W-:Y:S02]  /*217e0*/  IMAD.MOV.U32 R4, RZ, RZ, R5 ;  /* 0x000000ffff047224 */ /* 0x000fe400078e0005 */
[----:B------:R-:W-:Y:S05]  /*217f0*/  CALL.REL.NOINC `($__internal_24_$__cuda_sm70_shflsync_bfly_p) ;  /* 0x0000272000007944 */ /* 0x000fea0003c00000 */
[----:B------:R-:W-:Y:S01]  /*21800*/  MOV R4, R225 ;  /* 0x000000e100047202 */ /* 0x000fe20000000f00 */
[----:B------:R-:W-:Y:S05]  /*21810*/  BRA `(.L_x_1736) ;  /* 0xffff0b4000007947 */ /* 0x000fea000383ffff */
.L_x_1631:
[----:B------:R-:W-:Y:S01]  /*21820*/  MOV R2, RZ ;  /* 0x000000ff00027202 */ /* 0x000fe20000000f00 */
[----:B------:R-:W-:Y:S01]  /*21830*/  IMAD.MOV.U32 R53, RZ, RZ, R6 ;  /* 0x000000ffff357224 */ /* 0x000fe200078e0006 */
[----:B------:R-:W-:Y:S01]  /*21840*/  MOV R3, 0x21870 ;  /* 0x0002187000037802 */ /* 0x000fe20000000f00 */
[----:B------:R-:W-:Y:S02]  /*21850*/  IMAD.MOV.U32 R52, RZ, RZ, 0x181f ;  /* 0x0000181fff347424 */ /* 0x000fe400078e00ff */
[----:B------:R-:W-:Y:S05]  /*21860*/  CALL.REL.NOINC `($__internal_25_$__cuda_sm70_shflsync_idx_p) ;  /* 0x0000271000007944 */ /* 0x000fea0003c00000 */
[----:B------:R-:W-:Y:S01]  /*21870*/  MOV R9, R52 ;  /* 0x0000003400097202 */ /* 0x000fe20000000f00 */
[----:B------:R-:W-:-:S05]  /*21880*/  BRA `(.L_x_1737) ;  /* 0xffff264000007947 */ /* 0x000fca000383ffff */
.L_x_1632:
[----:B------:R-:W-:Y:S01]  /*21890*/  MOV R2, RZ ;  /* 0x000000ff00027202 */ /* 0x000fe20000000f00 */
[----:B------:R-:W-:Y:S01]  /*218a0*/  IMAD.MOV.U32 R53, RZ, RZ, R8 ;  /* 0x000000ffff357224 */ /* 0x000fe200078e0008 */
[----:B------:R-:W-:Y:S01]  /*218b0*/  MOV R3, 0x218e0 ;  /* 0x000218e000037802 */ /* 0x000fe20000000f00 */
[----:B------:R-:W-:Y:S02]  /*218c0*/  IMAD.MOV.U32 R52, RZ, RZ, 0x181f ;  /* 0x0000181fff347424 */ /* 0x000fe400078e00ff */
[----:B-12---:R-:W-:Y:S05]  /*218d0*/  CALL.REL.NOINC `($__internal_25_$__cuda_sm70_shflsync_idx_p) ;  /* 0x000026a000007944 */ /* 0x006fea0003c00000 */
        /* <DEDUP_REMOVED lines=17> */
[----:B------:R-:W-:Y:S05]  /*219f0*/  CALL.REL.NOINC `($__internal_25_$__cuda_sm70_shflsync_idx_p) ;  /* 0x0000258000007944 */ /* 0x000fea0003c00000 */
[----:B------:R-:W-:Y:S01]  /*21a00*/  MOV R2, 0x1 ;  /* 0x0000000100027802 */ /* 0x000fe20000000f00 */
[----:B------:R-:W-:Y:S01]  /*21a10*/  IMAD.MOV.U32 R9, RZ, RZ, R52 ;  /* 0x000000ffff097224 */ /* 0x000fe200078e0034 */
[----:B------:R-:W-:Y:S01]  /*21a20*/  MOV R52, 0x181f ;  /* 0x0000181f00347802 */ /* 0x000fe20000000f00 */
[----:B------:R-:W-:Y:S01]  /*21a30*/  IMAD.MOV.U32 R53, RZ, RZ, R8 ;  /* 0x000000ffff357224 */ /* 0x000fe200078e0008 */
[----:B------:R-:W-:Y:S02]  /*21a40*/  MOV R3, 0x21a60 ;  /* 0x00021a6000037802 */ /* 0x000fe40000000f00 */
[----:B------:R-:W-:Y:S05]  /*21a50*/  CALL.REL.NOINC `($__internal_25_$__cuda_sm70_shflsync_idx_p) ;  /* 0x0000252000007944 */ /* 0x000fea0003c00000 */
        /* <DEDUP_REMOVED lines=19> */
[----:B------:R-:W-:Y:S05]  /*21b90*/  CALL.REL.NOINC `($__internal_25_$__cuda_sm70_shflsync_idx_p) ;  /* 0x000023e000007944 */ /* 0x000fea0003c00000 */
[----:B------:R-:W-:Y:S01]  /*21ba0*/  MOV R2, 0x2 ;  /* 0x0000000200027802 */ /* 0x000fe20000000f00 */
[----:B------:R-:W-:Y:S01]  /*21bb0*/  IMAD.MOV.U32 R10, RZ, RZ, R52 ;  /* 0x000000ffff0a7224 */ /* 0x000fe200078e0034 */
[----:B------:R-:W-:Y:S01]  /*21bc0*/  MOV R52, 0x181f ;  /* 0x0000181f00347802 */ /* 0x000fe20000000f00 */
[----:B------:R-:W-:Y:S01]  /*21bd0*/  IMAD.MOV.U32 R53, RZ, RZ, R8 ;  /* 0x000000ffff357224 */ /* 0x000fe200078e0008 */
[----:B------:R-:W-:Y:S02]  /*21be0*/  MOV R3, 0x21c00 ;  /* 0x00021c0000037802 */ /* 0x000fe40000000f00 */
[----:B------:R-:W-:Y:S05]  /*21bf0*/  CALL.REL.NOINC `($__internal_25_$__cuda_sm70_shflsync_idx_p) ;  /* 0x0000238000007944 */ /* 0x000fea0003c00000 */
[----:B------:R-:W-:Y:S01]  /*21c00*/  MOV R9, R52 ;  /* 0x0000003400097202 */ /* 0x000fe20000000f00 */
[----:B------:R-:W-:-:S05]  /*21c10*/  BRA `(.L_x_1738) ;  /* 0xffff242000007947 */ /* 0x000fca000383ffff */
.L_x_1633:
[----:B--2---:R-:W-:Y:S01]  /*21c20*/  MOV R2, 0x3 ;  /* 0x0000000300027802 */ /* 0x004fe20000000f00 */
[----:B------:R-:W-:Y:S01]  /*21c30*/  IMAD.MOV.U32 R53, RZ, RZ, R6 ;  /* 0x000000ffff357224 */ /* 0x000fe200078e0006 */
[----:B------:R-:W-:Y:S01]  /*21c40*/  MOV R3, 0x21c70 ;  /* 0x00021c7000037802 */ /* 0x000fe20000000f00 */
[----:B------:R-:W-:Y:S02]  /*21c50*/  IMAD.MOV.U32 R52, RZ, RZ, 0x181f ;  /* 0x0000181fff347424 */ /* 0x000fe400078e00ff */
[----:B-1----:R-:W-:Y:S05]  /*21c60*/  CALL.REL.NOINC `($__internal_25_$__cuda_sm70_shflsync_idx_p) ;  /* 0x0000231000007944 */ /* 0x002fea0003c00000 */
        /* <DEDUP_REMOVED lines=8> */
.L_x_1636:
[----:B------:R-:W-:Y:S01]  /*21cf0*/  MOV R2, RZ ;  /* 0x000000ff00027202 */ /* 0x000fe20000000f00 */
[----:B------:R-:W-:Y:S01]  /*21d00*/  IMAD.MOV.U32 R53, RZ, RZ, R4 ;  /* 0x000000ffff357224 */ /* 0x000fe200078e0004 */
[----:B------:R-:W-:Y:S01]  /*21d10*/  MOV R3, 0x21d40 ;  /* 0x00021d4000037802 */ /* 0x000fe20000000f00 */
[----:B------:R-:W-:Y:S02]  /*21d20*/  IMAD.MOV.U32 R52, RZ, RZ, 0x181f ;  /* 0x0000181fff347424 */ /* 0x000fe400078e00ff */
[----:B------:R-:W-:Y:S05]  /*21d30*/  CALL.REL.NOINC `($__internal_25_$__cuda_sm70_shflsync_idx_p) ;  /* 0x0000224000007944 */ /* 0x000fea0003c00000 */
[----:B------:R-:W-:Y:S01]  /*21d40*/  MOV R6, R52 ;  /* 0x0000003400067202 */ /* 0x000fe20000000f00 */
[----:B------:R-:W-:-:S05]  /*21d50*/  BRA `(.L_x_1740) ;  /* 0xffff389000007947 */ /* 0x000fca000383ffff */
.L_x_1637:
[----:B------:R-:W-:Y:S01]  /*21d60*/  MOV R2, RZ ;  /* 0x000000ff00027202 */ /* 0x000fe20000000f00 */
[----:B------:R-:W-:Y:S01]  /*21d70*/  IMAD.MOV.U32 R53, RZ, RZ, R5 ;  /* 0x000000ffff357224 */ /* 0x000fe200078e0005 */
[----:B------:R-:W-:Y:S01]  /*21d80*/  MOV R3, 0x21db0 ;  /* 0x00021db000037802 */ /* 0x000fe20000000f00 */
[----:B------:R-:W-:Y:S02]  /*21d90*/  IMAD.MOV.U32 R52, RZ, RZ, 0x181f ;  /* 0x0000181fff347424 */ /* 0x000fe400078e00ff */
[----:B-12---:R-:W-:Y:S05]  /*21da0*/  CALL.REL.NOINC `($__internal_25_$__cuda_sm70_shflsync_idx_p) ;  /* 0x000021d000007944 */ /* 0x006fea0003c00000 */
[----:B------:R-:W-:Y:S01]  /*21db0*/  MOV R2, R52 ;  /* 0x0000003400027202 */ /* 0x000fe20000000f00 */
[----:B------:R-:W-:-:S05]  /*21dc0*/  BRA `(.L_x_1741) ;  /* 0xffff384000007947 */ /* 0x000fca000383ffff */
.L_x_1638:
[----:B--2---:R-:W-:Y:S01]  /*21dd0*/  MOV R2, 0x1 ;  /* 0x0000000100027802 */ /* 0x004fe20000000f00 */
[----:B------:R-:W-:Y:S01]  /*21de0*/  IMAD.MOV.U32 R53, RZ, RZ, R4 ;  /* 0x000000ffff357224 */ /* 0x000fe200078e0004 */
[----:B------:R-:W-:Y:S01]  /*21df0*/  MOV R3, 0x21e20 ;  /* 0x00021e2000037802 */ /* 0x000fe20000000f00 */
[----:B------:R-:W-:Y:S02]  /*21e00*/  IMAD.MOV.U32 R52, RZ, RZ, 0x181f ;  /* 0x0000181fff347424 */ /* 0x000fe400078e00ff */
[----:B-1-3--:R-:W-:Y:S05]  /*21e10*/  CALL.REL.NOINC `($__internal_25_$__cuda_sm70_shflsync_idx_p) ;  /* 0x0000216000007944 */ /* 0x00afea0003c00000 */
        /* <DEDUP_REMOVED lines=8> */
.L_x_1639:
[----:B-1----:R-:W-:Y:S01]  /*21ea0*/  MOV R2, 0x2 ;  /* 0x0000000200027802 */ /* 0x002fe20000000f00 */
[----:B------:R-:W-:Y:S01]  /*21eb0*/  IMAD.MOV.U32 R53, RZ, RZ, R4 ;  /* 0x000000ffff357224 */ /* 0x000fe200078e0004 */
[----:B------:R-:W-:Y:S01]  /*21ec0*/  MOV R3, 0x21ef0 ;  /* 0x00021ef000037802 */ /* 0x000fe20000000f00 */
[----:B------:R-:W-:Y:S02]  /*21ed0*/  IMAD.MOV.U32 R52, RZ, RZ, 0x181f ;  /* 0x0000181fff347424 */ /* 0x000fe400078e00ff */
[----:B---34-:R-:W-:Y:S05]  /*21ee0*/  CALL.REL.NOINC `($__internal_25_$__cuda_sm70_shflsync_idx_p) ;  /* 0x0000209000007944 */ /* 0x018fea0003c00000 */
[----:B------:R-:W-:Y:S01]  /*21ef0*/  MOV R6, R52 ;  /* 0x0000003400067202 */ /* 0x000fe20000000f00 */
[----:B------:R-:W-:-:S05]  /*21f00*/  BRA `(.L_x_1743) ;  /* 0xffff38f000007947 */ /* 0x000fca000383ffff */
.L_x_1640:
[----:B-1----:R-:W-:Y:S01]  /*21f10*/  MOV R2, 0x2 ;  /* 0x0000000200027802 */ /* 0x002fe20000000f00 */
[----:B------:R-:W-:Y:S01]  /*21f20*/  IMAD.MOV.U32 R53, RZ, RZ, R5 ;  /* 0x000000ffff357224 */ /* 0x000fe200078e0005 */
[----:B------:R-:W-:Y:S01]  /*21f30*/  MOV R3, 0x21f60 ;  /* 0x00021f6000037802 */ /* 0x000fe20000000f00 */
[----:B------:R-:W-:Y:S02]  /*21f40*/  IMAD.MOV.U32 R52, RZ, RZ, 0x181f ;  /* 0x0000181fff347424 */ /* 0x000fe400078e00ff */
[----:B--234-:R-:W-:Y:S05]  /*21f50*/  CALL.REL.NOINC `($__internal_25_$__cuda_sm70_shflsync_idx_p) ;  /* 0x0000202000007944 */ /* 0x01cfea0003c00000 */
[----:B------:R-:W-:Y:S01]  /*21f60*/  MOV R2, R52 ;  /* 0x0000003400027202 */ /* 0x000fe20000000f00 */
[----:B------:R-:W-:-:S05]  /*21f70*/  BRA `(.L_x_1744) ;  /* 0xffff38a000007947 */ /* 0x000fca000383ffff */
.L_x_1641:
[----:B--2---:R-:W-:Y:S01]  /*21f80*/  MOV R2, 0x3 ;  /* 0x0000000300027802 */ /* 0x004fe20000000f00 */
[----:B------:R-:W-:Y:S01]  /*21f90*/  IMAD.MOV.U32 R53, RZ, RZ, R4 ;  /* 0x000000ffff357224 */ /* 0x000fe200078e0004 */
[----:B------:R-:W-:Y:S01]  /*21fa0*/  MOV R3, 0x21fd0 ;  /* 0x00021fd000037802 */ /* 0x000fe20000000f00 */
[----:B------:R-:W-:Y:S02]  /*21fb0*/  IMAD.MOV.U32 R52, RZ, RZ, 0x181f ;  /* 0x0000181fff347424 */ /* 0x000fe400078e00ff */
[----:B-1-34-:R-:W-:Y:S05]  /*21fc0*/  CALL.REL.NOINC `($__internal_25_$__cuda_sm70_shflsync_idx_p) ;  /* 0x00001fb000007944 */ /* 0x01afea0003c00000 */
        /* <DEDUP_REMOVED lines=8> */
.L_x_1642:
[----:B------:R-:W-:Y:S01]  /*22050*/  MOV R2, RZ ;  /* 0x000000ff00027202 */ /* 0x000fe20000000f00 */
[----:B------:R-:W-:Y:S01]  /*22060*/  IMAD.MOV.U32 R53, RZ, RZ, R4 ;  /* 0x000000ffff357224 */ /* 0x000fe200078e0004 */
[----:B------:R-:W-:Y:S01]  /*22070*/  MOV R3, 0x220a0 ;  /* 0x000220a000037802 */ /* 0x000fe20000000f00 */
[----:B------:R-:W-:Y:S02]  /*22080*/  IMAD.MOV.U32 R52, RZ, RZ, 0x1c1f ;  /* 0x00001c1fff347424 */ /* 0x000fe400078e00ff */
[----:B------:R-:W-:Y:S05]  /*22090*/  CALL.REL.NOINC `($__internal_25_$__cuda_sm70_shflsync_idx_p) ;  /* 0x00001ee000007944 */ /* 0x000fea0003c00000 */
[----:B------:R-:W-:Y:S01]  /*220a0*/  MOV R2, R52 ;  /* 0x0000003400027202 */ /* 0x000fe20000000f00 */
[----:B------:R-:W-:-:S05]  /*220b0*/  BRA `(.L_x_1746) ;  /* 0xffff3a4000007947 */ /* 0x000fca000383ffff */
.L_x_1643:
[----:B------:R-:W-:Y:S01]  /*220c0*/  MOV R2, 0x1 ;  /* 0x0000000100027802 */ /* 0x000fe20000000f00 */
[----:B------:R-:W-:Y:S01]  /*220d0*/  IMAD.MOV.U32 R53, RZ, RZ, R4 ;  /* 0x000000ffff357224 */ /* 0x000fe200078e0004 */
[----:B------:R-:W-:Y:S01]  /*220e0*/  MOV R3, 0x22110 ;  /* 0x0002211000037802 */ /* 0x000fe20000000f00 */
[----:B------:R-:W-:Y:S02]  /*220f0*/  IMAD.MOV.U32 R52, RZ, RZ, 0x1c1f ;  /* 0x00001c1fff347424 */ /* 0x000fe400078e00ff */
[----:B-1----:R-:W-:Y:S05]  /*22100*/  CALL.REL.NOINC `($__internal_25_$__cuda_sm70_shflsync_idx_p) ;  /* 0x00001e7000007944 */ /* 0x002fea0003c00000 */
[----:B------:R-:W-:Y:S01]  /*22110*/  FMNMX.FTZ R2, R8, R15, !PT ;  /* 0x0000000f08027209 */ /* 0x000fe20007810000 */
[----:B------:R-:W-:Y:S03]  /*22120*/  IMAD.IADD R5, R5, 0x1, R52 ;  /* 0x0000000105057824 */ /* 0x000fe600078e0234 */
[----:B------:R-:W-:Y:S02]  /*22130*/  FMNMX.FTZ R2, R44, R2, !PT ;  /* 0x000000022c027209 */ /* 0x000fe40007810000 */
[C---:B------:R-:W-:Y:S02]  /*22140*/  ISETP.GT.AND P0, PT, R5.reuse, RZ, PT ;  /* 0x000000ff0500720c */ /* 0x040fe40003f04270 */
[----:B------:R-:W-:Y:S02]  /*22150*/  ISETP.GT.AND P1, PT, R5, 0x1, PT ;  /* 0x000000010500780c */ /* 0x000fe40003f24270 */
[----:B------:R-:W-:Y:S02]  /*22160*/  FSEL R9, R235, -INF , P0 ;  /* 0xff800000eb097808 */ /* 0x000fe40000000000 */
[----:B------:R-:W-:Y:S02]  /*22170*/  ISETP.GT.AND P2, PT, R5, 0x8, PT ;  /* 0x000000080500780c */ /* 0x000fe40003f44270 */
[----:B------:R-:W-:Y:S02]  /*22180*/  FSEL R67, R234, -INF , P1 ;  /* 0xff800000ea437808 */ /* 0x000fe40000800000 */
[----:B------:R-:W-:Y:S02]  /*22190*/  FMNMX.FTZ R3, R9, R80, !PT ;  /* 0x0000005009037209 */ /* 0x000fe40007810000 */
[----:B------:R-:W-:Y:S02]  /*221a0*/  ISETP.GT.AND P3, PT, R5, 0x9, PT ;  /* 0x000000090500780c */ /* 0x000fe40003f64270 */
[----:B------:R-:W-:Y:S02]  /*221b0*/  FSEL R66, R228, -INF , P2 ;  /* 0xff800000e4427808 */ /* 0x000fe40001000000 */
[----:B------:R-:W-:Y:S02]  /*221c0*/  FMNMX.FTZ R3, R67, R3, !PT ;  /* 0x0000000343037209 */ /* 0x000fe40007810000 */
[----:B------:R-:W-:Y:S02]  /*221d0*/  ISETP.GT.AND P0, PT, R5, 0x10, PT ;  /* 0x000000100500780c */ /* 0x000fe40003f04270 */
[----:B------:R-:W-:Y:S02]  /*221e0*/  FSEL R65, R225, -INF , P3 ;  /* 0xff800000e1417808 */ /* 0x000fe40001800000 */
[----:B------:R-:W-:Y:S02]  /*221f0*/  FMNMX.FTZ R2, R43, R2, !PT ;  /* 0x000000022b027209 */ /* 0x000fe40007810000 */
        /* <DEDUP_REMOVED lines=81> */
[C---:B------:R-:W-:Y:S02]  /*22710*/  ISETP.GT.AND P2, PT, R5.reuse, 0x61, PT ;  /* 0x000000610500780c */ /* 0x040fe40003f44270 */
[C---:B------:R-:W-:Y:S02]  /*22720*/  ISETP.GT.AND P1, PT, R5.reuse, 0x68, PT ;  /* 0x000000680500780c */ /* 0x040fe40003f24270 */
[----:B------:R-:W-:Y:S02]  /*22730*/  ISETP.GT.AND P0, PT, R5, 0x69, PT ;  /* 0x000000690500780c */ /* 0x000fe40003f04270 */
[----:B------:R-:W-:Y:S02]  /*22740*/  FMNMX.FTZ R2, R22, R2, !PT ;  /* 0x0000000216027209 */ /* 0x000fe40007810000 */
[----:B------:R-:W-:Y:S02]  /*22750*/  FSEL R17, R153, -INF , P3 ;  /* 0xff80000099117808 */ /* 0x000fe40001800000 */
[----:B------:R-:W-:Y:S01]  /*22760*/  FMNMX.FTZ R5, R45, R3, !PT ;  /* 0x000000032d057209 */ /* 0x000fe20007810000 */
[----:B------:R-:W-:Y:S01]  /*22770*/  IMAD.MOV.U32 R3, RZ, RZ, 0x2 ;  /* 0x00000002ff037424 */ /* 0x000fe200078e00ff */
[----:B------:R-:W-:Y:S02]  /*22780*/  FMNMX.FTZ R4, R21, R2, !PT ;  /* 0x0000000215047209 */ /* 0x000fe40007810000 */
        /* <DEDUP_REMOVED lines=11> */
[----:B------:R-:W-:Y:S05]  /*22840*/  CALL.REL.NOINC `($__internal_24_$__cuda_sm70_shflsync_bfly_p) ;  /* 0x000016d000007944 */ /* 0x000fea0003c00000 */
[----:B------:R-:W-:Y:S01]  /*22850*/  FMNMX.FTZ R4, R4, R225, !PT ;  /* 0x000000e104047209 */ /* 0x000fe20007810000 */
[----:B------:R-:W-:Y:S01]  /*22860*/  IMAD.MOV.U32 R3, RZ, RZ, 0x1 ;  /* 0x00000001ff037424 */ /* 0x000fe200078e00ff */
[----:B------:R-:W-:Y:S02]  /*22870*/  MOV R2, 0x22890 ;  /* 0x0002289000027802 */ /* 0x000fe40000000f00 */
[----:B------:R-:W-:Y:S05]  /*22880*/  CALL.REL.NOINC `($__internal_24_$__cuda_sm70_shflsync_bfly_p) ;  /* 0x0000169000007944 */ /* 0x000fea0003c00000 */
[----:B------:R-:W-:Y:S01]  /*22890*/  IMAD.MOV.U32 R3, RZ, RZ, 0x2 ;  /* 0x00000002ff037424 */ /* 0x000fe200078e00ff */
[----:B------:R-:W-:Y:S01]  /*228a0*/  FMNMX.FTZ R6, R4, R225, !PT ;  /* 0x000000e104067209 */ /* 0x000fe20007810000 */
[----:B------:R-:W-:Y:S01]  /*228b0*/  IMAD.MOV.U32 R4, RZ, RZ, R5 ;  /* 0x000000ffff047224 */ /* 0x000fe200078e0005 */
[----:B------:R-:W-:Y:S02]  /*228c0*/  MOV R2, 0x228e0 ;  /* 0x000228e000027802 */ /* 0x000fe40000000f00 */
[----:B------:R-:W-:Y:S05]  /*228d0*/  CALL.REL.NOINC `($__internal_24_$__cuda_sm70_shflsync_bfly_p) ;  /* 0x0000164000007944 */ /* 0x000fea0003c00000 */
[----:B------:R-:W-:Y:S01]  /*228e0*/  FMNMX.FTZ R4, R5, R225, !PT ;  /* 0x000000e105047209 */ /* 0x000fe20007810000 */
[----:B------:R-:W-:Y:S01]  /*228f0*/  IMAD.MOV.U32 R3, RZ, RZ, 0x1 ;  /* 0x00000001ff037424 */ /* 0x000fe200078e00ff */
[----:B------:R-:W-:Y:S02]  /*22900*/  MOV R2, 0x22920 ;  /* 0x0002292000027802 */ /* 0x000fe40000000f00 */
[----:B------:R-:W-:Y:S05]  /*22910*/  CALL.REL.NOINC `($__internal_24_$__cuda_sm70_shflsync_bfly_p) ;  /* 0x0000160000007944 */ /* 0x000fea0003c00000 */
[----:B------:R-:W-:Y:S01]  /*22920*/  MOV R2, R225 ;  /* 0x000000e100027202 */ /* 0x000fe20000000f00 */
[----:B------:R-:W-:-:S05]  /*22930*/  BRA `(.L_x_1747) ;  /* 0xffff3cf000007947 */ /* 0x000fca000383ffff */
.L_x_1646:
[----:B-1--4-:R-:W-:Y:S01]  /*22940*/  MOV R2, RZ ;  /* 0x000000ff00027202 */ /* 0x012fe20000000f00 */
[----:B------:R-:W-:Y:S01]  /*22950*/  IMAD.MOV.U32 R53, RZ, RZ, R4 ;  /* 0x000000ffff357224 */ /* 0x000fe200078e0004 */
[----:B------:R-:W-:Y:S01]  /*22960*/  MOV R3, 0x22990 ;  /* 0x0002299000037802 */ /* 0x000fe20000000f00 */
[----:B------:R-:W-:Y:S02]  /*22970*/  IMAD.MOV.U32 R52, RZ, RZ, 0x181f ;  /* 0x0000181fff347424 */ /* 0x000fe400078e00ff */
[----:B------:R-:W-:Y:S05]  /*22980*/  CALL.REL.NOINC `($__internal_25_$__cuda_sm70_shflsync_idx_p) ;  /* 0x000015f000007944 */ /* 0x000fea0003c00000 */
[----:B------:R-:W-:Y:S01]  /*22990*/  MOV R10, R52 ;  /* 0x00000034000a7202 */ /* 0x000fe20000000f00 */
[----:B------:R-:W-:-:S05]  /*229a0*/  BRA `(.L_x_1748) ;  /* 0xffff5c0000007947 */ /* 0x000fca000383ffff */
.L_x_1649:
        /* <DEDUP_REMOVED lines=13> */
.L_x_1652:
[----:B------:R-:W-:Y:S01]  /*22a80*/  MOV R2, RZ ;  /* 0x000000ff00027202 */ /* 0x000fe20000000f00 */
[----:B------:R-:W-:Y:S01]  /*22a90*/  IMAD.MOV.U32 R53, RZ, RZ, R4 ;  /* 0x000000ffff357224 */ /* 0x000fe200078e0004 */
[----:B------:R-:W-:Y:S01]  /*22aa0*/  MOV R3, 0x22ad0 ;  /* 0x00022ad000037802 */ /* 0x000fe20000000f00 */
[----:B------:R-:W-:Y:S02]  /*22ab0*/  IMAD.MOV.U32 R52, RZ, RZ, 0x181f ;  /* 0x0000181fff347424 */ /* 0x000fe400078e00ff */
[----:B------:R-:W-:Y:S05]  /*22ac0*/  CALL.REL.NOINC `($__internal_25_$__cuda_sm70_shflsync_idx_p) ;  /* 0x000014b000007944 */ /* 0x000fea0003c00000 */
[----:B------:R-:W-:Y:S01]  /*22ad0*/  MOV R10, R52 ;  /* 0x00000034000a7202 */ /* 0x000fe20000000f00 */
[----:B------:R-:W-:-:S05]  /*22ae0*/  BRA `(.L_x_1750) ;  /* 0xffff71b000007947 */ /* 0x000fca000383ffff */
.L_x_1653:
[----:B------:R-:W-:Y:S01]  /*22af0*/  MOV R2, RZ ;  /* 0x000000ff00027202 */ /* 0x000fe20000000f00 */
[----:B------:R-:W-:Y:S01]  /*22b00*/  IMAD.MOV.U32 R53, RZ, RZ, R8 ;  /* 0x000000ffff357224 */ /* 0x000fe200078e0008 */
[----:B------:R-:W-:Y:S01]  /*22b10*/  MOV R3, 0x22b40 ;  /* 0x00022b4000037802 */ /* 0x000fe20000000f00 */
[----:B------:R-:W-:Y:S02]  /*22b20*/  IMAD.MOV.U32 R52, RZ, RZ, 0x181f ;  /* 0x0000181fff347424 */ /* 0x000fe400078e00ff */
[----:B-12---:R-:W-:Y:S05]  /*22b30*/  CALL.REL.NOINC `($__internal_25_$__cuda_sm70_shflsync_idx_p) ;  /* 0x0000144000007944 */ /* 0x006fea0003c00000 */
[----:B------:R-:W-:Y:S01]  /*22b40*/  MOV R9, R52 ;  /* 0x0000003400097202 */ /* 0x000fe20000000f00 */
[----:B------:R-:W-:-:S05]  /*22b50*/  BRA `(.L_x_1751) ;  /* 0xffff716000007947 */ /* 0x000fca000383ffff */
.L_x_1654:
        /* <DEDUP_REMOVED lines=13> */
.L_x_1655:
[----:B-1----:R-:W-:Y:S01]  /*22c30*/  MOV R2, 0x2 ;  /* 0x0000000200027802 */ /* 0x002fe20000000f00 */
[----:B------:R-:W-:Y:S01]  /*22c40*/  IMAD.MOV.U32 R53, RZ, RZ, R4 ;  /* 0x000000ffff357224 */ /* 0x000fe200078e0004 */
[----:B------:R-:W-:Y:S01]  /*22c50*/  MOV R3, 0x22c80 ;  /* 0x00022c8000037802 */ /* 0x000fe20000000f00 */
[----:B------:R-:W-:Y:S02]  /*22c60*/  IMAD.MOV.U32 R52, RZ, RZ, 0x181f ;  /* 0x0000181fff347424 */ /* 0x000fe400078e00ff */
[----:B---34-:R-:W-:Y:S05]  /*22c70*/  CALL.REL.NOINC `($__internal_25_$__cuda_sm70_shflsync_idx_p) ;  /* 0x0000130000007944 */ /* 0x018fea0003c00000 */
[----:B------:R-:W-:Y:S01]  /*22c80*/  MOV R10, R52 ;  /* 0x00000034000a7202 */ /* 0x000fe20000000f00 */
[----:B------:R-:W-:-:S05]  /*22c90*/  BRA `(.L_x_1753) ;  /* 0xffff729000007947 */ /* 0x000fca000383ffff */
.L_x_1656:
[----:B-1----:R-:W-:Y:S01]  /*22ca0*/  MOV R2, 0x2 ;  /* 0x0000000200027802 */ /* 0x002fe20000000f00 */
[----:B------:R-:W-:Y:S01]  /*22cb0*/  IMAD.MOV.U32 R53, RZ, RZ, R8 ;  /* 0x000000ffff357224 */ /* 0x000fe200078e0008 */
[----:B------:R-:W-:Y:S01]  /*22cc0*/  MOV R3, 0x22cf0 ;  /* 0x00022cf000037802 */ /* 0x000fe20000000f00 */
[----:B------:R-:W-:Y:S02]  /*22cd0*/  IMAD.MOV.U32 R52, RZ, RZ, 0x181f ;  /* 0x0000181fff347424 */ /* 0x000fe400078e00ff */
[----:B--234-:R-:W-:Y:S05]  /*22ce0*/  CALL.REL.NOINC `($__internal_25_$__cuda_sm70_shflsync_idx_p) ;  /* 0x0000129000007944 */ /* 0x01cfea0003c00000 */
[----:B------:R-:W-:Y:S01]  /*22cf0*/  MOV R9, R52 ;  /* 0x0000003400097202 */ /* 0x000fe20000000f00 */
[----:B------:R-:W-:-:S05]  /*22d00*/  BRA `(.L_x_1754) ;  /* 0xffff724000007947 */ /* 0x000fca000383ffff */
.L_x_1657:
[----:B-1----:R-:W-:Y:S01]  /*22d10*/  MOV R2, 0x3 ;  /* 0x0000000300027802 */ /* 0x002fe20000000f00 */
[----:B------:R-:W-:Y:S01]  /*22d20*/  IMAD.MOV.U32 R53, RZ, RZ, R4 ;  /* 0x000000ffff357224 */ /* 0x000fe200078e0004 */
[----:B------:R-:W-:Y:S01]  /*22d30*/  MOV R3, 0x22d60 ;  /* 0x00022d6000037802 */ /* 0x000fe20000000f00 */
[----:B------:R-:W-:Y:S02]  /*22d40*/  IMAD.MOV.U32 R52, RZ, RZ, 0x181f ;  /* 0x0000181fff347424 */ /* 0x000fe400078e00ff */
[----:B--2-4-:R-:W-:Y:S05]  /*22d50*/  CALL.REL.NOINC `($__internal_25_$__cuda_sm70_shflsync_idx_p) ;  /* 0x0000122000007944 */ /* 0x014fea0003c00000 */
        /* <DEDUP_REMOVED lines=8> */
.L_x_1658:
[----:B------:R-:W-:Y:S02]  /*22de0*/  MOV R3, 0x2 ;  /* 0x0000000200037802 */ /* 0x000fe40000000f00 */
[----:B------:R-:W-:Y:S02]  /*22df0*/  MOV R2, 0x22e10 ;  /* 0x00022e1000027802 */ /* 0x000fe40000000f00 */
[----:B------:R-:W-:Y:S05]  /*22e00*/  CALL.REL.NOINC `($__internal_24_$__cuda_sm70_shflsync_bfly_p) ;  /* 0x0000111000007944 */ /* 0x000fea0003c00000 */
[----:B------:R-:W-:Y:S01]  /*22e10*/  MOV R2, R225 ;  /* 0x000000e100027202 */ /* 0x000fe20000000f00 */
[----:B------:R-:W-:-:S05]  /*22e20*/  BRA `(.L_x_1756) ;  /* 0xffff773000007947 */ /* 0x000fca000383ffff */
.L_x_1659:
[----:B------:R-:W-:Y:S02]  /*22e30*/  MOV R3, 0x1 ;  /* 0x0000000100037802 */ /* 0x000fe40000000f00 */
        /* <DEDUP_REMOVED lines=13> */
.L_x_1661:
[----:B------:R-:W-:Y:S01]  /*22f10*/  IMAD.MOV.U32 R4, RZ, RZ, R246 ;  /* 0x000000ffff047224 */ /* 0x000fe200078e00f6 */
[----:B------:R-:W-:-:S02]  /*22f20*/  MOV R3, 0x2 ;  /* 0x0000000200037802 */ /* 0x000fc40000000f00 */
[----:B------:R-:W-:Y:S02]  /*22f30*/  MOV R2, 0x22f50 ;  /* 0x00022f5000027802 */ /* 0x000fe40000000f00 */
[----:B------:R-:W-:Y:S05]  /*22f40*/  CALL.REL.NOINC `($__internal_24_$__cuda_sm70_shflsync_bfly_p) ;  /* 0x00000fd000007944 */ /* 0x000fea0003c00000 */
[----:B------:R-:W-:Y:S01]  /*22f50*/  MOV R2, R225 ;  /* 0x000000e100027202 */ /* 0x000fe20000000f00 */
[----:B------:R-:W-:Y:S05]  /*22f60*/  BRA `(.L_x_1758) ;  /* 0xffff92f000007947 */ /* 0x000fea000383ffff */
.L_x_1662:
[----:B------:R-:W-:Y:S02]  /*22f70*/  MOV R3, 0x1 ;  /* 0x0000000100037802 */ /* 0x000fe40000000f00 */
[----:B------:R-:W-:Y:S02]  /*22f80*/  MOV R2, 0x22fa0 ;  /* 0x00022fa000027802 */ /* 0x000fe40000000f00 */
[----:B-1----:R-:W-:Y:S05]  /*22f90*/  CALL.REL.NOINC `($__internal_24_$__cuda_sm70_shflsync_bfly_p) ;  /* 0x00000f8000007944 */ /* 0x002fea0003c00000 */
[----:B------:R-:W-:Y:S02]  /*22fa0*/  FADD.FTZ R8, R4, R225 ;  /* 0x000000e104087221 */ /* 0x000fe40000010000 */
[----:B------:R1:W5:Y:S01]  /*22fb0*/  LDL R4, [R1] ;  /* 0x0000000001047983 */ /* 0x0003620000100800 */
[----:B------:R-:W-:Y:S02]  /*22fc0*/  MOV R3, 0x2 ;  /* 0x0000000200037802 */ /* 0x000fe40000000f00 */
[----:B------:R-:W-:Y:S02]  /*22fd0*/  MOV R2, 0x22ff0 ;  /* 0x00022ff000027802 */ /* 0x000fe40000000f00 */
[----:B-1---5:R-:W-:Y:S05]  /*22fe0*/  CALL.REL.NOINC `($__internal_24_$__cuda_sm70_shflsync_bfly_p) ;  /* 0x00000f3000007944 */ /* 0x022fea0003c00000 */
[----:B------:R-:W2:Y:S01]  /*22ff0*/  LDL.LU R2, [R1] ;  /* 0x0000000001027983 */ /* 0x000ea20000300800 */
[----:B------:R-:W-:Y:S01]  /*23000*/  MOV R3, 0x1 ;  /* 0x0000000100037802 */ /* 0x000fe20000000f00 */
[----:B--2---:R-:W-:Y:S01]  /*23010*/  FADD.FTZ R9, R2, R225 ;  /* 0x000000e102097221 */ /* 0x004fe20000010000 */
[----:B------:R-:W-:-:S04]  /*23020*/  MOV R2, 0x23050 ;  /* 0x0002305000027802 */ /* 0x000fc80000000f00 */
[----:B------:R-:W-:Y:S02]  /*23030*/  MOV R4, R9 ;  /* 0x0000000900047202 */ /* 0x000fe40000000f00 */
[----:B------:R-:W-:Y:S05]  /*23040*/  CALL.REL.NOINC `($__internal_24_$__cuda_sm70_shflsync_bfly_p) ;  /* 0x00000ed000007944 */ /* 0x000fea0003c00000 */
[----:B------:R-:W-:Y:S01]  /*23050*/  MOV R2, R225 ;  /* 0x000000e100027202 */ /* 0x000fe20000000f00 */
[----:B------:R-:W-:Y:S05]  /*23060*/  BRA `(.L_x_1759) ;  /* 0xffff927000007947 */ /* 0x000fea000383ffff */
.L_x_1669:
[----:B--234-:R-:W-:Y:S01]  /*23070*/  IMAD.MOV.U32 R53, RZ, RZ, R6 ;  /* 0x000000ffff357224 */ /* 0x01cfe200078e0006 */
[----:B------:R-:W-:Y:S01]  /*23080*/  MOV R2, RZ ;  /* 0x000000ff00027202 */ /* 0x000fe20000000f00 */
[----:B------:R-:W-:Y:S01]  /*23090*/  IMAD.MOV.U32 R52, RZ, RZ, 0x181f ;  /* 0x0000181fff347424 */ /* 0x000fe200078e00ff */
[----:B------:R-:W-:Y:S02]  /*230a0*/  MOV R3, 0x230c0 ;  /* 0x000230c000037802 */ /* 0x000fe40000000f00 */
[----:B-1----:R-:W-:Y:S05]  /*230b0*/  CALL.REL.NOINC `($__internal_25_$__cuda_sm70_shflsync_idx_p) ;  /* 0x00000ec000007944 */ /* 0x002fea0003c00000 */
[----:B------:R-:W-:Y:S01]  /*230c0*/  MOV R9, R52 ;  /* 0x0000003400097202 */ /* 0x000fe20000000f00 */
[----:B------:R-:W-:Y:S05]  /*230d0*/  BRA `(.L_x_1760) ;  /* 0xffffa63000007947 */ /* 0x000fea000383ffff */
.L_x_1670:
[----:B------:R-:W-:Y:S01]  /*230e0*/  IMAD.MOV.U32 R53, RZ, RZ, R8 ;  /* 0x000000ffff357224 */ /* 0x000fe200078e0008 */
[----:B------:R-:W-:Y:S01]  /*230f0*/  MOV R2, RZ ;  /* 0x000000ff00027202 */ /* 0x000fe20000000f00 */
[----:B------:R-:W-:Y:S01]  /*23100*/  IMAD.MOV.U32 R52, RZ, RZ, 0x181f ;  /* 0x0000181fff347424 */ /* 0x000fe200078e00ff */
[----:B------:R-:W-:Y:S02]  /*23110*/  MOV R3, 0x23130 ;  /* 0x0002313000037802 */ /* 0x000fe40000000f00 */
[----:B-123--:R-:W-:Y:S05]  /*23120*/  CALL.REL.NOINC `($__internal_25_$__cuda_sm70_shflsync_idx_p) ;  /* 0x00000e5000007944 */ /* 0x00efea0003c00000 */
[----:B------:R-:W-:Y:S01]  /*23130*/  MOV R2, R52 ;  /* 0x0000003400027202 */ /* 0x000fe20000000f00 */
[----:B------:R-:W-:Y:S05]  /*23140*/  BRA `(.L_x_1761) ;  /* 0xffffa5e000007947 */ /* 0x000fea000383ffff */
.L_x_1673:
[----:B------:R-:W-:Y:S01]  /*23150*/  IMAD.MOV.U32 R53, RZ, RZ, R6 ;  /* 0x000000ffff357224 */ /* 0x000fe200078e0006 */
[----:B--2---:R-:W-:Y:S01]  /*23160*/  MOV R2, 0x1 ;  /* 0x0000000100027802 */ /* 0x004fe20000000f00 */
[----:B------:R-:W-:Y:S01]  /*23170*/  IMAD.MOV.U32 R52, RZ, RZ, 0x181f ;  /* 0x0000181fff347424 */ /* 0x000fe200078e00ff */
[----:B------:R-:W-:-:S02]  /*23180*/  MOV R3, 0x231a0 ;  /* 0x000231a000037802 */ /* 0x000fc40000000f00 */
[----:B-1-34-:R-:W-:Y:S05]  /*23190*/  CALL.REL.NOINC `($__internal_25_$__cuda_sm70_shflsync_idx_p) ;  /* 0x00000de000007944 */ /* 0x01afea0003c00000 */
        /* <DEDUP_REMOVED lines=8> */
.L_x_1676:
[----:B------:R-:W-:Y:S01]  /*23220*/  IMAD.MOV.U32 R53, RZ, RZ, R6 ;  /* 0x000000ffff357224 */ /* 0x000fe200078e0006 */
[----:B--2---:R-:W-:Y:S01]  /*23230*/  MOV R2, 0x2 ;  /* 0x0000000200027802 */ /* 0x004fe20000000f00 */
[----:B------:R-:W-:Y:S01]  /*23240*/  IMAD.MOV.U32 R52, RZ, RZ, 0x181f ;  /* 0x0000181fff347424 */ /* 0x000fe200078e00ff */
[----:B------:R-:W-:Y:S02]  /*23250*/  MOV R3, 0x23270 ;  /* 0x0002327000037802 */ /* 0x000fe40000000f00 */
[----:B-1-34-:R-:W-:Y:S05]  /*23260*/  CALL.REL.NOINC `($__internal_25_$__cuda_sm70_shflsync_idx_p) ;  /* 0x00000d1000007944 */ /* 0x01afea0003c00000 */
[----:B------:R-:W-:Y:S01]  /*23270*/  MOV R9, R52 ;  /* 0x0000003400097202 */ /* 0x000fe20000000f00 */
[----:B------:R-:W-:Y:S05]  /*23280*/  BRA `(.L_x_1763) ;  /* 0xffffa6a000007947 */ /* 0x000fea000383ffff */
.L_x_1677:
[----:B------:R-:W-:Y:S01]  /*23290*/  IMAD.MOV.U32 R53, RZ, RZ, R8 ;  /* 0x000000ffff357224 */ /* 0x000fe200078e0008 */
[----:B--2---:R-:W-:Y:S01]  /*232a0*/  MOV R2, 0x2 ;  /* 0x0000000200027802 */ /* 0x004fe20000000f00 */
[----:B------:R-:W-:Y:S01]  /*232b0*/  IMAD.MOV.U32 R52, RZ, RZ, 0x181f ;  /* 0x0000181fff347424 */ /* 0x000fe200078e00ff */
[----:B------:R-:W-:Y:S02]  /*232c0*/  MOV R3, 0x232e0 ;  /* 0x000232e000037802 */ /* 0x000fe40000000f00 */
[----:B-1-34-:R-:W-:Y:S05]  /*232d0*/  CALL.REL.NOINC `($__internal_25_$__cuda_sm70_shflsync_idx_p) ;  /* 0x00000ca000007944 */ /* 0x01afea0003c00000 */
[----:B------:R-:W-:Y:S01]  /*232e0*/  MOV R2, R52 ;  /* 0x0000003400027202 */ /* 0x000fe20000000f00 */
[----:B------:R-:W-:Y:S05]  /*232f0*/  BRA `(.L_x_1764) ;  /* 0xffffa65000007947 */ /* 0x000fea000383ffff */
.L_x_1680:
[----:B------:R-:W-:Y:S01]  /*23300*/  IMAD.MOV.U32 R53, RZ, RZ, R6 ;  /* 0x000000ffff357224 */ /* 0x000fe200078e0006 */
[----:B---34-:R-:W-:Y:S01]  /*23310*/  MOV R2, 0x3 ;  /* 0x0000000300027802 */ /* 0x018fe20000000f00 */
[----:B------:R-:W-:Y:S01]  /*23320*/  IMAD.MOV.U32 R52, RZ, RZ, 0x181f ;  /* 0x0000181fff347424 */ /* 0x000fe200078e00ff */
[----:B------:R-:W-:-:S02]  /*23330*/  MOV R3, 0x23350 ;  /* 0x0002335000037802 */ /* 0x000fc40000000f00 */
[----:B-12---:R-:W-:Y:S05]  /*23340*/  CALL.REL.NOINC `($__internal_25_$__cuda_sm70_shflsync_idx_p) ;  /* 0x00000c3000007944 */ /* 0x006fea0003c00000 */
        /* <DEDUP_REMOVED lines=8> */
.L_x_1682:
[----:B------:R-:W-:Y:S01]  /*233d0*/  IMAD.MOV.U32 R53, RZ, RZ, R6 ;  /* 0x000000ffff357224 */ /* 0x000fe200078e0006 */
[----:B------:R-:W-:Y:S01]  /*233e0*/  MOV R2, RZ ;  /* 0x000000ff00027202 */ /* 0x000fe20000000f00 */
[----:B------:R-:W-:Y:S01]  /*233f0*/  IMAD.MOV.U32 R52, RZ, RZ, 0x1c1f ;  /* 0x00001c1fff347424 */ /* 0x000fe200078e00ff */
[----:B------:R-:W-:Y:S02]  /*23400*/  MOV R3, 0x23420 ;  /* 0x0002342000037802 */ /* 0x000fe40000000f00 */
[----:B------:R-:W-:Y:S05]  /*23410*/  CALL.REL.NOINC `($__internal_25_$__cuda_sm70_shflsync_idx_p) ;  /* 0x00000b6000007944 */ /* 0x000fea0003c00000 */
[----:B------:R-:W-:Y:S01]  /*23420*/  MOV R4, R52 ;  /* 0x0000003400047202 */ /* 0x000fe20000000f00 */
[----:B------:R-:W-:Y:S05]  /*23430*/  BRA `(.L_x_1766) ;  /* 0xffffa92000007947 */ /* 0x000fea000383ffff */
.L_x_1683:
[----:B------:R-:W-:Y:S01]  /*23440*/  IMAD.MOV.U32 R53, RZ, RZ, R5 ;  /* 0x000000ffff357224 */ /* 0x000fe200078e0005 */
[----:B------:R-:W-:Y:S01]  /*23450*/  MOV R2, RZ ;  /* 0x000000ff00027202 */ /* 0x000fe20000000f00 */
[----:B------:R-:W-:Y:S01]  /*23460*/  IMAD.MOV.U32 R52, RZ, RZ, 0x1c1f ;  /* 0x00001c1fff347424 */ /* 0x000fe200078e00ff */
[----:B------:R-:W-:Y:S02]  /*23470*/  MOV R3, 0x23490 ;  /* 0x0002349000037802 */ /* 0x000fe40000000f00 */
[----:B-12---:R-:W-:Y:S05]  /*23480*/  CALL.REL.NOINC `($__internal_25_$__cuda_sm70_shflsync_idx_p) ;  /* 0x00000af000007944 */ /* 0x006fea0003c00000 */
[----:B------:R-:W-:Y:S01]  /*23490*/  MOV R2, R52 ;  /* 0x0000003400027202 */ /* 0x000fe20000000f00 */
[----:B------:R-:W-:Y:S05]  /*234a0*/  BRA `(.L_x_1767) ;  /* 0xffffa8d000007947 */ /* 0x000fea000383ffff */
.L_x_1686:
        /* <DEDUP_REMOVED lines=13> */
.L_x_1690:
[----:B------:R-:W-:Y:S01]  /*23580*/  IMAD.MOV.U32 R53, RZ, RZ, R5 ;  /* 0x000000ffff357224 */ /* 0x000fe200078e0005 */
[----:B------:R-:W-:Y:S01]  /*23590*/  MOV R2, RZ ;  /* 0x000000ff00027202 */ /* 0x000fe20000000f00 */
[----:B------:R-:W-:Y:S01]  /*235a0*/  IMAD.MOV.U32 R52, RZ, RZ, 0x181f ;  /* 0x0000181fff347424 */ /* 0x000fe200078e00ff */
[----:B------:R-:W-:Y:S02]  /*235b0*/  MOV R3, 0x235d0 ;  /* 0x000235d000037802 */ /* 0x000fe40000000f00 */
[----:B------:R-:W-:Y:S05]  /*235c0*/  CALL.REL.NOINC `($__internal_25_$__cuda_sm70_shflsync_idx_p) ;  /* 0x000009b000007944 */ /* 0x000fea0003c00000 */
[----:B------:R-:W-:Y:S01]  /*235d0*/  MOV R9, R52 ;  /* 0x0000003400097202 */ /* 0x000fe20000000f00 */
[----:B------:R-:W-:Y:S05]  /*235e0*/  BRA `(.L_x_1769) ;  /* 0xffffbbe000007947 */ /* 0x000fea000383ffff */
.L_x_1691:
[----:B------:R-:W-:Y:S01]  /*235f0*/  IMAD.MOV.U32 R53, RZ, RZ, R8 ;  /* 0x000000ffff357224 */ /* 0x000fe200078e0008 */
[----:B------:R-:W-:Y:S01]  /*23600*/  MOV R2, RZ ;  /* 0x000000ff00027202 */ /* 0x000fe20000000f00 */
[----:B------:R-:W-:Y:S01]  /*23610*/  IMAD.MOV.U32 R52, RZ, RZ, 0x181f ;  /* 0x0000181fff347424 */ /* 0x000fe200078e00ff */
[----:B------:R-:W-:Y:S02]  /*23620*/  MOV R3, 0x23640 ;  /* 0x0002364000037802 */ /* 0x000fe40000000f00 */
[----:B-12---:R-:W-:Y:S05]  /*23630*/  CALL.REL.NOINC `($__internal_25_$__cuda_sm70_shflsync_idx_p) ;  /* 0x0000094000007944 */ /* 0x006fea0003c00000 */
[----:B------:R-:W-:Y:S01]  /*23640*/  MOV R2, R52 ;  /* 0x0000003400027202 */ /* 0x000fe20000000f00 */
[----:B------:R-:W-:Y:S05]  /*23650*/  BRA `(.L_x_1770) ;  /* 0xffffbb9000007947 */ /* 0x000fea000383ffff */
.L_x_1694:
        /* <DEDUP_REMOVED lines=13> */
.L_x_1697:
[----:B------:R-:W-:Y:S01]  /*23730*/  IMAD.MOV.U32 R53, RZ, RZ, R5 ;  /* 0x000000ffff357224 */ /* 0x000fe200078e0005 */
[----:B-1--4-:R-:W-:Y:S01]  /*23740*/  MOV R2, 0x2 ;  /* 0x0000000200027802 */ /* 0x012fe20000000f00 */
[----:B------:R-:W-:Y:S01]  /*23750*/  IMAD.MOV.U32 R52, RZ, RZ, 0x181f ;  /* 0x0000181fff347424 */ /* 0x000fe200078e00ff */
[----:B------:R-:W-:Y:S02]  /*23760*/  MOV R3, 0x23780 ;  /* 0x0002378000037802 */ /* 0x000fe40000000f00 */
[----:B--23--:R-:W-:Y:S05]  /*23770*/  CALL.REL.NOINC `($__internal_25_$__cuda_sm70_shflsync_idx_p) ;  /* 0x0000080000007944 */ /* 0x00cfea0003c00000 */
[----:B------:R-:W-:Y:S01]  /*23780*/  MOV R9, R52 ;  /* 0x0000003400097202 */ /* 0x000fe20000000f00 */
[----:B------:R-:W-:Y:S05]  /*23790*/  BRA `(.L_x_1772) ;  /* 0xffffbc6000007947 */ /* 0x000fea000383ffff */
.L_x_1698:
[----:B------:R-:W-:Y:S01]  /*237a0*/  IMAD.MOV.U32 R53, RZ, RZ, R8 ;  /* 0x000000ffff357224 */ /* 0x000fe200078e0008 */
[----:B----4-:R-:W-:Y:S01]  /*237b0*/  MOV R2, 0x2 ;  /* 0x0000000200027802 */ /* 0x010fe20000000f00 */
[----:B------:R-:W-:Y:S01]  /*237c0*/  IMAD.MOV.U32 R52, RZ, RZ, 0x181f ;  /* 0x0000181fff347424 */ /* 0x000fe200078e00ff */
[----:B------:R-:W-:Y:S02]  /*237d0*/  MOV R3, 0x237f0 ;  /* 0x000237f000037802 */ /* 0x000fe40000000f00 */
[----:B-123--:R-:W-:Y:S05]  /*237e0*/  CALL.REL.NOINC `($__internal_25_$__cuda_sm70_shflsync_idx_p) ;  /* 0x0000079000007944 */ /* 0x00efea0003c00000 */
[----:B------:R-:W-:Y:S01]  /*237f0*/  MOV R2, R52 ;  /* 0x0000003400027202 */ /* 0x000fe20000000f00 */
[----:B------:R-:W-:Y:S05]  /*23800*/  BRA `(.L_x_1773) ;  /* 0xffffbc1000007947 */ /* 0x000fea000383ffff */
.L_x_1701:
        /* <DEDUP_REMOVED lines=13> */
.L_x_1703:
[----:B------:R-:W-:Y:S01]  /*238e0*/  IMAD.MOV.U32 R53, RZ, RZ, R74 ;  /* 0x000000ffff357224 */ /* 0x000fe200078e004a */
[----:B------:R-:W-:Y:S01]  /*238f0*/  MOV R2, RZ ;  /* 0x000000ff00027202 */ /* 0x000fe20000000f00 */
[----:B------:R-:W-:Y:S01]  /*23900*/  IMAD.MOV.U32 R52, RZ, RZ, 0x1f ;  /* 0x0000001fff347424 */ /* 0x000fe200078e00ff */
[----:B------:R-:W-:Y:S02]  /*23910*/  MOV R3, 0x23930 ;  /* 0x0002393000037802 */ /* 0x000fe40000000f00 */
[----:B------:R-:W-:Y:S05]  /*23920*/  CALL.REL.NOINC `($__internal_25_$__cuda_sm70_shflsync_idx_p) ;  /* 0x0000065000007944 */ /* 0x000fea0003c00000 */
[----:B------:R-:W-:Y:S01]  /*23930*/  MOV R10, R52 ;  /* 0x00000034000a7202 */ /* 0x000fe20000000f00 */
[----:B------:R-:W-:Y:S05]  /*23940*/  BRA `(.L_x_1775) ;  /* 0xffffbd9000007947 */ /* 0x000fea000383ffff */
.L_x_1704:
[----:B------:R-:W-:Y:S01]  /*23950*/  IMAD.MOV.U32 R53, RZ, RZ, R74 ;  /* 0x000000ffff357224 */ /* 0x000fe200078e004a */
[----:B------:R-:W-:Y:S01]  /*23960*/  MOV R2, 0x1 ;  /* 0x0000000100027802 */ /* 0x000fe20000000f00 */
[----:B------:R-:W-:Y:S01]  /*23970*/  IMAD.MOV.U32 R52, RZ, RZ, 0x1f ;  /* 0x0000001fff347424 */ /* 0x000fe200078e00ff */
[----:B------:R-:W-:Y:S02]  /*23980*/  MOV R3, 0x239a0 ;  /* 0x000239a000037802 */ /* 0x000fe40000000f00 */
[----:B-12---:R-:W-:Y:S05]  /*23990*/  CALL.REL.NOINC `($__internal_25_$__cuda_sm70_shflsync_idx_p) ;  /* 0x000005e000007944 */ /* 0x006fea0003c00000 */
[----:B------:R-:W-:Y:S01]  /*239a0*/  MOV R9, R52 ;  /* 0x0000003400097202 */ /* 0x000fe20000000f00 */
[----:B------:R-:W-:Y:S05]  /*239b0*/  BRA `(.L_x_1776) ;  /* 0xffffbd4000007947 */ /* 0x000fea000383ffff */
.L_x_1705:
[----:B------:R-:W-:Y:S02]  /*239c0*/  MOV R3, 0x1 ;  /* 0x0000000100037802 */ /* 0x000fe40000000f00 */
[----:B------:R-:W-:-:S02]  /*239d0*/  MOV R4, 0x239f0 ;  /* 0x000239f000047802 */ /* 0x000fc40000000f00 */
[----:B-1234-:R-:W-:Y:S05]  /*239e0*/  CALL.REL.NOINC `($__internal_26_$__cuda_sm70_shflsync_up_p) ;  /* 0x000005f000007944 */ /* 0x01efea0003c00000 */
[----:B------:R-:W-:Y:S05]  /*239f0*/  BRA `(.L_x_1777) ;  /* 0xffffbe3000007947 */ /* 0x000fea000383ffff */
.L_x_1706:
[----:B------:R-:W-:Y:S02]  /*23a00*/  MOV R3, 0x2 ;  /* 0x0000000200037802 */ /* 0x000fe40000000f00 */
[----:B------:R-:W-:-:S02]  /*23a10*/  MOV R4, 0x23a30 ;  /* 0x00023a3000047802 */ /* 0x000fc40000000f00 */
[----:B--2-4-:R-:W-:Y:S05]  /*23a20*/  CALL.REL.NOINC `($__internal_26_$__cuda_sm70_shflsync_up_p) ;  /* 0x000005b000007944 */ /* 0x014fea0003c00000 */
[----:B------:R-:W-:Y:S02]  /*23a30*/  SEL R3, R3, RZ, P1 ;  /* 0x000000ff03037207 */ /* 0x000fe40000800000 */
[----:B------:R-:W-:-:S03]  /*23a40*/  MOV R4, 0x23a80 ;  /* 0x00023a8000047802 */ /* 0x000fc60000000f00 */
[----:B------:R-:W-:Y:S02]  /*23a50*/  IMAD.IADD R2, R2, 0x1, R3 ;  /* 0x0000000102027824 */ /* 0x000fe400078e0203 */
[----:B------:R-:W-:Y:S02]  /*23a60*/  IMAD.MOV.U32 R3, RZ, RZ, 0x4 ;  /* 0x00000004ff037424 */ /* 0x000fe400078e00ff */
[----:B------:R-:W-:Y:S05]  /*23a70*/  CALL.REL.NOINC `($__internal_26_$__cuda_sm70_shflsync_up_p) ;  /* 0x0000056000007944 */ /* 0x000fea0003c00000 */
        /* <DEDUP_REMOVED lines=12> */
[----:B------:R-:W-:Y:S01]  /*23b40*/  IMAD.IADD R4, R3, 0x1, R2 ;  /* 0x0000000103047824 */ /* 0x000fe200078e0202 */
[----:B------:R-:W-:Y:S01]  /*23b50*/  MOV R3, 0x23b90 ;  /* 0x00023b9000037802 */ /* 0x000fe20000000f00 */
[----:B------:R-:W-:Y:S02]  /*23b60*/  IMAD.MOV.U32 R2, RZ, RZ, 0x1f ;  /* 0x0000001fff027424 */ /* 0x000fe400078e00ff */
[----:B------:R-:W-:Y:S02]  /*23b70*/  IMAD.MOV.U32 R53, RZ, RZ, R4 ;  /* 0x000000ffff357224 */ /* 0x000fe400078e0004 */
[----:B------:R-:W-:Y:S05]  /*23b80*/  CALL.REL.NOINC `($__internal_25_$__cuda_sm70_shflsync_idx_p) ;  /* 0x000003f000007944 */ /* 0x000fea0003c00000 */
[----:B------:R-:W-:Y:S01]  /*23b90*/  MOV R2, R52 ;  /* 0x0000003400027202 */ /* 0x000fe20000000f00 */
[----:B------:R-:W-:Y:S05]  /*23ba0*/  BRA `(.L_x_1778) ;  /* 0xffffbd8000007947 */ /* 0x000fea000383ffff */
.L_x_1710:
[----:B------:R-:W-:Y:S02]  /*23bb0*/  MOV R3, 0x1 ;  /* 0x0000000100037802 */ /* 0x000fe40000000f00 */
[----:B------:R-:W-:Y:S02]  /*23bc0*/  MOV R4, 0x23be0 ;  /* 0x00023be000047802 */ /* 0x000fe40000000f00 */
[----:B------:R-:W-:Y:S05]  /*23bd0*/  CALL.REL.NOINC `($__internal_26_$__cuda_sm70_shflsync_up_p) ;  /* 0x0000040000007944 */ /* 0x000fea0003c00000 */
[----:B------:R-:W-:Y:S05]  /*23be0*/  BRA `(.L_x_1779) ;  /* 0xffffbeb000007947 */ /* 0x000fea000383ffff */
.L_x_1711:
[----:B------:R-:W-:Y:S02]  /*23bf0*/  MOV R3, 0x2 ;  /* 0x0000000200037802 */ /* 0x000fe40000000f00 */
[----:B------:R-:W-:Y:S02]  /*23c00*/  MOV R4, 0x23c20 ;  /* 0x00023c2000047802 */ /* 0x000fe40000000f00 */
        /* <DEDUP_REMOVED lines=25> */
.L_x_1713:
[----:B------:R-:W-:Y:S02]  /*23da0*/  SEL R2, RZ, 0x1, P0 ;  /* 0x00000001ff027807 */ /* 0x000fe40000000000 */
[----:B------:R-:W-:Y:S02]  /*23db0*/  MOV R3, 0x23dd0 ;  /* 0x00023dd000037802 */ /* 0x000fe40000000f00 */
[----:B-1----:R-:W-:Y:S05]  /*23dc0*/  CALL.REL.NOINC `($__internal_27_$__cuda_sm70_votesync_ballot) ;  /* 0x0000027000007944 */ /* 0x002fea0003c00000 */
[----:B------:R-:W-:Y:S05]  /*23dd0*/  BRA `(.L_x_1781) ;  /* 0xffffbe5000007947 */ /* 0x000fea000383ffff */
.L_x_1714:
[----:B------:R-:W-:Y:S01]  /*23de0*/  IMAD.MOV.U32 R53, RZ, RZ, R6 ;  /* 0x000000ffff357224 */ /* 0x000fe200078e0006 */
[----:B--2---:R-:W-:Y:S01]  /*23df0*/  MOV R2, R9 ;  /* 0x0000000900027202 */ /* 0x004fe20000000f00 */
[----:B------:R-:W-:Y:S01]  /*23e00*/  IMAD.MOV.U32 R52, RZ, RZ, 0x1f ;  /* 0x0000001fff347424 */ /* 0x000fe200078e00ff */
[----:B------:R-:W-:-:S02]  /*23e10*/  MOV R3, 0x23e30 ;  /* 0x00023e3000037802 */ /* 0x000fc40000000f00 */
[----:B-1----:R-:W-:Y:S05]  /*23e20*/  CALL.REL.NOINC `($__internal_25_$__cuda_sm70_shflsync_idx_p) ;  /* 0x0000015000007944 */ /* 0x002fea0003c00000 */
[----:B------:R-:W-:Y:S01]  /*23e30*/  IMAD.MOV.U32 R6, RZ, RZ, R52 ;  /* 0x000000ffff067224 */ /* 0x000fe200078e0034 */
[----:B------:R-:W-:Y:S01]  /*23e40*/  MOV R2, R9 ;  /* 0x0000000900027202 */ /* 0x000fe20000000f00 */
[----:B------:R-:W-:Y:S01]  /*23e50*/  IMAD.MOV.U32 R53, RZ, RZ, R8 ;  /* 0x000000ffff357224 */ /* 0x000fe200078e0008 */
[----:B------:R-:W-:-:S02]  /*23e60*/  MOV R52, 0x1f ;  /* 0x0000001f00347802 */ /* 0x000fc40000000f00 */
[----:B------:R-:W-:Y:S02]  /*23e70*/  MOV R3, 0x23e90 ;  /* 0x00023e9000037802 */ /* 0x000fe40000000f00 */
[----:B------:R-:W-:Y:S05]  /*23e80*/  CALL.REL.NOINC `($__internal_25_$__cuda_sm70_shflsync_idx_p) ;  /* 0x000000f000007944 */ /* 0x000fea0003c00000 */
[----:B------:R-:W-:Y:S01]  /*23e90*/  MOV R5, R52 ;  /* 0x0000003400057202 */ /* 0x000fe20000000f00 */
[----:B------:R-:W-:Y:S05]  /*23ea0*/  BRA `(.L_x_1782) ;  /* 0xffffbdf000007947 */ /* 0x000fea000383ffff */
.L_x_1717:
[----:B------:R-:W-:Y:S01]  /*23eb0*/  IMAD.MOV.U32 R53, RZ, RZ, R4 ;  /* 0x000000ffff357224 */ /* 0x000fe200078e0004 */
[----:B--2---:R-:W-:Y:S01]  /*23ec0*/  MOV R2, R9 ;  /* 0x0000000900027202 */ /* 0x004fe20000000f00 */
[----:B------:R-:W-:Y:S01]  /*23ed0*/  IMAD.MOV.U32 R52, RZ, RZ, 0x1f ;  /* 0x0000001fff347424 */ /* 0x000fe200078e00ff */
[----:B------:R-:W-:Y:S02]  /*23ee0*/  MOV R3, 0x23f00 ;  /* 0x00023f0000037802 */ /* 0x000fe40000000f00 */
[----:B-1--4-:R-:W-:Y:S05]  /*23ef0*/  CALL.REL.NOINC `($__internal_25_$__cuda_sm70_shflsync_idx_p) ;  /* 0x0000008000007944 */ /* 0x012fea0003c00000 */
[----:B------:R-:W-:Y:S01]  /*23f00*/  MOV R16, R52 ;  /* 0x0000003400107202 */ /* 0x000fe20000000f00 */
[----:B------:R-:W-:Y:S05]  /*23f10*/  BRA `(.L_x_1716) ;  /* 0xffffbde000007947 */ /* 0x000fea000383ffff */
        .weak           $__internal_24_$__cuda_sm70_shflsync_bfly_p
        .type           $__internal_24_$__cuda_sm70_shflsync_bfly_p,@function
        .size           $__internal_24_$__cuda_sm70_shflsync_bfly_p,($__internal_25_$__cuda_sm70_shflsync_idx_p - $__internal_24_$__cuda_sm70_shflsync_bfly_p)
$__internal_24_$__cuda_sm70_shflsync_bfly_p:
[----:B------:R-:W-:Y:S02]  /*23f20*/  MOV R225, 0x1f ;  /* 0x0000001f00e17802 */ /* 0x000fe40000000f00 */
[----:B------:R-:W-:-:S04]  /*23f30*/  MOV R235, 0xffffffff ;  /* 0xffffffff00eb7802 */ /* 0x000fc80000000f00 */
[----:B------:R-:W-:Y:S04]  /*23f40*/  WARPSYNC R235 ;  /* 0x000000eb00007348 */ /* 0x000fe80003800000 */
[----:B------:R1:W2:Y:S02]  /*23f50*/  SHFL.BFLY PT, R225, R4, R3, R225 ;  /* 0x0c00000304e17389 */ /* 0x0002a400000e00e1 */
[----:B-1----:R-:W-:-:S04]  /*23f60*/  MOV R3, 0x0 ;  /* 0x0000000000037802 */ /* 0x002fc80000000f00 */
[----:B--2---:R-:W-:Y:S05]  /*23f70*/  RET.REL.NODEC R2 `(_ZN7cutlass13device_kernelIN5flash19enable_sm80_to_sm89INS1_16FlashAttnFwdSm80INS1_25CollectiveMainloopFwdSm80ILi8ELi1ELb1EN4cute5tupleIJNS5_1CILi128EEENS7_ILi112EEES8_EEELi128ENS_6half_tEfNS_4arch4Sm80ELb1ELb0ELb1ELb1ELb1ELb1ELb1ELb1EEENS1_21CollectiveEpilogueFwdINS6_IJS8_S8_S9_EEENS6_IJNS7_ILi1EEESH_SH_EEESB_SD_Li256ELb1ELb1ELb1ELb0EEENS1_36VarlenDynamicPersistentTileSchedulerILi128ELi112ELi256ELi256ELb1ELb1ELb0ELb1ELb1ELb1EEEEEEEEEvNT_6ParamsE) ;  /* 0xfffdc08002007950 */ /* 0x004fea0003c3ffff */
        .weak           $__internal_25_$__cuda_sm70_shflsync_idx_p
        .type           $__internal_25_$__cuda_sm70_shflsync_idx_p,@function
        .size           $__internal_25_$__cuda_sm70_shflsync_idx_p,($__internal_26_$__cuda_sm70_shflsync_up_p - $__internal_25_$__cuda_sm70_shflsync_idx_p)
$__internal_25_$__cuda_sm70_shflsync_idx_p:
[----:B------:R-:W-:-:S04]  /*23f80*/  MOV R240, 0xffffffff ;  /* 0xffffffff00f07802 */ /* 0x000fc80000000f00 */
[----:B------:R-:W-:Y:S04]  /*23f90*/  WARPSYNC R240 ;  /* 0x000000f000007348 */ /* 0x000fe80003800000 */
[----:B------:R1:W2:Y:S02]  /*23fa0*/  SHFL.IDX PT, R52, R53, R2, R52 ;  /* 0x0000000235347389 */ /* 0x0002a400000e0034 */
[----:B-1----:R-:W-:Y:S02]  /*23fb0*/  MOV R2, R3 ;  /* 0x0000000300027202 */ /* 0x002fe40000000f00 */
[----:B------:R-:W-:-:S04]  /*23fc0*/  MOV R3, 0x0 ;  /* 0x0000000000037802 */ /* 0x000fc80000000f00 */
[----:B--2---:R-:W-:Y:S05]  /*23fd0*/  RET.REL.NODEC R2 `(_ZN7cutlass13device_kernelIN5flash19enable_sm80_to_sm89INS1_16FlashAttnFwdSm80INS1_25CollectiveMainloopFwdSm80ILi8ELi1ELb1EN4cute5tupleIJNS5_1CILi128EEENS7_ILi112EEES8_EEELi128ENS_6half_tEfNS_4arch4Sm80ELb1ELb0ELb1ELb1ELb1ELb1ELb1ELb1EEENS1_21CollectiveEpilogueFwdINS6_IJS8_S8_S9_EEENS6_IJNS7_ILi1EEESH_SH_EEESB_SD_Li256ELb1ELb1ELb1ELb0EEENS1_36VarlenDynamicPersistentTileSchedulerILi128ELi112ELi256ELi256ELb1ELb1ELb0ELb1ELb1ELb1EEEEEEEEEvNT_6ParamsE) ;  /* 0xfffdc02002007950 */ /* 0x004fea0003c3ffff */
        .weak           $__internal_26_$__cuda_sm70_shflsync_up_p
        .type           $__internal_26_$__cuda_sm70_shflsync_up_p,@function
        .size           $__internal_26_$__cuda_sm70_shflsync_up_p,($__internal_27_$__cuda_sm70_votesync_ballot - $__internal_26_$__cuda_sm70_shflsync_up_p)
$__internal_26_$__cuda_sm70_shflsync_up_p:
[----:B------:R-:W-:Y:S02]  /*23fe0*/  MOV R11, 0xffffffff ;  /* 0xffffffff000b7802 */ /* 0x000fe40000000f00 */
[----:B------:R-:W-:Y:S02]  /*23ff0*/  MOV R5, RZ ;  /* 0x000000ff00057202 */ /* 0x000fe40000000f00 */
[----:B------:R-:W-:Y:S04]  /*24000*/  WARPSYNC R11 ;  /* 0x0000000b00007348 */ /* 0x000fe80003800000 */
[----:B------:R1:W2:Y:S02]  /*24010*/  SHFL.UP PT, R3, R2, R3, R5 ;  /* 0x0400000302037389 */ /* 0x0002a400000e0005 */
[----:B-1----:R-:W-:-:S04]  /*24020*/  MOV R5, 0x0 ;  /* 0x0000000000057802 */ /* 0x002fc80000000f00 */
[----:B--2---:R-:W-:Y:S05]  /*24030*/  RET.REL.NODEC R4 `(_ZN7cutlass13device_kernelIN5flash19enable_sm80_to_sm89INS1_16FlashAttnFwdSm80INS1_25CollectiveMainloopFwdSm80ILi8ELi1ELb1EN4cute5tupleIJNS5_1CILi128EEENS7_ILi112EEES8_EEELi128ENS_6half_tEfNS_4arch4Sm80ELb1ELb0ELb1ELb1ELb1ELb1ELb1ELb1EEENS1_21CollectiveEpilogueFwdINS6_IJS8_S8_S9_EEENS6_IJNS7_ILi1EEESH_SH_EEESB_SD_Li256ELb1ELb1ELb1ELb0EEENS1_36VarlenDynamicPersistentTileSchedulerILi128ELi112ELi256ELi256ELb1ELb1ELb0ELb1ELb1ELb1EEEEEEEEEvNT_6ParamsE) ;  /* 0xfffdbfc004007950 */ /* 0x004fea0003c3ffff */
        .weak           $__internal_27_$__cuda_sm70_votesync_ballot
        .type           $__internal_27_$__cuda_sm70_votesync_ballot,@function
        .size           $__internal_27_$__cuda_sm70_votesync_ballot,(.L_x_3603 - $__internal_27_$__cuda_sm70_votesync_ballot)
$__internal_27_$__cuda_sm70_votesync_ballot:
[----:B------:R-:W-:Y:S01]  /*24040*/  ISETP.NE.U32.AND P0, PT, R2, 0x1, PT ;  /* 0x000000010200780c */ /* 0x000fe20003f05070 */
[----:B------:R-:W-:-:S04]  /*24050*/  IMAD.MOV.U32 R5, RZ, RZ, -0x1 ;  /* 0xffffffffff057424 */ /* 0x000fc800078e00ff */
[----:B------:R-:W-:Y:S08]  /*24060*/  WARPSYNC R5 ;  /* 0x0000000500007348 */ /* 0x000ff00003800000 */
[----:B------:R-:W-:-:S04]  /*24070*/  VOTE.ANY R2, PT, !P0 ;  /* 0x0000000000027806 */ /* 0x000fc800040e0100 */
[----:B------:R-:W-:Y:S01]  /*24080*/  LOP3.LUT R15, R2, R5, RZ, 0xc0, !PT ;  /* 0x00000005020f7212 */ /* 0x000fe200078ec0ff */
[----:B------:R-:W-:Y:S02]  /*24090*/  IMAD.MOV.U32 R2, RZ, RZ, R3 ;  /* 0x000000ffff027224 */ /* 0x000fe400078e0003 */
[----:B------:R-:W-:-:S04]  /*240a0*/  IMAD.MOV.U32 R3, RZ, RZ, 0x0 ;  /* 0x00000000ff037424 */ /* 0x000fc800078e00ff */
[----:B------:R-:W-:Y:S05]  /*240b0*/  RET.REL.NODEC R2 `(_ZN7cutlass13device_kernelIN5flash19enable_sm80_to_sm89INS1_16FlashAttnFwdSm80INS1_25CollectiveMainloopFwdSm80ILi8ELi1ELb1EN4cute5tupleIJNS5_1CILi128EEENS7_ILi112EEES8_EEELi128ENS_6half_tEfNS_4arch4Sm80ELb1ELb0ELb1ELb1ELb1ELb1ELb1ELb1EEENS1_21CollectiveEpilogueFwdINS6_IJS8_S8_S9_EEENS6_IJNS7_ILi1EEESH_SH_EEESB_SD_Li256ELb1ELb1ELb1ELb0EEENS1_36VarlenDynamicPersistentTileSchedulerILi128ELi112ELi256ELi256ELb1ELb1ELb0ELb1ELb1ELb1EEEEEEEEEvNT_6ParamsE) ;  /* 0xfffdbf4002007950 */ /* 0x000fea0003c3ffff */
.L_x_1783:
        /* <DEDUP_REMOVED lines=12> */
.L_x_3603:


//--------------------- .text._ZN7cutlass13device_kernelIN5flash19enable_sm80_to_sm89INS1_16FlashAttnFwdSm80INS1_25CollectiveMainloopFwdSm80ILi8ELi1ELb1EN4cute5tupleIJNS5_1CILi128EEES8_S8_EEELi128ENS_6half_tEfNS_4arch4Sm80ELb0ELb0ELb0ELb0ELb1ELb0ELb1ELb1EEENS1_21CollectiveEpilogueFwdIS9_NS6_IJNS7_ILi1EEESF_SF_EEESA_SC_Li256ELb0ELb1ELb1ELb0EEENS1_19SingleTileSchedulerILb0ELb1ELb1ELi128EEEEEEEEEvNT_6ParamsE --------------------------
	.section	.text._ZN7cutlass13device_kernelIN5flash19enable_sm80_to_sm89INS1_16FlashAttnFwdSm80INS1_25CollectiveMainloopFwdSm80ILi8ELi1ELb1EN4cute5tupleIJNS5_1CILi128EEES8_S8_EEELi128ENS_6half_tEfNS_4arch4Sm80ELb0ELb0ELb0ELb0ELb1ELb0ELb1ELb1EEENS1_21CollectiveEpilogueFwdIS9_NS6_IJNS7_ILi1EEESF_SF_EEESA_SC_Li256ELb0ELb1ELb1ELb0EEENS1_19SingleTileSchedulerILb0ELb1ELb1ELi128EEEEEEEEEvNT_6ParamsE,"ax",@progbits
	.sectioninfo	@"SHI_REGISTERS=252"
	.align	128
.text._ZN7cutlass13device_kernelIN5flash19enable_sm80_to_sm89INS1_16FlashAttnFwdSm80INS1_25CollectiveMainloopFwdSm80ILi8ELi1ELb1EN4cute5tupleIJNS5_1CILi128EEES8_S8_EEELi128ENS_6half_tEfNS_4arch4Sm80ELb0ELb0ELb0ELb0ELb1ELb0ELb1ELb1EEENS1_21CollectiveEpilogueFwdIS9_NS6_IJNS7_ILi1EEESF_SF_EEESA_SC_Li256ELb0ELb1ELb1ELb0EEENS1_19SingleTileSchedulerILb0ELb1ELb1ELi128EEEEEEEEEvNT_6ParamsE:
        .type           _ZN7cutlass13device_kernelIN5flash19enable_sm80_to_sm89INS1_16FlashAttnFwdSm80INS1_25CollectiveMainloopFwdSm80ILi8ELi1ELb1EN4cute5tupleIJNS5_1CILi128EEES8_S8_EEELi128ENS_6half_tEfNS_4arch4Sm80ELb0ELb0ELb0ELb0ELb1ELb0ELb1ELb1EEENS1_21CollectiveEpilogueFwdIS9_NS6_IJNS7_ILi1EEESF_SF_EEESA_SC_Li256ELb0ELb1ELb1ELb0EEENS1_19SingleTileSchedulerILb0ELb1ELb1ELi128EEEEEEEEEvNT_6ParamsE,@function
        .size           _ZN7cutlass13device_kernelIN5flash19enable_sm80_to_sm89INS1_16FlashAttnFwdSm80INS1_25CollectiveMainloopFwdSm80ILi8ELi1ELb1EN4cute5tupleIJNS5_1CILi128EEES8_S8_EEELi128ENS_6half_tEfNS_4arch4Sm80ELb0ELb0ELb0ELb0ELb1ELb0ELb1ELb1EEENS1_21CollectiveEpilogueFwdIS9_NS6_IJNS7_ILi1EEESF_SF_EEESA_SC_Li256ELb0ELb1ELb1ELb0EEENS1_19SingleTileSchedulerILb0ELb1ELb1ELi128EEEEEEEEEvNT_6ParamsE,(.L_x_3608 - _ZN7cutlass13device_kernelIN5flash19enable_sm80_to_sm89INS1_16FlashAttnFwdSm80INS1_25CollectiveMainloopFwdSm80ILi8ELi1ELb1EN4cute5tupleIJNS5_1CILi128EEES8_S8_EEELi128ENS_6half_tEfNS_4arch4Sm80ELb0ELb0ELb0ELb0ELb1ELb0ELb1ELb1EEENS1_21CollectiveEpilogueFwdIS9_NS6_IJNS7_ILi1EEESF_SF_EEESA_SC_Li256ELb0ELb1ELb1ELb0EEENS1_19SingleTileSchedulerILb0ELb1ELb1ELi128EEEEEEEEEvNT_6ParamsE)
        .other          _ZN7cutlass13device_kernelIN5flash19enable_sm80_to_sm89INS1_16FlashAttnFwdSm80INS1_25CollectiveMainloopFwdSm80ILi8ELi1ELb1EN4cute5tupleIJNS5_1CILi128EEES8_S8_EEELi128ENS_6half_tEfNS_4arch4Sm80ELb0ELb0ELb0ELb0ELb1ELb0ELb1ELb1EEENS1_21CollectiveEpilogueFwdIS9_NS6_IJNS7_ILi1EEESF_SF_EEESA_SC_Li256ELb0ELb1ELb1ELb0EEENS1_19SingleTileSchedulerILb0ELb1ELb1ELi128EEEEEEEEEvNT_6ParamsE,@"STO_CUDA_ENTRY STV_DEFAULT"
_ZN7cutlass13device_kernelIN5flash19enable_sm80_to_sm89INS1_16FlashAttnFwdSm80INS1_25CollectiveMainloopFwdSm80ILi8ELi1ELb1EN4cute5tupleIJNS5_1CILi128EEES8_S8_EEELi128ENS_6half_tEfNS_4arch4Sm80ELb0ELb0ELb0ELb0ELb1ELb0ELb1ELb1EEENS1_21CollectiveEpilogueFwdIS9_NS6_IJNS7_ILi1EEESF_SF_EEESA_SC_Li256ELb0ELb1ELb1ELb0EEENS1_19SingleTileSchedulerILb0ELb1ELb1ELi128EEEEEEEEEvNT_6ParamsE:
        /* <DEDUP_REMOVED lines=17> */
.L_x_1784:
[----:B------:R-:W-:Y:S02]  /*0110*/  ULDC.64 UR4, c[0x0][0x550] ;  /* 0x0001540000047ab9 */ /* 0x000fe40000000a00 */
[----:B------:R-:W-:Y:S02]  /*0120*/  UISETP.NE.AND UP0, UPT, UR4, 0x1, UPT ;  /* 0x000000010400788c */ /* 0x000fe4000bf05270 */
[----:B------:R-:W-:-:S02]  /*0130*/  UIMAD.WIDE.U32 UR8, UR6, UR5, URZ ;  /* 0x00000005060872a5 */ /* 0x000fc4000f8e003f */
[----:B------:R-:W-:Y:S02]  /*0140*/  ULDC UR4, c[0x0][0x558] ;  /* 0x0001560000047ab9 */ /* 0x000fe40000000800 */
[----:B------:R-:W-:-:S05]  /*0150*/  UMOV UR10, UR6 ;  /* 0x00000006000a7c82 */ /* 0x000fca0008000000 */
[----:B------:R-:W-:-:S03]  /*0160*/  @UP0 USHF.R.U32.HI UR10, URZ, UR4, UR9 ;  /* 0x000000043f0a0299 */ /* 0x000fc60008011609 */
.L_x_1785:
        /* <DEDUP_REMOVED lines=66> */
.L_x_1786:
        /* <DEDUP_REMOVED lines=57> */
[----:B------:R-:W-:Y:S01]  /*0920*/  IMAD.MOV.U32 R239, RZ, RZ, RZ ;  /* 0x000000ffffef7224 */ /* 0x000fe200078e00ff */
[----:B-1----:R-:W-:Y:S01]  /*0930*/  LEA.HI R3, R10, R5, RZ, 0x3 ;  /* 0x000000050a037211 */ /* 0x002fe200078f18ff */
[----:B------:R-:W-:-:S03]  /*0940*/  IMAD.MOV.U32 R2, RZ, RZ, c[0x0][0x2b8] ;  /* 0x0000ae00ff027624 */ /* 0x000fc600078e00ff */
[----:B------:R-:W-:Y:S02]  /*0950*/  LOP3.LUT R33, R3, 0xfffffff8, RZ, 0xc0, !PT ;  /* 0xfffffff803217812 */ /* 0x000fe400078ec0ff */
[----:B------:R-:W-:-:S03]  /*0960*/  SHF.R.S32.HI R3, RZ, 0x3, R3 ;  /* 0x00000003ff037819 */ /* 0x000fc60000011403 */
[----:B------:R-:W-:-:S04]  /*0970*/  IMAD.IADD R33, R5, 0x1, -R33 ;  /* 0x0000000105217824 */ /* 0x000fc800078e0a21 */
[----:B------:R-:W-:Y:S01]  /*0980*/  IMAD R242, R33, 0x20, R3 ;  /* 0x0000002021f27824 */ /* 0x000fe200078e0203 */
        /* <DEDUP_REMOVED lines=33> */
[----:B------:R-:W-:Y:S01]  /*0ba0*/  IMAD.MOV R4, RZ, RZ, -R4 ;  /* 0x000000ffff047224 */ /* 0x000fe200078e0a04 */
[----:B------:R-:W-:Y:S01]  /*0bb0*/  UIMAD UR20, UR20, UR4, URZ ;  /* 0x00000004141472a4 */ /* 0x000fe2000f8e023f */
[----:B------:R-:W-:Y:S01]  /*0bc0*/  SHF.R.S32.HI R36, RZ, 0x1f, R32 ;  /* 0x0000001fff247819 */ /* 0x000fe20000011420 */
[----:B------:R-:W-:Y:S01]  /*0bd0*/  UIADD3 UR23, UR23, UR19, URZ ;  /* 0x0000001317177290 */ /* 0x000fe2000fffe03f */
[----:B------:R-:W-:Y:S01]  /*0be0*/  ISETP.GE.AND P3, PT, R37, c[0x0][0x198], PT ;  /* 0x0000660025007a0c */ /* 0x000fe20003f66270 */
[----:B------:R-:W-:Y:S01]  /*0bf0*/  UIMAD UR5, UR18, UR5, UR20 ;  /* 0x00000005120572a4 */ /* 0x000fe2000f8e0214 */
[----:B------:R-:W-:Y:S01]  /*0c00*/  LEA.HI R36, R36, R32, RZ, 0x3 ;  /* 0x0000002024247211 */ /* 0x000fe200078f18ff */
[----:B------:R-:W-:Y:S01]  /*0c10*/  UIMAD.WIDE.U32 UR18, UR18, UR4, UR22 ;  /* 0x00000004121272a5 */ /* 0x000fe2000f8e0016 */
[----:B------:R-:W-:Y:S01]  /*0c20*/  IMAD R240, R4, c[0x0][0x2b8], R240 ;  /* 0x0000ae0004f07a24 */ /* 0x000fe200078e02f0 */
[----:B------:R-:W-:Y:S01]  /*0c30*/  ISETP.GE.AND P2, PT, R32, c[0x0][0x198], PT ;  /* 0x0000660020007a0c */ /* 0x000fe20003f46270 */
[----:B------:R-:W-:Y:S01]  /*0c40*/  UIMAD UR15, UR6, -0x80, UR15 ;  /* 0xffffff80060f78a4 */ /* 0x000fe2000f8e020f */
[----:B------:R-:W-:Y:S01]  /*0c50*/  LOP3.LUT R36, R36, 0xfffffff8, RZ, 0xc0, !PT ;  /* 0xfffffff824247812 */ /* 0x000fe200078ec0ff */
[----:B------:R-:W-:Y:S01]  /*0c60*/  UIADD3 UR5, UR19, UR5, URZ ;  /* 0x0000000513057290 */ /* 0x000fe2000fffe03f */
        /* <DEDUP_REMOVED lines=10> */
[----:B------:R-:W-:Y:S01]  /*0d10*/  ULDC.64 UR4, c[0x0][0x1e8] ;  /* 0x00007a0000047ab9 */ /* 0x000fe20000000a00 */
[----:B------:R-:W-:Y:S01]  /*0d20*/  IMAD.MOV.U32 R14, RZ, RZ, R12 ;  /* 0x000000ffff0e7224 */ /* 0x000fe200078e000c */
[----:B------:R-:W-:Y:S01]  /*0d30*/  UIMAD.WIDE.U32 UR20, UR10, UR4, URZ ;  /* 0x000000040a1472a5 */ /* 0x000fe2000f8e003f */
[----:B------:R-:W-:Y:S01]  /*0d40*/  IMAD R6, R6, c[0x0][0x168], RZ ;  /* 0x00005a0006067a24 */ /* 0x000fe200078e02ff */
[----:B------:R-:W-:Y:S01]  /*0d50*/  UIMAD UR4, UR14, UR4, URZ ;  /* 0x000000040e0472a4 */ /* 0x000fe2000f8e023f */
[----:B------:R-:W-:Y:S02]  /*0d60*/  IMAD R2, R2, 0x80, R3 ;  /* 0x0000008002027824 */ /* 0x000fe400078e0203 */
[----:B------:R-:W-:Y:S01]  /*0d70*/  IMAD R16, R35, c[0x0][0x1e0], RZ ;  /* 0x0000780023107a24 */ /* 0x000fe200078e02ff */
[----:B------:R-:W-:Y:S01]  /*0d80*/  UIMAD UR4, UR10, UR5, UR4 ;  /* 0x000000050a0472a4 */ /* 0x000fe2000f8e0204 */
[----:B------:R-:W-:Y:S01]  /*0d90*/  IMAD.WIDE.U32 R20, R240, c[0x0][0x1e0], RZ ;  /* 0x00007800f0147a25 */ /* 0x000fe200078e00ff */
[----:B------:R-:W-:-:S02]  /*0da0*/  IADD3 R4, R2, 0x40, RZ ;  /* 0x0000004002047810 */ /* 0x000fc40007ffe0ff */
[----:B------:R-:W-:Y:S01]  /*0db0*/  UIADD3 UR18, UR21, UR4, URZ ;  /* 0x0000000415127290 */ /* 0x000fe2000fffe03f */
[----:B------:R-:W-:Y:S01]  /*0dc0*/  @P1 IMAD.HI.U32 R0, R9, c[0x0][0x2c8], RZ ;  /* 0x0000b20009001a27 */ /* 0x000fe200078e00ff */
[----:B------:R-:W-:Y:S01]  /*0dd0*/  ISETP.GE.AND P5, PT, R4, R6, PT ;  /* 0x000000060400720c */ /* 0x000fe20003fa6270 */
[----:B------:R-:W-:Y:S02]  /*0de0*/  ULDC.64 UR4, c[0x0][0x210] ;  /* 0x0000840000047ab9 */ /* 0x000fe40000000a00 */
[----:B------:R-:W-:Y:S01]  /*0df0*/  IMAD R16, R240, c[0x0][0x1e4], R16 ;  /* 0x00007900f0107a24 */ /* 0x000fe200078e0210 */
[----:B------:R-:W-:Y:S01]  /*0e00*/  @P1 SHF.R.U32.HI R8, RZ, c[0x0][0x2cc], R0 ;  /* 0x0000b300ff081a19 */ /* 0x000fe20000011600 */
[----:B------:R-:W-:Y:S02]  /*0e10*/  UIMAD UR14, UR14, UR4, URZ ;  /* 0x000000040e0e72a4 */ /* 0x000fe4000f8e023f */
[----:B------:R-:W-:Y:S01]  /*0e20*/  IMAD.IADD R17, R21, 0x1, R16 ;  /* 0x0000000115117824 */ /* 0x000fe200078e0210 */
[--C-:B------:R-:W-:Y:S01]  /*0e30*/  SHF.R.S32.HI R7, RZ, 0x1f, R8.reuse ;  /* 0x0000001fff077819 */ /* 0x100fe20000011408 */
[----:B------:R-:W-:Y:S01]  /*0e40*/  IMAD.MOV R0, RZ, RZ, -R8 ;  /* 0x000000ffff007224 */ /* 0x000fe200078e0a08 */
[----:B------:R-:W-:Y:S01]  /*0e50*/  UIMAD.WIDE.U32 UR22, UR10, UR4, URZ ;  /* 0x000000040a1672a5 */ /* 0x000fe2000f8e003f */
[----:B------:R-:W-:Y:S01]  /*0e60*/  IMAD.WIDE.U32 R14, R8, c[0x0][0x1b0], R14 ;  /* 0x00006c00080e7a25 */ /* 0x000fe200078e000e */
[----:B------:R-:W-:-:S03]  /*0e70*/  UIMAD UR4, UR10, UR5, UR14 ;  /* 0x000000050a0472a4 */ /* 0x000fc6000f8e020e */
[----:B------:R-:W-:Y:S01]  /*0e80*/  IMAD R13, R0, c[0x0][0x2c4], R9 ;  /* 0x0000b100000d7a24 */ /* 0x000fe200078e0209 */
[----:B------:R-:W-:Y:S01]  /*0e90*/  UIADD3 UR4, UR23, UR4, URZ ;  /* 0x0000000417047290 */ /* 0x000fe2000fffe03f */
[----:B------:R-:W-:Y:S02]  /*0ea0*/  IMAD R7, R7, c[0x0][0x1b0], RZ ;  /* 0x00006c0007077a24 */ /* 0x000fe400078e02ff */
[----:B------:R-:W-:Y:S01]  /*0eb0*/  IMAD.MOV.U32 R16, RZ, RZ, R20 ;  /* 0x000000ffff107224 */ /* 0x000fe200078e0014 */
[----:B------:R-:W-:Y:S01]  /*0ec0*/  SHF.R.S32.HI R0, RZ, 0x1f, R13 ;  /* 0x0000001fff007819 */ /* 0x000fe2000001140d */
[----:B------:R-:W-:-:S04]  /*0ed0*/  IMAD R7, R8, c[0x0][0x1b4], R7 ;  /* 0x00006d0008077a24 */ /* 0x000fc800078e0207 */
[----:B------:R-:W-:Y:S02]  /*0ee0*/  IMAD R0, R0, c[0x0][0x1a8], RZ ;  /* 0x00006a0000007a24 */ /* 0x000fe400078e02ff */
[----:B------:R-:W-:Y:S02]  /*0ef0*/  IMAD.IADD R15, R15, 0x1, R7 ;  /* 0x000000010f0f7824 */ /* 0x000fe400078e0207 */
[C---:B------:R-:W-:Y:S02]  /*0f00*/  IMAD R0, R13.reuse, c[0x0][0x1ac], R0 ;  /* 0x00006b000d007a24 */ /* 0x040fe400078e0200 */
[----:B------:R-:W-:-:S04]  /*0f10*/  IMAD.WIDE.U32 R12, R13, c[0x0][0x1a8], R14 ;  /* 0x00006a000d0c7a25 */ /* 0x000fc800078e000e */
[----:B------:R-:W-:Y:S01]  /*0f20*/  IMAD.IADD R0, R13, 0x1, R0 ;  /* 0x000000010d007824 */ /* 0x000fe200078e0200 */
[----:B------:R-:W-:Y:S01]  /*0f30*/  LEA R18, P1, R12, c[0x0][0x160], 0x1 ;  /* 0x000058000c127a11 */ /* 0x000fe200078208ff */
[----:B------:R-:W-:-:S03]  /*0f40*/  IMAD.SHL.U32 R7, R3, 0x40, RZ ;  /* 0x0000004003077824 */ /* 0x000fc600078e00ff */
[----:B------:R-:W-:Y:S02]  /*0f50*/  LEA.HI.X R0, R12, c[0x0][0x164], R0, 0x1, P1 ;  /* 0x000059000c007a11 */ /* 0x000fe400008f0c00 */
[----:B------:R-:W-:Y:S01]  /*0f60*/  LOP3.LUT R8, R7, 0x1c0, RZ, 0xc0, !PT ;  /* 0x000001c007087812 */ /* 0x000fe200078ec0ff */
[----:B------:R-:W-:Y:S01]  /*0f70*/  SHFL.IDX PT, R12, R18, RZ, 0x181f ;  /* 0x00181fff120c7589 */ /* 0x000fe200000e0000 */
[----:B------:R-:W-:Y:S02]  /*0f80*/  ISETP.GE.AND P1, PT, R2, R6, PT ;  /* 0x000000060200720c */ /* 0x000fe40003f26270 */
[----:B------:R-:W-:Y:S01]  /*0f90*/  SHF.R.U32.HI R7, RZ, 0x3, R8 ;  /* 0x00000003ff077819 */ /* 0x000fe20000011608 */
[----:B------:R-:W1:Y:S01]  /*0fa0*/  SHFL.IDX PT, R13, R0, RZ, 0x181f ;  /* 0x00181fff000d7589 */ /* 0x000e6200000e0000 */
[----:B------:R-:W-:-:S03]  /*0fb0*/  LOP3.LUT R8, R8, 0x38, R37, 0xf8, !PT ;  /* 0x0000003808087812 */ /* 0x000fc600078ef825 */
[----:B------:R-:W-:Y:S01]  /*0fc0*/  SHFL.IDX PT, R9, R0, 0x1, 0x181f ;  /* 0x00381f0000097f89 */ /* 0x000fe200000e0000 */
[----:B------:R-:W-:Y:S02]  /*0fd0*/  LOP3.LUT R8, R8, R7, RZ, 0x3c, !PT ;  /* 0x0000000708087212 */ /* 0x000fe400078e3cff */
[----:B------:R-:W-:Y:S01]  /*0fe0*/  IADD3 R7, R2, 0x20, RZ ;  /* 0x0000002002077810 */ /* 0x000fe20007ffe0ff */
[----:B------:R-:W-:Y:S01]  /*0ff0*/  SHFL.IDX PT, R19, R0, 0x3, 0x181f ;  /* 0x00781f0000137f89 */ /* 0x000fe200000e0000 */
[----:B------:R-:W-:Y:S02]  /*1000*/  LOP3.LUT R241, R8, 0xfffffe00, R241, 0xf8, !PT ;  /* 0xfffffe0008f17812 */ /* 0x000fe400078ef8f1 */
[----:B------:R-:W-:Y:S01]  /*1010*/  ISETP.GE.AND P4, PT, R7, R6, PT ;  /* 0x000000060700720c */ /* 0x000fe20003f86270 */
[----:B------:R-:W3:Y:S01]  /*1020*/  SHFL.IDX PT, R8, R18, 0x1, 0x181f ;  /* 0x00381f0012087f89 */ /* 0x000ee200000e0000 */
[----:B------:R-:W-:Y:S01]  /*1030*/  IADD3 R2, R2, 0x60, RZ ;  /* 0x0000006002027810 */ /* 0x000fe20007ffe0ff */
[----:B------:R-:W-:-:S05]  /*1040*/  IMAD.SHL.U32 R241, R241, 0x2, RZ ;  /* 0x00000002f1f17824 */ /* 0x000fca00078e00ff */
        /* <DEDUP_REMOVED lines=21> */
[----:B-1----:R-:W-:-:S05]  /*11a0*/  LOP3.LUT R0, R2, 0xfffffff8, RZ, 0xc0, !PT ;  /* 0xfffffff802007812 */ /* 0x002fca00078ec0ff */
[----:B------:R-:W-:Y:S02]  /*11b0*/  IMAD.IADD R0, R8, 0x1, -R0 ;  /* 0x0000000108007824 */ /* 0x000fe400078e0a00 */
        /* <DEDUP_REMOVED lines=39> */
[----:B---3--:R-:W-:-:S03]  /*1430*/  LEA.HI R6, R10, R5, RZ, 0x5 ;  /* 0x000000050a067211 */ /* 0x008fc600078f28ff */
[----:B------:R-:W-:Y:S01]  /*1440*/  IMAD.SHL.U32 R10, R2, 0x40, RZ ;  /* 0x00000040020a7824 */ /* 0x000fe200078e00ff */
        /* <DEDUP_REMOVED lines=20> */
[----:B---3--:R-:W-:Y:S02]  /*1590*/  IMAD.SHL.U32 R9, R33, 0x40, RZ ;  /* 0x0000004021097824 */ /* 0x008fe400078e00ff */
[----:B------:R-:W-:Y:S01]  /*15a0*/  IMAD.SHL.U32 R8, R6, 0x20, RZ ;  /* 0x0000002006087824 */ /* 0x000fe200078e00ff */
[----:B------:R-:W-:-:S04]  /*15b0*/  DEPBAR.LE SB0, 0x1 ;  /* 0x000080400000791a */ /* 0x000fc80000000000 */
[----:B------:R-:W-:Y:S02]  /*15c0*/  LOP3.LUT R2, R9, 0x1c0, RZ, 0xc0, !PT ;  /* 0x000001c009027812 */ /* 0x000fe400078ec0ff */
[----:B------:R-:W-:Y:S02]  /*15d0*/  LOP3.LUT R8, R8, 0x7ffffc00, RZ, 0xc0, !PT ;  /* 0x7ffffc0008087812 */ /* 0x000fe400078ec0ff */
[----:B------:R-:W-:Y:S02]  /*15e0*/  LOP3.LUT R3, R2, 0x8, R3, 0xf8, !PT ;  /* 0x0000000802037812 */ /* 0x000fe400078ef803 */
[----:B------:R-:W-:Y:S01]  /*15f0*/  SHF.R.U32.HI R9, RZ, 0x3, R2 ;  /* 0x00000003ff097819 */ /* 0x000fe20000011602 */
[----:B------:R-:W-:Y:S02]  /*1600*/  IMAD.MOV.U32 R2, RZ, RZ, 0x10 ;  /* 0x00000010ff027424 */ /* 0x000fe400078e00ff */
[----:B------:R-:W-:Y:S01]  /*1610*/  IMAD.IADD R176, R4, 0x1, R8 ;  /* 0x0000000104b07824 */ /* 0x000fe200078e0208 */
[----:B------:R-:W-:Y:S01]  /*1620*/  LOP3.LUT R0, R3, R9, RZ, 0x3c, !PT ;  /* 0x0000000903007212 */ /* 0x000fe200078e3cff */
[----:B------:R-:W-:Y:S01]  /*1630*/  IMAD.MOV.U32 R3, RZ, RZ, 0x20 ;  /* 0x00000020ff037424 */ /* 0x000fe200078e00ff */
[----:B------:R-:W-:-:S02]  /*1640*/  SEL R2, R2, 0xfffffff0, !P1 ;  /* 0xfffffff002027807 */ /* 0x000fc40004800000 */
[----:B------:R-:W-:Y:S01]  /*1650*/  LEA R196, R176, 0x100, 0x1 ;  /* 0x00000100b0c47811 */ /* 0x000fe200078e08ff */
[----:B------:R-:W-:Y:S01]  /*1660*/  IMAD R238, R238, 0x200, R0 ;  /* 0x00000200eeee7824 */ /* 0x000fe200078e0200 */
[----:B------:R-:W-:Y:S01]  /*1670*/  SEL R0, R3, 0xffffffe0, !P2 ;  /* 0xffffffe003007807 */ /* 0x000fe20005000000 */
[----:B------:R-:W-:Y:S01]  /*1680*/  IMAD.SHL.U32 R176, R176, 0x2, RZ ;  /* 0x00000002b0b07824 */ /* 0x000fe200078e00ff */
[----:B------:R-:W-:Y:S01]  /*1690*/  BAR.SYNC.DEFER_BLOCKING 0x0 ;  /* 0x0000000000007b1d */ /* 0x000fe20000010000 */
[--C-:B------:R-:W-:Y:S01]  /*16a0*/  IMAD R184, R2, 0x2, R196.reuse ;  /* 0x0000000202b87824 */ /* 0x100fe200078e02c4 */
[----:B------:R-:W-:Y:S01]  /*16b0*/  LOP3.LUT P1, RZ, R33, 0x2, RZ, 0xc0, !PT ;  /* 0x0000000221ff7812 */ /* 0x000fe2000782c0ff */
[C---:B------:R-:W-:Y:S01]  /*16c0*/  IMAD R196, R0.reuse, 0x2, R196 ;  /* 0x0000000200c47824 */ /* 0x040fe200078e02c4 */
[----:B------:R-:W-:Y:S01]  /*16d0*/  SEL R3, R3, 0xffffffe0, !P5 ;  /* 0xffffffe003037807 */ /* 0x000fe20006800000 */
[----:B------:R-:W-:Y:S02]  /*16e0*/  IMAD R204, R0, 0x2, R184 ;  /* 0x0000000200cc7824 */ /* 0x000fe400078e02b8 */
[----:B------:R-:W-:-:S04]  /*16f0*/  IMAD.SHL.U32 R238, R238, 0x2, RZ ;  /* 0x00000002eeee7824 */ /* 0x000fc800078e00ff */
[----:B------:R-:W-:Y:S01]  /*1700*/  IMAD R235, R3, 0x2, R238 ;  /* 0x0000000203eb7824 */ /* 0x000fe200078e02ee */
[C---:B------:R-:W-:Y:S02]  /*1710*/  IADD3 R8, R238.reuse, 0x8100, RZ ;  /* 0x00008100ee087810 */ /* 0x040fe40007ffe0ff */
[----:B------:R-:W-:Y:S02]  /*1720*/  IADD3 R237, R238, 0x8120, RZ ;  /* 0x00008120eeed7810 */ /* 0x000fe40007ffe0ff */
[----:B------:R-:W-:-:S04]  /*1730*/  @P1 IADD3 R237, R8, -0x20, RZ ;  /* 0xffffffe008ed1810 */ /* 0x000fc80007ffe0ff */
[----:B------:R-:W-:Y:S01]  /*1740*/  IADD3 R231, R237, 0x800, RZ ;  /* 0x00000800ede77810 */ /* 0x000fe20007ffe0ff */
[----:B------:R-:W-:Y:S01]  /*1750*/  IMAD R224, R3, 0x2, R237 ;  /* 0x0000000203e07824 */ /* 0x000fe200078e02ed */
[C---:B------:R-:W-:Y:S01]  /*1760*/  IADD3 R230, R237.reuse, 0x1000, RZ ;  /* 0x00001000ede67810 */ /* 0x040fe20007ffe0ff */
[----:B------:R-:W-:Y:S01]  /*1770*/  LDSM.16.M88.4 R136, [R176+0x100] ;  /* 0x00010000b088783b */ /* 0x000fe20000000200 */
[C---:B------:R-:W-:Y:S02]  /*1780*/  IADD3 R229, R237.reuse, 0x1800, RZ ;  /* 0x00001800ede57810 */ /* 0x040fe40007ffe0ff */
[C---:B------:R-:W-:Y:S01]  /*1790*/  IADD3 R228, R237.reuse, 0x2000, RZ ;  /* 0x00002000ede47810 */ /* 0x040fe20007ffe0ff */
[----:B------:R-:W-:Y:S01]  /*17a0*/  LDSM.16.M88.4 R140, [R184] ;  /* 0x00000000b88c783b */ /* 0x000fe20000000200 */
[C---:B------:R-:W-:Y:S02]  /*17b0*/  IADD3 R227, R237.reuse, 0x2800, RZ ;  /* 0x00002800ede37810 */ /* 0x040fe40007ffe0ff */
[C---:B------:R-:W-:Y:S01]  /*17c0*/  IADD3 R226, R237.reuse, 0x3000, RZ ;  /* 0x00003000ede27810 */ /* 0x040fe20007ffe0ff */
[----:B------:R-:W-:Y:S01]  /*17d0*/  LDSM.16.M88.4 R168, [R196] ;  /* 0x00000000c4a8783b */ /* 0x000fe20000000200 */
[----:B------:R-:W-:-:S02]  /*17e0*/  IADD3 R225, R237, 0x3800, RZ ;  /* 0x00003800ede17810 */ /* 0x000fc40007ffe0ff */
[C---:B------:R-:W-:Y:S01]  /*17f0*/  IADD3 R223, R237.reuse, 0x4000, RZ ;  /* 0x00004000eddf7810 */ /* 0x040fe20007ffe0ff */
        /* <DEDUP_REMOVED lines=8> */
[C---:B------:R-:W-:Y:S01]  /*1880*/  IADD3 R217, R237.reuse, 0x7000, RZ ;  /* 0x00007000edd97810 */ /* 0x040fe20007ffe0ff */
[----:B------:R-:W-:Y:S01]  /*1890*/  LDSM.16.M88.4 R196, [R196+0x4000] ;  /* 0x00400000c4c4783b */ /* 0x000fe20000000200 */
[----:B------:R-:W-:-:S03]  /*18a0*/  IADD3 R216, R237, 0x7800, RZ ;  /* 0x00007800edd87810 */ /* 0x000fc60007ffe0ff */
[----:B------:R-:W-:Y:S04]  /*18b0*/  LDSM.16.M88.4 R204, [R204+0x4000] ;  /* 0x00400000cccc783b */ /* 0x000fe80000000200 */
[----:B------:R-:W-:Y:S06]  /*18c0*/  BAR.SYNC.DEFER_BLOCKING 0x0 ;  /* 0x0000000000007b1d */ /* 0x000fec0000010000 */
[----:B------:R-:W-:-:S04]  /*18d0*/  DEPBAR.LE SB0, 0x0 ;  /* 0x000080000000791a */ /* 0x000fc80000000000 */
[----:B------:R-:W-:Y:S06]  /*18e0*/  BAR.SYNC.DEFER_BLOCKING 0x0 ;  /* 0x0000000000007b1d */ /* 0x000fec0000010000 */
[----:B-1----:R-:W2:Y:S04]  /*18f0*/  LDSM.16.M88.4 R12, [R238+0x8100] ;  /* 0x00810000ee0c783b */ /* 0x002ea80000000200 */
[----:B------:R-:W1:Y:S04]  /*1900*/  LDSM.16.M88.4 R64, [R238+0x9100] ;  /* 0x00910000ee40783b */ /* 0x000e680000000200 */
[----:B------:R-:W3:Y:S04]  /*1910*/  LDSM.16.M88.4 R72, [R238+0x8900] ;  /* 0x00890000ee48783b */ /* 0x000ee80000000200 */
[----:B------:R-:W4:Y:S04]  /*1920*/  LDSM.16.M88.4 R28, [R237] ;  /* 0x00000000ed1c783b */ /* 0x000f280000000200 */
[----:B------:R-:W1:Y:S04]  /*1930*/  LDSM.16.M88.4 R24, [R237+0x1000] ;  /* 0x00100000ed18783b */ /* 0x000e680000000200 */
[----:B-----5:R-:W5:Y:S04]  /*1940*/  LDSM.16.M88.4 R20, [R237+0x800] ;  /* 0x00080000ed14783b */ /* 0x020f680000000200 */
[----:B------:R-:W3:Y:S04]  /*1950*/  LDSM.16.M88.4 R56, [R238+0x9900] ;  /* 0x00990000ee38783b */ /* 0x000ee80000000200 */
[----:B------:R-:W4:Y:S04]  /*1960*/  LDSM.16.M88.4 R48, [R238+0xa100] ;  /* 0x00a10000ee30783b */ /* 0x000f280000000200 */
[----:B------:R-:W-:Y:S04]  /*1970*/  LDSM.16.M88.4 R40, [R238+0xa900] ;  /* 0x00a90000ee28783b */ /* 0x000fe80000000200 */
[----:B------:R-:W-:Y:S01]  /*1980*/  LDSM.16.M88.4 R88, [R237+0x2800] ;  /* 0x00280000ed58783b */ /* 0x000fe20000000200 */
[C---:B--2---:R-:W-:Y:S03]  /*1990*/  HMMA.16816.F32 R16, R136.reuse, R12, RZ ;  /* 0x0000000c8810723c */ /* 0x044fe600000018ff */
[----:B------:R-:W-:Y:S04]  /*19a0*/  LDSM.16.M88.4 R80, [R237+0x3000] ;  /* 0x00300000ed50783b */ /* 0x000fe80000000200 */
[----:B------:R-:W-:Y:S01]  /*19b0*/  LDSM.16.M88.4 R76, [R237+0x3800] ;  /* 0x00380000ed4c783b */ /* 0x000fe20000000200 */
[C---:B------:R-:W-:Y:S08]  /*19c0*/  HMMA.16816.F32 R12, R136.reuse, R14, RZ ;  /* 0x0000000e880c723c */ /* 0x040ff000000018ff */
[C---:B-1----:R-:W-:Y:S08]  /*19d0*/  HMMA.16816.F32 R68, R136.reuse, R64, RZ ;  /* 0x000000408844723c */ /* 0x042ff000000018ff */
[C---:B---3--:R-:W-:Y:S08]  /*19e0*/  HMMA.16816.F32 R8, R136.reuse, R72, RZ ;  /* 0x000000488808723c */ /* 0x048ff000000018ff */
[----:B------:R-:W-:Y:S08]  /*19f0*/  HMMA.16816.F32 R72, R136, R74, RZ ;  /* 0x0000004a8848723c */ /* 0x000ff000000018ff */
[C---:B----4-:R-:W-:Y:S07]  /*1a00*/  HMMA.16816.F32 R12, R140.reuse, R30, R12 ;  /* 0x0000001e8c0c723c */ /* 0x050fee000000180c */
[----:B------:R-:W-:Y:S01]  /*1a10*/  IMAD R30, R35, c[0x0][0x208], RZ ;  /* 0x00008200231e7a24 */ /* 0x000fe200078e02ff */
[----:B------:R-:W-:Y:S03]  /*1a20*/  HMMA.16816.F32 R16, R140, R28, R16 ;  /* 0x0000001c8c10723c */ /* 0x000fe60000001810 */
[----:B------:R-:W-:-:S04]  /*1a30*/  IMAD R30, R240, c[0x0][0x20c], R30 ;  /* 0x00008300f01e7a24 */ /* 0x000fc800078e021e */
[----:B------:R-:W-:Y:S01]  /*1a40*/  IMAD.WIDE.U32 R28, R240, c[0x0][0x208], RZ ;  /* 0x00008200f01c7a25 */ /* 0x000fe200078e00ff */
[----:B------:R-:W-:Y:S03]  /*1a50*/  HMMA.16816.F32 R68, R140, R24, R68 ;  /* 0x000000188c44723c */ /* 0x000fe60000001844 */
[----:B------:R-:W-:Y:S02]  /*1a60*/  IMAD.IADD R29, R29, 0x1, R30 ;  /* 0x000000011d1d7824 */ /* 0x000fe400078e021e */
[----:B------:R-:W-:-:S03]  /*1a70*/  IMAD.WIDE R30, R37, 0x2, RZ ;  /* 0x00000002251e7825 */ /* 0x000fc600078e02ff */
[----:B-----5:R-:W-:Y:S01]  /*1a80*/  HMMA.16816.F32 R8, R140, R20, R8 ;  /* 0x000000148c08723c */ /* 0x020fe20000001808 */
[----:B------:R-:W-:-:S04]  /*1a90*/  IMAD.WIDE.U32 R24, R239, c[0x0][0x218], R28 ;  /* 0x00008600ef187a25 */ /* 0x000fc800078e001c */
[----:B------:R-:W-:Y:S01]  /*1aa0*/  IMAD R28, R34, c[0x0][0x218], RZ ;  /* 0x00008600221c7a24 */ /* 0x000fe200078e02ff */
[----:B------:R-:W-:Y:S02]  /*1ab0*/  IADD3 R44, P1, R24, UR22, RZ ;  /* 0x00000016182c7c10 */ /* 0x000fe4000ff3e0ff */
[----:B------:R-:W-:Y:S01]  /*1ac0*/  HMMA.16816.F32 R72, R140, R22, R72 ;  /* 0x000000168c48723c */ /* 0x000fe20000001848 */
[----:B------:R-:W-:Y:S01]  /*1ad0*/  LDSM.16.M88.4 R20, [R237+0x1800] ;  /* 0x00180000ed14783b */ /* 0x000fe20000000200 */
[----:B------:R-:W-:-:S05]  /*1ae0*/  IMAD R28, R239, c[0x0][0x21c], R28 ;  /* 0x00008700ef1c7a24 */ /* 0x000fca00078e021c */
[----:B------:R-:W-:Y:S01]  /*1af0*/  IADD3.X R28, R25, UR4, R28, P1, !PT ;  /* 0x00000004191c7c10 */ /* 0x000fe20008ffe41c */
[----:B------:R-:W-:Y:S01]  /*1b00*/  HMMA.16816.F32 R60, R136, R56, RZ ;  /* 0x00000038883c723c */ /* 0x000fe200000018ff */
[----:B------:R-:W-:-:S04]  /*1b10*/  LEA R86, P1, R44, c[0x0][0x1f8], 0x1 ;  /* 0x00007e002c567a11 */ /* 0x000fc800078208ff */
[----:B------:R-:W-:Y:S01]  /*1b20*/  LEA.HI.X R44, R44, c[0x0][0x1fc], R28, 0x1, P1 ;  /* 0x00007f002c2c7a11 */ /* 0x000fe200008f0c1c */
[----:B------:R-:W1:Y:S02]  /*1b30*/  SHFL.IDX PT, R98, R86, RZ, 0x181f ;  /* 0x00181fff56627589 */ /* 0x000e6400000e0000 */
[C---:B------:R-:W-:Y:S02]  /*1b40*/  HMMA.16816.F32 R64, R136.reuse, R66, RZ ;  /* 0x000000428840723c */ /* 0x040fe400000018ff */
[----:B------:R-:W2:Y:S04]  /*1b50*/  SHFL.IDX PT, R34, R86, 0x1, 0x181f ;  /* 0x00381f0056227f89 */ /* 0x000ea800000e0000 */
[----:B------:R-:W3:Y:S02]  /*1b60*/  SHFL.IDX PT, R84, R86, 0x2, 0x181f ;  /* 0x00581f0056547f89 */ /* 0x000ee400000e0000 */
[C---:B------:R-:W-:Y:S02]  /*1b70*/  HMMA.16816.F32 R56, R136.reuse, R58, RZ ;  /* 0x0000003a8838723c */ /* 0x040fe400000018ff */
[----:B------:R-:W4:Y:S04]  /*1b80*/  SHFL.IDX PT, R29, R44, RZ, 0x181f ;  /* 0x00181fff2c1d7589 */ /* 0x000f2800000e0000 */
[----:B------:R-:W5:Y:S02]  /*1b90*/  SHFL.IDX PT, R86, R86, 0x3, 0x181f ;  /* 0x00781f0056567f89 */ /* 0x000f6400000e0000 */
[----:B------:R-:W-:Y:S02]  /*1ba0*/  HMMA.16816.F32 R52, R136, R48, RZ ;  /* 0x000000308834723c */ /* 0x000fe400000018ff */
[----:B------:R-:W5:Y:S04]  /*1bb0*/  SHFL.IDX PT, R28, R44, 0x1, 0x181f ;  /* 0x00381f002c1c7f89 */ /* 0x000f6800000e0000 */
[----:B------:R-:W5:Y:S01]  /*1bc0*/  SHFL.IDX PT, R45, R44, 0x2, 0x181f ;  /* 0x00581f002c2d7f89 */ /* 0x000f6200000e0000 */
[----:B-1----:R-:W-:Y:S01]  /*1bd0*/  IADD3 R96, P1, R98, R30, RZ ;  /* 0x0000001e62607210 */ /* 0x002fe20007f3e0ff */
[----:B------:R-:W-:Y:S02]  /*1be0*/  HMMA.16816.F32 R64, R140, R26, R64 ;  /* 0x0000001a8c40723c */ /* 0x000fe40000001840 */
[----:B------:R-:W1:Y:S01]  /*1bf0*/  SHFL.IDX PT, R44, R44, 0x3, 0x181f ;  /* 0x00781f002c2c7f89 */ /* 0x000e6200000e0000 */
[----:B--2---:R-:W-:-:S02]  /*1c00*/  IADD3 R94, P2, R30, R34, RZ ;  /* 0x000000221e5e7210 */ /* 0x004fc40007f5e0ff */
[C---:B---3--:R-:W-:Y:S01]  /*1c10*/  IADD3 R92, P6, R30.reuse, R84, RZ ;  /* 0x000000541e5c7210 */ /* 0x048fe20007fde0ff */
[----:B------:R-:W2:Y:S02]  /*1c20*/  LDSM.16.M88.4 R24, [R237+0x2000] ;  /* 0x00200000ed18783b */ /* 0x000ea40000000200 */
[----:B------:R-:W-:Y:S01]  /*1c30*/  HMMA.16816.F32 R60, R140, R20, R60 ;  /* 0x000000148c3c723c */ /* 0x000fe2000000183c */
[----:B----4-:R-:W-:Y:S01]  /*1c40*/  IMAD.X R97, R29, 0x1, R31, P1 ;  /* 0x000000011d617824 */ /* 0x010fe200008e061f */
[----:B-----5:R-:W-:-:S05]  /*1c50*/  IADD3 R38, P1, R30, R86, RZ ;  /* 0x000000561e267210 */ /* 0x020fca0007f3e0ff */
[----:B------:R-:W-:Y:S01]  /*1c60*/  IMAD.WIDE R20, R36, 0x2, RZ ;  /* 0x0000000224147825 */ /* 0x000fe200078e02ff */
[----:B------:R-:W-:Y:S03]  /*1c70*/  HMMA.16816.F32 R56, R140, R22, R56 ;  /* 0x000000168c38723c */ /* 0x000fe60000001838 */
[C---:B------:R-:W-:Y:S01]  /*1c80*/  IMAD.X R95, R31.reuse, 0x1, R28, P2 ;  /* 0x000000011f5f7824 */ /* 0x040fe200010e061c */
[----:B------:R-:W-:Y:S01]  /*1c90*/  IADD3 R98, P2, R98, R20, RZ ;  /* 0x0000001462627210 */ /* 0x000fe20007f5e0ff */
[----:B------:R-:W-:Y:S01]  /*1ca0*/  IMAD.X R93, R31, 0x1, R45, P6 ;  /* 0x000000011f5d7824 */ /* 0x000fe200030e062d */
[----:B------:R-:W-:Y:S02]  /*1cb0*/  ISETP.GE.AND P6, PT, R37, c[0x0][0x1d4], PT ;  /* 0x0000750025007a0c */ /* 0x000fe40003fc6270 */
[----:B------:R-:W-:Y:S01]  /*1cc0*/  HMMA.16816.F32 R48, R136, R50, RZ ;  /* 0x000000328830723c */ /* 0x000fe200000018ff */
[----:B------:R-:W-:Y:S01]  /*1cd0*/  IMAD.X R99, R29, 0x1, R21, P2 ;  /* 0x000000011d637824 */ /* 0x000fe200010e0615 */
[C---:B------:R-:W-:Y:S01]  /*1ce0*/  IADD3 R84, P2, R20.reuse, R84, RZ ;  /* 0x0000005414547210 */ /* 0x040fe20007f5e0ff */
[----:B-1----:R-:W-:Y:S01]  /*1cf0*/  IMAD.X R39, R31, 0x1, R44, P1 ;  /* 0x000000011f277824 */ /* 0x002fe200008e062c */
[----:B------:R-:W-:-:S03]  /*1d00*/  IADD3 R34, P1, R20, R34, RZ ;  /* 0x0000002214227210 */ /* 0x000fc60007f3e0ff */
[C---:B------:R-:W-:Y:S01]  /*1d10*/  IMAD.X R85, R21.reuse, 0x1, R45, P2 ;  /* 0x0000000115557824 */ /* 0x040fe200010e062d */
[----:B------:R-:W-:Y:S01]  /*1d20*/  ISETP.GE.AND P2, PT, R32, c[0x0][0x1d4], PT ;  /* 0x0000750020007a0c */ /* 0x000fe20003f46270 */
[----:B------:R-:W-:Y:S01]  /*1d30*/  IMAD.X R35, R21, 0x1, R28, P1 ;  /* 0x0000000115237824 */ /* 0x000fe200008e061c */
[----:B------:R-:W-:Y:S01]  /*1d40*/  IADD3 R86, P1, R20, R86, RZ ;  /* 0x0000005614567210 */ /* 0x000fe20007f3e0ff */
[----:B------:R-:W-:Y:S01]  /*1d50*/  LDSM.16.M88.4 R28, [R238+0xb100] ;  /* 0x00b10000ee1c783b */ /* 0x000fe20000000200 */
[----:B------:R-:W-:-:S03]  /*1d60*/  ISETP.LT.OR P5, PT, R7, 0x1, P2 ;  /* 0x000000010700780c */ /* 0x000fc600017a1670 */
[----:B------:R-:W-:Y:S01]  /*1d70*/  IMAD.X R87, R21, 0x1, R44, P1 ;  /* 0x0000000115577824 */ /* 0x000fe200008e062c */
[C---:B------:R-:W-:Y:S01]  /*1d80*/  ISETP.LT.OR P1, PT, R7.reuse, 0x1, P6 ;  /* 0x000000010700780c */ /* 0x040fe20003721670 */
[----:B------:R-:W1:Y:S01]  /*1d90*/  LDSM.16.M88.4 R20, [R238+0xb900] ;  /* 0x00b90000ee14783b */ /* 0x000e620000000200 */
[----:B------:R-:W-:Y:S08]  /*1da0*/  HMMA.16816.F32 R44, R136, R40, RZ ;  /* 0x00000028882c723c */ /* 0x000ff000000018ff */
[----:B--2---:R-:W-:Y:S03]  /*1db0*/  HMMA.16816.F32 R52, R140, R24, R52 ;  /* 0x000000188c34723c */ /* 0x004fe60000001834 */
[----:B------:R-:W-:Y:S01]  /*1dc0*/  @!PT LDS RZ, [RZ] ;  /* 0x00000000fffff984 */ /* 0x000fe20000000800 */
[----:B------:R-:W-:Y:S01]  /*1dd0*/  @!PT LDS RZ, [RZ] ;  /* 0x00000000fffff984 */ /* 0x000fe20000000800 */
[----:B------:R-:W-:Y:S01]  /*1de0*/  @!PT LDS RZ, [RZ] ;  /* 0x00000000fffff984 */ /* 0x000fe20000000800 */
[----:B------:R2:W-:Y:S01]  /*1df0*/  LDGSTS.E.BYPASS.LTC128B.128 [R241+0x100], [R96.64], !P1 ;  /* 0x0010000060f17fae */ /* 0x0005e2000c901d4c */
[----:B------:R-:W-:-:S03]  /*1e00*/  ISETP.LT.OR P1, PT, R7, 0x21, P6 ;  /* 0x000000210700780c */ /* 0x000fc60003721670 */
[----:B------:R2:W-:Y:S01]  /*1e10*/  LDGSTS.E.BYPASS.LTC128B.128 [R241+0x4100], [R98.64], !P5 ;  /* 0x0410000062f17fae */ /* 0x0005e2000e901d4c */
[C---:B------:R-:W-:Y:S01]  /*1e20*/  ISETP.LT.OR P5, PT, R7.reuse, 0x21, P2 ;  /* 0x000000210700780c */ /* 0x040fe200017a1670 */
[----:B------:R-:W-:Y:S08]  /*1e30*/  HMMA.16816.F32 R48, R140, R26, R48 ;  /* 0x0000001a8c30723c */ /* 0x000ff00000001830 */
[----:B------:R3:W-:Y:S01]  /*1e40*/  LDGSTS.E.BYPASS.LTC128B.128 [R241+0x1100], [R94.64], !P1 ;  /* 0x011000005ef17fae */ /* 0x0007e2000c901d4c */
[C---:B------:R-:W-:Y:S01]  /*1e50*/  ISETP.LT.OR P1, PT, R7.reuse, 0x41, P6 ;  /* 0x000000410700780c */ /* 0x040fe20003721670 */
[----:B------:R-:W-:Y:S01]  /*1e60*/  HMMA.16816.F32 R40, R136, R42, RZ ;  /* 0x0000002a8828723c */ /* 0x000fe200000018ff */
[C---:B------:R-:W-:Y:S01]  /*1e70*/  ISETP.LT.OR P6, PT, R7.reuse, 0x61, P6 ;  /* 0x000000610700780c */ /* 0x040fe200037c1670 */
[----:B------:R4:W-:Y:S01]  /*1e80*/  LDGSTS.E.BYPASS.LTC128B.128 [R241+0x5100], [R34.64], !P5 ;  /* 0x0510000022f17fae */ /* 0x0009e2000e901d4c */
[----:B------:R-:W-:-:S02]  /*1e90*/  ISETP.LT.OR P5, PT, R7, 0x41, P2 ;  /* 0x000000410700780c */ /* 0x000fc400017a1670 */
[----:B------:R-:W-:-:S03]  /*1ea0*/  ISETP.LT.OR P2, PT, R7, 0x61, P2 ;  /* 0x000000610700780c */ /* 0x000fc60001741670 */
[----:B------:R-:W-:Y:S04]  /*1eb0*/  HMMA.16816.F32 R44, R140, R88, R44 ;  /* 0x000000588c2c723c */ /* 0x000fe8000000182c */
[----:B------:R3:W-:Y:S01]  /*1ec0*/  LDGSTS.E.BYPASS.LTC128B.128 [R241+0x2100], [R92.64], !P1 ;  /* 0x021000005cf17fae */ /* 0x0007e2000c901d4c */
[----:B------:R-:W-:-:S03]  /*1ed0*/  PLOP3.LUT P1, PT, PT, PT, UP0, 0x80, 0x0 ;  /* 0x000000000000781c */ /* 0x000fc60003f2f008 */
[----:B------:R5:W-:Y:S01]  /*1ee0*/  LDGSTS.E.BYPASS.LTC128B.128 [R241+0x6100], [R84.64], !P5 ;  /* 0x0610000054f17fae */ /* 0x000be2000e901d4c */
[----:B-1----:R-:W-:Y:S03]  /*1ef0*/  HMMA.16816.F32 R24, R136, R20, RZ ;  /* 0x000000148818723c */ /* 0x002fe600000018ff */
[----:B------:R1:W-:Y:S01]  /*1f00*/  LDGSTS.E.BYPASS.LTC128B.128 [R241+0x3100], [R38.64], !P6 ;  /* 0x0310000026f17fae */ /* 0x0003e2000f101d4c */
[----:B------:R-:W-:-:S03]  /*1f10*/  ISETP.GT.AND P6, PT, R242, 0x7f, PT ;  /* 0x0000007ff200780c */ /* 0x000fc60003fc4270 */
[----:B------:R5:W-:Y:S01]  /*1f20*/  LDGSTS.E.BYPASS.LTC128B.128 [R241+0x7100], [R86.64], !P2 ;  /* 0x0710000056f17fae */ /* 0x000be2000d101d4c */
[C---:B------:R-:W-:Y:S03]  /*1f30*/  HMMA.16816.F32 R20, R136.reuse, R22, RZ ;  /* 0x000000168814723c */ /* 0x040fe600000018ff */
[----:B------:R-:W5:Y:S04]  /*1f40*/  LDSM.16.M88.4 R112, [R235+0x8900] ;  /* 0x00890000eb70783b */ /* 0x000f680000000200 */
[----:B------:R-:W-:Y:S01]  /*1f50*/  LDSM.16.M88.4 R108, [R235+0x9100] ;  /* 0x00910000eb6c783b */ /* 0x000fe20000000200 */
[C---:B----4-:R-:W-:Y:S03]  /*1f60*/  HMMA.16816.F32 R32, R136.reuse, R28, RZ ;  /* 0x0000001c8820723c */ /* 0x050fe600000018ff */
[----:B------:R-:W-:Y:S04]  /*1f70*/  LDSM.16.M88.4 R104, [R235+0xa900] ;  /* 0x00a90000eb68783b */ /* 0x000fe80000000200 */
[----:B------:R-:W-:Y:S01]  /*1f80*/  LDSM.16.M88.4 R100, [R235+0xb100] ;  /* 0x00b10000eb64783b */ /* 0x000fe20000000200 */
[----:B------:R-:W-:Y:S03]  /*1f90*/  HMMA.16816.F32 R28, R136, R30, RZ ;  /* 0x0000001e881c723c */ /* 0x000fe600000018ff */
[----:B---3--:R-:W-:Y:S01]  /*1fa0*/  LDSM.16.M88.4 R92, [R224] ;  /* 0x00000000e05c783b */ /* 0x008fe20000000200 */
[----:B-1----:R-:W-:-:S03]  /*1fb0*/  SHF.R.S32.HI R39, RZ, 0x1f, R37 ;  /* 0x0000001fff277819 */ /* 0x002fc60000011425 */
[----:B--2---:R-:W-:Y:S01]  /*1fc0*/  LDSM.16.M88.4 R96, [R235+0xb900] ;  /* 0x00b90000eb60783b */ /* 0x004fe20000000200 */
[C---:B------:R-:W-:Y:S01]  /*1fd0*/  HMMA.16816.F32 R24, R140.reuse, R76, R24 ;  /* 0x0000004c8c18723c */ /* 0x040fe20000001818 */
[----:B------:R-:W-:Y:S02]  /*1fe0*/  SHF.R.S32.HI R38, RZ, 0x1f, R36 ;  /* 0x0000001fff267819 */ /* 0x000fe40000011424 */
[----:B-----5:R-:W1:Y:S04]  /*1ff0*/  LDSM.16.M88.4 R84, [R235+0x8100] ;  /* 0x00810000eb54783b */ /* 0x020e680000000200 */
[----:B------:R-:W-:Y:S01]  /*2000*/  LDSM.16.M88.4 R116, [R235+0xe900] ;  /* 0x00e90000eb74783b */ /* 0x000fe20000000200 */
[C---:B------:R-:W-:Y:S03]  /*2010*/  HMMA.16816.F32 R32, R140.reuse, R80, R32 ;  /* 0x000000508c20723c */ /* 0x040fe60000001820 */
[----:B------:R-:W0:Y:S05]  /*2020*/  LDGDEPBAR ;  /* 0x00000000000079af */ /* 0x000e2a0000000000 */
[C---:B------:R-:W-:Y:S01]  /*2030*/  HMMA.16816.F32 R28, R140.reuse, R82, R28 ;  /* 0x000000528c1c723c */ /* 0x040fe2000000181c */
[----:B------:R-:W2:Y:S07]  /*2040*/  LDSM.16.M88.4 R80, [R235+0xa100] ;  /* 0x00a10000eb50783b */ /* 0x000eae0000000200 */
[C---:B------:R-:W-:Y:S01]  /*2050*/  HMMA.16816.F32 R20, R140.reuse, R78, R20 ;  /* 0x0000004e8c14723c */ /* 0x040fe20000001814 */
[----:B------:R-:W3:Y:S07]  /*2060*/  LDSM.16.M88.4 R76, [R224+0x800] ;  /* 0x00080000e04c783b */ /* 0x000eee0000000200 */
[----:B------:R-:W-:Y:S01]  /*2070*/  HMMA.16816.F32 R40, R140, R90, R40 ;  /* 0x0000005a8c28723c */ /* 0x000fe20000001828 */
[----:B------:R-:W4:Y:S07]  /*2080*/  LDSM.16.M88.4 R88, [R235+0x9900] ;  /* 0x00990000eb58783b */ /* 0x000f2e0000000200 */
[C---:B------:R-:W-:Y:S08]  /*2090*/  HMMA.16816.F32 R8, R168.reuse, R112, R8 ;  /* 0x00000070a808723c */ /* 0x040ff00000001808 */
[C---:B------:R-:W-:Y:S01]  /*20a0*/  HMMA.16816.F32 R72, R168.reuse, R114, R72 ;  /* 0x00000072a848723c */ /* 0x040fe20000001848 */
[----:B------:R-:W-:Y:S07]  /*20b0*/  LDSM.16.M88.4 R112, [R224+0x3000] ;  /* 0x00300000e070783b */ /* 0x000fee0000000200 */
[C---:B-1----:R-:W-:Y:S08]  /*20c0*/  HMMA.16816.F32 R16, R168.reuse, R84, R16 ;  /* 0x00000054a810723c */ /* 0x042ff00000001810 */
[C---:B------:R-:W-:Y:S01]  /*20d0*/  HMMA.16816.F32 R12, R168.reuse, R86, R12 ;  /* 0x00000056a80c723c */ /* 0x040fe2000000180c */
[----:B------:R-:W1:Y:S07]  /*20e0*/  LDSM.16.M88.4 R84, [R224+0x1000] ;  /* 0x00100000e054783b */ /* 0x000e6e0000000200 */
[C---:B--2---:R-:W-:Y:S08]  /*20f0*/  HMMA.16816.F32 R52, R168.reuse, R80, R52 ;  /* 0x00000050a834723c */ /* 0x044ff00000001834 */
[----:B------:R-:W-:Y:S01]  /*2100*/  HMMA.16816.F32 R48, R168, R82, R48 ;  /* 0x00000052a830723c */ /* 0x000fe20000001830 */
[----:B------:R-:W2:Y:S07]  /*2110*/  LDSM.16.M88.4 R80, [R224+0x1800] ;  /* 0x00180000e050783b */ /* 0x000eae0000000200 */
[C---:B---3--:R-:W-:Y:S08]  /*2120*/  HMMA.16816.F32 R8, R172.reuse, R76, R8 ;  /* 0x0000004cac08723c */ /* 0x048ff00000001808 */
[----:B------:R-:W-:Y:S01]  /*2130*/  HMMA.16816.F32 R72, R172, R78, R72 ;  /* 0x0000004eac48723c */ /* 0x000fe20000001848 */
[----:B------:R-:W3:Y:S07]  /*2140*/  LDSM.16.M88.4 R76, [R224+0x2800] ;  /* 0x00280000e04c783b */ /* 0x000eee0000000200 */
[C---:B------:R-:W-:Y:S08]  /*2150*/  HMMA.16816.F32 R68, R168.reuse, R108, R68 ;  /* 0x0000006ca844723c */ /* 0x040ff00000001844 */
[C---:B------:R-:W-:Y:S01]  /*2160*/  HMMA.16816.F32 R64, R168.reuse, R110, R64 ;  /* 0x0000006ea840723c */ /* 0x040fe20000001840 */
[----:B------:R-:W-:Y:S07]  /*2170*/  LDSM.16.M88.4 R108, [R224+0x3800] ;  /* 0x00380000e06c783b */ /* 0x000fee0000000200 */
[C---:B----4-:R-:W-:Y:S08]  /*2180*/  HMMA.16816.F32 R60, R168.reuse, R88, R60 ;  /* 0x00000058a83c723c */ /* 0x050ff0000000183c */
[C---:B------:R-:W-:Y:S01]  /*2190*/  HMMA.16816.F32 R56, R168.reuse, R90, R56 ;  /* 0x0000005aa838723c */ /* 0x040fe20000001838 */
[----:B------:R-:W4:Y:S07]  /*21a0*/  LDSM.16.M88.4 R88, [R224+0x2000] ;  /* 0x00200000e058783b */ /* 0x000f2e0000000200 */
[C---:B------:R-:W-:Y:S08]  /*21b0*/  HMMA.16816.F32 R44, R168.reuse, R104, R44 ;  /* 0x00000068a82c723c */ /* 0x040ff0000000182c */
[C---:B------:R-:W-:Y:S01]  /*21c0*/  HMMA.16816.F32 R40, R168.reuse, R106, R40 ;  /* 0x0000006aa828723c */ /* 0x040fe20000001828 */
[----:B------:R-:W5:Y:S07]  /*21d0*/  LDSM.16.M88.4 R104, [R238+0xc100] ;  /* 0x00c10000ee68783b */ /* 0x000f6e0000000200 */
[C---:B------:R-:W-:Y:S08]  /*21e0*/  HMMA.16816.F32 R32, R168.reuse, R100, R32 ;  /* 0x00000064a820723c */ /* 0x040ff00000001820 */
[----:B------:R-:W-:Y:S01]  /*21f0*/  HMMA.16816.F32 R28, R168, R102, R28 ;  /* 0x00000066a81c723c */ /* 0x000fe2000000181c */
        /* <DEDUP_REMOVED lines=12> */
[----:B------:R-:W-:Y:S07]  /*22c0*/  LDSM.16.M88.4 R92, [R238+0xe900] ;  /* 0x00e90000ee5c783b */ /* 0x000fee0000000200 */
[C---:B------:R-:W-:Y:S08]  /*22d0*/  HMMA.16816.F32 R24, R168.reuse, R96, R24 ;  /* 0x00000060a818723c */ /* 0x040ff00000001818 */
[----:B------:R-:W-:Y:S01]  /*22e0*/  HMMA.16816.F32 R20, R168, R98, R20 ;  /* 0x00000062a814723c */ /* 0x000fe20000001814 */
[----:B------:R-:W1:Y:S07]  /*22f0*/  LDSM.16.M88.4 R96, [R238+0xe100] ;  /* 0x00e10000ee60783b */ /* 0x000e6e0000000200 */
[C---:B------:R-:W-:Y:S08]  /*2300*/  HMMA.16816.F32 R32, R172.reuse, R112, R32 ;  /* 0x00000070ac20723c */ /* 0x040ff00000001820 */
[C---:B------:R-:W-:Y:S01]  /*2310*/  HMMA.16816.F32 R28, R172.reuse, R114, R28 ;  /* 0x00000072ac1c723c */ /* 0x040fe2000000181c */
[----:B------:R-:W2:Y:S07]  /*2320*/  LDSM.16.M88.4 R112, [R237+0x4000] ;  /* 0x00400000ed70783b */ /* 0x000eae0000000200 */
[C---:B----4-:R-:W-:Y:S08]  /*2330*/  HMMA.16816.F32 R52, R172.reuse, R88, R52 ;  /* 0x00000058ac34723c */ /* 0x050ff00000001834 */
[----:B------:R-:W-:Y:S01]  /*2340*/  HMMA.16816.F32 R48, R172, R90, R48 ;  /* 0x0000005aac30723c */ /* 0x000fe20000001830 */
[----:B------:R-:W4:Y:S07]  /*2350*/  LDSM.16.M88.4 R88, [R238+0xf900] ;  /* 0x00f90000ee58783b */ /* 0x000f2e0000000200 */
[C---:B-----5:R-:W-:Y:S08]  /*2360*/  HMMA.16816.F32 R16, R176.reuse, R104, R16 ;  /* 0x00000068b010723c */ /* 0x060ff00000001810 */
        /* <DEDUP_REMOVED lines=11> */
[C---:B------:R-:W-:Y:S08]  /*2420*/  HMMA.16816.F32 R24, R172.reuse, R108, R24 ;  /* 0x0000006cac18723c */ /* 0x040ff00000001818 */
[----:B------:R-:W-:Y:S01]  /*2430*/  HMMA.16816.F32 R20, R172, R110, R20 ;  /* 0x0000006eac14723c */ /* 0x000fe20000001814 */
[----:B------:R-:W5:Y:S07]  /*2440*/  LDSM.16.M88.4 R108, [R237+0x4800] ;  /* 0x00480000ed6c783b */ /* 0x000f6e0000000200 */
[C---:B------:R-:W-:Y:S08]  /*2450*/  HMMA.16816.F32 R60, R176.reuse, R100, R60 ;  /* 0x00000064b03c723c */ /* 0x040ff0000000183c */
[C---:B------:R-:W-:Y:S01]  /*2460*/  HMMA.16816.F32 R56, R176.reuse, R102, R56 ;  /* 0x00000066b038723c */ /* 0x040fe20000001838 */
[----:B------:R-:W1:Y:S07]  /*2470*/  LDSM.16.M88.4 R100, [R237+0x6800] ;  /* 0x00680000ed64783b */ /* 0x000e6e0000000200 */
[C---:B------:R-:W-:Y:S08]  /*2480*/  HMMA.16816.F32 R52, R176.reuse, R96, R52 ;  /* 0x00000060b034723c */ /* 0x040ff00000001834 */
[----:B------:R-:W-:Y:S01]  /*2490*/  HMMA.16816.F32 R48, R176, R98, R48 ;  /* 0x00000062b030723c */ /* 0x000fe20000001830 */
[----:B------:R-:W1:Y:S07]  /*24a0*/  LDSM.16.M88.4 R96, [R237+0x7000] ;  /* 0x00700000ed60783b */ /* 0x000e6e0000000200 */
[C---:B------:R-:W-:Y:S08]  /*24b0*/  HMMA.16816.F32 R16, R184.reuse, R112, R16 ;  /* 0x00000070b810723c */ /* 0x040ff00000001810 */
[----:B------:R-:W-:Y:S01]  /*24c0*/  HMMA.16816.F32 R12, R184, R114, R12 ;  /* 0x00000072b80c723c */ /* 0x000fe2000000180c */
[----:B------:R-:W-:Y:S07]  /*24d0*/  LDSM.16.M88.4 R112, [R235+0xf100] ;  /* 0x00f10000eb70783b */ /* 0x000fee0000000200 */
[C---:B------:R-:W-:Y:S08]  /*24e0*/  HMMA.16816.F32 R44, R176.reuse, R92, R44 ;  /* 0x0000005cb02c723c */ /* 0x040ff0000000182c */
[C---:B------:R-:W-:Y:S01]  /*24f0*/  HMMA.16816.F32 R40, R176.reuse, R94, R40 ;  /* 0x0000005eb028723c */ /* 0x040fe20000001828 */
[----:B------:R-:W3:Y:S07]  /*2500*/  LDSM.16.M88.4 R92, [R237+0x7800] ;  /* 0x00780000ed5c783b */ /* 0x000eee0000000200 */
[C---:B----4-:R-:W-:Y:S08]  /*2510*/  HMMA.16816.F32 R24, R176.reuse, R88, R24 ;  /* 0x00000058b018723c */ /* 0x050ff00000001818 */
[----:B------:R-:W-:Y:S01]  /*2520*/  HMMA.16816.F32 R20, R176, R90, R20 ;  /* 0x0000005ab014723c */ /* 0x000fe20000001814 */
        /* <DEDUP_REMOVED lines=10> */
[C---:B-----5:R-:W-:Y:S08]  /*25d0*/  HMMA.16816.F32 R8, R184.reuse, R108, R8 ;  /* 0x0000006cb808723c */ /* 0x060ff00000001808 */
        /* <DEDUP_REMOVED lines=12> */
[----:B------:R-:W-:Y:S01]  /*26a0*/  HMMA.16816.F32 R20, R184, R94, R20 ;  /* 0x0000005eb814723c */ /* 0x000fe20000001814 */
[----:B------:R-:W3:Y:S07]  /*26b0*/  LDSM.16.M88.4 R92, [R224+0x5800] ;  /* 0x00580000e05c783b */ /* 0x000eee0000000200 */
[C---:B----4-:R-:W-:Y:S08]  /*26c0*/  HMMA.16816.F32 R8, R196.reuse, R88, R8 ;  /* 0x00000058c408723c */ /* 0x050ff00000001808 */
        /* <DEDUP_REMOVED lines=10> */
[----:B------:R-:W3:Y:S01]  /*2770*/  LDSM.16.M88.4 R76, [R224+0x7800] ;  /* 0x00780000e04c783b */ /* 0x000ee20000000200 */
[----:B------:R-:W-:-:S06]  /*2780*/  DEPBAR.LE SB0, 0x0 ;  /* 0x000080000000791a */ /* 0x000fcc0000000000 */
[C---:B------:R-:W-:Y:S08]  /*2790*/  HMMA.16816.F32 R44, R196.reuse, R116, R44 ;  /* 0x00000074c42c723c */ /* 0x040ff0000000182c */
[C---:B------:R-:W-:Y:S08]  /*27a0*/  HMMA.16816.F32 R40, R196.reuse, R118, R40 ;  /* 0x00000076c428723c */ /* 0x040ff00000001828 */
[C---:B------:R-:W-:Y:S08]  /*27b0*/  HMMA.16816.F32 R32, R196.reuse, R112, R32 ;  /* 0x00000070c420723c */ /* 0x040ff00000001820 */
[C---:B------:R-:W-:Y:S08]  /*27c0*/  HMMA.16816.F32 R28, R196.reuse, R114, R28 ;  /* 0x00000072c41c723c */ /* 0x040ff0000000181c */
[C---:B-----5:R-:W-:Y:S08]  /*27d0*/  HMMA.16816.F32 R24, R196.reuse, R108, R24 ;  /* 0x0000006cc418723c */ /* 0x060ff00000001818 */
        /* <DEDUP_REMOVED lines=16> */
[----:B------:R-:W-:Y:S01]  /*28e0*/  HMMA.16816.F32 R20, R204, R78, R20 ;  /* 0x0000004ecc14723c */ /* 0x000fe20000001814 */
[----:B------:R-:W-:Y:S06]  /*28f0*/  BAR.SYNC.DEFER_BLOCKING 0x0 ;  /* 0x0000000000007b1d */ /* 0x000fec0000010000 */
[----:B------:R-:W-:Y:S05]  /*2900*/  @!P1 BRA `(.L_x_1788) ;  /* 0x0000047000009947 */ /* 0x000fea0003800000 */
[----:B------:R-:W-:Y:S01]  /*2910*/  ULEA UR6, UR6, UR9, 0x7 ;  /* 0x0000000906067291 */ /* 0x000fe2000f8e383f */
        /* <DEDUP_REMOVED lines=21> */
[----:B-1----:R-:W-:-:S04]  /*2a70*/  IMAD.WIDE.U32 R76, R240, c[0x0][0x1e0], RZ ;  /* 0x00007800f04c7a25 */ /* 0x002fc800078e00ff */
[----:B------:R-:W-:Y:S01]  /*2a80*/  IMAD.IADD R77, R77, 0x1, R3 ;  /* 0x000000014d4d7824 */ /* 0x000fe200078e0203 */
[----:B--2---:R-:W-:-:S03]  /*2a90*/  SHF.R.S32.HI R3, RZ, 0x1f, R239 ;  /* 0x0000001fff037819 */ /* 0x004fc600000114ef */
        /* <DEDUP_REMOVED lines=8> */
[C---:B------:R-:W-:Y:S02]  /*2b20*/  LEA R80, P1, R81.reuse, c[0x0][0x1c8], 0x1 ;  /* 0x0000720051507a11 */ /* 0x040fe400078208ff */
[----:B------:R-:W-:Y:S02]  /*2b30*/  LOP3.LUT R90, R90, 0xf, RZ, 0xc0, !PT ;  /* 0x0000000f5a5a7812 */ /* 0x000fe400078ec0ff */
[----:B------:R-:W-:Y:S01]  /*2b40*/  LEA.HI.X R81, R81, c[0x0][0x1cc], R3, 0x1, P1 ;  /* 0x0000730051517a11 */ /* 0x000fe200008f0c03 */
[----:B------:R-:W1:Y:S01]  /*2b50*/  SHFL.IDX PT, R89, R80, 0x3, 0x181f ;  /* 0x00781f0050597f89 */ /* 0x000e6200000e0000 */
[----:B------:R-:W-:-:S03]  /*2b60*/  IMAD.SHL.U32 R3, R36, 0x2, RZ ;  /* 0x0000000224037824 */ /* 0x000fc600078e00ff */
[----:B------:R-:W2:Y:S04]  /*2b70*/  SHFL.IDX PT, R79, R81, 0x3, 0x181f ;  /* 0x00781f00514f7f89 */ /* 0x000ea800000e0000 */
[----:B------:R-:W3:Y:S04]  /*2b80*/  SHFL.IDX PT, R84, R80, RZ, 0x181f ;  /* 0x00181fff50547589 */ /* 0x000ee800000e0000 */
[----:B------:R-:W4:Y:S04]  /*2b90*/  SHFL.IDX PT, R82, R80, 0x1, 0x181f ;  /* 0x00381f0050527f89 */ /* 0x000f2800000e0000 */
[----:B------:R-:W5:Y:S04]  /*2ba0*/  SHFL.IDX PT, R85, R81, RZ, 0x181f ;  /* 0x00181fff51557589 */ /* 0x000f6800000e0000 */
[----:B------:R-:W5:Y:S04]  /*2bb0*/  SHFL.IDX PT, R80, R80, 0x2, 0x181f ;  /* 0x00581f0050507f89 */ /* 0x000f6800000e0000 */
[----:B------:R-:W5:Y:S01]  /*2bc0*/  SHFL.IDX PT, R83, R81, 0x1, 0x181f ;  /* 0x00381f0051537f89 */ /* 0x000f6200000e0000 */
[----:B-1----:R-:W-:-:S03]  /*2bd0*/  IADD3 R90, P2, P1, R90, R89, R77 ;  /* 0x000000595a5a7210 */ /* 0x002fc6000795e04d */
[----:B------:R-:W1:Y:S01]  /*2be0*/  SHFL.IDX PT, R81, R81, 0x2, 0x181f ;  /* 0x00581f0051517f89 */ /* 0x000e6200000e0000 */
[--C-:B--2---:R-:W-:Y:S02]  /*2bf0*/  IADD3.X R91, RZ, R79, R78.reuse, P2, P1 ;  /* 0x0000004fff5b7210 */ /* 0x104fe400017e244e */
[----:B------:R-:W-:Y:S02]  /*2c00*/  IADD3 R88, P2, P1, R88, R89, R3 ;  /* 0x0000005958587210 */ /* 0x000fe4000795e003 */
[C---:B---3--:R-:W-:Y:S02]  /*2c10*/  IADD3 R92, P5, R84.reuse, R77, RZ ;  /* 0x0000004d545c7210 */ /* 0x048fe40007fbe0ff */
[--C-:B------:R-:W-:Y:S02]  /*2c20*/  IADD3.X R89, RZ, R79, R7.reuse, P2, P1 ;  /* 0x0000004fff597210 */ /* 0x100fe400017e2407 */
[----:B------:R-:W-:Y:S02]  /*2c30*/  IADD3 R94, P2, R84, R3, RZ ;  /* 0x00000003545e7210 */ /* 0x000fe40007f5e0ff */
[C---:B----4-:R-:W-:Y:S01]  /*2c40*/  IADD3 R84, P1, R82.reuse, R77, RZ ;  /* 0x0000004d52547210 */ /* 0x050fe20007f3e0ff */
[C---:B-----5:R-:W-:Y:S01]  /*2c50*/  IMAD.X R93, R85.reuse, 0x1, R78, P5 ;  /* 0x00000001555d7824 */ /* 0x060fe200028e064e */
        /* <DEDUP_REMOVED lines=8> */
[C---:B-1----:R-:W-:Y:S01]  /*2ce0*/  IMAD.X R97, R81.reuse, 0x1, R78, P2 ;  /* 0x0000000151617824 */ /* 0x042fe200010e064e */
        /* <DEDUP_REMOVED lines=9> */
.L_x_1788:
[----:B------:R-:W-:Y:S01]  /*2d80*/  LOP3.LUT R6, R6, 0xffffffe0, RZ, 0xc0, !PT ;  /* 0xffffffe006067812 */ /* 0x000fe200078ec0ff */
[----:B------:R-:W-:Y:S01]  /*2d90*/  IMAD.MOV.U32 R76, RZ, RZ, -0x2 ;  /* 0xfffffffeff4c7424 */ /* 0x000fe200078e00ff */
[----:B------:R-:W-:Y:S01]  /*2da0*/  UIADD3 UR6, UR7, -0x2, URZ ;  /* 0xfffffffe07067890 */ /* 0x000fe2000fffe03f */
[----:B------:R-:W-:Y:S01]  /*2db0*/  IMAD.SHL.U32 R236, R4, 0x2, RZ ;  /* 0x0000000204ec7824 */ /* 0x000fe200078e00ff */
[----:B------:R-:W0:Y:S01]  /*2dc0*/  LDGDEPBAR ;  /* 0x00000000000079af */ /* 0x000e220000000000 */
[----:B------:R-:W-:Y:S01]  /*2dd0*/  IMAD.IADD R5, R5, 0x1, -R6 ;  /* 0x0000000105057824 */ /* 0x000fe200078e0a06 */
[----:B------:R-:W-:Y:S01]  /*2de0*/  UISETP.GE.AND UP0, UPT, UR6, UR8, UPT ;  /* 0x000000080600728c */ /* 0x000fe2000bf06270 */
[--C-:B------:R-:W-:Y:S01]  /*2df0*/  IMAD R234, R2, 0x2, R236.reuse ;  /* 0x0000000202ea7824 */ /* 0x100fe200078e02ec */
[----:B--2---:R-:W-:Y:S01]  /*2e00*/  LDSM.16.MT88.4 R96, [R236+0x4100] ;  /* 0x00410000ec60783b */ /* 0x004fe20000004200 */
        /* <DEDUP_REMOVED lines=12> */
[----:B------:R-:W-:-:S02]  /*2ed0*/  ISETP.GT.AND P1, PT, R76, 0x1, PT ;  /* 0x000000014c00780c */ /* 0x000fc40003f24270 */
[C---:B------:R-:W-:Y:S02]  /*2ee0*/  ISETP.GT.AND P5, PT, R76.reuse, RZ, PT ;  /* 0x000000ff4c00720c */ /* 0x040fe40003fa4270 */
[----:B------:R-:W-:Y:S02]  /*2ef0*/  FSEL R19, R19, -INF , P1 ;  /* 0xff80000013137808 */ /* 0x000fe40000800000 */
[----:B------:R-:W-:Y:S02]  /*2f00*/  FSEL R3, R17, -INF , P1 ;  /* 0xff80000011037808 */ /* 0x000fe40000800000 */
[----:B------:R-:W-:Y:S02]  /*2f10*/  ISETP.GT.AND P1, PT, R76, 0x9, PT ;  /* 0x000000094c00780c */ /* 0x000fe40003f24270 */
[----:B------:R-:W-:Y:S02]  /*2f20*/  FSEL R18, R18, -INF , P5 ;  /* 0xff80000012127808 */ /* 0x000fe40002800000 */
[----:B------:R-:W-:-:S02]  /*2f30*/  FSEL R15, R15, -INF , P1 ;  /* 0xff8000000f0f7808 */ /* 0x000fc40000800000 */
[----:B------:R-:W-:Y:S02]  /*2f40*/  FSEL R13, R13, -INF , P1 ;  /* 0xff8000000d0d7808 */ /* 0x000fe40000800000 */
[----:B------:R-:W-:Y:S02]  /*2f50*/  FSEL R16, R16, -INF , P5 ;  /* 0xff80000010107808 */ /* 0x000fe40002800000 */
        /* <DEDUP_REMOVED lines=8> */
[----:B------:R-:W-:Y:S02]  /*2fe0*/  ISETP.GT.AND P5, PT, R76, 0x20, PT ;  /* 0x000000204c00780c */ /* 0x000fe40003fa4270 */
[----:B------:R-:W-:-:S02]  /*2ff0*/  FSEL R17, R12, -INF , P2 ;  /* 0xff8000000c117808 */ /* 0x000fc40001000000 */
[----:B------:R-:W-:Y:S02]  /*3000*/  FSEL R8, R75, -INF , P1 ;  /* 0xff8000004b087808 */ /* 0x000fe40000800000 */
[----:B------:R-:W-:Y:S02]  /*3010*/  FSEL R12, R73, -INF , P1 ;  /* 0xff800000490c7808 */ /* 0x000fe40000800000 */
[----:B------:R-:W-:Y:S02]  /*3020*/  FSEL R14, R14, -INF , P2 ;  /* 0xff8000000e0e7808 */ /* 0x000fe40001000000 */
[----:B------:R-:W-:Y:S02]  /*3030*/  ISETP.GT.AND P1, PT, R76, 0x28, PT ;  /* 0x000000284c00780c */ /* 0x000fe40003f24270 */
[----:B------:R-:W-:Y:S02]  /*3040*/  FSEL R208, R68, -INF , P5 ;  /* 0xff80000044d07808 */ /* 0x000fe40002800000 */
[----:B------:R-:W-:-:S02]  /*3050*/  ISETP.GT.AND P2, PT, R76, 0x18, PT ;  /* 0x000000184c00780c */ /* 0x000fc40003f44270 */
[----:B------:R-:W-:Y:S02]  /*3060*/  FMNMX.FTZ R68, R16, R3, !PT ;  /* 0x0000000310447209 */ /* 0x000fe40007810000 */
[----:B------:R-:W-:Y:S02]  /*3070*/  FSEL R203, R64, -INF , P1 ;  /* 0xff80000040cb7808 */ /* 0x000fe40000800000 */
[----:B------:R-:W-:Y:S02]  /*3080*/  FSEL R9, R74, -INF , P2 ;  /* 0xff8000004a097808 */ /* 0x000fe40001000000 */
[----:B------:R-:W-:Y:S02]  /*3090*/  FSEL R6, R72, -INF , P2 ;  /* 0xff80000048067808 */ /* 0x000fe40001000000 */
[----:B------:R-:W-:Y:S01]  /*30a0*/  FMNMX.FTZ R64, R17, R68, !PT ;  /* 0x0000004411407209 */ /* 0x000fe20007810000 */
[----:B------:R-:W-:Y:S01]  /*30b0*/  LDSM.16.MT88.4 R72, [R234+0x100] ;  /* 0x00010000ea48783b */ /* 0x000fe20000004200 */
[----:B------:R-:W-:-:S02]  /*30c0*/  ISETP.GT.AND P2, PT, R76, 0x21, PT ;  /* 0x000000214c00780c */ /* 0x000fc40003f44270 */
[----:B------:R-:W-:Y:S02]  /*30d0*/  FSEL R195, R70, -INF , P5 ;  /* 0xff80000046c37808 */ /* 0x000fe40002800000 */
[C---:B------:R-:W-:Y:S02]  /*30e0*/  ISETP.GT.AND P5, PT, R76.reuse, 0x30, PT ;  /* 0x000000304c00780c */ /* 0x040fe40003fa4270 */
[----:B------:R-:W-:Y:S02]  /*30f0*/  FMNMX.FTZ R64, R13, R64, !PT ;  /* 0x000000400d407209 */ /* 0x000fe40007810000 */
        /* <DEDUP_REMOVED lines=8> */
[----:B------:R-:W-:-:S02]  /*3180*/  ISETP.GT.AND P2, PT, R76, 0x31, PT ;  /* 0x000000314c00780c */ /* 0x000fc40003f44270 */
[----:B------:R-:W-:Y:S02]  /*3190*/  ISETP.GT.AND P1, PT, R76, 0x38, PT ;  /* 0x000000384c00780c */ /* 0x000fe40003f24270 */
[----:B------:R-:W-:Y:S02]  /*31a0*/  FMNMX.FTZ R62, R5, R62, !PT ;  /* 0x0000003e053e7209 */ /* 0x000fe40007810000 */
[----:B------:R-:W-:Y:S02]  /*31b0*/  FSEL R152, R63, -INF , P2 ;  /* 0xff8000003f987808 */ /* 0x000fe40001000000 */
[----:B------:R-:W-:Y:S02]  /*31c0*/  FSEL R146, R61, -INF , P2 ;  /* 0xff8000003d927808 */ /* 0x000fe40001000000 */
[----:B------:R-:W-:Y:S02]  /*31d0*/  FSEL R148, R56, -INF , P1 ;  /* 0xff80000038947808 */ /* 0x000fe40000800000 */
[----:B------:R-:W-:-:S02]  /*31e0*/  ISETP.GT.AND P2, PT, R76, 0x39, PT ;  /* 0x000000394c00780c */ /* 0x000fc40003f44270 */
[----:B------:R-:W-:Y:S02]  /*31f0*/  FMNMX.FTZ R56, R6, R62, !PT ;  /* 0x0000003e06387209 */ /* 0x000fe40007810000 */
[----:B------:R-:W-:Y:S02]  /*3200*/  FSEL R147, R57, -INF , P2 ;  /* 0xff80000039937808 */ /* 0x000fe40001000000 */
[----:B------:R-:W-:Y:S02]  /*3210*/  FMNMX.FTZ R56, R12, R56, !PT ;  /* 0x000000380c387209 */ /* 0x000fe40007810000 */
[----:B------:R-:W-:Y:S02]  /*3220*/  FMNMX.FTZ R57, R18, R19, !PT ;  /* 0x0000001312397209 */ /* 0x000fe40007810000 */
[----:B------:R-:W-:Y:S02]  /*3230*/  FSEL R154, R59, -INF , P2 ;  /* 0xff8000003b9a7808 */ /* 0x000fe40001000000 */
[----:B------:R-:W-:-:S02]  /*3240*/  ISETP.GT.AND P2, PT, R76, 0x40, PT ;  /* 0x000000404c00780c */ /* 0x000fc40003f44270 */
[----:B------:R-:W-:Y:S02]  /*3250*/  FMNMX.FTZ R56, R208, R56, !PT ;  /* 0x00000038d0387209 */ /* 0x000fe40007810000 */
[----:B------:R-:W-:Y:S02]  /*3260*/  FMNMX.FTZ R57, R14, R57, !PT ;  /* 0x000000390e397209 */ /* 0x000fe40007810000 */
[----:B------:R-:W-:Y:S02]  /*3270*/  FSEL R153, R58, -INF , P1 ;  /* 0xff8000003a997808 */ /* 0x000fe40000800000 */
[----:B------:R-:W-:Y:S02]  /*3280*/  FSEL R161, R52, -INF , P2 ;  /* 0xff80000034a17808 */ /* 0x000fe40001000000 */
[----:B------:R-:W-:Y:S02]  /*3290*/  ISETP.GT.AND P1, PT, R76, 0x41, PT ;  /* 0x000000414c00780c */ /* 0x000fe40003f24270 */
[----:B------:R-:W-:-:S02]  /*32a0*/  FSEL R166, R54, -INF , P2 ;  /* 0xff80000036a67808 */ /* 0x000fc40001000000 */
[----:B------:R-:W-:Y:S02]  /*32b0*/  FMNMX.FTZ R52, R202, R56, !PT ;  /* 0x00000038ca347209 */ /* 0x000fe40007810000 */
[----:B------:R-:W-:Y:S02]  /*32c0*/  FMNMX.FTZ R54, R15, R57, !PT ;  /* 0x000000390f367209 */ /* 0x000fe40007810000 */
        /* <DEDUP_REMOVED lines=8> */
[----:B------:R-:W-:Y:S02]  /*3350*/  FSEL R164, R48, -INF , P2 ;  /* 0xff80000030a47808 */ /* 0x000fe40001000000 */
[----:B------:R-:W-:-:S02]  /*3360*/  ISETP.GT.AND P1, PT, R76, 0x49, PT ;  /* 0x000000494c00780c */ /* 0x000fc40003f24270 */
[----:B------:R-:W-:Y:S02]  /*3370*/  FSEL R181, R50, -INF , P2 ;  /* 0xff80000032b57808 */ /* 0x000fe40001000000 */
[----:B------:R-:W-:Y:S02]  /*3380*/  FMNMX.FTZ R48, R145, R52, !PT ;  /* 0x0000003491307209 */ /* 0x000fe40007810000 */
[----:B------:R-:W-:Y:S02]  /*3390*/  FMNMX.FTZ R50, R9, R53, !PT ;  /* 0x0000003509327209 */ /* 0x000fe40007810000 */
[----:B------:R-:W-:Y:S02]  /*33a0*/  FSEL R163, R49, -INF , P1 ;  /* 0xff80000031a37808 */ /* 0x000fe40000800000 */
[----:B------:R-:W-:Y:S02]  /*33b0*/  FMNMX.FTZ R48, R146, R48, !PT ;  /* 0x0000003092307209 */ /* 0x000fe40007810000 */
[----:B------:R-:W-:-:S02]  /*33c0*/  FMNMX.FTZ R49, R8, R50, !PT ;  /* 0x0000003208317209 */ /* 0x000fc40007810000 */
[----:B------:R-:W-:Y:S02]  /*33d0*/  ISETP.GT.AND P2, PT, R76, 0x50, PT ;  /* 0x000000504c00780c */ /* 0x000fe40003f44270 */
        /* <DEDUP_REMOVED lines=44> */
[----:B------:R-:W-:Y:S01]  /*36a0*/  FSEL R157, R29, -INF , P1 ;  /* 0xff8000001d9d7808 */ /* 0x000fe20000800000 */
[----:B------:R-:W-:Y:S01]  /*36b0*/  LDSM.16.MT88.4 R32, [R234+0x4900] ;  /* 0x00490000ea20783b */ /* 0x000fe20000004200 */
[----:B------:R-:W-:Y:S02]  /*36c0*/  FMNMX.FTZ R28, R159, R28, !PT ;  /* 0x0000001c9f1c7209 */ /* 0x000fe40007810000 */
[----:B------:R-:W-:-:S02]  /*36d0*/  FMNMX.FTZ R29, R182, R30, !PT ;  /* 0x0000001eb61d7209 */ /* 0x000fc40007810000 */
[----:B------:R-:W-:Y:S02]  /*36e0*/  FSEL R149, R31, -INF , P1 ;  /* 0xff8000001f957808 */ /* 0x000fe40000800000 */
[----:B------:R-:W-:Y:S02]  /*36f0*/  ISETP.GT.AND P1, PT, R76, 0x70, PT ;  /* 0x000000704c00780c */ /* 0x000fe40003f24270 */
        /* <DEDUP_REMOVED lines=16> */
[----:B------:R-:W-:Y:S02]  /*3800*/  FMNMX.FTZ R20, R134, R28, !PT ;  /* 0x0000001c86147209 */ /* 0x000fe40007810000 */
[----:B------:R-:W-:Y:S02]  /*3810*/  FMNMX.FTZ R24, R156, R29, !PT ;  /* 0x0000001d9c187209 */ /* 0x000fe40007810000 */
[----:B------:R-:W-:Y:S01]  /*3820*/  FMNMX.FTZ R20, R67, R20, !PT ;  /* 0x0000001443147209 */ /* 0x000fe20007810000 */
[----:B------:R-:W-:Y:S01]  /*3830*/  LDSM.16.MT88.4 R28, [R233+0x4900] ;  /* 0x00490000e91c783b */ /* 0x000fe20000004200 */
        /* <DEDUP_REMOVED lines=8> */
[----:B------:R-:W-:Y:S02]  /*38c0*/  FMNMX.FTZ R22, R65, R24, !PT ;  /* 0x0000001841167209 */ /* 0x000fe40007810000 */
[----:B------:R-:W-:Y:S02]  /*38d0*/  LDSM.16.MT88.4 R24, [R236+0x900] ;  /* 0x00090000ec18783b */ /* 0x000fe40000004200 */
        /* <DEDUP_REMOVED lines=20> */
[----:B------:R-:W-:Y:S01]  /*3a20*/  LDSM.16.MT88.4 R20, [R234+0x900] ;  /* 0x00090000ea14783b */ /* 0x000fe20000004200 */
[--C-:B------:R-:W-:Y:S01]  /*3a30*/  FFMA.FTZ R47, R12, c[0x0][0x2d0], -R133.reuse ;  /* 0x0000b4000c2f7a23 */ /* 0x100fe20000010885 */
[C---:B------:R-:W-:Y:S01]  /*3a40*/  FSETP.NEU.FTZ.AND P1, PT, R3.reuse, -INF , PT ;  /* 0xff8000000300780b */ /* 0x040fe20003f3d000 */
[----:B------:R-:W-:Y:S01]  /*3a50*/  FMUL.FTZ R63, R3, c[0x0][0x2d0] ;  /* 0x0000b400033f7a20 */ /* 0x000fe20000410000 */
[----:B------:R-:W1:Y:S01]  /*3a60*/  LDSM.16.MT88.4 R4, [R232+0x4100] ;  /* 0x00410000e804783b */ /* 0x000e620000004200 */
[----:B------:R-:W2:Y:S01]  /*3a70*/  MUFU.EX2 R58, R58 ;  /* 0x0000003a003a7308 */ /* 0x000ea20000000800 */
[----:B------:R-:W-:-:S02]  /*3a80*/  FFMA.FTZ R46, R208, c[0x0][0x2d0], -R133 ;  /* 0x0000b400d02e7a23 */ /* 0x000fc40000010885 */
[----:B------:R-:W-:Y:S01]  /*3a90*/  FSEL R63, R63, RZ, P1 ;  /* 0x000000ff3f3f7208 */ /* 0x000fe20000800000 */
[--C-:B------:R-:W-:Y:S01]  /*3aa0*/  FFMA.FTZ R43, R202, c[0x0][0x2d0], -R133.reuse ;  /* 0x0000b400ca2b7a23 */ /* 0x100fe20000010885 */
[----:B------:R-:W-:Y:S01]  /*3ab0*/  PLOP3.LUT P1, PT, PT, PT, UP0, 0x80, 0x0 ;  /* 0x000000000000781c */ /* 0x000fe20003f2f008 */
[----:B------:R-:W-:Y:S02]  /*3ac0*/  FFMA.FTZ R42, R203, c[0x0][0x2d0], -R133 ;  /* 0x0000b400cb2a7a23 */ /* 0x000fe40000010885 */
[--C-:B------:R-:W-:Y:S01]  /*3ad0*/  FFMA.FTZ R61, R18, c[0x0][0x2d0], -R63.reuse ;  /* 0x0000b400123d7a23 */ /* 0x100fe2000001083f */
[----:B------:R-:W-:Y:S01]  /*3ae0*/  MUFU.EX2 R56, R56 ;  /* 0x0000003800387308 */ /* 0x000fe20000000800 */
[--C-:B------:R-:W-:Y:S02]  /*3af0*/  FFMA.FTZ R60, R19, c[0x0][0x2d0], -R63.reuse ;  /* 0x0000b400133c7a23 */ /* 0x100fe4000001083f */
[--C-:B------:R-:W-:Y:S01]  /*3b00*/  FFMA.FTZ R59, R14, c[0x0][0x2d0], -R63.reuse ;  /* 0x0000b4000e3b7a23 */ /* 0x100fe2000001083f */
[----:B------:R-:W-:Y:S01]  /*3b10*/  LDSM.16.MT88.4 R16, [R233+0x900] ;  /* 0x00090000e910783b */ /* 0x000fe20000004200 */
[----:B------:R-:W-:-:S02]  /*3b20*/  FFMA.FTZ R53, R15, c[0x0][0x2d0], -R63 ;  /* 0x0000b4000f357a23 */ /* 0x000fc4000001083f */
[--C-:B------:R-:W-:Y:S01]  /*3b30*/  FFMA.FTZ R54, R10, c[0x0][0x2d0], -R63.reuse ;  /* 0x0000b4000a367a23 */ /* 0x100fe2000001083f */
[----:B------:R-:W3:Y:S01]  /*3b40*/  MUFU.EX2 R52, R52 ;  /* 0x0000003400347308 */ /* 0x000ee20000000800 */
[----:B------:R-:W4:Y:S01]  /*3b50*/  LDSM.16.MT88.4 R12, [R232+0x900] ;  /* 0x00090000e80c783b */ /* 0x000f220000004200 */
[--C-:B------:R-:W-:Y:S01]  /*3b60*/  FFMA.FTZ R49, R11, c[0x0][0x2d0], -R63.reuse ;  /* 0x0000b4000b317a23 */ /* 0x100fe2000001083f */
[----:B--2---:R-:W-:Y:S01]  /*3b70*/  F2FP.PACK_AB R112, R57, R58 ;  /* 0x0000003a3970723e */ /* 0x004fe200000000ff */
[--C-:B------:R-:W-:Y:S02]  /*3b80*/  FFMA.FTZ R48, R9, c[0x0][0x2d0], -R63.reuse ;  /* 0x0000b40009307a23 */ /* 0x100fe4000001083f */
[----:B------:R-:W-:Y:S02]  /*3b90*/  FFMA.FTZ R45, R8, c[0x0][0x2d0], -R63 ;  /* 0x0000b400082d7a23 */ /* 0x000fe4000001083f */
[----:B------:R-:W-:Y:S01]  /*3ba0*/  MUFU.EX2 R61, R61 ;  /* 0x0000003d003d7308 */ /* 0x000fe20000000800 */
[----:B------:R-:W2:Y:S01]  /*3bb0*/  LDSM.16.MT88.4 R8, [R236+0x4900] ;  /* 0x00490000ec08783b */ /* 0x000ea20000004200 */
[----:B------:R-:W-:-:S02]  /*3bc0*/  FFMA.FTZ R2, R201, c[0x0][0x2d0], -R133 ;  /* 0x0000b400c9027a23 */ /* 0x000fc40000010885 */
[--C-:B------:R-:W-:Y:S02]  /*3bd0*/  FFMA.FTZ R44, R195, c[0x0][0x2d0], -R63.reuse ;  /* 0x0000b400c32c7a23 */ /* 0x100fe4000001083f */
[--C-:B------:R-:W-:Y:S02]  /*3be0*/  FFMA.FTZ R41, R200, c[0x0][0x2d0], -R63.reuse ;  /* 0x0000b400c8297a23 */ /* 0x100fe4000001083f */
[----:B------:R-:W5:Y:S01]  /*3bf0*/  MUFU.EX2 R60, R60 ;  /* 0x0000003c003c7308 */ /* 0x000f620000000800 */
[----:B---3--:R-:W-:Y:S01]  /*3c00*/  F2FP.PACK_AB R114, R52, R56 ;  /* 0x000000383472723e */ /* 0x008fe200000000ff */
[--C-:B------:R-:W-:Y:S02]  /*3c10*/  FFMA.FTZ R40, R194, c[0x0][0x2d0], -R63.reuse ;  /* 0x0000b400c2287a23 */ /* 0x100fe4000001083f */
[----:B------:R-:W-:Y:S02]  /*3c20*/  FFMA.FTZ R0, R193, c[0x0][0x2d0], -R63 ;  /* 0x0000b400c1007a23 */ /* 0x000fe4000001083f */
[----:B------:R-:W-:-:S02]  /*3c30*/  FFMA.FTZ R145, R145, c[0x0][0x2d0], -R133 ;  /* 0x0000b40091917a23 */ /* 0x000fc40000010885 */
[----:B------:R-:W-:Y:S01]  /*3c40*/  MUFU.EX2 R59, R59 ;  /* 0x0000003b003b7308 */ /* 0x000fe20000000800 */
[--C-:B------:R-:W-:Y:S02]  /*3c50*/  FFMA.FTZ R146, R146, c[0x0][0x2d0], -R133.reuse ;  /* 0x0000b40092927a23 */ /* 0x100fe40000010885 */
[--C-:B------:R-:W-:Y:S02]  /*3c60*/  FFMA.FTZ R148, R148, c[0x0][0x2d0], -R133.reuse ;  /* 0x0000b40094947a23 */ /* 0x100fe40000010885 */
[----:B------:R-:W-:Y:S02]  /*3c70*/  FFMA.FTZ R147, R147, c[0x0][0x2d0], -R133 ;  /* 0x0000b40093937a23 */ /* 0x000fe40000010885 */
[--C-:B------:R-:W-:Y:S01]  /*3c80*/  FFMA.FTZ R151, R151, c[0x0][0x2d0], -R63.reuse ;  /* 0x0000b40097977a23 */ /* 0x100fe2000001083f */
[----:B------:R-:W3:Y:S01]  /*3c90*/  MUFU.EX2 R53, R53 ;  /* 0x0000003500357308 */ /* 0x000ee20000000800 */
[----:B-----5:R-:W-:Y:S01]  /*3ca0*/  F2FP.PACK_AB R113, R60, R61 ;  /* 0x0000003d3c71723e */ /* 0x020fe200000000ff */
[----:B------:R-:W-:-:S02]  /*3cb0*/  FFMA.FTZ R152, R152, c[0x0][0x2d0], -R63 ;  /* 0x0000b40098987a23 */ /* 0x000fc4000001083f */
[--C-:B------:R-:W-:Y:S02]  /*3cc0*/  FFMA.FTZ R153, R153, c[0x0][0x2d0], -R63.reuse ;  /* 0x0000b40099997a23 */ /* 0x100fe4000001083f */
[----:B------:R-:W-:Y:S02]  /*3cd0*/  FFMA.FTZ R154, R154, c[0x0][0x2d0], -R63 ;  /* 0x0000b4009a9a7a23 */ /* 0x000fe4000001083f */
[----:B------:R-:W-:Y:S01]  /*3ce0*/  MUFU.EX2 R55, R55 ;  /* 0x0000003700377308 */ /* 0x000fe20000000800 */
[--C-:B------:R-:W-:Y:S02]  /*3cf0*/  FFMA.FTZ R161, R161, c[0x0][0x2d0], -R133.reuse ;  /* 0x0000b400a1a17a23 */ /* 0x100fe40000010885 */
[--C-:B------:R-:W-:Y:S02]  /*3d00*/  FFMA.FTZ R162, R162, c[0x0][0x2d0], -R133.reuse ;  /* 0x0000b400a2a27a23 */ /* 0x100fe40000010885 */
[--C-:B------:R-:W-:Y:S02]  /*3d10*/  FFMA.FTZ R164, R164, c[0x0][0x2d0], -R133.reuse ;  /* 0x0000b400a4a47a23 */ /* 0x100fe40000010885 */
[----:B------:R-:W-:Y:S01]  /*3d20*/  FFMA.FTZ R163, R163, c[0x0][0x2d0], -R133 ;  /* 0x0000b400a3a37a23 */ /* 0x000fe20000010885 */
[----:B---3--:R-:W-:Y:S01]  /*3d30*/  F2FP.PACK_AB R115, R53, R59 ;  /* 0x0000003b3573723e */ /* 0x008fe200000000ff */
[----:B------:R-:W3:Y:S01]  /*3d40*/  MUFU.EX2 R51, R51 ;  /* 0x0000003300337308 */ /* 0x000ee20000000800 */
[----:B------:R-:W-:-:S02]  /*3d50*/  FFMA.FTZ R166, R166, c[0x0][0x2d0], -R63 ;  /* 0x0000b400a6a67a23 */ /* 0x000fc4000001083f */
[--C-:B------:R-:W-:Y:S02]  /*3d60*/  FFMA.FTZ R167, R167, c[0x0][0x2d0], -R63.reuse ;  /* 0x0000b400a7a77a23 */ /* 0x100fe4000001083f */
[--C-:B------:R-:W-:Y:S01]  /*3d70*/  FFMA.FTZ R181, R181, c[0x0][0x2d0], -R63.reuse ;  /* 0x0000b400b5b57a23 */ /* 0x100fe2000001083f */
[C---:B------:R-:W-:Y:S01]  /*3d80*/  HMMA.16816.F32 R84, R112.reuse, R88, RZ ;  /* 0x000000587054723c */ /* 0x040fe200000018ff */
[----:B------:R-:W-:Y:S01]  /*3d90*/  FFMA.FTZ R182, R182, c[0x0][0x2d0], -R63 ;  /* 0x0000b400b6b67a23 */ /* 0x000fe2000001083f */
[----:B------:R-:W-:Y:S01]  /*3da0*/  MUFU.EX2 R50, R50 ;  /* 0x0000003200327308 */ /* 0x000fe20000000800 */
[--C-:B------:R-:W-:Y:S02]  /*3db0*/  FFMA.FTZ R192, R192, c[0x0][0x2d0], -R133.reuse ;  /* 0x0000b400c0c07a23 */ /* 0x100fe40000010885 */
[--C-:B------:R-:W-:Y:S02]  /*3dc0*/  FFMA.FTZ R191, R191, c[0x0][0x2d0], -R133.reuse ;  /* 0x0000b400bfbf7a23 */ /* 0x100fe40000010885 */
[--C-:B------:R-:W-:Y:S01]  /*3dd0*/  FFMA.FTZ R190, R190, c[0x0][0x2d0], -R133.reuse ;  /* 0x0000b400bebe7a23 */ /* 0x100fe20000010885 */
[----:B------:R-:W-:Y:S01]  /*3de0*/  HMMA.16816.F32 R88, R112, R90, RZ ;  /* 0x0000005a7058723c */ /* 0x000fe200000018ff */
[----:B------:R-:W-:Y:S01]  /*3df0*/  FFMA.FTZ R189, R189, c[0x0][0x2d0], -R133 ;  /* 0x0000b400bdbd7a23 */ /* 0x000fe20000010885 */
[----:B------:R-:W-:Y:S01]  /*3e00*/  MUFU.EX2 R47, R47 ;  /* 0x0000002f002f7308 */ /* 0x000fe20000000800 */
        /* <DEDUP_REMOVED lines=11> */
[----:B------:R-:W5:Y:S01]  /*3ec0*/  MUFU.EX2 R49, R49 ;  /* 0x0000003100317308 */ /* 0x000f620000000800 */
        /* <DEDUP_REMOVED lines=9> */
[----:B------:R-:W-:Y:S01]  /*3f60*/  HMMA.16816.F32 R68, R112, R72, RZ ;  /* 0x000000487044723c */ /* 0x000fe200000018ff */
[----:B------:R-:W-:Y:S01]  /*3f70*/  FADD.FTZ R59, R59, R60 ;  /* 0x0000003c3b3b7221 */ /* 0x000fe20000010000 */
[----:B------:R-:W1:Y:S01]  /*3f80*/  MUFU.EX2 R45, R45 ;  /* 0x0000002d002d7308 */ /* 0x000e620000000800 */
[----:B------:R-:W-:-:S02]  /*3f90*/  FFMA.FTZ R249, R67, c[0x0][0x2d0], -R133 ;  /* 0x0000b40043f97a23 */ /* 0x000fc40000010885 */
[----:B------:R-:W-:Y:S02]  /*3fa0*/  FFMA.FTZ R248, R62, c[0x0][0x2d0], -R63 ;  /* 0x0000b4003ef87a23 */ /* 0x000fe4000001083f */
[----:B------:R-:W-:Y:S01]  /*3fb0*/  FADD.FTZ R56, R52, R56 ;  /* 0x0000003834387221 */ /* 0x000fe20000010000 */
[C---:B------:R-:W-:Y:S01]  /*3fc0*/  HMMA.16816.F32 R76, R112.reuse, R80, RZ ;  /* 0x00000050704c723c */ /* 0x040fe200000018ff */
[----:B------:R-:W-:Y:S01]  /*3fd0*/  FADD.FTZ R59, R53, R59 ;  /* 0x0000003b353b7221 */ /* 0x000fe20000010000 */
        /* <DEDUP_REMOVED lines=15> */
[C---:B-1----:R-:W-:Y:S02]  /*40d0*/  HMMA.16816.F32 R116, R112.reuse, R4, RZ ;  /* 0x000000047074723c */ /* 0x042fe400000018ff */
[----:B------:R-:W-:Y:S05]  /*40e0*/  MUFU.EX2 R145, R145 ;  /* 0x0000009100917308 */ /* 0x000fea0000000800 */
[----:B---3--:R-:W-:Y:S01]  /*40f0*/  F2FP.PACK_AB R4, R51, R55 ;  /* 0x000000373304723e */ /* 0x008fe200000000ff */
[----:B------:R-:W-:Y:S01]  /*4100*/  HMMA.16816.F32 R112, R112, R6, RZ ;  /* 0x000000067070723c */ /* 0x000fe200000018ff */
[----:B-----5:R-:W-:Y:S01]  /*4110*/  F2FP.PACK_AB R5, R49, R54 ;  /* 0x000000363105723e */ /* 0x020fe200000000ff */
[----:B------:R-:W1:Y:S01]  /*4120*/  MUFU.EX2 R146, R146 ;  /* 0x0000009200927308 */ /* 0x000e620000000800 */
[----:B------:R-:W-:-:S02]  /*4130*/  FADD.FTZ R55, R55, R56 ;  /* 0x0000003837377221 */ /* 0x000fc40000010000 */
[----:B------:R-:W-:Y:S02]  /*4140*/  FADD.FTZ R54, R54, R59 ;  /* 0x0000003b36367221 */ /* 0x000fe40000010000 */
[----:B------:R-:W-:Y:S01]  /*4150*/  F2FP.PACK_AB R6, R47, R50 ;  /* 0x000000322f06723e */ /* 0x000fe200000000ff */
[----:B------:R-:W-:Y:S01]  /*4160*/  FADD.FTZ R55, R51, R55 ;  /* 0x0000003733377221 */ /* 0x000fe20000010000 */
[----:B------:R-:W-:Y:S01]  /*4170*/  F2FP.PACK_AB R7, R45, R48 ;  /* 0x000000302d07723e */ /* 0x000fe200000000ff */
[----:B------:R-:W-:Y:S01]  /*4180*/  MUFU.EX2 R148, R148 ;  /* 0x0000009400947308 */ /* 0x000fe20000000800 */
[----:B------:R-:W-:Y:S02]  /*4190*/  FADD.FTZ R54, R49, R54 ;  /* 0x0000003631367221 */ /* 0x000fe40000010000 */
[----:B------:R-:W-:Y:S02]  /*41a0*/  FADD.FTZ R50, R50, R55 ;  /* 0x0000003732327221 */ /* 0x000fe40000010000 */
[----:B------:R-:W-:Y:S01]  /*41b0*/  FADD.FTZ R48, R48, R54 ;  /* 0x0000003630307221 */ /* 0x000fe20000010000 */
[----:B----4-:R-:W-:Y:S01]  /*41c0*/  HMMA.16816.F32 R84, R4, R12, R84 ;  /* 0x0000000c0454723c */ /* 0x010fe20000001854 */
[----:B------:R-:W-:Y:S01]  /*41d0*/  FADD.FTZ R50, R47, R50 ;  /* 0x000000322f327221 */ /* 0x000fe20000010000 */
[----:B------:R-:W3:Y:S01]  /*41e0*/  MUFU.EX2 R147, R147 ;  /* 0x0000009300937308 */ /* 0x000ee20000000800 */
[----:B------:R-:W-:-:S05]  /*41f0*/  FADD.FTZ R48, R45, R48 ;  /* 0x000000302d307221 */ /* 0x000fca0000010000 */
[C---:B------:R-:W-:Y:S01]  /*4200*/  HMMA.16816.F32 R88, R4.reuse, R14, R88 ;  /* 0x0000000e0458723c */ /* 0x040fe20000001858 */
[----:B------:R-:W4:Y:S01]  /*4210*/  LDSM.16.MT88.4 R12, [R232+0x4900] ;  /* 0x00490000e80c783b */ /* 0x000f220000004200 */
[----:B------:R-:W-:Y:S06]  /*4220*/  MUFU.EX2 R151, R151 ;  /* 0x0000009700977308 */ /* 0x000fec0000000800 */
[C---:B--2---:R-:W-:Y:S02]  /*4230*/  HMMA.16816.F32 R92, R4.reuse, R8, R92 ;  /* 0x00000008045c723c */ /* 0x044fe4000000185c */
[----:B------:R-:W2:Y:S06]  /*4240*/  MUFU.EX2 R152, R152 ;  /* 0x0000009800987308 */ /* 0x000eac0000000800 */
[C---:B------:R-:W-:Y:S01]  /*4250*/  HMMA.16816.F32 R96, R4.reuse, R10, R96 ;  /* 0x0000000a0460723c */ /* 0x040fe20000001860 */
[----:B------:R-:W5:Y:S01]  /*4260*/  LDSM.16.MT88.4 R8, [R232+0x1100] ;  /* 0x00110000e808783b */ /* 0x000f620000004200 */
        /* <DEDUP_REMOVED lines=26> */
[C---:B----4-:R-:W-:Y:S02]  /*4410*/  HMMA.16816.F32 R116, R4.reuse, R12, R116 ;  /* 0x0000000c0474723c */ /* 0x050fe40000001874 */
[----:B------:R-:W4:Y:S06]  /*4420*/  MUFU.EX2 R191, R191 ;  /* 0x000000bf00bf7308 */ /* 0x000f2c0000000800 */
[----:B------:R-:W-:Y:S01]  /*4430*/  HMMA.16816.F32 R112, R4, R14, R112 ;  /* 0x0000000e0470723c */ /* 0x000fe20000001870 */
[----:B------:R-:W2:Y:S01]  /*4440*/  LDSM.16.MT88.4 R12, [R236+0x5100] ;  /* 0x00510000ec0c783b */ /* 0x000ea20000004200 */
[----:B------:R-:W-:Y:S05]  /*4450*/  MUFU.EX2 R190, R190 ;  /* 0x000000be00be7308 */ /* 0x000fea0000000800 */
[----:B------:R-:W-:Y:S01]  /*4460*/  F2FP.PACK_AB R4, R43, R46 ;  /* 0x0000002e2b04723e */ /* 0x000fe200000000ff */
[----:B------:R-:W-:Y:S01]  /*4470*/  FADD.FTZ R46, R46, R50 ;  /* 0x000000322e2e7221 */ /* 0x000fe20000010000 */
[----:B------:R-:W-:Y:S01]  /*4480*/  F2FP.PACK_AB R6, R2, R42 ;  /* 0x0000002a0206723e */ /* 0x000fe200000000ff */
[----:B------:R-:W1:Y:S01]  /*4490*/  MUFU.EX2 R189, R189 ;  /* 0x000000bd00bd7308 */ /* 0x000e620000000800 */
[----:B------:R-:W-:Y:S01]  /*44a0*/  F2FP.PACK_AB R5, R41, R44 ;  /* 0x0000002c2905723e */ /* 0x000fe200000000ff */
[----:B------:R-:W-:Y:S01]  /*44b0*/  FADD.FTZ R44, R44, R48 ;  /* 0x000000302c2c7221 */ /* 0x000fe20000010000 */
[----:B------:R-:W-:Y:S01]  /*44c0*/  F2FP.PACK_AB R7, R0, R40 ;  /* 0x000000280007723e */ /* 0x000fe200000000ff */
[----:B------:R-:W-:-:S02]  /*44d0*/  FADD.FTZ R46, R43, R46 ;  /* 0x0000002e2b2e7221 */ /* 0x000fc40000010000 */
[----:B------:R-:W-:Y:S02]  /*44e0*/  FADD.FTZ R44, R41, R44 ;  /* 0x0000002c292c7221 */ /* 0x000fe40000010000 */
[----:B------:R-:W-:Y:S01]  /*44f0*/  MUFU.EX2 R188, R188 ;  /* 0x000000bc00bc7308 */ /* 0x000fe20000000800 */
[----:B------:R-:W-:Y:S01]  /*4500*/  FADD.FTZ R42, R42, R46 ;  /* 0x0000002e2a2a7221 */ /* 0x000fe20000010000 */
[C---:B-----5:R-:W-:Y:S01]  /*4510*/  HMMA.16816.F32 R84, R4.reuse, R8, R84 ;  /* 0x000000080454723c */ /* 0x060fe20000001854 */
[----:B------:R-:W-:Y:S02]  /*4520*/  FADD.FTZ R40, R40, R44 ;  /* 0x0000002c28287221 */ /* 0x000fe40000010000 */
[----:B------:R-:W-:Y:S02]  /*4530*/  FADD.FTZ R42, R2, R42 ;  /* 0x0000002a022a7221 */ /* 0x000fe40000010000 */
[----:B------:R-:W-:Y:S01]  /*4540*/  FADD.FTZ R40, R0, R40 ;  /* 0x0000002800287221 */ /* 0x000fe20000010000 */
[----:B------:R-:W5:Y:S02]  /*4550*/  MUFU.EX2 R183, R183 ;  /* 0x000000b700b77308 */ /* 0x000f640000000800 */
[C---:B------:R-:W-:Y:S01]  /*4560*/  HMMA.16816.F32 R88, R4.reuse, R10, R88 ;  /* 0x0000000a0458723c */ /* 0x040fe20000001858 */
[----:B------:R-:W3:Y:S05]  /*4570*/  LDSM.16.MT88.4 R8, [R232+0x5100] ;  /* 0x00510000e808783b */ /* 0x000eea0000004200 */
[----:B------:R-:W-:Y:S02]  /*4580*/  MUFU.EX2 R180, R180 ;  /* 0x000000b400b47308 */ /* 0x000fe40000000800 */
[C---:B-1----:R-:W-:Y:S06]  /*4590*/  HMMA.16816.F32 R76, R4.reuse, R16, R76 ;  /* 0x00000010044c723c */ /* 0x042fec000000184c */
[----:B------:R-:W1:Y:S02]  /*45a0*/  MUFU.EX2 R165, R165 ;  /* 0x000000a500a57308 */ /* 0x000e640000000800 */
[C---:B------:R-:W-:Y:S01]  /*45b0*/  HMMA.16816.F32 R80, R4.reuse, R18, R80 ;  /* 0x000000120450723c */ /* 0x040fe20000001850 */
[----:B------:R-:W1:Y:S05]  /*45c0*/  LDSM.16.MT88.4 R16, [R233+0x1900] ;  /* 0x00190000e910783b */ /* 0x000e6a0000004200 */
[----:B------:R-:W-:Y:S02]  /*45d0*/  MUFU.EX2 R160, R160 ;  /* 0x000000a000a07308 */ /* 0x000fe40000000800 */
[C---:B--2---:R-:W-:Y:S06]  /*45e0*/  HMMA.16816.F32 R92, R4.reuse, R12, R92 ;  /* 0x0000000c045c723c */ /* 0x044fec000000185c */
[----:B------:R-:W2:Y:S02]  /*45f0*/  MUFU.EX2 R159, R159 ;  /* 0x0000009f009f7308 */ /* 0x000ea40000000800 */
[C---:B------:R-:W-:Y:S01]  /*4600*/  HMMA.16816.F32 R96, R4.reuse, R14, R96 ;  /* 0x0000000e0460723c */ /* 0x040fe20000001860 */
[----:B------:R-:W1:Y:S05]  /*4610*/  LDSM.16.MT88.4 R12, [R232+0x1900] ;  /* 0x00190000e80c783b */ /* 0x000e6a0000004200 */
[----:B------:R-:W-:Y:S02]  /*4620*/  MUFU.EX2 R158, R158 ;  /* 0x0000009e009e7308 */ /* 0x000fe40000000800 */
[C---:B------:R-:W-:Y:S06]  /*4630*/  HMMA.16816.F32 R128, R4.reuse, R24, R128 ;  /* 0x000000180480723c */ /* 0x040fec0000001880 */
[----:B------:R-:W1:Y:S02]  /*4640*/  MUFU.EX2 R157, R157 ;  /* 0x0000009d009d7308 */ /* 0x000e640000000800 */
[C---:B---3--:R-:W-:Y:S06]  /*4650*/  HMMA.16816.F32 R116, R4.reuse, R8, R116 ;  /* 0x000000080474723c */ /* 0x048fec0000001874 */
[----:B------:R-:W-:Y:S02]  /*4660*/  MUFU.EX2 R156, R156 ;  /* 0x0000009c009c7308 */ /* 0x000fe40000000800 */
[C---:B------:R-:W-:Y:S01]  /*4670*/  HMMA.16816.F32 R112, R4.reuse, R10, R112 ;  /* 0x0000000a0470723c */ /* 0x040fe20000001870 */
[----:B------:R-:W3:Y:S05]  /*4680*/  LDSM.16.MT88.4 R8, [R236+0x5900] ;  /* 0x00590000ec08783b */ /* 0x000eea0000004200 */
        /* <DEDUP_REMOVED lines=30> */
[C---:B------:R-:W-:Y:S08]  /*4870*/  HMMA.16816.F32 R84, R4.reuse, R12, R84 ;  /* 0x0000000c0454723c */ /* 0x040ff00000001854 */
        /* <DEDUP_REMOVED lines=8> */
[C---:B------:R-:W-:Y:S08]  /*4900*/  HMMA.16816.F32 R68, R4.reuse, R20, R68 ;  /* 0x000000140444723c */ /* 0x040ff00000001844 */
        /* <DEDUP_REMOVED lines=10> */
[----:B------:R-:W1:Y:S06]  /*49b0*/  LDSM.16.MT88.4 R12, [R236+0x6100] ;  /* 0x00610000ec0c783b */ /* 0x000e6c0000004200 */
[----:B------:R-:W-:Y:S01]  /*49c0*/  F2FP.PACK_AB R4, R162, R161 ;  /* 0x000000a1a204723e */ /* 0x000fe200000000ff */
[----:B------:R-:W-:Y:S01]  /*49d0*/  FADD.FTZ R161, R161, R148 ;  /* 0x00000094a1a17221 */ /* 0x000fe20000010000 */
[----:B------:R-:W-:-:S02]  /*49e0*/  F2FP.PACK_AB R6, R163, R164 ;  /* 0x000000a4a306723e */ /* 0x000fc400000000ff */
[C---:B------:R-:W-:Y:S01]  /*49f0*/  F2FP.PACK_AB R5, R167.reuse, R166 ;  /* 0x000000a6a705723e */ /* 0x040fe200000000ff */
        /* <DEDUP_REMOVED lines=30> */
[----:B------:R-:W-:Y:S01]  /*4be0*/  HMMA.16816.F32 R112, R4, R18, R112 ;  /* 0x000000120470723c */ /* 0x000fe20000001870 */
[----:B------:R-:W1:Y:S06]  /*4bf0*/  LDSM.16.MT88.4 R16, [R236+0x6900] ;  /* 0x00690000ec10783b */ /* 0x000e6c0000004200 */
[----:B----4-:R-:W-:Y:S01]  /*4c00*/  F2FP.PACK_AB R4, R191, R192 ;  /* 0x000000c0bf04723e */ /* 0x010fe200000000ff */
[----:B------:R-:W-:Y:S01]  /*4c10*/  FADD.FTZ R192, R192, R164 ;  /* 0x000000a4c0c07221 */ /* 0x000fe20000010000 */
[----:B------:R-:W-:-:S02]  /*4c20*/  F2FP.PACK_AB R6, R189, R190 ;  /* 0x000000bebd06723e */ /* 0x000fc400000000ff */
[----:B-----5:R-:W-:Y:S01]  /*4c30*/  F2FP.PACK_AB R5, R183, R188 ;  /* 0x000000bcb705723e */ /* 0x020fe200000000ff */
[----:B------:R-:W-:Y:S01]  /*4c40*/  FADD.FTZ R188, R188, R181 ;  /* 0x000000b5bcbc7221 */ /* 0x000fe20000010000 */
[----:B------:R-:W-:Y:S01]  /*4c50*/  F2FP.PACK_AB R7, R165, R180 ;  /* 0x000000b4a507723e */ /* 0x000fe200000000ff */
[----:B------:R-:W-:Y:S02]  /*4c60*/  FADD.FTZ R192, R191, R192 ;  /* 0x000000c0bfc07221 */ /* 0x000fe40000010000 */
[----:B------:R-:W-:Y:S02]  /*4c70*/  FADD.FTZ R188, R183, R188 ;  /* 0x000000bcb7bc7221 */ /* 0x000fe40000010000 */
[----:B------:R-:W-:Y:S02]  /*4c80*/  FADD.FTZ R190, R190, R192 ;  /* 0x000000c0bebe7221 */ /* 0x000fe40000010000 */
[----:B------:R-:W-:Y:S01]  /*4c90*/  HMMA.16816.F32 R68, R4, R12, R68 ;  /* 0x0000000c0444723c */ /* 0x000fe20000001844 */
[----:B------:R-:W-:-:S02]  /*4ca0*/  FADD.FTZ R180, R180, R188 ;  /* 0x000000bcb4b47221 */ /* 0x000fc40000010000 */
[----:B------:R-:W-:Y:S02]  /*4cb0*/  FADD.FTZ R190, R189, R190 ;  /* 0x000000bebdbe7221 */ /* 0x000fe40000010000 */
[----:B------:R-:W-:-:S03]  /*4cc0*/  FADD.FTZ R180, R165, R180 ;  /* 0x000000b4a5b47221 */ /* 0x000fc60000010000 */
[C---:B------:R-:W-:Y:S01]  /*4cd0*/  HMMA.16816.F32 R72, R4.reuse, R14, R72 ;  /* 0x0000000e0448723c */ /* 0x040fe20000001848 */
[----:B------:R-:W4:Y:S07]  /*4ce0*/  LDSM.16.MT88.4 R12, [R234+0x6900] ;  /* 0x00690000ea0c783b */ /* 0x000f2e0000004200 */
[C---:B---3--:R-:W-:Y:S08]  /*4cf0*/  HMMA.16816.F32 R84, R4.reuse, R8, R84 ;  /* 0x000000080454723c */ /* 0x048ff00000001854 */
[C---:B------:R-:W-:Y:S01]  /*4d00*/  HMMA.16816.F32 R88, R4.reuse, R10, R88 ;  /* 0x0000000a0458723c */ /* 0x040fe20000001858 */
[----:B------:R-:W3:Y:S07]  /*4d10*/  LDSM.16.MT88.4 R8, [R232+0x6900] ;  /* 0x00690000e808783b */ /* 0x000eee0000004200 */
[C---:B--2---:R-:W-:Y:S08]  /*4d20*/  HMMA.16816.F32 R76, R4.reuse, R20, R76 ;  /* 0x00000014044c723c */ /* 0x044ff0000000184c */
[C---:B------:R-:W-:Y:S01]  /*4d30*/  HMMA.16816.F32 R80, R4.reuse, R22, R80 ;  /* 0x000000160450723c */ /* 0x040fe20000001850 */
[----:B------:R-:W-:Y:S07]  /*4d40*/  LDSM.16.MT88.4 R20, [R232+0x3100] ;  /* 0x00310000e814783b */ /* 0x000fee0000004200 */
[C---:B-1----:R-:W-:Y:S08]  /*4d50*/  HMMA.16816.F32 R92, R4.reuse, R16, R92 ;  /* 0x00000010045c723c */ /* 0x042ff0000000185c */
[C---:B------:R-:W-:Y:S01]  /*4d60*/  HMMA.16816.F32 R96, R4.reuse, R18, R96 ;  /* 0x000000120460723c */ /* 0x040fe20000001860 */
[----:B------:R-:W1:Y:S07]  /*4d70*/  LDSM.16.MT88.4 R16, [R233+0x3100] ;  /* 0x00310000e910783b */ /* 0x000e6e0000004200 */
[C---:B----4-:R-:W-:Y:S08]  /*4d80*/  HMMA.16816.F32 R120, R4.reuse, R12, R120 ;  /* 0x0000000c0478723c */ /* 0x050ff00000001878 */
[C---:B------:R-:W-:Y:S01]  /*4d90*/  HMMA.16816.F32 R100, R4.reuse, R14, R100 ;  /* 0x0000000e0464723c */ /* 0x040fe20000001864 */
[----:B------:R-:W2:Y:S07]  /*4da0*/  LDSM.16.MT88.4 R12, [R236+0x7100] ;  /* 0x00710000ec0c783b */ /* 0x000eae0000004200 */
[C---:B---3--:R-:W-:Y:S08]  /*4db0*/  HMMA.16816.F32 R116, R4.reuse, R8, R116 ;  /* 0x000000080474723c */ /* 0x048ff00000001874 */
[C---:B------:R-:W-:Y:S01]  /*4dc0*/  HMMA.16816.F32 R112, R4.reuse, R10, R112 ;  /* 0x0000000a0470723c */ /* 0x040fe20000001870 */
[----:B------:R-:W3:Y:S07]  /*4dd0*/  LDSM.16.MT88.4 R8, [R234+0x7100] ;  /* 0x00710000ea08783b */ /* 0x000eee0000004200 */
        /* <DEDUP_REMOVED lines=23> */
[----:B------:R-:W4:Y:S07]  /*4f50*/  LDSM.16.MT88.4 R20, [R232+0x7100] ;  /* 0x00710000e814783b */ /* 0x000f2e0000004200 */
[C---:B--2---:R-:W-:Y:S08]  /*4f60*/  HMMA.16816.F32 R92, R4.reuse, R12, R92 ;  /* 0x0000000c045c723c */ /* 0x044ff0000000185c */
[C---:B------:R-:W-:Y:S01]  /*4f70*/  HMMA.16816.F32 R96, R4.reuse, R14, R96 ;  /* 0x0000000e0460723c */ /* 0x040fe20000001860 */
[----:B------:R-:W2:Y:S07]  /*4f80*/  LDSM.16.MT88.4 R12, [R236+0x3900] ;  /* 0x00390000ec0c783b */ /* 0x000eae0000004200 */
[C---:B---3--:R-:W-:Y:S08]  /*4f90*/  HMMA.16816.F32 R120, R4.reuse, R8, R120 ;  /* 0x000000080478723c */ /* 0x048ff00000001878 */
[C---:B------:R-:W-:Y:S01]  /*4fa0*/  HMMA.16816.F32 R100, R4.reuse, R10, R100 ;  /* 0x0000000a0464723c */ /* 0x040fe20000001864 */
[----:B------:R-:W3:Y:S07]  /*4fb0*/  LDSM.16.MT88.4 R8, [R234+0x3900] ;  /* 0x00390000ea08783b */ /* 0x000eee0000004200 */
        /* <DEDUP_REMOVED lines=12> */
[----:B------:R-:W2:Y:S03]  /*5080*/  MUFU.EX2 R25, R25 ;  /* 0x0000001900197308 */ /* 0x000ea60000000800 */
[C---:B-1----:R-:W-:Y:S05]  /*5090*/  HMMA.16816.F32 R104, R4.reuse, R16, R104 ;  /* 0x000000100468723c */ /* 0x042fea0000001868 */
[----:B------:R-:W1:Y:S01]  /*50a0*/  MUFU.EX2 R26, R26 ;  /* 0x0000001a001a7308 */ /* 0x000e620000000800 */
[----:B-----5:R-:W-:Y:S02]  /*50b0*/  FADD.FTZ R158, R24, R158 ;  /* 0x0000009e189e7221 */ /* 0x020fe40000010000 */
[----:B------:R-:W-:Y:S01]  /*50c0*/  HMMA.16816.F32 R108, R4, R18, R108 ;  /* 0x00000012046c723c */ /* 0x000fe2000000186c */
[----:B------:R-:W5:Y:S04]  /*50d0*/  LDSM.16.MT88.4 R16, [R233+0x3900] ;  /* 0x00390000e910783b */ /* 0x000f680000004200 */
[----:B------:R-:W3:Y:S01]  /*50e0*/  MUFU.EX2 R27, R27 ;  /* 0x0000001b001b7308 */ /* 0x000ee20000000800 */
[----:B--2---:R-:W-:-:S02]  /*50f0*/  FADD.FTZ R158, R25, R158 ;  /* 0x0000009e199e7221 */ /* 0x004fc40000010000 */
[C---:B----4-:R-:W-:Y:S05]  /*5100*/  HMMA.16816.F32 R116, R4.reuse, R20, R116 ;  /* 0x000000140474723c */ /* 0x050fea0000001874 */
[----:B------:R-:W2:Y:S01]  /*5110*/  MUFU.EX2 R29, R29 ;  /* 0x0000001d001d7308 */ /* 0x000ea20000000800 */
[----:B-1----:R-:W-:Y:S02]  /*5120*/  FADD.FTZ R158, R26, R158 ;  /* 0x0000009e1a9e7221 */ /* 0x002fe40000010000 */
[----:B------:R-:W-:Y:S01]  /*5130*/  HMMA.16816.F32 R112, R4, R22, R112 ;  /* 0x000000160470723c */ /* 0x000fe20000001870 */
[----:B---3--:R-:W-:-:S06]  /*5140*/  FADD.FTZ R150, R27, R150 ;  /* 0x000000961b967221 */ /* 0x008fcc0000010000 */
[----:B------:R-:W-:Y:S02]  /*5150*/  F2FP.PACK_AB R4, R25, R24 ;  /* 0x000000181904723e */ /* 0x000fe400000000ff */
[C---:B------:R-:W-:Y:S01]  /*5160*/  F2FP.PACK_AB R6, R249.reuse, R26 ;  /* 0x0000001af906723e */ /* 0x040fe200000000ff */
[C---:B------:R-:W-:Y:S01]  /*5170*/  FADD.FTZ R150, R28.reuse, R150 ;  /* 0x000000961c967221 */ /* 0x040fe20000010000 */
[----:B------:R-:W-:Y:S01]  /*5180*/  F2FP.PACK_AB R5, R28, R27 ;  /* 0x0000001b1c05723e */ /* 0x000fe200000000ff */
[----:B------:R-:W-:Y:S01]  /*5190*/  FADD.FTZ R249, R249, R158 ;  /* 0x0000009ef9f97221 */ /* 0x000fe20000010000 */
[----:B--2---:R-:W-:Y:S01]  /*51a0*/  F2FP.PACK_AB R7, R248, R29 ;  /* 0x0000001df807723e */ /* 0x004fe200000000ff */
        /* <DEDUP_REMOVED lines=31> */
.L_x_1792:
        /* <DEDUP_REMOVED lines=60> */
.L_x_1790:
[----:B------:R-:W-:Y:S04]  /*5760*/  DEPBAR.LE SB0, 0x0 ;  /* 0x000080000000791a */ /* 0x000fe80000000000 */
[----:B------:R-:W-:Y:S01]  /*5770*/  BAR.SYNC.DEFER_BLOCKING 0x0 ;  /* 0x0000000000007b1d */ /* 0x000fe20000010000 */
[C---:B------:R-:W-:Y:S01]  /*5780*/  IMAD.WIDE.U32 R144, R240.reuse, c[0x0][0x208], RZ ;  /* 0x00008200f0907a25 */ /* 0x040fe200078e00ff */
[----:B------:R-:W-:Y:S01]  /*5790*/  SHF.R.S32.HI R3, RZ, 0x1f, R240 ;  /* 0x0000001fff037819 */ /* 0x000fe200000114f0 */
[----:B------:R-:W-:Y:S04]  /*57a0*/  UISETP.GT.AND UP0, UPT, UR6, UR8, UPT ;  /* 0x000000080600728c */ /* 0x000fe8000bf04270 */
[----:B------:R-:W-:Y:S04]  /*57b0*/  IMAD R3, R3, c[0x0][0x208], RZ ;  /* 0x0000820003037a24 */ /* 0x000fe800078e02ff */
[----:B------:R-:W-:Y:S04]  /*57c0*/  IMAD R3, R240, c[0x0][0x20c], R3 ;  /* 0x00008300f0037a24 */ /* 0x000fe800078e0203 */
[----:B------:R-:W-:Y:S01]  /*57d0*/  IMAD.IADD R145, R145, 0x1, R3 ;  /* 0x0000000191917824 */ /* 0x000fe200078e0203 */
[----:B------:R-:W-:Y:S03]  /*57e0*/  SHF.R.S32.HI R3, RZ, 0x1f, R239 ;  /* 0x0000001fff037819 */ /* 0x000fe600000114ef */
[----:B------:R-:W-:Y:S04]  /*57f0*/  IMAD.WIDE.U32 R144, R239, c[0x0][0x218], R144 ;  /* 0x00008600ef907a25 */ /* 0x000fe800078e0090 */
[----:B------:R-:W-:Y:S01]  /*5800*/  IMAD R3, R3, c[0x0][0x218], RZ ;  /* 0x0000860003037a24 */ /* 0x000fe200078e02ff */
[----:B------:R-:W1:Y:S01]  /*5810*/  LDSM.16.M88.4 R8, [R238+0x8100] ;  /* 0x00810000ee08783b */ /* 0x000e620000000200 */
[----:B------:R-:W-:Y:S02]  /*5820*/  IADD3 R164, P1, R144, UR22, RZ ;  /* 0x0000001690a47c10 */ /* 0x000fe4000ff3e0ff */
[----:B------:R-:W-:Y:S02]  /*5830*/  IMAD R3, R239, c[0x0][0x21c], R3 ;  /* 0x00008700ef037a24 */ /* 0x000fe400078e0203 */
[----:B------:R-:W2:Y:S03]  /*5840*/  LDSM.16.M88.4 R16, [R238+0x8900] ;  /* 0x00890000ee10783b */ /* 0x000ea60000000200 */
[----:B------:R-:W-:Y:S02]  /*5850*/  IADD3.X R3, R145, UR4, R3, P1, !PT ;  /* 0x0000000491037c10 */ /* 0x000fe40008ffe403 */
[----:B------:R-:W3:Y:S01]  /*5860*/  LDSM.16.M88.4 R24, [R238+0x9100] ;  /* 0x00910000ee18783b */ /* 0x000ee20000000200 */
[C---:B------:R-:W-:Y:S04]  /*5870*/  LEA R160, P1, R164.reuse, c[0x0][0x1f8], 0x1 ;  /* 0x00007e00a4a07a11 */ /* 0x040fe800078208ff */
[----:B------:R-:W4:Y:S01]  /*5880*/  LDSM.16.M88.4 R32, [R238+0x9900] ;  /* 0x00990000ee20783b */ /* 0x000f220000000200 */
[----:B------:R-:W-:Y:S04]  /*5890*/  LEA.HI.X R164, R164, c[0x0][0x1fc], R3, 0x1, P1 ;  /* 0x00007f00a4a47a11 */ /* 0x000fe800008f0c03 */
[----:B------:R-:W-:Y:S05]  /*58a0*/  LDSM.16.M88.4 R40, [R238+0xa100] ;  /* 0x00a10000ee28783b */ /* 0x000fea0000000200 */
[----:B------:R-:W-:Y:S05]  /*58b0*/  LDSM.16.M88.4 R48, [R238+0xa900] ;  /* 0x00a90000ee30783b */ /* 0x000fea0000000200 */
[----:B------:R-:W-:Y:S05]  /*58c0*/  LDSM.16.M88.4 R56, [R238+0xb100] ;  /* 0x00b10000ee38783b */ /* 0x000fea0000000200 */
[----:B------:R-:W-:Y:S01]  /*58d0*/  LDSM.16.M88.4 R64, [R238+0xb900] ;  /* 0x00b90000ee40783b */ /* 0x000fe20000000200 */
[C---:B-1----:R-:W-:Y:S04]  /*58e0*/  HMMA.16816.F32 R4, R136.reuse, R8, RZ ;  /* 0x000000088804723c */ /* 0x042fe800000018ff */
[----:B------:R-:W-:Y:S05]  /*58f0*/  LDSM.16.M88.4 R132, [R237] ;  /* 0x00000000ed84783b */ /* 0x000fea0000000200 */
[----:B------:R-:W-:Y:S01]  /*5900*/  LDSM.16.M88.4 R144, [R231] ;  /* 0x00000000e790783b */ /* 0x000fe20000000200 */
[C---:B------:R-:W-:Y:S04]  /*5910*/  HMMA.16816.F32 R8, R136.reuse, R10, RZ ;  /* 0x0000000a8808723c */ /* 0x040fe800000018ff */
[----:B------:R-:W-:Y:S04]  /*5920*/  LDSM.16.M88.4 R148, [R229] ;  /* 0x00000000e594783b */ /* 0x000fe80000000200 */
[C---:B--2---:R-:W-:Y:S01]  /*5930*/  HMMA.16816.F32 R12, R136.reuse, R16, RZ ;  /* 0x00000010880c723c */ /* 0x044fe200000018ff */
[----:B------:R-:W-:Y:S05]  /*5940*/  LDSM.16.M88.4 R152, [R228] ;  /* 0x00000000e498783b */ /* 0x000fea0000000200 */
[----:B------:R-:W-:Y:S02]  /*5950*/  LDSM.16.M88.4 R156, [R227] ;  /* 0x00000000e39c783b */ /* 0x000fe40000000200 */
[C---:B------:R-:W-:Y:S03]  /*5960*/  HMMA.16816.F32 R16, R136.reuse, R18, RZ ;  /* 0x000000128810723c */ /* 0x040fe600000018ff */
[----:B------:R-:W1:Y:S05]  /*5970*/  SHFL.IDX PT, R165, R160, RZ, 0x181f ;  /* 0x00181fffa0a57589 */ /* 0x000e6a00000e0000 */
[C---:B---3--:R-:W-:Y:S01]  /*5980*/  HMMA.16816.F32 R20, R136.reuse, R24, RZ ;  /* 0x000000188814723c */ /* 0x048fe200000018ff */
[----:B------:R-:W2:Y:S05]  /*5990*/  SHFL.IDX PT, R180, R164, RZ, 0x181f ;  /* 0x00181fffa4b47589 */ /* 0x000eaa00000e0000 */
[----:B------:R-:W3:Y:S02]  /*59a0*/  SHFL.IDX PT, R3, R160, 0x1, 0x181f ;  /* 0x00381f00a0037f89 */ /* 0x000ee400000e0000 */
[C---:B------:R-:W-:Y:S03]  /*59b0*/  HMMA.16816.F32 R24, R136.reuse, R26, RZ ;  /* 0x0000001a8818723c */ /* 0x040fe600000018ff */
[----:B------:R-:W5:Y:S05]  /*59c0*/  SHFL.IDX PT, R183, R164, 0x1, 0x181f ;  /* 0x00381f00a4b77f89 */ /* 0x000f6a00000e0000 */
[C---:B----4-:R-:W-:Y:S01]  /*59d0*/  HMMA.16816.F32 R28, R136.reuse, R32, RZ ;  /* 0x00000020881c723c */ /* 0x050fe200000018ff */
[----:B------:R-:W-:Y:S03]  /*59e0*/  SHFL.IDX PT, R188, R160, 0x2, 0x181f ;  /* 0x00581f00a0bc7f89 */ /* 0x000fe600000e0000 */
[C---:B-1----:R-:W-:Y:S02]  /*59f0*/  IADD3 R192, P5, R165.reuse, R246, RZ ;  /* 0x000000f6a5c07210 */ /* 0x042fe40007fbe0ff */
[----:B------:R-:W-:Y:S01]  /*5a00*/  IADD3 R194, P2, R165, R244, RZ ;  /* 0x000000f4a5c27210 */ /* 0x000fe20007f5e0ff */
[----:B------:R-:W1:Y:S01]  /*5a10*/  SHFL.IDX PT, R189, R160, 0x3, 0x181f ;  /* 0x00781f00a0bd7f89 */ /* 0x000e6200000e0000 */
[C---:B------:R-:W-:Y:S01]  /*5a20*/  HMMA.16816.F32 R32, R136.reuse, R34, RZ ;  /* 0x000000228820723c */ /* 0x040fe200000018ff */
[C---:B--2---:R-:W-:Y:S03]  /*5a30*/  IMAD.X R193, R180.reuse, 0x1, R247, P5 ;  /* 0x00000001b4c17824 */ /* 0x044fe600028e06f7 */
[----:B------:R-:W-:Y:S01]  /*5a40*/  LDSM.16.M88.4 R160, [R226] ;  /* 0x00000000e2a0783b */ /* 0x000fe20000000200 */
[----:B------:R-:W-:Y:S01]  /*5a50*/  IMAD.X R195, R180, 0x1, R245, P2 ;  /* 0x00000001b4c37824 */ /* 0x000fe200010e06f5 */
[C---:B---3--:R-:W-:Y:S02]  /*5a60*/  IADD3 R200, P1, R3.reuse, R246, RZ ;  /* 0x000000f603c87210 */ /* 0x048fe40007f3e0ff */
[C---:B------:R-:W-:Y:S01]  /*5a70*/  HMMA.16816.F32 R36, R136.reuse, R40, RZ ;  /* 0x000000288824723c */ /* 0x040fe200000018ff */
[----:B------:R-:W2:Y:S03]  /*5a80*/  SHFL.IDX PT, R181, R164, 0x2, 0x181f ;  /* 0x00581f00a4b57f89 */ /* 0x000ea600000e0000 */
[----:B------:R-:W-:Y:S01]  /*5a90*/  IADD3 R190, P2, R3, R244, RZ ;  /* 0x000000f403be7210 */ /* 0x000fe20007f5e0ff */
[C---:B-----5:R-:W-:Y:S01]  /*5aa0*/  IMAD.X R201, R183.reuse, 0x1, R247, P1 ;  /* 0x00000001b7c97824 */ /* 0x060fe200008e06f7 */
[----:B------:R-:W-:Y:S02]  /*5ab0*/  SHFL.IDX PT, R182, R164, 0x3, 0x181f ;  /* 0x00781f00a4b67f89 */ /* 0x000fe400000e0000 */
[C---:B------:R-:W-:Y:S01]  /*5ac0*/  HMMA.16816.F32 R40, R136.reuse, R42, RZ ;  /* 0x0000002a8828723c */ /* 0x040fe200000018ff */
[----:B------:R-:W-:Y:S02]  /*5ad0*/  IMAD.X R191, R183, 0x1, R245, P2 ;  /* 0x00000001b7bf7824 */ /* 0x000fe400010e06f5 */
[----:B------:R-:W-:Y:S01]  /*5ae0*/  LDSM.16.M88.4 R164, [R225] ;  /* 0x00000000e1a4783b */ /* 0x000fe20000000200 */
[-C--:B-1----:R-:W-:Y:S04]  /*5af0*/  IADD3 R180, P2, R189, R246.reuse, RZ ;  /* 0x000000f6bdb47210 */ /* 0x082fe80007f5e0ff */
        /* <DEDUP_REMOVED lines=8> */
[----:B------:R-:W1:Y:S05]  /*5b80*/  LDSM.16.M88.4 R132, [R230] ;  /* 0x00000000e684783b */ /* 0x000e6a0000000200 */
[----:B------:R-:W-:Y:S01]  /*5b90*/  @!PT LDS RZ, [RZ] ;  /* 0x00000000fffff984 */ /* 0x000fe20000000800 */
[----:B------:R-:W-:Y:S01]  /*5ba0*/  @!PT LDS RZ, [RZ] ;  /* 0x00000000fffff984 */ /* 0x000fe20000000800 */
[----:B------:R-:W-:Y:S01]  /*5bb0*/  @!PT LDS RZ, [RZ] ;  /* 0x00000000fffff984 */ /* 0x000fe20000000800 */
[----:B------:R3:W-:Y:S02]  /*5bc0*/  LDGSTS.E.BYPASS.LTC128B.128 [R243], [R192.64], !P4 ;  /* 0x00000000c0f37fae */ /* 0x0007e4000e101d4c */
[C---:B------:R-:W-:Y:S03]  /*5bd0*/  HMMA.16816.F32 R12, R140.reuse, R144, R12 ;  /* 0x000000908c0c723c */ /* 0x040fe6000000180c */
[----:B------:R3:W-:Y:S04]  /*5be0*/  LDGSTS.E.BYPASS.LTC128B.128 [R241+0x4100], [R194.64], !P3 ;  /* 0x04100000c2f17fae */ /* 0x0007e8000d901d4c */
[C---:B------:R-:W-:Y:S01]  /*5bf0*/  IADD3 R144, P1, R188.reuse, R246, RZ ;  /* 0x000000f6bc907210 */ /* 0x040fe20007f3e0ff */
[C---:B------:R-:W-:Y:S01]  /*5c00*/  HMMA.16816.F32 R16, R140.reuse, R146, R16 ;  /* 0x000000928c10723c */ /* 0x040fe20000001810 */
[----:B------:R4:W-:Y:S03]  /*5c10*/  LDGSTS.E.BYPASS.LTC128B.128 [R241+0x1100], [R200.64], !P4 ;  /* 0x01100000c8f17fae */ /* 0x0009e6000e101d4c */
[----:B--2---:R-:W-:Y:S01]  /*5c20*/  IMAD.X R145, R181, 0x1, R247, P1 ;  /* 0x00000001b5917824 */ /* 0x004fe200008e06f7 */
[-C--:B------:R-:W-:Y:S01]  /*5c30*/  IADD3 R188, P5, R188, R244.reuse, RZ ;  /* 0x000000f4bcbc7210 */ /* 0x080fe20007fbe0ff */
[----:B------:R2:W-:Y:S05]  /*5c40*/  LDGSTS.E.BYPASS.LTC128B.128 [R241+0x5100], [R190.64], !P3 ;  /* 0x05100000bef17fae */ /* 0x0005ea000d901d4c */
[----:B------:R5:W-:Y:S01]  /*5c50*/  LDGSTS.E.BYPASS.LTC128B.128 [R241+0x2100], [R144.64], !P4 ;  /* 0x0210000090f17fae */ /* 0x000be2000e101d4c */
[C---:B-1----:R-:W-:Y:S08]  /*5c60*/  HMMA.16816.F32 R20, R140.reuse, R132, R20 ;  /* 0x000000848c14723c */ /* 0x042ff00000001814 */
[C---:B------:R-:W-:Y:S04]  /*5c70*/  HMMA.16816.F32 R24, R140.reuse, R134, R24 ;  /* 0x000000868c18723c */ /* 0x040fe80000001818 */
[----:B--2---:R-:W-:Y:S01]  /*5c80*/  IADD3 R190, P1, R189, R244, RZ ;  /* 0x000000f4bdbe7210 */ /* 0x004fe20007f3e0ff */
[----:B------:R-:W-:Y:S02]  /*5c90*/  IMAD.X R189, R181, 0x1, R245, P5 ;  /* 0x00000001b5bd7824 */ /* 0x000fe400028e06f5 */
[C---:B------:R-:W-:Y:S01]  /*5ca0*/  IMAD.X R181, R182.reuse, 0x1, R247, P2 ;  /* 0x00000001b6b57824 */ /* 0x040fe200010e06f7 */
[C---:B------:R-:W-:Y:S02]  /*5cb0*/  HMMA.16816.F32 R28, R140.reuse, R148, R28 ;  /* 0x000000948c1c723c */ /* 0x040fe4000000181c */
[----:B------:R1:W-:Y:S02]  /*5cc0*/  LDGSTS.E.BYPASS.LTC128B.128 [R241+0x6100], [R188.64], !P3 ;  /* 0x06100000bcf17fae */ /* 0x0003e4000d901d4c */
[----:B------:R-:W-:Y:S01]  /*5cd0*/  IMAD.X R191, R182, 0x1, R245, P1 ;  /* 0x00000001b6bf7824 */ /* 0x000fe200008e06f5 */
[----:B------:R-:W-:Y:S02]  /*5ce0*/  PLOP3.LUT P1, PT, PT, PT, UP0, 0x80, 0x0 ;  /* 0x000000000000781c */ /* 0x000fe40003f2f008 */
[----:B------:R2:W-:Y:S01]  /*5cf0*/  LDGSTS.E.BYPASS.LTC128B.128 [R243+0x3000], [R180.64], !P4 ;  /* 0x03000000b4f37fae */ /* 0x0005e2000e101d4c */
[C---:B------:R-:W-:Y:S04]  /*5d00*/  HMMA.16816.F32 R32, R140.reuse, R150, R32 ;  /* 0x000000968c20723c */ /* 0x040fe80000001820 */
[----:B------:R1:W-:Y:S04]  /*5d10*/  LDGSTS.E.BYPASS.LTC128B.128 [R243+0x7000], [R190.64], !P3 ;  /* 0x07000000bef37fae */ /* 0x0003e8000d901d4c */
[C---:B------:R-:W-:Y:S01]  /*5d20*/  HMMA.16816.F32 R36, R140.reuse, R152, R36 ;  /* 0x000000988c24723c */ /* 0x040fe20000001824 */
[----:B-----5:R-:W5:Y:S05]  /*5d30*/  LDSM.16.M88.4 R144, [R235+0x8100] ;  /* 0x00810000eb90783b */ /* 0x020f6a0000000200 */
[----:B------:R-:W0:Y:S02]  /*5d40*/  LDGDEPBAR ;  /* 0x00000000000079af */ /* 0x000e240000000000 */
[C---:B------:R-:W-:Y:S03]  /*5d50*/  HMMA.16816.F32 R40, R140.reuse, R154, R40 ;  /* 0x0000009a8c28723c */ /* 0x040fe60000001828 */
[----:B------:R-:W4:Y:S05]  /*5d60*/  LDSM.16.M88.4 R132, [R235+0x8900] ;  /* 0x00890000eb84783b */ /* 0x000f2a0000000200 */
[C---:B------:R-:W-:Y:S01]  /*5d70*/  HMMA.16816.F32 R44, R140.reuse, R156, R44 ;  /* 0x0000009c8c2c723c */ /* 0x040fe2000000182c */
[----:B------:R-:W5:Y:S05]  /*5d80*/  LDSM.16.M88.4 R148, [R235+0x9100] ;  /* 0x00910000eb94783b */ /* 0x000f6a0000000200 */
[----:B------:R-:W5:Y:S02]  /*5d90*/  LDSM.16.M88.4 R152, [R235+0x9900] ;  /* 0x00990000eb98783b */ /* 0x000f640000000200 */
[C---:B------:R-:W-:Y:S03]  /*5da0*/  HMMA.16816.F32 R48, R140.reuse, R158, R48 ;  /* 0x0000009e8c30723c */ /* 0x040fe60000001830 */
[----:B------:R-:W5:Y:S05]  /*5db0*/  LDSM.16.M88.4 R156, [R235+0xa100] ;  /* 0x00a10000eb9c783b */ /* 0x000f6a0000000200 */
[C---:B------:R-:W-:Y:S01]  /*5dc0*/  HMMA.16816.F32 R52, R140.reuse, R160, R52 ;  /* 0x000000a08c34723c */ /* 0x040fe20000001834 */
[----:B--2---:R-:W-:Y:S05]  /*5dd0*/  LDSM.16.M88.4 R180, [R238+0xe100] ;  /* 0x00e10000eeb4783b */ /* 0x004fea0000000200 */
[----:B-1----:R-:W-:Y:S02]  /*5de0*/  LDSM.16.M88.4 R188, [R217] ;  /* 0x00000000d9bc783b */ /* 0x002fe40000000200 */
[C---:B------:R-:W-:Y:S03]  /*5df0*/  HMMA.16816.F32 R56, R140.reuse, R162, R56 ;  /* 0x000000a28c38723c */ /* 0x040fe60000001838 */
[----:B------:R-:W-:Y:S05]  /*5e00*/  LDSM.16.M88.4 R160, [R235+0xb100] ;  /* 0x00b10000eba0783b */ /* 0x000fea0000000200 */
[C---:B------:R-:W-:Y:S01]  /*5e10*/  HMMA.16816.F32 R60, R140.reuse, R164, R60 ;  /* 0x000000a48c3c723c */ /* 0x040fe2000000183c */
[----:B---3--:R-:W-:Y:S05]  /*5e20*/  LDSM.16.M88.4 R192, [R216] ;  /* 0x00000000d8c0783b */ /* 0x008fea0000000200 */
[----:B----4-:R-:W-:Y:S02]  /*5e30*/  LDSM.16.M88.4 R200, [R235+0xc100] ;  /* 0x00c10000ebc8783b */ /* 0x010fe40000000200 */
[----:B------:R-:W-:Y:S03]  /*5e40*/  HMMA.16816.F32 R64, R140, R166, R64 ;  /* 0x000000a68c40723c */ /* 0x000fe60000001840 */
[----:B------:R-:W-:Y:S05]  /*5e50*/  LDSM.16.M88.4 R164, [R224+0x800] ;  /* 0x00080000e0a4783b */ /* 0x000fea0000000200 */
[C---:B-----5:R-:W-:Y:S01]  /*5e60*/  HMMA.16816.F32 R4, R168.reuse, R144, R4 ;  /* 0x00000090a804723c */ /* 0x060fe20000001804 */
[----:B------:R-:W-:Y:S05]  /*5e70*/  LDSM.16.M88.4 R208, [R224+0x6800] ;  /* 0x00680000e0d0783b */ /* 0x000fea0000000200 */
[----:B------:R-:W-:Y:S02]  /*5e80*/  LDSM.16.M88.4 R212, [R224+0x7000] ;  /* 0x00700000e0d4783b */ /* 0x000fe40000000200 */
[C---:B------:R-:W-:Y:S03]  /*5e90*/  HMMA.16816.F32 R8, R168.reuse, R146, R8 ;  /* 0x00000092a808723c */ /* 0x040fe60000001808 */
[----:B------:R-:W1:Y:S05]  /*5ea0*/  LDSM.16.M88.4 R144, [R235+0xa900] ;  /* 0x00a90000eb90783b */ /* 0x000e6a0000000200 */
[C---:B------:R-:W-:Y:S08]  /*5eb0*/  HMMA.16816.F32 R12, R168.reuse, R132, R12 ;  /* 0x00000084a80c723c */ /* 0x040ff0000000180c */
[C---:B------:R-:W-:Y:S01]  /*5ec0*/  HMMA.16816.F32 R16, R168.reuse, R134, R16 ;  /* 0x00000086a810723c */ /* 0x040fe20000001810 */
[----:B------:R-:W2:Y:S07]  /*5ed0*/  LDSM.16.M88.4 R132, [R235+0xb900] ;  /* 0x00b90000eb84783b */ /* 0x000eae0000000200 */
        /* <DEDUP_REMOVED lines=8> */
[----:B------:R-:W-:Y:S07]  /*5f60*/  LDSM.16.M88.4 R156, [R224+0x3000] ;  /* 0x00300000e09c783b */ /* 0x000fee0000000200 */
[C---:B-1----:R-:W-:Y:S08]  /*5f70*/  HMMA.16816.F32 R44, R168.reuse, R144, R44 ;  /* 0x00000090a82c723c */ /* 0x042ff0000000182c */
[C---:B------:R-:W-:Y:S01]  /*5f80*/  HMMA.16816.F32 R48, R168.reuse, R146, R48 ;  /* 0x00000092a830723c */ /* 0x040fe20000001830 */
[----:B------:R-:W-:Y:S07]  /*5f90*/  LDSM.16.M88.4 R144, [R224+0x2000] ;  /* 0x00200000e090783b */ /* 0x000fee0000000200 */
[C---:B------:R-:W-:Y:S08]  /*5fa0*/  HMMA.16816.F32 R52, R168.reuse, R160, R52 ;  /* 0x000000a0a834723c */ /* 0x040ff00000001834 */
[C---:B------:R-:W-:Y:S01]  /*5fb0*/  HMMA.16816.F32 R56, R168.reuse, R162, R56 ;  /* 0x000000a2a838723c */ /* 0x040fe20000001838 */
[----:B------:R-:W-:Y:S07]  /*5fc0*/  LDSM.16.M88.4 R160, [R224+0x3800] ;  /* 0x00380000e0a0783b */ /* 0x000fee0000000200 */
[C---:B--2---:R-:W-:Y:S08]  /*5fd0*/  HMMA.16816.F32 R60, R168.reuse, R132, R60 ;  /* 0x00000084a83c723c */ /* 0x044ff0000000183c */
[----:B------:R-:W-:Y:S01]  /*5fe0*/  HMMA.16816.F32 R64, R168, R134, R64 ;  /* 0x00000086a840723c */ /* 0x000fe20000001840 */
[----:B------:R-:W1:Y:S07]  /*5ff0*/  LDSM.16.M88.4 R132, [R224+0x1800] ;  /* 0x00180000e084783b */ /* 0x000e6e0000000200 */
[C---:B---3--:R-:W-:Y:S08]  /*6000*/  HMMA.16816.F32 R4, R172.reuse, R148, R4 ;  /* 0x00000094ac04723c */ /* 0x048ff00000001804 */
[C---:B------:R-:W-:Y:S01]  /*6010*/  HMMA.16816.F32 R8, R172.reuse, R150, R8 ;  /* 0x00000096ac08723c */ /* 0x040fe20000001808 */
[----:B------:R-:W2:Y:S07]  /*6020*/  LDSM.16.M88.4 R148, [R224+0x2800] ;  /* 0x00280000e094783b */ /* 0x000eae0000000200 */
[C---:B------:R-:W-:Y:S08]  /*6030*/  HMMA.16816.F32 R12, R172.reuse, R164, R12 ;  /* 0x000000a4ac0c723c */ /* 0x040ff0000000180c */
        /* <DEDUP_REMOVED lines=8> */
[C---:B------:R-:W-:Y:S08]  /*60c0*/  HMMA.16816.F32 R36, R172.reuse, R144, R36 ;  /* 0x00000090ac24723c */ /* 0x040ff00000001824 */
[C---:B------:R-:W-:Y:S01]  /*60d0*/  HMMA.16816.F32 R40, R172.reuse, R146, R40 ;  /* 0x00000092ac28723c */ /* 0x040fe20000001828 */
[----:B------:R-:W5:Y:S07]  /*60e0*/  LDSM.16.M88.4 R144, [R238+0xd900] ;  /* 0x00d90000ee90783b */ /* 0x000f6e0000000200 */
[C---:B--2---:R-:W-:Y:S08]  /*60f0*/  HMMA.16816.F32 R44, R172.reuse, R148, R44 ;  /* 0x00000094ac2c723c */ /* 0x044ff0000000182c */
[C---:B------:R-:W-:Y:S01]  /*6100*/  HMMA.16816.F32 R48, R172.reuse, R150, R48 ;  /* 0x00000096ac30723c */ /* 0x040fe20000001830 */
[----:B------:R-:W2:Y:S07]  /*6110*/  LDSM.16.M88.4 R148, [R238+0xe900] ;  /* 0x00e90000ee94783b */ /* 0x000eae0000000200 */
[C---:B------:R-:W-:Y:S08]  /*6120*/  HMMA.16816.F32 R52, R172.reuse, R156, R52 ;  /* 0x0000009cac34723c */ /* 0x040ff00000001834 */
[C---:B------:R-:W-:Y:S01]  /*6130*/  HMMA.16816.F32 R56, R172.reuse, R158, R56 ;  /* 0x0000009eac38723c */ /* 0x040fe20000001838 */
[----:B------:R-:W-:Y:S07]  /*6140*/  LDSM.16.M88.4 R156, [R222] ;  /* 0x00000000de9c783b */ /* 0x000fee0000000200 */
[C---:B------:R-:W-:Y:S08]  /*6150*/  HMMA.16816.F32 R60, R172.reuse, R160, R60 ;  /* 0x000000a0ac3c723c */ /* 0x040ff0000000183c */
[----:B------:R-:W-:Y:S01]  /*6160*/  HMMA.16816.F32 R64, R172, R162, R64 ;  /* 0x000000a2ac40723c */ /* 0x000fe20000001840 */
[----:B------:R-:W-:Y:S07]  /*6170*/  LDSM.16.M88.4 R160, [R221] ;  /* 0x00000000dda0783b */ /* 0x000fee0000000200 */
[C---:B---3--:R-:W-:Y:S08]  /*6180*/  HMMA.16816.F32 R4, R176.reuse, R164, R4 ;  /* 0x000000a4b004723c */ /* 0x048ff00000001804 */
[C---:B------:R-:W-:Y:S01]  /*6190*/  HMMA.16816.F32 R8, R176.reuse, R166, R8 ;  /* 0x000000a6b008723c */ /* 0x040fe20000001808 */
[----:B------:R-:W-:Y:S07]  /*61a0*/  LDSM.16.M88.4 R164, [R220] ;  /* 0x00000000dca4783b */ /* 0x000fee0000000200 */
[C---:B----4-:R-:W-:Y:S08]  /*61b0*/  HMMA.16816.F32 R12, R176.reuse, R152, R12 ;  /* 0x00000098b00c723c */ /* 0x050ff0000000180c */
[C---:B------:R-:W-:Y:S01]  /*61c0*/  HMMA.16816.F32 R16, R176.reuse, R154, R16 ;  /* 0x0000009ab010723c */ /* 0x040fe20000001810 */
[----:B------:R-:W-:Y:S07]  /*61d0*/  LDSM.16.M88.4 R152, [R223] ;  /* 0x00000000df98783b */ /* 0x000fee0000000200 */
[C---:B-1----:R-:W-:Y:S08]  /*61e0*/  HMMA.16816.F32 R20, R176.reuse, R132, R20 ;  /* 0x00000084b014723c */ /* 0x042ff00000001814 */
[C---:B------:R-:W-:Y:S01]  /*61f0*/  HMMA.16816.F32 R24, R176.reuse, R134, R24 ;  /* 0x00000086b018723c */ /* 0x040fe20000001818 */
[----:B------:R-:W1:Y:S07]  /*6200*/  LDSM.16.M88.4 R132, [R238+0xf100] ;  /* 0x00f10000ee84783b */ /* 0x000e6e0000000200 */
[C---:B-----5:R-:W-:Y:S08]  /*6210*/  HMMA.16816.F32 R28, R176.reuse, R144, R28 ;  /* 0x00000090b01c723c */ /* 0x060ff0000000181c */
[C---:B------:R-:W-:Y:S01]  /*6220*/  HMMA.16816.F32 R32, R176.reuse, R146, R32 ;  /* 0x00000092b020723c */ /* 0x040fe20000001820 */
[----:B------:R-:W3:Y:S07]  /*6230*/  LDSM.16.M88.4 R144, [R238+0xf900] ;  /* 0x00f90000ee90783b */ /* 0x000eee0000000200 */
[C---:B------:R-:W-:Y:S08]  /*6240*/  HMMA.16816.F32 R36, R176.reuse, R180, R36 ;  /* 0x000000b4b024723c */ /* 0x040ff00000001824 */
[C---:B------:R-:W-:Y:S01]  /*6250*/  HMMA.16816.F32 R40, R176.reuse, R182, R40 ;  /* 0x000000b6b028723c */ /* 0x040fe20000001828 */
[----:B------:R-:W-:Y:S07]  /*6260*/  LDSM.16.M88.4 R180, [R218] ;  /* 0x00000000dab4783b */ /* 0x000fee0000000200 */
[C---:B--2---:R-:W-:Y:S08]  /*6270*/  HMMA.16816.F32 R44, R176.reuse, R148, R44 ;  /* 0x00000094b02c723c */ /* 0x044ff0000000182c */
[C---:B------:R-:W-:Y:S01]  /*6280*/  HMMA.16816.F32 R48, R176.reuse, R150, R48 ;  /* 0x00000096b030723c */ /* 0x040fe20000001830 */
[----:B------:R-:W2:Y:S07]  /*6290*/  LDSM.16.M88.4 R148, [R219] ;  /* 0x00000000db94783b */ /* 0x000eae0000000200 */
[C---:B-1----:R-:W-:Y:S08]  /*62a0*/  HMMA.16816.F32 R52, R176.reuse, R132, R52 ;  /* 0x00000084b034723c */ /* 0x042ff00000001834 */
[C---:B------:R-:W-:Y:S01]  /*62b0*/  HMMA.16816.F32 R56, R176.reuse, R134, R56 ;  /* 0x00000086b038723c */ /* 0x040fe20000001838 */
[----:B------:R-:W1:Y:S07]  /*62c0*/  LDSM.16.M88.4 R132, [R235+0xc900] ;  /* 0x00c90000eb84783b */ /* 0x000e6e0000000200 */
[C---:B---3--:R-:W-:Y:S08]  /*62d0*/  HMMA.16816.F32 R60, R176.reuse, R144, R60 ;  /* 0x00000090b03c723c */ /* 0x048ff0000000183c */
[----:B------:R-:W-:Y:S01]  /*62e0*/  HMMA.16816.F32 R64, R176, R146, R64 ;  /* 0x00000092b040723c */ /* 0x000fe20000001840 */
        /* <DEDUP_REMOVED lines=13> */
[C---:B--2---:R-:W-:Y:S08]  /*63c0*/  HMMA.16816.F32 R36, R184.reuse, R148, R36 ;  /* 0x00000094b824723c */ /* 0x044ff00000001824 */
[C---:B------:R-:W-:Y:S01]  /*63d0*/  HMMA.16816.F32 R40, R184.reuse, R150, R40 ;  /* 0x00000096b828723c */ /* 0x040fe20000001828 */
[----:B------:R-:W2:Y:S07]  /*63e0*/  LDSM.16.M88.4 R148, [R235+0xd900] ;  /* 0x00d90000eb94783b */ /* 0x000eae0000000200 */
[C---:B------:R-:W-:Y:S08]  /*63f0*/  HMMA.16816.F32 R44, R184.reuse, R180, R44 ;  /* 0x000000b4b82c723c */ /* 0x040ff0000000182c */
[C---:B------:R-:W-:Y:S01]  /*6400*/  HMMA.16816.F32 R48, R184.reuse, R182, R48 ;  /* 0x000000b6b830723c */ /* 0x040fe20000001830 */
[----:B------:R-:W4:Y:S07]  /*6410*/  LDSM.16.M88.4 R180, [R224+0x4000] ;  /* 0x00400000e0b4783b */ /* 0x000f2e0000000200 */
[C---:B------:R-:W-:Y:S08]  /*6420*/  HMMA.16816.F32 R52, R184.reuse, R188, R52 ;  /* 0x000000bcb834723c */ /* 0x040ff00000001834 */
[C---:B------:R-:W-:Y:S01]  /*6430*/  HMMA.16816.F32 R56, R184.reuse, R190, R56 ;  /* 0x000000beb838723c */ /* 0x040fe20000001838 */
[----:B------:R-:W-:Y:S07]  /*6440*/  LDSM.16.M88.4 R188, [R224+0x5000] ;  /* 0x00500000e0bc783b */ /* 0x000fee0000000200 */
[C---:B------:R-:W-:Y:S08]  /*6450*/  HMMA.16816.F32 R60, R184.reuse, R192, R60 ;  /* 0x000000c0b83c723c */ /* 0x040ff0000000183c */
[----:B------:R-:W-:Y:S01]  /*6460*/  HMMA.16816.F32 R64, R184, R194, R64 ;  /* 0x000000c2b840723c */ /* 0x000fe20000001840 */
[----:B------:R-:W-:Y:S07]  /*6470*/  LDSM.16.M88.4 R192, [R224+0x5800] ;  /* 0x00580000e0c0783b */ /* 0x000fee0000000200 */
        /* <DEDUP_REMOVED lines=8> */
[----:B------:R-:W3:Y:S01]  /*6500*/  LDSM.16.M88.4 R144, [R224+0x7800] ;  /* 0x00780000e090783b */ /* 0x000ee20000000200 */
[----:B------:R-:W-:Y:S04]  /*6510*/  DEPBAR.LE SB0, 0x0 ;  /* 0x000080000000791a */ /* 0x000fe80000000000 */
[----:B------:R-:W-:Y:S02]  /*6520*/  BAR.SYNC.DEFER_BLOCKING 0x0 ;  /* 0x0000000000007b1d */ /* 0x000fe40000010000 */
        /* <DEDUP_REMOVED lines=24> */
[C---:B---3--:R-:W-:Y:S08]  /*66b0*/  HMMA.16816.F32 R60, R204.reuse, R144, R60 ;  /* 0x00000090cc3c723c */ /* 0x048ff0000000183c */
[----:B------:R-:W-:Y:S01]  /*66c0*/  HMMA.16816.F32 R64, R204, R146, R64 ;  /* 0x00000092cc40723c */ /* 0x000fe20000001840 */
[----:B------:R-:W-:-:S07]  /*66d0*/  @P1 BRA `(.L_x_1792) ;  /* 0xffffecc000001947 */ /* 0x000fce000383ffff */
.L_x_1791:
[----:B------:R-:W-:Y:S01]  /*66e0*/  FMNMX.FTZ R134, R4, R2, !PT ;  /* 0x0000000204867209 */ /* 0x000fe20007810000 */
[----:B---3--:R-:W-:Y:S01]  /*66f0*/  LDSM.16.MT88.4 R144, [R236+0x100] ;  /* 0x00010000ec90783b */ /* 0x008fe20000004200 */
        /* <DEDUP_REMOVED lines=69> */
[----:B------:R-:W-:Y:S08]  /*6b50*/  SHFL.BFLY PT, R132, R134, 0x2, 0x1f ;  /* 0x0c401f0086847f89 */ /* 0x000ff000000e0000 */
[----:B------:R-:W1:Y:S02]  /*6b60*/  SHFL.BFLY PT, R133, R3, 0x2, 0x1f ;  /* 0x0c401f0003857f89 */ /* 0x000e6400000e0000 */
[----:B-1----:R-:W-:Y:S02]  /*6b70*/  FMNMX.FTZ R133, R3, R133, !PT ;  /* 0x0000008503857209 */ /* 0x002fe40007810000 */
[----:B------:R-:W-:Y:S04]  /*6b80*/  FMNMX.FTZ R134, R134, R132, !PT ;  /* 0x0000008486867209 */ /* 0x000fe80007810000 */
[----:B------:R-:W1:Y:S08]  /*6b90*/  SHFL.BFLY PT, R3, R133, 0x1, 0x1f ;  /* 0x0c201f0085037f89 */ /* 0x000e7000000e0000 */
        /* <DEDUP_REMOVED lines=10> */
[--C-:B------:R-:W-:Y:S02]  /*6c40*/  FFMA.FTZ R134, R8, c[0x0][0x2d0], -R162.reuse ;  /* 0x0000b40008867a23 */ /* 0x100fe400000108a2 */
[--C-:B------:R-:W-:Y:S02]  /*6c50*/  FFMA.FTZ R135, R9, c[0x0][0x2d0], -R162.reuse ;  /* 0x0000b40009877a23 */ /* 0x100fe400000108a2 */
[----:B------:R-:W-:Y:S02]  /*6c60*/  FMUL.FTZ R2, R2, c[0x0][0x2d0] ;  /* 0x0000b40002027a20 */ /* 0x000fe40000410000 */
        /* <DEDUP_REMOVED lines=11> */
[----:B------:R-:W-:Y:S01]  /*6d20*/  LDSM.16.MT88.4 R20, [R234+0x4900] ;  /* 0x00490000ea14783b */ /* 0x000fe20000004200 */
[--C-:B------:R-:W-:Y:S02]  /*6d30*/  FFMA.FTZ R183, R32, c[0x0][0x2d0], -R162.reuse ;  /* 0x0000b40020b77a23 */ /* 0x100fe400000108a2 */
[--C-:B------:R-:W-:Y:S02]  /*6d40*/  FFMA.FTZ R188, R33, c[0x0][0x2d0], -R162.reuse ;  /* 0x0000b40021bc7a23 */ /* 0x100fe400000108a2 */
[----:B------:R-:W2:Y:S01]  /*6d50*/  MUFU.EX2 R0, R0 ;  /* 0x0000000000007308 */ /* 0x000ea20000000800 */
[--C-:B------:R-:W-:Y:S02]  /*6d60*/  FFMA.FTZ R189, R34, c[0x0][0x2d0], -R161.reuse ;  /* 0x0000b40022bd7a23 */ /* 0x100fe400000108a1 */
[--C-:B------:R-:W-:Y:S02]  /*6d70*/  FFMA.FTZ R190, R35, c[0x0][0x2d0], -R161.reuse ;  /* 0x0000b40023be7a23 */ /* 0x100fe400000108a1 */
[----:B------:R-:W-:Y:S01]  /*6d80*/  LDSM.16.MT88.4 R32, [R234+0x1900] ;  /* 0x00190000ea20783b */ /* 0x000fe20000004200 */
[--C-:B------:R-:W-:Y:S02]  /*6d90*/  FFMA.FTZ R192, R36, c[0x0][0x2d0], -R162.reuse ;  /* 0x0000b40024c07a23 */ /* 0x100fe400000108a2 */
[--C-:B------:R-:W-:Y:S02]  /*6da0*/  FFMA.FTZ R191, R37, c[0x0][0x2d0], -R162.reuse ;  /* 0x0000b40025bf7a23 */ /* 0x100fe400000108a2 */
[----:B------:R-:W-:Y:S01]  /*6db0*/  MUFU.EX2 R157, R157 ;  /* 0x0000009d009d7308 */ /* 0x000fe20000000800 */
[--C-:B------:R-:W-:Y:S02]  /*6dc0*/  FFMA.FTZ R193, R38, c[0x0][0x2d0], -R161.reuse ;  /* 0x0000b40026c17a23 */ /* 0x100fe400000108a1 */
[--C-:B------:R-:W-:Y:S02]  /*6dd0*/  FFMA.FTZ R194, R39, c[0x0][0x2d0], -R161.reuse ;  /* 0x0000b40027c27a23 */ /* 0x100fe400000108a1 */
[C---:B-1----:R-:W-:Y:S01]  /*6de0*/  FMUL.FTZ R4, R2.reuse, R128 ;  /* 0x0000008002047220 */ /* 0x042fe20000410000 */
[----:B------:R-:W-:Y:S01]  /*6df0*/  LDSM.16.MT88.4 R36, [R234+0x5900] ;  /* 0x00590000ea24783b */ /* 0x000fe20000004200 */
[C---:B------:R-:W-:Y:S02]  /*6e00*/  FMUL.FTZ R5, R2.reuse, R129 ;  /* 0x0000008102057220 */ /* 0x040fe40000410000 */
[C---:B------:R-:W-:Y:S01]  /*6e10*/  FMUL.FTZ R8, R2.reuse, R124 ;  /* 0x0000007c02087220 */ /* 0x040fe20000410000 */
[----:B------:R-:W1:Y:S01]  /*6e20*/  MUFU.EX2 R133, R133 ;  /* 0x0000008500857308 */ /* 0x000e620000000800 */
[C---:B------:R-:W-:Y:S02]  /*6e30*/  FMUL.FTZ R9, R2.reuse, R125 ;  /* 0x0000007d02097220 */ /* 0x040fe40000410000 */
[----:B------:R-:W-:Y:S02]  /*6e40*/  FMUL.FTZ R68, R2, R68 ;  /* 0x0000004402447220 */ /* 0x000fe40000410000 */
[C---:B--2---:R-:W-:Y:S02]  /*6e50*/  FMUL.FTZ R6, R0.reuse, R130 ;  /* 0x0000008200067220 */ /* 0x044fe40000410000 */
[C---:B------:R-:W-:Y:S02]  /*6e60*/  FMUL.FTZ R7, R0.reuse, R131 ;  /* 0x0000008300077220 */ /* 0x040fe40000410000 */
[C---:B------:R-:W-:Y:S01]  /*6e70*/  FMUL.FTZ R10, R0.reuse, R126 ;  /* 0x0000007e000a7220 */ /* 0x040fe20000410000 */
[----:B------:R-:W2:Y:S01]  /*6e80*/  MUFU.EX2 R135, R135 ;  /* 0x0000008700877308 */ /* 0x000ea20000000800 */
[----:B------:R-:W-:Y:S02]  /*6e90*/  FMUL.FTZ R11, R0, R127 ;  /* 0x0000007f000b7220 */ /* 0x000fe40000410000 */
[----:B------:R-:W3:Y:S01]  /*6ea0*/  LDSM.16.MT88.4 R124, [R232+0x100] ;  /* 0x00010000e87c783b */ /* 0x000ee20000004200 */
[----:B------:R-:W-:Y:S02]  /*6eb0*/  FMUL.FTZ R69, R2, R69 ;  /* 0x0000004502457220 */ /* 0x000fe40000410000 */
[C---:B------:R-:W-:Y:S02]  /*6ec0*/  FMUL.FTZ R70, R0.reuse, R70 ;  /* 0x0000004600467220 */ /* 0x040fe40000410000 */
[----:B------:R-:W-:Y:S02]  /*6ed0*/  FMUL.FTZ R71, R0, R71 ;  /* 0x0000004700477220 */ /* 0x000fe40000410000 */
[----:B------:R-:W-:Y:S01]  /*6ee0*/  MUFU.EX2 R156, R156 ;  /* 0x0000009c009c7308 */ /* 0x000fe20000000800 */
[C---:B------:R-:W-:Y:S02]  /*6ef0*/  FMUL.FTZ R72, R2.reuse, R72 ;  /* 0x0000004802487220 */ /* 0x040fe40000410000 */
[----:B------:R-:W-:Y:S01]  /*6f00*/  FMUL.FTZ R73, R2, R73 ;  /* 0x0000004902497220 */ /* 0x000fe20000410000 */
[----:B-1----:R-:W-:Y:S01]  /*6f10*/  F2FP.PACK_AB R128, R133, R157 ;  /* 0x0000009d8580723e */ /* 0x002fe200000000ff */
[C---:B------:R-:W-:Y:S02]  /*6f20*/  FMUL.FTZ R74, R0.reuse, R74 ;  /* 0x0000004a004a7220 */ /* 0x040fe40000410000 */
[----:B------:R-:W-:Y:S02]  /*6f30*/  FMUL.FTZ R75, R0, R75 ;  /* 0x0000004b004b7220 */ /* 0x000fe40000410000 */
[C---:B------:R-:W-:Y:S01]  /*6f40*/  FMUL.FTZ R76, R2.reuse, R76 ;  /* 0x0000004c024c7220 */ /* 0x040fe20000410000 */
[----:B------:R-:W1:Y:S01]  /*6f50*/  MUFU.EX2 R158, R158 ;  /* 0x0000009e009e7308 */ /* 0x000e620000000800 */
[----:B------:R-:W-:Y:S02]  /*6f60*/  FMUL.FTZ R77, R2, R77 ;  /* 0x0000004d024d7220 */ /* 0x000fe40000410000 */
[C---:B------:R-:W-:Y:S01]  /*6f70*/  FMUL.FTZ R78, R0.reuse, R78 ;  /* 0x0000004e004e7220 */ /* 0x040fe20000410000 */
[----:B--2---:R-:W-:Y:S01]  /*6f80*/  F2FP.PACK_AB R130, R135, R134 ;  /* 0x000000868782723e */ /* 0x004fe200000000ff */
[----:B------:R-:W-:Y:S02]  /*6f90*/  FMUL.FTZ R79, R0, R79 ;  /* 0x0000004f004f7220 */ /* 0x000fe40000410000 */
[C---:B------:R-:W-:Y:S02]  /*6fa0*/  FMUL.FTZ R80, R2.reuse, R80 ;  /* 0x0000005002507220 */ /* 0x040fe40000410000 */
[----:B------:R-:W-:Y:S01]  /*6fb0*/  FMUL.FTZ R81, R2, R81 ;  /* 0x0000005102517220 */ /* 0x000fe20000410000 */
[----:B------:R-:W2:Y:S01]  /*6fc0*/  MUFU.EX2 R160, R160 ;  /* 0x000000a000a07308 */ /* 0x000ea20000000800 */
[C---:B------:R-:W-:Y:S02]  /*6fd0*/  FMUL.FTZ R82, R0.reuse, R82 ;  /* 0x0000005200527220 */ /* 0x040fe40000410000 */
[----:B------:R-:W-:Y:S02]  /*6fe0*/  FMUL.FTZ R83, R0, R83 ;  /* 0x0000005300537220 */ /* 0x000fe40000410000 */
[C---:B------:R-:W-:Y:S02]  /*6ff0*/  FMUL.FTZ R84, R2.reuse, R84 ;  /* 0x0000005402547220 */ /* 0x040fe40000410000 */
[----:B------:R-:W-:Y:S02]  /*7000*/  FMUL.FTZ R85, R2, R85 ;  /* 0x0000005502557220 */ /* 0x000fe40000410000 */
[C---:B------:R-:W-:Y:S01]  /*7010*/  FMUL.FTZ R86, R0.reuse, R86 ;  /* 0x0000005600567220 */ /* 0x040fe20000410000 */
[----:B------:R-:W-:Y:S01]  /*7020*/  MUFU.EX2 R180, R180 ;  /* 0x000000b400b47308 */ /* 0x000fe20000000800 */
[----:B------:R-:W-:Y:S02]  /*7030*/  FMUL.FTZ R87, R0, R87 ;  /* 0x0000005700577220 */ /* 0x000fe40000410000 */
[--C-:B------:R-:W-:Y:S01]  /*7040*/  FFMA.FTZ R195, R40, c[0x0][0x2d0], -R162.reuse ;  /* 0x0000b40028c37a23 */ /* 0x100fe200000108a2 */
[----:B-1----:R-:W-:Y:S01]  /*7050*/  F2FP.PACK_AB R129, R158, R156 ;  /* 0x0000009c9e81723e */ /* 0x002fe200000000ff */
[--C-:B------:R-:W-:Y:S02]  /*7060*/  FFMA.FTZ R200, R41, c[0x0][0x2d0], -R162.reuse ;  /* 0x0000b40029c87a23 */ /* 0x100fe400000108a2 */
[--C-:B------:R-:W-:Y:S02]  /*7070*/  FFMA.FTZ R201, R42, c[0x0][0x2d0], -R161.reuse ;  /* 0x0000b4002ac97a23 */ /* 0x100fe400000108a1 */
[--C-:B------:R-:W-:Y:S01]  /*7080*/  FFMA.FTZ R202, R43, c[0x0][0x2d0], -R161.reuse ;  /* 0x0000b4002bca7a23 */ /* 0x100fe200000108a1 */
[----:B------:R-:W-:Y:S01]  /*7090*/  MUFU.EX2 R167, R167 ;  /* 0x000000a700a77308 */ /* 0x000fe20000000800 */
[----:B------:R-:W-:Y:S01]  /*70a0*/  LDSM.16.MT88.4 R40, [R232+0x6100] ;  /* 0x00610000e828783b */ /* 0x000fe20000004200 */
[--C-:B------:R-:W-:Y:S01]  /*70b0*/  FFMA.FTZ R203, R48, c[0x0][0x2d0], -R162.reuse ;  /* 0x0000b40030cb7a23 */ /* 0x100fe200000108a2 */
[----:B--2---:R-:W-:Y:S01]  /*70c0*/  F2FP.PACK_AB R131, R160, R159 ;  /* 0x0000009fa083723e */ /* 0x004fe200000000ff */
[--C-:B------:R-:W-:Y:S02]  /*70d0*/  FFMA.FTZ R208, R49, c[0x0][0x2d0], -R162.reuse ;  /* 0x0000b40031d07a23 */ /* 0x100fe400000108a2 */
[--C-:B------:R-:W-:Y:S02]  /*70e0*/  FFMA.FTZ R209, R50, c[0x0][0x2d0], -R161.reuse ;  /* 0x0000b40032d17a23 */ /* 0x100fe400000108a1 */
[--C-:B------:R-:W-:Y:S02]  /*70f0*/  FFMA.FTZ R210, R51, c[0x0][0x2d0], -R161.reuse ;  /* 0x0000b40033d27a23 */ /* 0x100fe400000108a1 */
[----:B------:R-:W-:Y:S01]  /*7100*/  MUFU.EX2 R181, R181 ;  /* 0x000000b500b57308 */ /* 0x000fe20000000800 */
[C---:B------:R-:W-:Y:S01]  /*7110*/  HMMA.16816.F32 R4, R128.reuse, R144, R4 ;  /* 0x000000908004723c */ /* 0x040fe20000001804 */
[----:B------:R-:W-:Y:S04]  /*7120*/  LDSM.16.MT88.4 R48, [R232+0x7100] ;  /* 0x00710000e830783b */ /* 0x000fe80000004200 */
[C---:B------:R-:W-:Y:S02]  /*7130*/  FMUL.FTZ R88, R2.reuse, R88 ;  /* 0x0000005802587220 */ /* 0x040fe40000410000 */
[----:B------:R-:W-:Y:S01]  /*7140*/  FMUL.FTZ R89, R2, R89 ;  /* 0x0000005902597220 */ /* 0x000fe20000410000 */
[C---:B------:R-:W-:Y:S01]  /*7150*/  HMMA.16816.F32 R8, R128.reuse, R146, R8 ;  /* 0x000000928008723c */ /* 0x040fe20000001808 */
[----:B------:R-:W1:Y:S01]  /*7160*/  LDSM.16.MT88.4 R144, [R236+0x4100] ;  /* 0x00410000ec90783b */ /* 0x000e620000004200 */
[----:B------:R-:W-:Y:S02]  /*7170*/  MUFU.EX2 R182, R182 ;  /* 0x000000b600b67308 */ /* 0x000fe40000000800 */
[C---:B------:R-:W-:Y:S02]  /*7180*/  FMUL.FTZ R90, R0.reuse, R90 ;  /* 0x0000005a005a7220 */ /* 0x040fe40000410000 */
[----:B------:R-:W-:Y:S02]  /*7190*/  FMUL.FTZ R91, R0, R91 ;  /* 0x0000005b005b7220 */ /* 0x000fe40000410000 */
[C---:B------:R-:W-:Y:S04]  /*71a0*/  HMMA.16816.F32 R68, R128.reuse, R148, R68 ;  /* 0x000000948044723c */ /* 0x040fe80000001844 */
[C---:B------:R-:W-:Y:S01]  /*71b0*/  FMUL.FTZ R92, R2.reuse, R92 ;  /* 0x0000005c025c7220 */ /* 0x040fe20000410000 */
[----:B------:R-:W-:Y:S01]  /*71c0*/  MUFU.EX2 R183, R183 ;  /* 0x000000b700b77308 */ /* 0x000fe20000000800 */
[----:B------:R-:W-:Y:S02]  /*71d0*/  FMUL.FTZ R93, R2, R93 ;  /* 0x0000005d025d7220 */ /* 0x000fe40000410000 */
[C---:B------:R-:W-:Y:S01]  /*71e0*/  HMMA.16816.F32 R72, R128.reuse, R150, R72 ;  /* 0x000000968048723c */ /* 0x040fe20000001848 */
[----:B------:R-:W2:Y:S03]  /*71f0*/  LDSM.16.MT88.4 R148, [R234+0x4100] ;  /* 0x00410000ea94783b */ /* 0x000ea60000004200 */
[C---:B------:R-:W-:Y:S02]  /*7200*/  FMUL.FTZ R94, R0.reuse, R94 ;  /* 0x0000005e005e7220 */ /* 0x040fe40000410000 */
[----:B------:R-:W-:Y:S01]  /*7210*/  FMUL.FTZ R95, R0, R95 ;  /* 0x0000005f005f7220 */ /* 0x000fe20000410000 */
[----:B------:R-:W-:Y:S01]  /*7220*/  MUFU.EX2 R188, R188 ;  /* 0x000000bc00bc7308 */ /* 0x000fe20000000800 */
[C---:B------:R-:W-:Y:S04]  /*7230*/  HMMA.16816.F32 R76, R128.reuse, R152, R76 ;  /* 0x00000098804c723c */ /* 0x040fe8000000184c */
[C---:B------:R-:W-:Y:S02]  /*7240*/  FMUL.FTZ R96, R2.reuse, R96 ;  /* 0x0000006002607220 */ /* 0x040fe40000410000 */
[----:B------:R-:W-:Y:S02]  /*7250*/  FMUL.FTZ R97, R2, R97 ;  /* 0x0000006102617220 */ /* 0x000fe40000410000 */
[C---:B------:R-:W-:Y:S01]  /*7260*/  HMMA.16816.F32 R80, R128.reuse, R154, R80 ;  /* 0x0000009a8050723c */ /* 0x040fe20000001850 */
[----:B------:R-:W-:Y:S03]  /*7270*/  MUFU.EX2 R189, R189 ;  /* 0x000000bd00bd7308 */ /* 0x000fe60000000800 */
[C---:B------:R-:W-:Y:S02]  /*7280*/  FMUL.FTZ R98, R0.reuse, R98 ;  /* 0x0000006200627220 */ /* 0x040fe40000410000 */
[----:B------:R-:W-:Y:S02]  /*7290*/  FMUL.FTZ R99, R0, R99 ;  /* 0x0000006300637220 */ /* 0x000fe40000410000 */
[C---:B---3--:R-:W-:Y:S03]  /*72a0*/  HMMA.16816.F32 R84, R128.reuse, R124, R84 ;  /* 0x0000007c8054723c */ /* 0x048fe60000001854 */
[----:B------:R-:W-:Y:S01]  /*72b0*/  MUFU.EX2 R190, R190 ;  /* 0x000000be00be7308 */ /* 0x000fe20000000800 */
[--C-:B------:R-:W-:Y:S02]  /*72c0*/  FFMA.FTZ R152, R12, c[0x0][0x2d0], -R162.reuse ;  /* 0x0000b4000c987a23 */ /* 0x100fe400000108a2 */
[C---:B------:R-:W-:Y:S02]  /*72d0*/  FMUL.FTZ R12, R2.reuse, R120 ;  /* 0x00000078020c7220 */ /* 0x040fe40000410000 */
[C---:B------:R-:W-:Y:S01]  /*72e0*/  HMMA.16816.F32 R88, R128.reuse, R126, R88 ;  /* 0x0000007e8058723c */ /* 0x040fe20000001858 */
[----:B------:R-:W3:Y:S03]  /*72f0*/  LDSM.16.MT88.4 R124, [R233+0x4100] ;  /* 0x00410000e97c783b */ /* 0x000ee60000004200 */
[--C-:B------:R-:W-:Y:S01]  /*7300*/  FFMA.FTZ R153, R13, c[0x0][0x2d0], -R162.reuse ;  /* 0x0000b4000d997a23 */ /* 0x100fe200000108a2 */
[----:B------:R-:W-:Y:S01]  /*7310*/  MUFU.EX2 R152, R152 ;  /* 0x0000009800987308 */ /* 0x000fe20000000800 */
[----:B------:R-:W-:Y:S02]  /*7320*/  FMUL.FTZ R13, R2, R121 ;  /* 0x00000079020d7220 */ /* 0x000fe40000410000 */
[C---:B-1----:R-:W-:Y:S04]  /*7330*/  HMMA.16816.F32 R92, R128.reuse, R144, R92 ;  /* 0x00000090805c723c */ /* 0x042fe8000000185c */
[--C-:B------:R-:W-:Y:S02]  /*7340*/  FFMA.FTZ R154, R14, c[0x0][0x2d0], -R161.reuse ;  /* 0x0000b4000e9a7a23 */ /* 0x100fe400000108a1 */
[C---:B------:R-:W-:Y:S01]  /*7350*/  FMUL.FTZ R14, R0.reuse, R122 ;  /* 0x0000007a000e7220 */ /* 0x040fe20000410000 */
[----:B------:R-:W1:Y:S01]  /*7360*/  MUFU.EX2 R153, R153 ;  /* 0x0000009900997308 */ /* 0x000e620000000800 */
[C---:B------:R-:W-:Y:S01]  /*7370*/  HMMA.16816.F32 R96, R128.reuse, R146, R96 ;  /* 0x000000928060723c */ /* 0x040fe20000001860 */
[----:B------:R-:W-:Y:S03]  /*7380*/  LDSM.16.MT88.4 R144, [R236+0x900] ;  /* 0x00090000ec90783b */ /* 0x000fe60000004200 */
[--C-:B------:R-:W-:Y:S02]  /*7390*/  FFMA.FTZ R155, R15, c[0x0][0x2d0], -R161.reuse ;  /* 0x0000b4000f9b7a23 */ /* 0x100fe400000108a1 */
[----:B------:R-:W-:Y:S02]  /*73a0*/  FMUL.FTZ R15, R0, R123 ;  /* 0x0000007b000f7220 */ /* 0x000fe40000410000 */
[C---:B------:R-:W-:Y:S01]  /*73b0*/  FMUL.FTZ R100, R2.reuse, R100 ;  /* 0x0000006402647220 */ /* 0x040fe20000410000 */
[----:B------:R-:W4:Y:S01]  /*73c0*/  LDSM.16.MT88.4 R120, [R232+0x4100] ;  /* 0x00410000e878783b */ /* 0x000f220000004200 */
[----:B------:R-:W-:Y:S02]  /*73d0*/  MUFU.EX2 R154, R154 ;  /* 0x0000009a009a7308 */ /* 0x000fe40000000800 */
[----:B------:R-:W-:Y:S01]  /*73e0*/  FMUL.FTZ R101, R2, R101 ;  /* 0x0000006502657220 */ /* 0x000fe20000410000 */
[C---:B--2---:R-:W-:Y:S03]  /*73f0*/  HMMA.16816.F32 R12, R128.reuse, R148, R12 ;  /* 0x00000094800c723c */ /* 0x044fe6000000180c */
[C---:B------:R-:W-:Y:S02]  /*7400*/  FMUL.FTZ R102, R0.reuse, R102 ;  /* 0x0000006600667220 */ /* 0x040fe40000410000 */
[----:B------:R-:W-:Y:S02]  /*7410*/  FMUL.FTZ R103, R0, R103 ;  /* 0x0000006700677220 */ /* 0x000fe40000410000 */
[C---:B------:R-:W-:Y:S01]  /*7420*/  FMUL.FTZ R104, R2.reuse, R104 ;  /* 0x0000006802687220 */ /* 0x040fe20000410000 */
[----:B------:R-:W2:Y:S01]  /*7430*/  MUFU.EX2 R155, R155 ;  /* 0x0000009b009b7308 */ /* 0x000ea20000000800 */
[----:B------:R-:W-:Y:S03]  /*7440*/  FMUL.FTZ R105, R2, R105 ;  /* 0x0000006902697220 */ /* 0x000fe60000410000 */
[C---:B------:R-:W-:Y:S01]  /*7450*/  HMMA.16816.F32 R100, R128.reuse, R150, R100 ;  /* 0x000000968064723c */ /* 0x040fe20000001864 */
[----:B------:R-:W-:Y:S02]  /*7460*/  LDSM.16.MT88.4 R148, [R233+0x900] ;  /* 0x00090000e994783b */ /* 0x000fe40000004200 */
[C---:B------:R-:W-:Y:S02]  /*7470*/  FMUL.FTZ R106, R0.reuse, R106 ;  /* 0x0000006a006a7220 */ /* 0x040fe40000410000 */
[----:B------:R-:W-:Y:S01]  /*7480*/  FMUL.FTZ R107, R0, R107 ;  /* 0x0000006b006b7220 */ /* 0x000fe20000410000 */
[----:B------:R-:W-:Y:S01]  /*7490*/  MUFU.EX2 R192, R192 ;  /* 0x000000c000c07308 */ /* 0x000fe20000000800 */
[--C-:B------:R-:W-:Y:S02]  /*74a0*/  FFMA.FTZ R163, R16, c[0x0][0x2d0], -R162.reuse ;  /* 0x0000b40010a37a23 */ /* 0x100fe400000108a2 */
[--C-:B------:R-:W-:Y:S03]  /*74b0*/  FFMA.FTZ R164, R17, c[0x0][0x2d0], -R162.reuse ;  /* 0x0000b40011a47a23 */ /* 0x100fe600000108a2 */
[C---:B---3--:R-:W-:Y:S03]  /*74c0*/  HMMA.16816.F32 R104, R128.reuse, R124, R104 ;  /* 0x0000007c8068723c */ /* 0x048fe60000001868 */
[--C-:B------:R-:W-:Y:S01]  /*74d0*/  FFMA.FTZ R165, R18, c[0x0][0x2d0], -R161.reuse ;  /* 0x0000b40012a57a23 */ /* 0x100fe200000108a1 */
[----:B------:R-:W-:Y:S01]  /*74e0*/  MUFU.EX2 R163, R163 ;  /* 0x000000a300a37308 */ /* 0x000fe20000000800 */
[--C-:B------:R-:W-:Y:S02]  /*74f0*/  FFMA.FTZ R166, R19, c[0x0][0x2d0], -R161.reuse ;  /* 0x0000b40013a67a23 */ /* 0x100fe400000108a1 */
[C---:B------:R-:W-:Y:S02]  /*7500*/  FMUL.FTZ R108, R2.reuse, R108 ;  /* 0x0000006c026c7220 */ /* 0x040fe40000410000 */
[----:B------:R-:W-:Y:S03]  /*7510*/  FMUL.FTZ R109, R2, R109 ;  /* 0x0000006d026d7220 */ /* 0x000fe60000410000 */
[C---:B------:R-:W-:Y:S02]  /*7520*/  FMUL.FTZ R110, R0.reuse, R110 ;  /* 0x0000006e006e7220 */ /* 0x040fe40000410000 */
[----:B------:R-:W3:Y:S01]  /*7530*/  MUFU.EX2 R164, R164 ;  /* 0x000000a400a47308 */ /* 0x000ee20000000800 */
[----:B------:R-:W-:Y:S02]  /*7540*/  FMUL.FTZ R111, R0, R111 ;  /* 0x0000006f006f7220 */ /* 0x000fe40000410000 */
[C---:B------:R-:W-:Y:S01]  /*7550*/  FMUL.FTZ R16, R2.reuse, R116 ;  /* 0x0000007402107220 */ /* 0x040fe20000410000 */
[----:B-1----:R-:W-:Y:S01]  /*7560*/  F2FP.PACK_AB R116, R153, R152 ;  /* 0x000000989974723e */ /* 0x002fe200000000ff */
[----:B------:R-:W-:Y:S01]  /*7570*/  FMUL.FTZ R17, R2, R117 ;  /* 0x0000007502117220 */ /* 0x000fe20000410000 */
[----:B--2---:R-:W-:Y:S01]  /*7580*/  F2FP.PACK_AB R117, R155, R154 ;  /* 0x0000009a9b75723e */ /* 0x004fe200000000ff */
[C---:B------:R-:W-:Y:S01]  /*7590*/  FMUL.FTZ R18, R0.reuse, R118 ;  /* 0x0000007600127220 */ /* 0x040fe20000410000 */
[C---:B------:R-:W-:Y:S01]  /*75a0*/  HMMA.16816.F32 R108, R128.reuse, R126, R108 ;  /* 0x0000007e806c723c */ /* 0x040fe2000000186c */
[----:B------:R-:W1:Y:S01]  /*75b0*/  LDSM.16.MT88.4 R124, [R234+0x900] ;  /* 0x00090000ea7c783b */ /* 0x000e620000004200 */
[----:B------:R-:W-:Y:S01]  /*75c0*/  MUFU.EX2 R165, R165 ;  /* 0x000000a500a57308 */ /* 0x000fe20000000800 */
[----:B------:R-:W-:Y:S02]  /*75d0*/  FMUL.FTZ R19, R0, R119 ;  /* 0x0000007700137220 */ /* 0x000fe40000410000 */
[C---:B------:R-:W-:Y:S02]  /*75e0*/  FMUL.FTZ R112, R2.reuse, R112 ;  /* 0x0000007002707220 */ /* 0x040fe40000410000 */
[----:B------:R-:W-:Y:S02]  /*75f0*/  FMUL.FTZ R113, R2, R113 ;  /* 0x0000007102717220 */ /* 0x000fe40000410000 */
[C---:B------:R-:W-:Y:S01]  /*7600*/  FMUL.FTZ R114, R0.reuse, R114 ;  /* 0x0000007200727220 */ /* 0x040fe20000410000 */
[C---:B----4-:R-:W-:Y:S02]  /*7610*/  HMMA.16816.F32 R16, R128.reuse, R120, R16 ;  /* 0x000000788010723c */ /* 0x050fe40000001810 */
[----:B------:R-:W2:Y:S01]  /*7620*/  MUFU.EX2 R166, R166 ;  /* 0x000000a600a67308 */ /* 0x000ea20000000800 */
[----:B------:R-:W-:Y:S02]  /*7630*/  FMUL.FTZ R115, R0, R115 ;  /* 0x0000007300737220 */ /* 0x000fe40000410000 */
[--C-:B------:R-:W-:Y:S01]  /*7640*/  FFMA.FTZ R52, R52, c[0x0][0x2d0], -R162.reuse ;  /* 0x0000b40034347a23 */ /* 0x100fe200000108a2 */
[----:B---3--:R-:W-:Y:S01]  /*7650*/  F2FP.PACK_AB R118, R164, R163 ;  /* 0x000000a3a476723e */ /* 0x008fe200000000ff */
[--C-:B------:R-:W-:Y:S02]  /*7660*/  FFMA.FTZ R53, R53, c[0x0][0x2d0], -R162.reuse ;  /* 0x0000b40035357a23 */ /* 0x100fe400000108a2 */
[--C-:B------:R-:W-:Y:S01]  /*7670*/  FFMA.FTZ R54, R54, c[0x0][0x2d0], -R161.reuse ;  /* 0x0000b40036367a23 */ /* 0x100fe200000108a1 */
[----:B------:R-:W-:Y:S01]  /*7680*/  HMMA.16816.F32 R112, R128, R122, R112 ;  /* 0x0000007a8070723c */ /* 0x000fe20000001870 */
[----:B------:R-:W3:Y:S01]  /*7690*/  LDSM.16.MT88.4 R120, [R232+0x900] ;  /* 0x00090000e878783b */ /* 0x000ee20000004200 */
[----:B------:R-:W-:Y:S01]  /*76a0*/  MUFU.EX2 R191, R191 ;  /* 0x000000bf00bf7308 */ /* 0x000fe20000000800 */
[--C-:B------:R-:W-:Y:S02]  /*76b0*/  FFMA.FTZ R55, R55, c[0x0][0x2d0], -R161.reuse ;  /* 0x0000b40037377a23 */ /* 0x100fe400000108a1 */
[--C-:B------:R-:W-:Y:S02]  /*76c0*/  FFMA.FTZ R56, R56, c[0x0][0x2d0], -R162.reuse ;  /* 0x0000b40038387a23 */ /* 0x100fe400000108a2 */
[--C-:B------:R-:W-:Y:S02]  /*76d0*/  FFMA.FTZ R57, R57, c[0x0][0x2d0], -R162.reuse ;  /* 0x0000b40039397a23 */ /* 0x100fe400000108a2 */
[----:B------:R-:W4:Y:S03]  /*76e0*/  LDSM.16.MT88.4 R128, [R236+0x4900] ;  /* 0x00490000ec80783b */ /* 0x000f260000004200 */
[----:B------:R-:W-:Y:S01]  /*76f0*/  MUFU.EX2 R193, R193 ;  /* 0x000000c100c17308 */ /* 0x000fe20000000800 */
[--C-:B------:R-:W-:Y:S02]  /*7700*/  FFMA.FTZ R58, R58, c[0x0][0x2d0], -R161.reuse ;  /* 0x0000b4003a3a7a23 */ /* 0x100fe400000108a1 */
[--C-:B------:R-:W-:Y:S01]  /*7710*/  FFMA.FTZ R59, R59, c[0x0][0x2d0], -R161.reuse ;  /* 0x0000b4003b3b7a23 */ /* 0x100fe200000108a1 */
[----:B--2---:R-:W-:Y:S01]  /*7720*/  F2FP.PACK_AB R119, R166, R165 ;  /* 0x000000a5a677723e */ /* 0x004fe200000000ff */
[--C-:B------:R-:W-:Y:S02]  /*7730*/  FFMA.FTZ R60, R60, c[0x0][0x2d0], -R162.reuse ;  /* 0x0000b4003c3c7a23 */ /* 0x100fe400000108a2 */
[--C-:B------:R-:W-:Y:S02]  /*7740*/  FFMA.FTZ R61, R61, c[0x0][0x2d0], -R162.reuse ;  /* 0x0000b4003d3d7a23 */ /* 0x100fe400000108a2 */
[--C-:B------:R-:W-:Y:S01]  /*7750*/  FFMA.FTZ R62, R62, c[0x0][0x2d0], -R161.reuse ;  /* 0x0000b4003e3e7a23 */ /* 0x100fe200000108a1 */
[----:B------:R-:W-:Y:S01]  /*7760*/  MUFU.EX2 R194, R194 ;  /* 0x000000c200c27308 */ /* 0x000fe20000000800 */
[C---:B------:R-:W-:Y:S05]  /*7770*/  HMMA.16816.F32 R4, R116.reuse, R144, R4 ;  /* 0x000000907404723c */ /* 0x040fea0000001804 */
[----:B------:R-:W-:Y:S02]  /*7780*/  FFMA.FTZ R63, R63, c[0x0][0x2d0], -R161 ;  /* 0x0000b4003f3f7a23 */ /* 0x000fe400000108a1 */
[----:B------:R-:W-:Y:S01]  /*7790*/  FFMA.FTZ R64, R64, c[0x0][0x2d0], -R162 ;  /* 0x0000b40040407a23 */ /* 0x000fe200000108a2 */
[C---:B------:R-:W-:Y:S01]  /*77a0*/  HMMA.16816.F32 R8, R116.reuse, R146, R8 ;  /* 0x000000927408723c */ /* 0x040fe20000001808 */
[----:B------:R-:W-:Y:S01]  /*77b0*/  LDSM.16.MT88.4 R144, [R232+0x4900] ;  /* 0x00490000e890783b */ /* 0x000fe20000004200 */
[----:B------:R-:W-:Y:S02]  /*77c0*/  MUFU.EX2 R195, R195 ;  /* 0x000000c300c37308 */ /* 0x000fe40000000800 */
[----:B------:R-:W-:Y:S01]  /*77d0*/  FFMA.FTZ R157, R2, R249, R157 ;  /* 0x000000f9029d7223 */ /* 0x000fe2000001009d */
[----:B------:R-:W-:Y:S01]  /*77e0*/  MOV R2, R132 ;  /* 0x0000008400027202 */ /* 0x000fe20000000f00 */
[----:B------:R-:W-:Y:S01]  /*77f0*/  FFMA.FTZ R156, R0, R248, R156 ;  /* 0x000000f8009c7223 */ /* 0x000fe2000001009c */
[----:B------:R-:W-:Y:S01]  /*7800*/  MOV R0, R3 ;  /* 0x0000000300007202 */ /* 0x000fe20000000f00 */
[C---:B-1----:R-:W-:Y:S04]  /*7810*/  HMMA.16816.F32 R68, R116.reuse, R124, R68 ;  /* 0x0000007c7444723c */ /* 0x042fe80000001844 */
[----:B------:R-:W-:Y:S01]  /*7820*/  MUFU.EX2 R200, R200 ;  /* 0x000000c800c87308 */ /* 0x000fe20000000800 */
[----:B------:R-:W-:Y:S02]  /*7830*/  FADD.FTZ R157, R133, R157 ;  /* 0x0000009d859d7221 */ /* 0x000fe40000010000 */
[----:B------:R-:W-:Y:S01]  /*7840*/  FADD.FTZ R156, R158, R156 ;  /* 0x0000009c9e9c7221 */ /* 0x000fe20000010000 */
[C---:B------:R-:W-:Y:S01]  /*7850*/  HMMA.16816.F32 R72, R116.reuse, R126, R72 ;  /* 0x0000007e7448723c */ /* 0x040fe20000001848 */
[----:B------:R-:W1:Y:S03]  /*7860*/  LDSM.16.MT88.4 R124, [R233+0x4900] ;  /* 0x00490000e97c783b */ /* 0x000e660000004200 */
[----:B------:R-:W-:Y:S02]  /*7870*/  FADD.FTZ R134, R134, R157 ;  /* 0x0000009d86867221 */ /* 0x000fe40000010000 */
[----:B------:R-:W-:Y:S01]  /*7880*/  MUFU.EX2 R201, R201 ;  /* 0x000000c900c97308 */ /* 0x000fe20000000800 */
[----:B------:R-:W-:Y:S01]  /*7890*/  FADD.FTZ R156, R159, R156 ;  /* 0x0000009c9f9c7221 */ /* 0x000fe20000010000 */
[C---:B------:R-:W-:Y:S04]  /*78a0*/  HMMA.16816.F32 R76, R116.reuse, R148, R76 ;  /* 0x00000094744c723c */ /* 0x040fe8000000184c */
[----:B------:R-:W-:Y:S02]  /*78b0*/  FADD.FTZ R134, R135, R134 ;  /* 0x0000008687867221 */ /* 0x000fe40000010000 */
[----:B------:R-:W-:Y:S02]  /*78c0*/  FADD.FTZ R160, R160, R156 ;  /* 0x0000009ca0a07221 */ /* 0x000fe40000010000 */
[C---:B------:R-:W-:Y:S01]  /*78d0*/  HMMA.16816.F32 R80, R116.reuse, R150, R80 ;  /* 0x000000967450723c */ /* 0x040fe20000001850 */
[----:B------:R-:W-:Y:S03]  /*78e0*/  MUFU.EX2 R202, R202 ;  /* 0x000000ca00ca7308 */ /* 0x000fe60000000800 */
[--C-:B------:R-:W-:Y:S02]  /*78f0*/  FFMA.FTZ R148, R24, c[0x0][0x2d0], -R162.reuse ;  /* 0x0000b40018947a23 */ /* 0x100fe400000108a2 */
[----:B------:R-:W-:Y:S02]  /*7900*/  FFMA.FTZ R149, R25, c[0x0][0x2d0], -R162 ;  /* 0x0000b40019957a23 */ /* 0x000fe400000108a2 */
[C---:B---3--:R-:W-:Y:S03]  /*7910*/  HMMA.16816.F32 R84, R116.reuse, R120, R84 ;  /* 0x000000787454723c */ /* 0x048fe60000001854 */
[----:B------:R-:W-:Y:S01]  /*7920*/  MUFU.EX2 R148, R148 ;  /* 0x0000009400947308 */ /* 0x000fe20000000800 */
[--C-:B------:R-:W-:Y:S02]  /*7930*/  FFMA.FTZ R150, R26, c[0x0][0x2d0], -R161.reuse ;  /* 0x0000b4001a967a23 */ /* 0x100fe400000108a1 */
[----:B------:R-:W-:Y:S02]  /*7940*/  FFMA.FTZ R151, R27, c[0x0][0x2d0], -R161 ;  /* 0x0000b4001b977a23 */ /* 0x000fe400000108a1 */
[C---:B------:R-:W-:Y:S01]  /*7950*/  HMMA.16816.F32 R88, R116.reuse, R122, R88 ;  /* 0x0000007a7458723c */ /* 0x040fe20000001858 */
[----:B------:R-:W2:Y:S03]  /*7960*/  LDSM.16.MT88.4 R120, [R236+0x1100] ;  /* 0x00110000ec78783b */ /* 0x000ea60000004200 */
[----:B------:R-:W-:Y:S01]  /*7970*/  FADD.FTZ R152, R152, R134 ;  /* 0x0000008698987221 */ /* 0x000fe20000010000 */
[----:B------:R-:W3:Y:S01]  /*7980*/  MUFU.EX2 R149, R149 ;  /* 0x0000009500957308 */ /* 0x000ee20000000800 */
[----:B------:R-:W-:Y:S02]  /*7990*/  FADD.FTZ R160, R154, R160 ;  /* 0x000000a09aa07221 */ /* 0x000fe40000010000 */
[C---:B----4-:R-:W-:Y:S01]  /*79a0*/  HMMA.16816.F32 R92, R116.reuse, R128, R92 ;  /* 0x00000080745c723c */ /* 0x050fe2000000185c */
[----:B------:R-:W4:Y:S03]  /*79b0*/  LDSM.16.MT88.4 R24, [R234+0x1100] ;  /* 0x00110000ea18783b */ /* 0x000f260000004200 */
[----:B------:R-:W-:Y:S02]  /*79c0*/  FADD.FTZ R152, R153, R152 ;  /* 0x0000009899987221 */ /* 0x000fe40000010000 */
[----:B------:R-:W-:Y:S01]  /*79d0*/  FADD.FTZ R155, R155, R160 ;  /* 0x000000a09b9b7221 */ /* 0x000fe20000010000 */
[----:B------:R-:W-:Y:S01]  /*79e0*/  MUFU.EX2 R150, R150 ;  /* 0x0000009600967308 */ /* 0x000fe20000000800 */
[C---:B------:R-:W-:Y:S01]  /*79f0*/  HMMA.16816.F32 R96, R116.reuse, R130, R96 ;  /* 0x000000827460723c */ /* 0x040fe20000001860 */
[----:B------:R-:W-:Y:S03]  /*7a00*/  LDSM.16.MT88.4 R128, [R232+0x5100] ;  /* 0x00510000e880783b */ /* 0x000fe60000004200 */
[----:B------:R-:W-:Y:S02]  /*7a10*/  FADD.FTZ R163, R163, R152 ;  /* 0x00000098a3a37221 */ /* 0x000fe40000010000 */
[----:B------:R-:W-:Y:S02]  /*7a20*/  FADD.FTZ R155, R165, R155 ;  /* 0x0000009ba59b7221 */ /* 0x000fe40000010000 */
[C---:B------:R-:W-:Y:S01]  /*7a30*/  HMMA.16816.F32 R12, R116.reuse, R20, R12 ;  /* 0x00000014740c723c */ /* 0x040fe2000000180c */
[----:B------:R-:W5:Y:S03]  /*7a40*/  MUFU.EX2 R151, R151 ;  /* 0x0000009700977308 */ /* 0x000f660000000800 */
[----:B------:R-:W-:Y:S02]  /*7a50*/  FADD.FTZ R163, R164, R163 ;  /* 0x000000a3a4a37221 */ /* 0x000fe40000010000 */
[----:B------:R-:W-:Y:S01]  /*7a60*/  FADD.FTZ R166, R166, R155 ;  /* 0x0000009ba6a67221 */ /* 0x000fe20000010000 */
[----:B------:R-:W-:Y:S01]  /*7a70*/  F2FP.PACK_AB R20, R167, R180 ;  /* 0x000000b4a714723e */ /* 0x000fe200000000ff */
[C---:B------:R-:W-:Y:S03]  /*7a80*/  HMMA.16816.F32 R100, R116.reuse, R22, R100 ;  /* 0x000000167464723c */ /* 0x040fe60000001864 */
[----:B------:R-:W-:Y:S01]  /*7a90*/  MUFU.EX2 R203, R203 ;  /* 0x000000cb00cb7308 */ /* 0x000fe20000000800 */
[----:B------:R-:W-:Y:S01]  /*7aa0*/  F2FP.PACK_AB R21, R182, R181 ;  /* 0x000000b5b615723e */ /* 0x000fe200000000ff */
[----:B------:R-:W-:Y:S02]  /*7ab0*/  FADD.FTZ R180, R180, R163 ;  /* 0x000000a3b4b47221 */ /* 0x000fe40000010000 */
[----:B---3--:R-:W-:Y:S01]  /*7ac0*/  F2FP.PACK_AB R22, R149, R148 ;  /* 0x000000949516723e */ /* 0x008fe200000000ff */
[C---:B-1----:R-:W-:Y:S04]  /*7ad0*/  HMMA.16816.F32 R104, R116.reuse, R124, R104 ;  /* 0x0000007c7468723c */ /* 0x042fe80000001868 */
[----:B------:R-:W-:Y:S01]  /*7ae0*/  FADD.FTZ R166, R181, R166 ;  /* 0x000000a6b5a67221 */ /* 0x000fe20000010000 */
[----:B------:R-:W-:Y:S01]  /*7af0*/  MUFU.EX2 R208, R208 ;  /* 0x000000d000d07308 */ /* 0x000fe20000000800 */
[----:B------:R-:W-:Y:S02]  /*7b00*/  FADD.FTZ R180, R167, R180 ;  /* 0x000000b4a7b47221 */ /* 0x000fe40000010000 */
[C---:B------:R-:W-:Y:S01]  /*7b10*/  HMMA.16816.F32 R108, R116.reuse, R126, R108 ;  /* 0x0000007e746c723c */ /* 0x040fe2000000186c */
[----:B------:R-:W-:Y:S03]  /*7b20*/  LDSM.16.MT88.4 R124, [R232+0x1100] ;  /* 0x00110000e87c783b */ /* 0x000fe60000004200 */
[----:B-----5:R-:W-:Y:S01]  /*7b30*/  F2FP.PACK_AB R23, R151, R150 ;  /* 0x000000969717723e */ /* 0x020fe200000000ff */
[----:B------:R-:W-:Y:S02]  /*7b40*/  FADD.FTZ R182, R182, R166 ;  /* 0x000000a6b6b67221 */ /* 0x000fe40000010000 */
[----:B------:R-:W-:Y:S01]  /*7b50*/  MUFU.EX2 R209, R209 ;  /* 0x000000d100d17308 */ /* 0x000fe20000000800 */
[C---:B------:R-:W-:Y:S04]  /*7b60*/  HMMA.16816.F32 R16, R116.reuse, R144, R16 ;  /* 0x000000907410723c */ /* 0x040fe80000001810 */
[----:B------:R-:W-:Y:S02]  /*7b70*/  FADD.FTZ R148, R148, R180 ;  /* 0x000000b494947221 */ /* 0x000fe40000010000 */
[----:B------:R-:W-:Y:S02]  /*7b80*/  FADD.FTZ R182, R150, R182 ;  /* 0x000000b696b67221 */ /* 0x000fe40000010000 */
[----:B------:R-:W-:Y:S01]  /*7b90*/  HMMA.16816.F32 R112, R116, R146, R112 ;  /* 0x000000927470723c */ /* 0x000fe20000001870 */
[----:B------:R-:W1:Y:S01]  /*7ba0*/  LDSM.16.MT88.4 R116, [R233+0x1100] ;  /* 0x00110000e974783b */ /* 0x000e620000004200 */
[----:B------:R-:W-:Y:S02]  /*7bb0*/  MUFU.EX2 R210, R210 ;  /* 0x000000d200d27308 */ /* 0x000fe40000000800 */
[--C-:B------:R-:W-:Y:S02]  /*7bc0*/  FFMA.FTZ R145, R28, c[0x0][0x2d0], -R162.reuse ;  /* 0x0000b4001c917a23 */ /* 0x100fe400000108a2 */
[----:B------:R-:W-:Y:S02]  /*7bd0*/  FFMA.FTZ R144, R29, c[0x0][0x2d0], -R162 ;  /* 0x0000b4001d907a23 */ /* 0x000fe400000108a2 */
[C---:B--2---:R-:W-:Y:S04]  /*7be0*/  HMMA.16816.F32 R4, R20.reuse, R120, R4 ;  /* 0x000000781404723c */ /* 0x044fe80000001804 */
[----:B------:R-:W-:Y:S01]  /*7bf0*/  MUFU.EX2 R145, R145 ;  /* 0x0000009100917308 */ /* 0x000fe20000000800 */
[--C-:B------:R-:W-:Y:S02]  /*7c00*/  FFMA.FTZ R146, R30, c[0x0][0x2d0], -R161.reuse ;  /* 0x0000b4001e927a23 */ /* 0x100fe400000108a1 */
[----:B------:R-:W-:Y:S01]  /*7c10*/  FFMA.FTZ R147, R31, c[0x0][0x2d0], -R161 ;  /* 0x0000b4001f937a23 */ /* 0x000fe200000108a1 */
[C---:B------:R-:W-:Y:S01]  /*7c20*/  HMMA.16816.F32 R8, R20.reuse, R122, R8 ;  /* 0x0000007a1408723c */ /* 0x040fe20000001808 */
[----:B------:R-:W2:Y:S03]  /*7c30*/  LDSM.16.MT88.4 R120, [R236+0x5100] ;  /* 0x00510000ec78783b */ /* 0x000ea60000004200 */
[----:B------:R-:W-:Y:S02]  /*7c40*/  FADD.FTZ R148, R149, R148 ;  /* 0x0000009495947221 */ /* 0x000fe40000010000 */
[----:B------:R-:W-:Y:S01]  /*7c50*/  MUFU.EX2 R144, R144 ;  /* 0x0000009000907308 */ /* 0x000fe20000000800 */
[----:B------:R-:W-:Y:S01]  /*7c60*/  FADD.FTZ R151, R151, R182 ;  /* 0x000000b697977221 */ /* 0x000fe20000010000 */
[C---:B----4-:R-:W-:Y:S01]  /*7c70*/  HMMA.16816.F32 R68, R20.reuse, R24, R68 ;  /* 0x000000181444723c */ /* 0x050fe20000001844 */
[----:B------:R-:W-:Y:S07]  /*7c80*/  LDSM.16.MT88.4 R28, [R233+0x5100] ;  /* 0x00510000e91c783b */ /* 0x000fee0000004200 */
[C---:B------:R-:W-:Y:S01]  /*7c90*/  HMMA.16816.F32 R72, R20.reuse, R26, R72 ;  /* 0x0000001a1448723c */ /* 0x040fe20000001848 */
[----:B------:R-:W3:Y:S01]  /*7ca0*/  LDSM.16.MT88.4 R24, [R234+0x5100] ;  /* 0x00510000ea18783b */ /* 0x000ee20000004200 */
[----:B------:R-:W4:Y:S06]  /*7cb0*/  MUFU.EX2 R146, R146 ;  /* 0x0000009200927308 */ /* 0x000f2c0000000800 */
[C---:B-1----:R-:W-:Y:S04]  /*7cc0*/  HMMA.16816.F32 R76, R20.reuse, R116, R76 ;  /* 0x00000074144c723c */ /* 0x042fe8000000184c */
[----:B------:R-:W1:Y:S04]  /*7cd0*/  MUFU.EX2 R147, R147 ;  /* 0x0000009300937308 */ /* 0x000e680000000800 */
[C---:B------:R-:W-:Y:S01]  /*7ce0*/  HMMA.16816.F32 R80, R20.reuse, R118, R80 ;  /* 0x000000761450723c */ /* 0x040fe20000001850 */
[----:B------:R-:W5:Y:S05]  /*7cf0*/  LDSM.16.MT88.4 R116, [R236+0x1900] ;  /* 0x00190000ec74783b */ /* 0x000f6a0000004200 */
[----:B------:R-:W-:Y:S02]  /*7d00*/  MUFU.EX2 R52, R52 ;  /* 0x0000003400347308 */ /* 0x000fe40000000800 */
[C---:B------:R-:W-:Y:S04]  /*7d10*/  HMMA.16816.F32 R84, R20.reuse, R124, R84 ;  /* 0x0000007c1454723c */ /* 0x040fe80000001854 */
[----:B----4-:R-:W-:Y:S04]  /*7d20*/  FADD.FTZ R151, R146, R151 ;  /* 0x0000009792977221 */ /* 0x010fe80000010000 */
[----:B------:R-:W-:Y:S01]  /*7d30*/  MUFU.EX2 R53, R53 ;  /* 0x0000003500357308 */ /* 0x000fe20000000800 */
[C---:B------:R-:W-:Y:S01]  /*7d40*/  HMMA.16816.F32 R88, R20.reuse, R126, R88 ;  /* 0x0000007e1458723c */ /* 0x040fe20000001858 */
[----:B------:R-:W-:Y:S07]  /*7d50*/  LDSM.16.MT88.4 R124, [R236+0x3900] ;  /* 0x00390000ec7c783b */ /* 0x000fee0000004200 */
[C---:B--2---:R-:W-:Y:S01]  /*7d60*/  HMMA.16816.F32 R92, R20.reuse, R120, R92 ;  /* 0x00000078145c723c */ /* 0x044fe2000000185c */
[----:B------:R-:W-:Y:S07]  /*7d70*/  MUFU.EX2 R54, R54 ;  /* 0x0000003600367308 */ /* 0x000fee0000000800 */
[C---:B------:R-:W-:Y:S01]  /*7d80*/  HMMA.16816.F32 R96, R20.reuse, R122, R96 ;  /* 0x0000007a1460723c */ /* 0x040fe20000001860 */
[----:B------:R-:W-:Y:S02]  /*7d90*/  LDSM.16.MT88.4 R120, [R232+0x5900] ;  /* 0x00590000e878783b */ /* 0x000fe40000004200 */
[----:B------:R-:W-:Y:S05]  /*7da0*/  MUFU.EX2 R55, R55 ;  /* 0x0000003700377308 */ /* 0x000fea0000000800 */
[C---:B---3--:R-:W-:Y:S05]  /*7db0*/  HMMA.16816.F32 R12, R20.reuse, R24, R12 ;  /* 0x00000018140c723c */ /* 0x048fea000000180c */
[----:B------:R-:W-:Y:S03]  /*7dc0*/  MUFU.EX2 R56, R56 ;  /* 0x0000003800387308 */ /* 0x000fe60000000800 */
[C---:B------:R-:W-:Y:S01]  /*7dd0*/  HMMA.16816.F32 R100, R20.reuse, R26, R100 ;  /* 0x0000001a1464723c */ /* 0x040fe20000001864 */
[----:B------:R-:W2:Y:S06]  /*7de0*/  LDSM.16.MT88.4 R24, [R233+0x1900] ;  /* 0x00190000e918783b */ /* 0x000eac0000004200 */
[----:B------:R-:W-:Y:S01]  /*7df0*/  MUFU.EX2 R57, R57 ;  /* 0x0000003900397308 */ /* 0x000fe20000000800 */
[C---:B------:R-:W-:Y:S08]  /*7e00*/  HMMA.16816.F32 R104, R20.reuse, R28, R104 ;  /* 0x0000001c1468723c */ /* 0x040ff00000001868 */
[C---:B------:R-:W-:Y:S01]  /*7e10*/  HMMA.16816.F32 R108, R20.reuse, R30, R108 ;  /* 0x0000001e146c723c */ /* 0x040fe2000000186c */
[----:B------:R-:W3:Y:S01]  /*7e20*/  LDSM.16.MT88.4 R28, [R232+0x1900] ;  /* 0x00190000e81c783b */ /* 0x000ee20000004200 */
[----:B------:R-:W-:Y:S06]  /*7e30*/  MUFU.EX2 R58, R58 ;  /* 0x0000003a003a7308 */ /* 0x000fec0000000800 */
[C---:B------:R-:W-:Y:S04]  /*7e40*/  HMMA.16816.F32 R16, R20.reuse, R128, R16 ;  /* 0x000000801410723c */ /* 0x040fe80000001810 */
[----:B------:R-:W-:Y:S04]  /*7e50*/  MUFU.EX2 R59, R59 ;  /* 0x0000003b003b7308 */ /* 0x000fe80000000800 */
[----:B------:R-:W-:Y:S06]  /*7e60*/  HMMA.16816.F32 R112, R20, R130, R112 ;  /* 0x000000821470723c */ /* 0x000fec0000001870 */
[----:B------:R-:W-:Y:S01]  /*7e70*/  MUFU.EX2 R60, R60 ;  /* 0x0000003c003c7308 */ /* 0x000fe20000000800 */
[----:B------:R-:W-:Y:S01]  /*7e80*/  F2FP.PACK_AB R20, R144, R145 ;  /* 0x000000919014723e */ /* 0x000fe200000000ff */
[----:B------:R-:W-:Y:S01]  /*7e90*/  FADD.FTZ R145, R145, R148 ;  /* 0x0000009491917221 */ /* 0x000fe20000010000 */
[C---:B-1----:R-:W-:Y:S03]  /*7ea0*/  F2FP.PACK_AB R21, R147.reuse, R146 ;  /* 0x000000929315723e */ /* 0x042fe600000000ff */
[----:B------:R-:W-:Y:S01]  /*7eb0*/  F2FP.PACK_AB R22, R188, R183 ;  /* 0x000000b7bc16723e */ /* 0x000fe200000000ff */
[----:B------:R-:W-:Y:S01]  /*7ec0*/  FADD.FTZ R145, R144, R145 ;  /* 0x0000009190917221 */ /* 0x000fe20000010000 */
[----:B------:R-:W-:Y:S01]  /*7ed0*/  F2FP.PACK_AB R23, R190, R189 ;  /* 0x000000bdbe17723e */ /* 0x000fe200000000ff */
[----:B------:R-:W-:Y:S01]  /*7ee0*/  FADD.FTZ R147, R147, R151 ;  /* 0x0000009793937221 */ /* 0x000fe20000010000 */
[----:B------:R-:W-:Y:S01]  /*7ef0*/  MUFU.EX2 R61, R61 ;  /* 0x0000003d003d7308 */ /* 0x000fe20000000800 */
[----:B------:R-:W-:Y:S02]  /*7f00*/  FADD.FTZ R183, R183, R145 ;  /* 0x00000091b7b77221 */ /* 0x000fe40000010000 */
[----:B------:R-:W-:Y:S02]  /*7f10*/  FADD.FTZ R147, R189, R147 ;  /* 0x00000093bd937221 */ /* 0x000fe40000010000 */
[C---:B-----5:R-:W-:Y:S03]  /*7f20*/  HMMA.16816.F32 R4, R20.reuse, R116, R4 ;  /* 0x000000741404723c */ /* 0x060fe60000001804 */
[----:B------:R-:W-:Y:S02]  /*7f30*/  FADD.FTZ R183, R188, R183 ;  /* 0x000000b7bcb77221 */ /* 0x000fe40000010000 */
[----:B------:R-:W-:Y:S01]  /*7f40*/  MUFU.EX2 R62, R62 ;  /* 0x0000003e003e7308 */ /* 0x000fe20000000800 */
[----:B------:R-:W-:Y:S02]  /*7f50*/  FADD.FTZ R190, R190, R147 ;  /* 0x00000093bebe7221 */ /* 0x000fe40000010000 */
[C---:B------:R-:W-:Y:S01]  /*7f60*/  HMMA.16816.F32 R8, R20.reuse, R118, R8 ;  /* 0x000000761408723c */ /* 0x040fe20000001808 */
[----:B------:R-:W-:Y:S03]  /*7f70*/  LDSM.16.MT88.4 R116, [R233+0x5900] ;  /* 0x00590000e974783b */ /* 0x000fe60000004200 */
[----:B------:R-:W-:Y:S03]  /*7f80*/  FADD.FTZ R190, R193, R190 ;  /* 0x000000bec1be7221 */ /* 0x000fe60000010000 */
[----:B------:R-:W-:Y:S01]  /*7f90*/  MUFU.EX2 R63, R63 ;  /* 0x0000003f003f7308 */ /* 0x000fe20000000800 */
[C---:B------:R-:W-:Y:S08]  /*7fa0*/  HMMA.16816.F32 R68, R20.reuse, R32, R68 ;  /* 0x000000201444723c */ /* 0x040ff00000001844 */
[C---:B------:R-:W-:Y:S01]  /*7fb0*/  HMMA.16816.F32 R72, R20.reuse, R34, R72 ;  /* 0x000000221448723c */ /* 0x040fe20000001848 */
[----:B------:R-:W1:Y:S01]  /*7fc0*/  LDSM.16.MT88.4 R32, [R236+0x5900] ;  /* 0x00590000ec20783b */ /* 0x000e620000004200 */
[----:B------:R-:W-:Y:S06]  /*7fd0*/  MUFU.EX2 R64, R64 ;  /* 0x0000004000407308 */ /* 0x000fec0000000800 */
[C---:B--2---:R-:W-:Y:S08]  /*7fe0*/  HMMA.16816.F32 R76, R20.reuse, R24, R76 ;  /* 0x00000018144c723c */ /* 0x044ff0000000184c */
[C---:B------:R-:W-:Y:S01]  /*7ff0*/  HMMA.16816.F32 R80, R20.reuse, R26, R80 ;  /* 0x0000001a1450723c */ /* 0x040fe20000001850 */
[----:B------:R-:W2:Y:S07]  /*8000*/  LDSM.16.MT88.4 R24, [R236+0x2100] ;  /* 0x00210000ec18783b */ /* 0x000eae0000004200 */
[C---:B---3--:R-:W-:Y:S08]  /*8010*/  HMMA.16816.F32 R84, R20.reuse, R28, R84 ;  /* 0x0000001c1454723c */ /* 0x048ff00000001854 */
[C---:B------:R-:W-:Y:S01]  /*8020*/  HMMA.16816.F32 R88, R20.reuse, R30, R88 ;  /* 0x0000001e1458723c */ /* 0x040fe20000001858 */
[----:B------:R-:W3:Y:S07]  /*8030*/  LDSM.16.MT88.4 R28, [R234+0x2100] ;  /* 0x00210000ea1c783b */ /* 0x000eee0000004200 */
[C---:B-1----:R-:W-:Y:S08]  /*8040*/  HMMA.16816.F32 R92, R20.reuse, R32, R92 ;  /* 0x00000020145c723c */ /* 0x042ff0000000185c */
[C---:B------:R-:W-:Y:S01]  /*8050*/  HMMA.16816.F32 R96, R20.reuse, R34, R96 ;  /* 0x000000221460723c */ /* 0x040fe20000001860 */
[----:B------:R-:W1:Y:S07]  /*8060*/  LDSM.16.MT88.4 R32, [R233+0x2100] ;  /* 0x00210000e920783b */ /* 0x000e6e0000004200 */
[C---:B------:R-:W-:Y:S08]  /*8070*/  HMMA.16816.F32 R12, R20.reuse, R36, R12 ;  /* 0x00000024140c723c */ /* 0x040ff0000000180c */
[C---:B------:R-:W-:Y:S01]  /*8080*/  HMMA.16816.F32 R100, R20.reuse, R38, R100 ;  /* 0x000000261464723c */ /* 0x040fe20000001864 */
[----:B------:R-:W4:Y:S07]  /*8090*/  LDSM.16.MT88.4 R36, [R232+0x2100] ;  /* 0x00210000e824783b */ /* 0x000f2e0000004200 */
[C---:B------:R-:W-:Y:S07]  /*80a0*/  HMMA.16816.F32 R104, R20.reuse, R116, R104 ;  /* 0x000000741468723c */ /* 0x040fee0000001868 */
[--C-:B------:R-:W-:Y:S01]  /*80b0*/  FFMA.FTZ R116, R44, c[0x0][0x2d0], -R162.reuse ;  /* 0x0000b4002c747a23 */ /* 0x100fe200000108a2 */
[C---:B------:R-:W-:Y:S04]  /*80c0*/  HMMA.16816.F32 R108, R20.reuse, R118, R108 ;  /* 0x00000076146c723c */ /* 0x040fe8000000186c */
[--C-:B------:R-:W-:Y:S01]  /*80d0*/  FFMA.FTZ R117, R45, c[0x0][0x2d0], -R162.reuse ;  /* 0x0000b4002d757a23 */ /* 0x100fe200000108a2 */
[----:B------:R-:W-:Y:S01]  /*80e0*/  MUFU.EX2 R116, R116 ;  /* 0x0000007400747308 */ /* 0x000fe20000000800 */
[----:B------:R-:W-:Y:S02]  /*80f0*/  FFMA.FTZ R162, R65, c[0x0][0x2d0], -R162 ;  /* 0x0000b40041a27a23 */ /* 0x000fe400000108a2 */
[C---:B------:R-:W-:Y:S04]  /*8100*/  HMMA.16816.F32 R16, R20.reuse, R120, R16 ;  /* 0x000000781410723c */ /* 0x040fe80000001810 */
[--C-:B------:R-:W-:Y:S02]  /*8110*/  FFMA.FTZ R118, R46, c[0x0][0x2d0], -R161.reuse ;  /* 0x0000b4002e767a23 */ /* 0x100fe400000108a1 */
[--C-:B------:R-:W-:Y:S01]  /*8120*/  FFMA.FTZ R119, R47, c[0x0][0x2d0], -R161.reuse ;  /* 0x0000b4002f777a23 */ /* 0x100fe200000108a1 */
[----:B------:R-:W-:Y:S01]  /*8130*/  MUFU.EX2 R117, R117 ;  /* 0x0000007500757308 */ /* 0x000fe20000000800 */
[----:B------:R-:W-:Y:S01]  /*8140*/  HMMA.16816.F32 R112, R20, R122, R112 ;  /* 0x0000007a1470723c */ /* 0x000fe20000001870 */
[----:B------:R-:W-:Y:S03]  /*8150*/  LDSM.16.MT88.4 R44, [R234+0x2900] ;  /* 0x00290000ea2c783b */ /* 0x000fe60000004200 */
[--C-:B------:R-:W-:Y:S02]  /*8160*/  FFMA.FTZ R65, R66, c[0x0][0x2d0], -R161.reuse ;  /* 0x0000b40042417a23 */ /* 0x100fe400000108a1 */
[----:B------:R-:W-:Y:S01]  /*8170*/  FFMA.FTZ R161, R67, c[0x0][0x2d0], -R161 ;  /* 0x0000b40043a17a23 */ /* 0x000fe200000108a1 */
[C---:B------:R-:W-:Y:S01]  /*8180*/  F2FP.PACK_AB R20, R191.reuse, R192 ;  /* 0x000000c0bf14723e */ /* 0x040fe200000000ff */
[----:B------:R-:W-:Y:S01]  /*8190*/  FADD.FTZ R192, R192, R183 ;  /* 0x000000b7c0c07221 */ /* 0x000fe20000010000 */
[----:B------:R-:W-:Y:S01]  /*81a0*/  F2FP.PACK_AB R21, R194, R193 ;  /* 0x000000c1c215723e */ /* 0x000fe200000000ff */
[----:B------:R-:W5:Y:S02]  /*81b0*/  MUFU.EX2 R118, R118 ;  /* 0x0000007600767308 */ /* 0x000f640000000800 */
[----:B------:R-:W-:Y:S01]  /*81c0*/  F2FP.PACK_AB R22, R200, R195 ;  /* 0x000000c3c816723e */ /* 0x000fe200000000ff */
[----:B------:R-:W-:Y:S01]  /*81d0*/  FADD.FTZ R192, R191, R192 ;  /* 0x000000c0bfc07221 */ /* 0x000fe20000010000 */
[----:B------:R-:W-:Y:S01]  /*81e0*/  F2FP.PACK_AB R23, R202, R201 ;  /* 0x000000c9ca17723e */ /* 0x000fe200000000ff */
[----:B------:R-:W-:Y:S02]  /*81f0*/  FADD.FTZ R194, R194, R190 ;  /* 0x000000bec2c27221 */ /* 0x000fe40000010000 */
[----:B------:R-:W-:Y:S02]  /*8200*/  FADD.FTZ R195, R195, R192 ;  /* 0x000000c0c3c37221 */ /* 0x000fe40000010000 */
[----:B------:R-:W-:Y:S01]  /*8210*/  FADD.FTZ R194, R201, R194 ;  /* 0x000000c2c9c27221 */ /* 0x000fe20000010000 */
[----:B------:R-:W1:Y:S01]  /*8220*/  MUFU.EX2 R119, R119 ;  /* 0x0000007700777308 */ /* 0x000e620000000800 */
[C---:B--2---:R-:W-:Y:S03]  /*8230*/  HMMA.16816.F32 R4, R20.reuse, R24, R4 ;  /* 0x000000181404723c */ /* 0x044fe60000001804 */
[----:B------:R-:W-:Y:S02]  /*8240*/  FADD.FTZ R195, R200, R195 ;  /* 0x000000c3c8c37221 */ /* 0x000fe40000010000 */
[----:B------:R-:W-:Y:S03]  /*8250*/  FADD.FTZ R202, R202, R194 ;  /* 0x000000c2caca7221 */ /* 0x000fe60000010000 */
[C---:B------:R-:W-:Y:S01]  /*8260*/  HMMA.16816.F32 R8, R20.reuse, R26, R8 ;  /* 0x0000001a1408723c */ /* 0x040fe20000001808 */
[----:B------:R-:W2:Y:S01]  /*8270*/  LDSM.16.MT88.4 R24, [R236+0x6100] ;  /* 0x00610000ec18783b */ /* 0x000ea20000004200 */
[----:B------:R-:W-:Y:S02]  /*8280*/  MUFU.EX2 R162, R162 ;  /* 0x000000a200a27308 */ /* 0x000fe40000000800 */
[----:B-----5:R-:W-:Y:S04]  /*8290*/  FADD.FTZ R202, R118, R202 ;  /* 0x000000ca76ca7221 */ /* 0x020fe80000010000 */
[C---:B---3--:R-:W-:Y:S04]  /*82a0*/  HMMA.16816.F32 R68, R20.reuse, R28, R68 ;  /* 0x0000001c1444723c */ /* 0x048fe80000001844 */
[----:B------:R-:W3:Y:S04]  /*82b0*/  MUFU.EX2 R65, R65 ;  /* 0x0000004100417308 */ /* 0x000ee80000000800 */
[C---:B------:R-:W-:Y:S01]  /*82c0*/  HMMA.16816.F32 R72, R20.reuse, R30, R72 ;  /* 0x0000001e1448723c */ /* 0x040fe20000001848 */
[----:B------:R-:W5:Y:S05]  /*82d0*/  LDSM.16.MT88.4 R28, [R234+0x6100] ;  /* 0x00610000ea1c783b */ /* 0x000f6a0000004200 */
[----:B------:R-:W2:Y:S02]  /*82e0*/  MUFU.EX2 R161, R161 ;  /* 0x000000a100a17308 */ /* 0x000ea40000000800 */
[C---:B-1----:R-:W-:Y:S08]  /*82f0*/  HMMA.16816.F32 R76, R20.reuse, R32, R76 ;  /* 0x00000020144c723c */ /* 0x042ff0000000184c */
[C---:B------:R-:W-:Y:S01]  /*8300*/  HMMA.16816.F32 R80, R20.reuse, R34, R80 ;  /* 0x000000221450723c */ /* 0x040fe20000001850 */
[----:B------:R-:W1:Y:S07]  /*8310*/  LDSM.16.MT88.4 R32, [R233+0x6100] ;  /* 0x00610000e920783b */ /* 0x000e6e0000004200 */
[C---:B----4-:R-:W-:Y:S08]  /*8320*/  HMMA.16816.F32 R84, R20.reuse, R36, R84 ;  /* 0x000000241454723c */ /* 0x050ff00000001854 */
[C---:B------:R-:W-:Y:S01]  /*8330*/  HMMA.16816.F32 R88, R20.reuse, R38, R88 ;  /* 0x000000261458723c */ /* 0x040fe20000001858 */
[----:B------:R-:W4:Y:S07]  /*8340*/  LDSM.16.MT88.4 R36, [R236+0x2900] ;  /* 0x00290000ec24783b */ /* 0x000f2e0000004200 */
[C---:B--2---:R-:W-:Y:S08]  /*8350*/  HMMA.16816.F32 R92, R20.reuse, R24, R92 ;  /* 0x00000018145c723c */ /* 0x044ff0000000185c */
        /* <DEDUP_REMOVED lines=22> */
[----:B------:R-:W-:Y:S03]  /*84c0*/  FADD.FTZ R210, R210, R119 ;  /* 0x00000077d2d27221 */ /* 0x000fe60000010000 */
[C---:B------:R-:W-:Y:S01]  /*84d0*/  HMMA.16816.F32 R8, R20.reuse, R38, R8 ;  /* 0x000000261408723c */ /* 0x040fe20000001808 */
[----:B------:R-:W4:Y:S03]  /*84e0*/  LDSM.16.MT88.4 R36, [R234+0x6900] ;  /* 0x00690000ea24783b */ /* 0x000f260000004200 */
[----:B------:R-:W-:Y:S04]  /*84f0*/  FADD.FTZ R210, R54, R210 ;  /* 0x000000d236d27221 */ /* 0x000fe80000010000 */
[C---:B------:R-:W-:Y:S08]  /*8500*/  HMMA.16816.F32 R68, R20.reuse, R44, R68 ;  /* 0x0000002c1444723c */ /* 0x040ff00000001844 */
[C---:B------:R-:W-:Y:S01]  /*8510*/  HMMA.16816.F32 R72, R20.reuse, R46, R72 ;  /* 0x0000002e1448723c */ /* 0x040fe20000001848 */
[----:B------:R-:W-:Y:S07]  /*8520*/  LDSM.16.MT88.4 R44, [R233+0x7100] ;  /* 0x00710000e92c783b */ /* 0x000fee0000004200 */
        /* <DEDUP_REMOVED lines=9> */
[C---:B----4-:R-:W-:Y:S08]  /*85c0*/  HMMA.16816.F32 R12, R20.reuse, R36, R12 ;  /* 0x00000024140c723c */ /* 0x050ff0000000180c */
[C---:B------:R-:W-:Y:S01]  /*85d0*/  HMMA.16816.F32 R100, R20.reuse, R38, R100 ;  /* 0x000000261464723c */ /* 0x040fe20000001864 */
[----:B------:R-:W-:Y:S07]  /*85e0*/  LDSM.16.MT88.4 R36, [R232+0x3100] ;  /* 0x00310000e824783b */ /* 0x000fee0000004200 */
[C---:B--2---:R-:W-:Y:S08]  /*85f0*/  HMMA.16816.F32 R104, R20.reuse, R24, R104 ;  /* 0x000000181468723c */ /* 0x044ff00000001868 */
[C---:B------:R-:W-:Y:S01]  /*8600*/  HMMA.16816.F32 R108, R20.reuse, R26, R108 ;  /* 0x0000001a146c723c */ /* 0x040fe2000000186c */
[----:B------:R-:W2:Y:S07]  /*8610*/  LDSM.16.MT88.4 R24, [R234+0x3100] ;  /* 0x00310000ea18783b */ /* 0x000eae0000004200 */
[C---:B-----5:R-:W-:Y:S08]  /*8620*/  HMMA.16816.F32 R16, R20.reuse, R28, R16 ;  /* 0x0000001c1410723c */ /* 0x060ff00000001810 */
[----:B------:R-:W-:Y:S01]  /*8630*/  HMMA.16816.F32 R112, R20, R30, R112 ;  /* 0x0000001e1470723c */ /* 0x000fe20000001870 */
[----:B------:R-:W4:Y:S06]  /*8640*/  LDSM.16.MT88.4 R28, [R233+0x3100] ;  /* 0x00310000e91c783b */ /* 0x000f2c0000004200 */
        /* <DEDUP_REMOVED lines=11> */
[----:B------:R-:W-:Y:S03]  /*8700*/  FADD.FTZ R59, R59, R55 ;  /* 0x000000373b3b7221 */ /* 0x000fe60000010000 */
[C---:B------:R-:W-:Y:S01]  /*8710*/  HMMA.16816.F32 R8, R20.reuse, R34, R8 ;  /* 0x000000221408723c */ /* 0x040fe20000001808 */
[----:B------:R-:W1:Y:S03]  /*8720*/  LDSM.16.MT88.4 R32, [R236+0x7100] ;  /* 0x00710000ec20783b */ /* 0x000e660000004200 */
[----:B------:R-:W-:Y:S04]  /*8730*/  FADD.FTZ R59, R62, R59 ;  /* 0x0000003b3e3b7221 */ /* 0x000fe80000010000 */
[C---:B--2---:R-:W-:Y:S04]  /*8740*/  HMMA.16816.F32 R68, R20.reuse, R24, R68 ;  /* 0x000000181444723c */ /* 0x044fe80000001844 */
[----:B------:R-:W-:Y:S04]  /*8750*/  FADD.FTZ R59, R63, R59 ;  /* 0x0000003b3f3b7221 */ /* 0x000fe80000010000 */
[C---:B------:R-:W-:Y:S01]  /*8760*/  HMMA.16816.F32 R72, R20.reuse, R26, R72 ;  /* 0x0000001a1448723c */ /* 0x040fe20000001848 */
[----:B------:R-:W2:Y:S03]  /*8770*/  LDSM.16.MT88.4 R24, [R234+0x3900] ;  /* 0x00390000ea18783b */ /* 0x000ea60000004200 */
[----:B---3--:R-:W-:Y:S04]  /*8780*/  FADD.FTZ R59, R65, R59 ;  /* 0x0000003b413b7221 */ /* 0x008fe80000010000 */
[C---:B----4-:R-:W-:Y:S04]  /*8790*/  HMMA.16816.F32 R76, R20.reuse, R28, R76 ;  /* 0x0000001c144c723c */ /* 0x050fe8000000184c */
[----:B------:R-:W-:Y:S04]  /*87a0*/  FADD.FTZ R248, R161, R59 ;  /* 0x0000003ba1f87221 */ /* 0x000fe80000010000 */
[C---:B------:R-:W-:Y:S01]  /*87b0*/  HMMA.16816.F32 R80, R20.reuse, R30, R80 ;  /* 0x0000001e1450723c */ /* 0x040fe20000001850 */
[----:B------:R-:W3:Y:S07]  /*87c0*/  LDSM.16.MT88.4 R28, [R233+0x3900] ;  /* 0x00390000e91c783b */ /* 0x000eee0000004200 */
        /* <DEDUP_REMOVED lines=9> */
[----:B------:R-:W-:Y:S07]  /*8860*/  HMMA.16816.F32 R112, R20, R50, R112 ;  /* 0x000000321470723c */ /* 0x000fee0000001870 */
[----:B------:R-:W-:Y:S01]  /*8870*/  F2FP.PACK_AB R20, R61, R60 ;  /* 0x0000003c3d14723e */ /* 0x000fe200000000ff */
[----:B------:R-:W-:Y:S01]  /*8880*/  FADD.FTZ R60, R60, R56 ;  /* 0x000000383c3c7221 */ /* 0x000fe20000010000 */
[----:B------:R-:W-:Y:S03]  /*8890*/  F2FP.PACK_AB R21, R63, R62 ;  /* 0x0000003e3f15723e */ /* 0x000fe600000000ff */
[----:B------:R-:W-:Y:S01]  /*88a0*/  F2FP.PACK_AB R22, R162, R64 ;  /* 0x00000040a216723e */ /* 0x000fe200000000ff */
[----:B------:R-:W-:Y:S01]  /*88b0*/  FADD.FTZ R60, R61, R60 ;  /* 0x0000003c3d3c7221 */ /* 0x000fe20000010000 */
[----:B------:R-:W-:Y:S03]  /*88c0*/  F2FP.PACK_AB R23, R161, R65 ;  /* 0x00000041a117723e */ /* 0x000fe600000000ff */
[----:B------:R-:W-:Y:S04]  /*88d0*/  FADD.FTZ R60, R64, R60 ;  /* 0x0000003c403c7221 */ /* 0x000fe80000010000 */
[C---:B------:R-:W-:Y:S01]  /*88e0*/  HMMA.16816.F32 R128, R20.reuse, R124, R4 ;  /* 0x0000007c1480723c */ /* 0x040fe20000001804 */
[----:B------:R-:W1:Y:S02]  /*88f0*/  LDSM.16.MT88.4 R4, [R232+0x3900] ;  /* 0x00390000e804783b */ /* 0x000e640000004200 */
[----:B------:R-:W-:Y:S05]  /*8900*/  FADD.FTZ R249, R162, R60 ;  /* 0x0000003ca2f97221 */ /* 0x000fea0000010000 */
[C---:B------:R-:W-:Y:S01]  /*8910*/  HMMA.16816.F32 R124, R20.reuse, R126, R8 ;  /* 0x0000007e147c723c */ /* 0x040fe20000001808 */
[----:B------:R-:W4:Y:S07]  /*8920*/  LDSM.16.MT88.4 R8, [R236+0x7900] ;  /* 0x00790000ec08783b */ /* 0x000f2e0000004200 */
[C---:B--2---:R-:W-:Y:S08]  /*8930*/  HMMA.16816.F32 R68, R20.reuse, R24, R68 ;  /* 0x000000181444723c */ /* 0x044ff00000001844 */
[C---:B------:R-:W-:Y:S01]  /*8940*/  HMMA.16816.F32 R72, R20.reuse, R26, R72 ;  /* 0x0000001a1448723c */ /* 0x040fe20000001848 */
[----:B------:R-:W2:Y:S07]  /*8950*/  LDSM.16.MT88.4 R24, [R234+0x7900] ;  /* 0x00790000ea18783b */ /* 0x000eae0000004200 */
[C---:B---3--:R-:W-:Y:S08]  /*8960*/  HMMA.16816.F32 R76, R20.reuse, R28, R76 ;  /* 0x0000001c144c723c */ /* 0x048ff0000000184c */
[C---:B------:R-:W-:Y:S08]  /*8970*/  HMMA.16816.F32 R80, R20.reuse, R30, R80 ;  /* 0x0000001e1450723c */ /* 0x040ff00000001850 */
[C---:B-1----:R-:W-:Y:S08]  /*8980*/  HMMA.16816.F32 R84, R20.reuse, R4, R84 ;  /* 0x000000041454723c */ /* 0x042ff00000001854 */
[C---:B------:R-:W-:Y:S01]  /*8990*/  HMMA.16816.F32 R88, R20.reuse, R6, R88 ;  /* 0x000000061458723c */ /* 0x040fe20000001858 */
[----:B------:R-:W1:Y:S07]  /*89a0*/  LDSM.16.MT88.4 R4, [R233+0x7900] ;  /* 0x00790000e904783b */ /* 0x000e6e0000004200 */
[C---:B----4-:R-:W-:Y:S08]  /*89b0*/  HMMA.16816.F32 R92, R20.reuse, R8, R92 ;  /* 0x00000008145c723c */ /* 0x050ff0000000185c */
[C---:B------:R-:W-:Y:S01]  /*89c0*/  HMMA.16816.F32 R96, R20.reuse, R10, R96 ;  /* 0x0000000a1460723c */ /* 0x040fe20000001860 */
[----:B------:R-:W3:Y:S07]  /*89d0*/  LDSM.16.MT88.4 R8, [R232+0x7900] ;  /* 0x00790000e808783b */ /* 0x000eee0000004200 */
[C---:B--2---:R-:W-:Y:S08]  /*89e0*/  HMMA.16816.F32 R120, R20.reuse, R24, R12 ;  /* 0x000000181478723c */ /* 0x044ff0000000180c */
[C---:B------:R-:W-:Y:S08]  /*89f0*/  HMMA.16816.F32 R100, R20.reuse, R26, R100 ;  /* 0x0000001a1464723c */ /* 0x040ff00000001864 */
[C---:B-1----:R-:W-:Y:S08]  /*8a00*/  HMMA.16816.F32 R104, R20.reuse, R4, R104 ;  /* 0x000000041468723c */ /* 0x042ff00000001868 */
[C---:B------:R-:W-:Y:S08]  /*8a10*/  HMMA.16816.F32 R108, R20.reuse, R6, R108 ;  /* 0x00000006146c723c */ /* 0x040ff0000000186c */
[C---:B---3--:R-:W-:Y:S08]  /*8a20*/  HMMA.16816.F32 R116, R20.reuse, R8, R16 ;  /* 0x000000081474723c */ /* 0x048ff00000001810 */
[----:B------:R-:W-:Y:S01]  /*8a30*/  HMMA.16816.F32 R112, R20, R10, R112 ;  /* 0x0000000a1470723c */ /* 0x000fe20000001870 */
[----:B------:R-:W-:-:S07]  /*8a40*/  @P1 BRA `(.L_x_1790) ;  /* 0xffffcd1000001947 */ /* 0x000fce000383ffff */
.L_x_1789:
        /* <DEDUP_REMOVED lines=91> */
.L_x_1787:
        /* <DEDUP_REMOVED lines=211> */
.L_x_1795:
[----:B--23--:R-:W-:Y:S05]  /*9d30*/  BSYNC B0 ;  /* 0x0000000000007941 */ /* 0x00cfea0003800000 */
.L_x_1794:
        /* <DEDUP_REMOVED lines=98> */
.L_x_1793:
        /* <DEDUP_REMOVED lines=50> */
.L_x_1796:
        /* <DEDUP_REMOVED lines=16> */
.L_x_3608:


//--------------------- .text._ZN7cutlass13device_kernelIN5flash19enable_sm80_to_sm89INS1_16FlashAttnFwdSm80INS1_25CollectiveMainloopFwdSm80ILi8ELi1ELb1EN4cute5tupleIJNS5_1CILi128EEENS7_ILi96EEES8_EEELi128ENS_6half_tEfNS_4arch4Sm80ELb0ELb1ELb0ELb0ELb1ELb0ELb1ELb1EEENS1_21CollectiveEpilogueFwdINS6_IJS8_S8_S9_EEENS6_IJNS7_ILi1EEESH_SH_EEESB_SD_Li256ELb0ELb1ELb1ELb0EEENS1_19SingleTileSchedulerILb0ELb1ELb1ELi128EEEEEEEEEvNT_6ParamsE --------------------------
	.section	.text._ZN7cutlass13device_kernelIN5flash19enable_sm80_to_sm89INS1_16FlashAttnFwdSm80INS1_25CollectiveMainloopFwdSm80ILi8ELi1ELb1EN4cute5tupleIJNS5_1CILi128EEENS7_ILi96EEES8_EEELi128ENS_6half_tEfNS_4arch4Sm80ELb0ELb1ELb0ELb0ELb1ELb0ELb1ELb1EEENS1_21CollectiveEpilogueFwdINS6_IJS8_S8_S9_EEENS6_IJNS7_ILi1EEESH_SH_EEESB_SD_Li256ELb0ELb1ELb1ELb0EEENS1_19SingleTileSchedulerILb0ELb1ELb1ELi128EEEEEEEEEvNT_6ParamsE,"ax",@progbits
	.sectioninfo	@"SHI_REGISTERS=254"
	.align	128
.text._ZN7cutlass13device_kernelIN5flash19enable_sm80_to_sm89INS1_16FlashAttnFwdSm80INS1_25CollectiveMainloopFwdSm80ILi8ELi1ELb1EN4cute5tupleIJNS5_1CILi128EEENS7_ILi96EEES8_EEELi128ENS_6half_tEfNS_4arch4Sm80ELb0ELb1ELb0ELb0ELb1ELb0ELb1ELb1EEENS1_21CollectiveEpilogueFwdINS6_IJS8_S8_S9_EEENS6_IJNS7_ILi1EEESH_SH_EEESB_SD_Li256ELb0ELb1ELb1ELb0EEENS1_19SingleTileSchedulerILb0ELb1ELb1ELi128EEEEEEEEEvNT_6ParamsE:
        .type           _ZN7cutlass13device_kernelIN5flash19enable_sm80_to_sm89INS1_16FlashAttnFwdSm80INS1_25CollectiveMainloopFwdSm80ILi8ELi1ELb1EN4cute5tupleIJNS5_1CILi128EEENS7_ILi96EEES8_EEELi128ENS_6half_tEfNS_4arch4Sm80ELb0ELb1ELb0ELb0ELb1ELb0ELb1ELb1EEENS1_21CollectiveEpilogueFwdINS6_IJS8_S8_S9_EEENS6_IJNS7_ILi1EEESH_SH_EEESB_SD_Li256ELb0ELb1ELb1ELb0EEENS1_19SingleTileSchedulerILb0ELb1ELb1ELi128EEEEEEEEEvNT_6ParamsE,@function
        .size           _ZN7cutlass13device_kernelIN5flash19enable_sm80_to_sm89INS1_16FlashAttnFwdSm80INS1_25CollectiveMainloopFwdSm80ILi8ELi1ELb1EN4cute5tupleIJNS5_1CILi128EEENS7_ILi96EEES8_EEELi128ENS_6half_tEfNS_4arch4Sm80ELb0ELb1ELb0ELb0ELb1ELb0ELb1ELb1EEENS1_21CollectiveEpilogueFwdINS6_IJS8_S8_S9_EEENS6_IJNS7_ILi1EEESH_SH_EEESB_SD_Li256ELb0ELb1ELb1ELb0EEENS1_19SingleTileSchedulerILb0ELb1ELb1ELi128EEEEEEEEEvNT_6ParamsE,(.L_x_3609 - _ZN7cutlass13device_kernelIN5flash19enable_sm80_to_sm89INS1_16FlashAttnFwdSm80INS1_25CollectiveMainloopFwdSm80ILi8ELi1ELb1EN4cute5tupleIJNS5_1CILi128EEENS7_ILi96EEES8_EEELi128ENS_6half_tEfNS_4arch4Sm80ELb0ELb1ELb0ELb0ELb1ELb0ELb1ELb1EEENS1_21CollectiveEpilogueFwdINS6_IJS8_S8_S9_EEENS6_IJNS7_ILi1EEESH_SH_EEESB_SD_Li256ELb0ELb1ELb1ELb0EEENS1_19SingleTileSchedulerILb0ELb1ELb1ELi128EEEEEEEEEvNT_6ParamsE)
        .other          _ZN7cutlass13device_kernelIN5flash19enable_sm80_to_sm89INS1_16FlashAttnFwdSm80INS1_25CollectiveMainloopFwdSm80ILi8ELi1ELb1EN4cute5tupleIJNS5_1CILi128EEENS7_ILi96EEES8_EEELi128ENS_6half_tEfNS_4arch4Sm80ELb0ELb1ELb0ELb0ELb1ELb0ELb1ELb1EEENS1_21CollectiveEpilogueFwdINS6_IJS8_S8_S9_EEENS6_IJNS7_ILi1EEESH_SH_EEESB_SD_Li256ELb0ELb1ELb1ELb0EEENS1_19SingleTileSchedulerILb0ELb1ELb1ELi128EEEEEEEEEvNT_6ParamsE,@"STO_CUDA_ENTRY STV_DEFAULT"
_ZN7cutlass13device_kernelIN5flash19enable_sm80_to_sm89INS1_16FlashAttnFwdSm80INS1_25CollectiveMainloopFwdSm80ILi8ELi1ELb1EN4cute5tupleIJNS5_1CILi128EEENS7_ILi96EEES8_EEELi128ENS_6half_tEfNS_4arch4Sm80ELb0ELb1ELb0ELb0ELb1ELb0ELb1ELb1EEENS1_21CollectiveEpilogueFwdINS6_IJS8_S8_S9_EEENS6_IJNS7_ILi1EEESH_SH_EEESB_SD_Li256ELb0ELb1ELb1ELb0EEENS1_19SingleTileSchedulerILb0ELb1ELb1ELi128EEEEEEEEEvNT_6ParamsE:
        /* <DEDUP_REMOVED lines=17> */
.L_x_1797:
[----:B------:R-:W-:Y:S02]  /*0110*/  ULDC.64 UR4, c[0x0][0x550] ;  /* 0x0001540000047ab9 */ /* 0x000fe40000000a00 */
[----:B------:R-:W-:Y:S02]  /*0120*/  UISETP.NE.AND UP0, UPT, UR4, 0x1, UPT ;  /* 0x000000010400788c */ /* 0x000fe4000bf05270 */
[----:B------:R-:W-:-:S02]  /*0130*/  UIMAD.WIDE.U32 UR12, UR6, UR5, URZ ;  /* 0x00000005060c72a5 */ /* 0x000fc4000f8e003f */
[----:B------:R-:W-:Y:S02]  /*0140*/  ULDC UR4, c[0x0][0x558] ;  /* 0x0001560000047ab9 */ /* 0x000fe40000000800 */
[----:B------:R-:W-:-:S05]  /*0150*/  UMOV UR9, UR6 ;  /* 0x0000000600097c82 */ /* 0x000fca0008000000 */
[----:B------:R-:W-:-:S03]  /*0160*/  @UP0 USHF.R.U32.HI UR9, URZ, UR4, UR13 ;  /* 0x000000043f090299 */ /* 0x000fc6000801160d */
.L_x_1798:
        /* <DEDUP_REMOVED lines=49> */
.L_x_1800:
[----:B------:R-:W-:Y:S02]  /*0480*/  ULDC UR4, c[0x0][0x32c] ;  /* 0x0000cb0000047ab9 */ /* 0x000fe40000000800 */
[----:B------:R-:W-:-:S03]  /*0490*/  UISETP.NE.AND UP0, UPT, UR12, UR4, UPT ;  /* 0x000000040c00728c */ /* 0x000fc6000bf05270 */
[----:B------:R-:W-:Y:S02]  /*04a0*/  ULDC.64 UR4, c[0x0][0x330] ;  /* 0x0000cc0000047ab9 */ /* 0x000fe40000000a00 */
[----:B------:R-:W-:-:S06]  /*04b0*/  UIMAD.WIDE.U32 UR16, UR13, UR4, URZ ;  /* 0x000000040d1072a5 */ /* 0x000fcc000f8e003f */
[----:B------:R-:W-:Y:S02]  /*04c0*/  @UP0 USHF.R.U32.HI UR13, URZ, UR5, UR17 ;  /* 0x000000053f0d0299 */ /* 0x000fe40008011611 */
.L_x_1801:
[----:B------:R-:W-:Y:S02]  /*04d0*/  ULDC UR4, c[0x0][0x32c] ;  /* 0x0000cb0000047ab9 */ /* 0x000fe40000000800 */
[----:B------:R-:W-:-:S04]  /*04e0*/  UIMAD UR4, UR13, UR4, UR4 ;  /* 0x000000040d0472a4 */ /* 0x000fc8000f8e0204 */
[----:B------:R-:W-:-:S04]  /*04f0*/  UISETP.LT.AND UP0, UPT, UR11, UR4, UPT ;  /* 0x000000040b00728c */ /* 0x000fc8000bf01270 */
[----:B------:R-:W-:Y:S02]  /*0500*/  USEL UR11, UR11, UR4, UP0 ;  /* 0x000000040b0b7287 */ /* 0x000fe40008000000 */
.L_x_1799:
        /* <DEDUP_REMOVED lines=34> */
.L_x_1803:
[----:B------:R-:W-:-:S04]  /*0730*/  MOV R0, c[0x0][0x32c] ;  /* 0x0000cb0000007a02 */ /* 0x000fc80000000f00 */
[----:B------:R-:W-:-:S13]  /*0740*/  ISETP.NE.AND P0, PT, R0, 0x1, PT ;  /* 0x000000010000780c */ /* 0x000fda0003f05270 */
[----:B------:R-:W-:-:S05]  /*0750*/  @P0 IMAD.HI.U32 R0, R3, c[0x0][0x330], RZ ;  /* 0x0000cc0003000a27 */ /* 0x000fca00078e00ff */
[----:B------:R-:W-:-:S05]  /*0760*/  @P0 SHF.R.U32.HI R3, RZ, c[0x0][0x334], R0 ;  /* 0x0000cd00ff030a19 */ /* 0x000fca0000011600 */
.L_x_1804:
[----:B------:R-:W-:-:S05]  /*0770*/  IMAD R3, R3, c[0x0][0x32c], RZ ;  /* 0x0000cb0003037a24 */ /* 0x000fca00078e02ff */
[----:B------:R-:W-:-:S05]  /*0780*/  IMNMX R2, R2, R3, !PT ;  /* 0x0000000302027217 */ /* 0x000fca0007800200 */
.L_x_1802:
        /* <DEDUP_REMOVED lines=39> */
.L_x_1805:
        /* <DEDUP_REMOVED lines=51> */
[----:B------:R-:W-:Y:S01]  /*0d30*/  IMAD.MOV.U32 R13, RZ, RZ, 0x60 ;  /* 0x00000060ff0d7424 */ /* 0x000fe200078e00ff */
[----:B------:R-:W-:Y:S02]  /*0d40*/  ULDC.64 UR4, c[0x0][0x2b0] ;  /* 0x0000ac0000047ab9 */ /* 0x000fe40000000a00 */
[----:B------:R-:W-:Y:S01]  /*0d50*/  LEA.HI R4, R103, R100, RZ, 0x3 ;  /* 0x0000006467047211 */ /* 0x000fe200078f18ff */
[----:B------:R-:W2:Y:S01]  /*0d60*/  @P0 LDG.E R2, [R2.64] ;  /* 0x0000000e02020981 */ /* 0x000ea2000c1e1900 */
[----:B------:R-:W-:Y:S02]  /*0d70*/  IMAD.MOV.U32 R0, RZ, RZ, c[0x0][0x2b8] ;  /* 0x0000ae00ff007624 */ /* 0x000fe400078e00ff */
[----:B------:R-:W-:Y:S01]  /*0d80*/  LOP3.LUT R39, R4, 0xfffffff8, RZ, 0xc0, !PT ;  /* 0xfffffff804277812 */ /* 0x000fe200078ec0ff */
[----:B------:R-:W-:Y:S01]  /*0d90*/  IMAD R12, R14, R13, -0x60 ;  /* 0xffffffa00e0c7424 */ /* 0x000fe200078e020d */
[----:B------:R-:W-:Y:S01]  /*0da0*/  SHF.R.S32.HI R4, RZ, 0x3, R4 ;  /* 0x00000003ff047819 */ /* 0x000fe20000011404 */
[----:B------:R-:W-:Y:S01]  /*0db0*/  IMAD.MOV.U32 R216, RZ, RZ, RZ ;  /* 0x000000ffffd87224 */ /* 0x000fe200078e00ff */
[----:B------:R-:W-:Y:S01]  /*0dc0*/  ISETP.NE.AND P3, PT, R0, 0x1, PT ;  /* 0x000000010000780c */ /* 0x000fe20003f65270 */
[----:B------:R-:W-:-:S04]  /*0dd0*/  IMAD.IADD R39, R100, 0x1, -R39 ;  /* 0x0000000164277824 */ /* 0x000fc800078e0a27 */
[----:B------:R-:W-:-:S04]  /*0de0*/  IMAD R219, R39, 0x20, R4 ;  /* 0x0000002027db7824 */ /* 0x000fc800078e0204 */
[----:B------:R-:W-:-:S05]  /*0df0*/  IMAD.IADD R217, R219, 0x1, R12 ;  /* 0x00000001dbd97824 */ /* 0x000fca00078e020c */
[C---:B------:R-:W-:Y:S01]  /*0e00*/  ISETP.GE.AND P2, PT, R217.reuse, UR8, PT ;  /* 0x00000008d9007c0c */ /* 0x040fe2000bf46270 */
[----:B-----5:R-:W-:-:S03]  /*0e10*/  IMAD.IADD R217, R217, 0x1, R220 ;  /* 0x00000001d9d97824 */ /* 0x020fc600078e02dc */
[----:B------:R-:W-:Y:S01]  /*0e20*/  ISETP.GT.OR P2, PT, R219, 0x5f, P2 ;  /* 0x0000005fdb00780c */ /* 0x000fe20001744670 */
[----:B------:R-:W-:-:S04]  /*0e30*/  @P3 IMAD.HI.U32 R0, R217, c[0x0][0x2bc], RZ ;  /* 0x0000af00d9003a27 */ /* 0x000fc800078e00ff */
[----:B------:R-:W-:Y:S01]  /*0e40*/  IMAD.MOV.U32 R6, RZ, RZ, R217 ;  /* 0x000000ffff067224 */ /* 0x000fe200078e00d9 */
[----:B------:R-:W-:Y:S01]  /*0e50*/  @P3 SHF.R.U32.HI R6, RZ, c[0x0][0x2c0], R0 ;  /* 0x0000b000ff063a19 */ /* 0x000fe20000011600 */
[----:B------:R-:W-:Y:S01]  /*0e60*/  BAR.SYNC.DEFER_BLOCKING 0x0 ;  /* 0x0000000000007b1d */ /* 0x000fe20000010000 */
[----:B------:R-:W-:Y:S02]  /*0e70*/  USHF.R.S32.HI UR16, URZ, 0x1f, UR9 ;  /* 0x0000001f3f107899 */ /* 0x000fe40008011409 */
[----:B------:R-:W-:-:S03]  /*0e80*/  USHF.R.S32.HI UR17, URZ, 0x1f, UR10 ;  /* 0x0000001f3f117899 */ /* 0x000fc6000801140a */
[----:B--2---:R1:W2:Y:S02]  /*0e90*/  @P0 R2UR UR11, R2 ;  /* 0x00000000020b03c2 */ /* 0x0042a400000e0000 */
[----:B--2---:R-:W-:Y:S02]  /*0ea0*/  @!UP0 UMOV UR11, UR10 ;  /* 0x0000000a000b8c82 */ /* 0x004fe40008000000 */
[----:B------:R-:W-:Y:S02]  /*0eb0*/  USHF.R.S32.HI UR7, URZ, 0x1f, UR11 ;  /* 0x0000001f3f077899 */ /* 0x000fe4000801140b */
[----:B------:R-:W-:Y:S02]  /*0ec0*/  UIMAD.WIDE.U32 UR12, UR11, UR4, URZ ;  /* 0x000000040b0c72a5 */ /* 0x000fe4000f8e003f */
[----:B------:R-:W-:-:S04]  /*0ed0*/  UIMAD UR7, UR7, UR4, URZ ;  /* 0x00000004070772a4 */ /* 0x000fc8000f8e023f */
[----:B------:R-:W-:Y:S01]  /*0ee0*/  UIMAD UR7, UR11, UR5, UR7 ;  /* 0x000000050b0772a4 */ /* 0x000fe2000f8e0207 */
[----:B------:R-:W-:Y:S02]  /*0ef0*/  @!P2 IADD3 R3, P1, R6, UR12, RZ ;  /* 0x0000000c0603ac10 */ /* 0x000fe4000ff3e0ff */
[----:B------:R-:W-:Y:S02]  /*0f00*/  ULDC.64 UR4, c[0x0][0x1b8] ;  /* 0x00006e0000047ab9 */ /* 0x000fe40000000a00 */
[----:B------:R-:W-:-:S06]  /*0f10*/  UIADD3 UR7, UR13, UR7, URZ ;  /* 0x000000070d077290 */ /* 0x000fcc000fffe03f */
[----:B------:R-:W-:Y:S02]  /*0f20*/  @!P2 LEA.HI.X.SX32 R0, R6, UR7, 0x1, P1 ;  /* 0x000000070600ac11 */ /* 0x000fe400088f0eff */
[----:B-1----:R-:W-:-:S04]  /*0f30*/  @!P2 LEA R2, P0, R3, c[0x0][0x2a0], 0x2 ;  /* 0x0000a8000302aa11 */ /* 0x002fc800078010ff */
[----:B------:R-:W-:-:S05]  /*0f40*/  @!P2 LEA.HI.X R3, R3, c[0x0][0x2a4], R0, 0x2, P0 ;  /* 0x0000a9000303aa11 */ /* 0x000fca00000f1400 */
[----:B------:R1:W2:Y:S01]  /*0f50*/  @!P2 LDG.E R216, [R2.64] ;  /* 0x0000000e02d8a981 */ /* 0x0002a2000c1e1900 */
[----:B------:R-:W-:Y:S01]  /*0f60*/  PLOP3.LUT P1, PT, PT, PT, UP2, 0x80, 0x0 ;  /* 0x000000000000781c */ /* 0x000fe20003f2f028 */
[----:B------:R-:W-:Y:S01]  /*0f70*/  UIMAD UR11, UR16, UR4, URZ ;  /* 0x00000004100b72a4 */ /* 0x000fe2000f8e023f */
[----:B------:R-:W-:Y:S01]  /*0f80*/  PLOP3.LUT P0, PT, PT, PT, UP2, 0x80, 0x0 ;  /* 0x000000000000781c */ /* 0x000fe20003f0f028 */
[----:B------:R-:W-:Y:S01]  /*0f90*/  UIMAD.WIDE.U32 UR20, UR9, UR4, URZ ;  /* 0x00000004091472a5 */ /* 0x000fe2000f8e003f */
[----:B------:R-:W-:Y:S01]  /*0fa0*/  IADD3 R0, R219, UR19, RZ ;  /* 0x00000013db007c10 */ /* 0x000fe2000fffe0ff */
[----:B------:R-:W-:Y:S01]  /*0fb0*/  UIMAD UR11, UR9, UR5, UR11 ;  /* 0x00000005090b72a4 */ /* 0x000fe2000f8e020b */
[----:B------:R-:W-:Y:S01]  /*0fc0*/  IMAD.SHL.U32 R231, R39, 0x8, RZ ;  /* 0x0000000827e77824 */ /* 0x000fe200078e00ff */
[-C--:B------:R-:W-:Y:S01]  /*0fd0*/  LEA.HI R218, R103, R100.reuse, RZ, 0x6 ;  /* 0x0000006467da7211 */ /* 0x080fe200078f30ff */
[----:B------:R-:W-:Y:S01]  /*0fe0*/  ULDC.64 UR4, c[0x0][0x1c0] ;  /* 0x0000700000047ab9 */ /* 0x000fe20000000a00 */
[----:B------:R-:W-:Y:S01]  /*0ff0*/  IMAD.MOV.U32 R5, RZ, RZ, R0 ;  /* 0x000000ffff057224 */ /* 0x000fe200078e0000 */
[----:B------:R-:W-:Y:S01]  /*1000*/  UIMAD UR17, UR17, UR4, URZ ;  /* 0x00000004111172a4 */ /* 0x000fe2000f8e023f */
[C---:B------:R-:W-:Y:S01]  /*1010*/  IADD3 R38, R231.reuse, 0x40, RZ ;  /* 0x00000040e7267810 */ /* 0x040fe20007ffe0ff */
[----:B------:R-:W-:Y:S01]  /*1020*/  UIADD3 UR21, UR21, UR11, URZ ;  /* 0x0000000b15157290 */ /* 0x000fe2000fffe03f */
[----:B------:R-:W-:Y:S01]  /*1030*/  IMAD.MOV R6, RZ, RZ, -R6 ;  /* 0x000000ffff067224 */ /* 0x000fe200078e0a06 */
[----:B------:R-:W-:Y:S01]  /*1040*/  UIMAD UR5, UR10, UR5, UR17 ;  /* 0x000000050a0572a4 */ /* 0x000fe2000f8e0211 */
[----:B------:R-:W-:Y:S01]  /*1050*/  IMAD.SHL.U32 R218, R218, 0x8, RZ ;  /* 0x00000008dada7824 */ /* 0x000fe200078e00ff */
[----:B------:R-:W-:Y:S01]  /*1060*/  UIMAD.WIDE.U32 UR10, UR10, UR4, UR20 ;  /* 0x000000040a0a72a5 */ /* 0x000fe2000f8e0014 */
[----:B------:R-:W-:Y:S01]  /*1070*/  ISETP.GE.AND P2, PT, R231, c[0x0][0x198], PT ;  /* 0x00006600e7007a0c */ /* 0x000fe20003f46270 */
[----:B------:R-:W-:Y:S01]  /*1080*/  IMAD R217, R6, c[0x0][0x2b8], R217 ;  /* 0x0000ae0006d97a24 */ /* 0x000fe200078e02d9 */
[----:B------:R-:W-:Y:S01]  /*1090*/  ULDC UR4, c[0x0][0x168] ;  /* 0x00005a0000047ab9 */ /* 0x000fe20000000800 */
[----:B------:R-:W-:Y:S01]  /*10a0*/  LEA.HI R214, R103, R100, RZ, 0x4 ;  /* 0x0000006467d67211 */ /* 0x000fe200078f20ff */
[----:B------:R-:W-:Y:S01]  /*10b0*/  UIADD3 UR5, UR11, UR5, URZ ;  /* 0x000000050b057290 */ /* 0x000fe2000fffe03f */
[----:B------:R-:W-:Y:S01]  /*10c0*/  IMAD.U32 R9, RZ, RZ, UR11 ;  /* 0x0000000bff097e24 */ /* 0x000fe2000f8e00ff */
[----:B------:R-:W-:Y:S01]  /*10d0*/  UIMAD UR6, UR6, UR4, URZ ;  /* 0x00000004060672a4 */ /* 0x000fe2000f8e023f */
[----:B-1----:R-:W-:Y:S01]  /*10e0*/  @P1 IMAD.HI.U32 R2, R0, c[0x0][0x2c8], RZ ;  /* 0x0000b20000021a27 */ /* 0x002fe200078e00ff */
[----:B------:R-:W-:-:S02]  /*10f0*/  SHF.R.S32.HI R24, RZ, 0x1f, R217 ;  /* 0x0000001fff187819 */ /* 0x000fc400000114d9 */
[----:B------:R-:W-:Y:S01]  /*1100*/  ISETP.GE.AND P4, PT, R38, c[0x0][0x198], PT ;  /* 0x0000660026007a0c */ /* 0x000fe20003f86270 */
[----:B------:R-:W-:Y:S01]  /*1110*/  IMAD.U32 R8, RZ, RZ, UR10 ;  /* 0x0000000aff087e24 */ /* 0x000fe2000f8e00ff */
[----:B------:R-:W-:Y:S01]  /*1120*/  @P0 SHF.R.U32.HI R5, RZ, c[0x0][0x2cc], R2 ;  /* 0x0000b300ff050a19 */ /* 0x000fe20000011602 */
[----:B------:R-:W-:Y:S01]  /*1130*/  IMAD.U32 R9, RZ, RZ, UR5 ;  /* 0x00000005ff097e24 */ /* 0x000fe2000f8e00ff */
[----:B------:R-:W-:Y:S01]  /*1140*/  ULDC.64 UR4, c[0x0][0x1e8] ;  /* 0x00007a0000047ab9 */ /* 0x000fe20000000a00 */
[----:B------:R-:W-:Y:S01]  /*1150*/  IMAD R6, R24, c[0x0][0x1e0], RZ ;  /* 0x0000780018067a24 */ /* 0x000fe200078e02ff */
[--C-:B------:R-:W-:Y:S01]  /*1160*/  SHF.R.S32.HI R2, RZ, 0x1f, R5.reuse ;  /* 0x0000001fff027819 */ /* 0x100fe20000011405 */
[----:B------:R-:W-:Y:S01]  /*1170*/  IMAD.MOV R3, RZ, RZ, -R5 ;  /* 0x000000ffff037224 */ /* 0x000fe200078e0a05 */
[----:B------:R-:W-:Y:S01]  /*1180*/  UIMAD.WIDE.U32 UR10, UR9, UR4, URZ ;  /* 0x00000004090a72a5 */ /* 0x000fe2000f8e003f */
[----:B------:R-:W-:Y:S01]  /*1190*/  IMAD.WIDE.U32 R8, R5, c[0x0][0x1b0], R8 ;  /* 0x00006c0005087a25 */ /* 0x000fe200078e0008 */
[----:B------:R-:W-:Y:S01]  /*11a0*/  UIMAD UR4, UR16, UR4, URZ ;  /* 0x00000004100472a4 */ /* 0x000fe2000f8e023f */
[----:B------:R-:W-:-:S02]  /*11b0*/  LEA.HI R102, R103, R100, RZ, 0x5 ;  /* 0x0000006467667211 */ /* 0x000fc400078f28ff */
[----:B------:R-:W-:Y:S01]  /*11c0*/  IMAD R3, R3, c[0x0][0x2c4], R0 ;  /* 0x0000b10003037a24 */ /* 0x000fe200078e0200 */
[----:B------:R-:W-:Y:S01]  /*11d0*/  UIMAD UR4, UR9, UR5, UR4 ;  /* 0x00000005090472a4 */ /* 0x000fe2000f8e0204 */
[----:B------:R-:W-:Y:S01]  /*11e0*/  IMAD R2, R2, c[0x0][0x1b0], RZ ;  /* 0x00006c0002027a24 */ /* 0x000fe200078e02ff */
[----:B------:R-:W-:Y:S01]  /*11f0*/  SHF.R.S32.HI R101, RZ, 0x5, R102 ;  /* 0x00000005ff657819 */ /* 0x000fe20000011466 */
[----:B------:R-:W-:Y:S01]  /*1200*/  IMAD R6, R217, c[0x0][0x1e4], R6 ;  /* 0x00007900d9067a24 */ /* 0x000fe200078e0206 */
[----:B------:R-:W-:Y:S01]  /*1210*/  SHF.R.S32.HI R0, RZ, 0x1f, R3 ;  /* 0x0000001fff007819 */ /* 0x000fe20000011403 */
[----:B------:R-:W-:Y:S02]  /*1220*/  IMAD R5, R5, c[0x0][0x1b4], R2 ;  /* 0x00006d0005057a24 */ /* 0x000fe400078e0202 */
[----:B------:R-:W-:Y:S02]  /*1230*/  IMAD R13, R14, -0x60, R13 ;  /* 0xffffffa00e0d7824 */ /* 0x000fe400078e020d */
[----:B------:R-:W-:Y:S01]  /*1240*/  IMAD.IADD R9, R9, 0x1, R5 ;  /* 0x0000000109097824 */ /* 0x000fe200078e0205 */
[----:B------:R-:W-:Y:S01]  /*1250*/  SHF.R.S32.HI R5, RZ, 0x1f, R38 ;  /* 0x0000001fff057819 */ /* 0x000fe20000011426 */
[----:B------:R-:W-:-:S02]  /*1260*/  IMAD R0, R0, c[0x0][0x1a8], RZ ;  /* 0x00006a0000007a24 */ /* 0x000fc400078e02ff */
[----:B------:R-:W-:Y:S01]  /*1270*/  IMAD.WIDE.U32 R8, R3, c[0x0][0x1a8], R8 ;  /* 0x00006a0003087a25 */ /* 0x000fe200078e0008 */
[----:B------:R-:W-:-:S03]  /*1280*/  LEA.HI R230, R5, R38, RZ, 0x3 ;  /* 0x0000002605e67211 */ /* 0x000fc600078f18ff */
[----:B------:R-:W-:Y:S01]  /*1290*/  IMAD R0, R3, c[0x0][0x1ac], R0 ;  /* 0x00006b0003007a24 */ /* 0x000fe200078e0200 */
[----:B------:R-:W-:Y:S01]  /*12a0*/  LEA R17, P0, R8, c[0x0][0x160], 0x1 ;  /* 0x0000580008117a11 */ /* 0x000fe200078008ff */
[----:B------:R-:W-:Y:S01]  /*12b0*/  IMAD.MOV.U32 R37, RZ, RZ, 0x20 ;  /* 0x00000020ff257424 */ /* 0x000fe200078e00ff */
[----:B------:R-:W-:Y:S01]  /*12c0*/  LOP3.LUT R230, R230, 0xfffffff8, RZ, 0xc0, !PT ;  /* 0xfffffff8e6e67812 */ /* 0x000fe200078ec0ff */
[----:B------:R-:W-:Y:S02]  /*12d0*/  IMAD.IADD R15, R9, 0x1, R0 ;  /* 0x00000001090f7824 */ /* 0x000fe400078e0200 */
[----:B------:R-:W-:Y:S01]  /*12e0*/  IMAD.SHL.U32 R0, R4, 0x40, RZ ;  /* 0x0000004004007824 */ /* 0x000fe200078e00ff */
[----:B------:R-:W-:Y:S01]  /*12f0*/  SHFL.IDX PT, R2, R17, RZ, 0x181f ;  /* 0x00181fff11027589 */ /* 0x000fe200000e0000 */
[----:B------:R-:W-:Y:S01]  /*1300*/  IMAD.WIDE R46, R230, 0x2, RZ ;  /* 0x00000002e62e7825 */ /* 0x000fe200078e02ff */
[----:B------:R-:W-:Y:S02]  /*1310*/  LEA.HI.X R15, R8, c[0x0][0x164], R15, 0x1, P0 ;  /* 0x00005900080f7a11 */ /* 0x000fe400000f0c0f */
[----:B------:R-:W-:Y:S01]  /*1320*/  LOP3.LUT R0, R0, 0x1c0, RZ, 0xc0, !PT ;  /* 0x000001c000007812 */ /* 0x000fe200078ec0ff */
[----:B------:R-:W-:Y:S01]  /*1330*/  SHFL.IDX PT, R20, R17, 0x1, 0x181f ;  /* 0x00381f0011147f89 */ /* 0x000fe200000e0000 */
[----:B------:R-:W-:-:S02]  /*1340*/  SHF.R.S32.HI R233, RZ, 0x1f, R230 ;  /* 0x0000001fffe97819 */ /* 0x000fc400000114e6 */
[----:B------:R-:W-:Y:S01]  /*1350*/  SHF.R.U32.HI R8, RZ, 0x3, R0 ;  /* 0x00000003ff087819 */ /* 0x000fe20000011600 */
[----:B------:R-:W1:Y:S01]  /*1360*/  SHFL.IDX PT, R3, R15, RZ, 0x181f ;  /* 0x00181fff0f037589 */ /* 0x000e6200000e0000 */
[----:B------:R-:W-:Y:S02]  /*1370*/  LOP3.LUT R7, R0, 0x38, R231, 0xf8, !PT ;  /* 0x0000003800077812 */ /* 0x000fe400078ef8e7 */
[----:B------:R-:W-:Y:S01]  /*1380*/  IADD3 R0, R4, UR19, RZ ;  /* 0x0000001304007c10 */ /* 0x000fe2000fffe0ff */
[----:B------:R-:W3:Y:S01]  /*1390*/  SHFL.IDX PT, R21, R15, 0x1, 0x181f ;  /* 0x00381f000f157f89 */ /* 0x000ee200000e0000 */
[----:B------:R-:W-:Y:S02]  /*13a0*/  LOP3.LUT R7, R7, R8, RZ, 0x3c, !PT ;  /* 0x0000000807077212 */ /* 0x000fe400078e3cff */
[----:B------:R-:W-:Y:S02]  /*13b0*/  ISETP.GE.AND P0, PT, R0, UR6, PT ;  /* 0x0000000600007c0c */ /* 0x000fe4000bf06270 */
[----:B------:R-:W-:-:S02]  /*13c0*/  LOP3.LUT R218, R7, 0xfffffe00, R218, 0xf8, !PT ;  /* 0xfffffe0007da7812 */ /* 0x000fc400078ef8da */
[C---:B------:R-:W-:Y:S02]  /*13d0*/  IADD3 R5, R0.reuse, 0x40, RZ ;  /* 0x0000004000057810 */ /* 0x040fe40007ffe0ff */
[----:B------:R-:W-:Y:S01]  /*13e0*/  IADD3 R7, R0, 0x20, RZ ;  /* 0x0000002000077810 */ /* 0x000fe20007ffe0ff */
[----:B------:R-:W-:Y:S01]  /*13f0*/  IMAD.SHL.U32 R218, R218, 0x2, RZ ;  /* 0x00000002dada7824 */ /* 0x000fe200078e00ff */
[----:B------:R-:W-:Y:S02]  /*1400*/  ISETP.GE.AND P5, PT, R5, UR6, PT ;  /* 0x0000000605007c0c */ /* 0x000fe4000bfa6270 */
[----:B------:R-:W-:Y:S02]  /*1410*/  LOP3.LUT R5, R214, 0xfffffff0, RZ, 0xc0, !PT ;  /* 0xfffffff0d6057812 */ /* 0x000fe400078ec0ff */
[----:B------:R-:W-:Y:S02]  /*1420*/  ISETP.GE.AND P6, PT, R7, UR6, PT ;  /* 0x0000000607007c0c */ /* 0x000fe4000bfc6270 */
[----:B------:R-:W-:Y:S01]  /*1430*/  IADD3 R0, R0, 0x60, RZ ;  /* 0x0000006000007810 */ /* 0x000fe20007ffe0ff */
[----:B------:R-:W-:Y:S01]  /*1440*/  IMAD.IADD R5, R100, 0x1, -R5 ;  /* 0x0000000164057824 */ /* 0x000fe200078e0a05 */
[----:B------:R-:W-:Y:S01]  /*1450*/  IADD3 R226, R218, 0x100, RZ ;  /* 0x00000100dae27810 */ /* 0x000fe20007ffe0ff */
[C-C-:B-1----:R-:W-:Y:S01]  /*1460*/  @!P0 IMAD.WIDE R8, R231.reuse, 0x2, R2.reuse ;  /* 0x00000002e7088825 */ /* 0x142fe200078e0202 */
[----:B------:R-:W-:Y:S01]  /*1470*/  ISETP.GE.AND P1, PT, R0, UR6, PT ;  /* 0x0000000600007c0c */ /* 0x000fe2000bf26270 */
[----:B------:R-:W-:Y:S01]  /*1480*/  UIADD3 UR6, UR11, UR4, URZ ;  /* 0x000000040b067290 */ /* 0x000fe2000fffe03f */
[----:B------:R-:W-:Y:S01]  /*1490*/  IADD3 R225, R218, 0x3100, RZ ;  /* 0x00003100dae17810 */ /* 0x000fe20007ffe0ff */
[----:B------:R-:W-:Y:S01]  /*14a0*/  @!P0 IMAD.WIDE R10, R230, 0x2, R2 ;  /* 0x00000002e60a8825 */ /* 0x000fe200078e0202 */
[----:B------:R-:W-:Y:S01]  /*14b0*/  SHF.R.S32.HI R3, RZ, 0x4, R214 ;  /* 0x00000004ff037819 */ /* 0x000fe200000114d6 */
[----:B------:R1:W-:Y:S01]  /*14c0*/  @!P0 LDGSTS.E.BYPASS.LTC128B.128 [R218+0x100], [R8.64], !P2 ;  /* 0x0010000008da8fae */ /* 0x0003e2000d101d4e */
[----:B------:R-:W-:Y:S01]  /*14d0*/  SHF.R.S32.HI R2, RZ, 0x1f, R5 ;  /* 0x0000001fff027819 */ /* 0x000fe20000011405 */
[--C-:B---3--:R-:W-:Y:S01]  /*14e0*/  @!P6 IMAD.WIDE R22, R231, 0x2, R20.reuse ;  /* 0x00000002e716e825 */ /* 0x108fe200078e0214 */
[----:B------:R-:W-:Y:S01]  /*14f0*/  LEA.HI R214, R214, R3, RZ, 0x1 ;  /* 0x00000003d6d67211 */ /* 0x000fe200078f08ff */
[----:B------:R3:W-:Y:S01]  /*1500*/  @!P0 LDGSTS.E.BYPASS.LTC128B.128 [R218+0x4100], [R10.64], !P4 ;  /* 0x041000000ada8fae */ /* 0x0007e2000e101d4e */
[----:B------:R-:W-:Y:S01]  /*1510*/  LEA.HI R2, R2, R5, RZ, 0x3 ;  /* 0x0000000502027211 */ /* 0x000fe200078f18ff */
[----:B------:R-:W-:Y:S01]  /*1520*/  @!P6 IMAD.WIDE R20, R230, 0x2, R20 ;  /* 0x00000002e614e825 */ /* 0x000fe200078e0214 */
[----:B------:R-:W-:Y:S01]  /*1530*/  LOP3.LUT R214, R214, 0xfffffffe, RZ, 0xc0, !PT ;  /* 0xfffffffed6d67812 */ /* 0x000fe200078ec0ff */
[----:B------:R4:W-:Y:S01]  /*1540*/  @!P6 LDGSTS.E.BYPASS.LTC128B.128 [R218+0x1100], [R22.64], !P2 ;  /* 0x0110000016daefae */ /* 0x0009e2000d101d4e */
[C---:B------:R-:W-:Y:S01]  /*1550*/  LOP3.LUT R0, R2.reuse, 0xfffffff8, RZ, 0xc0, !PT ;  /* 0xfffffff802007812 */ /* 0x040fe200078ec0ff */
[----:B------:R-:W-:Y:S01]  /*1560*/  IMAD.SHL.U32 R2, R2, 0x40, RZ ;  /* 0x0000004002027824 */ /* 0x000fe200078e00ff */
[----:B------:R-:W-:Y:S01]  /*1570*/  ULDC.64 UR4, c[0x0][0x210] ;  /* 0x0000840000047ab9 */ /* 0x000fe20000000a00 */
[----:B------:R-:W-:Y:S01]  /*1580*/  IMAD.IADD R214, R3, 0x1, -R214 ;  /* 0x0000000103d67824 */ /* 0x000fe200078e0ad6 */
[----:B------:R4:W-:Y:S01]  /*1590*/  @!P6 LDGSTS.E.BYPASS.LTC128B.128 [R218+0x5100], [R20.64], !P4 ;  /* 0x0510000014daefae */ /* 0x0009e2000e101d4e */
[----:B------:R-:W-:Y:S01]  /*15a0*/  IMAD.IADD R0, R5, 0x1, -R0 ;  /* 0x0000000105007824 */ /* 0x000fe200078e0a00 */
[----:B------:R-:W-:Y:S01]  /*15b0*/  UIMAD UR16, UR16, UR4, URZ ;  /* 0x00000004101072a4 */ /* 0x000fe2000f8e023f */
[C---:B------:R-:W-:Y:S01]  /*15c0*/  IADD3 R224, R218.reuse, 0x1100, RZ ;  /* 0x00001100dae07810 */ /* 0x040fe20007ffe0ff */
[----:B------:R-:W-:Y:S01]  /*15d0*/  UIMAD.WIDE.U32 UR20, UR9, UR4, URZ ;  /* 0x00000004091472a5 */ /* 0x000fe2000f8e003f */
[----:B------:R-:W-:Y:S01]  /*15e0*/  IADD3 R223, R218, 0x4100, RZ ;  /* 0x00004100dadf7810 */ /* 0x000fe20007ffe0ff */
[----:B------:R-:W-:-:S04]  /*15f0*/  UIMAD UR16, UR9, UR5, UR16 ;  /* 0x00000005091072a4 */ /* 0x000fc8000f8e0210 */
[----:B------:R-:W-:Y:S01]  /*1600*/  UIADD3 UR16, UR21, UR16, URZ ;  /* 0x0000001015107290 */ /* 0x000fe2000fffe03f */
[----:B-1----:R-:W-:-:S04]  /*1610*/  IMAD.WIDE.U32 R8, R217, c[0x0][0x1e0], RZ ;  /* 0x00007800d9087a25 */ /* 0x002fc800078e00ff */
[----:B------:R-:W-:Y:S01]  /*1620*/  IMAD.IADD R7, R9, 0x1, R6 ;  /* 0x0000000109077824 */ /* 0x000fe200078e0206 */
[----:B---3--:R-:W-:Y:S01]  /*1630*/  SHFL.IDX PT, R10, R17, 0x2, 0x181f ;  /* 0x00581f00110a7f89 */ /* 0x008fe200000e0000 */
[----:B------:R-:W-:-:S03]  /*1640*/  IMAD.MOV.U32 R6, RZ, RZ, R8 ;  /* 0x000000ffff067224 */ /* 0x000fc600078e0008 */
[----:B------:R-:W1:Y:S04]  /*1650*/  SHFL.IDX PT, R11, R15, 0x2, 0x181f ;  /* 0x00581f000f0b7f89 */ /* 0x000e6800000e0000 */
[----:B------:R-:W-:Y:S04]  /*1660*/  SHFL.IDX PT, R8, R17, 0x3, 0x181f ;  /* 0x00781f0011087f89 */ /* 0x000fe800000e0000 */
[----:B------:R3:W3:Y:S01]  /*1670*/  SHFL.IDX PT, R9, R15, 0x3, 0x181f ;  /* 0x00781f000f097f89 */ /* 0x0006e200000e0000 */
[----:B-1----:R-:W-:-:S04]  /*1680*/  @!P5 IMAD.WIDE R18, R231, 0x2, R10 ;  /* 0x00000002e712d825 */ /* 0x002fc800078e020a */
[C---:B----4-:R-:W-:Y:S01]  /*1690*/  @!P5 IMAD.WIDE R20, R230.reuse, 0x2, R10 ;  /* 0x00000002e614d825 */ /* 0x050fe200078e020a */
[----:B------:R1:W-:Y:S01]  /*16a0*/  @!P5 LDGSTS.E.BYPASS.LTC128B.128 [R218+0x2100], [R18.64], !P2 ;  /* 0x0210000012dadfae */ /* 0x0003e2000d101d4e */
[----:B---3--:R-:W-:Y:S02]  /*16b0*/  IADD3 R15, R13, UR8, RZ ;  /* 0x000000080d0f7c10 */ /* 0x008fe4000fffe0ff */
[C---:B------:R-:W-:Y:S01]  /*16c0*/  @!P1 IMAD.WIDE R10, R231.reuse, 0x2, R8 ;  /* 0x00000002e70a9825 */ /* 0x040fe200078e0208 */
[----:B------:R3:W-:Y:S01]  /*16d0*/  @!P5 LDGSTS.E.BYPASS.LTC128B.128 [R218+0x6100], [R20.64], !P4 ;  /* 0x0610000014dadfae */ /* 0x0007e2000e101d4e */
[----:B------:R-:W-:Y:S02]  /*16e0*/  ISETP.GE.AND P5, PT, R231, c[0x0][0x1d4], PT ;  /* 0x00007500e7007a0c */ /* 0x000fe40003fa6270 */
[----:B------:R-:W-:Y:S01]  /*16f0*/  IMAD.IADD R36, R15, 0x1, -R4 ;  /* 0x000000010f247824 */ /* 0x000fe200078e0a04 */
[----:B------:R4:W-:Y:S01]  /*1700*/  @!P1 LDGSTS.E.BYPASS.LTC128B.128 [R218+0x3100], [R10.64], !P2 ;  /* 0x031000000ada9fae */ /* 0x0009e2000d101d4e */
[----:B------:R-:W-:-:S03]  /*1710*/  @!P1 IMAD.WIDE R26, R230, 0x2, R8 ;  /* 0x00000002e61a9825 */ /* 0x000fc600078e0208 */
[----:B------:R-:W-:Y:S01]  /*1720*/  ISETP.GE.AND P2, PT, R36, 0x21, PT ;  /* 0x000000212400780c */ /* 0x000fe20003f46270 */
[----:B------:R-:W-:Y:S01]  /*1730*/  IMAD.SHL.U32 R8, R214, 0x8, RZ ;  /* 0x00000008d6087824 */ /* 0x000fe200078e00ff */
[----:B------:R1:W-:Y:S01]  /*1740*/  @!P1 LDGSTS.E.BYPASS.LTC128B.128 [R218+0x7100], [R26.64], !P4 ;  /* 0x071000001ada9fae */ /* 0x0003e2000e101d4e */
[----:B------:R-:W-:Y:S01]  /*1750*/  ISETP.GT.AND P1, PT, R36, 0x40, PT ;  /* 0x000000402400780c */ /* 0x000fe20003f24270 */
[----:B------:R-:W-:Y:S01]  /*1760*/  IMAD.SHL.U32 R4, R4, 0x8, RZ ;  /* 0x0000000804047824 */ /* 0x000fe200078e00ff */
[----:B------:R-:W-:Y:S01]  /*1770*/  ISETP.GE.AND P4, PT, R38, c[0x0][0x1d4], PT ;  /* 0x0000750026007a0c */ /* 0x000fe20003f86270 */
[----:B------:R-:W0:Y:S03]  /*1780*/  LDGDEPBAR ;  /* 0x00000000000079af */ /* 0x000e260000000000 */
[----:B------:R-:W-:Y:S02]  /*1790*/  SEL R232, RZ, 0x10, P4 ;  /* 0x00000010ffe87807 */ /* 0x000fe40002000000 */
        /* <DEDUP_REMOVED lines=11> */
[----:B------:R-:W-:Y:S01]  /*1850*/  SHFL.IDX PT, R22, R5, 0x1, 0x181f ;  /* 0x00381f0005167f89 */ /* 0x000fe200000e0000 */
[----:B------:R-:W-:Y:S01]  /*1860*/  ISETP.GE.AND P0, PT, R36, 0x1, PT ;  /* 0x000000012400780c */ /* 0x000fe20003f06270 */
[----:B------:R-:W-:Y:S02]  /*1870*/  IMAD R6, R6, c[0x0][0x1e8], R7 ;  /* 0x00007a0006067a24 */ /* 0x000fe400078e0207 */
[----:B------:R2:W-:Y:S01]  /*1880*/  SHFL.IDX PT, R16, R5, RZ, 0x181f ;  /* 0x00181fff05107589 */ /* 0x0005e200000e0000 */
[----:B------:R-:W-:Y:S02]  /*1890*/  IMAD.SHL.U32 R7, R0, 0x40, RZ ;  /* 0x0000004000077824 */ /* 0x000fe400078e00ff */
[----:B------:R-:W-:Y:S01]  /*18a0*/  LEA R6, R6, c[0x0][0x1c8], 0x1 ;  /* 0x0000720006067a11 */ /* 0x000fe200078e08ff */
[----:B------:R-:W3:Y:S04]  /*18b0*/  SHFL.IDX PT, R17, R3, RZ, 0x181f ;  /* 0x00181fff03117589 */ /* 0x000ee800000e0000 */
[----:B------:R-:W3:Y:S04]  /*18c0*/  SHFL.IDX PT, R23, R3, 0x1, 0x181f ;  /* 0x00381f0003177f89 */ /* 0x000ee800000e0000 */
[----:B-1----:R1:W-:Y:S04]  /*18d0*/  SHFL.IDX PT, R18, R6, 0x2, 0x181f ;  /* 0x00581f0006127f89 */ /* 0x0023e800000e0000 */
[----:B------:R4:W4:Y:S01]  /*18e0*/  SHFL.IDX PT, R19, R3, 0x2, 0x181f ;  /* 0x00581f0003137f89 */ /* 0x00092200000e0000 */
[----:B--2---:R-:W-:-:S04]  /*18f0*/  LOP3.LUT R5, R7, 0x1c0, RZ, 0xc0, !PT ;  /* 0x000001c007057812 */ /* 0x004fc800078ec0ff */
[----:B-1----:R-:W-:Y:S01]  /*1900*/  LOP3.LUT R6, R5, 0x8, R8, 0xf8, !PT ;  /* 0x0000000805067812 */ /* 0x002fe200078ef808 */
[----:B---3--:R-:W-:Y:S01]  /*1910*/  @P0 IMAD.WIDE R8, R231, 0x2, R16 ;  /* 0x00000002e7080825 */ /* 0x008fe200078e0210 */
[----:B----4-:R-:W-:-:S03]  /*1920*/  SHF.R.U32.HI R3, RZ, 0x3, R5 ;  /* 0x00000003ff037819 */ /* 0x010fc60000011605 */
[----:B------:R-:W-:Y:S01]  /*1930*/  @P0 IMAD.WIDE R16, R230, 0x2, R16 ;  /* 0x00000002e6100825 */ /* 0x000fe200078e0210 */
[----:B------:R1:W-:Y:S01]  /*1940*/  @P0 LDGSTS.E.BYPASS.LTC128B.128 [R218+0x8100], [R8.64], !P5 ;  /* 0x0810000008da0fae */ /* 0x0003e2000e901d4e */
[----:B------:R-:W-:Y:S02]  /*1950*/  LOP3.LUT R3, R6, R3, RZ, 0x3c, !PT ;  /* 0x0000000306037212 */ /* 0x000fe400078e3cff */
[----:B------:R-:W-:Y:S01]  /*1960*/  @P2 IMAD.WIDE R6, R231, 0x2, R22 ;  /* 0x00000002e7062825 */ /* 0x000fe200078e0216 */
[----:B------:R2:W-:Y:S01]  /*1970*/  @P0 LDGSTS.E.BYPASS.LTC128B.128 [R218+0xb100], [R16.64], !P4 ;  /* 0x0b10000010da0fae */ /* 0x0005e2000e101d4e */
[----:B------:R-:W-:Y:S02]  /*1980*/  LOP3.LUT R2, R3, 0xfffffe00, R2, 0xf8, !PT ;  /* 0xfffffe0003027812 */ /* 0x000fe400078ef802 */
[C---:B------:R-:W-:Y:S01]  /*1990*/  @P2 IMAD.WIDE R22, R230.reuse, 0x2, R22 ;  /* 0x00000002e6162825 */ /* 0x040fe200078e0216 */
[----:B------:R3:W-:Y:S03]  /*19a0*/  @P2 LDGSTS.E.BYPASS.LTC128B.128 [R218+0x9100], [R6.64], !P5 ;  /* 0x0910000006da2fae */ /* 0x0007e6000e901d4e */
[--C-:B------:R-:W-:Y:S01]  /*19b0*/  @P1 IMAD.WIDE R10, R231, 0x2, R18.reuse ;  /* 0x00000002e70a1825 */ /* 0x100fe200078e0212 */
[----:B------:R4:W-:Y:S03]  /*19c0*/  @P2 LDGSTS.E.BYPASS.LTC128B.128 [R218+0xc100], [R22.64], !P4 ;  /* 0x0c10000016da2fae */ /* 0x0009e6000e101d4e */
[----:B------:R-:W-:Y:S01]  /*19d0*/  @P1 IMAD.WIDE R18, R230, 0x2, R18 ;  /* 0x00000002e6121825 */ /* 0x000fe200078e0212 */
[----:B------:R1:W-:Y:S03]  /*19e0*/  @P1 LDGSTS.E.BYPASS.LTC128B.128 [R218+0xa100], [R10.64], !P5 ;  /* 0x0a1000000ada1fae */ /* 0x0003e6000e901d4e */
[----:B------:R-:W-:Y:S01]  /*19f0*/  IMAD.SHL.U32 R5, R39, 0x40, RZ ;  /* 0x0000004027057824 */ /* 0x000fe200078e00ff */
[----:B------:R2:W-:Y:S01]  /*1a00*/  @P1 LDGSTS.E.BYPASS.LTC128B.128 [R218+0xd100], [R18.64], !P4 ;  /* 0x0d10000012da1fae */ /* 0x0005e2000e101d4e */
[----:B------:R-:W-:-:S02]  /*1a10*/  R2P PR, R0, 0x6 ;  /* 0x0000000600007804 */ /* 0x000fc40000000000 */
[----:B------:R-:W-:Y:S01]  /*1a20*/  LOP3.LUT P0, RZ, R39, 0x2, RZ, 0xc0, !PT ;  /* 0x0000000227ff7812 */ /* 0x000fe2000780c0ff */
[----:B------:R-:W0:Y:S01]  /*1a30*/  LDGDEPBAR ;  /* 0x00000000000079af */ /* 0x000e220000000000 */
[----:B------:R-:W-:Y:S02]  /*1a40*/  LOP3.LUT R5, R5, 0x1c0, RZ, 0xc0, !PT ;  /* 0x000001c005057812 */ /* 0x000fe400078ec0ff */
[----:B------:R-:W-:Y:S02]  /*1a50*/  LOP3.LUT P6, RZ, R39, 0x4, RZ, 0xc0, !PT ;  /* 0x0000000427ff7812 */ /* 0x000fe400078cc0ff */
[----:B------:R-:W-:Y:S02]  /*1a60*/  LOP3.LUT R3, R5, 0x8, R4, 0xf8, !PT ;  /* 0x0000000805037812 */ /* 0x000fe400078ef804 */
[----:B------:R-:W-:Y:S01]  /*1a70*/  SHF.R.U32.HI R4, RZ, 0x3, R5 ;  /* 0x00000003ff047819 */ /* 0x000fe20000011605 */
[----:B------:R-:W-:Y:S02]  /*1a80*/  IMAD.MOV.U32 R5, RZ, RZ, 0x10 ;  /* 0x00000010ff057424 */ /* 0x000fe400078e00ff */
[----:B---3--:R-:W-:Y:S01]  /*1a90*/  IMAD R7, R101, 0x400, R2 ;  /* 0x0000040065077824 */ /* 0x008fe200078e0202 */
[----:B------:R-:W-:-:S02]  /*1aa0*/  LOP3.LUT R3, R3, R4, RZ, 0x3c, !PT ;  /* 0x0000000403037212 */ /* 0x000fc400078e3cff */
[----:B------:R-:W-:Y:S02]  /*1ab0*/  SEL R5, R5, 0xfffffff0, !P1 ;  /* 0xfffffff005057807 */ /* 0x000fe40004800000 */
[----:B------:R-:W-:Y:S01]  /*1ac0*/  LEA R4, R7, 0x100, 0x1 ;  /* 0x0000010007047811 */ /* 0x000fe200078e08ff */
[----:B------:R-:W-:Y:S01]  /*1ad0*/  IMAD R214, R214, 0x200, R3 ;  /* 0x00000200d6d67824 */ /* 0x000fe200078e0203 */
[----:B------:R-:W-:Y:S01]  /*1ae0*/  SEL R3, R37, 0xffffffe0, !P2 ;  /* 0xffffffe025037807 */ /* 0x000fe20005000000 */
[----:B------:R-:W-:Y:S02]  /*1af0*/  IMAD.SHL.U32 R7, R7, 0x2, RZ ;  /* 0x0000000207077824 */ /* 0x000fe400078e00ff */
[--C-:B------:R-:W-:Y:S02]  /*1b00*/  IMAD R6, R5, 0x2, R4.reuse ;  /* 0x0000000205067824 */ /* 0x100fe400078e0204 */
[----:B------:R-:W-:Y:S01]  /*1b10*/  IMAD R4, R3, 0x2, R4 ;  /* 0x0000000203047824 */ /* 0x000fe200078e0204 */
[----:B------:R-:W-:-:S04]  /*1b20*/  DEPBAR.LE SB0, 0x1 ;  /* 0x000080400000791a */ /* 0x000fc80000000000 */
[----:B------:R-:W-:Y:S01]  /*1b30*/  BAR.SYNC.DEFER_BLOCKING 0x0 ;  /* 0x0000000000007b1d */ /* 0x000fe20000010000 */
[----:B------:R-:W-:Y:S02]  /*1b40*/  IMAD R0, R3, 0x2, R6 ;  /* 0x0000000203007824 */ /* 0x000fe400078e0206 */
[----:B------:R-:W-:-:S05]  /*1b50*/  IMAD.SHL.U32 R214, R214, 0x2, RZ ;  /* 0x00000002d6d67824 */ /* 0x000fca00078e00ff */
[C---:B------:R-:W-:Y:S01]  /*1b60*/  IADD3 R213, R214.reuse, 0x8120, RZ ;  /* 0x00008120d6d57810 */ /* 0x040fe20007ffe0ff */
[----:B------:R-:W-:Y:S04]  /*1b70*/  LDSM.16.M88.4 R124, [R7+0x100] ;  /* 0x00010000077c783b */ /* 0x000fe80000000200 */
[----:B------:R3:W-:Y:S04]  /*1b80*/  LDSM.16.M88.4 R180, [R7+0x4100] ;  /* 0x0041000007b4783b */ /* 0x0007e80000000200 */
[----:B------:R-:W-:Y:S04]  /*1b90*/  LDSM.16.M88.4 R144, [R6] ;  /* 0x000000000690783b */ /* 0x000fe80000000200 */
[----:B------:R1:W-:Y:S04]  /*1ba0*/  LDSM.16.M88.4 R184, [R6+0x4000] ;  /* 0x0040000006b8783b */ /* 0x0003e80000000200 */
[----:B------:R-:W-:Y:S04]  /*1bb0*/  LDSM.16.M88.4 R172, [R4] ;  /* 0x0000000004ac783b */ /* 0x000fe80000000200 */
[----:B------:R-:W-:Y:S04]  /*1bc0*/  LDSM.16.M88.4 R188, [R4+0x4000] ;  /* 0x0040000004bc783b */ /* 0x000fe80000000200 */
[----:B------:R-:W-:Y:S01]  /*1bd0*/  LDSM.16.M88.4 R176, [R0] ;  /* 0x0000000000b0783b */ /* 0x000fe20000000200 */
[----:B---3--:R-:W-:-:S03]  /*1be0*/  IADD3 R7, R214, 0x8100, RZ ;  /* 0x00008100d6077810 */ /* 0x008fc60007ffe0ff */
[----:B------:R-:W-:Y:S01]  /*1bf0*/  LDSM.16.M88.4 R192, [R0+0x4000] ;  /* 0x0040000000c0783b */ /* 0x000fe20000000200 */
[----:B------:R-:W-:-:S03]  /*1c00*/  @P0 IADD3 R213, R7, -0x20, RZ ;  /* 0xffffffe007d50810 */ /* 0x000fc60007ffe0ff */
[----:B------:R-:W-:Y:S01]  /*1c10*/  BAR.SYNC.DEFER_BLOCKING 0x0 ;  /* 0x0000000000007b1d */ /* 0x000fe20000010000 */
[----:B-1----:R-:W-:Y:S01]  /*1c20*/  IMAD R6, R24, c[0x0][0x208], RZ ;  /* 0x0000820018067a24 */ /* 0x002fe200078e02ff */
[C---:B------:R-:W-:Y:S02]  /*1c30*/  IADD3 R207, R213.reuse, 0x800, RZ ;  /* 0x00000800d5cf7810 */ /* 0x040fe40007ffe0ff */
[----:B------:R-:W-:Y:S01]  /*1c40*/  IADD3 R206, R213, 0x1000, RZ ;  /* 0x00001000d5ce7810 */ /* 0x000fe20007ffe0ff */
[----:B------:R-:W-:Y:S01]  /*1c50*/  IMAD R6, R217, c[0x0][0x20c], R6 ;  /* 0x00008300d9067a24 */ /* 0x000fe200078e0206 */
[C---:B------:R-:W-:Y:S02]  /*1c60*/  IADD3 R205, R213.reuse, 0x1800, RZ ;  /* 0x00001800d5cd7810 */ /* 0x040fe40007ffe0ff */
[C---:B------:R-:W-:Y:S02]  /*1c70*/  IADD3 R204, R213.reuse, 0x2000, RZ ;  /* 0x00002000d5cc7810 */ /* 0x040fe40007ffe0ff */
[----:B------:R-:W-:-:S02]  /*1c80*/  IADD3 R203, R213, 0x2800, RZ ;  /* 0x00002800d5cb7810 */ /* 0x000fc40007ffe0ff */
[C---:B------:R-:W-:Y:S02]  /*1c90*/  IADD3 R201, R213.reuse, 0x3000, RZ ;  /* 0x00003000d5c97810 */ /* 0x040fe40007ffe0ff */
[C---:B------:R-:W-:Y:S02]  /*1ca0*/  IADD3 R200, R213.reuse, 0x3800, RZ ;  /* 0x00003800d5c87810 */ /* 0x040fe40007ffe0ff */
[C---:B------:R-:W-:Y:S02]  /*1cb0*/  IADD3 R199, R213.reuse, 0x4000, RZ ;  /* 0x00004000d5c77810 */ /* 0x040fe40007ffe0ff */
[C---:B------:R-:W-:Y:S02]  /*1cc0*/  IADD3 R198, R213.reuse, 0x4800, RZ ;  /* 0x00004800d5c67810 */ /* 0x040fe40007ffe0ff */
[----:B------:R-:W-:Y:S01]  /*1cd0*/  IADD3 R197, R213, 0x5000, RZ ;  /* 0x00005000d5c57810 */ /* 0x000fe20007ffe0ff */
[----:B------:R-:W-:-:S04]  /*1ce0*/  DEPBAR.LE SB0, 0x0 ;  /* 0x000080000000791a */ /* 0x000fc80000000000 */
[----:B------:R-:W-:Y:S01]  /*1cf0*/  BAR.SYNC.DEFER_BLOCKING 0x0 ;  /* 0x0000000000007b1d */ /* 0x000fe20000010000 */
[----:B------:R-:W-:-:S05]  /*1d00*/  IADD3 R196, R213, 0x5800, RZ ;  /* 0x00005800d5c47810 */ /* 0x000fca0007ffe0ff */
[----:B------:R-:W1:Y:S04]  /*1d10*/  LDSM.16.M88.4 R28, [R214+0x8100] ;  /* 0x00810000d61c783b */ /* 0x000e680000000200 */
[----:B------:R-:W-:Y:S04]  /*1d20*/  LDSM.16.M88.4 R32, [R213] ;  /* 0x00000000d520783b */ /* 0x000fe80000000200 */
[----:B----4-:R-:W3:Y:S04]  /*1d30*/  LDSM.16.M88.4 R20, [R214+0x8900] ;  /* 0x00890000d614783b */ /* 0x010ee80000000200 */
[----:B--2---:R-:W2:Y:S04]  /*1d40*/  LDSM.16.M88.4 R16, [R213+0x800] ;  /* 0x00080000d510783b */ /* 0x004ea80000000200 */
[----:B------:R-:W4:Y:S04]  /*1d50*/  LDSM.16.M88.4 R56, [R214+0x9100] ;  /* 0x00910000d638783b */ /* 0x000f280000000200 */
[----:B------:R-:W-:Y:S04]  /*1d60*/  LDSM.16.M88.4 R48, [R214+0x9900] ;  /* 0x00990000d630783b */ /* 0x000fe80000000200 */
[----:B------:R-:W-:Y:S04]  /*1d70*/  LDSM.16.M88.4 R60, [R213+0x1800] ;  /* 0x00180000d53c783b */ /* 0x000fe80000000200 */
[----:B------:R-:W-:Y:S04]  /*1d80*/  LDSM.16.M88.4 R72, [R213+0x2000] ;  /* 0x00200000d548783b */ /* 0x000fe80000000200 */
[----:B------:R-:W-:Y:S01]  /*1d90*/  LDSM.16.M88.4 R68, [R213+0x2800] ;  /* 0x00280000d544783b */ /* 0x000fe20000000200 */
[C---:B-1----:R-:W-:Y:S08]  /*1da0*/  HMMA.16816.F32 R8, R124.reuse, R28, RZ ;  /* 0x0000001c7c08723c */ /* 0x042ff000000018ff */
[C---:B------:R-:W-:Y:S08]  /*1db0*/  HMMA.16816.F32 R28, R124.reuse, R30, RZ ;  /* 0x0000001e7c1c723c */ /* 0x040ff000000018ff */
[----:B---3--:R-:W-:Y:S08]  /*1dc0*/  HMMA.16816.F32 R24, R124, R20, RZ ;  /* 0x000000147c18723c */ /* 0x008ff000000018ff */
[----:B------:R-:W-:Y:S07]  /*1dd0*/  HMMA.16816.F32 R8, R144, R32, R8 ;  /* 0x000000209008723c */ /* 0x000fee0000001808 */
[----:B------:R-:W-:Y:S01]  /*1de0*/  IMAD.WIDE.U32 R32, R217, c[0x0][0x208], RZ ;  /* 0x00008200d9207a25 */ /* 0x000fe200078e00ff */
[----:B------:R-:W-:Y:S03]  /*1df0*/  HMMA.16816.F32 R20, R124, R22, RZ ;  /* 0x000000167c14723c */ /* 0x000fe600000018ff */
[----:B------:R-:W-:-:S02]  /*1e00*/  IMAD.IADD R7, R33, 0x1, R6 ;  /* 0x0000000121077824 */ /* 0x000fc400078e0206 */
[----:B------:R-:W-:Y:S02]  /*1e10*/  IMAD.MOV.U32 R6, RZ, RZ, R32 ;  /* 0x000000ffff067224 */ /* 0x000fe400078e0020 */
[----:B------:R-:W-:Y:S01]  /*1e20*/  IMAD R33, R40, c[0x0][0x218], RZ ;  /* 0x0000860028217a24 */ /* 0x000fe200078e02ff */
[----:B------:R-:W-:Y:S01]  /*1e30*/  HMMA.16816.F32 R28, R144, R34, R28 ;  /* 0x00000022901c723c */ /* 0x000fe2000000181c */
[----:B------:R-:W-:-:S04]  /*1e40*/  IMAD.WIDE.U32 R6, R216, c[0x0][0x218], R6 ;  /* 0x00008600d8067a25 */ /* 0x000fc800078e0006 */
[----:B------:R-:W-:Y:S01]  /*1e50*/  IMAD R0, R216, c[0x0][0x21c], R33 ;  /* 0x00008700d8007a24 */ /* 0x000fe200078e0221 */
[----:B------:R-:W-:Y:S01]  /*1e60*/  IADD3 R4, P0, R6, UR20, RZ ;  /* 0x0000001406047c10 */ /* 0x000fe2000ff1e0ff */
[----:B------:R-:W-:Y:S01]  /*1e70*/  LDSM.16.M88.4 R32, [R213+0x1000] ;  /* 0x00100000d520783b */ /* 0x000fe20000000200 */
[----:B--2---:R-:W-:Y:S02]  /*1e80*/  HMMA.16816.F32 R24, R144, R16, R24 ;  /* 0x000000109018723c */ /* 0x004fe40000001818 */
[----:B------:R-:W-:Y:S02]  /*1e90*/  IADD3.X R7, R7, UR16, R0, P0, !PT ;  /* 0x0000001007077c10 */ /* 0x000fe400087fe400 */
[----:B------:R-:W-:-:S04]  /*1ea0*/  LEA R41, P0, R4, c[0x0][0x1f8], 0x1 ;  /* 0x00007e0004297a11 */ /* 0x000fc800078008ff */
[----:B------:R-:W-:Y:S01]  /*1eb0*/  LEA.HI.X R40, R4, c[0x0][0x1fc], R7, 0x1, P0 ;  /* 0x00007f0004287a11 */ /* 0x000fe200000f0c07 */
[----:B------:R-:W1:Y:S01]  /*1ec0*/  SHFL.IDX PT, R66, R41, RZ, 0x181f ;  /* 0x00181fff29427589 */ /* 0x000e6200000e0000 */
[----:B------:R-:W-:Y:S01]  /*1ed0*/  HMMA.16816.F32 R20, R144, R18, R20 ;  /* 0x000000129014723c */ /* 0x000fe20000001814 */
[----:B------:R-:W-:Y:S02]  /*1ee0*/  IMAD.WIDE R6, R231, 0x2, RZ ;  /* 0x00000002e7067825 */ /* 0x000fe400078e02ff */
[----:B------:R-:W2:Y:S04]  /*1ef0*/  SHFL.IDX PT, R84, R41, 0x1, 0x181f ;  /* 0x00381f0029547f89 */ /* 0x000ea800000e0000 */
[----:B------:R-:W3:Y:S01]  /*1f00*/  SHFL.IDX PT, R82, R41, 0x2, 0x181f ;  /* 0x00581f0029527f89 */ /* 0x000ee200000e0000 */
[C---:B----4-:R-:W-:Y:S03]  /*1f10*/  HMMA.16816.F32 R16, R124.reuse, R56, RZ ;  /* 0x000000387c10723c */ /* 0x050fe600000018ff */
[----:B------:R-:W4:Y:S04]  /*1f20*/  SHFL.IDX PT, R44, R40, RZ, 0x181f ;  /* 0x00181fff282c7589 */ /* 0x000f2800000e0000 */
[----:B------:R-:W4:Y:S01]  /*1f30*/  SHFL.IDX PT, R4, R40, 0x1, 0x181f ;  /* 0x00381f0028047f89 */ /* 0x000f2200000e0000 */
[----:B------:R-:W-:Y:S03]  /*1f40*/  HMMA.16816.F32 R56, R124, R58, RZ ;  /* 0x0000003a7c38723c */ /* 0x000fe600000018ff */
[----:B------:R-:W4:Y:S01]  /*1f50*/  SHFL.IDX PT, R0, R40, 0x2, 0x181f ;  /* 0x00581f0028007f89 */ /* 0x000f2200000e0000 */
[----:B-1----:R-:W-:-:S03]  /*1f60*/  IADD3 R64, P2, R66, R6, RZ ;  /* 0x0000000642407210 */ /* 0x002fc60007f5e0ff */
[----:B------:R-:W1:Y:S01]  /*1f70*/  LDSM.16.M88.4 R40, [R214+0xa100] ;  /* 0x00a10000d628783b */ /* 0x000e620000000200 */
[----:B------:R-:W-:Y:S01]  /*1f80*/  HMMA.16816.F32 R52, R124, R48, RZ ;  /* 0x000000307c34723c */ /* 0x000fe200000018ff */
[C---:B--2---:R-:W-:Y:S02]  /*1f90*/  IADD3 R80, P1, R6.reuse, R84, RZ ;  /* 0x0000005406507210 */ /* 0x044fe40007f3e0ff */
[----:B---3--:R-:W-:-:S05]  /*1fa0*/  IADD3 R6, P0, R6, R82, RZ ;  /* 0x0000005206067210 */ /* 0x008fca0007f1e0ff */
[----:B------:R-:W-:Y:S01]  /*1fb0*/  HMMA.16816.F32 R16, R144, R32, R16 ;  /* 0x000000209010723c */ /* 0x000fe20000001810 */
[----:B----4-:R-:W-:Y:S01]  /*1fc0*/  IMAD.X R65, R44, 0x1, R7, P2 ;  /* 0x000000012c417824 */ /* 0x010fe200010e0607 */
[----:B------:R-:W-:Y:S01]  /*1fd0*/  IADD3 R66, P2, R66, R46, RZ ;  /* 0x0000002e42427210 */ /* 0x000fe20007f5e0ff */
[----:B------:R-:W-:Y:S01]  /*1fe0*/  IMAD.X R81, R7, 0x1, R4, P1 ;  /* 0x0000000107517824 */ /* 0x000fe200008e0604 */
[----:B------:R-:W-:-:S03]  /*1ff0*/  IADD3 R84, P1, R46, R84, RZ ;  /* 0x000000542e547210 */ /* 0x000fc60007f3e0ff */
[----:B------:R-:W-:Y:S01]  /*2000*/  IMAD.X R67, R44, 0x1, R47, P2 ;  /* 0x000000012c437824 */ /* 0x000fe200010e062f */
[----:B------:R-:W-:Y:S01]  /*2010*/  ISETP.GE.AND P2, PT, R231, c[0x0][0x1d4], PT ;  /* 0x00007500e7007a0c */ /* 0x000fe20003f46270 */
[----:B------:R-:W-:Y:S01]  /*2020*/  IMAD.X R7, R7, 0x1, R0, P0 ;  /* 0x0000000107077824 */ /* 0x000fe200000e0600 */
[----:B------:R-:W-:Y:S01]  /*2030*/  IADD3 R82, P0, R46, R82, RZ ;  /* 0x000000522e527210 */ /* 0x000fe20007f1e0ff */
[C---:B------:R-:W-:Y:S01]  /*2040*/  IMAD.X R85, R47.reuse, 0x1, R4, P1 ;  /* 0x000000012f557824 */ /* 0x040fe200008e0604 */
[----:B------:R-:W-:Y:S01]  /*2050*/  ISETP.GE.AND P1, PT, R38, c[0x0][0x1d4], PT ;  /* 0x0000750026007a0c */ /* 0x000fe20003f26270 */
[----:B------:R-:W-:Y:S01]  /*2060*/  HMMA.16816.F32 R56, R144, R34, R56 ;  /* 0x000000229038723c */ /* 0x000fe20000001838 */
[----:B------:R-:W2:Y:S01]  /*2070*/  LDSM.16.M88.4 R32, [R214+0xa900] ;  /* 0x00a90000d620783b */ /* 0x000ea20000000200 */
[----:B------:R-:W-:Y:S01]  /*2080*/  IMAD.X R83, R47, 0x1, R0, P0 ;  /* 0x000000012f537824 */ /* 0x000fe200000e0600 */
[----:B------:R-:W-:Y:S02]  /*2090*/  ISETP.LT.OR P0, PT, R36, 0x1, P2 ;  /* 0x000000012400780c */ /* 0x000fe40001701670 */
[----:B------:R-:W-:-:S02]  /*20a0*/  SEL R0, R37, 0xffffffe0, !P6 ;  /* 0xffffffe025007807 */ /* 0x000fc40007000000 */
[----:B------:R-:W-:Y:S01]  /*20b0*/  ISETP.LT.OR P6, PT, R36, 0x1, P1 ;  /* 0x000000012400780c */ /* 0x000fe20000fc1670 */
[----:B------:R-:W-:Y:S02]  /*20c0*/  HMMA.16816.F32 R48, R124, R50, RZ ;  /* 0x000000327c30723c */ /* 0x000fe400000018ff */
[C---:B------:R-:W-:Y:S02]  /*20d0*/  IMAD R211, R0.reuse, 0x2, R214 ;  /* 0x0000000200d37824 */ /* 0x040fe400078e02d6 */
[----:B------:R-:W-:Y:S01]  /*20e0*/  IMAD R202, R0, 0x2, R213 ;  /* 0x0000000200ca7824 */ /* 0x000fe200078e02d5 */
[----:B------:R-:W-:-:S03]  /*20f0*/  IADD3 R0, R14, -0x1, RZ ;  /* 0xffffffff0e007810 */ /* 0x000fc60007ffe0ff */
[----:B------:R-:W-:Y:S01]  /*2100*/  @!PT LDS RZ, [RZ] ;  /* 0x00000000fffff984 */ /* 0x000fe20000000800 */
[----:B------:R-:W-:Y:S01]  /*2110*/  @!PT LDS RZ, [RZ] ;  /* 0x00000000fffff984 */ /* 0x000fe20000000800 */
[----:B------:R-:W-:Y:S01]  /*2120*/  @!PT LDS RZ, [RZ] ;  /* 0x00000000fffff984 */ /* 0x000fe20000000800 */
[----:B------:R3:W-:Y:S01]  /*2130*/  LDGSTS.E.BYPASS.LTC128B.128 [R218+0x100], [R64.64], !P0 ;  /* 0x0010000040da7fae */ /* 0x0007e2000c101d4e */
[C---:B------:R-:W-:Y:S01]  /*2140*/  ISETP.LT.OR P0, PT, R36.reuse, 0x21, P2 ;  /* 0x000000212400780c */ /* 0x040fe20001701670 */
[----:B------:R-:W-:Y:S01]  /*2150*/  HMMA.16816.F32 R52, R144, R60, R52 ;  /* 0x0000003c9034723c */ /* 0x000fe20000001834 */
[C---:B------:R-:W-:Y:S01]  /*2160*/  ISETP.LT.OR P2, PT, R36.reuse, 0x41, P2 ;  /* 0x000000412400780c */ /* 0x040fe20001741670 */
[----:B------:R3:W-:Y:S01]  /*2170*/  LDGSTS.E.BYPASS.LTC128B.128 [R218+0x3100], [R66.64], !P6 ;  /* 0x0310000042da7fae */ /* 0x0007e2000f101d4e */
[C---:B------:R-:W-:Y:S02]  /*2180*/  ISETP.LT.OR P6, PT, R36.reuse, 0x21, P1 ;  /* 0x000000212400780c */ /* 0x040fe40000fc1670 */
[----:B------:R-:W-:-:S03]  /*2190*/  ISETP.LT.OR P1, PT, R36, 0x41, P1 ;  /* 0x000000412400780c */ /* 0x000fc60000f21670 */
[----:B-1----:R-:W-:Y:S04]  /*21a0*/  HMMA.16816.F32 R44, R124, R40, RZ ;  /* 0x000000287c2c723c */ /* 0x002fe800000018ff */
[----:B------:R1:W-:Y:S01]  /*21b0*/  LDGSTS.E.BYPASS.LTC128B.128 [R218+0x1100], [R80.64], !P0 ;  /* 0x0110000050da7fae */ /* 0x0003e2000c101d4e */
[----:B------:R-:W-:-:S03]  /*21c0*/  ISETP.GT.AND P0, PT, R0, R215, PT ;  /* 0x000000d70000720c */ /* 0x000fc60003f04270 */
[----:B------:R4:W-:Y:S01]  /*21d0*/  LDGSTS.E.BYPASS.LTC128B.128 [R218+0x4100], [R84.64], !P6 ;  /* 0x0410000054da7fae */ /* 0x0009e2000f101d4e */
[----:B------:R-:W-:Y:S03]  /*21e0*/  HMMA.16816.F32 R48, R144, R62, R48 ;  /* 0x0000003e9030723c */ /* 0x000fe60000001830 */
[----:B------:R1:W-:Y:S04]  /*21f0*/  LDGSTS.E.BYPASS.LTC128B.128 [R218+0x2100], [R6.64], !P2 ;  /* 0x0210000006da7fae */ /* 0x0003e8000d101d4e */
[----:B------:R1:W-:Y:S01]  /*2200*/  LDGSTS.E.BYPASS.LTC128B.128 [R218+0x5100], [R82.64], !P1 ;  /* 0x0510000052da7fae */ /* 0x0003e2000c901d4e */
[----:B------:R-:W-:Y:S01]  /*2210*/  HMMA.16816.F32 R40, R124, R42, RZ ;  /* 0x0000002a7c28723c */ /* 0x000fe200000018ff */
[----:B------:R-:W-:-:S02]  /*2220*/  ISETP.GT.AND P1, PT, R219, 0x5f, PT ;  /* 0x0000005fdb00780c */ /* 0x000fc40003f24270 */
[----:B------:R-:W-:Y:S04]  /*2230*/  LDSM.16.M88.4 R60, [R211+0x9100] ;  /* 0x00910000d33c783b */ /* 0x000fe80000000200 */
[----:B---3--:R-:W3:Y:S01]  /*2240*/  LDSM.16.M88.4 R64, [R211+0x8100] ;  /* 0x00810000d340783b */ /* 0x008ee20000000200 */
[C---:B--2---:R-:W-:Y:S03]  /*2250*/  HMMA.16816.F32 R36, R124.reuse, R32, RZ ;  /* 0x000000207c24723c */ /* 0x044fe600000018ff */
[----:B------:R-:W2:Y:S04]  /*2260*/  LDSM.16.M88.4 R76, [R211+0x8900] ;  /* 0x00890000d34c783b */ /* 0x000ea80000000200 */
[----:B------:R-:W-:Y:S01]  /*2270*/  LDSM.16.M88.4 R92, [R214+0xd100] ;  /* 0x00d10000d65c783b */ /* 0x000fe20000000200 */
[----:B------:R-:W-:Y:S03]  /*2280*/  HMMA.16816.F32 R32, R124, R34, RZ ;  /* 0x000000227c20723c */ /* 0x000fe600000018ff */
[----:B------:R-:W-:Y:S04]  /*2290*/  LDSM.16.M88.4 R88, [R213+0x3000] ;  /* 0x00300000d558783b */ /* 0x000fe80000000200 */
[----:B----4-:R-:W-:Y:S01]  /*22a0*/  LDSM.16.M88.4 R84, [R213+0x3800] ;  /* 0x00380000d554783b */ /* 0x010fe20000000200 */
[C---:B------:R-:W-:Y:S03]  /*22b0*/  HMMA.16816.F32 R44, R144.reuse, R72, R44 ;  /* 0x00000048902c723c */ /* 0x040fe6000000182c */
[----:B-1----:R-:W-:Y:S04]  /*22c0*/  LDSM.16.M88.4 R80, [R213+0x4000] ;  /* 0x00400000d550783b */ /* 0x002fe80000000200 */
[----:B------:R-:W-:Y:S01]  /*22d0*/  LDSM.16.M88.4 R96, [R211+0xc100] ;  /* 0x00c10000d360783b */ /* 0x000fe20000000200 */
[C---:B------:R-:W-:Y:S03]  /*22e0*/  HMMA.16816.F32 R40, R144.reuse, R74, R40 ;  /* 0x0000004a9028723c */ /* 0x040fe60000001828 */
[----:B------:R-:W1:Y:S04]  /*22f0*/  LDSM.16.M88.4 R72, [R211+0x9900] ;  /* 0x00990000d348783b */ /* 0x000e680000000200 */
[----:B------:R-:W0:Y:S01]  /*2300*/  LDGDEPBAR ;  /* 0x00000000000079af */ /* 0x000e220000000000 */
[C---:B------:R-:W-:Y:S08]  /*2310*/  HMMA.16816.F32 R36, R144.reuse, R68, R36 ;  /* 0x000000449024723c */ /* 0x040ff00000001824 */
[----:B------:R-:W-:Y:S01]  /*2320*/  HMMA.16816.F32 R32, R144, R70, R32 ;  /* 0x000000469020723c */ /* 0x000fe20000001820 */
[----:B------:R-:W4:Y:S07]  /*2330*/  LDSM.16.M88.4 R68, [R211+0xa100] ;  /* 0x00a10000d344783b */ /* 0x000f2e0000000200 */
[C---:B---3--:R-:W-:Y:S08]  /*2340*/  HMMA.16816.F32 R8, R172.reuse, R64, R8 ;  /* 0x00000040ac08723c */ /* 0x048ff00000001808 */
[C---:B------:R-:W-:Y:S01]  /*2350*/  HMMA.16816.F32 R28, R172.reuse, R66, R28 ;  /* 0x00000042ac1c723c */ /* 0x040fe2000000181c */
[----:B------:R-:W3:Y:S07]  /*2360*/  LDSM.16.M88.4 R64, [R211+0xa900] ;  /* 0x00a90000d340783b */ /* 0x000eee0000000200 */
[C---:B------:R-:W-:Y:S08]  /*2370*/  HMMA.16816.F32 R16, R172.reuse, R60, R16 ;  /* 0x0000003cac10723c */ /* 0x040ff00000001810 */
[C---:B------:R-:W-:Y:S01]  /*2380*/  HMMA.16816.F32 R56, R172.reuse, R62, R56 ;  /* 0x0000003eac38723c */ /* 0x040fe20000001838 */
[----:B------:R-:W3:Y:S07]  /*2390*/  LDSM.16.M88.4 R60, [R202+0x800] ;  /* 0x00080000ca3c783b */ /* 0x000eee0000000200 */
[C---:B--2---:R-:W-:Y:S08]  /*23a0*/  HMMA.16816.F32 R24, R172.reuse, R76, R24 ;  /* 0x0000004cac18723c */ /* 0x044ff00000001818 */
[C---:B------:R-:W-:Y:S01]  /*23b0*/  HMMA.16816.F32 R20, R172.reuse, R78, R20 ;  /* 0x0000004eac14723c */ /* 0x040fe20000001814 */
[----:B------:R-:W2:Y:S07]  /*23c0*/  LDSM.16.M88.4 R76, [R202] ;  /* 0x00000000ca4c783b */ /* 0x000eae0000000200 */
[C---:B-1----:R-:W-:Y:S08]  /*23d0*/  HMMA.16816.F32 R52, R172.reuse, R72, R52 ;  /* 0x00000048ac34723c */ /* 0x042ff00000001834 */
[C---:B------:R-:W-:Y:S01]  /*23e0*/  HMMA.16816.F32 R48, R172.reuse, R74, R48 ;  /* 0x0000004aac30723c */ /* 0x040fe20000001830 */
[----:B------:R-:W1:Y:S07]  /*23f0*/  LDSM.16.M88.4 R72, [R202+0x1000] ;  /* 0x00100000ca48783b */ /* 0x000e6e0000000200 */
[C---:B----4-:R-:W-:Y:S08]  /*2400*/  HMMA.16816.F32 R44, R172.reuse, R68, R44 ;  /* 0x00000044ac2c723c */ /* 0x050ff0000000182c */
[C---:B------:R-:W-:Y:S01]  /*2410*/  HMMA.16816.F32 R40, R172.reuse, R70, R40 ;  /* 0x00000046ac28723c */ /* 0x040fe20000001828 */
[----:B------:R-:W4:Y:S07]  /*2420*/  LDSM.16.M88.4 R68, [R202+0x1800] ;  /* 0x00180000ca44783b */ /* 0x000f2e0000000200 */
[C---:B---3--:R-:W-:Y:S08]  /*2430*/  HMMA.16816.F32 R36, R172.reuse, R64, R36 ;  /* 0x00000040ac24723c */ /* 0x048ff00000001824 */
[----:B------:R-:W-:Y:S01]  /*2440*/  HMMA.16816.F32 R32, R172, R66, R32 ;  /* 0x00000042ac20723c */ /* 0x000fe20000001820 */
[----:B------:R-:W3:Y:S07]  /*2450*/  LDSM.16.M88.4 R64, [R202+0x2000] ;  /* 0x00200000ca40783b */ /* 0x000eee0000000200 */
[C---:B------:R-:W-:Y:S08]  /*2460*/  HMMA.16816.F32 R24, R176.reuse, R60, R24 ;  /* 0x0000003cb018723c */ /* 0x040ff00000001818 */
[C---:B------:R-:W-:Y:S01]  /*2470*/  HMMA.16816.F32 R20, R176.reuse, R62, R20 ;  /* 0x0000003eb014723c */ /* 0x040fe20000001814 */
[----:B------:R-:W3:Y:S07]  /*2480*/  LDSM.16.M88.4 R60, [R214+0xb100] ;  /* 0x00b10000d63c783b */ /* 0x000eee0000000200 */
[C---:B--2---:R-:W-:Y:S08]  /*2490*/  HMMA.16816.F32 R8, R176.reuse, R76, R8 ;  /* 0x0000004cb008723c */ /* 0x044ff00000001808 */
[C---:B------:R-:W-:Y:S01]  /*24a0*/  HMMA.16816.F32 R28, R176.reuse, R78, R28 ;  /* 0x0000004eb01c723c */ /* 0x040fe2000000181c */
[----:B------:R-:W2:Y:S07]  /*24b0*/  LDSM.16.M88.4 R76, [R202+0x2800] ;  /* 0x00280000ca4c783b */ /* 0x000eae0000000200 */
        /* <DEDUP_REMOVED lines=10> */
[----:B------:R-:W-:Y:S01]  /*2560*/  HMMA.16816.F32 R28, R180, R62, R28 ;  /* 0x0000003eb41c723c */ /* 0x000fe2000000181c */
[----:B------:R-:W3:Y:S07]  /*2570*/  LDSM.16.M88.4 R60, [R214+0xd900] ;  /* 0x00d90000d63c783b */ /* 0x000eee0000000200 */
[C---:B--2---:R-:W-:Y:S08]  /*2580*/  HMMA.16816.F32 R36, R176.reuse, R76, R36 ;  /* 0x0000004cb024723c */ /* 0x044ff00000001824 */
[----:B------:R-:W-:Y:S01]  /*2590*/  HMMA.16816.F32 R32, R176, R78, R32 ;  /* 0x0000004eb020723c */ /* 0x000fe20000001820 */
[----:B------:R-:W-:Y:S07]  /*25a0*/  LDSM.16.M88.4 R76, [R213+0x4800] ;  /* 0x00480000d54c783b */ /* 0x000fee0000000200 */
[C---:B-1----:R-:W-:Y:S08]  /*25b0*/  HMMA.16816.F32 R24, R180.reuse, R72, R24 ;  /* 0x00000048b418723c */ /* 0x042ff00000001818 */
[C---:B------:R-:W-:Y:S01]  /*25c0*/  HMMA.16816.F32 R20, R180.reuse, R74, R20 ;  /* 0x0000004ab414723c */ /* 0x040fe20000001814 */
[----:B------:R-:W1:Y:S07]  /*25d0*/  LDSM.16.M88.4 R72, [R213+0x5000] ;  /* 0x00500000d548783b */ /* 0x000e6e0000000200 */
[C---:B----4-:R-:W-:Y:S08]  /*25e0*/  HMMA.16816.F32 R16, R180.reuse, R68, R16 ;  /* 0x00000044b410723c */ /* 0x050ff00000001810 */
[C---:B------:R-:W-:Y:S01]  /*25f0*/  HMMA.16816.F32 R56, R180.reuse, R70, R56 ;  /* 0x00000046b438723c */ /* 0x040fe20000001838 */
[----:B------:R-:W2:Y:S07]  /*2600*/  LDSM.16.M88.4 R68, [R213+0x5800] ;  /* 0x00580000d544783b */ /* 0x000eae0000000200 */
        /* <DEDUP_REMOVED lines=8> */
[----:B------:R-:W-:Y:S07]  /*2690*/  LDSM.16.M88.4 R92, [R211+0xc900] ;  /* 0x00c90000d35c783b */ /* 0x000fee0000000200 */
[C---:B------:R-:W-:Y:S08]  /*26a0*/  HMMA.16816.F32 R8, R184.reuse, R88, R8 ;  /* 0x00000058b808723c */ /* 0x040ff00000001808 */
[C---:B------:R-:W-:Y:S01]  /*26b0*/  HMMA.16816.F32 R28, R184.reuse, R90, R28 ;  /* 0x0000005ab81c723c */ /* 0x040fe2000000181c */
[----:B------:R-:W2:Y:S07]  /*26c0*/  LDSM.16.M88.4 R88, [R211+0xd100] ;  /* 0x00d10000d358783b */ /* 0x000eae0000000200 */
[C---:B------:R-:W-:Y:S08]  /*26d0*/  HMMA.16816.F32 R24, R184.reuse, R84, R24 ;  /* 0x00000054b818723c */ /* 0x040ff00000001818 */
[C---:B------:R-:W-:Y:S01]  /*26e0*/  HMMA.16816.F32 R20, R184.reuse, R86, R20 ;  /* 0x00000056b814723c */ /* 0x040fe20000001814 */
[----:B------:R-:W2:Y:S07]  /*26f0*/  LDSM.16.M88.4 R84, [R211+0xd900] ;  /* 0x00d90000d354783b */ /* 0x000eae0000000200 */
[C---:B-1----:R-:W-:Y:S08]  /*2700*/  HMMA.16816.F32 R44, R184.reuse, R72, R44 ;  /* 0x00000048b82c723c */ /* 0x042ff0000000182c */
[C---:B------:R-:W-:Y:S08]  /*2710*/  HMMA.16816.F32 R16, R184.reuse, R80, R16 ;  /* 0x00000050b810723c */ /* 0x040ff00000001810 */
[C---:B------:R-:W-:Y:S01]  /*2720*/  HMMA.16816.F32 R56, R184.reuse, R82, R56 ;  /* 0x00000052b838723c */ /* 0x040fe20000001838 */
[----:B------:R-:W-:Y:S07]  /*2730*/  LDSM.16.M88.4 R80, [R202+0x3000] ;  /* 0x00300000ca50783b */ /* 0x000fee0000000200 */
[C---:B------:R-:W-:Y:S08]  /*2740*/  HMMA.16816.F32 R52, R184.reuse, R76, R52 ;  /* 0x0000004cb834723c */ /* 0x040ff00000001834 */
[C---:B------:R-:W-:Y:S01]  /*2750*/  HMMA.16816.F32 R48, R184.reuse, R78, R48 ;  /* 0x0000004eb830723c */ /* 0x040fe20000001830 */
[----:B------:R-:W-:Y:S07]  /*2760*/  LDSM.16.M88.4 R76, [R202+0x3800] ;  /* 0x00380000ca4c783b */ /* 0x000fee0000000200 */
[C---:B------:R-:W-:Y:S01]  /*2770*/  HMMA.16816.F32 R40, R184.reuse, R74, R40 ;  /* 0x0000004ab828723c */ /* 0x040fe20000001828 */
[----:B------:R-:W-:Y:S07]  /*2780*/  LDSM.16.M88.4 R72, [R202+0x4000] ;  /* 0x00400000ca48783b */ /* 0x000fee0000000200 */
[C---:B--2---:R-:W-:Y:S08]  /*2790*/  HMMA.16816.F32 R36, R184.reuse, R68, R36 ;  /* 0x00000044b824723c */ /* 0x044ff00000001824 */
[----:B------:R-:W-:Y:S01]  /*27a0*/  HMMA.16816.F32 R32, R184, R70, R32 ;  /* 0x00000046b820723c */ /* 0x000fe20000001820 */
[----:B------:R-:W-:Y:S07]  /*27b0*/  LDSM.16.M88.4 R68, [R202+0x4800] ;  /* 0x00480000ca44783b */ /* 0x000fee0000000200 */
[C---:B---3--:R-:W-:Y:S08]  /*27c0*/  HMMA.16816.F32 R8, R188.reuse, R64, R8 ;  /* 0x00000040bc08723c */ /* 0x048ff00000001808 */
[C---:B------:R-:W-:Y:S01]  /*27d0*/  HMMA.16816.F32 R28, R188.reuse, R66, R28 ;  /* 0x00000042bc1c723c */ /* 0x040fe2000000181c */
[----:B------:R-:W1:Y:S07]  /*27e0*/  LDSM.16.M88.4 R64, [R202+0x5000] ;  /* 0x00500000ca40783b */ /* 0x000e6e0000000200 */
[C---:B----4-:R-:W-:Y:S08]  /*27f0*/  HMMA.16816.F32 R24, R188.reuse, R60, R24 ;  /* 0x0000003cbc18723c */ /* 0x050ff00000001818 */
        /* <DEDUP_REMOVED lines=20> */
[C---:B------:R-:W-:Y:S07]  /*2940*/  HMMA.16816.F32 R64, R192.reuse, R66, R40 ;  /* 0x00000042c040723c */ /* 0x040fee0000001828 */
[----:B------:R-:W-:Y:S01]  /*2950*/  SHF.R.S32.HI R40, RZ, 0x1f, R231 ;  /* 0x0000001fff287819 */ /* 0x000fe200000114e7 */
[C---:B--2---:R-:W-:Y:S08]  /*2960*/  HMMA.16816.F32 R36, R192.reuse, R60, R36 ;  /* 0x0000003cc024723c */ /* 0x044ff00000001824 */
[----:B------:R-:W-:Y:S01]  /*2970*/  HMMA.16816.F32 R32, R192, R62, R32 ;  /* 0x0000003ec020723c */ /* 0x000fe20000001820 */
[----:B------:R-:W-:Y:S06]  /*2980*/  BAR.SYNC.DEFER_BLOCKING 0x0 ;  /* 0x0000000000007b1d */ /* 0x000fec0000010000 */
[----:B------:R-:W-:Y:S05]  /*2990*/  @!P0 BRA `(.L_x_1807) ;  /* 0x000003d000008947 */ /* 0x000fea0003800000 */
[----:B------:R-:W-:Y:S01]  /*29a0*/  IADD3 R217, R219, R12, R220 ;  /* 0x0000000cdbd97210 */ /* 0x000fe20007ffe0dc */
[----:B------:R-:W-:-:S03]  /*29b0*/  IMAD.MOV.U32 R216, RZ, RZ, RZ ;  /* 0x000000ffffd87224 */ /* 0x000fc600078e00ff */
        /* <DEDUP_REMOVED lines=8> */
[----:B------:R-:W2:Y:S01]  /*2a40*/  @!P1 LDG.E R216, [R6.64] ;  /* 0x0000000e06d89981 */ /* 0x000ea2000c1e1900 */
[----:B------:R-:W-:Y:S01]  /*2a50*/  IMAD.MOV R0, RZ, RZ, -R0 ;  /* 0x000000ffff007224 */ /* 0x000fe200078e0a00 */
[----:B------:R-:W-:Y:S02]  /*2a60*/  IADD3 R63, -R232, 0x10, RZ ;  /* 0x00000010e83f7810 */ /* 0x000fe40007ffe1ff */
[----:B------:R-:W-:Y:S01]  /*2a70*/  SHF.L.U64.HI R12, R231, 0x1, R40 ;  /* 0x00000001e70c7819 */ /* 0x000fe20000010228 */
[----:B------:R-:W-:Y:S01]  /*2a80*/  IMAD R217, R0, c[0x0][0x2b8], R217 ;  /* 0x0000ae0000d97a24 */ /* 0x000fe200078e02d9 */
[----:B------:R-:W-:-:S03]  /*2a90*/  LOP3.LUT R63, R63, 0xf, RZ, 0xc0, !PT ;  /* 0x0000000f3f3f7812 */ /* 0x000fc600078ec0ff */
        /* <DEDUP_REMOVED lines=17> */
[----:B------:R-:W1:Y:S01]  /*2bb0*/  SHFL.IDX PT, R62, R4, 0x2, 0x181f ;  /* 0x00581f00043e7f89 */ /* 0x000e6200000e0000 */
[----:B------:R-:W-:-:S03]  /*2bc0*/  IMAD.SHL.U32 R7, R231, 0x2, RZ ;  /* 0x00000002e7077824 */ /* 0x000fc600078e00ff */
[----:B------:R-:W2:Y:S04]  /*2bd0*/  SHFL.IDX PT, R41, R70, 0x2, 0x181f ;  /* 0x00581f0046297f89 */ /* 0x000ea800000e0000 */
[----:B------:R-:W-:Y:S04]  /*2be0*/  SHFL.IDX PT, R60, R4, RZ, 0x181f ;  /* 0x00181fff043c7589 */ /* 0x000fe800000e0000 */
[----:B------:R3:W4:Y:S04]  /*2bf0*/  SHFL.IDX PT, R42, R4, 0x1, 0x181f ;  /* 0x00381f00042a7f89 */ /* 0x00072800000e0000 */
[----:B------:R-:W-:Y:S04]  /*2c00*/  SHFL.IDX PT, R61, R70, RZ, 0x181f ;  /* 0x00181fff463d7589 */ /* 0x000fe800000e0000 */
[----:B------:R5:W5:Y:S01]  /*2c10*/  SHFL.IDX PT, R43, R70, 0x1, 0x181f ;  /* 0x00381f00462b7f89 */ /* 0x000b6200000e0000 */
[----:B-1----:R-:W-:-:S04]  /*2c20*/  IADD3 R68, P2, P0, R68, R62, R7 ;  /* 0x0000003e44447210 */ /* 0x002fc8000785e007 */
[----:B--2---:R-:W-:Y:S02]  /*2c30*/  IADD3.X R69, RZ, R41, R12, P2, P0 ;  /* 0x00000029ff457210 */ /* 0x004fe400017e040c */
[----:B------:R-:W-:Y:S02]  /*2c40*/  IADD3 R62, P2, P0, R63, R62, R0 ;  /* 0x0000003e3f3e7210 */ /* 0x000fe4000785e000 */
[----:B---3--:R-:W-:-:S04]  /*2c50*/  SHF.L.U64.HI R4, R230, 0x1, R233 ;  /* 0x00000001e6047819 */ /* 0x008fc800000102e9 */
[----:B------:R-:W-:Y:S02]  /*2c60*/  IADD3.X R63, RZ, R41, R4, P2, P0 ;  /* 0x00000029ff3f7210 */ /* 0x000fe400017e0404 */
[-C--:B----4-:R-:W-:Y:S02]  /*2c70*/  IADD3 R72, P0, R42, R7.reuse, RZ ;  /* 0x000000072a487210 */ /* 0x090fe40007f1e0ff */
[C---:B-----5:R-:W-:Y:S02]  /*2c80*/  IADD3 R70, P6, R60.reuse, R7, RZ ;  /* 0x000000073c467210 */ /* 0x060fe40007fde0ff */
[-C--:B------:R-:W-:Y:S01]  /*2c90*/  IADD3 R60, P2, R60, R0.reuse, RZ ;  /* 0x000000003c3c7210 */ /* 0x080fe20007f5e0ff */
[--C-:B------:R-:W-:Y:S01]  /*2ca0*/  IMAD.X R73, R43, 0x1, R12.reuse, P0 ;  /* 0x000000012b497824 */ /* 0x100fe200000e060c */
[----:B------:R-:W-:Y:S01]  /*2cb0*/  ISETP.NE.U32.AND P0, PT, R232, RZ, PT ;  /* 0x000000ffe800720c */ /* 0x000fe20003f05070 */
[C---:B------:R-:W-:Y:S01]  /*2cc0*/  IMAD.X R71, R61.reuse, 0x1, R12, P6 ;  /* 0x000000013d477824 */ /* 0x040fe200030e060c */
[----:B------:R-:W-:Y:S01]  /*2cd0*/  IADD3 R42, P6, R42, R0, RZ ;  /* 0x000000002a2a7210 */ /* 0x000fe20007fde0ff */
[----:B------:R-:W-:Y:S01]  /*2ce0*/  IMAD.X R61, R61, 0x1, R4, P2 ;  /* 0x000000013d3d7824 */ /* 0x000fe200010e0604 */
[----:B------:R-:W-:-:S02]  /*2cf0*/  ISETP.NE.U32.AND P2, PT, R6, RZ, PT ;  /* 0x000000ff0600720c */ /* 0x000fc40003f45070 */
[----:B------:R1:W-:Y:S01]  /*2d00*/  LDGSTS.E.BYPASS.LTC128B.128 [R218+0x8100], [R70.64], !P5 ;  /* 0x0810000046da7fae */ /* 0x0003e2000e901d4e */
[----:B------:R-:W-:-:S03]  /*2d10*/  IMAD.X R43, R43, 0x1, R4, P6 ;  /* 0x000000012b2b7824 */ /* 0x000fc600030e0604 */
[----:B------:R1:W-:Y:S04]  /*2d20*/  LDGSTS.E.BYPASS.LTC128B.128 [R218+0xb100], [R60.64], !P4 ;  /* 0x0b1000003cda7fae */ /* 0x0003e8000e101d4e */
[----:B------:R1:W-:Y:S04]  /*2d30*/  LDGSTS.E.BYPASS.LTC128B.128 [R218+0x9100], [R72.64], !P5 ;  /* 0x0910000048da7fae */ /* 0x0003e8000e901d4e */
[----:B------:R1:W-:Y:S04]  /*2d40*/  LDGSTS.E.BYPASS.LTC128B.128 [R218+0xc100], [R42.64], !P4 ;  /* 0x0c1000002ada7fae */ /* 0x0003e8000e101d4e */
[----:B------:R1:W-:Y:S04]  /*2d50*/  LDGSTS.E.BYPASS.LTC128B.128.ZFILL [R218+0xa100], [R68.64], P2 ;  /* 0x0a10000044da7fae */ /* 0x0003e80009141d4e */
[----:B------:R1:W-:Y:S02]  /*2d60*/  LDGSTS.E.BYPASS.LTC128B.128.ZFILL [R218+0xd100], [R62.64], P0 ;  /* 0x0d1000003eda7fae */ /* 0x0003e40008141d4e */
.L_x_1807:
[----:B------:R-:W-:Y:S01]  /*2d70*/  LOP3.LUT R7, R102, 0xffffffe0, RZ, 0xc0, !PT ;  /* 0xffffffe066077812 */ /* 0x000fe200078ec0ff */
[----:B------:R-:W-:Y:S01]  /*2d80*/  ULDC UR17, c[0x0][0x324] ;  /* 0x0000c90000117ab9 */ /* 0x000fe20000000800 */
[----:B------:R-:W-:Y:S01]  /*2d90*/  LEA.HI R41, R103, R100, RZ, 0x2 ;  /* 0x0000006467297211 */ /* 0x000fe200078f10ff */
[----:B------:R-:W-:Y:S01]  /*2da0*/  ULOP3.LUT UR17, URZ, UR17, URZ, 0x33, !UPT ;  /* 0x000000113f117292 */ /* 0x000fe2000f8e333f */
[----:B------:R-:W-:Y:S01]  /*2db0*/  SHF.R.S32.HI R12, RZ, 0x1f, R101 ;  /* 0x0000001fff0c7819 */ /* 0x000fe20000011465 */
[----:B------:R-:W-:Y:S01]  /*2dc0*/  IMAD.IADD R4, R100, 0x1, -R7 ;  /* 0x0000000164047824 */ /* 0x000fe200078e0a07 */
[----:B------:R-:W-:Y:S01]  /*2dd0*/  LOP3.LUT R41, R41, 0xfffffffc, RZ, 0xc0, !PT ;  /* 0xfffffffc29297812 */ /* 0x000fe200078ec0ff */
[----:B------:R-:W0:Y:S01]  /*2de0*/  LDGDEPBAR ;  /* 0x00000000000079af */ /* 0x000e220000000000 */
[----:B------:R-:W-:-:S02]  /*2df0*/  LEA.HI R12, R12, R101, RZ, 0x3 ;  /* 0x000000650c0c7211 */ /* 0x000fc400078f18ff */
[----:B------:R-:W-:Y:S01]  /*2e00*/  SHF.R.S32.HI R7, RZ, 0x1f, R4 ;  /* 0x0000001fff077819 */ /* 0x000fe20000011404 */
[----:B------:R-:W-:Y:S01]  /*2e10*/  IMAD.IADD R100, R100, 0x1, -R41 ;  /* 0x0000000164647824 */ /* 0x000fe200078e0a29 */
[----:B------:R-:W-:Y:S02]  /*2e20*/  LOP3.LUT R12, R12, 0xffffff8, RZ, 0xc0, !PT ;  /* 0x0ffffff80c0c7812 */ /* 0x000fe400078ec0ff */
[----:B------:R-:W-:Y:S02]  /*2e30*/  LEA.HI R0, R7, R4, RZ, 0x2 ;  /* 0x0000000407007211 */ /* 0x000fe400078f10ff */
[----:B------:R-:W-:Y:S01]  /*2e40*/  LEA.HI R6, R100, R100, RZ, 0x1 ;  /* 0x0000006464067211 */ /* 0x000fe200078f08ff */
[----:B------:R-:W-:Y:S01]  /*2e50*/  IMAD.IADD R12, R101, 0x1, -R12 ;  /* 0x00000001650c7824 */ /* 0x000fe200078e0a0c */
[----:B------:R-:W-:Y:S02]  /*2e60*/  PLOP3.LUT P2, PT, PT, PT, UP2, 0x80, 0x0 ;  /* 0x000000000000781c */ /* 0x000fe40003f4f028 */
[----:B------:R-:W-:-:S02]  /*2e70*/  LEA.HI.SX32 R7, R0, UR19, 0x1e ;  /* 0x0000001300077c11 */ /* 0x000fc4000f8ff2ff */
[----:B------:R-:W-:Y:S02]  /*2e80*/  LOP3.LUT R41, R6, 0x1ffffffe, RZ, 0xc0, !PT ;  /* 0x1ffffffe06297812 */ /* 0x000fe400078ec0ff */
[----:B------:R-:W-:Y:S01]  /*2e90*/  PLOP3.LUT P0, PT, PT, PT, UP2, 0x80, 0x0 ;  /* 0x000000000000781c */ /* 0x000fe20003f0f028 */
[----:B------:R-:W-:Y:S02]  /*2ea0*/  IMAD R7, R12, 0x10, R7 ;  /* 0x000000100c077824 */ /* 0x000fe400078e0207 */
[----:B------:R-:W-:Y:S01]  /*2eb0*/  IMAD.IADD R100, R100, 0x1, -R41 ;  /* 0x0000000164647824 */ /* 0x000fe200078e0a29 */
[----:B------:R-:W-:-:S03]  /*2ec0*/  LOP3.LUT R41, R0, 0x7ffffffc, RZ, 0xc0, !PT ;  /* 0x7ffffffc00297812 */ /* 0x000fc600078ec0ff */
[----:B------:R-:W-:Y:S02]  /*2ed0*/  IMAD R221, R100, 0x8, R7 ;  /* 0x0000000864dd7824 */ /* 0x000fe400078e0207 */
[----:B------:R-:W-:Y:S02]  /*2ee0*/  IMAD.IADD R41, R4, 0x1, -R41 ;  /* 0x0000000104297824 */ /* 0x000fe400078e0a29 */
[----:B------:R-:W-:-:S04]  /*2ef0*/  @P2 IMAD.HI.U32 R6, R221, c[0x0][0x2c8], RZ ;  /* 0x0000b200dd062a27 */ /* 0x000fc800078e00ff */
[----:B------:R-:W-:Y:S01]  /*2f00*/  IMAD.MOV.U32 R7, RZ, RZ, R221 ;  /* 0x000000ffff077224 */ /* 0x000fe200078e00dd */
[----:B------:R-:W-:Y:S01]  /*2f10*/  @P0 SHF.R.U32.HI R7, RZ, c[0x0][0x2cc], R6 ;  /* 0x0000b300ff070a19 */ /* 0x000fe20000011606 */
[----:B------:R-:W-:Y:S01]  /*2f20*/  IMAD.SHL.U32 R222, R41, 0x2, RZ ;  /* 0x0000000229de7824 */ /* 0x000fe200078e00ff */
[----:B------:R-:W-:Y:S01]  /*2f30*/  PLOP3.LUT P0, PT, PT, PT, UP1, 0x40, 0x0 ;  /* 0x000000000000781c */ /* 0x000fe20003f0e818 */
[----:B------:R-:W-:Y:S02]  /*2f40*/  IMAD.MOV.U32 R4, RZ, RZ, c[0x0][0x2ac] ;  /* 0x0000ab00ff047624 */ /* 0x000fe400078e00ff */
[----:B------:R-:W2:Y:S01]  /*2f50*/  SHFL.IDX PT, R0, R7, RZ, 0x1c1f ;  /* 0x001c1fff07007589 */ /* 0x000ea200000e0000 */
[----:B-1----:R-:W-:Y:S01]  /*2f60*/  IADD3 R43, -R222, 0x1, R15 ;  /* 0x00000001de2b7810 */ /* 0x002fe20007ffe10f */
[----:B------:R-:W-:Y:S02]  /*2f70*/  IMAD R41, R4, c[0x0][0x1d0], R13 ;  /* 0x0000740004297a24 */ /* 0x000fe400078e020d */
[--C-:B------:R-:W-:Y:S01]  /*2f80*/  IMAD.IADD R15, R13, 0x1, -R222.reuse ;  /* 0x000000010d0f7824 */ /* 0x100fe200078e0ade */
[----:B------:R-:W-:Y:S01]  /*2f90*/  IADD3 R43, R43, -c[0x0][0x168], RZ ;  /* 0x80005a002b2b7a10 */ /* 0x000fe20007ffe0ff */
[----:B------:R-:W-:-:S03]  /*2fa0*/  IMAD.IADD R41, R41, 0x1, -R222 ;  /* 0x0000000129297824 */ /* 0x000fc600078e0ade */
[C---:B------:R-:W-:Y:S02]  /*2fb0*/  IADD3 R60, R43.reuse, c[0x0][0x328], RZ ;  /* 0x0000ca002b3c7a10 */ /* 0x040fe40007ffe0ff */
[----:B------:R-:W-:-:S03]  /*2fc0*/  IADD3 R43, R43, UR17, RZ ;  /* 0x000000112b2b7c10 */ /* 0x000fc6000fffe0ff */
[--C-:B--2---:R-:W-:Y:S02]  /*2fd0*/  IMAD.IADD R62, R60, 0x1, R0.reuse ;  /* 0x000000013c3e7824 */ /* 0x104fe400078e0200 */
[----:B------:R-:W-:-:S03]  /*2fe0*/  IMAD.IADD R61, R43, 0x1, R0 ;  /* 0x000000012b3d7824 */ /* 0x000fc600078e0200 */
[----:B------:R-:W-:Y:S01]  /*2ff0*/  IMNMX R62, R62, R41, PT ;  /* 0x000000293e3e7217 */ /* 0x000fe20003800200 */
[----:B------:R-:W-:Y:S05]  /*3000*/  @P0 BRA `(.L_x_1808) ;  /* 0x0000015000000947 */ /* 0x000fea0003800000 */
[----:B------:R-:W-:Y:S01]  /*3010*/  IMAD.U32 R63, RZ, RZ, UR8 ;  /* 0x00000008ff3f7e24 */ /* 0x000fe2000f8e00ff */
        /* <DEDUP_REMOVED lines=11> */
.L_x_1810:
[----:B------:R-:W-:-:S04]  /*30d0*/  MOV R0, c[0x0][0x32c] ;  /* 0x0000cb0000007a02 */ /* 0x000fc80000000f00 */
[----:B------:R-:W-:-:S13]  /*30e0*/  ISETP.NE.AND P0, PT, R0, 0x1, PT ;  /* 0x000000010000780c */ /* 0x000fda0003f05270 */
[----:B------:R-:W-:-:S05]  /*30f0*/  @P0 IMAD.HI.U32 R0, R4, c[0x0][0x330], RZ ;  /* 0x0000cc0004000a27 */ /* 0x000fca00078e00ff */
[----:B------:R-:W-:Y:S02]  /*3100*/  @P0 SHF.R.U32.HI R4, RZ, c[0x0][0x334], R0 ;  /* 0x0000cd00ff040a19 */ /* 0x000fe40000011600 */
.L_x_1811:
[----:B------:R-:W-:Y:S05]  /*3110*/  BSYNC B0 ;  /* 0x0000000000007941 */ /* 0x000fea0003800000 */
.L_x_1809:
[----:B------:R-:W-:-:S05]  /*3120*/  IMAD R4, R4, c[0x0][0x32c], R15 ;  /* 0x0000cb0004047a24 */ /* 0x000fca00078e020f */
[----:B------:R-:W-:Y:S02]  /*3130*/  IADD3 R63, R4, c[0x0][0x32c], RZ ;  /* 0x0000cb00043f7a10 */ /* 0x000fe40007ffe0ff */
[----:B------:R-:W-:Y:S02]  /*3140*/  IMNMX R61, R61, R4, !PT ;  /* 0x000000043d3d7217 */ /* 0x000fe40007800200 */
[----:B------:R-:W-:Y:S02]  /*3150*/  IMNMX R62, R62, R63, PT ;  /* 0x0000003f3e3e7217 */ /* 0x000fe40003800200 */
.L_x_1808:
[C---:B------:R-:W-:Y:S01]  /*3160*/  ISETP.GE.AND P0, PT, R13.reuse, 0x2, PT ;  /* 0x000000020d00780c */ /* 0x040fe20003f06270 */
[----:B------:R-:W1:Y:S01]  /*3170*/  SHFL.IDX PT, R7, R7, 0x1, 0x1c1f ;  /* 0x003c1f0007077f89 */ /* 0x000e6200000e0000 */
[----:B------:R-:W-:Y:S02]  /*3180*/  ISETP.GE.AND P2, PT, R13, 0x9, PT ;  /* 0x000000090d00780c */ /* 0x000fe40003f46270 */
[----:B------:R-:W-:Y:S02]  /*3190*/  P2R R0, PR, RZ, 0x1 ;  /* 0x00000001ff007803 */ /* 0x000fe40000000000 */
[----:B------:R-:W-:-:S02]  /*31a0*/  ISETP.GT.AND P0, PT, R61, 0x1, !P0 ;  /* 0x000000013d00780c */ /* 0x000fc40004704270 */
[----:B------:R-:W-:Y:S02]  /*31b0*/  P2R R75, PR, RZ, 0x4 ;  /* 0x00000004ff4b7803 */ /* 0x000fe40000000000 */
[----:B------:R-:W-:Y:S02]  /*31c0*/  ISETP.LT.OR P0, PT, R62, 0x2, P0 ;  /* 0x000000023e00780c */ /* 0x000fe40000701670 */
[----:B------:R-:W-:Y:S02]  /*31d0*/  ISETP.GE.AND P6, PT, R13, 0x59, PT ;  /* 0x000000590d00780c */ /* 0x000fe40003fc6270 */
[----:B------:R-:W-:Y:S02]  /*31e0*/  FSEL R12, R9, -INF , !P0 ;  /* 0xff800000090c7808 */ /* 0x000fe40004000000 */
[----:B------:R-:W-:Y:S02]  /*31f0*/  ISETP.GT.AND P0, PT, R61, 0x8, !P2 ;  /* 0x000000083d00780c */ /* 0x000fe40005704270 */
[----:B------:R-:W-:-:S02]  /*3200*/  ISETP.GE.AND P2, PT, R13, 0xa, PT ;  /* 0x0000000a0d00780c */ /* 0x000fc40003f46270 */
[----:B------:R-:W-:Y:S02]  /*3210*/  ISETP.LT.OR P0, PT, R62, 0x9, P0 ;  /* 0x000000093e00780c */ /* 0x000fe40000701670 */
[----:B------:R-:W-:Y:S02]  /*3220*/  P2R R74, PR, RZ, 0x4 ;  /* 0x00000004ff4a7803 */ /* 0x000fe40000000000 */
[----:B------:R-:W-:Y:S01]  /*3230*/  FSEL R42, R28, -INF , !P0 ;  /* 0xff8000001c2a7808 */ /* 0x000fe20004000000 */
[--C-:B-1----:R-:W-:Y:S01]  /*3240*/  IMAD.IADD R60, R60, 0x1, R7.reuse ;  /* 0x000000013c3c7824 */ /* 0x102fe200078e0207 */
[----:B------:R-:W-:Y:S01]  /*3250*/  ISETP.GT.AND P0, PT, R61, 0x9, !P2 ;  /* 0x000000093d00780c */ /* 0x000fe20005704270 */
[----:B------:R-:W-:Y:S01]  /*3260*/  IMAD.IADD R43, R43, 0x1, R7 ;  /* 0x000000012b2b7824 */ /* 0x000fe200078e0207 */
[----:B------:R-:W-:Y:S02]  /*3270*/  ISETP.GE.AND P2, PT, R13, 0x11, PT ;  /* 0x000000110d00780c */ /* 0x000fe40003f46270 */
[----:B------:R-:W-:-:S02]  /*3280*/  ISETP.LT.OR P0, PT, R62, 0xa, P0 ;  /* 0x0000000a3e00780c */ /* 0x000fc40000701670 */
[----:B------:R-:W-:Y:S02]  /*3290*/  P2R R73, PR, RZ, 0x4 ;  /* 0x00000004ff497803 */ /* 0x000fe40000000000 */
[----:B------:R-:W-:Y:S02]  /*32a0*/  FSEL R28, R29, -INF , !P0 ;  /* 0xff8000001d1c7808 */ /* 0x000fe40004000000 */
[----:B------:R-:W-:Y:S02]  /*32b0*/  ISETP.GT.AND P0, PT, R61, 0x10, !P2 ;  /* 0x000000103d00780c */ /* 0x000fe40005704270 */
[----:B------:R-:W-:Y:S02]  /*32c0*/  ISETP.GE.AND P2, PT, R13, 0x12, PT ;  /* 0x000000120d00780c */ /* 0x000fe40003f46270 */
[----:B------:R-:W-:Y:S02]  /*32d0*/  ISETP.LT.OR P0, PT, R62, 0x11, P0 ;  /* 0x000000113e00780c */ /* 0x000fe40000701670 */
[----:B------:R-:W-:-:S02]  /*32e0*/  P2R R72, PR, RZ, 0x4 ;  /* 0x00000004ff487803 */ /* 0x000fc40000000000 */
[----:B------:R-:W-:Y:S02]  /*32f0*/  FSEL R24, R24, -INF , !P0 ;  /* 0xff80000018187808 */ /* 0x000fe40004000000 */
[----:B------:R-:W-:Y:S02]  /*3300*/  ISETP.GT.AND P0, PT, R61, 0x11, !P2 ;  /* 0x000000113d00780c */ /* 0x000fe40005704270 */
[----:B------:R-:W-:Y:S02]  /*3310*/  ISETP.GE.AND P2, PT, R13, 0x19, PT ;  /* 0x000000190d00780c */ /* 0x000fe40003f46270 */
[----:B------:R-:W-:Y:S02]  /*3320*/  ISETP.LT.OR P0, PT, R62, 0x12, P0 ;  /* 0x000000123e00780c */ /* 0x000fe40000701670 */
[----:B------:R-:W-:Y:S02]  /*3330*/  P2R R71, PR, RZ, 0x4 ;  /* 0x00000004ff477803 */ /* 0x000fe40000000000 */
[----:B------:R-:W-:-:S02]  /*3340*/  FSEL R6, R25, -INF , !P0 ;  /* 0xff80000019067808 */ /* 0x000fc40004000000 */
[----:B------:R-:W-:Y:S02]  /*3350*/  ISETP.GT.AND P0, PT, R61, 0x18, !P2 ;  /* 0x000000183d00780c */ /* 0x000fe40005704270 */
[----:B------:R-:W-:Y:S02]  /*3360*/  ISETP.GE.AND P2, PT, R13, 0x1a, PT ;  /* 0x0000001a0d00780c */ /* 0x000fe40003f46270 */
[----:B------:R-:W-:Y:S02]  /*3370*/  ISETP.LT.OR P0, PT, R62, 0x19, P0 ;  /* 0x000000193e00780c */ /* 0x000fe40000701670 */
[----:B------:R-:W-:Y:S02]  /*3380*/  P2R R9, PR, RZ, 0x4 ;  /* 0x00000004ff097803 */ /* 0x000fe40000000000 */
[----:B------:R-:W-:Y:S02]  /*3390*/  FSEL R4, R20, -INF , !P0 ;  /* 0xff80000014047808 */ /* 0x000fe40004000000 */
[----:B------:R-:W-:-:S02]  /*33a0*/  ISETP.GT.AND P0, PT, R61, 0x19, !P2 ;  /* 0x000000193d00780c */ /* 0x000fc40005704270 */
[----:B------:R-:W-:Y:S02]  /*33b0*/  ISETP.GE.AND P2, PT, R13, 0x21, PT ;  /* 0x000000210d00780c */ /* 0x000fe40003f46270 */
[----:B------:R-:W-:Y:S02]  /*33c0*/  ISETP.LT.OR P0, PT, R62, 0x1a, P0 ;  /* 0x0000001a3e00780c */ /* 0x000fe40000701670 */
[----:B------:R-:W-:Y:S02]  /*33d0*/  P2R R70, PR, RZ, 0x4 ;  /* 0x00000004ff467803 */ /* 0x000fe40000000000 */
[----:B------:R-:W-:Y:S02]  /*33e0*/  FSEL R20, R21, -INF , !P0 ;  /* 0xff80000015147808 */ /* 0x000fe40004000000 */
[----:B------:R-:W-:Y:S02]  /*33f0*/  ISETP.GT.AND P0, PT, R61, 0x20, !P2 ;  /* 0x000000203d00780c */ /* 0x000fe40005704270 */
        /* <DEDUP_REMOVED lines=17> */
[----:B------:R-:W-:Y:S02]  /*3510*/  IMNMX R41, R60, R41, PT ;  /* 0x000000293c297217 */ /* 0x000fe40003800200 */
[----:B------:R-:W-:-:S02]  /*3520*/  FSEL R128, R57, -INF , !P0 ;  /* 0xff80000039807808 */ /* 0x000fc40004000000 */
[----:B------:R-:W-:Y:S02]  /*3530*/  ISETP.GT.AND P0, PT, R61, 0x30, !P2 ;  /* 0x000000303d00780c */ /* 0x000fe40005704270 */
[----:B------:R-:W-:Y:S02]  /*3540*/  P2R R57, PR, RZ, 0x4 ;  /* 0x00000004ff397803 */ /* 0x000fe40000000000 */
[----:B------:R-:W-:Y:S02]  /*3550*/  ISETP.LT.OR P0, PT, R62, 0x31, P0 ;  /* 0x000000313e00780c */ /* 0x000fe40000701670 */
[----:B------:R-:W-:Y:S02]  /*3560*/  ISETP.GE.AND P2, PT, R13, 0x32, PT ;  /* 0x000000320d00780c */ /* 0x000fe40003f46270 */
[----:B------:R-:W-:Y:S02]  /*3570*/  FSEL R158, R52, -INF , !P0 ;  /* 0xff800000349e7808 */ /* 0x000fe40004000000 */
[----:B------:R-:W-:-:S02]  /*3580*/  ISETP.GT.AND P0, PT, R61, 0x31, !P2 ;  /* 0x000000313d00780c */ /* 0x000fc40005704270 */
[----:B------:R-:W-:Y:S02]  /*3590*/  P2R R56, PR, RZ, 0x4 ;  /* 0x00000004ff387803 */ /* 0x000fe40000000000 */
[----:B------:R-:W-:Y:S02]  /*35a0*/  ISETP.LT.OR P0, PT, R62, 0x32, P0 ;  /* 0x000000323e00780c */ /* 0x000fe40000701670 */
[----:B------:R-:W-:Y:S02]  /*35b0*/  ISETP.GE.AND P2, PT, R13, 0x39, PT ;  /* 0x000000390d00780c */ /* 0x000fe40003f46270 */
[----:B------:R-:W-:Y:S02]  /*35c0*/  FSEL R142, R53, -INF , !P0 ;  /* 0xff800000358e7808 */ /* 0x000fe40004000000 */
[----:B------:R-:W-:Y:S02]  /*35d0*/  ISETP.GT.AND P0, PT, R61, 0x38, !P2 ;  /* 0x000000383d00780c */ /* 0x000fe40005704270 */
[----:B------:R-:W-:-:S02]  /*35e0*/  P2R R53, PR, RZ, 0x4 ;  /* 0x00000004ff357803 */ /* 0x000fc40000000000 */
[----:B------:R-:W-:Y:S02]  /*35f0*/  ISETP.LT.OR P0, PT, R62, 0x39, P0 ;  /* 0x000000393e00780c */ /* 0x000fe40000701670 */
[----:B------:R-:W-:Y:S02]  /*3600*/  ISETP.GE.AND P2, PT, R13, 0x3a, PT ;  /* 0x0000003a0d00780c */ /* 0x000fe40003f46270 */
[----:B------:R-:W-:Y:S02]  /*3610*/  FSEL R148, R48, -INF , !P0 ;  /* 0xff80000030947808 */ /* 0x000fe40004000000 */
[----:B------:R-:W-:Y:S02]  /*3620*/  ISETP.GT.AND P0, PT, R61, 0x39, !P2 ;  /* 0x000000393d00780c */ /* 0x000fe40005704270 */
[----:B------:R-:W-:Y:S02]  /*3630*/  P2R R52, PR, RZ, 0x4 ;  /* 0x00000004ff347803 */ /* 0x000fe40000000000 */
[----:B------:R-:W-:-:S02]  /*3640*/  ISETP.LT.OR P0, PT, R62, 0x3a, P0 ;  /* 0x0000003a3e00780c */ /* 0x000fc40000701670 */
[----:B------:R-:W-:Y:S02]  /*3650*/  ISETP.GE.AND P2, PT, R13, 0x41, PT ;  /* 0x000000410d00780c */ /* 0x000fe40003f46270 */
[----:B------:R-:W-:Y:S02]  /*3660*/  FSEL R150, R49, -INF , !P0 ;  /* 0xff80000031967808 */ /* 0x000fe40004000000 */
[----:B------:R-:W-:Y:S02]  /*3670*/  ISETP.GT.AND P0, PT, R61, 0x40, !P2 ;  /* 0x000000403d00780c */ /* 0x000fe40005704270 */
[----:B------:R-:W-:Y:S02]  /*3680*/  P2R R48, PR, RZ, 0x4 ;  /* 0x00000004ff307803 */ /* 0x000fe40000000000 */
[----:B------:R-:W-:Y:S02]  /*3690*/  ISETP.LT.OR P0, PT, R62, 0x41, P0 ;  /* 0x000000413e00780c */ /* 0x000fe40000701670 */
[----:B------:R-:W-:-:S02]  /*36a0*/  ISETP.GE.AND P2, PT, R13, 0x42, PT ;  /* 0x000000420d00780c */ /* 0x000fc40003f46270 */
[----:B------:R-:W-:Y:S02]  /*36b0*/  FSEL R160, R44, -INF , !P0 ;  /* 0xff8000002ca07808 */ /* 0x000fe40004000000 */
[----:B------:R-:W-:Y:S02]  /*36c0*/  ISETP.GT.AND P0, PT, R61, 0x41, !P2 ;  /* 0x000000413d00780c */ /* 0x000fe40005704270 */
[----:B------:R-:W-:Y:S02]  /*36d0*/  P2R R44, PR, RZ, 0x4 ;  /* 0x00000004ff2c7803 */ /* 0x000fe40000000000 */
[----:B------:R-:W-:Y:S02]  /*36e0*/  ISETP.LT.OR P0, PT, R62, 0x42, P0 ;  /* 0x000000423e00780c */ /* 0x000fe40000701670 */
[----:B------:R-:W-:Y:S02]  /*36f0*/  ISETP.GE.AND P2, PT, R13, 0x49, PT ;  /* 0x000000490d00780c */ /* 0x000fe40003f46270 */
        /* <DEDUP_REMOVED lines=21> */
[----:B------:R-:W-:-:S04]  /*3850*/  ISETP.GT.AND P0, PT, R61, 0x58, !P6 ;  /* 0x000000583d00780c */ /* 0x000fc80007704270 */
[----:B------:R-:W-:-:S04]  /*3860*/  ISETP.LT.OR P0, PT, R62, 0x59, P0 ;  /* 0x000000593e00780c */ /* 0x000fc80000701670 */
[----:B------:R-:W-:Y:S02]  /*3870*/  FSEL R136, R32, -INF , !P0 ;  /* 0xff80000020887808 */ /* 0x000fe40004000000 */
[----:B------:R-:W-:Y:S02]  /*3880*/  ISETP.GT.AND P0, PT, R61, RZ, !P2 ;  /* 0x000000ff3d00720c */ /* 0x000fe40005704270 */
[----:B------:R-:W-:Y:S02]  /*3890*/  P2R R32, PR, RZ, 0x4 ;  /* 0x00000004ff207803 */ /* 0x000fe40000000000 */
[----:B------:R-:W-:Y:S02]  /*38a0*/  ISETP.LT.OR P0, PT, R62, 0x1, P0 ;  /* 0x000000013e00780c */ /* 0x000fe40000701670 */
[----:B------:R-:W-:Y:S02]  /*38b0*/  ISETP.GE.AND P2, PT, R13, 0x5a, PT ;  /* 0x0000005a0d00780c */ /* 0x000fe40003f46270 */
[----:B------:R-:W-:-:S02]  /*38c0*/  FSEL R8, R8, -INF , !P0 ;  /* 0xff80000008087808 */ /* 0x000fc40004000000 */
[----:B------:R-:W-:-:S04]  /*38d0*/  ISETP.GT.AND P0, PT, R61, 0x59, !P2 ;  /* 0x000000593d00780c */ /* 0x000fc80005704270 */
[----:B------:R-:W-:-:S04]  /*38e0*/  ISETP.LT.OR P0, PT, R62, 0x5a, P0 ;  /* 0x0000005a3e00780c */ /* 0x000fc80000701670 */
[----:B------:R-:W-:Y:S02]  /*38f0*/  FSEL R134, R33, -INF , !P0 ;  /* 0xff80000021867808 */ /* 0x000fe40004000000 */
[----:B------:R-:W-:-:S13]  /*3900*/  PLOP3.LUT P0, PT, PT, PT, UP1, 0x40, 0x0 ;  /* 0x000000000000781c */ /* 0x000fda0003f0e818 */
        /* <DEDUP_REMOVED lines=13> */
.L_x_1814:
[----:B------:R-:W-:-:S04]  /*39e0*/  MOV R7, c[0x0][0x32c] ;  /* 0x0000cb0000077a02 */ /* 0x000fc80000000f00 */
[----:B------:R-:W-:-:S13]  /*39f0*/  ISETP.NE.AND P0, PT, R7, 0x1, PT ;  /* 0x000000010700780c */ /* 0x000fda0003f05270 */
[----:B------:R-:W-:-:S05]  /*3a00*/  @P0 IMAD.HI.U32 R7, R36, c[0x0][0x330], RZ ;  /* 0x0000cc0024070a27 */ /* 0x000fca00078e00ff */
[----:B------:R-:W-:Y:S02]  /*3a10*/  @P0 SHF.R.U32.HI R36, RZ, c[0x0][0x334], R7 ;  /* 0x0000cd00ff240a19 */ /* 0x000fe40000011607 */
.L_x_1815:
[----:B------:R-:W-:Y:S05]  /*3a20*/  BSYNC B0 ;  /* 0x0000000000007941 */ /* 0x000fea0003800000 */
.L_x_1813:
[----:B------:R-:W-:-:S05]  /*3a30*/  IMAD R60, R36, c[0x0][0x32c], R15 ;  /* 0x0000cb00243c7a24 */ /* 0x000fca00078e020f */
[----:B------:R-:W-:Y:S02]  /*3a40*/  IADD3 R36, R60, c[0x0][0x32c], RZ ;  /* 0x0000cb003c247a10 */ /* 0x000fe40007ffe0ff */
[----:B------:R-:W-:Y:S02]  /*3a50*/  IMNMX R43, R43, R60, !PT ;  /* 0x0000003c2b2b7217 */ /* 0x000fe40007800200 */
[----:B------:R-:W-:Y:S02]  /*3a60*/  IMNMX R41, R41, R36, PT ;  /* 0x0000002429297217 */ /* 0x000fe40003800200 */
.L_x_1812:
[----:B------:R-:W-:Y:S01]  /*3a70*/  ISETP.NE.AND P0, PT, R75, RZ, PT ;  /* 0x000000ff4b00720c */ /* 0x000fe20003f05270 */
[----:B------:R-:W-:Y:S01]  /*3a80*/  IMAD.SHL.U32 R212, R2, 0x2, RZ ;  /* 0x0000000202d47824 */ /* 0x000fe200078e00ff */
[----:B------:R-:W-:Y:S01]  /*3a90*/  FMNMX.FTZ R13, R8, R12, !PT ;  /* 0x0000000c080d7209 */ /* 0x000fe20007810000 */
[----:B------:R-:W-:Y:S01]  /*3aa0*/  ULDC.64 UR4, c[0x0][0x2c8] ;  /* 0x0000b20000047ab9 */ /* 0x000fe20000000a00 */
[----:B------:R-:W-:Y:S01]  /*3ab0*/  ISETP.GT.AND P0, PT, R43, 0x8, !P0 ;  /* 0x000000082b00780c */ /* 0x000fe20004704270 */
[----:B------:R-:W-:Y:S01]  /*3ac0*/  IMAD R210, R5, 0x2, R212 ;  /* 0x0000000205d27824 */ /* 0x000fe200078e02d4 */
[----:B------:R-:W-:Y:S01]  /*3ad0*/  FMNMX.FTZ R13, R42, R13, !PT ;  /* 0x0000000d2a0d7209 */ /* 0x000fe20007810000 */
[----:B------:R-:W-:Y:S01]  /*3ae0*/  LDSM.16.MT88.4 R100, [R212+0x3100] ;  /* 0x00310000d464783b */ /* 0x000fe20000004200 */
[----:B------:R-:W-:Y:S01]  /*3af0*/  ISETP.LT.OR P0, PT, R41, 0x9, P0 ;  /* 0x000000092900780c */ /* 0x000fe20000701670 */
[C---:B------:R-:W-:Y:S01]  /*3b00*/  IMAD R208, R3.reuse, 0x2, R210 ;  /* 0x0000000203d07824 */ /* 0x040fe200078e02d2 */
[----:B------:R-:W-:Y:S01]  /*3b10*/  FMNMX.FTZ R13, R28, R13, !PT ;  /* 0x0000000d1c0d7209 */ /* 0x000fe20007810000 */
[----:B------:R-:W-:Y:S01]  /*3b20*/  IMAD R209, R3, 0x2, R212 ;  /* 0x0000000203d17824 */ /* 0x000fe200078e02d4 */
[----:B------:R-:W-:Y:S01]  /*3b30*/  FSEL R7, R30, -INF , !P0 ;  /* 0xff8000001e077808 */ /* 0x000fe20004000000 */
[----:B------:R-:W-:Y:S01]  /*3b40*/  LDSM.16.MT88.4 R76, [R210+0x100] ;  /* 0x00010000d24c783b */ /* 0x000fe20000004200 */
[----:B------:R-:W-:Y:S01]  /*3b50*/  ISETP.NE.AND P0, PT, R74, RZ, PT ;  /* 0x000000ff4a00720c */ /* 0x000fe20003f05270 */
[----:B------:R-:W-:Y:S01]  /*3b60*/  UIMAD.WIDE.U32 UR22, UR19, UR4, URZ ;  /* 0x00000004131672a5 */ /* 0x000fe2000f8e003f */
[----:B------:R-:W-:Y:S01]  /*3b70*/  FMNMX.FTZ R13, R24, R13, !PT ;  /* 0x0000000d180d7209 */ /* 0x000fe20007810000 */
[----:B------:R-:W-:Y:S01]  /*3b80*/  LDSM.16.MT88.4 R92, [R208+0x100] ;  /* 0x00010000d05c783b */ /* 0x000fe20000004200 */
[----:B------:R-:W-:Y:S01]  /*3b90*/  ISETP.GT.AND P0, PT, R43, 0x9, !P0 ;  /* 0x000000092b00780c */ /* 0x000fe20004704270 */
[----:B------:R-:W-:Y:S01]  /*3ba0*/  @UP2 USHF.R.U32.HI UR19, URZ, UR5, UR23 ;  /* 0x000000053f132299 */ /* 0x000fe20008011617 */
[----:B------:R-:W-:Y:S01]  /*3bb0*/  FMNMX.FTZ R13, R6, R13, !PT ;  /* 0x0000000d060d7209 */ /* 0x000fe20007810000 */
[----:B------:R-:W-:Y:S01]  /*3bc0*/  LDSM.16.MT88.4 R84, [R209+0x100] ;  /* 0x00010000d154783b */ /* 0x000fe20000004200 */
[----:B------:R-:W-:Y:S01]  /*3bd0*/  ISETP.LT.OR P0, PT, R41, 0xa, P0 ;  /* 0x0000000a2900780c */ /* 0x000fe20000701670 */
[----:B------:R-:W-:Y:S01]  /*3be0*/  UIADD3 UR4, UR18, UR19, URZ ;  /* 0x0000001312047290 */ /* 0x000fe2000fffe03f */
[----:B------:R-:W-:Y:S01]  /*3bf0*/  FMNMX.FTZ R13, R4, R13, !PT ;  /* 0x0000000d040d7209 */ /* 0x000fe20007810000 */
[----:B------:R-:W-:Y:S01]  /*3c00*/  LDSM.16.MT88.4 R104, [R210+0x3100] ;  /* 0x00310000d268783b */ /* 0x000fe20000004200 */
[----:B------:R-:W-:Y:S01]  /*3c10*/  FSEL R31, R31, -INF , !P0 ;  /* 0xff8000001f1f7808 */ /* 0x000fe20004000000 */
[----:B------:R-:W-:Y:S01]  /*3c20*/  ULDC UR18, c[0x0][0x328] ;  /* 0x0000ca0000127ab9 */ /* 0x000fe20000000800 */
[----:B------:R-:W-:Y:S01]  /*3c30*/  ISETP.NE.AND P0, PT, R73, RZ, PT ;  /* 0x000000ff4900720c */ /* 0x000fe20003f05270 */
[----:B------:R-:W-:Y:S01]  /*3c40*/  UIADD3 UR18, UR4, UR18, URZ ;  /* 0x0000001204127290 */ /* 0x000fe2000fffe03f */
[----:B------:R-:W-:-:S02]  /*3c50*/  FMNMX.FTZ R13, R20, R13, !PT ;  /* 0x0000000d140d7209 */ /* 0x000fc40007810000 */
[----:B------:R-:W-:Y:S02]  /*3c60*/  ISETP.GT.AND P0, PT, R43, 0x10, !P0 ;  /* 0x000000102b00780c */ /* 0x000fe40004704270 */
[----:B------:R-:W-:Y:S02]  /*3c70*/  FMNMX.FTZ R13, R120, R13, !PT ;  /* 0x0000000d780d7209 */ /* 0x000fe40007810000 */
[----:B------:R-:W-:Y:S02]  /*3c80*/  ISETP.LT.OR P0, PT, R41, 0x11, P0 ;  /* 0x000000112900780c */ /* 0x000fe40000701670 */
[----:B------:R-:W-:Y:S02]  /*3c90*/  FMNMX.FTZ R13, R132, R13, !PT ;  /* 0x0000000d840d7209 */ /* 0x000fe40007810000 */
[----:B------:R-:W-:Y:S02]  /*3ca0*/  FSEL R15, R26, -INF , !P0 ;  /* 0xff8000001a0f7808 */ /* 0x000fe40004000000 */
[----:B------:R-:W-:-:S02]  /*3cb0*/  ISETP.NE.AND P0, PT, R72, RZ, PT ;  /* 0x000000ff4800720c */ /* 0x000fc40003f05270 */
[----:B------:R-:W-:Y:S02]  /*3cc0*/  FMNMX.FTZ R13, R122, R13, !PT ;  /* 0x0000000d7a0d7209 */ /* 0x000fe40007810000 */
[----:B------:R-:W-:Y:S02]  /*3cd0*/  ISETP.GT.AND P0, PT, R43, 0x11, !P0 ;  /* 0x000000112b00780c */ /* 0x000fe40004704270 */
[----:B------:R-:W-:Y:S02]  /*3ce0*/  FMNMX.FTZ R13, R128, R13, !PT ;  /* 0x0000000d800d7209 */ /* 0x000fe40007810000 */
[----:B------:R-:W-:Y:S02]  /*3cf0*/  ISETP.LT.OR P0, PT, R41, 0x12, P0 ;  /* 0x000000122900780c */ /* 0x000fe40000701670 */
[----:B------:R-:W-:Y:S02]  /*3d00*/  FMNMX.FTZ R13, R158, R13, !PT ;  /* 0x0000000d9e0d7209 */ /* 0x000fe40007810000 */
[----:B------:R-:W-:-:S02]  /*3d10*/  FSEL R27, R27, -INF , !P0 ;  /* 0xff8000001b1b7808 */ /* 0x000fc40004000000 */
[----:B------:R-:W-:Y:S02]  /*3d20*/  ISETP.NE.AND P0, PT, R71, RZ, PT ;  /* 0x000000ff4700720c */ /* 0x000fe40003f05270 */
[----:B------:R-:W-:Y:S02]  /*3d30*/  FMNMX.FTZ R13, R142, R13, !PT ;  /* 0x0000000d8e0d7209 */ /* 0x000fe40007810000 */
[----:B------:R-:W-:Y:S02]  /*3d40*/  ISETP.GT.AND P0, PT, R43, 0x18, !P0 ;  /* 0x000000182b00780c */ /* 0x000fe40004704270 */
[----:B------:R-:W-:Y:S02]  /*3d50*/  FMNMX.FTZ R13, R148, R13, !PT ;  /* 0x0000000d940d7209 */ /* 0x000fe40007810000 */
[----:B------:R-:W-:Y:S02]  /*3d60*/  ISETP.LT.OR P0, PT, R41, 0x19, P0 ;  /* 0x000000192900780c */ /* 0x000fe40000701670 */
[----:B------:R-:W-:-:S02]  /*3d70*/  FMNMX.FTZ R13, R150, R13, !PT ;  /* 0x0000000d960d7209 */ /* 0x000fc40007810000 */
[----:B------:R-:W-:Y:S02]  /*3d80*/  FSEL R17, R22, -INF , !P0 ;  /* 0xff80000016117808 */ /* 0x000fe40004000000 */
[----:B------:R-:W-:Y:S02]  /*3d90*/  ISETP.NE.AND P0, PT, R9, RZ, PT ;  /* 0x000000ff0900720c */ /* 0x000fe40003f05270 */
[----:B------:R-:W-:Y:S02]  /*3da0*/  FMNMX.FTZ R13, R160, R13, !PT ;  /* 0x0000000da00d7209 */ /* 0x000fe40007810000 */
[----:B------:R-:W-:Y:S02]  /*3db0*/  ISETP.GT.AND P0, PT, R43, 0x19, !P0 ;  /* 0x000000192b00780c */ /* 0x000fe40004704270 */
[----:B------:R-:W-:Y:S02]  /*3dc0*/  FMNMX.FTZ R13, R154, R13, !PT ;  /* 0x0000000d9a0d7209 */ /* 0x000fe40007810000 */
[----:B------:R-:W-:-:S02]  /*3dd0*/  ISETP.LT.OR P0, PT, R41, 0x1a, P0 ;  /* 0x0000001a2900780c */ /* 0x000fc40000701670 */
[----:B------:R-:W-:Y:S02]  /*3de0*/  FMNMX.FTZ R13, R156, R13, !PT ;  /* 0x0000000d9c0d7209 */ /* 0x000fe40007810000 */
[----:B------:R-:W-:Y:S02]  /*3df0*/  FSEL R9, R23, -INF , !P0 ;  /* 0xff80000017097808 */ /* 0x000fe40004000000 */
[----:B------:R-:W-:Y:S02]  /*3e00*/  ISETP.NE.AND P0, PT, R70, RZ, PT ;  /* 0x000000ff4600720c */ /* 0x000fe40003f05270 */
[----:B------:R-:W-:Y:S02]  /*3e10*/  FMNMX.FTZ R13, R152, R13, !PT ;  /* 0x0000000d980d7209 */ /* 0x000fe40007810000 */
[----:B------:R-:W-:Y:S02]  /*3e20*/  ISETP.GT.AND P0, PT, R43, 0x20, !P0 ;  /* 0x000000202b00780c */ /* 0x000fe40004704270 */
[----:B------:R-:W-:-:S02]  /*3e30*/  FMNMX.FTZ R13, R140, R13, !PT ;  /* 0x0000000d8c0d7209 */ /* 0x000fc40007810000 */
[----:B------:R-:W-:Y:S02]  /*3e40*/  ISETP.LT.OR P0, PT, R41, 0x21, P0 ;  /* 0x000000212900780c */ /* 0x000fe40000701670 */
[----:B------:R-:W-:Y:S02]  /*3e50*/  FMNMX.FTZ R13, R138, R13, !PT ;  /* 0x0000000d8a0d7209 */ /* 0x000fe40007810000 */
[----:B------:R-:W-:Y:S02]  /*3e60*/  FSEL R119, R18, -INF , !P0 ;  /* 0xff80000012777808 */ /* 0x000fe40004000000 */
[----:B------:R-:W-:Y:S02]  /*3e70*/  ISETP.NE.AND P0, PT, R69, RZ, PT ;  /* 0x000000ff4500720c */ /* 0x000fe40003f05270 */
[----:B------:R-:W-:Y:S02]  /*3e80*/  FMNMX.FTZ R13, R136, R13, !PT ;  /* 0x0000000d880d7209 */ /* 0x000fe40007810000 */
[----:B------:R-:W-:-:S02]  /*3e90*/  ISETP.GT.AND P0, PT, R43, 0x21, !P0 ;  /* 0x000000212b00780c */ /* 0x000fc40004704270 */
[----:B------:R-:W-:Y:S02]  /*3ea0*/  ISETP.GT.AND P6, PT, R43, 0x58, !P6 ;  /* 0x000000582b00780c */ /* 0x000fe400077c4270 */
[----:B------:R-:W-:Y:S02]  /*3eb0*/  ISETP.LT.OR P0, PT, R41, 0x22, P0 ;  /* 0x000000222900780c */ /* 0x000fe40000701670 */
[----:B------:R-:W-:Y:S02]  /*3ec0*/  ISETP.GT.AND P2, PT, R43, 0x59, !P2 ;  /* 0x000000592b00780c */ /* 0x000fe40005744270 */
[----:B------:R-:W-:Y:S02]  /*3ed0*/  FSEL R139, R19, -INF , !P0 ;  /* 0xff800000138b7808 */ /* 0x000fe40004000000 */
[----:B------:R-:W-:Y:S02]  /*3ee0*/  ISETP.NE.AND P0, PT, R68, RZ, PT ;  /* 0x000000ff4400720c */ /* 0x000fe40003f05270 */
[----:B------:R-:W-:Y:S01]  /*3ef0*/  ISETP.LT.OR P6, PT, R41, 0x59, P6 ;  /* 0x000000592900780c */ /* 0x000fe200037c1670 */
[----:B------:R-:W-:Y:S01]  /*3f00*/  LDSM.16.MT88.4 R68, [R212+0x100] ;  /* 0x00010000d444783b */ /* 0x000fe20000004200 */
[----:B------:R-:W-:-:S02]  /*3f10*/  ISETP.GT.AND P0, PT, R43, 0x28, !P0 ;  /* 0x000000282b00780c */ /* 0x000fc40004704270 */
[C---:B------:R-:W-:Y:S02]  /*3f20*/  ISETP.LT.OR P2, PT, R41.reuse, 0x5a, P2 ;  /* 0x0000005a2900780c */ /* 0x040fe40001741670 */
[----:B------:R-:W-:Y:S02]  /*3f30*/  ISETP.LT.OR P0, PT, R41, 0x29, P0 ;  /* 0x000000292900780c */ /* 0x000fe40000701670 */
[----:B------:R-:W-:Y:S02]  /*3f40*/  FSEL R123, R34, -INF , !P6 ;  /* 0xff800000227b7808 */ /* 0x000fe40007000000 */
[----:B------:R-:W-:Y:S02]  /*3f50*/  FSEL R129, R58, -INF , !P0 ;  /* 0xff8000003a817808 */ /* 0x000fe40004000000 */
[----:B------:R-:W-:Y:S02]  /*3f60*/  ISETP.NE.AND P0, PT, R63, RZ, PT ;  /* 0x000000ff3f00720c */ /* 0x000fe40003f05270 */
[----:B------:R-:W-:-:S02]  /*3f70*/  FSEL R121, R35, -INF , !P2 ;  /* 0xff80000023797808 */ /* 0x000fc40005000000 */
[----:B------:R-:W-:Y:S02]  /*3f80*/  ISETP.GT.AND P0, PT, R43, 0x29, !P0 ;  /* 0x000000292b00780c */ /* 0x000fe40004704270 */
[----:B------:R-:W-:Y:S02]  /*3f90*/  IADD3 R168, R14, -0x2, RZ ;  /* 0xfffffffe0ea87810 */ /* 0x000fe40007ffe0ff */
        /* <DEDUP_REMOVED lines=37> */
[----:B------:R-:W-:-:S03]  /*41f0*/  ISETP.GT.AND P0, PT, R43, 0x1, !P0 ;  /* 0x000000012b00780c */ /* 0x000fc60004704270 */
[----:B------:R-:W1:Y:S01]  /*4200*/  SHFL.BFLY PT, R13, R0, 0x2, 0x1f ;  /* 0x0c401f00000d7f89 */ /* 0x000e6200000e0000 */
[----:B------:R-:W-:-:S04]  /*4210*/  ISETP.LT.OR P0, PT, R41, 0x2, P0 ;  /* 0x000000022900780c */ /* 0x000fc80000701670 */
[----:B------:R-:W-:Y:S02]  /*4220*/  FSEL R11, R11, -INF , !P0 ;  /* 0xff8000000b0b7808 */ /* 0x000fe40004000000 */
[----:B------:R-:W-:Y:S02]  /*4230*/  ISETP.NE.AND P0, PT, R32, RZ, PT ;  /* 0x000000ff2000720c */ /* 0x000fe40003f05270 */
[----:B------:R-:W-:Y:S02]  /*4240*/  LDSM.16.MT88.4 R32, [R209+0x3900] ;  /* 0x00390000d120783b */ /* 0x000fe40000004200 */
[----:B------:R-:W-:-:S04]  /*4250*/  ISETP.GT.AND P0, PT, R43, RZ, !P0 ;  /* 0x000000ff2b00720c */ /* 0x000fc80004704270 */
[----:B------:R-:W-:-:S04]  /*4260*/  ISETP.LT.OR P0, PT, R41, 0x1, P0 ;  /* 0x000000012900780c */ /* 0x000fc80000701670 */
[----:B------:R-:W-:Y:S02]  /*4270*/  FSEL R10, R10, -INF , !P0 ;  /* 0xff8000000a0a7808 */ /* 0x000fe40004000000 */
[----:B------:R-:W-:Y:S02]  /*4280*/  ISETP.NE.AND P0, PT, R21, RZ, PT ;  /* 0x000000ff1500720c */ /* 0x000fe40003f05270 */
[----:B-1----:R-:W-:Y:S02]  /*4290*/  FMNMX.FTZ R19, R0, R13, !PT ;  /* 0x0000000d00137209 */ /* 0x002fe40007810000 */
[----:B------:R-:W-:-:S03]  /*42a0*/  ISETP.GT.AND P0, PT, R43, 0x50, !P0 ;  /* 0x000000502b00780c */ /* 0x000fc60004704270 */
[----:B------:R-:W1:Y:S01]  /*42b0*/  SHFL.BFLY PT, R0, R19, 0x1, 0x1f ;  /* 0x0c201f0013007f89 */ /* 0x000e6200000e0000 */
[----:B------:R-:W-:-:S04]  /*42c0*/  ISETP.LT.OR P0, PT, R41, 0x51, P0 ;  /* 0x000000512900780c */ /* 0x000fc80000701670 */
        /* <DEDUP_REMOVED lines=8> */
[----:B------:R-:W-:Y:S01]  /*4350*/  FMNMX.FTZ R16, R15, R16, !PT ;  /* 0x000000100f107209 */ /* 0x000fe20007810000 */
[----:B------:R-:W-:Y:S01]  /*4360*/  LDSM.16.MT88.4 R36, [R210+0x3900] ;  /* 0x00390000d224783b */ /* 0x000fe20000004200 */
[----:B-1----:R-:W-:Y:S02]  /*4370*/  FMNMX.FTZ R0, R19, R0, !PT ;  /* 0x0000000013007209 */ /* 0x002fe40007810000 */
[----:B------:R-:W-:Y:S02]  /*4380*/  FMNMX.FTZ R16, R27, R16, !PT ;  /* 0x000000101b107209 */ /* 0x000fe40007810000 */
[C---:B------:R-:W-:Y:S01]  /*4390*/  FSETP.NEU.FTZ.AND P0, PT, R0.reuse, -INF , PT ;  /* 0xff8000000000780b */ /* 0x040fe20003f1d000 */
[----:B------:R-:W-:Y:S01]  /*43a0*/  FMUL.FTZ R135, R0, c[0x0][0x2d0] ;  /* 0x0000b40000877a20 */ /* 0x000fe20000410000 */
[----:B------:R-:W-:-:S04]  /*43b0*/  FMNMX.FTZ R16, R17, R16, !PT ;  /* 0x0000001011107209 */ /* 0x000fc80007810000 */
[----:B------:R-:W-:Y:S02]  /*43c0*/  FMNMX.FTZ R16, R9, R16, !PT ;  /* 0x0000001009107209 */ /* 0x000fe40007810000 */
[----:B------:R-:W-:Y:S02]  /*43d0*/  FSEL R135, R135, RZ, P0 ;  /* 0x000000ff87877208 */ /* 0x000fe40000000000 */
[----:B------:R-:W-:-:S03]  /*43e0*/  FMNMX.FTZ R16, R119, R16, !PT ;  /* 0x0000001077107209 */ /* 0x000fc60007810000 */
[--C-:B------:R-:W-:Y:S01]  /*43f0*/  FFMA.FTZ R47, R12, c[0x0][0x2d0], -R135.reuse ;  /* 0x0000b4000c2f7a23 */ /* 0x100fe20000010887 */
[----:B------:R-:W-:Y:S01]  /*4400*/  FMNMX.FTZ R16, R139, R16, !PT ;  /* 0x000000108b107209 */ /* 0x000fe20007810000 */
[--C-:B------:R-:W-:Y:S02]  /*4410*/  FFMA.FTZ R116, R8, c[0x0][0x2d0], -R135.reuse ;  /* 0x0000b40008747a23 */ /* 0x100fe40000010887 */
[--C-:B------:R-:W-:Y:S01]  /*4420*/  FFMA.FTZ R50, R42, c[0x0][0x2d0], -R135.reuse ;  /* 0x0000b4002a327a23 */ /* 0x100fe20000010887 */
[----:B------:R-:W-:Y:S01]  /*4430*/  FMNMX.FTZ R16, R129, R16, !PT ;  /* 0x0000001081107209 */ /* 0x000fe20007810000 */
[--C-:B------:R-:W-:Y:S01]  /*4440*/  FFMA.FTZ R43, R28, c[0x0][0x2d0], -R135.reuse ;  /* 0x0000b4001c2b7a23 */ /* 0x100fe20000010887 */
[----:B------:R-:W-:Y:S01]  /*4450*/  MUFU.EX2 R47, R47 ;  /* 0x0000002f002f7308 */ /* 0x000fe20000000800 */
[--C-:B------:R-:W-:Y:S01]  /*4460*/  FFMA.FTZ R41, R6, c[0x0][0x2d0], -R135.reuse ;  /* 0x0000b40006297a23 */ /* 0x100fe20000010887 */
[----:B------:R-:W-:Y:S01]  /*4470*/  FMNMX.FTZ R16, R137, R16, !PT ;  /* 0x0000001089107209 */ /* 0x000fe20007810000 */
[----:B------:R-:W-:-:S02]  /*4480*/  FFMA.FTZ R44, R4, c[0x0][0x2d0], -R135 ;  /* 0x0000b400042c7a23 */ /* 0x000fc40000010887 */
[--C-:B------:R-:W-:Y:S01]  /*4490*/  FFMA.FTZ R48, R24, c[0x0][0x2d0], -R135.reuse ;  /* 0x0000b40018307a23 */ /* 0x100fe20000010887 */
[----:B------:R-:W-:Y:S01]  /*44a0*/  FMNMX.FTZ R16, R141, R16, !PT ;  /* 0x000000108d107209 */ /* 0x000fe20007810000 */
[--C-:B------:R-:W-:Y:S01]  /*44b0*/  FFMA.FTZ R51, R132, c[0x0][0x2d0], -R135.reuse ;  /* 0x0000b40084337a23 */ /* 0x100fe20000010887 */
[----:B------:R-:W1:Y:S01]  /*44c0*/  MUFU.EX2 R116, R116 ;  /* 0x0000007400747308 */ /* 0x000e620000000800 */
        /* <DEDUP_REMOVED lines=13> */
[----:B------:R-:W2:Y:S01]  /*45a0*/  MUFU.EX2 R43, R43 ;  /* 0x0000002b002b7308 */ /* 0x000ea20000000800 */
[----:B-1----:R-:W-:Y:S01]  /*45b0*/  F2FP.PACK_AB R64, R47, R116 ;  /* 0x000000742f40723e */ /* 0x002fe200000000ff */
[----:B------:R-:W-:Y:S01]  /*45c0*/  FFMA.FTZ R136, R136, c[0x0][0x2d0], -R135 ;  /* 0x0000b40088887a23 */ /* 0x000fe20000010887 */
[----:B------:R-:W-:Y:S01]  /*45d0*/  FMNMX.FTZ R16, R155, R16, !PT ;  /* 0x000000109b107209 */ /* 0x000fe20007810000 */
[----:B------:R-:W-:-:S03]  /*45e0*/  FADD.FTZ R47, R116, R47 ;  /* 0x0000002f742f7221 */ /* 0x000fc60000010000 */
[----:B------:R-:W-:Y:S01]  /*45f0*/  FMNMX.FTZ R16, R151, R16, !PT ;  /* 0x0000001097107209 */ /* 0x000fe20007810000 */
[----:B------:R-:W-:Y:S03]  /*4600*/  MUFU.EX2 R48, R48 ;  /* 0x0000003000307308 */ /* 0x000fe60000000800 */
[----:B------:R-:W-:-:S04]  /*4610*/  FMNMX.FTZ R16, R143, R16, !PT ;  /* 0x000000108f107209 */ /* 0x000fc80007810000 */
[----:B------:R-:W-:Y:S01]  /*4620*/  FMNMX.FTZ R16, R133, R16, !PT ;  /* 0x0000001085107209 */ /* 0x000fe20007810000 */
[----:B------:R-:W-:Y:S01]  /*4630*/  MUFU.EX2 R41, R41 ;  /* 0x0000002900297308 */ /* 0x000fe20000000800 */
[----:B--2---:R-:W-:Y:S01]  /*4640*/  F2FP.PACK_AB R66, R43, R50 ;  /* 0x000000322b42723e */ /* 0x004fe200000000ff */
[----:B------:R-:W-:Y:S01]  /*4650*/  FADD.FTZ R50, R50, R47 ;  /* 0x0000002f32327221 */ /* 0x000fe20000010000 */
[----:B------:R-:W-:-:S03]  /*4660*/  FMNMX.FTZ R16, R131, R16, !PT ;  /* 0x0000001083107209 */ /* 0x000fc60007810000 */
[----:B------:R-:W-:Y:S01]  /*4670*/  FADD.FTZ R43, R43, R50 ;  /* 0x000000322b2b7221 */ /* 0x000fe20000010000 */
[----:B------:R-:W-:Y:S01]  /*4680*/  FMNMX.FTZ R16, R123, R16, !PT ;  /* 0x000000107b107209 */ /* 0x000fe20007810000 */
[----:B------:R-:W-:Y:S03]  /*4690*/  MUFU.EX2 R44, R44 ;  /* 0x0000002c002c7308 */ /* 0x000fe60000000800 */
[----:B------:R-:W-:-:S05]  /*46a0*/  FMNMX.FTZ R18, R121, R16, !PT ;  /* 0x0000001079127209 */ /* 0x000fca0007810000 */
[----:B------:R-:W1:Y:S01]  /*46b0*/  SHFL.BFLY PT, R13, R18, 0x2, 0x1f ;  /* 0x0c401f00120d7f89 */ /* 0x000e6200000e0000 */
[----:B------:R-:W-:Y:S08]  /*46c0*/  MUFU.EX2 R120, R120 ;  /* 0x0000007800787308 */ /* 0x000ff00000000800 */
[----:B------:R-:W-:Y:S08]  /*46d0*/  MUFU.EX2 R51, R51 ;  /* 0x0000003300337308 */ /* 0x000ff00000000800 */
[----:B------:R-:W-:Y:S01]  /*46e0*/  MUFU.EX2 R122, R122 ;  /* 0x0000007a007a7308 */ /* 0x000fe20000000800 */
[----:B-1----:R-:W-:-:S07]  /*46f0*/  FMNMX.FTZ R16, R18, R13, !PT ;  /* 0x0000000d12107209 */ /* 0x002fce0007810000 */
[----:B------:R-:W-:Y:S01]  /*4700*/  MUFU.EX2 R117, R117 ;  /* 0x0000007500757308 */ /* 0x000fe20000000800 */
[----:B------:R-:W1:Y:S07]  /*4710*/  SHFL.BFLY PT, R13, R16, 0x1, 0x1f ;  /* 0x0c201f00100d7f89 */ /* 0x000e6e00000e0000 */
[----:B------:R-:W-:Y:S08]  /*4720*/  MUFU.EX2 R142, R142 ;  /* 0x0000008e008e7308 */ /* 0x000ff00000000800 */
[----:B------:R-:W-:Y:S08]  /*4730*/  MUFU.EX2 R148, R148 ;  /* 0x0000009400947308 */ /* 0x000ff00000000800 */
[----:B------:R-:W-:Y:S01]  /*4740*/  MUFU.EX2 R154, R154 ;  /* 0x0000009a009a7308 */ /* 0x000fe20000000800 */
[----:B-1----:R-:W-:Y:S01]  /*4750*/  FMNMX.FTZ R12, R13, R16, !PT ;  /* 0x000000100d0c7209 */ /* 0x002fe20007810000 */
[----:B------:R-:W-:-:S02]  /*4760*/  FFMA.FTZ R13, R20, c[0x0][0x2d0], -R135 ;  /* 0x0000b400140d7a23 */ /* 0x000fc40000010887 */
[----:B------:R-:W-:Y:S01]  /*4770*/  LDSM.16.MT88.4 R20, [R209+0x900] ;  /* 0x00090000d114783b */ /* 0x000fe20000004200 */
[C---:B------:R-:W-:Y:S01]  /*4780*/  FSETP.NEU.FTZ.AND P0, PT, R12.reuse, -INF , PT ;  /* 0xff8000000c00780b */ /* 0x040fe20003f1d000 */
[----:B------:R-:W-:Y:S02]  /*4790*/  FMUL.FTZ R130, R12, c[0x0][0x2d0] ;  /* 0x0000b4000c827a20 */ /* 0x000fe40000410000 */
[----:B------:R-:W-:Y:S03]  /*47a0*/  MUFU.EX2 R152, R152 ;  /* 0x0000009800987308 */ /* 0x000fe60000000800 */
[----:B------:R-:W-:Y:S02]  /*47b0*/  FSEL R130, R130, RZ, P0 ;  /* 0x000000ff82827208 */ /* 0x000fe40000000000 */
[----:B------:R-:W-:-:S03]  /*47c0*/  PLOP3.LUT P0, PT, PT, PT, UP1, 0x40, 0x0 ;  /* 0x000000000000781c */ /* 0x000fc60003f0e818 */
[----:B------:R-:W-:Y:S01]  /*47d0*/  MUFU.EX2 R13, R13 ;  /* 0x0000000d000d7308 */ /* 0x000fe20000000800 */
[--C-:B------:R-:W-:Y:S02]  /*47e0*/  FFMA.FTZ R49, R10, c[0x0][0x2d0], -R130.reuse ;  /* 0x0000b4000a317a23 */ /* 0x100fe40000010882 */
[--C-:B------:R-:W-:Y:S02]  /*47f0*/  FFMA.FTZ R118, R11, c[0x0][0x2d0], -R130.reuse ;  /* 0x0000b4000b767a23 */ /* 0x100fe40000010882 */
[--C-:B------:R-:W-:Y:S02]  /*4800*/  FFMA.FTZ R46, R7, c[0x0][0x2d0], -R130.reuse ;  /* 0x0000b400072e7a23 */ /* 0x100fe40000010882 */
[--C-:B------:R-:W-:Y:S01]  /*4810*/  FFMA.FTZ R45, R31, c[0x0][0x2d0], -R130.reuse ;  /* 0x0000b4001f2d7a23 */ /* 0x100fe20000010882 */
[----:B------:R-:W1:Y:S01]  /*4820*/  LDSM.16.MT88.4 R4, [R208+0x3100] ;  /* 0x00310000d004783b */ /* 0x000e620000004200 */
[----:B------:R-:W-:Y:S01]  /*4830*/  MUFU.EX2 R49, R49 ;  /* 0x0000003100317308 */ /* 0x000fe20000000800 */
[----:B------:R-:W-:-:S02]  /*4840*/  FFMA.FTZ R3, R17, c[0x0][0x2d0], -R130 ;  /* 0x0000b40011037a23 */ /* 0x000fc40000010882 */
[----:B------:R-:W2:Y:S01]  /*4850*/  LDSM.16.MT88.4 R16, [R208+0x900] ;  /* 0x00090000d010783b */ /* 0x000ea20000004200 */
[--C-:B------:R-:W-:Y:S02]  /*4860*/  FFMA.FTZ R2, R9, c[0x0][0x2d0], -R130.reuse ;  /* 0x0000b40009027a23 */ /* 0x100fe40000010882 */
[--C-:B------:R-:W-:Y:S01]  /*4870*/  FFMA.FTZ R42, R15, c[0x0][0x2d0], -R130.reuse ;  /* 0x0000b4000f2a7a23 */ /* 0x100fe20000010882 */
[----:B------:R-:W3:Y:S01]  /*4880*/  LDSM.16.MT88.4 R8, [R212+0x3900] ;  /* 0x00390000d408783b */ /* 0x000ee20000004200 */
[----:B------:R-:W4:Y:S01]  /*4890*/  MUFU.EX2 R118, R118 ;  /* 0x0000007600767308 */ /* 0x000f220000000800 */
[--C-:B------:R-:W-:Y:S02]  /*48a0*/  FFMA.FTZ R15, R27, c[0x0][0x2d0], -R130.reuse ;  /* 0x0000b4001b0f7a23 */ /* 0x100fe40000010882 */
[----:B------:R-:W5:Y:S01]  /*48b0*/  LDSM.16.MT88.4 R28, [R212+0x900] ;  /* 0x00090000d41c783b */ /* 0x000f620000004200 */
[--C-:B------:R-:W-:Y:S02]  /*48c0*/  FFMA.FTZ R119, R119, c[0x0][0x2d0], -R130.reuse ;  /* 0x0000b40077777a23 */ /* 0x100fe40000010882 */
[--C-:B------:R-:W-:Y:S01]  /*48d0*/  FFMA.FTZ R128, R139, c[0x0][0x2d0], -R130.reuse ;  /* 0x0000b4008b807a23 */ /* 0x100fe20000010882 */
[----:B------:R-:W1:Y:S01]  /*48e0*/  LDSM.16.MT88.4 R24, [R210+0x900] ;  /* 0x00090000d218783b */ /* 0x000e620000004200 */
[----:B------:R-:W-:Y:S01]  /*48f0*/  MUFU.EX2 R46, R46 ;  /* 0x0000002e002e7308 */ /* 0x000fe20000000800 */
[----:B------:R-:W-:-:S02]  /*4900*/  FFMA.FTZ R129, R129, c[0x0][0x2d0], -R130 ;  /* 0x0000b40081817a23 */ /* 0x000fc40000010882 */
[--C-:B------:R-:W-:Y:S02]  /*4910*/  FFMA.FTZ R132, R137, c[0x0][0x2d0], -R130.reuse ;  /* 0x0000b40089847a23 */ /* 0x100fe40000010882 */
[--C-:B------:R-:W-:Y:S02]  /*4920*/  FFMA.FTZ R137, R158, c[0x0][0x2d0], -R135.reuse ;  /* 0x0000b4009e897a23 */ /* 0x100fe40000010887 */
[----:B------:R-:W-:Y:S01]  /*4930*/  FFMA.FTZ R139, R150, c[0x0][0x2d0], -R135 ;  /* 0x0000b400968b7a23 */ /* 0x000fe20000010887 */
[----:B------:R-:W2:Y:S01]  /*4940*/  MUFU.EX2 R45, R45 ;  /* 0x0000002d002d7308 */ /* 0x000ea20000000800 */
[----:B----4-:R-:W-:Y:S01]  /*4950*/  F2FP.PACK_AB R65, R118, R49 ;  /* 0x000000317641723e */ /* 0x010fe200000000ff */
[--C-:B------:R-:W-:Y:S02]  /*4960*/  FFMA.FTZ R141, R141, c[0x0][0x2d0], -R130.reuse ;  /* 0x0000b4008d8d7a23 */ /* 0x100fe40000010882 */
[--C-:B------:R-:W-:Y:S02]  /*4970*/  FFMA.FTZ R150, R159, c[0x0][0x2d0], -R130.reuse ;  /* 0x0000b4009f967a23 */ /* 0x100fe40000010882 */
[----:B------:R-:W-:-:S02]  /*4980*/  FFMA.FTZ R149, R149, c[0x0][0x2d0], -R130 ;  /* 0x0000b40095957a23 */ /* 0x000fc40000010882 */
[----:B------:R-:W-:Y:S01]  /*4990*/  MUFU.EX2 R42, R42 ;  /* 0x0000002a002a7308 */ /* 0x000fe20000000800 */
[--C-:B------:R-:W-:Y:S02]  /*49a0*/  FFMA.FTZ R158, R157, c[0x0][0x2d0], -R130.reuse ;  /* 0x0000b4009d9e7a23 */ /* 0x100fe40000010882 */
[--C-:B------:R-:W-:Y:S02]  /*49b0*/  FFMA.FTZ R157, R160, c[0x0][0x2d0], -R135.reuse ;  /* 0x0000b400a09d7a23 */ /* 0x100fe40000010887 */
[----:B------:R-:W-:Y:S02]  /*49c0*/  FFMA.FTZ R159, R156, c[0x0][0x2d0], -R135 ;  /* 0x0000b4009c9f7a23 */ /* 0x000fe40000010887 */
[--C-:B------:R-:W-:Y:S01]  /*49d0*/  FFMA.FTZ R153, R153, c[0x0][0x2d0], -R130.reuse ;  /* 0x0000b40099997a23 */ /* 0x100fe20000010882 */
[----:B--2---:R-:W-:Y:S01]  /*49e0*/  F2FP.PACK_AB R67, R45, R46 ;  /* 0x0000002e2d43723e */ /* 0x004fe200000000ff */
[----:B------:R-:W2:Y:S01]  /*49f0*/  MUFU.EX2 R15, R15 ;  /* 0x0000000f000f7308 */ /* 0x000ea20000000800 */
        /* <DEDUP_REMOVED lines=10> */
[----:B------:R-:W-:Y:S01]  /*4aa0*/  FFMA.FTZ R229, R121, c[0x0][0x2d0], -R130 ;  /* 0x0000b40079e57a23 */ /* 0x000fe20000010882 */
[----:B------:R-:W4:Y:S01]  /*4ab0*/  MUFU.EX2 R2, R2 ;  /* 0x0000000200027308 */ /* 0x000f220000000800 */
[----:B------:R-:W-:-:S04]  /*4ac0*/  FADD.FTZ R49, R49, R118 ;  /* 0x0000007631317221 */ /* 0x000fc80000010000 */
[----:B------:R-:W-:Y:S01]  /*4ad0*/  FADD.FTZ R46, R46, R49 ;  /* 0x000000312e2e7221 */ /* 0x000fe20000010000 */
[----:B------:R-:W-:Y:S02]  /*4ae0*/  HMMA.16816.F32 R96, R64, R100, RZ ;  /* 0x000000644060723c */ /* 0x000fe400000018ff */
[----:B------:R-:W-:Y:S01]  /*4af0*/  MUFU.EX2 R119, R119 ;  /* 0x0000007700777308 */ /* 0x000fe20000000800 */
[----:B------:R-:W-:-:S05]  /*4b00*/  FADD.FTZ R45, R45, R46 ;  /* 0x0000002e2d2d7221 */ /* 0x000fca0000010000 */
[C---:B------:R-:W-:Y:S02]  /*4b10*/  HMMA.16816.F32 R100, R64.reuse, R102, RZ ;  /* 0x000000664064723c */ /* 0x040fe400000018ff */
[----:B------:R-:W1:Y:S06]  /*4b20*/  MUFU.EX2 R128, R128 ;  /* 0x0000008000807308 */ /* 0x000e6c0000000800 */
[C---:B------:R-:W-:Y:S02]  /*4b30*/  HMMA.16816.F32 R112, R64.reuse, R68, RZ ;  /* 0x000000444070723c */ /* 0x040fe400000018ff */
[----:B------:R-:W-:Y:S06]  /*4b40*/  MUFU.EX2 R129, R129 ;  /* 0x0000008100817308 */ /* 0x000fec0000000800 */
[C---:B------:R-:W-:Y:S02]  /*4b50*/  HMMA.16816.F32 R72, R64.reuse, R76, RZ ;  /* 0x0000004c4048723c */ /* 0x040fe400000018ff */
[----:B------:R-:W1:Y:S06]  /*4b60*/  MUFU.EX2 R132, R132 ;  /* 0x0000008400847308 */ /* 0x000e6c0000000800 */
[C---:B------:R-:W-:Y:S02]  /*4b70*/  HMMA.16816.F32 R80, R64.reuse, R84, RZ ;  /* 0x000000544050723c */ /* 0x040fe400000018ff */
[----:B------:R-:W1:Y:S06]  /*4b80*/  MUFU.EX2 R137, R137 ;  /* 0x0000008900897308 */ /* 0x000e6c0000000800 */
        /* <DEDUP_REMOVED lines=11> */
[----:B------:R-:W2:Y:S06]  /*4c40*/  MUFU.EX2 R157, R157 ;  /* 0x0000009d009d7308 */ /* 0x000eac0000000800 */
[C---:B------:R-:W-:Y:S02]  /*4c50*/  HMMA.16816.F32 R56, R64.reuse, R58, RZ ;  /* 0x0000003a4038723c */ /* 0x040fe400000018ff */
[----:B------:R-:W3:Y:S06]  /*4c60*/  MUFU.EX2 R159, R159 ;  /* 0x0000009f009f7308 */ /* 0x000eec0000000800 */
[C---:B-1----:R-:W-:Y:S02]  /*4c70*/  HMMA.16816.F32 R60, R64.reuse, R4, RZ ;  /* 0x00000004403c723c */ /* 0x042fe400000018ff */
[----:B------:R-:W-:Y:S05]  /*4c80*/  MUFU.EX2 R153, R153 ;  /* 0x0000009900997308 */ /* 0x000fea0000000800 */
[----:B------:R-:W-:Y:S01]  /*4c90*/  F2FP.PACK_AB R4, R41, R48 ;  /* 0x000000302904723e */ /* 0x000fe200000000ff */
[----:B------:R-:W-:Y:S01]  /*4ca0*/  HMMA.16816.F32 R64, R64, R6, RZ ;  /* 0x000000064040723c */ /* 0x000fe200000018ff */
[----:B--2---:R-:W-:Y:S01]  /*4cb0*/  F2FP.PACK_AB R5, R15, R42 ;  /* 0x0000002a0f05723e */ /* 0x004fe200000000ff */
[----:B------:R-:W1:Y:S01]  /*4cc0*/  MUFU.EX2 R156, R156 ;  /* 0x0000009c009c7308 */ /* 0x000e620000000800 */
[----:B------:R-:W-:-:S04]  /*4cd0*/  FADD.FTZ R48, R48, R43 ;  /* 0x0000002b30307221 */ /* 0x000fc80000010000 */
[----:B------:R-:W-:Y:S01]  /*4ce0*/  F2FP.PACK_AB R6, R13, R44 ;  /* 0x0000002c0d06723e */ /* 0x000fe200000000ff */
[----:B------:R-:W-:Y:S01]  /*4cf0*/  FADD.FTZ R41, R41, R48 ;  /* 0x0000003029297221 */ /* 0x000fe20000010000 */
[----:B----4-:R-:W-:Y:S01]  /*4d00*/  F2FP.PACK_AB R7, R2, R3 ;  /* 0x000000030207723e */ /* 0x010fe200000000ff */
[----:B------:R-:W-:Y:S02]  /*4d10*/  MUFU.EX2 R151, R151 ;  /* 0x0000009700977308 */ /* 0x000fe40000000800 */
[----:B------:R-:W-:-:S04]  /*4d20*/  FADD.FTZ R44, R44, R41 ;  /* 0x000000292c2c7221 */ /* 0x000fc80000010000 */
[C---:B------:R-:W-:Y:S01]  /*4d30*/  HMMA.16816.F32 R88, R4.reuse, R16, R88 ;  /* 0x000000100458723c */ /* 0x040fe20000001858 */
[----:B------:R-:W-:Y:S01]  /*4d40*/  FADD.FTZ R13, R13, R44 ;  /* 0x0000002c0d0d7221 */ /* 0x000fe20000010000 */
[----:B------:R-:W2:Y:S06]  /*4d50*/  MUFU.EX2 R160, R160 ;  /* 0x000000a000a07308 */ /* 0x000eac0000000800 */
[C---:B------:R-:W-:Y:S01]  /*4d60*/  HMMA.16816.F32 R92, R4.reuse, R18, R92 ;  /* 0x00000012045c723c */ /* 0x040fe2000000185c */
[----:B------:R-:W4:Y:S01]  /*4d70*/  LDSM.16.MT88.4 R16, [R208+0x3900] ;  /* 0x00390000d010783b */ /* 0x000f220000004200 */
[----:B------:R-:W-:Y:S06]  /*4d80*/  MUFU.EX2 R140, R140 ;  /* 0x0000008c008c7308 */ /* 0x000fec0000000800 */
[C---:B---3--:R-:W-:Y:S02]  /*4d90*/  HMMA.16816.F32 R96, R4.reuse, R8, R96 ;  /* 0x000000080460723c */ /* 0x048fe40000001860 */
[----:B------:R-:W3:Y:S06]  /*4da0*/  MUFU.EX2 R143, R143 ;  /* 0x0000008f008f7308 */ /* 0x000eec0000000800 */
[C---:B------:R-:W-:Y:S01]  /*4db0*/  HMMA.16816.F32 R100, R4.reuse, R10, R100 ;  /* 0x0000000a0464723c */ /* 0x040fe20000001864 */
[----:B------:R-:W1:Y:S01]  /*4dc0*/  LDSM.16.MT88.4 R8, [R208+0x1100] ;  /* 0x00110000d008783b */ /* 0x000e620000004200 */
[----:B------:R-:W-:Y:S06]  /*4dd0*/  MUFU.EX2 R136, R136 ;  /* 0x0000008800887308 */ /* 0x000fec0000000800 */
[C---:B-----5:R-:W-:Y:S02]  /*4de0*/  HMMA.16816.F32 R112, R4.reuse, R28, R112 ;  /* 0x0000001c0470723c */ /* 0x060fe40000001870 */
[----:B------:R-:W5:Y:S06]  /*4df0*/  MUFU.EX2 R135, R135 ;  /* 0x0000008700877308 */ /* 0x000f6c0000000800 */
        /* <DEDUP_REMOVED lines=8> */
[C---:B------:R-:W-:Y:S08]  /*4e80*/  HMMA.16816.F32 R80, R4.reuse, R20, R80 ;  /* 0x000000140450723c */ /* 0x040ff00000001850 */
[C---:B------:R-:W-:Y:S01]  /*4e90*/  HMMA.16816.F32 R84, R4.reuse, R22, R84 ;  /* 0x000000160454723c */ /* 0x040fe20000001854 */
[----:B------:R-:W-:Y:S07]  /*4ea0*/  LDSM.16.MT88.4 R20, [R209+0x1100] ;  /* 0x00110000d114783b */ /* 0x000fee0000004200 */
[C---:B------:R-:W-:Y:S08]  /*4eb0*/  HMMA.16816.F32 R108, R4.reuse, R36, R108 ;  /* 0x00000024046c723c */ /* 0x040ff0000000186c */
[C---:B------:R-:W-:Y:S01]  /*4ec0*/  HMMA.16816.F32 R104, R4.reuse, R38, R104 ;  /* 0x000000260468723c */ /* 0x040fe20000001868 */
[----:B------:R-:W-:Y:S07]  /*4ed0*/  LDSM.16.MT88.4 R36, [R210+0x4100] ;  /* 0x00410000d224783b */ /* 0x000fee0000004200 */
[C---:B------:R-:W-:Y:S08]  /*4ee0*/  HMMA.16816.F32 R52, R4.reuse, R32, R52 ;  /* 0x000000200434723c */ /* 0x040ff00000001834 */
[C---:B------:R-:W-:Y:S01]  /*4ef0*/  HMMA.16816.F32 R56, R4.reuse, R34, R56 ;  /* 0x000000220438723c */ /* 0x040fe20000001838 */
[----:B------:R-:W-:Y:S07]  /*4f00*/  LDSM.16.MT88.4 R32, [R209+0x4100] ;  /* 0x00410000d120783b */ /* 0x000fee0000004200 */
[C---:B----4-:R-:W-:Y:S08]  /*4f10*/  HMMA.16816.F32 R60, R4.reuse, R16, R60 ;  /* 0x00000010043c723c */ /* 0x050ff0000000183c */
[----:B------:R-:W-:Y:S01]  /*4f20*/  HMMA.16816.F32 R64, R4, R18, R64 ;  /* 0x000000120440723c */ /* 0x000fe20000001840 */
[----:B------:R-:W4:Y:S06]  /*4f30*/  LDSM.16.MT88.4 R16, [R212+0x4100] ;  /* 0x00410000d410783b */ /* 0x000f2c0000004200 */
        /* <DEDUP_REMOVED lines=11> */
[C---:B------:R-:W-:Y:S08]  /*4ff0*/  HMMA.16816.F32 R72, R4.reuse, R24, R72 ;  /* 0x000000180448723c */ /* 0x040ff00000001848 */
[C---:B----4-:R-:W-:Y:S08]  /*5000*/  HMMA.16816.F32 R96, R4.reuse, R16, R96 ;  /* 0x000000100460723c */ /* 0x050ff00000001860 */
[C---:B------:R-:W-:Y:S01]  /*5010*/  HMMA.16816.F32 R100, R4.reuse, R18, R100 ;  /* 0x000000120464723c */ /* 0x040fe20000001864 */
[----:B------:R-:W4:Y:S07]  /*5020*/  LDSM.16.MT88.4 R16, [R208+0x1900] ;  /* 0x00190000d010783b */ /* 0x000f2e0000004200 */
        /* <DEDUP_REMOVED lines=24> */
[----:B----4-:R-:W-:Y:S01]  /*51b0*/  HMMA.16816.F32 R88, R4, R16, R88 ;  /* 0x000000100458723c */ /* 0x010fe20000001858 */
[----:B------:R-:W-:-:S07]  /*51c0*/  FADD.FTZ R148, R139, R148 ;  /* 0x000000948b947221 */ /* 0x000fce0000010000 */
[C---:B------:R-:W-:Y:S01]  /*51d0*/  HMMA.16816.F32 R92, R4.reuse, R18, R92 ;  /* 0x00000012045c723c */ /* 0x040fe2000000185c */
[----:B------:R-:W4:Y:S07]  /*51e0*/  LDSM.16.MT88.4 R16, [R208+0x4900] ;  /* 0x00490000d010783b */ /* 0x000f2e0000004200 */
[C---:B-1----:R-:W-:Y:S08]  /*51f0*/  HMMA.16816.F32 R96, R4.reuse, R8, R96 ;  /* 0x000000080460723c */ /* 0x042ff00000001860 */
        /* <DEDUP_REMOVED lines=14> */
[C---:B--2---:R-:W-:Y:S08]  /*52e0*/  HMMA.16816.F32 R52, R4.reuse, R32, R52 ;  /* 0x000000200434723c */ /* 0x044ff00000001834 */
[C---:B------:R-:W-:Y:S01]  /*52f0*/  HMMA.16816.F32 R56, R4.reuse, R34, R56 ;  /* 0x000000220438723c */ /* 0x040fe20000001838 */
[----:B------:R-:W-:Y:S07]  /*5300*/  LDSM.16.MT88.4 R32, [R209+0x5100] ;  /* 0x00510000d120783b */ /* 0x000fee0000004200 */
[C---:B----4-:R-:W-:Y:S08]  /*5310*/  HMMA.16816.F32 R60, R4.reuse, R16, R60 ;  /* 0x00000010043c723c */ /* 0x050ff0000000183c */
        /* <DEDUP_REMOVED lines=14> */
[C---:B------:R-:W-:Y:S01]  /*5400*/  HMMA.16816.F32 R76, R4.reuse, R26, R76 ;  /* 0x0000001a044c723c */ /* 0x040fe2000000184c */
[----:B------:R-:W4:Y:S07]  /*5410*/  LDSM.16.MT88.4 R24, [R210+0x2900] ;  /* 0x00290000d218783b */ /* 0x000f2e0000004200 */
[C---:B------:R-:W-:Y:S07]  /*5420*/  HMMA.16816.F32 R108, R4.reuse, R36, R108 ;  /* 0x00000024046c723c */ /* 0x040fee000000186c */
[----:B------:R-:W-:Y:S01]  /*5430*/  FFMA.FTZ R36, R123, c[0x0][0x2d0], -R130 ;  /* 0x0000b4007b247a23 */ /* 0x000fe20000010882 */
[C---:B------:R-:W-:Y:S05]  /*5440*/  HMMA.16816.F32 R112, R4.reuse, R28, R112 ;  /* 0x0000001c0470723c */ /* 0x040fea0000001870 */
[----:B------:R-:W1:Y:S03]  /*5450*/  MUFU.EX2 R36, R36 ;  /* 0x0000002400247308 */ /* 0x000e660000000800 */
        /* <DEDUP_REMOVED lines=14> */
[----:B---3--:R-:W-:Y:S01]  /*5540*/  F2FP.PACK_AB R4, R143, R140 ;  /* 0x0000008c8f04723e */ /* 0x008fe200000000ff */
[----:B------:R-:W-:Y:S01]  /*5550*/  FADD.FTZ R140, R140, R159 ;  /* 0x0000009f8c8c7221 */ /* 0x000fe20000010000 */
[----:B-----5:R-:W-:-:S02]  /*5560*/  F2FP.PACK_AB R6, R135, R136 ;  /* 0x000000888706723e */ /* 0x020fc400000000ff */
[----:B------:R-:W-:Y:S01]  /*5570*/  F2FP.PACK_AB R5, R134, R133 ;  /* 0x000000858605723e */ /* 0x000fe200000000ff */
[----:B------:R-:W-:Y:S01]  /*5580*/  FADD.FTZ R143, R143, R140 ;  /* 0x0000008c8f8f7221 */ /* 0x000fe20000010000 */
[----:B------:R-:W-:-:S03]  /*5590*/  F2FP.PACK_AB R7, R229, R36 ;  /* 0x00000024e507723e */ /* 0x000fc600000000ff */
[----:B------:R-:W-:-:S04]  /*55a0*/  FADD.FTZ R136, R136, R143 ;  /* 0x0000008f88887221 */ /* 0x000fc80000010000 */
[----:B----4-:R-:W-:Y:S01]  /*55b0*/  HMMA.16816.F32 R72, R4, R24, R72 ;  /* 0x000000180448723c */ /* 0x010fe20000001848 */
        /* <DEDUP_REMOVED lines=33> */
[----:B------:R-:W-:-:S05]  /*57d0*/  FADD.FTZ R229, R229, R36 ;  /* 0x00000024e5e57221 */ /* 0x000fca0000010000 */
[C---:B------:R-:W-:Y:S08]  /*57e0*/  HMMA.16816.F32 R104, R4.reuse, R22, R104 ;  /* 0x000000160468723c */ /* 0x040ff00000001868 */
        /* <DEDUP_REMOVED lines=17> */
.L_x_1817:
[----:B------:R-:W-:Y:S02]  /*5900*/  UMOV UR5, 0x1 ;  /* 0x0000000100057882 */ /* 0x000fe40000000000 */
[----:B------:R-:W-:Y:S02]  /*5910*/  ULDC UR4, c[0x0][0x32c] ;  /* 0x0000cb0000047ab9 */ /* 0x000fe40000000800 */
[----:B------:R-:W-:-:S03]  /*5920*/  UISETP.NE.AND UP0, UPT, UR5, UR4, UPT ;  /* 0x000000040500728c */ /* 0x000fc6000bf05270 */
[----:B------:R-:W-:Y:S02]  /*5930*/  ULDC.64 UR4, c[0x0][0x330] ;  /* 0x0000cc0000047ab9 */ /* 0x000fe40000000a00 */
[----:B------:R-:W-:-:S06]  /*5940*/  UIMAD.WIDE.U32 UR22, UR19, UR4, URZ ;  /* 0x00000004131672a5 */ /* 0x000fcc000f8e003f */
[----:B------:R-:W-:Y:S02]  /*5950*/  @UP0 USHF.R.U32.HI UR19, URZ, UR5, UR23 ;  /* 0x000000053f130299 */ /* 0x000fe40008011617 */
.L_x_1818:
[----:B------:R-:W-:Y:S02]  /*5960*/  ULDC UR4, c[0x0][0x32c] ;  /* 0x0000cb0000047ab9 */ /* 0x000fe40000000800 */
[----:B------:R-:W-:-:S04]  /*5970*/  UIMAD UR4, UR19, UR4, UR4 ;  /* 0x00000004130472a4 */ /* 0x000fc8000f8e0204 */
[----:B------:R-:W-:-:S04]  /*5980*/  UISETP.LT.AND UP0, UPT, UR18, UR4, UPT ;  /* 0x000000041200728c */ /* 0x000fc8000bf01270 */
[----:B------:R-:W-:-:S03]  /*5990*/  USEL UR18, UR18, UR4, UP0 ;  /* 0x0000000412127287 */ /* 0x000fc60008000000 */
.L_x_1816:
        /* <DEDUP_REMOVED lines=15> */
.L_x_1830:
        /* <DEDUP_REMOVED lines=18> */
[----:B------:R-:W-:Y:S03]  /*5bb0*/  SHF.R.S32.HI R4, RZ, 0x1f, R216 ;  /* 0x0000001fff047819 */ /* 0x000fe600000114d8 */
        /* <DEDUP_REMOVED lines=25> */
[----:B----4-:R-:W-:Y:S01]  /*5d50*/  IADD3 R6, P6, R7, R236, RZ ;  /* 0x000000ec07067210 */ /* 0x010fe20007fde0ff */
[----:B------:R2:W-:Y:S01]  /*5d60*/  LDGSTS.E.BYPASS.LTC128B.128 [R225], [R10.64], !P4 ;  /* 0x000000000ae17fae */ /* 0x0005e2000e101d4e */
[C---:B-1----:R-:W-:Y:S02]  /*5d70*/  IMAD.X R9, R4.reuse, 0x1, R237, P2 ;  /* 0x0000000104097824 */ /* 0x042fe400010e06ed */
[----:B------:R-:W-:Y:S01]  /*5d80*/  IMAD.X R15, R4, 0x1, R235, P0 ;  /* 0x00000001040f7824 */ /* 0x000fe200000e06eb */
[----:B------:R-:W-:Y:S01]  /*5d90*/  IADD3 R4, P2, P0, R5, R7, R234 ;  /* 0x0000000705047210 */ /* 0x000fe2000785e0ea */
[----:B------:R-:W-:Y:S01]  /*5da0*/  IMAD.X R7, R0, 0x1, R237, P6 ;  /* 0x0000000100077824 */ /* 0x000fe200030e06ed */
[----:B------:R2:W-:Y:S01]  /*5db0*/  LDGSTS.E.BYPASS.LTC128B.128 [R224], [R8.64], !P5 ;  /* 0x0000000008e07fae */ /* 0x0005e2000e901d4e */
[----:B------:R-:W-:Y:S02]  /*5dc0*/  ISETP.NE.U32.AND P6, PT, R232, RZ, PT ;  /* 0x000000ffe800720c */ /* 0x000fe40003fc5070 */
[----:B------:R-:W-:Y:S01]  /*5dd0*/  IADD3.X R5, RZ, R0, R235, P2, P0 ;  /* 0x00000000ff057210 */ /* 0x000fe200017e04eb */
[----:B------:R2:W-:Y:S04]  /*5de0*/  LDGSTS.E.BYPASS.LTC128B.128 [R223], [R14.64], !P4 ;  /* 0x000000000edf7fae */ /* 0x0005e8000e101d4e */
[----:B------:R2:W-:Y:S06]  /*5df0*/  LDGSTS.E.BYPASS.LTC128B.128 [R226+0x2000], [R6.64], !P5 ;  /* 0x0200000006e27fae */ /* 0x0005ec000e901d4e */
[----:B------:R2:W-:Y:S02]  /*5e00*/  LDGSTS.E.BYPASS.LTC128B.128.ZFILL [R226+0x5000], [R4.64], P6 ;  /* 0x0500000004e27fae */ /* 0x0005e4000b141d4e */
.L_x_1820:
        /* <DEDUP_REMOVED lines=22> */
[----:B------:R-:W1:Y:S07]  /*5f70*/  LDSM.16.M88.4 R148, [R202] ;  /* 0x00000000ca94783b */ /* 0x000e6e0000000200 */
        /* <DEDUP_REMOVED lines=58> */
[----:B------:R-:W5:Y:S07]  /*6320*/  LDSM.16.M88.4 R136, [R211+0xb100] ;  /* 0x00b10000d388783b */ /* 0x000f6e0000000200 */
[C---:B------:R-:W-:Y:S08]  /*6330*/  HMMA.16816.F32 R28, R180.reuse, R140, R28 ;  /* 0x0000008cb41c723c */ /* 0x040ff0000000181c */
[C---:B------:R-:W-:Y:S01]  /*6340*/  HMMA.16816.F32 R32, R180.reuse, R142, R32 ;  /* 0x0000008eb420723c */ /* 0x040fe20000001820 */
[----:B------:R-:W-:Y:S07]  /*6350*/  LDSM.16.M88.4 R140, [R211+0xc100] ;  /* 0x00c10000d38c783b */ /* 0x000fee0000000200 */
        /* <DEDUP_REMOVED lines=14> */
[----:B------:R-:W-:Y:S07]  /*6440*/  LDSM.16.M88.4 R160, [R202+0x4800] ;  /* 0x00480000caa0783b */ /* 0x000fee0000000200 */
[C---:B---3--:R-:W-:Y:S08]  /*6450*/  HMMA.16816.F32 R28, R184.reuse, R120, R28 ;  /* 0x00000078b81c723c */ /* 0x048ff0000000181c */
[C---:B------:R-:W-:Y:S01]  /*6460*/  HMMA.16816.F32 R32, R184.reuse, R122, R32 ;  /* 0x0000007ab820723c */ /* 0x040fe20000001820 */
[----:B------:R-:W3:Y:S07]  /*6470*/  LDSM.16.M88.4 R120, [R202+0x3000] ;  /* 0x00300000ca78783b */ /* 0x000eee0000000200 */
[C---:B----4-:R-:W-:Y:S08]  /*6480*/  HMMA.16816.F32 R36, R184.reuse, R128, R36 ;  /* 0x00000080b824723c */ /* 0x050ff00000001824 */
[C---:B------:R-:W-:Y:S01]  /*6490*/  HMMA.16816.F32 R40, R184.reuse, R130, R40 ;  /* 0x00000082b828723c */ /* 0x040fe20000001828 */
[----:B------:R-:W4:Y:S07]  /*64a0*/  LDSM.16.M88.4 R128, [R202+0x3800] ;  /* 0x00380000ca80783b */ /* 0x000f2e0000000200 */
[C---:B-1----:R-:W-:Y:S08]  /*64b0*/  HMMA.16816.F32 R44, R184.reuse, R132, R44 ;  /* 0x00000084b82c723c */ /* 0x042ff0000000182c */
[----:B------:R-:W-:Y:S01]  /*64c0*/  HMMA.16816.F32 R48, R184, R134, R48 ;  /* 0x00000086b830723c */ /* 0x000fe20000001830 */
[----:B------:R-:W1:Y:S07]  /*64d0*/  LDSM.16.M88.4 R132, [R202+0x4000] ;  /* 0x00400000ca84783b */ /* 0x000e6e0000000200 */
[C---:B-----5:R-:W-:Y:S08]  /*64e0*/  HMMA.16816.F32 R4, R188.reuse, R136, R4 ;  /* 0x00000088bc04723c */ /* 0x060ff00000001804 */
[C---:B------:R-:W-:Y:S01]  /*64f0*/  HMMA.16816.F32 R8, R188.reuse, R138, R8 ;  /* 0x0000008abc08723c */ /* 0x040fe20000001808 */
[----:B------:R-:W5:Y:S01]  /*6500*/  LDSM.16.M88.4 R136, [R202+0x5800] ;  /* 0x00580000ca88783b */ /* 0x000f620000000200 */
[----:B------:R-:W-:Y:S06]  /*6510*/  DEPBAR.LE SB0, 0x0 ;  /* 0x000080000000791a */ /* 0x000fec0000000000 */
[C---:B--2---:R-:W-:Y:S01]  /*6520*/  HMMA.16816.F32 R12, R188.reuse, R116, R12 ;  /* 0x00000074bc0c723c */ /* 0x044fe2000000180c */
[----:B------:R-:W-:Y:S07]  /*6530*/  BAR.SYNC.DEFER_BLOCKING 0x0 ;  /* 0x0000000000007b1d */ /* 0x000fee0000010000 */
        /* <DEDUP_REMOVED lines=9> */
[C---:B---3--:R-:W-:Y:S08]  /*65d0*/  HMMA.16816.F32 R4, R192.reuse, R120, R4 ;  /* 0x00000078c004723c */ /* 0x048ff00000001804 */
[C---:B------:R-:W-:Y:S08]  /*65e0*/  HMMA.16816.F32 R8, R192.reuse, R122, R8 ;  /* 0x0000007ac008723c */ /* 0x040ff00000001808 */
        /* <DEDUP_REMOVED lines=8> */
[C---:B-----5:R-:W-:Y:S08]  /*6670*/  HMMA.16816.F32 R44, R192.reuse, R136, R44 ;  /* 0x00000088c02c723c */ /* 0x060ff0000000182c */
[----:B------:R-:W-:Y:S01]  /*6680*/  HMMA.16816.F32 R48, R192, R138, R48 ;  /* 0x0000008ac030723c */ /* 0x000fe20000001830 */
[----:B------:R-:W-:-:S07]  /*6690*/  @!P0 BRA `(.L_x_1821) ;  /* 0x0000035000008947 */ /* 0x000fce0003800000 */
[----:B------:R-:W-:Y:S02]  /*66a0*/  IMAD R0, R238, 0x60, R220 ;  /* 0x00000060ee007824 */ /* 0x000fe400078e02dc */
[----:B------:R-:W-:Y:S03]  /*66b0*/  IMAD.MOV.U32 R216, RZ, RZ, RZ ;  /* 0x000000ffffd87224 */ /* 0x000fe600078e00ff */
[----:B------:R-:W-:Y:S05]  /*66c0*/  IADD3 R217, R0, -0x60, R219 ;  /* 0xffffffa000d97810 */ /* 0x000fea0007ffe0db */
        /* <DEDUP_REMOVED lines=30> */
[----:B------:R-:W5:Y:S01]  /*68b0*/  SHFL.IDX PT, R0, R132, 0x2, 0x181f ;  /* 0x00581f0084007f89 */ /* 0x000f6200000e0000 */
[C---:B-1----:R-:W-:Y:S02]  /*68c0*/  IADD3 R128, P0, R123.reuse, R236, RZ ;  /* 0x000000ec7b807210 */ /* 0x042fe40007f1e0ff */
[----:B------:R-:W-:Y:S03]  /*68d0*/  IADD3 R122, P6, R123, R234, RZ ;  /* 0x000000ea7b7a7210 */ /* 0x000fe60007fde0ff */
[C---:B--2---:R-:W-:Y:S02]  /*68e0*/  IMAD.X R129, R118.reuse, 0x1, R237, P0 ;  /* 0x0000000176817824 */ /* 0x044fe400000e06ed */
[----:B------:R-:W-:Y:S01]  /*68f0*/  IMAD.X R123, R118, 0x1, R235, P6 ;  /* 0x00000001767b7824 */ /* 0x000fe200030e06eb */
[C---:B---3--:R-:W-:Y:S02]  /*6900*/  IADD3 R120, P2, R121.reuse, R236, RZ ;  /* 0x000000ec79787210 */ /* 0x048fe40007f5e0ff */
[----:B------:R1:W-:Y:S01]  /*6910*/  LDGSTS.E.BYPASS.LTC128B.128 [R218+0x8100], [R128.64], !P5 ;  /* 0x0810000080da7fae */ /* 0x0003e2000e901d4e */
[----:B------:R-:W-:Y:S02]  /*6920*/  IADD3 R130, P0, R121, R234, RZ ;  /* 0x000000ea79827210 */ /* 0x000fe40007f1e0ff */
[----:B----4-:R-:W-:Y:S01]  /*6930*/  IADD3 R118, P6, R119, R236, RZ ;  /* 0x000000ec77767210 */ /* 0x010fe20007fde0ff */
[----:B------:R1:W-:Y:S01]  /*6940*/  LDGSTS.E.BYPASS.LTC128B.128 [R218+0xb100], [R122.64], !P4 ;  /* 0x0b1000007ada7fae */ /* 0x0003e2000e101d4e */
[C---:B-----5:R-:W-:Y:S02]  /*6950*/  IMAD.X R121, R116.reuse, 0x1, R237, P2 ;  /* 0x0000000174797824 */ /* 0x060fe400010e06ed */
        /* <DEDUP_REMOVED lines=9> */
.L_x_1821:
[----:B-1----:R-:W-:Y:S01]  /*69f0*/  IMAD.MOV.U32 R121, RZ, RZ, R221 ;  /* 0x000000ffff797224 */ /* 0x002fe200078e00dd */
        /* <DEDUP_REMOVED lines=9> */
[----:B------:R-:W1:Y:S01]  /*6a90*/  SHFL.IDX PT, R129, R121, RZ, 0x1c1f ;  /* 0x001c1fff79817589 */ /* 0x000e6200000e0000 */
        /* <DEDUP_REMOVED lines=22> */
.L_x_1824:
[----:B------:R-:W-:Y:S04]  /*6c00*/  MOV R116, c[0x0][0x32c] ;  /* 0x0000cb0000747a02 */ /* 0x000fe80000000f00 */
[----:B------:R-:W-:Y:S11]  /*6c10*/  ISETP.NE.AND P0, PT, R116, 0x1, PT ;  /* 0x000000017400780c */ /* 0x000ff60003f05270 */
[----:B------:R-:W-:Y:S02]  /*6c20*/  @!UPT UIADD3 URZ, URZ, URZ, URZ ;  /* 0x0000003f3f3ff290 */ /* 0x000fe4000fffe03f */
[----:B------:R-:W-:Y:S05]  /*6c30*/  @P0 IMAD.HI.U32 R116, R118, c[0x0][0x330], RZ ;  /* 0x0000cc0076740a27 */ /* 0x000fea00078e00ff */
[----:B------:R-:W-:Y:S02]  /*6c40*/  @P0 SHF.R.U32.HI R118, RZ, c[0x0][0x334], R116 ;  /* 0x0000cd00ff760a19 */ /* 0x000fe40000011674 */
.L_x_1825:
[----:B------:R-:W-:Y:S05]  /*6c50*/  BSYNC B0 ;  /* 0x0000000000007941 */ /* 0x000fea0003800000 */
.L_x_1823:
[----:B------:R-:W-:Y:S04]  /*6c60*/  IMAD.IADD R129, R119, 0x1, -R222 ;  /* 0x0000000177817824 */ /* 0x000fe800078e0ade */
[----:B------:R-:W-:Y:S05]  /*6c70*/  IMAD R129, R118, c[0x0][0x32c], R129 ;  /* 0x0000cb0076817a24 */ /* 0x000fea00078e0281 */
[----:B------:R-:W-:Y:S02]  /*6c80*/  IADD3 R116, R129, c[0x0][0x32c], RZ ;  /* 0x0000cb0081747a10 */ /* 0x000fe40007ffe0ff */
[----:B------:R-:W-:Y:S02]  /*6c90*/  IMNMX R122, R122, R129, !PT ;  /* 0x000000817a7a7217 */ /* 0x000fe40007800200 */
[----:B------:R-:W-:Y:S02]  /*6ca0*/  IMNMX R123, R123, R116, PT ;  /* 0x000000747b7b7217 */ /* 0x000fe40003800200 */
.L_x_1822:
[C---:B------:R-:W-:Y:S02]  /*6cb0*/  ISETP.GE.AND P0, PT, R119.reuse, 0x1, PT ;  /* 0x000000017700780c */ /* 0x040fe40003f06270 */
[----:B------:R-:W-:Y:S02]  /*6cc0*/  ISETP.GE.AND P2, PT, R119, 0x2, PT ;  /* 0x000000027700780c */ /* 0x000fe40003f46270 */
[----:B------:R-:W-:Y:S02]  /*6cd0*/  LOP3.LUT R227, R227, 0xffdfffff, RZ, 0xc0, !PT ;  /* 0xffdfffffe3e37812 */ /* 0x000fe400078ec0ff */
[----:B------:R-:W-:Y:S07]  /*6ce0*/  ISETP.GE.AND P6, PT, R119, 0x59, PT ;  /* 0x000000597700780c */ /* 0x000fee0003fc6270 */
[----:B------:R-:W-:Y:S02]  /*6cf0*/  @P0 LOP3.LUT R227, R227, 0x200000, RZ, 0xfc, !PT ;  /* 0x00200000e3e30812 */ /* 0x000fe400078efcff */
[----:B------:R-:W-:Y:S02]  /*6d00*/  ISETP.GT.AND P0, PT, R122, RZ, !P0 ;  /* 0x000000ff7a00720c */ /* 0x000fe40004704270 */
[----:B------:R-:W-:Y:S02]  /*6d10*/  LOP3.LUT R227, R227, 0xffefffff, RZ, 0xc0, !PT ;  /* 0xffefffffe3e37812 */ /* 0x000fe400078ec0ff */
[----:B------:R-:W-:Y:S02]  /*6d20*/  ISETP.LT.OR P0, PT, R123, 0x1, P0 ;  /* 0x000000017b00780c */ /* 0x000fe40000701670 */
[----:B------:R-:W-:Y:S02]  /*6d30*/  @P2 LOP3.LUT R227, R227, 0x100000, RZ, 0xfc, !PT ;  /* 0x00100000e3e32812 */ /* 0x000fe400078efcff */
[----:B------:R-:W-:Y:S02]  /*6d40*/  FSEL R120, R4, -INF , !P0 ;  /* 0xff80000004787808 */ /* 0x000fe40004000000 */
[C---:B------:R-:W-:Y:S01]  /*6d50*/  ISETP.GT.AND P0, PT, R122.reuse, 0x1, !P2 ;  /* 0x000000017a00780c */ /* 0x040fe20005704270 */
[----:B------:R-:W1:Y:S01]  /*6d60*/  SHFL.IDX PT, R4, R121, 0x1, 0x1c1f ;  /* 0x003c1f0079047f89 */ /* 0x000e6200000e0000 */
[----:B------:R-:W-:Y:S02]  /*6d70*/  ISETP.GE.AND P2, PT, R119, 0x9, PT ;  /* 0x000000097700780c */ /* 0x000fe40003f46270 */
[----:B------:R-:W-:Y:S02]  /*6d80*/  ISETP.LT.OR P0, PT, R123, 0x2, P0 ;  /* 0x000000027b00780c */ /* 0x000fe40000701670 */
[----:B------:R-:W-:Y:S02]  /*6d90*/  LOP3.LUT R227, R227, 0xfff7ffff, RZ, 0xc0, !PT ;  /* 0xfff7ffffe3e37812 */ /* 0x000fe400078ec0ff */
[----:B------:R-:W-:Y:S02]  /*6da0*/  FSEL R118, R5, -INF , !P0 ;  /* 0xff80000005767808 */ /* 0x000fe40004000000 */
[----:B------:R-:W-:Y:S04]  /*6db0*/  ISETP.GT.AND P0, PT, R122, 0x8, !P2 ;  /* 0x000000087a00780c */ /* 0x000fe80005704270 */
[----:B------:R-:W-:Y:S02]  /*6dc0*/  ISETP.LT.OR P0, PT, R123, 0x9, P0 ;  /* 0x000000097b00780c */ /* 0x000fe40000701670 */
[----:B------:R-:W-:Y:S02]  /*6dd0*/  @P2 LOP3.LUT R227, R227, 0x80000, RZ, 0xfc, !PT ;  /* 0x00080000e3e32812 */ /* 0x000fe400078efcff */
[----:B------:R-:W-:Y:S02]  /*6de0*/  ISETP.GE.AND P2, PT, R119, 0xa, PT ;  /* 0x0000000a7700780c */ /* 0x000fe40003f46270 */
[----:B------:R-:W-:Y:S02]  /*6df0*/  LOP3.LUT R227, R227, 0xfffbffff, RZ, 0xc0, !PT ;  /* 0xfffbffffe3e37812 */ /* 0x000fe400078ec0ff */
[----:B------:R-:W-:Y:S02]  /*6e00*/  FSEL R116, R8, -INF , !P0 ;  /* 0xff80000008747808 */ /* 0x000fe40004000000 */
[----:B------:R-:W-:Y:S01]  /*6e10*/  ISETP.GT.AND P0, PT, R122, 0x9, !P2 ;  /* 0x000000097a00780c */ /* 0x000fe20005704270 */
[--C-:B-1----:R-:W-:Y:S02]  /*6e20*/  IMAD.IADD R117, R117, 0x1, R4.reuse ;  /* 0x0000000175757824 */ /* 0x102fe400078e0204 */
[----:B------:R-:W-:Y:S01]  /*6e30*/  IMAD.IADD R0, R0, 0x1, R4 ;  /* 0x0000000100007824 */ /* 0x000fe200078e0204 */
        /* <DEDUP_REMOVED lines=11> */
[C---:B------:R-:W-:Y:S04]  /*6ef0*/  ISETP.GT.AND P0, PT, R122.reuse, 0x11, !P2 ;  /* 0x000000117a00780c */ /* 0x040fe80005704270 */
        /* <DEDUP_REMOVED lines=94> */
[C---:B------:R-:W-:Y:S02]  /*74e0*/  ISETP.GT.AND P0, PT, R122.reuse, 0x51, !P2 ;  /* 0x000000517a00780c */ /* 0x040fe40005704270 */
        /* <DEDUP_REMOVED lines=29> */
.L_x_1828:
[----:B------:R-:W-:Y:S04]  /*76c0*/  MOV R4, 0x1 ;  /* 0x0000000100047802 */ /* 0x000fe80000000f00 */
[----:B------:R-:W-:Y:S11]  /*76d0*/  ISETP.NE.AND P0, PT, R4, c[0x0][0x32c], PT ;  /* 0x0000cb0004007a0c */ /* 0x000ff60003f05270 */
[----:B------:R-:W-:Y:S02]  /*76e0*/  @!UPT UIADD3 URZ, URZ, URZ, URZ ;  /* 0x0000003f3f3ff290 */ /* 0x000fe4000fffe03f */
[----:B------:R-:W-:Y:S05]  /*76f0*/  @P0 IMAD.HI.U32 R4, R5, c[0x0][0x330], RZ ;  /* 0x0000cc0005040a27 */ /* 0x000fea00078e00ff */
[----:B------:R-:W-:Y:S02]  /*7700*/  @P0 SHF.R.U32.HI R5, RZ, c[0x0][0x334], R4 ;  /* 0x0000cd00ff050a19 */ /* 0x000fe40000011604 */
.L_x_1829:
[----:B------:R-:W-:Y:S05]  /*7710*/  BSYNC B0 ;  /* 0x0000000000007941 */ /* 0x000fea0003800000 */
.L_x_1827:
[----:B------:R-:W-:Y:S04]  /*7720*/  IMAD.IADD R4, R119, 0x1, -R222 ;  /* 0x0000000177047824 */ /* 0x000fe800078e0ade */
[----:B------:R-:W-:Y:S05]  /*7730*/  IMAD R4, R5, c[0x0][0x32c], R4 ;  /* 0x0000cb0005047a24 */ /* 0x000fea00078e0204 */
[----:B------:R-:W-:Y:S02]  /*7740*/  IADD3 R12, R4, c[0x0][0x32c], RZ ;  /* 0x0000cb00040c7a10 */ /* 0x000fe40007ffe0ff */
[----:B------:R-:W-:Y:S02]  /*7750*/  IMNMX R0, R0, R4, !PT ;  /* 0x0000000400007217 */ /* 0x000fe40007800200 */
[----:B------:R-:W-:Y:S02]  /*7760*/  IMNMX R117, R117, R12, PT ;  /* 0x0000000c75757217 */ /* 0x000fe40003800200 */
.L_x_1826:
        /* <DEDUP_REMOVED lines=70> */
[----:B------:R-:W-:Y:S01]  /*7bd0*/  LOP3.LUT P0, RZ, R227, 0x800, RZ, 0xc0, !PT ;  /* 0x00000800e3ff7812 */ /* 0x000fe2000780c0ff */
[----:B------:R-:W-:Y:S01]  /*7be0*/  LDSM.16.MT88.4 R20, [R210+0x100] ;  /* 0x00010000d214783b */ /* 0x000fe20000004200 */
        /* <DEDUP_REMOVED lines=9> */
[----:B------:R-:W-:Y:S02]  /*7c80*/  ISETP.GT.AND P6, PT, R0, 0x58, !P6 ;  /* 0x000000580000780c */ /* 0x000fe400077c4270 */
[----:B------:R-:W-:Y:S02]  /*7c90*/  ISETP.LT.OR P0, PT, R117, 0x2a, P0 ;  /* 0x0000002a7500780c */ /* 0x000fe40000701670 */
[----:B------:R-:W-:Y:S02]  /*7ca0*/  FMNMX.FTZ R10, R136, R5, !PT ;  /* 0x00000005880a7209 */ /* 0x000fe40007810000 */
[----:B------:R-:W-:Y:S02]  /*7cb0*/  FSEL R167, R27, -INF , !P0 ;  /* 0xff8000001ba77808 */ /* 0x000fe40004000000 */
[----:B------:R-:W-:Y:S01]  /*7cc0*/  LOP3.LUT P0, RZ, R227, 0x200, RZ, 0xc0, !PT ;  /* 0x00000200e3ff7812 */ /* 0x000fe2000780c0ff */
[----:B------:R-:W1:Y:S01]  /*7cd0*/  SHFL.BFLY PT, R5, R10, 0x2, 0x1f ;  /* 0x0c401f000a057f89 */ /* 0x000e6200000e0000 */
        /* <DEDUP_REMOVED lines=13> */
[----:B------:R-:W-:Y:S01]  /*7db0*/  LOP3.LUT P0, RZ, R227, 0x80, RZ, 0xc0, !PT ;  /* 0x00000080e3ff7812 */ /* 0x000fe2000780c0ff */
[----:B------:R-:W-:Y:S01]  /*7dc0*/  LDSM.16.MT88.4 R28, [R209+0x100] ;  /* 0x00010000d11c783b */ /* 0x000fe20000004200 */
        /* <DEDUP_REMOVED lines=23> */
[----:B------:R-:W-:Y:S01]  /*7f40*/  ISETP.GT.AND P0, PT, R0, 0x48, !P0 ;  /* 0x000000480000780c */ /* 0x000fe20004704270 */
[----:B------:R-:W-:Y:S03]  /*7f50*/  LDSM.16.MT88.4 R36, [R208+0x100] ;  /* 0x00010000d024783b */ /* 0x000fe60000004200 */
        /* <DEDUP_REMOVED lines=12> */
[----:B------:R-:W-:Y:S04]  /*8020*/  LOP3.LUT P0, RZ, R227, 0x1, RZ, 0xc0, !PT ;  /* 0x00000001e3ff7812 */ /* 0x000fe8000780c0ff */
[----:B------:R-:W-:Y:S02]  /*8030*/  ISETP.GT.AND P0, PT, R0, 0x51, !P0 ;  /* 0x000000510000780c */ /* 0x000fe40004704270 */
[----:B------:R-:W-:Y:S02]  /*8040*/  FMNMX.FTZ R0, R149, R4, !PT ;  /* 0x0000000495007209 */ /* 0x000fe40007810000 */
[----:B------:R-:W-:Y:S02]  /*8050*/  ISETP.LT.OR P0, PT, R117, 0x52, P0 ;  /* 0x000000527500780c */ /* 0x000fe40000701670 */
[----:B------:R-:W-:Y:S02]  /*8060*/  FSEL R117, R51, -INF , !P2 ;  /* 0xff80000033757808 */ /* 0x000fe40005000000 */
[----:B------:R-:W-:Y:S02]  /*8070*/  FSEL R139, R47, -INF , !P0 ;  /* 0xff8000002f8b7808 */ /* 0x000fe40004000000 */
[----:B------:R-:W-:Y:S02]  /*8080*/  LDSM.16.MT88.4 R44, [R212+0x3100] ;  /* 0x00310000d42c783b */ /* 0x000fe40000004200 */
        /* <DEDUP_REMOVED lines=43> */
[----:B------:R-:W2:Y:S01]  /*8340*/  LDSM.16.MT88.4 R12, [R212+0x100] ;  /* 0x00010000d40c783b */ /* 0x000ea20000004200 */
[--C-:B------:R-:W-:Y:S01]  /*8350*/  FFMA.FTZ R133, R17, c[0x0][0x2d0], -R134.reuse ;  /* 0x0000b40011857a23 */ /* 0x100fe20000010886 */
[----:B------:R-:W-:Y:S01]  /*8360*/  MUFU.EX2 R137, R137 ;  /* 0x0000008900897308 */ /* 0x000fe20000000800 */
[--C-:B------:R-:W-:Y:S01]  /*8370*/  FFMA.FTZ R131, R9, c[0x0][0x2d0], -R134.reuse ;  /* 0x0000b40009837a23 */ /* 0x100fe20000010886 */
[----:B---3--:R-:W-:Y:S01]  /*8380*/  F2FP.PACK_AB R122, R129, R118 ;  /* 0x00000076817a723e */ /* 0x008fe200000000ff */
[--C-:B------:R-:W-:Y:S02]  /*8390*/  FFMA.FTZ R130, R11, c[0x0][0x2d0], -R134.reuse ;  /* 0x0000b4000b827a23 */ /* 0x100fe40000010886 */
[----:B------:R-:W-:Y:S02]  /*83a0*/  FMUL.FTZ R2, R5, c[0x0][0x2d0] ;  /* 0x0000b40005027a20 */ /* 0x000fe40000410000 */
[--C-:B------:R-:W-:Y:S02]  /*83b0*/  FFMA.FTZ R165, R165, c[0x0][0x2d0], -R134.reuse ;  /* 0x0000b400a5a57a23 */ /* 0x100fe40000010886 */
[--C-:B------:R-:W-:Y:S01]  /*83c0*/  FFMA.FTZ R167, R167, c[0x0][0x2d0], -R134.reuse ;  /* 0x0000b400a7a77a23 */ /* 0x100fe20000010886 */
        /* <DEDUP_REMOVED lines=29> */
[----:B------:R-:W3:Y:S01]  /*85a0*/  LDSM.16.MT88.4 R68, [R210+0x3100] ;  /* 0x00310000d244783b */ /* 0x000ee20000004200 */
[C---:B------:R-:W-:Y:S02]  /*85b0*/  FMUL.FTZ R26, R2.reuse, R86 ;  /* 0x00000056021a7220 */ /* 0x040fe40000410000 */
[C---:B------:R-:W-:Y:S01]  /*85c0*/  FMUL.FTZ R27, R2.reuse, R87 ;  /* 0x00000057021b7220 */ /* 0x040fe20000410000 */
[----:B------:R-:W4:Y:S01]  /*85d0*/  MUFU.EX2 R140, R140 ;  /* 0x0000008c008c7308 */ /* 0x000f220000000800 */
        /* <DEDUP_REMOVED lines=8> */
[----:B------:R-:W-:Y:S01]  /*8660*/  LDSM.16.MT88.4 R84, [R209+0x900] ;  /* 0x00090000d154783b */ /* 0x000fe20000004200 */
[----:B------:R-:W-:Y:S01]  /*8670*/  FMUL.FTZ R54, R2, R54 ;  /* 0x0000003602367220 */ /* 0x000fe20000410000 */
[----:B-1----:R-:W-:Y:S01]  /*8680*/  F2FP.PACK_AB R123, R130, R131 ;  /* 0x00000083827b723e */ /* 0x002fe200000000ff */
[C---:B------:R-:W-:Y:S02]  /*8690*/  FMUL.FTZ R55, R2.reuse, R55 ;  /* 0x0000003702377220 */ /* 0x040fe40000410000 */
[C---:B------:R-:W-:Y:S02]  /*86a0*/  FMUL.FTZ R56, R3.reuse, R56 ;  /* 0x0000003803387220 */ /* 0x040fe40000410000 */
[C---:B------:R-:W-:Y:S01]  /*86b0*/  FMUL.FTZ R57, R3.reuse, R57 ;  /* 0x0000003903397220 */ /* 0x040fe20000410000 */
[----:B------:R-:W-:Y:S01]  /*86c0*/  LDSM.16.MT88.4 R92, [R208+0x4900] ;  /* 0x00490000d05c783b */ /* 0x000fe20000004200 */
[C---:B--2---:R-:W-:Y:S01]  /*86d0*/  HMMA.16816.F32 R4, R120.reuse, R12, R4 ;  /* 0x0000000c7804723c */ /* 0x044fe20000001804 */
[----:B------:R-:W-:Y:S04]  /*86e0*/  MUFU.EX2 R154, R154 ;  /* 0x0000009a009a7308 */ /* 0x000fe80000000800 */
[C---:B------:R-:W-:Y:S02]  /*86f0*/  FMUL.FTZ R58, R2.reuse, R58 ;  /* 0x0000003a023a7220 */ /* 0x040fe40000410000 */
[----:B------:R-:W-:Y:S01]  /*8700*/  LDSM.16.MT88.4 R100, [R208+0x2900] ;  /* 0x00290000d064783b */ /* 0x000fe20000004200 */
[C---:B------:R-:W-:Y:S03]  /*8710*/  HMMA.16816.F32 R8, R120.reuse, R14, R8 ;  /* 0x0000000e7808723c */ /* 0x040fe60000001808 */
[----:B------:R-:W-:Y:S01]  /*8720*/  MUFU.EX2 R158, R158 ;  /* 0x0000009e009e7308 */ /* 0x000fe20000000800 */
[C---:B------:R-:W-:Y:S02]  /*8730*/  FMUL.FTZ R12, R3.reuse, R72 ;  /* 0x00000048030c7220 */ /* 0x040fe40000410000 */
[C---:B------:R-:W-:Y:S01]  /*8740*/  FMUL.FTZ R13, R3.reuse, R73 ;  /* 0x00000049030d7220 */ /* 0x040fe20000410000 */
[----:B------:R-:W-:Y:S01]  /*8750*/  LDSM.16.MT88.4 R104, [R212+0x5900] ;  /* 0x00590000d468783b */ /* 0x000fe20000004200 */
[C---:B------:R-:W-:Y:S04]  /*8760*/  FMUL.FTZ R14, R2.reuse, R74 ;  /* 0x0000004a020e7220 */ /* 0x040fe80000410000 */
[C---:B------:R-:W-:Y:S01]  /*8770*/  FMUL.FTZ R15, R2.reuse, R75 ;  /* 0x0000004b020f7220 */ /* 0x040fe20000410000 */
[----:B------:R-:W-:Y:S01]  /*8780*/  MUFU.EX2 R165, R165 ;  /* 0x000000a500a57308 */ /* 0x000fe20000000800 */
[C---:B------:R-:W-:Y:S01]  /*8790*/  FMUL.FTZ R59, R2.reuse, R59 ;  /* 0x0000003b023b7220 */ /* 0x040fe20000410000 */
[----:B------:R-:W1:Y:S01]  /*87a0*/  LDSM.16.MT88.4 R72, [R209+0x3100] ;  /* 0x00310000d148783b */ /* 0x000e620000004200 */
        /* <DEDUP_REMOVED lines=9> */
[C---:B------:R-:W-:Y:S01]  /*8840*/  FMUL.FTZ R64, R3.reuse, R64 ;  /* 0x0000004003407220 */ /* 0x040fe20000410000 */
[----:B------:R-:W-:Y:S01]  /*8850*/  MUFU.EX2 R166, R166 ;  /* 0x000000a600a67308 */ /* 0x000fe20000000800 */
[C---:B------:R-:W-:Y:S04]  /*8860*/  FMUL.FTZ R22, R2.reuse, R82 ;  /* 0x0000005202167220 */ /* 0x040fe80000410000 */
[C---:B------:R-:W-:Y:S02]  /*8870*/  FMUL.FTZ R23, R2.reuse, R83 ;  /* 0x0000005302177220 */ /* 0x040fe40000410000 */
[----:B------:R-:W2:Y:S01]  /*8880*/  LDSM.16.MT88.4 R80, [R212+0x900] ;  /* 0x00090000d450783b */ /* 0x000ea20000004200 */
[----:B------:R-:W-:Y:S02]  /*8890*/  FMUL.FTZ R65, R3, R65 ;  /* 0x0000004103417220 */ /* 0x000fe40000410000 */
[C---:B------:R-:W-:Y:S01]  /*88a0*/  FMUL.FTZ R66, R2.reuse, R66 ;  /* 0x0000004202427220 */ /* 0x040fe20000410000 */
[----:B------:R-:W-:Y:S01]  /*88b0*/  MUFU.EX2 R168, R168 ;  /* 0x000000a800a87308 */ /* 0x000fe20000000800 */
[C---:B------:R-:W-:Y:S03]  /*88c0*/  HMMA.16816.F32 R20, R120.reuse, R28, R20 ;  /* 0x0000001c7814723c */ /* 0x040fe60000001814 */
[C---:B------:R-:W-:Y:S02]  /*88d0*/  FMUL.FTZ R67, R2.reuse, R67 ;  /* 0x0000004302437220 */ /* 0x040fe40000410000 */
[--C-:B------:R-:W-:Y:S02]  /*88e0*/  FFMA.FTZ R171, R171, c[0x0][0x2d0], -R134.reuse ;  /* 0x0000b400abab7a23 */ /* 0x100fe40000010886 */
[C---:B------:R-:W-:Y:S01]  /*88f0*/  FMUL.FTZ R28, R3.reuse, R88 ;  /* 0x00000058031c7220 */ /* 0x040fe20000410000 */
[C---:B------:R-:W-:Y:S01]  /*8900*/  HMMA.16816.F32 R24, R120.reuse, R30, R24 ;  /* 0x0000001e7818723c */ /* 0x040fe20000001818 */
[----:B------:R-:W-:Y:S03]  /*8910*/  MUFU.EX2 R243, R243 ;  /* 0x000000f300f37308 */ /* 0x000fe60000000800 */
[----:B------:R-:W-:Y:S02]  /*8920*/  FMUL.FTZ R29, R3, R89 ;  /* 0x00000059031d7220 */ /* 0x000fe40000410000 */
[--C-:B------:R-:W-:Y:S02]  /*8930*/  FFMA.FTZ R157, R157, c[0x0][0x2d0], -R134.reuse ;  /* 0x0000b4009d9d7a23 */ /* 0x100fe40000010886 */
[C---:B------:R-:W-:Y:S03]  /*8940*/  FMUL.FTZ R30, R2.reuse, R90 ;  /* 0x0000005a021e7220 */ /* 0x040fe60000410000 */
[----:B------:R-:W-:Y:S01]  /*8950*/  MUFU.EX2 R171, R171 ;  /* 0x000000ab00ab7308 */ /* 0x000fe20000000800 */
[C---:B------:R-:W-:Y:S02]  /*8960*/  FMUL.FTZ R31, R2.reuse, R91 ;  /* 0x0000005b021f7220 */ /* 0x040fe40000410000 */
[----:B------:R-:W-:Y:S01]  /*8970*/  LDSM.16.MT88.4 R88, [R208+0x900] ;  /* 0x00090000d058783b */ /* 0x000fe20000004200 */
[--C-:B------:R-:W-:Y:S02]  /*8980*/  FFMA.FTZ R155, R155, c[0x0][0x2d0], -R134.reuse ;  /* 0x0000b4009b9b7a23 */ /* 0x100fe40000010886 */
[--C-:B------:R-:W-:Y:S02]  /*8990*/  FFMA.FTZ R139, R139, c[0x0][0x2d0], -R134.reuse ;  /* 0x0000b4008b8b7a23 */ /* 0x100fe40000010886 */
[C---:B------:R-:W-:Y:S02]  /*89a0*/  HMMA.16816.F32 R28, R120.reuse, R36, R28 ;  /* 0x00000024781c723c */ /* 0x040fe4000000181c */
[----:B------:R-:W-:Y:S01]  /*89b0*/  MUFU.EX2 R160, R160 ;  /* 0x000000a000a07308 */ /* 0x000fe20000000800 */
[----:B------:R-:W-:Y:S02]  /*89c0*/  FFMA.FTZ R135, R135, c[0x0][0x2d0], -R134 ;  /* 0x0000b40087877a23 */ /* 0x000fe40000010886 */
[C---:B------:R-:W-:Y:S02]  /*89d0*/  FFMA.FTZ R128, R3.reuse, R228, R128 ;  /* 0x000000e403807223 */ /* 0x040fe40000010080 */
[C---:B------:R-:W-:Y:S01]  /*89e0*/  FMUL.FTZ R36, R3.reuse, R96 ;  /* 0x0000006003247220 */ /* 0x040fe20000410000 */
[C---:B------:R-:W-:Y:S04]  /*89f0*/  HMMA.16816.F32 R32, R120.reuse, R38, R32 ;  /* 0x000000267820723c */ /* 0x040fe80000001820 */
[----:B------:R-:W-:Y:S01]  /*8a00*/  FMUL.FTZ R37, R3, R97 ;  /* 0x0000006103257220 */ /* 0x000fe20000410000 */
[----:B------:R-:W-:Y:S01]  /*8a10*/  MUFU.EX2 R152, R152 ;  /* 0x0000009800987308 */ /* 0x000fe20000000800 */
[C---:B------:R-:W-:Y:S02]  /*8a20*/  FFMA.FTZ R133, R2.reuse, R229, R133 ;  /* 0x000000e502857223 */ /* 0x040fe40000010085 */
[C---:B------:R-:W-:Y:S04]  /*8a30*/  FMUL.FTZ R38, R2.reuse, R98 ;  /* 0x0000006202267220 */ /* 0x040fe80000410000 */
[----:B------:R-:W-:Y:S02]  /*8a40*/  FMUL.FTZ R39, R2, R99 ;  /* 0x0000006302277220 */ /* 0x000fe40000410000 */
[----:B------:R-:W-:Y:S01]  /*8a50*/  LDSM.16.MT88.4 R96, [R209+0x2900] ;  /* 0x00290000d160783b */ /* 0x000fe20000004200 */
[----:B------:R-:W-:Y:S01]  /*8a60*/  MUFU.EX2 R157, R157 ;  /* 0x0000009d009d7308 */ /* 0x000fe20000000800 */
[----:B------:R-:W-:Y:S02]  /*8a70*/  FADD.FTZ R119, R119, R128 ;  /* 0x0000008077777221 */ /* 0x000fe40000010000 */
[----:B------:R-:W-:Y:S01]  /*8a80*/  FADD.FTZ R132, R132, R133 ;  /* 0x0000008584847221 */ /* 0x000fe20000010000 */
[C---:B------:R-:W-:Y:S03]  /*8a90*/  HMMA.16816.F32 R36, R120.reuse, R44, R36 ;  /* 0x0000002c7824723c */ /* 0x040fe60000001824 */
[----:B------:R-:W-:Y:S02]  /*8aa0*/  FADD.FTZ R118, R118, R119 ;  /* 0x0000007776767221 */ /* 0x000fe40000010000 */
[----:B------:R-:W-:Y:S01]  /*8ab0*/  FADD.FTZ R131, R131, R132 ;  /* 0x0000008483837221 */ /* 0x000fe20000010000 */
[----:B------:R-:W-:Y:S01]  /*8ac0*/  MUFU.EX2 R155, R155 ;  /* 0x0000009b009b7308 */ /* 0x000fe20000000800 */
[C---:B------:R-:W-:Y:S01]  /*8ad0*/  FMUL.FTZ R44, R3.reuse, R108 ;  /* 0x0000006c032c7220 */ /* 0x040fe20000410000 */
[C---:B------:R-:W-:Y:S04]  /*8ae0*/  HMMA.16816.F32 R40, R120.reuse, R46, R40 ;  /* 0x0000002e7828723c */ /* 0x040fe80000001828 */
[----:B------:R-:W-:Y:S02]  /*8af0*/  FMUL.FTZ R45, R3, R109 ;  /* 0x0000006d032d7220 */ /* 0x000fe40000410000 */
[--C-:B------:R-:W-:Y:S02]  /*8b00*/  FFMA.FTZ R108, R148, c[0x0][0x2d0], -R151.reuse ;  /* 0x0000b400946c7a23 */ /* 0x100fe40000010897 */
[C---:B------:R-:W-:Y:S01]  /*8b10*/  FMUL.FTZ R46, R2.reuse, R110 ;  /* 0x0000006e022e7220 */ /* 0x040fe20000410000 */
[----:B------:R-:W-:Y:S03]  /*8b20*/  MUFU.EX2 R142, R142 ;  /* 0x0000008e008e7308 */ /* 0x000fe60000000800 */
[----:B------:R-:W-:Y:S02]  /*8b30*/  FMUL.FTZ R47, R2, R111 ;  /* 0x0000006f022f7220 */ /* 0x000fe40000410000 */
[--C-:B------:R-:W-:Y:S02]  /*8b40*/  FFMA.FTZ R109, R249, c[0x0][0x2d0], -R134.reuse ;  /* 0x0000b400f96d7a23 */ /* 0x100fe40000010886 */
[--C-:B------:R-:W-:Y:S02]  /*8b50*/  FFMA.FTZ R110, R247, c[0x0][0x2d0], -R134.reuse ;  /* 0x0000b400f76e7a23 */ /* 0x100fe40000010886 */
[--C-:B------:R-:W-:Y:S01]  /*8b60*/  FFMA.FTZ R111, R161, c[0x0][0x2d0], -R134.reuse ;  /* 0x0000b400a16f7a23 */ /* 0x100fe20000010886 */
[C---:B---3--:R-:W-:Y:S01]  /*8b70*/  HMMA.16816.F32 R44, R120.reuse, R68, R44 ;  /* 0x00000044782c723c */ /* 0x048fe2000000182c */
[----:B------:R-:W3:Y:S02]  /*8b80*/  MUFU.EX2 R108, R108 ;  /* 0x0000006c006c7308 */ /* 0x000ee40000000800 */
[--C-:B------:R-:W-:Y:S02]  /*8b90*/  FFMA.FTZ R148, R159, c[0x0][0x2d0], -R134.reuse ;  /* 0x0000b4009f947a23 */ /* 0x100fe40000010886 */
[--C-:B------:R-:W-:Y:S02]  /*8ba0*/  FFMA.FTZ R159, R164, c[0x0][0x2d0], -R151.reuse ;  /* 0x0000b400a49f7a23 */ /* 0x100fe40000010897 */
[----:B----4-:R-:W-:Y:S01]  /*8bb0*/  F2FP.PACK_AB R68, R140, R137 ;  /* 0x000000898c44723e */ /* 0x010fe200000000ff */
[C---:B------:R-:W-:Y:S03]  /*8bc0*/  HMMA.16816.F32 R48, R120.reuse, R70, R48 ;  /* 0x000000467830723c */ /* 0x040fe60000001830 */
[----:B------:R-:W-:Y:S01]  /*8bd0*/  MUFU.EX2 R109, R109 ;  /* 0x0000006d006d7308 */ /* 0x000fe20000000800 */
[--C-:B------:R-:W-:Y:S02]  /*8be0*/  FFMA.FTZ R161, R162, c[0x0][0x2d0], -R151.reuse ;  /* 0x0000b400a2a17a23 */ /* 0x100fe40000010897 */
[--C-:B------:R-:W-:Y:S02]  /*8bf0*/  FFMA.FTZ R162, R239, c[0x0][0x2d0], -R134.reuse ;  /* 0x0000b400efa27a23 */ /* 0x100fe40000010886 */
[C---:B-1----:R-:W-:Y:S04]  /*8c00*/  HMMA.16816.F32 R52, R120.reuse, R72, R52 ;  /* 0x000000487834723c */ /* 0x042fe80000001834 */
[--C-:B------:R-:W-:Y:S01]  /*8c10*/  FFMA.FTZ R164, R169, c[0x0][0x2d0], -R134.reuse ;  /* 0x0000b400a9a47a23 */ /* 0x100fe20000010886 */
[----:B------:R-:W1:Y:S01]  /*8c20*/  MUFU.EX2 R110, R110 ;  /* 0x0000006e006e7308 */ /* 0x000e620000000800 */
[--C-:B------:R-:W-:Y:S02]  /*8c30*/  FFMA.FTZ R169, R240, c[0x0][0x2d0], -R151.reuse ;  /* 0x0000b400f0a97a23 */ /* 0x100fe40000010897 */
[C---:B------:R-:W-:Y:S01]  /*8c40*/  HMMA.16816.F32 R56, R120.reuse, R74, R56 ;  /* 0x0000004a7838723c */ /* 0x040fe20000001838 */
[----:B------:R-:W4:Y:S03]  /*8c50*/  LDSM.16.MT88.4 R72, [R210+0x900] ;  /* 0x00090000d248783b */ /* 0x000f260000004200 */
[----:B---3--:R-:W-:Y:S01]  /*8c60*/  F2FP.PACK_AB R70, R108, R143 ;  /* 0x0000008f6c46723e */ /* 0x008fe200000000ff */
[--C-:B------:R-:W-:Y:S02]  /*8c70*/  FFMA.FTZ R239, R170, c[0x0][0x2d0], -R151.reuse ;  /* 0x0000b400aaef7a23 */ /* 0x100fe40000010897 */
[----:B------:R-:W-:Y:S01]  /*8c80*/  MUFU.EX2 R111, R111 ;  /* 0x0000006f006f7308 */ /* 0x000fe20000000800 */
[C---:B------:R-:W-:Y:S04]  /*8c90*/  HMMA.16816.F32 R60, R120.reuse, R76, R60 ;  /* 0x0000004c783c723c */ /* 0x040fe8000000183c */
[--C-:B------:R-:W-:Y:S02]  /*8ca0*/  FFMA.FTZ R170, R245, c[0x0][0x2d0], -R134.reuse ;  /* 0x0000b400f5aa7a23 */ /* 0x100fe40000010886 */
[--C-:B------:R-:W-:Y:S02]  /*8cb0*/  FFMA.FTZ R240, R241, c[0x0][0x2d0], -R134.reuse ;  /* 0x0000b400f1f07a23 */ /* 0x100fe40000010886 */
[----:B------:R-:W-:Y:S01]  /*8cc0*/  HMMA.16816.F32 R64, R120, R78, R64 ;  /* 0x0000004e7840723c */ /* 0x000fe20000001840 */
[----:B------:R-:W3:Y:S01]  /*8cd0*/  MUFU.EX2 R148, R148 ;  /* 0x0000009400947308 */ /* 0x000ee20000000800 */
[----:B------:R-:W5:Y:S02]  /*8ce0*/  LDSM.16.MT88.4 R76, [R212+0x3900] ;  /* 0x00390000d44c783b */ /* 0x000f640000004200 */
[--C-:B------:R-:W-:Y:S01]  /*8cf0*/  FFMA.FTZ R241, R156, c[0x0][0x2d0], -R151.reuse ;  /* 0x0000b4009cf17a23 */ /* 0x100fe20000010897 */
[----:B-1----:R-:W-:Y:S01]  /*8d00*/  F2FP.PACK_AB R69, R110, R109 ;  /* 0x0000006d6e45723e */ /* 0x002fe200000000ff */
[--C-:B------:R-:W-:Y:S02]  /*8d10*/  FFMA.FTZ R245, R150, c[0x0][0x2d0], -R151.reuse ;  /* 0x0000b40096f57a23 */ /* 0x100fe40000010897 */
[--C-:B------:R-:W-:Y:S03]  /*8d20*/  FFMA.FTZ R150, R163, c[0x0][0x2d0], -R134.reuse ;  /* 0x0000b400a3967a23 */ /* 0x100fe60000010886 */
[----:B------:R-:W1:Y:S01]  /*8d30*/  MUFU.EX2 R159, R159 ;  /* 0x0000009f009f7308 */ /* 0x000e620000000800 */
[--C-:B------:R-:W-:Y:S02]  /*8d40*/  FFMA.FTZ R156, R153, c[0x0][0x2d0], -R134.reuse ;  /* 0x0000b400999c7a23 */ /* 0x100fe40000010886 */
[----:B------:R-:W-:Y:S02]  /*8d50*/  FFMA.FTZ R151, R136, c[0x0][0x2d0], -R151 ;  /* 0x0000b40088977a23 */ /* 0x000fe40000010897 */
[--C-:B------:R-:W-:Y:S02]  /*8d60*/  FFMA.FTZ R136, R149, c[0x0][0x2d0], -R134.reuse ;  /* 0x0000b40095887a23 */ /* 0x100fe40000010886 */
[----:B------:R-:W-:Y:S02]  /*8d70*/  FFMA.FTZ R134, R117, c[0x0][0x2d0], -R134 ;  /* 0x0000b40075867a23 */ /* 0x000fe40000010886 */
[----:B------:R-:W-:Y:S01]  /*8d80*/  FADD.FTZ R118, R129, R118 ;  /* 0x0000007681767221 */ /* 0x000fe20000010000 */
[----:B------:R-:W1:Y:S01]  /*8d90*/  MUFU.EX2 R161, R161 ;  /* 0x000000a100a17308 */ /* 0x000e620000000800 */
[----:B------:R-:W-:Y:S02]  /*8da0*/  FADD.FTZ R130, R130, R131 ;  /* 0x0000008382827221 */ /* 0x000fe40000010000 */
[----:B------:R-:W-:Y:S01]  /*8db0*/  FADD.FTZ R137, R137, R118 ;  /* 0x0000007689897221 */ /* 0x000fe20000010000 */
[----:B---3--:R-:W-:Y:S01]  /*8dc0*/  F2FP.PACK_AB R71, R148, R111 ;  /* 0x0000006f9447723e */ /* 0x008fe200000000ff */
[----:B------:R-:W-:Y:S02]  /*8dd0*/  FADD.FTZ R109, R109, R130 ;  /* 0x000000826d6d7221 */ /* 0x000fe40000010000 */
[----:B------:R-:W-:Y:S02]  /*8de0*/  FADD.FTZ R140, R140, R137 ;  /* 0x000000898c8c7221 */ /* 0x000fe40000010000 */
[----:B------:R-:W-:Y:S01]  /*8df0*/  FADD.FTZ R110, R110, R109 ;  /* 0x0000006d6e6e7221 */ /* 0x000fe20000010000 */
[----:B------:R-:W3:Y:S01]  /*8e00*/  MUFU.EX2 R162, R162 ;  /* 0x000000a200a27308 */ /* 0x000ee20000000800 */
[C---:B--2---:R-:W-:Y:S05]  /*8e10*/  HMMA.16816.F32 R4, R68.reuse, R80, R4 ;  /* 0x000000504404723c */ /* 0x044fea0000001804 */
[----:B------:R-:W-:Y:S02]  /*8e20*/  FADD.FTZ R143, R143, R140 ;  /* 0x0000008c8f8f7221 */ /* 0x000fe40000010000 */
[----:B------:R-:W-:Y:S01]  /*8e30*/  FADD.FTZ R3, R111, R110 ;  /* 0x0000006e6f037221 */ /* 0x000fe20000010000 */
[C---:B------:R-:W-:Y:S01]  /*8e40*/  HMMA.16816.F32 R8, R68.reuse, R82, R8 ;  /* 0x000000524408723c */ /* 0x040fe20000001808 */
[----:B------:R-:W-:Y:S01]  /*8e50*/  LDSM.16.MT88.4 R80, [R209+0x3900] ;  /* 0x00390000d150783b */ /* 0x000fe20000004200 */
[----:B------:R-:W2:Y:S02]  /*8e60*/  MUFU.EX2 R164, R164 ;  /* 0x000000a400a47308 */ /* 0x000ea40000000800 */
[----:B------:R-:W-:Y:S02]  /*8e70*/  FADD.FTZ R108, R108, R143 ;  /* 0x0000008f6c6c7221 */ /* 0x000fe40000010000 */
[----:B------:R-:W-:Y:S02]  /*8e80*/  FADD.FTZ R3, R148, R3 ;  /* 0x0000000394037221 */ /* 0x000fe40000010000 */
[C---:B----4-:R-:W-:Y:S04]  /*8e90*/  HMMA.16816.F32 R12, R68.reuse, R72, R12 ;  /* 0x00000048440c723c */ /* 0x050fe8000000180c */
[----:B------:R-:W-:Y:S04]  /*8ea0*/  MUFU.EX2 R169, R169 ;  /* 0x000000a900a97308 */ /* 0x000fe80000000800 */
[C---:B------:R-:W-:Y:S01]  /*8eb0*/  HMMA.16816.F32 R16, R68.reuse, R74, R16 ;  /* 0x0000004a4410723c */ /* 0x040fe20000001810 */
[----:B------:R-:W4:Y:S05]  /*8ec0*/  LDSM.16.MT88.4 R72, [R210+0x3900] ;  /* 0x00390000d248783b */ /* 0x000f2a0000004200 */
[----:B------:R-:W-:Y:S02]  /*8ed0*/  MUFU.EX2 R239, R239 ;  /* 0x000000ef00ef7308 */ /* 0x000fe40000000800 */
[C---:B------:R-:W-:Y:S08]  /*8ee0*/  HMMA.16816.F32 R20, R68.reuse, R84, R20 ;  /* 0x000000544414723c */ /* 0x040ff00000001814 */
[C---:B------:R-:W-:Y:S01]  /*8ef0*/  HMMA.16816.F32 R24, R68.reuse, R86, R24 ;  /* 0x000000564418723c */ /* 0x040fe20000001818 */
[----:B------:R-:W1:Y:S01]  /*8f00*/  LDSM.16.MT88.4 R84, [R208+0x3900] ;  /* 0x00390000d054783b */ /* 0x000e620000004200 */
[----:B------:R-:W-:Y:S06]  /*8f10*/  MUFU.EX2 R170, R170 ;  /* 0x000000aa00aa7308 */ /* 0x000fec0000000800 */
[C---:B------:R-:W-:Y:S04]  /*8f20*/  HMMA.16816.F32 R28, R68.reuse, R88, R28 ;  /* 0x00000058441c723c */ /* 0x040fe8000000181c */
[----:B------:R-:W-:Y:S04]  /*8f30*/  MUFU.EX2 R240, R240 ;  /* 0x000000f000f07308 */ /* 0x000fe80000000800 */
[C---:B------:R-:W-:Y:S01]  /*8f40*/  HMMA.16816.F32 R32, R68.reuse, R90, R32 ;  /* 0x0000005a4420723c */ /* 0x040fe20000001820 */
[----:B------:R-:W-:Y:S05]  /*8f50*/  LDSM.16.MT88.4 R88, [R208+0x4100] ;  /* 0x00410000d058783b */ /* 0x000fea0000004200 */
[----:B------:R-:W-:Y:S02]  /*8f60*/  MUFU.EX2 R241, R241 ;  /* 0x000000f100f17308 */ /* 0x000fe40000000800 */
[C---:B-----5:R-:W-:Y:S08]  /*8f70*/  HMMA.16816.F32 R36, R68.reuse, R76, R36 ;  /* 0x0000004c4424723c */ /* 0x060ff00000001824 */
[C---:B------:R-:W-:Y:S01]  /*8f80*/  HMMA.16816.F32 R40, R68.reuse, R78, R40 ;  /* 0x0000004e4428723c */ /* 0x040fe20000001828 */
[----:B------:R-:W-:Y:S01]  /*8f90*/  LDSM.16.MT88.4 R76, [R210+0x1100] ;  /* 0x00110000d24c783b */ /* 0x000fe20000004200 */
[----:B------:R-:W-:Y:S06]  /*8fa0*/  MUFU.EX2 R245, R245 ;  /* 0x000000f500f57308 */ /* 0x000fec0000000800 */
[C---:B----4-:R-:W-:Y:S04]  /*8fb0*/  HMMA.16816.F32 R44, R68.reuse, R72, R44 ;  /* 0x00000048442c723c */ /* 0x050fe8000000182c */
[----:B------:R-:W-:Y:S04]  /*8fc0*/  MUFU.EX2 R150, R150 ;  /* 0x0000009600967308 */ /* 0x000fe80000000800 */
[C---:B------:R-:W-:Y:S01]  /*8fd0*/  HMMA.16816.F32 R48, R68.reuse, R74, R48 ;  /* 0x0000004a4430723c */ /* 0x040fe20000001830 */
[----:B------:R-:W4:Y:S05]  /*8fe0*/  LDSM.16.MT88.4 R72, [R212+0x1100] ;  /* 0x00110000d448783b */ /* 0x000f2a0000004200 */
[----:B------:R-:W-:Y:S02]  /*8ff0*/  MUFU.EX2 R156, R156 ;  /* 0x0000009c009c7308 */ /* 0x000fe40000000800 */
[C---:B------:R-:W-:Y:S08]  /*9000*/  HMMA.16816.F32 R52, R68.reuse, R80, R52 ;  /* 0x000000504434723c */ /* 0x040ff00000001834 */
[C---:B------:R-:W-:Y:S01]  /*9010*/  HMMA.16816.F32 R56, R68.reuse, R82, R56 ;  /* 0x000000524438723c */ /* 0x040fe20000001838 */
[----:B------:R-:W5:Y:S01]  /*9020*/  LDSM.16.MT88.4 R80, [R209+0x1100] ;  /* 0x00110000d150783b */ /* 0x000f620000004200 */
[----:B------:R-:W2:Y:S06]  /*9030*/  MUFU.EX2 R141, R141 ;  /* 0x0000008d008d7308 */ /* 0x000eac0000000800 */
[C---:B-1----:R-:W-:Y:S04]  /*9040*/  HMMA.16816.F32 R60, R68.reuse, R84, R60 ;  /* 0x00000054443c723c */ /* 0x042fe8000000183c */
[----:B------:R-:W-:Y:S04]  /*9050*/  MUFU.EX2 R138, R138 ;  /* 0x0000008a008a7308 */ /* 0x000fe80000000800 */
[----:B------:R-:W-:Y:S01]  /*9060*/  HMMA.16816.F32 R64, R68, R86, R64 ;  /* 0x000000564440723c */ /* 0x000fe20000001840 */
[----:B------:R-:W1:Y:S05]  /*9070*/  LDSM.16.MT88.4 R84, [R208+0x1100] ;  /* 0x00110000d054783b */ /* 0x000e6a0000004200 */
[----:B------:R-:W5:Y:S01]  /*9080*/  MUFU.EX2 R151, R151 ;  /* 0x0000009700977308 */ /* 0x000f620000000800 */
[----:B------:R-:W-:Y:S01]  /*9090*/  F2FP.PACK_AB R68, R154, R159 ;  /* 0x0000009f9a44723e */ /* 0x000fe200000000ff */
[----:B------:R-:W-:Y:S01]  /*90a0*/  FADD.FTZ R159, R159, R108 ;  /* 0x0000006c9f9f7221 */ /* 0x000fe20000010000 */
[----:B------:R-:W-:Y:S03]  /*90b0*/  F2FP.PACK_AB R70, R161, R158 ;  /* 0x0000009ea146723e */ /* 0x000fe600000000ff */
[----:B---3--:R-:W-:Y:S01]  /*90c0*/  F2FP.PACK_AB R69, R165, R162 ;  /* 0x000000a2a545723e */ /* 0x008fe200000000ff */
[----:B------:R-:W-:Y:S01]  /*90d0*/  FADD.FTZ R162, R162, R3 ;  /* 0x00000003a2a27221 */ /* 0x000fe20000010000 */
[----:B--2---:R-:W-:Y:S01]  /*90e0*/  F2FP.PACK_AB R71, R167, R164 ;  /* 0x000000a4a747723e */ /* 0x004fe200000000ff */
[----:B------:R-:W-:Y:S01]  /*90f0*/  FADD.FTZ R159, R154, R159 ;  /* 0x0000009f9a9f7221 */ /* 0x000fe20000010000 */
[----:B------:R-:W-:Y:S01]  /*9100*/  F2FP.PACK_AB R120, R141, R142 ;  /* 0x0000008e8d78723e */ /* 0x000fe200000000ff */
[----:B------:R-:W-:Y:S01]  /*9110*/  MUFU.EX2 R136, R136 ;  /* 0x0000008800887308 */ /* 0x000fe20000000800 */
[----:B------:R-:W-:Y:S02]  /*9120*/  FADD.FTZ R165, R165, R162 ;  /* 0x000000a2a5a57221 */ /* 0x000fe40000010000 */
[----:B------:R-:W-:Y:S01]  /*9130*/  FADD.FTZ R158, R158, R159 ;  /* 0x0000009f9e9e7221 */ /* 0x000fe20000010000 */
[C---:B----4-:R-:W-:Y:S03]  /*9140*/  HMMA.16816.F32 R4, R68.reuse, R72, R4 ;  /* 0x000000484404723c */ /* 0x050fe60000001804 */
[----:B------:R-:W-:Y:S02]  /*9150*/  FADD.FTZ R164, R164, R165 ;  /* 0x000000a5a4a47221 */ /* 0x000fe40000010000 */
[----:B------:R-:W-:Y:S01]  /*9160*/  FADD.FTZ R161, R161, R158 ;  /* 0x0000009ea1a17221 */ /* 0x000fe20000010000 */
[----:B------:R-:W2:Y:S01]  /*9170*/  MUFU.EX2 R139, R139 ;  /* 0x0000008b008b7308 */ /* 0x000ea20000000800 */
[----:B------:R-:W-:Y:S01]  /*9180*/  FADD.FTZ R167, R167, R164 ;  /* 0x000000a4a7a77221 */ /* 0x000fe20000010000 */
[C---:B------:R-:W-:Y:S01]  /*9190*/  HMMA.16816.F32 R8, R68.reuse, R74, R8 ;  /* 0x0000004a4408723c */ /* 0x040fe20000001808 */
[----:B------:R-:W3:Y:S03]  /*91a0*/  LDSM.16.MT88.4 R72, [R212+0x4100] ;  /* 0x00410000d448783b */ /* 0x000ee60000004200 */
[----:B-----5:R-:W-:Y:S04]  /*91b0*/  F2FP.PACK_AB R122, R151, R138 ;  /* 0x0000008a977a723e */ /* 0x020fe800000000ff */
[C---:B------:R-:W-:Y:S01]  /*91c0*/  HMMA.16816.F32 R12, R68.reuse, R76, R12 ;  /* 0x0000004c440c723c */ /* 0x040fe2000000180c */
[----:B------:R-:W-:Y:S07]  /*91d0*/  MUFU.EX2 R135, R135 ;  /* 0x0000008700877308 */ /* 0x000fee0000000800 */
[C---:B------:R-:W-:Y:S01]  /*91e0*/  HMMA.16816.F32 R16, R68.reuse, R78, R16 ;  /* 0x0000004e4410723c */ /* 0x040fe20000001810 */
[----:B------:R-:W4:Y:S02]  /*91f0*/  LDSM.16.MT88.4 R76, [R210+0x4100] ;  /* 0x00410000d24c783b */ /* 0x000f240000004200 */
[----:B------:R-:W5:Y:S01]  /*9200*/  MUFU.EX2 R134, R134 ;  /* 0x0000008600867308 */ /* 0x000f620000000800 */
[----:B--2---:R-:W-:Y:S04]  /*9210*/  F2FP.PACK_AB R121, R139, R136 ;  /* 0x000000888b79723e */ /* 0x004fe800000000ff */
[C---:B------:R-:W-:Y:S08]  /*9220*/  HMMA.16816.F32 R20, R68.reuse, R80, R20 ;  /* 0x000000504414723c */ /* 0x040ff00000001814 */
[C---:B------:R-:W-:Y:S01]  /*9230*/  HMMA.16816.F32 R24, R68.reuse, R82, R24 ;  /* 0x000000524418723c */ /* 0x040fe20000001818 */
[----:B------:R-:W2:Y:S07]  /*9240*/  LDSM.16.MT88.4 R80, [R209+0x4100] ;  /* 0x00410000d150783b */ /* 0x000eae0000004200 */
[C---:B-1----:R-:W-:Y:S04]  /*9250*/  HMMA.16816.F32 R28, R68.reuse, R84, R28 ;  /* 0x00000054441c723c */ /* 0x042fe8000000181c */
[----:B-----5:R-:W-:Y:S04]  /*9260*/  F2FP.PACK_AB R123, R134, R135 ;  /* 0x00000087867b723e */ /* 0x020fe800000000ff */
[C---:B------:R-:W-:Y:S01]  /*9270*/  HMMA.16816.F32 R32, R68.reuse, R86, R32 ;  /* 0x000000564420723c */ /* 0x040fe20000001820 */
[----:B------:R-:W1:Y:S07]  /*9280*/  LDSM.16.MT88.4 R84, [R212+0x1900] ;  /* 0x00190000d454783b */ /* 0x000e6e0000004200 */
[C---:B---3--:R-:W-:Y:S08]  /*9290*/  HMMA.16816.F32 R36, R68.reuse, R72, R36 ;  /* 0x000000484424723c */ /* 0x048ff00000001824 */
[C---:B------:R-:W-:Y:S01]  /*92a0*/  HMMA.16816.F32 R40, R68.reuse, R74, R40 ;  /* 0x0000004a4428723c */ /* 0x040fe20000001828 */
[----:B------:R-:W3:Y:S07]  /*92b0*/  LDSM.16.MT88.4 R72, [R210+0x1900] ;  /* 0x00190000d248783b */ /* 0x000eee0000004200 */
[C---:B----4-:R-:W-:Y:S08]  /*92c0*/  HMMA.16816.F32 R44, R68.reuse, R76, R44 ;  /* 0x0000004c442c723c */ /* 0x050ff0000000182c */
[C---:B------:R-:W-:Y:S01]  /*92d0*/  HMMA.16816.F32 R48, R68.reuse, R78, R48 ;  /* 0x0000004e4430723c */ /* 0x040fe20000001830 */
[----:B------:R-:W4:Y:S07]  /*92e0*/  LDSM.16.MT88.4 R76, [R209+0x1900] ;  /* 0x00190000d14c783b */ /* 0x000f2e0000004200 */
[C---:B--2---:R-:W-:Y:S08]  /*92f0*/  HMMA.16816.F32 R52, R68.reuse, R80, R52 ;  /* 0x000000504434723c */ /* 0x044ff00000001834 */
[C---:B------:R-:W-:Y:S01]  /*9300*/  HMMA.16816.F32 R56, R68.reuse, R82, R56 ;  /* 0x000000524438723c */ /* 0x040fe20000001838 */
[----:B------:R-:W2:Y:S07]  /*9310*/  LDSM.16.MT88.4 R80, [R208+0x1900] ;  /* 0x00190000d050783b */ /* 0x000eae0000004200 */
        /* <DEDUP_REMOVED lines=15> */
[----:B------:R-:W-:Y:S01]  /*9410*/  IADD3 R168, R238, -0x1, RZ ;  /* 0xffffffffeea87810 */ /* 0x000fe20007ffe0ff */
[----:B------:R-:W-:Y:S01]  /*9420*/  FADD.FTZ R171, R171, R240 ;  /* 0x000000f0abab7221 */ /* 0x000fe20000010000 */
[C---:B------:R-:W-:Y:S01]  /*9430*/  HMMA.16816.F32 R8, R68.reuse, R86, R8 ;  /* 0x000000564408723c */ /* 0x040fe20000001808 */
[----:B------:R-:W1:Y:S03]  /*9440*/  LDSM.16.MT88.4 R84, [R212+0x4900] ;  /* 0x00490000d454783b */ /* 0x000e660000004200 */
[----:B------:R-:W-:Y:S02]  /*9450*/  FADD.FTZ R2, R150, R171 ;  /* 0x000000ab96027221 */ /* 0x000fe40000010000 */
[----:B------:R-:W-:Y:S02]  /*9460*/  IMAD.MOV.U32 R238, RZ, RZ, R168 ;  /* 0x000000ffffee7224 */ /* 0x000fe400078e00a8 */
[C---:B---3--:R-:W-:Y:S04]  /*9470*/  HMMA.16816.F32 R12, R68.reuse, R72, R12 ;  /* 0x00000048440c723c */ /* 0x048fe8000000180c */
[----:B------:R-:W-:Y:S04]  /*9480*/  FADD.FTZ R2, R157, R2 ;  /* 0x000000029d027221 */ /* 0x000fe80000010000 */
[C---:B------:R-:W-:Y:S01]  /*9490*/  HMMA.16816.F32 R16, R68.reuse, R74, R16 ;  /* 0x0000004a4410723c */ /* 0x040fe20000001810 */
[----:B------:R-:W3:Y:S03]  /*94a0*/  LDSM.16.MT88.4 R72, [R210+0x4900] ;  /* 0x00490000d248783b */ /* 0x000ee60000004200 */
[----:B------:R-:W-:Y:S02]  /*94b0*/  FADD.FTZ R3, R155, R2 ;  /* 0x000000029b037221 */ /* 0x000fe40000010000 */
[----:B------:R-:W-:Y:S02]  /*94c0*/  IMAD.MOV.U32 R2, RZ, RZ, R116 ;  /* 0x000000ffff027224 */ /* 0x000fe400078e0074 */
[C---:B----4-:R-:W-:Y:S04]  /*94d0*/  HMMA.16816.F32 R20, R68.reuse, R76, R20 ;  /* 0x0000004c4414723c */ /* 0x050fe80000001814 */
[----:B------:R-:W-:Y:S04]  /*94e0*/  FADD.FTZ R3, R156, R3 ;  /* 0x000000039c037221 */ /* 0x000fe80000010000 */
[C---:B------:R-:W-:Y:S01]  /*94f0*/  HMMA.16816.F32 R24, R68.reuse, R78, R24 ;  /* 0x0000004e4418723c */ /* 0x040fe20000001818 */
[----:B------:R-:W4:Y:S03]  /*9500*/  LDSM.16.MT88.4 R76, [R212+0x2100] ;  /* 0x00210000d44c783b */ /* 0x000f260000004200 */
[----:B------:R-:W-:Y:S02]  /*9510*/  FADD.FTZ R136, R136, R3 ;  /* 0x0000000388887221 */ /* 0x000fe40000010000 */
[----:B------:R-:W-:Y:S02]  /*9520*/  IMAD.MOV.U32 R3, RZ, RZ, R0 ;  /* 0x000000ffff037224 */ /* 0x000fe400078e0000 */
[C---:B--2---:R-:W-:Y:S04]  /*9530*/  HMMA.16816.F32 R28, R68.reuse, R80, R28 ;  /* 0x00000050441c723c */ /* 0x044fe8000000181c */
[----:B------:R-:W-:Y:S04]  /*9540*/  FADD.FTZ R136, R139, R136 ;  /* 0x000000888b887221 */ /* 0x000fe80000010000 */
[C---:B------:R-:W-:Y:S01]  /*9550*/  HMMA.16816.F32 R32, R68.reuse, R82, R32 ;  /* 0x000000524420723c */ /* 0x040fe20000001820 */
[----:B------:R-:W2:Y:S03]  /*9560*/  LDSM.16.MT88.4 R80, [R210+0x2100] ;  /* 0x00210000d250783b */ /* 0x000ea60000004200 */
[----:B------:R-:W-:Y:S04]  /*9570*/  FADD.FTZ R135, R135, R136 ;  /* 0x0000008887877221 */ /* 0x000fe80000010000 */
[C---:B-1----:R-:W-:Y:S04]  /*9580*/  HMMA.16816.F32 R36, R68.reuse, R84, R36 ;  /* 0x000000544424723c */ /* 0x042fe80000001824 */
[----:B------:R-:W-:Y:S04]  /*9590*/  FADD.FTZ R229, R134, R135 ;  /* 0x0000008786e57221 */ /* 0x000fe80000010000 */
[C---:B------:R-:W-:Y:S01]  /*95a0*/  HMMA.16816.F32 R40, R68.reuse, R86, R40 ;  /* 0x000000564428723c */ /* 0x040fe20000001828 */
[----:B------:R-:W-:Y:S07]  /*95b0*/  LDSM.16.MT88.4 R84, [R208+0x2100] ;  /* 0x00210000d054783b */ /* 0x000fee0000004200 */
[C---:B---3--:R-:W-:Y:S08]  /*95c0*/  HMMA.16816.F32 R44, R68.reuse, R72, R44 ;  /* 0x00000048442c723c */ /* 0x048ff0000000182c */
        /* <DEDUP_REMOVED lines=15> */
[C---:B----4-:R-:W-:Y:S03]  /*96c0*/  HMMA.16816.F32 R4, R68.reuse, R76, R4 ;  /* 0x0000004c4404723c */ /* 0x050fe60000001804 */
[----:B------:R-:W-:Y:S04]  /*96d0*/  FADD.FTZ R245, R245, R152 ;  /* 0x00000098f5f57221 */ /* 0x000fe80000010000 */
        /* <DEDUP_REMOVED lines=8> */
[----:B------:R-:W-:Y:S04]  /*9760*/  FADD.FTZ R228, R151, R138 ;  /* 0x0000008a97e47221 */ /* 0x000fe80000010000 */
        /* <DEDUP_REMOVED lines=9> */
[C---:B------:R-:W-:Y:S08]  /*9800*/  HMMA.16816.F32 R48, R68.reuse, R82, R48 ;  /* 0x000000524430723c */ /* 0x040ff00000001830 */
[C---:B------:R-:W-:Y:S08]  /*9810*/  HMMA.16816.F32 R52, R68.reuse, R88, R52 ;  /* 0x000000584434723c */ /* 0x040ff00000001834 */
[C---:B------:R-:W-:Y:S08]  /*9820*/  HMMA.16816.F32 R56, R68.reuse, R90, R56 ;  /* 0x0000005a4438723c */ /* 0x040ff00000001838 */
[C---:B-1----:R-:W-:Y:S08]  /*9830*/  HMMA.16816.F32 R60, R68.reuse, R72, R60 ;  /* 0x00000048443c723c */ /* 0x042ff0000000183c */
[----:B------:R-:W-:Y:S08]  /*9840*/  HMMA.16816.F32 R64, R68, R74, R64 ;  /* 0x0000004a4440723c */ /* 0x000ff00000001840 */
[C---:B----4-:R-:W-:Y:S01]  /*9850*/  HMMA.16816.F32 R112, R120.reuse, R84, R4 ;  /* 0x000000547870723c */ /* 0x050fe20000001804 */
[----:B------:R-:W1:Y:S07]  /*9860*/  LDSM.16.MT88.4 R4, [R210+0x5900] ;  /* 0x00590000d204783b */ /* 0x000e6e0000004200 */
[C---:B------:R-:W-:Y:S01]  /*9870*/  HMMA.16816.F32 R68, R120.reuse, R86, R8 ;  /* 0x000000567844723c */ /* 0x040fe20000001808 */
[----:B------:R-:W2:Y:S07]  /*9880*/  LDSM.16.MT88.4 R8, [R209+0x5900] ;  /* 0x00590000d108783b */ /* 0x000eae0000004200 */
[C---:B------:R-:W-:Y:S01]  /*9890*/  HMMA.16816.F32 R72, R120.reuse, R92, R12 ;  /* 0x0000005c7848723c */ /* 0x040fe2000000180c */
[----:B------:R-:W3:Y:S07]  /*98a0*/  LDSM.16.MT88.4 R12, [R208+0x5900] ;  /* 0x00590000d00c783b */ /* 0x000eee0000004200 */
        /* <DEDUP_REMOVED lines=8> */
[C---:B------:R-:W-:Y:S08]  /*9930*/  HMMA.16816.F32 R104, R120.reuse, R6, R48 ;  /* 0x000000067868723c */ /* 0x040ff00000001830 */
[C---:B--2---:R-:W-:Y:S08]  /*9940*/  HMMA.16816.F32 R52, R120.reuse, R8, R52 ;  /* 0x000000087834723c */ /* 0x044ff00000001834 */
[C---:B------:R-:W-:Y:S08]  /*9950*/  HMMA.16816.F32 R56, R120.reuse, R10, R56 ;  /* 0x0000000a7838723c */ /* 0x040ff00000001838 */
[C---:B---3--:R-:W-:Y:S07]  /*9960*/  HMMA.16816.F32 R60, R120.reuse, R12, R60 ;  /* 0x0000000c783c723c */ /* 0x048fee000000183c */
[----:B------:R-:W-:Y:S01]  /*9970*/  IMAD.MOV.U32 R12, RZ, RZ, R116 ;  /* 0x000000ffff0c7224 */ /* 0x000fe200078e0074 */
[----:B------:R-:W-:Y:S01]  /*9980*/  HMMA.16816.F32 R64, R120, R14, R64 ;  /* 0x0000000e7840723c */ /* 0x000fe20000001840 */
[----:B------:R-:W-:-:S07]  /*9990*/  @P0 BRA `(.L_x_1830) ;  /* 0xffffc0f000000947 */ /* 0x000fce000383ffff */
.L_x_1819:
        /* <DEDUP_REMOVED lines=22> */
.L_x_1832:
[----:B------:R-:W-:-:S13]  /*9b00*/  ISETP.NE.AND P0, PT, R2, c[0x0][0x32c], PT ;  /* 0x0000cb0002007a0c */ /* 0x000fda0003f05270 */
[----:B------:R-:W-:-:S05]  /*9b10*/  @P0 IMAD.HI.U32 R2, R3, c[0x0][0x330], RZ ;  /* 0x0000cc0003020a27 */ /* 0x000fca00078e00ff */
[----:B------:R-:W-:-:S05]  /*9b20*/  @P0 SHF.R.U32.HI R3, RZ, c[0x0][0x334], R2 ;  /* 0x0000cd00ff030a19 */ /* 0x000fca0000011602 */
.L_x_1833:
[----:B------:R-:W-:-:S05]  /*9b30*/  IMAD R3, R3, c[0x0][0x32c], RZ ;  /* 0x0000cb0003037a24 */ /* 0x000fca00078e02ff */
[----:B------:R-:W-:-:S04]  /*9b40*/  IMNMX R4, R4, R3, !PT ;  /* 0x0000000304047217 */ /* 0x000fc80007800200 */
.L_x_1831:
        /* <DEDUP_REMOVED lines=15> */
.L_x_1837:
        /* <DEDUP_REMOVED lines=56> */
.L_x_1835:
        /* <DEDUP_REMOVED lines=35> */
[----:B------:R-:W-:Y:S01]  /*a1f0*/  HMMA.16816.F32 R48, R144, R154, R48 ;  /* 0x0000009a9030723c */ /* 0x000fe20000001830 */
[----:B------:R-:W4:Y:S07]  /*a200*/  LDSM.16.M88.4 R152, [R202] ;  /* 0x00000000ca98783b */ /* 0x000f2e0000000200 */
        /* <DEDUP_REMOVED lines=32> */
[----:B------:R-:W2:Y:S07]  /*a410*/  LDSM.16.M88.4 R164, [R199] ;  /* 0x00000000c7a4783b */ /* 0x000eae0000000200 */
[C---:B-1----:R-:W-:Y:S08]  /*a420*/  HMMA.16816.F32 R44, R176.reuse, R128, R44 ;  /* 0x00000080b02c723c */ /* 0x042ff0000000182c */
[----:B------:R-:W-:Y:S01]  /*a430*/  HMMA.16816.F32 R48, R176, R130, R48 ;  /* 0x00000082b030723c */ /* 0x000fe20000001830 */
[----:B------:R-:W1:Y:S07]  /*a440*/  LDSM.16.M88.4 R128, [R198] ;  /* 0x00000000c680783b */ /* 0x000e6e0000000200 */
[C---:B---3--:R-:W-:Y:S08]  /*a450*/  HMMA.16816.F32 R4, R180.reuse, R132, R4 ;  /* 0x00000084b404723c */ /* 0x048ff00000001804 */
[C---:B------:R-:W-:Y:S01]  /*a460*/  HMMA.16816.F32 R8, R180.reuse, R134, R8 ;  /* 0x00000086b408723c */ /* 0x040fe20000001808 */
[----:B------:R-:W3:Y:S07]  /*a470*/  LDSM.16.M88.4 R132, [R197] ;  /* 0x00000000c584783b */ /* 0x000eee0000000200 */
[C---:B----4-:R-:W-:Y:S08]  /*a480*/  HMMA.16816.F32 R12, R180.reuse, R136, R12 ;  /* 0x00000088b40c723c */ /* 0x050ff0000000180c */
[C---:B------:R-:W-:Y:S01]  /*a490*/  HMMA.16816.F32 R16, R180.reuse, R138, R16 ;  /* 0x0000008ab410723c */ /* 0x040fe20000001810 */
[----:B------:R-:W4:Y:S07]  /*a4a0*/  LDSM.16.M88.4 R136, [R196] ;  /* 0x00000000c488783b */ /* 0x000f2e0000000200 */
        /* <DEDUP_REMOVED lines=47> */
[C---:B---3--:R-:W-:Y:S08]  /*a7a0*/  HMMA.16816.F32 R12, R192.reuse, R132, R12 ;  /* 0x00000084c00c723c */ /* 0x048ff0000000180c */
[C---:B------:R-:W-:Y:S08]  /*a7b0*/  HMMA.16816.F32 R16, R192.reuse, R134, R16 ;  /* 0x00000086c010723c */ /* 0x040ff00000001810 */
[C---:B----4-:R-:W-:Y:S08]  /*a7c0*/  HMMA.16816.F32 R20, R192.reuse, R136, R20 ;  /* 0x00000088c014723c */ /* 0x050ff00000001814 */
        /* <DEDUP_REMOVED lines=61> */
.L_x_1836:
[----:B------:R-:W-:Y:S01]  /*aba0*/  FMNMX.FTZ R0, R4, R3, !PT ;  /* 0x0000000304007209 */ /* 0x000fe20007810000 */
[----:B-1----:R-:W-:Y:S01]  /*abb0*/  LDSM.16.MT88.4 R128, [R210+0x100] ;  /* 0x00010000d280783b */ /* 0x002fe20000004200 */
        /* <DEDUP_REMOVED lines=47> */
[----:B------:R-:W-:Y:S02]  /*aeb0*/  ISETP.GT.AND P0, PT, R238, R239, PT ;  /* 0x000000efee00720c */ /* 0x000fe40003f04270 */
[----:B------:R-:W-:Y:S02]  /*aec0*/  FMNMX.FTZ R122, R49, R0, !PT ;  /* 0x00000000317a7209 */ /* 0x000fe40007810000 */
[----:B------:R-:W-:Y:S03]  /*aed0*/  FMNMX.FTZ R0, R50, R121, !PT ;  /* 0x0000007932007209 */ /* 0x000fe60007810000 */
[----:B------:R-:W-:Y:S01]  /*aee0*/  SHFL.BFLY PT, R123, R122, 0x2, 0x1f ;  /* 0x0c401f007a7b7f89 */ /* 0x000fe200000e0000 */
[----:B------:R-:W-:Y:S07]  /*aef0*/  FMNMX.FTZ R118, R51, R0, !PT ;  /* 0x0000000033767209 */ /* 0x000fee0007810000 */
        /* <DEDUP_REMOVED lines=8> */
[--C-:B------:R-:W-:Y:S01]  /*af80*/  FFMA.FTZ R6, R6, c[0x0][0x2d0], -R143.reuse ;  /* 0x0000b40006067a23 */ /* 0x100fe2000001088f */
[----:B------:R-:W1:Y:S01]  /*af90*/  LDSM.16.MT88.4 R120, [R212+0x100] ;  /* 0x00010000d478783b */ /* 0x000e620000004200 */
[----:B------:R-:W-:Y:S02]  /*afa0*/  FFMA.FTZ R7, R7, c[0x0][0x2d0], -R143 ;  /* 0x0000b40007077a23 */ /* 0x000fe4000001088f */
[C---:B------:R-:W-:Y:S02]  /*afb0*/  FADD.FTZ R2, -R0.reuse, R3 ;  /* 0x0000000300027221 */ /* 0x040fe40000010100 */
[----:B------:R-:W-:Y:S01]  /*afc0*/  FMUL.FTZ R150, R0, c[0x0][0x2d0] ;  /* 0x0000b40000967a20 */ /* 0x000fe20000410000 */
[----:B------:R-:W-:Y:S01]  /*afd0*/  MUFU.EX2 R6, R6 ;  /* 0x0000000600067308 */ /* 0x000fe20000000800 */
[----:B------:R-:W-:Y:S02]  /*afe0*/  FMUL.FTZ R3, R2, c[0x0][0x2d0] ;  /* 0x0000b40002037a20 */ /* 0x000fe40000410000 */
[----:B------:R-:W-:Y:S02]  /*aff0*/  FADD.FTZ R2, -R116, R117 ;  /* 0x0000007574027221 */ /* 0x000fe40000010100 */
[--C-:B------:R-:W-:Y:S02]  /*b000*/  FFMA.FTZ R140, R4, c[0x0][0x2d0], -R150.reuse ;  /* 0x0000b400048c7a23 */ /* 0x100fe40000010896 */
[----:B------:R-:W-:Y:S02]  /*b010*/  FMUL.FTZ R117, R2, c[0x0][0x2d0] ;  /* 0x0000b40002757a20 */ /* 0x000fe40000410000 */
[--C-:B------:R-:W-:Y:S01]  /*b020*/  FFMA.FTZ R5, R5, c[0x0][0x2d0], -R150.reuse ;  /* 0x0000b40005057a23 */ /* 0x100fe20000010896 */
[----:B------:R-:W2:Y:S01]  /*b030*/  MUFU.EX2 R3, R3 ;  /* 0x0000000300037308 */ /* 0x000ea20000000800 */
[--C-:B------:R-:W-:Y:S02]  /*b040*/  FFMA.FTZ R118, R8, c[0x0][0x2d0], -R150.reuse ;  /* 0x0000b40008767a23 */ /* 0x100fe40000010896 */
[--C-:B------:R-:W-:Y:S02]  /*b050*/  FFMA.FTZ R119, R9, c[0x0][0x2d0], -R150.reuse ;  /* 0x0000b40009777a23 */ /* 0x100fe40000010896 */
[--C-:B------:R-:W-:Y:S02]  /*b060*/  FFMA.FTZ R142, R11, c[0x0][0x2d0], -R143.reuse ;  /* 0x0000b4000b8e7a23 */ /* 0x100fe4000001088f */
[--C-:B------:R-:W-:Y:S02]  /*b070*/  FFMA.FTZ R155, R36, c[0x0][0x2d0], -R150.reuse ;  /* 0x0000b400249b7a23 */ /* 0x100fe40000010896 */
[--C-:B------:R-:W-:Y:S01]  /*b080*/  FFMA.FTZ R158, R37, c[0x0][0x2d0], -R150.reuse ;  /* 0x0000b400259e7a23 */ /* 0x100fe20000010896 */
[----:B------:R3:W4:Y:S01]  /*b090*/  MUFU.EX2 R2, R117 ;  /* 0x0000007500027308 */ /* 0x0007220000000800 */
        /* <DEDUP_REMOVED lines=8> */
[C---:B--2---:R-:W-:Y:S01]  /*b120*/  FMUL.FTZ R8, R3.reuse, R112 ;  /* 0x0000007003087220 */ /* 0x044fe20000410000 */
[----:B------:R-:W-:Y:S01]  /*b130*/  LDSM.16.MT88.4 R40, [R210+0x2900] ;  /* 0x00290000d228783b */ /* 0x000fe20000004200 */
[C---:B------:R-:W-:Y:S02]  /*b140*/  FMUL.FTZ R9, R3.reuse, R113 ;  /* 0x0000007103097220 */ /* 0x040fe40000410000 */
[C---:B------:R-:W-:Y:S01]  /*b150*/  FMUL.FTZ R68, R3.reuse, R68 ;  /* 0x0000004403447220 */ /* 0x040fe20000410000 */
[----:B------:R-:W2:Y:S01]  /*b160*/  MUFU.EX2 R5, R5 ;  /* 0x0000000500057308 */ /* 0x000ea20000000800 */
[C---:B------:R-:W-:Y:S02]  /*b170*/  FMUL.FTZ R69, R3.reuse, R69 ;  /* 0x0000004503457220 */ /* 0x040fe40000410000 */
[C---:B------:R-:W-:Y:S02]  /*b180*/  FMUL.FTZ R72, R3.reuse, R72 ;  /* 0x0000004803487220 */ /* 0x040fe40000410000 */
[--C-:B---3--:R-:W-:Y:S02]  /*b190*/  FFMA.FTZ R117, R10, c[0x0][0x2d0], -R143.reuse ;  /* 0x0000b4000a757a23 */ /* 0x108fe4000001088f */
[C---:B----4-:R-:W-:Y:S02]  /*b1a0*/  FMUL.FTZ R10, R2.reuse, R114 ;  /* 0x00000072020a7220 */ /* 0x050fe40000410000 */
        /* <DEDUP_REMOVED lines=19> */
[----:B------:R-:W-:Y:S01]  /*b2e0*/  FMUL.FTZ R85, R3, R85 ;  /* 0x0000005503557220 */ /* 0x000fe20000410000 */
[----:B------:R-:W-:Y:S01]  /*b2f0*/  MUFU.EX2 R117, R117 ;  /* 0x0000007500757308 */ /* 0x000fe20000000800 */
[C---:B------:R-:W-:Y:S02]  /*b300*/  FMUL.FTZ R86, R2.reuse, R86 ;  /* 0x0000005602567220 */ /* 0x040fe40000410000 */
[----:B------:R-:W-:Y:S01]  /*b310*/  FMUL.FTZ R87, R2, R87 ;  /* 0x0000005702577220 */ /* 0x000fe20000410000 */
[----:B---3--:R-:W-:Y:S01]  /*b320*/  F2FP.PACK_AB R114, R119, R118 ;  /* 0x000000767772723e */ /* 0x008fe200000000ff */
[--C-:B------:R-:W-:Y:S02]  /*b330*/  FFMA.FTZ R163, R44, c[0x0][0x2d0], -R150.reuse ;  /* 0x0000b4002ca37a23 */ /* 0x100fe40000010896 */
[--C-:B------:R-:W-:Y:S02]  /*b340*/  FFMA.FTZ R166, R45, c[0x0][0x2d0], -R150.reuse ;  /* 0x0000b4002da67a23 */ /* 0x100fe40000010896 */
[--C-:B------:R-:W-:Y:S01]  /*b350*/  FFMA.FTZ R165, R46, c[0x0][0x2d0], -R143.reuse ;  /* 0x0000b4002ea57a23 */ /* 0x100fe2000001088f */
[----:B------:R-:W3:Y:S01]  /*b360*/  MUFU.EX2 R142, R142 ;  /* 0x0000008e008e7308 */ /* 0x000ee20000000800 */
[--C-:B------:R-:W-:Y:S02]  /*b370*/  FFMA.FTZ R168, R47, c[0x0][0x2d0], -R143.reuse ;  /* 0x0000b4002fa87a23 */ /* 0x100fe4000001088f */
[----:B------:R-:W-:Y:S01]  /*b380*/  LDSM.16.MT88.4 R44, [R209+0x2900] ;  /* 0x00290000d12c783b */ /* 0x000fe20000004200 */
[----:B--2---:R-:W-:Y:S01]  /*b390*/  F2FP.PACK_AB R113, R7, R6 ;  /* 0x000000060771723e */ /* 0x004fe200000000ff */
        /* <DEDUP_REMOVED lines=8> */
[----:B------:R-:W-:Y:S01]  /*b420*/  FMUL.FTZ R95, R2, R95 ;  /* 0x0000005f025f7220 */ /* 0x000fe20000410000 */
[----:B------:R-:W-:Y:S01]  /*b430*/  MUFU.EX2 R158, R158 ;  /* 0x0000009e009e7308 */ /* 0x000fe20000000800 */
[C---:B------:R-:W-:Y:S02]  /*b440*/  FMUL.FTZ R96, R3.reuse, R96 ;  /* 0x0000006003607220 */ /* 0x040fe40000410000 */
        /* <DEDUP_REMOVED lines=10> */
[----:B------:R-:W1:Y:S01]  /*b4f0*/  LDSM.16.MT88.4 R120, [R208+0x100] ;  /* 0x00010000d078783b */ /* 0x000e620000004200 */
[----:B------:R-:W-:Y:S02]  /*b500*/  MUFU.EX2 R160, R160 ;  /* 0x000000a000a07308 */ /* 0x000fe40000000800 */
[----:B------:R-:W-:Y:S02]  /*b510*/  FMUL.FTZ R103, R2, R103 ;  /* 0x0000006702677220 */ /* 0x000fe40000410000 */
[--C-:B------:R-:W-:Y:S02]  /*b520*/  FFMA.FTZ R141, R12, c[0x0][0x2d0], -R150.reuse ;  /* 0x0000b4000c8d7a23 */ /* 0x100fe40000010896 */
[C---:B------:R-:W-:Y:S04]  /*b530*/  HMMA.16816.F32 R72, R112.reuse, R128, R72 ;  /* 0x000000807048723c */ /* 0x040fe80000001848 */
[----:B------:R-:W-:Y:S01]  /*b540*/  FMUL.FTZ R12, R3, R108 ;  /* 0x0000006c030c7220 */ /* 0x000fe20000410000 */
[----:B------:R-:W-:Y:S01]  /*b550*/  MUFU.EX2 R141, R141 ;  /* 0x0000008d008d7308 */ /* 0x000fe20000000800 */
[--C-:B------:R-:W-:Y:S02]  /*b560*/  FFMA.FTZ R148, R13, c[0x0][0x2d0], -R150.reuse ;  /* 0x0000b4000d947a23 */ /* 0x100fe40000010896 */
[C---:B------:R-:W-:Y:S01]  /*b570*/  HMMA.16816.F32 R76, R112.reuse, R130, R76 ;  /* 0x00000082704c723c */ /* 0x040fe2000000184c */
[----:B------:R-:W2:Y:S03]  /*b580*/  LDSM.16.MT88.4 R128, [R212+0x3100] ;  /* 0x00310000d480783b */ /* 0x000ea60000004200 */
[----:B------:R-:W-:Y:S02]  /*b590*/  FMUL.FTZ R13, R3, R109 ;  /* 0x0000006d030d7220 */ /* 0x000fe40000410000 */
[--C-:B------:R-:W-:Y:S01]  /*b5a0*/  FFMA.FTZ R149, R14, c[0x0][0x2d0], -R143.reuse ;  /* 0x0000b4000e957a23 */ /* 0x100fe2000001088f */
[----:B------:R-:W3:Y:S01]  /*b5b0*/  MUFU.EX2 R148, R148 ;  /* 0x0000009400947308 */ /* 0x000ee20000000800 */
[C---:B------:R-:W-:Y:S04]  /*b5c0*/  HMMA.16816.F32 R80, R112.reuse, R132, R80 ;  /* 0x000000847050723c */ /* 0x040fe80000001850 */
[C---:B------:R-:W-:Y:S02]  /*b5d0*/  FMUL.FTZ R14, R2.reuse, R110 ;  /* 0x0000006e020e7220 */ /* 0x040fe40000410000 */
[--C-:B------:R-:W-:Y:S02]  /*b5e0*/  FFMA.FTZ R152, R15, c[0x0][0x2d0], -R143.reuse ;  /* 0x0000b4000f987a23 */ /* 0x100fe4000001088f */
[C---:B------:R-:W-:Y:S01]  /*b5f0*/  HMMA.16816.F32 R84, R112.reuse, R134, R84 ;  /* 0x000000867054723c */ /* 0x040fe20000001854 */
[----:B------:R-:W4:Y:S01]  /*b600*/  LDSM.16.MT88.4 R132, [R210+0x3100] ;  /* 0x00310000d284783b */ /* 0x000f220000004200 */
[----:B------:R-:W-:Y:S02]  /*b610*/  MUFU.EX2 R149, R149 ;  /* 0x0000009500957308 */ /* 0x000fe40000000800 */
[C---:B------:R-:W-:Y:S02]  /*b620*/  FMUL.FTZ R15, R2.reuse, R111 ;  /* 0x0000006f020f7220 */ /* 0x040fe40000410000 */
[C---:B------:R-:W-:Y:S02]  /*b630*/  FMUL.FTZ R104, R3.reuse, R104 ;  /* 0x0000006803687220 */ /* 0x040fe40000410000 */
[C---:B------:R-:W-:Y:S01]  /*b640*/  FMUL.FTZ R105, R3.reuse, R105 ;  /* 0x0000006903697220 */ /* 0x040fe20000410000 */
[C---:B-1----:R-:W-:Y:S01]  /*b650*/  HMMA.16816.F32 R88, R112.reuse, R120, R88 ;  /* 0x000000787058723c */ /* 0x042fe20000001858 */
[----:B------:R-:W-:Y:S02]  /*b660*/  LDSM.16.MT88.4 R108, [R208+0x3100] ;  /* 0x00310000d06c783b */ /* 0x000fe40000004200 */
[C---:B------:R-:W-:Y:S01]  /*b670*/  FMUL.FTZ R106, R2.reuse, R106 ;  /* 0x0000006a026a7220 */ /* 0x040fe20000410000 */
[----:B------:R-:W1:Y:S01]  /*b680*/  MUFU.EX2 R152, R152 ;  /* 0x0000009800987308 */ /* 0x000e620000000800 */
[C---:B------:R-:W-:Y:S02]  /*b690*/  FMUL.FTZ R107, R2.reuse, R107 ;  /* 0x0000006b026b7220 */ /* 0x040fe40000410000 */
[C---:B------:R-:W-:Y:S01]  /*b6a0*/  FMUL.FTZ R52, R3.reuse, R52 ;  /* 0x0000003403347220 */ /* 0x040fe20000410000 */
[C---:B------:R-:W-:Y:S01]  /*b6b0*/  HMMA.16816.F32 R92, R112.reuse, R122, R92 ;  /* 0x0000007a705c723c */ /* 0x040fe2000000185c */
[----:B------:R-:W5:Y:S03]  /*b6c0*/  LDSM.16.MT88.4 R120, [R209+0x3100] ;  /* 0x00310000d178783b */ /* 0x000f660000004200 */
[C---:B------:R-:W-:Y:S02]  /*b6d0*/  FMUL.FTZ R53, R3.reuse, R53 ;  /* 0x0000003503357220 */ /* 0x040fe40000410000 */
[C---:B------:R-:W-:Y:S01]  /*b6e0*/  FMUL.FTZ R54, R2.reuse, R54 ;  /* 0x0000003602367220 */ /* 0x040fe20000410000 */
[----:B------:R-:W-:Y:S01]  /*b6f0*/  MUFU.EX2 R159, R159 ;  /* 0x0000009f009f7308 */ /* 0x000fe20000000800 */
[C---:B--2---:R-:W-:Y:S04]  /*b700*/  HMMA.16816.F32 R96, R112.reuse, R128, R96 ;  /* 0x000000807060723c */ /* 0x044fe80000001860 */
[C---:B------:R-:W-:Y:S02]  /*b710*/  FMUL.FTZ R55, R2.reuse, R55 ;  /* 0x0000003702377220 */ /* 0x040fe40000410000 */
[C---:B------:R-:W-:Y:S02]  /*b720*/  FMUL.FTZ R56, R3.reuse, R56 ;  /* 0x0000003803387220 */ /* 0x040fe40000410000 */
[C---:B------:R-:W-:Y:S01]  /*b730*/  HMMA.16816.F32 R100, R112.reuse, R130, R100 ;  /* 0x000000827064723c */ /* 0x040fe20000001864 */
[----:B------:R-:W2:Y:S01]  /*b740*/  LDSM.16.MT88.4 R128, [R212+0x900] ;  /* 0x00090000d480783b */ /* 0x000ea20000004200 */
[----:B------:R-:W-:Y:S02]  /*b750*/  MUFU.EX2 R162, R162 ;  /* 0x000000a200a27308 */ /* 0x000fe40000000800 */
[C---:B------:R-:W-:Y:S02]  /*b760*/  FMUL.FTZ R57, R3.reuse, R57 ;  /* 0x0000003903397220 */ /* 0x040fe40000410000 */
[C---:B------:R-:W-:Y:S02]  /*b770*/  FMUL.FTZ R58, R2.reuse, R58 ;  /* 0x0000003a023a7220 */ /* 0x040fe40000410000 */
[C---:B----4-:R-:W-:Y:S04]  /*b780*/  HMMA.16816.F32 R12, R112.reuse, R132, R12 ;  /* 0x00000084700c723c */ /* 0x050fe8000000180c */
[----:B------:R-:W-:Y:S01]  /*b790*/  FMUL.FTZ R59, R2, R59 ;  /* 0x0000003b023b7220 */ /* 0x000fe20000410000 */
[----:B------:R-:W-:Y:S01]  /*b7a0*/  MUFU.EX2 R161, R161 ;  /* 0x000000a100a17308 */ /* 0x000fe20000000800 */
[----:B------:R-:W-:Y:S02]  /*b7b0*/  FMUL.FTZ R60, R3, R60 ;  /* 0x0000003c033c7220 */ /* 0x000fe40000410000 */
[C---:B------:R-:W-:Y:S01]  /*b7c0*/  HMMA.16816.F32 R104, R112.reuse, R134, R104 ;  /* 0x000000867068723c */ /* 0x040fe20000001868 */
[----:B------:R-:W4:Y:S03]  /*b7d0*/  LDSM.16.MT88.4 R132, [R210+0x900] ;  /* 0x00090000d284783b */ /* 0x000f260000004200 */
[--C-:B------:R-:W-:Y:S01]  /*b7e0*/  FFMA.FTZ R151, R16, c[0x0][0x2d0], -R150.reuse ;  /* 0x0000b40010977a23 */ /* 0x100fe20000010896 */
[----:B---3--:R-:W-:Y:S01]  /*b7f0*/  F2FP.PACK_AB R16, R148, R141 ;  /* 0x0000008d9410723e */ /* 0x008fe200000000ff */
[--C-:B------:R-:W-:Y:S01]  /*b800*/  FFMA.FTZ R154, R17, c[0x0][0x2d0], -R150.reuse ;  /* 0x0000b400119a7a23 */ /* 0x100fe20000010896 */
[----:B-1----:R-:W-:Y:S01]  /*b810*/  F2FP.PACK_AB R17, R152, R149 ;  /* 0x000000959811723e */ /* 0x002fe200000000ff */
[--C-:B------:R-:W-:Y:S01]  /*b820*/  FFMA.FTZ R153, R18, c[0x0][0x2d0], -R143.reuse ;  /* 0x0000b40012997a23 */ /* 0x100fe2000001088f */
[C---:B-----5:R-:W-:Y:S01]  /*b830*/  HMMA.16816.F32 R52, R112.reuse, R120, R52 ;  /* 0x000000787034723c */ /* 0x060fe20000001834 */
[----:B------:R-:W-:Y:S02]  /*b840*/  MUFU.EX2 R151, R151 ;  /* 0x0000009700977308 */ /* 0x000fe40000000800 */
[--C-:B------:R-:W-:Y:S02]  /*b850*/  FFMA.FTZ R156, R19, c[0x0][0x2d0], -R143.reuse ;  /* 0x0000b400139c7a23 */ /* 0x100fe4000001088f */
[C---:B------:R-:W-:Y:S02]  /*b860*/  FMUL.FTZ R61, R3.reuse, R61 ;  /* 0x0000003d033d7220 */ /* 0x040fe40000410000 */
[C---:B------:R-:W-:Y:S01]  /*b870*/  FMUL.FTZ R62, R2.reuse, R62 ;  /* 0x0000003e023e7220 */ /* 0x040fe20000410000 */
[C---:B------:R-:W-:Y:S01]  /*b880*/  HMMA.16816.F32 R56, R112.reuse, R122, R56 ;  /* 0x0000007a7038723c */ /* 0x040fe20000001838 */
[----:B------:R-:W1:Y:S02]  /*b890*/  LDSM.16.MT88.4 R120, [R209+0x900] ;  /* 0x00090000d178783b */ /* 0x000e640000004200 */
[----:B------:R-:W3:Y:S01]  /*b8a0*/  MUFU.EX2 R154, R154 ;  /* 0x0000009a009a7308 */ /* 0x000ee20000000800 */
[C---:B------:R-:W-:Y:S02]  /*b8b0*/  FMUL.FTZ R63, R2.reuse, R63 ;  /* 0x0000003f023f7220 */ /* 0x040fe40000410000 */
[C---:B------:R-:W-:Y:S02]  /*b8c0*/  FMUL.FTZ R64, R3.reuse, R64 ;  /* 0x0000004003407220 */ /* 0x040fe40000410000 */
[C---:B------:R-:W-:Y:S03]  /*b8d0*/  FMUL.FTZ R65, R3.reuse, R65 ;  /* 0x0000004103417220 */ /* 0x040fe60000410000 */
[C---:B------:R-:W-:Y:S02]  /*b8e0*/  HMMA.16816.F32 R60, R112.reuse, R108, R60 ;  /* 0x0000006c703c723c */ /* 0x040fe4000000183c */
[----:B------:R-:W-:Y:S01]  /*b8f0*/  MUFU.EX2 R153, R153 ;  /* 0x0000009900997308 */ /* 0x000fe20000000800 */
[C---:B------:R-:W-:Y:S02]  /*b900*/  FMUL.FTZ R66, R2.reuse, R66 ;  /* 0x0000004202427220 */ /* 0x040fe40000410000 */
[----:B------:R-:W-:Y:S02]  /*b910*/  FMUL.FTZ R67, R2, R67 ;  /* 0x0000004302437220 */ /* 0x000fe40000410000 */
[----:B------:R-:W-:Y:S02]  /*b920*/  FFMA.FTZ R48, R48, c[0x0][0x2d0], -R150 ;  /* 0x0000b40030307a23 */ /* 0x000fe40000010896 */
[----:B------:R-:W-:Y:S03]  /*b930*/  FFMA.FTZ R50, R50, c[0x0][0x2d0], -R143 ;  /* 0x0000b40032327a23 */ /* 0x000fe6000001088f */
[----:B------:R-:W-:Y:S01]  /*b940*/  HMMA.16816.F32 R64, R112, R110, R64 ;  /* 0x0000006e7040723c */ /* 0x000fe20000001840 */
[----:B------:R-:W5:Y:S01]  /*b950*/  MUFU.EX2 R156, R156 ;  /* 0x0000009c009c7308 */ /* 0x000f620000000800 */
[----:B------:R-:W1:Y:S01]  /*b960*/  LDSM.16.MT88.4 R108, [R212+0x3900] ;  /* 0x00390000d46c783b */ /* 0x000e620000004200 */
[----:B------:R-:W-:Y:S01]  /*b970*/  FFMA.FTZ R140, R3, R228, R140 ;  /* 0x000000e4038c7223 */ /* 0x000fe2000001008c */
[----:B---3--:R-:W-:Y:S01]  /*b980*/  F2FP.PACK_AB R18, R154, R151 ;  /* 0x000000979a12723e */ /* 0x008fe200000000ff */
[----:B------:R-:W-:Y:S01]  /*b990*/  FFMA.FTZ R6, R2, R229, R6 ;  /* 0x000000e502067223 */ /* 0x000fe20000010006 */
[----:B------:R-:W-:Y:S01]  /*b9a0*/  MOV R3, R0 ;  /* 0x0000000000037202 */ /* 0x000fe20000000f00 */
[----:B------:R-:W-:Y:S02]  /*b9b0*/  FADD.FTZ R5, R5, R140 ;  /* 0x0000008c05057221 */ /* 0x000fe40000010000 */
[----:B------:R-:W-:Y:S01]  /*b9c0*/  FADD.FTZ R6, R7, R6 ;  /* 0x0000000607067221 */ /* 0x000fe20000010000 */
[----:B------:R-:W3:Y:S01]  /*b9d0*/  LDSM.16.MT88.4 R112, [R210+0x3900] ;  /* 0x00390000d270783b */ /* 0x000ee20000004200 */
[----:B------:R-:W-:Y:S01]  /*b9e0*/  MUFU.EX2 R164, R164 ;  /* 0x000000a400a47308 */ /* 0x000fe20000000800 */
[----:B------:R-:W-:Y:S02]  /*b9f0*/  FADD.FTZ R118, R118, R5 ;  /* 0x0000000576767221 */ /* 0x000fe40000010000 */
[----:B------:R-:W-:Y:S02]  /*ba00*/  FADD.FTZ R117, R117, R6 ;  /* 0x0000000675757221 */ /* 0x000fe40000010000 */
[----:B------:R-:W-:Y:S02]  /*ba10*/  FADD.FTZ R118, R119, R118 ;  /* 0x0000007677767221 */ /* 0x000fe40000010000 */
[----:B------:R-:W-:Y:S01]  /*ba20*/  FADD.FTZ R142, R142, R117 ;  /* 0x000000758e8e7221 */ /* 0x000fe20000010000 */
[----:B------:R-:W-:Y:S01]  /*ba30*/  MOV R117, R116 ;  /* 0x0000007400757202 */ /* 0x000fe20000000f00 */
[----:B------:R-:W-:Y:S01]  /*ba40*/  FADD.FTZ R141, R141, R118 ;  /* 0x000000768d8d7221 */ /* 0x000fe20000010000 */
[----:B------:R-:W-:Y:S01]  /*ba50*/  MUFU.EX2 R163, R163 ;  /* 0x000000a300a37308 */ /* 0x000fe20000000800 */
[----:B------:R-:W-:Y:S02]  /*ba60*/  FADD.FTZ R149, R149, R142 ;  /* 0x0000008e95957221 */ /* 0x000fe40000010000 */
[----:B------:R-:W-:Y:S01]  /*ba70*/  FADD.FTZ R148, R148, R141 ;  /* 0x0000008d94947221 */ /* 0x000fe20000010000 */
[----:B-----5:R-:W-:Y:S01]  /*ba80*/  F2FP.PACK_AB R19, R156, R153 ;  /* 0x000000999c13723e */ /* 0x020fe200000000ff */
[----:B------:R-:W-:Y:S02]  /*ba90*/  FADD.FTZ R152, R152, R149 ;  /* 0x0000009598987221 */ /* 0x000fe40000010000 */
[----:B------:R-:W-:Y:S02]  /*baa0*/  FADD.FTZ R151, R151, R148 ;  /* 0x0000009497977221 */ /* 0x000fe40000010000 */
[----:B------:R-:W-:Y:S01]  /*bab0*/  FADD.FTZ R5, R153, R152 ;  /* 0x0000009899057221 */ /* 0x000fe20000010000 */
[----:B------:R-:W-:Y:S01]  /*bac0*/  MUFU.EX2 R166, R166 ;  /* 0x000000a600a67308 */ /* 0x000fe20000000800 */
[C---:B--2---:R-:W-:Y:S05]  /*bad0*/  HMMA.16816.F32 R8, R16.reuse, R128, R8 ;  /* 0x000000801008723c */ /* 0x044fea0000001808 */
[----:B------:R-:W-:Y:S02]  /*bae0*/  FADD.FTZ R154, R154, R151 ;  /* 0x000000979a9a7221 */ /* 0x000fe40000010000 */
[--C-:B------:R-:W-:Y:S01]  /*baf0*/  FFMA.FTZ R129, R20, c[0x0][0x2d0], -R150.reuse ;  /* 0x0000b40014817a23 */ /* 0x100fe20000010896 */
[C---:B------:R-:W-:Y:S01]  /*bb00*/  HMMA.16816.F32 R68, R16.reuse, R130, R68 ;  /* 0x000000821044723c */ /* 0x040fe20000001844 */
[----:B------:R-:W-:Y:S03]  /*bb10*/  MUFU.EX2 R165, R165 ;  /* 0x000000a500a57308 */ /* 0x000fe60000000800 */
[--C-:B------:R-:W-:Y:S02]  /*bb20*/  FFMA.FTZ R128, R21, c[0x0][0x2d0], -R150.reuse ;  /* 0x0000b40015807a23 */ /* 0x100fe40000010896 */
[----:B------:R-:W-:Y:S02]  /*bb30*/  FADD.FTZ R5, R156, R5 ;  /* 0x000000059c057221 */ /* 0x000fe40000010000 */
[C---:B----4-:R-:W-:Y:S03]  /*bb40*/  HMMA.16816.F32 R72, R16.reuse, R132, R72 ;  /* 0x000000841048723c */ /* 0x050fe60000001848 */
[----:B------:R-:W-:Y:S01]  /*bb50*/  MUFU.EX2 R129, R129 ;  /* 0x0000008100817308 */ /* 0x000fe20000000800 */
[--C-:B------:R-:W-:Y:S02]  /*bb60*/  FFMA.FTZ R130, R22, c[0x0][0x2d0], -R143.reuse ;  /* 0x0000b40016827a23 */ /* 0x100fe4000001088f */
[--C-:B------:R-:W-:Y:S02]  /*bb70*/  FFMA.FTZ R131, R23, c[0x0][0x2d0], -R143.reuse ;  /* 0x0000b40017837a23 */ /* 0x100fe4000001088f */
[C---:B------:R-:W-:Y:S01]  /*bb80*/  HMMA.16816.F32 R76, R16.reuse, R134, R76 ;  /* 0x00000086104c723c */ /* 0x040fe2000000184c */
[----:B------:R-:W-:Y:S03]  /*bb90*/  LDSM.16.MT88.4 R20, [R208+0x3900] ;  /* 0x00390000d014783b */ /* 0x000fe60000004200 */
[--C-:B------:R-:W-:Y:S01]  /*bba0*/  FFMA.FTZ R132, R24, c[0x0][0x2d0], -R150.reuse ;  /* 0x0000b40018847a23 */ /* 0x100fe20000010896 */
[----:B------:R-:W2:Y:S01]  /*bbb0*/  MUFU.EX2 R128, R128 ;  /* 0x0000008000807308 */ /* 0x000ea20000000800 */
[--C-:B------:R-:W-:Y:S02]  /*bbc0*/  FFMA.FTZ R133, R25, c[0x0][0x2d0], -R150.reuse ;  /* 0x0000b40019857a23 */ /* 0x100fe40000010896 */
[C---:B-1----:R-:W-:Y:S04]  /*bbd0*/  HMMA.16816.F32 R80, R16.reuse, R120, R80 ;  /* 0x000000781050723c */ /* 0x042fe80000001850 */
[--C-:B------:R-:W-:Y:S02]  /*bbe0*/  FFMA.FTZ R134, R26, c[0x0][0x2d0], -R143.reuse ;  /* 0x0000b4001a867a23 */ /* 0x100fe4000001088f */
[--C-:B------:R-:W-:Y:S01]  /*bbf0*/  FFMA.FTZ R135, R27, c[0x0][0x2d0], -R143.reuse ;  /* 0x0000b4001b877a23 */ /* 0x100fe2000001088f */
[----:B------:R-:W-:Y:S01]  /*bc00*/  MUFU.EX2 R130, R130 ;  /* 0x0000008200827308 */ /* 0x000fe20000000800 */
[C---:B------:R-:W-:Y:S01]  /*bc10*/  HMMA.16816.F32 R84, R16.reuse, R122, R84 ;  /* 0x0000007a1054723c */ /* 0x040fe20000001854 */
[----:B------:R-:W1:Y:S07]  /*bc20*/  LDSM.16.MT88.4 R120, [R209+0x3900] ;  /* 0x00390000d178783b */ /* 0x000e6e0000004200 */
[C---:B------:R-:W-:Y:S01]  /*bc30*/  HMMA.16816.F32 R88, R16.reuse, R136, R88 ;  /* 0x000000881058723c */ /* 0x040fe20000001858 */
[----:B------:R-:W-:Y:S01]  /*bc40*/  LDSM.16.MT88.4 R24, [R210+0x1100] ;  /* 0x00110000d218783b */ /* 0x000fe20000004200 */
[----:B------:R-:W4:Y:S05]  /*bc50*/  MUFU.EX2 R131, R131 ;  /* 0x0000008300837308 */ /* 0x000f2a0000000800 */
[--C-:B------:R-:W-:Y:S01]  /*bc60*/  FFMA.FTZ R136, R32, c[0x0][0x2d0], -R150.reuse ;  /* 0x0000b40020887a23 */ /* 0x100fe20000010896 */
[C---:B------:R-:W-:Y:S04]  /*bc70*/  HMMA.16816.F32 R92, R16.reuse, R138, R92 ;  /* 0x0000008a105c723c */ /* 0x040fe8000000185c */
[--C-:B------:R-:W-:Y:S01]  /*bc80*/  FFMA.FTZ R137, R33, c[0x0][0x2d0], -R150.reuse ;  /* 0x0000b40021897a23 */ /* 0x100fe20000010896 */
[----:B------:R-:W-:Y:S02]  /*bc90*/  MUFU.EX2 R132, R132 ;  /* 0x0000008400847308 */ /* 0x000fe40000000800 */
[--C-:B------:R-:W-:Y:S01]  /*bca0*/  FFMA.FTZ R138, R34, c[0x0][0x2d0], -R143.reuse ;  /* 0x0000b400228a7a23 */ /* 0x100fe2000001088f */
[C---:B------:R-:W-:Y:S04]  /*bcb0*/  HMMA.16816.F32 R96, R16.reuse, R108, R96 ;  /* 0x0000006c1060723c */ /* 0x040fe80000001860 */
[--C-:B------:R-:W-:Y:S02]  /*bcc0*/  FFMA.FTZ R139, R35, c[0x0][0x2d0], -R143.reuse ;  /* 0x0000b400238b7a23 */ /* 0x100fe4000001088f */
[----:B------:R-:W-:Y:S01]  /*bcd0*/  LDSM.16.MT88.4 R32, [R210+0x1900] ;  /* 0x00190000d220783b */ /* 0x000fe20000004200 */
[----:B------:R-:W5:Y:S01]  /*bce0*/  MUFU.EX2 R133, R133 ;  /* 0x0000008500857308 */ /* 0x000f620000000800 */
[C---:B------:R-:W-:Y:S06]  /*bcf0*/  HMMA.16816.F32 R100, R16.reuse, R110, R100 ;  /* 0x0000006e1064723c */ /* 0x040fec0000001864 */
[----:B------:R-:W2:Y:S02]  /*bd00*/  LDSM.16.MT88.4 R108, [R212+0x1100] ;  /* 0x00110000d46c783b */ /* 0x000ea40000004200 */
[C---:B---3--:R-:W-:Y:S01]  /*bd10*/  HMMA.16816.F32 R12, R16.reuse, R112, R12 ;  /* 0x00000070100c723c */ /* 0x048fe2000000180c */
[----:B------:R-:W-:Y:S07]  /*bd20*/  MUFU.EX2 R134, R134 ;  /* 0x0000008600867308 */ /* 0x000fee0000000800 */
[C---:B------:R-:W-:Y:S01]  /*bd30*/  HMMA.16816.F32 R104, R16.reuse, R114, R104 ;  /* 0x000000721068723c */ /* 0x040fe20000001868 */
[----:B------:R-:W3:Y:S02]  /*bd40*/  LDSM.16.MT88.4 R112, [R209+0x1100] ;  /* 0x00110000d170783b */ /* 0x000ee40000004200 */
[----:B------:R-:W-:Y:S05]  /*bd50*/  MUFU.EX2 R136, R136 ;  /* 0x0000008800887308 */ /* 0x000fea0000000800 */
[C---:B-1----:R-:W-:Y:S05]  /*bd60*/  HMMA.16816.F32 R52, R16.reuse, R120, R52 ;  /* 0x000000781034723c */ /* 0x042fea0000001834 */
[----:B------:R1:W1:Y:S02]  /*bd70*/  MUFU.EX2 R121, R135 ;  /* 0x0000008700797308 */ /* 0x0002640000000800 */
[--C-:B------:R-:W-:Y:S01]  /*bd80*/  FFMA.FTZ R120, R28, c[0x0][0x2d0], -R150.reuse ;  /* 0x0000b4001c787a23 */ /* 0x100fe20000010896 */
[C---:B------:R-:W-:Y:S07]  /*bd90*/  HMMA.16816.F32 R56, R16.reuse, R122, R56 ;  /* 0x0000007a1038723c */ /* 0x040fee0000001838 */
[--C-:B------:R-:W-:Y:S01]  /*bda0*/  FFMA.FTZ R123, R29, c[0x0][0x2d0], -R150.reuse ;  /* 0x0000b4001d7b7a23 */ /* 0x100fe20000010896 */
[C---:B------:R-:W-:Y:S01]  /*bdb0*/  HMMA.16816.F32 R60, R16.reuse, R20, R60 ;  /* 0x00000014103c723c */ /* 0x040fe2000000183c */
[----:B------:R-:W-:Y:S03]  /*bdc0*/  MUFU.EX2 R120, R120 ;  /* 0x0000007800787308 */ /* 0x000fe60000000800 */
[--C-:B------:R-:W-:Y:S02]  /*bdd0*/  FFMA.FTZ R122, R30, c[0x0][0x2d0], -R143.reuse ;  /* 0x0000b4001e7a7a23 */ /* 0x100fe4000001088f */
[----:B------:R-:W-:Y:S02]  /*bde0*/  FFMA.FTZ R150, R49, c[0x0][0x2d0], -R150 ;  /* 0x0000b40031967a23 */ /* 0x000fe40000010896 */
[----:B------:R-:W-:Y:S01]  /*bdf0*/  HMMA.16816.F32 R64, R16, R22, R64 ;  /* 0x000000161040723c */ /* 0x000fe20000001840 */
[----:B------:R-:W3:Y:S02]  /*be00*/  LDSM.16.MT88.4 R20, [R208+0x1100] ;  /* 0x00110000d014783b */ /* 0x000ee40000004200 */
[----:B------:R-:W3:Y:S01]  /*be10*/  MUFU.EX2 R123, R123 ;  /* 0x0000007b007b7308 */ /* 0x000ee20000000800 */
[--C-:B-1----:R-:W-:Y:S03]  /*be20*/  FFMA.FTZ R135, R31, c[0x0][0x2d0], -R143.reuse ;  /* 0x0000b4001f877a23 */ /* 0x102fe6000001088f */
[----:B--2---:R-:W-:Y:S01]  /*be30*/  F2FP.PACK_AB R16, R128, R129 ;  /* 0x000000818010723e */ /* 0x004fe200000000ff */
[----:B------:R-:W-:Y:S01]  /*be40*/  FFMA.FTZ R143, R51, c[0x0][0x2d0], -R143 ;  /* 0x0000b400338f7a23 */ /* 0x000fe2000001088f */
[----:B----4-:R-:W-:Y:S01]  /*be50*/  F2FP.PACK_AB R17, R131, R130 ;  /* 0x000000828311723e */ /* 0x010fe200000000ff */
[----:B------:R-:W-:Y:S02]  /*be60*/  LDSM.16.MT88.4 R28, [R209+0x4100] ;  /* 0x00410000d11c783b */ /* 0x000fe40000004200 */
[----:B-----5:R-:W-:Y:S01]  /*be70*/  F2FP.PACK_AB R18, R133, R132 ;  /* 0x000000848512723e */ /* 0x020fe200000000ff */
[----:B------:R-:W-:Y:S01]  /*be80*/  MUFU.EX2 R122, R122 ;  /* 0x0000007a007a7308 */ /* 0x000fe20000000800 */
[----:B------:R-:W-:Y:S01]  /*be90*/  F2FP.PACK_AB R19, R121, R134 ;  /* 0x000000867913723e */ /* 0x000fe200000000ff */
[----:B------:R-:W-:Y:S02]  /*bea0*/  FADD.FTZ R129, R129, R154 ;  /* 0x0000009a81817221 */ /* 0x000fe40000010000 */
[----:B------:R-:W-:Y:S02]  /*beb0*/  FADD.FTZ R130, R130, R5 ;  /* 0x0000000582827221 */ /* 0x000fe40000010000 */
[----:B------:R-:W-:Y:S02]  /*bec0*/  FADD.FTZ R129, R128, R129 ;  /* 0x0000008180817221 */ /* 0x000fe40000010000 */
[C---:B------:R-:W-:Y:S02]  /*bed0*/  HMMA.16816.F32 R8, R16.reuse, R108, R8 ;  /* 0x0000006c1008723c */ /* 0x040fe40000001808 */
[----:B------:R-:W1:Y:S01]  /*bee0*/  MUFU.EX2 R135, R135 ;  /* 0x0000008700877308 */ /* 0x000e620000000800 */
[----:B------:R-:W-:Y:S02]  /*bef0*/  FADD.FTZ R131, R131, R130 ;  /* 0x0000008283837221 */ /* 0x000fe40000010000 */
[----:B------:R-:W-:Y:S02]  /*bf00*/  FADD.FTZ R132, R132, R129 ;  /* 0x0000008184847221 */ /* 0x000fe40000010000 */
[----:B------:R-:W-:Y:S01]  /*bf10*/  FADD.FTZ R134, R134, R131 ;  /* 0x0000008386867221 */ /* 0x000fe20000010000 */
[C---:B------:R-:W-:Y:S01]  /*bf20*/  HMMA.16816.F32 R68, R16.reuse, R110, R68 ;  /* 0x0000006e1044723c */ /* 0x040fe20000001844 */
[----:B------:R-:W2:Y:S03]  /*bf30*/  LDSM.16.MT88.4 R108, [R212+0x4100] ;  /* 0x00410000d46c783b */ /* 0x000ea60000004200 */
[----:B------:R-:W4:Y:S01]  /*bf40*/  MUFU.EX2 R137, R137 ;  /* 0x0000008900897308 */ /* 0x000f220000000800 */
[----:B------:R-:W-:Y:S02]  /*bf50*/  FADD.FTZ R133, R133, R132 ;  /* 0x0000008485857221 */ /* 0x000fe40000010000 */
[----:B------:R-:W-:Y:S01]  /*bf60*/  FADD.FTZ R121, R121, R134 ;  /* 0x0000008679797221 */ /* 0x000fe20000010000 */
[C---:B------:R-:W-:Y:S06]  /*bf70*/  HMMA.16816.F32 R72, R16.reuse, R24, R72 ;  /* 0x000000181048723c */ /* 0x040fec0000001848 */
[----:B------:R-:W-:Y:S02]  /*bf80*/  MUFU.EX2 R138, R138 ;  /* 0x0000008a008a7308 */ /* 0x000fe40000000800 */
[C---:B------:R-:W-:Y:S01]  /*bf90*/  HMMA.16816.F32 R76, R16.reuse, R26, R76 ;  /* 0x0000001a104c723c */ /* 0x040fe2000000184c */
[----:B------:R-:W5:Y:S07]  /*bfa0*/  LDSM.16.MT88.4 R24, [R210+0x4100] ;  /* 0x00410000d218783b */ /* 0x000f6e0000004200 */
[C---:B---3--:R-:W-:Y:S01]  /*bfb0*/  HMMA.16816.F32 R80, R16.reuse, R112, R80 ;  /* 0x000000701050723c */ /* 0x048fe20000001850 */
[----:B------:R-:W3:Y:S07]  /*bfc0*/  MUFU.EX2 R139, R139 ;  /* 0x0000008b008b7308 */ /* 0x000eee0000000800 */
[C---:B------:R-:W-:Y:S01]  /*bfd0*/  HMMA.16816.F32 R84, R16.reuse, R114, R84 ;  /* 0x000000721054723c */ /* 0x040fe20000001854 */
[----:B------:R-:W1:Y:S02]  /*bfe0*/  LDSM.16.MT88.4 R112, [R208+0x4100] ;  /* 0x00410000d070783b */ /* 0x000e640000004200 */
[----:B------:R-:W1:Y:S05]  /*bff0*/  MUFU.EX2 R168, R168 ;  /* 0x000000a800a87308 */ /* 0x000e6a0000000800 */
[C---:B------:R-:W-:Y:S05]  /*c000*/  HMMA.16816.F32 R88, R16.reuse, R20, R88 ;  /* 0x000000141058723c */ /* 0x040fea0000001858 */
[----:B------:R-:W-:Y:S03]  /*c010*/  MUFU.EX2 R48, R48 ;  /* 0x0000003000307308 */ /* 0x000fe60000000800 */
[C---:B------:R-:W-:Y:S01]  /*c020*/  HMMA.16816.F32 R92, R16.reuse, R22, R92 ;  /* 0x00000016105c723c */ /* 0x040fe2000000185c */
[----:B------:R-:W1:Y:S06]  /*c030*/  LDSM.16.MT88.4 R20, [R212+0x1900] ;  /* 0x00190000d414783b */ /* 0x000e6c0000004200 */
[----:B------:R-:W1:Y:S01]  /*c040*/  MUFU.EX2 R49, R150 ;  /* 0x0000009600317308 */ /* 0x000e620000000800 */
[C---:B--2---:R-:W-:Y:S08]  /*c050*/  HMMA.16816.F32 R96, R16.reuse, R108, R96 ;  /* 0x0000006c1060723c */ /* 0x044ff00000001860 */
[C---:B------:R-:W-:Y:S01]  /*c060*/  HMMA.16816.F32 R100, R16.reuse, R110, R100 ;  /* 0x0000006e1064723c */ /* 0x040fe20000001864 */
[----:B------:R-:W-:Y:S01]  /*c070*/  LDSM.16.MT88.4 R108, [R208+0x4900] ;  /* 0x00490000d06c783b */ /* 0x000fe20000004200 */
[----:B------:R-:W-:Y:S06]  /*c080*/  MUFU.EX2 R50, R50 ;  /* 0x0000003200327308 */ /* 0x000fec0000000800 */
[C---:B-----5:R-:W-:Y:S04]  /*c090*/  HMMA.16816.F32 R12, R16.reuse, R24, R12 ;  /* 0x00000018100c723c */ /* 0x060fe8000000180c */
[----:B------:R-:W2:Y:S04]  /*c0a0*/  MUFU.EX2 R143, R143 ;  /* 0x0000008f008f7308 */ /* 0x000ea80000000800 */
[C---:B------:R-:W-:Y:S01]  /*c0b0*/  HMMA.16816.F32 R104, R16.reuse, R26, R104 ;  /* 0x0000001a1068723c */ /* 0x040fe20000001868 */
[----:B------:R-:W5:Y:S07]  /*c0c0*/  LDSM.16.MT88.4 R24, [R209+0x1900] ;  /* 0x00190000d118783b */ /* 0x000f6e0000004200 */
[C---:B------:R-:W-:Y:S08]  /*c0d0*/  HMMA.16816.F32 R52, R16.reuse, R28, R52 ;  /* 0x0000001c1034723c */ /* 0x040ff00000001834 */
[C---:B------:R-:W-:Y:S01]  /*c0e0*/  HMMA.16816.F32 R56, R16.reuse, R30, R56 ;  /* 0x0000001e1038723c */ /* 0x040fe20000001838 */
[----:B------:R-:W2:Y:S07]  /*c0f0*/  LDSM.16.MT88.4 R28, [R208+0x1900] ;  /* 0x00190000d01c783b */ /* 0x000eae0000004200 */
[C---:B-1----:R-:W-:Y:S08]  /*c100*/  HMMA.16816.F32 R60, R16.reuse, R112, R60 ;  /* 0x00000070103c723c */ /* 0x042ff0000000183c */
[----:B------:R-:W-:Y:S07]  /*c110*/  HMMA.16816.F32 R64, R16, R114, R64 ;  /* 0x000000721040723c */ /* 0x000fee0000001840 */
[----:B------:R-:W-:Y:S01]  /*c120*/  F2FP.PACK_AB R16, R123, R120 ;  /* 0x000000787b10723e */ /* 0x000fe200000000ff */
[----:B------:R-:W-:Y:S01]  /*c130*/  FADD.FTZ R120, R120, R133 ;  /* 0x0000008578787221 */ /* 0x000fe20000010000 */
[----:B------:R-:W-:Y:S03]  /*c140*/  F2FP.PACK_AB R17, R135, R122 ;  /* 0x0000007a8711723e */ /* 0x000fe600000000ff */
[----:B----4-:R-:W-:Y:S01]  /*c150*/  F2FP.PACK_AB R18, R137, R136 ;  /* 0x000000888912723e */ /* 0x010fe200000000ff */
[----:B------:R-:W-:Y:S01]  /*c160*/  FADD.FTZ R122, R122, R121 ;  /* 0x000000797a7a7221 */ /* 0x000fe20000010000 */
[----:B---3--:R-:W-:Y:S01]  /*c170*/  F2FP.PACK_AB R19, R139, R138 ;  /* 0x0000008a8b13723e */ /* 0x008fe200000000ff */
[----:B------:R-:W-:Y:S02]  /*c180*/  FADD.FTZ R123, R123, R120 ;  /* 0x000000787b7b7221 */ /* 0x000fe40000010000 */
[----:B------:R-:W-:Y:S02]  /*c190*/  FADD.FTZ R135, R135, R122 ;  /* 0x0000007a87877221 */ /* 0x000fe40000010000 */
[----:B------:R-:W-:Y:S02]  /*c1a0*/  FADD.FTZ R136, R136, R123 ;  /* 0x0000007b88887221 */ /* 0x000fe40000010000 */
[C---:B------:R-:W-:Y:S03]  /*c1b0*/  HMMA.16816.F32 R8, R16.reuse, R20, R8 ;  /* 0x000000141008723c */ /* 0x040fe60000001808 */
[----:B------:R-:W-:Y:S02]  /*c1c0*/  FADD.FTZ R2, R138, R135 ;  /* 0x000000878a027221 */ /* 0x000fe40000010000 */
[----:B------:R-:W-:Y:S02]  /*c1d0*/  FADD.FTZ R136, R137, R136 ;  /* 0x0000008889887221 */ /* 0x000fe40000010000 */
[----:B------:R-:W-:Y:S01]  /*c1e0*/  FADD.FTZ R2, R139, R2 ;  /* 0x000000028b027221 */ /* 0x000fe20000010000 */
[C---:B------:R-:W-:Y:S01]  /*c1f0*/  HMMA.16816.F32 R68, R16.reuse, R22, R68 ;  /* 0x000000161044723c */ /* 0x040fe20000001844 */
[----:B------:R-:W1:Y:S07]  /*c200*/  LDSM.16.MT88.4 R20, [R212+0x4900] ;  /* 0x00490000d414783b */ /* 0x000e6e0000004200 */
[C---:B------:R-:W-:Y:S08]  /*c210*/  HMMA.16816.F32 R72, R16.reuse, R32, R72 ;  /* 0x000000201048723c */ /* 0x040ff00000001848 */
[C---:B------:R-:W-:Y:S01]  /*c220*/  HMMA.16816.F32 R76, R16.reuse, R34, R76 ;  /* 0x00000022104c723c */ /* 0x040fe2000000184c */
[----:B------:R-:W3:Y:S07]  /*c230*/  LDSM.16.MT88.4 R32, [R210+0x4900] ;  /* 0x00490000d220783b */ /* 0x000eee0000004200 */
[C---:B-----5:R-:W-:Y:S08]  /*c240*/  HMMA.16816.F32 R80, R16.reuse, R24, R80 ;  /* 0x000000181050723c */ /* 0x060ff00000001850 */
[C---:B------:R-:W-:Y:S01]  /*c250*/  HMMA.16816.F32 R84, R16.reuse, R26, R84 ;  /* 0x0000001a1054723c */ /* 0x040fe20000001854 */
[----:B------:R-:W4:Y:S07]  /*c260*/  LDSM.16.MT88.4 R24, [R212+0x2100] ;  /* 0x00210000d418783b */ /* 0x000f2e0000004200 */
[C---:B--2---:R-:W-:Y:S08]  /*c270*/  HMMA.16816.F32 R88, R16.reuse, R28, R88 ;  /* 0x0000001c1058723c */ /* 0x044ff00000001858 */
[C---:B------:R-:W-:Y:S01]  /*c280*/  HMMA.16816.F32 R92, R16.reuse, R30, R92 ;  /* 0x0000001e105c723c */ /* 0x040fe2000000185c */
[----:B------:R-:W-:Y:S07]  /*c290*/  LDSM.16.MT88.4 R28, [R209+0x2100] ;  /* 0x00210000d11c783b */ /* 0x000fee0000004200 */
[C---:B-1----:R-:W-:Y:S08]  /*c2a0*/  HMMA.16816.F32 R96, R16.reuse, R20, R96 ;  /* 0x000000141060723c */ /* 0x042ff00000001860 */
[C---:B------:R-:W-:Y:S01]  /*c2b0*/  HMMA.16816.F32 R100, R16.reuse, R22, R100 ;  /* 0x000000161064723c */ /* 0x040fe20000001864 */
[----:B------:R-:W1:Y:S07]  /*c2c0*/  LDSM.16.MT88.4 R20, [R210+0x2100] ;  /* 0x00210000d214783b */ /* 0x000e6e0000004200 */
[C---:B---3--:R-:W-:Y:S08]  /*c2d0*/  HMMA.16816.F32 R12, R16.reuse, R32, R12 ;  /* 0x00000020100c723c */ /* 0x048ff0000000180c */
[C---:B------:R-:W-:Y:S01]  /*c2e0*/  HMMA.16816.F32 R104, R16.reuse, R34, R104 ;  /* 0x000000221068723c */ /* 0x040fe20000001868 */
[----:B------:R-:W2:Y:S07]  /*c2f0*/  LDSM.16.MT88.4 R32, [R208+0x2100] ;  /* 0x00210000d020783b */ /* 0x000eae0000004200 */
[C---:B------:R-:W-:Y:S08]  /*c300*/  HMMA.16816.F32 R52, R16.reuse, R36, R52 ;  /* 0x000000241034723c */ /* 0x040ff00000001834 */
[C---:B------:R-:W-:Y:S01]  /*c310*/  HMMA.16816.F32 R56, R16.reuse, R38, R56 ;  /* 0x000000261038723c */ /* 0x040fe20000001838 */
[----:B------:R-:W-:Y:S07]  /*c320*/  LDSM.16.MT88.4 R36, [R209+0x5100] ;  /* 0x00510000d124783b */ /* 0x000fee0000004200 */
[C---:B------:R-:W-:Y:S08]  /*c330*/  HMMA.16816.F32 R60, R16.reuse, R108, R60 ;  /* 0x0000006c103c723c */ /* 0x040ff0000000183c */
[----:B------:R-:W-:Y:S07]  /*c340*/  HMMA.16816.F32 R64, R16, R110, R64 ;  /* 0x0000006e1040723c */ /* 0x000fee0000001840 */
        /* <DEDUP_REMOVED lines=31> */
[C---:B------:R-:W-:Y:S08]  /*c540*/  HMMA.16816.F32 R56, R16.reuse, R38, R56 ;  /* 0x000000261038723c */ /* 0x040ff00000001838 */
[C---:B----4-:R-:W-:Y:S08]  /*c550*/  HMMA.16816.F32 R60, R16.reuse, R28, R60 ;  /* 0x0000001c103c723c */ /* 0x050ff0000000183c */
        /* <DEDUP_REMOVED lines=8> */
[----:B------:R-:W-:Y:S01]  /*c5e0*/  FADD.FTZ R165, R168, R165 ;  /* 0x000000a5a8a57221 */ /* 0x000fe20000010000 */
[----:B------:R-:W-:Y:S01]  /*c5f0*/  IADD3 R168, R238, -0x1, RZ ;  /* 0xffffffffeea87810 */ /* 0x000fe20007ffe0ff */
[----:B------:R-:W-:Y:S02]  /*c600*/  FADD.FTZ R48, R48, R163 ;  /* 0x000000a330307221 */ /* 0x000fe40000010000 */
[C---:B--2---:R-:W-:Y:S01]  /*c610*/  HMMA.16816.F32 R112, R16.reuse, R32, R8 ;  /* 0x000000201070723c */ /* 0x044fe20000001808 */
[----:B------:R-:W2:Y:S02]  /*c620*/  LDSM.16.MT88.4 R8, [R210+0x5900] ;  /* 0x00590000d208783b */ /* 0x000ea40000004200 */
[----:B------:R-:W-:Y:S01]  /*c630*/  FADD.FTZ R50, R50, R165 ;  /* 0x000000a532327221 */ /* 0x000fe20000010000 */
[----:B------:R-:W-:Y:S01]  /*c640*/  MOV R238, R168 ;  /* 0x000000a800ee7202 */ /* 0x000fe20000000f00 */
[----:B------:R-:W-:Y:S02]  /*c650*/  FADD.FTZ R228, R49, R48 ;  /* 0x0000003031e47221 */ /* 0x000fe40000010000 */
[----:B------:R-:W-:Y:S01]  /*c660*/  FADD.FTZ R229, R143, R50 ;  /* 0x000000328fe57221 */ /* 0x000fe20000010000 */
[C---:B------:R-:W-:Y:S08]  /*c670*/  HMMA.16816.F32 R68, R16.reuse, R34, R68 ;  /* 0x000000221044723c */ /* 0x040ff00000001844 */
[C---:B------:R-:W-:Y:S08]  /*c680*/  HMMA.16816.F32 R72, R16.reuse, R40, R72 ;  /* 0x000000281048723c */ /* 0x040ff00000001848 */
[C---:B------:R-:W-:Y:S08]  /*c690*/  HMMA.16816.F32 R76, R16.reuse, R42, R76 ;  /* 0x0000002a104c723c */ /* 0x040ff0000000184c */
[C---:B------:R-:W-:Y:S08]  /*c6a0*/  HMMA.16816.F32 R80, R16.reuse, R44, R80 ;  /* 0x0000002c1050723c */ /* 0x040ff00000001850 */
[C---:B------:R-:W-:Y:S08]  /*c6b0*/  HMMA.16816.F32 R84, R16.reuse, R46, R84 ;  /* 0x0000002e1054723c */ /* 0x040ff00000001854 */
[C---:B---3--:R-:W-:Y:S08]  /*c6c0*/  HMMA.16816.F32 R88, R16.reuse, R24, R88 ;  /* 0x000000181058723c */ /* 0x048ff00000001858 */
[C---:B------:R-:W-:Y:S01]  /*c6d0*/  HMMA.16816.F32 R92, R16.reuse, R26, R92 ;  /* 0x0000001a105c723c */ /* 0x040fe2000000185c */
[----:B------:R-:W3:Y:S07]  /*c6e0*/  LDSM.16.MT88.4 R24, [R209+0x5900] ;  /* 0x00590000d118783b */ /* 0x000eee0000004200 */
[C---:B-1----:R-:W-:Y:S08]  /*c6f0*/  HMMA.16816.F32 R96, R16.reuse, R20, R96 ;  /* 0x000000141060723c */ /* 0x042ff00000001860 */
[C---:B------:R-:W-:Y:S01]  /*c700*/  HMMA.16816.F32 R100, R16.reuse, R22, R100 ;  /* 0x000000161064723c */ /* 0x040fe20000001864 */
[----:B------:R-:W1:Y:S07]  /*c710*/  LDSM.16.MT88.4 R20, [R208+0x5900] ;  /* 0x00590000d014783b */ /* 0x000e6e0000004200 */
[C---:B--2---:R-:W-:Y:S07]  /*c720*/  HMMA.16816.F32 R108, R16.reuse, R8, R12 ;  /* 0x00000008106c723c */ /* 0x044fee000000180c */
[----:B------:R-:W-:Y:S01]  /*c730*/  MOV R12, R116 ;  /* 0x00000074000c7202 */ /* 0x000fe20000000f00 */
[C---:B------:R-:W-:Y:S08]  /*c740*/  HMMA.16816.F32 R104, R16.reuse, R10, R104 ;  /* 0x0000000a1068723c */ /* 0x040ff00000001868 */
[C---:B---3--:R-:W-:Y:S08]  /*c750*/  HMMA.16816.F32 R52, R16.reuse, R24, R52 ;  /* 0x000000181034723c */ /* 0x048ff00000001834 */
[C---:B------:R-:W-:Y:S08]  /*c760*/  HMMA.16816.F32 R56, R16.reuse, R26, R56 ;  /* 0x0000001a1038723c */ /* 0x040ff00000001838 */
[C---:B-1----:R-:W-:Y:S08]  /*c770*/  HMMA.16816.F32 R60, R16.reuse, R20, R60 ;  /* 0x00000014103c723c */ /* 0x042ff0000000183c */
[----:B------:R-:W-:Y:S01]  /*c780*/  HMMA.16816.F32 R64, R16, R22, R64 ;  /* 0x000000161040723c */ /* 0x000fe20000001840 */
[----:B------:R-:W-:-:S07]  /*c790*/  @P0 BRA `(.L_x_1837) ;  /* 0xffffd4a000000947 */ /* 0x000fce000383ffff */
.L_x_1834:
        /* <DEDUP_REMOVED lines=9> */
.L_x_1848:
[----:B------:R-:W-:Y:S04]  /*c830*/  DEPBAR.LE SB0, 0x0 ;  /* 0x000080000000791a */ /* 0x000fe80000000000 */
[----:B------:R-:W-:Y:S01]  /*c840*/  BAR.SYNC.DEFER_BLOCKING 0x0 ;  /* 0x0000000000007b1d */ /* 0x000fe20000010000 */
[----:B------:R-:W-:Y:S01]  /*c850*/  IMAD.WIDE.U32 R44, R217, c[0x0][0x208], RZ ;  /* 0x00008200d92c7a25 */ /* 0x000fe200078e00ff */
[----:B------:R-:W-:Y:S02]  /*c860*/  SHF.R.S32.HI R0, RZ, 0x1f, R217 ;  /* 0x0000001fff007819 */ /* 0x000fe400000114d9 */
[----:B------:R-:W-:Y:S03]  /*c870*/  SHF.R.S32.HI R129, RZ, 0x1f, R216 ;  /* 0x0000001fff817819 */ /* 0x000fe600000114d8 */
[----:B------:R-:W-:Y:S02]  /*c880*/  IMAD R0, R0, c[0x0][0x208], RZ ;  /* 0x0000820000007a24 */ /* 0x000fe400078e02ff */
[----:B------:R-:W-:Y:S04]  /*c890*/  IMAD R129, R129, c[0x0][0x218], RZ ;  /* 0x0000860081817a24 */ /* 0x000fe800078e02ff */
[C---:B------:R-:W-:Y:S01]  /*c8a0*/  IMAD R129, R216.reuse, c[0x0][0x21c], R129 ;  /* 0x00008700d8817a24 */ /* 0x040fe200078e0281 */
[----:B------:R-:W1:Y:S05]  /*c8b0*/  LDSM.16.M88.4 R8, [R214+0x8100] ;  /* 0x00810000d608783b */ /* 0x000e6a0000000200 */
[----:B------:R-:W2:Y:S05]  /*c8c0*/  LDSM.16.M88.4 R16, [R214+0x8900] ;  /* 0x00890000d610783b */ /* 0x000eaa0000000200 */
[----:B------:R-:W3:Y:S05]  /*c8d0*/  LDSM.16.M88.4 R24, [R214+0x9100] ;  /* 0x00910000d618783b */ /* 0x000eea0000000200 */
[----:B------:R-:W4:Y:S05]  /*c8e0*/  LDSM.16.M88.4 R32, [R214+0x9900] ;  /* 0x00990000d620783b */ /* 0x000f2a0000000200 */
[----:B------:R-:W5:Y:S05]  /*c8f0*/  LDSM.16.M88.4 R40, [R214+0xa100] ;  /* 0x00a10000d628783b */ /* 0x000f6a0000000200 */
[----:B------:R-:W3:Y:S05]  /*c900*/  LDSM.16.M88.4 R48, [R214+0xa900] ;  /* 0x00a90000d630783b */ /* 0x000eea0000000200 */
[----:B------:R-:W3:Y:S05]  /*c910*/  LDSM.16.M88.4 R116, [R213] ;  /* 0x00000000d574783b */ /* 0x000eea0000000200 */
[----:B------:R-:W-:Y:S01]  /*c920*/  LDSM.16.M88.4 R120, [R207] ;  /* 0x00000000cf78783b */ /* 0x000fe20000000200 */
[C---:B-1----:R-:W-:Y:S04]  /*c930*/  HMMA.16816.F32 R4, R124.reuse, R8, RZ ;  /* 0x000000087c04723c */ /* 0x042fe800000018ff */
[----:B------:R-:W-:Y:S04]  /*c940*/  LDSM.16.M88.4 R136, [R203] ;  /* 0x00000000cb88783b */ /* 0x000fe80000000200 */
[C---:B------:R-:W-:Y:S08]  /*c950*/  HMMA.16816.F32 R8, R124.reuse, R10, RZ ;  /* 0x0000000a7c08723c */ /* 0x040ff000000018ff */
[C---:B--2---:R-:W-:Y:S08]  /*c960*/  HMMA.16816.F32 R12, R124.reuse, R16, RZ ;  /* 0x000000107c0c723c */ /* 0x044ff000000018ff */
[C---:B------:R-:W-:Y:S08]  /*c970*/  HMMA.16816.F32 R16, R124.reuse, R18, RZ ;  /* 0x000000127c10723c */ /* 0x040ff000000018ff */
[C---:B---3--:R-:W-:Y:S08]  /*c980*/  HMMA.16816.F32 R20, R124.reuse, R24, RZ ;  /* 0x000000187c14723c */ /* 0x048ff000000018ff */
[C---:B------:R-:W-:Y:S08]  /*c990*/  HMMA.16816.F32 R24, R124.reuse, R26, RZ ;  /* 0x0000001a7c18723c */ /* 0x040ff000000018ff */
[C---:B----4-:R-:W-:Y:S07]  /*c9a0*/  HMMA.16816.F32 R28, R124.reuse, R32, RZ ;  /* 0x000000207c1c723c */ /* 0x050fee00000018ff */
[----:B------:R-:W-:Y:S05]  /*c9b0*/  IMAD R33, R217, c[0x0][0x20c], R0 ;  /* 0x00008300d9217a24 */ /* 0x000fea00078e0200 */
[----:B------:R-:W-:Y:S02]  /*c9c0*/  IMAD.IADD R45, R45, 0x1, R33 ;  /* 0x000000012d2d7824 */ /* 0x000fe400078e0221 */
[C---:B------:R-:W-:Y:S02]  /*c9d0*/  HMMA.16816.F32 R32, R124.reuse, R34, RZ ;  /* 0x000000227c20723c */ /* 0x040fe400000018ff */
[----:B------:R-:W-:Y:S05]  /*c9e0*/  IMAD.WIDE.U32 R44, R216, c[0x0][0x218], R44 ;  /* 0x00008600d82c7a25 */ /* 0x000fea00078e002c */
[----:B------:R-:W-:Y:S01]  /*c9f0*/  IADD3 R0, P0, R44, UR20, RZ ;  /* 0x000000142c007c10 */ /* 0x000fe2000ff1e0ff */
[C---:B-----5:R-:W-:Y:S04]  /*ca00*/  HMMA.16816.F32 R36, R124.reuse, R40, RZ ;  /* 0x000000287c24723c */ /* 0x060fe800000018ff */
[----:B------:R-:W-:Y:S02]  /*ca10*/  IADD3.X R129, R45, UR16, R129, P0, !PT ;  /* 0x000000102d817c10 */ /* 0x000fe400087fe481 */
[C---:B------:R-:W-:Y:S02]  /*ca20*/  LEA R149, P0, R0.reuse, c[0x0][0x1f8], 0x1 ;  /* 0x00007e0000957a11 */ /* 0x040fe400078008ff */
[C---:B------:R-:W-:Y:S03]  /*ca30*/  HMMA.16816.F32 R40, R124.reuse, R42, RZ ;  /* 0x0000002a7c28723c */ /* 0x040fe600000018ff */
[----:B------:R-:W1:Y:S01]  /*ca40*/  SHFL.IDX PT, R132, R149, RZ, 0x181f ;  /* 0x00181fff95847589 */ /* 0x000e6200000e0000 */
[----:B------:R-:W-:Y:S04]  /*ca50*/  LEA.HI.X R143, R0, c[0x0][0x1fc], R129, 0x1, P0 ;  /* 0x00007f00008f7a11 */ /* 0x000fe800000f0c81 */
[C---:B------:R-:W-:Y:S01]  /*ca60*/  HMMA.16816.F32 R44, R124.reuse, R48, RZ ;  /* 0x000000307c2c723c */ /* 0x040fe200000018ff */
[----:B------:R-:W-:Y:S05]  /*ca70*/  LDSM.16.M88.4 R128, [R206] ;  /* 0x00000000ce80783b */ /* 0x000fea0000000200 */
[----:B------:R-:W-:Y:S02]  /*ca80*/  SHFL.IDX PT, R142, R149, 0x1, 0x181f ;  /* 0x00381f00958e7f89 */ /* 0x000fe400000e0000 */
[----:B------:R-:W-:Y:S03]  /*ca90*/  HMMA.16816.F32 R48, R124, R50, RZ ;  /* 0x000000327c30723c */ /* 0x000fe600000018ff */
[----:B------:R-:W-:Y:S05]  /*caa0*/  SHFL.IDX PT, R141, R149, 0x2, 0x181f ;  /* 0x00581f00958d7f89 */ /* 0x000fea00000e0000 */
[C---:B------:R-:W-:Y:S01]  /*cab0*/  HMMA.16816.F32 R4, R144.reuse, R116, R4 ;  /* 0x000000749004723c */ /* 0x040fe20000001804 */
[----:B------:R-:W2:Y:S04]  /*cac0*/  SHFL.IDX PT, R140, R143, RZ, 0x181f ;  /* 0x00181fff8f8c7589 */ /* 0x000ea800000e0000 */
[CC--:B-1----:R-:W-:Y:S01]  /*cad0*/  IADD3 R150, P2, R132.reuse, R231.reuse, RZ ;  /* 0x000000e784967210 */ /* 0x0c2fe20007f5e0ff */
[----:B------:R-:W-:Y:S02]  /*cae0*/  SHFL.IDX PT, R148, R143, 0x2, 0x181f ;  /* 0x00581f008f947f89 */ /* 0x000fe400000e0000 */
[C---:B------:R-:W-:Y:S03]  /*caf0*/  HMMA.16816.F32 R8, R144.reuse, R118, R8 ;  /* 0x000000769008723c */ /* 0x040fe60000001808 */
[----:B------:R-:W1:Y:S05]  /*cb00*/  SHFL.IDX PT, R0, R143, 0x1, 0x181f ;  /* 0x00381f008f007f89 */ /* 0x000e6a00000e0000 */
[C---:B------:R-:W-:Y:S01]  /*cb10*/  HMMA.16816.F32 R12, R144.reuse, R120, R12 ;  /* 0x00000078900c723c */ /* 0x040fe2000000180c */
[----:B------:R-:W3:Y:S06]  /*cb20*/  LDSM.16.M88.4 R116, [R205] ;  /* 0x00000000cd74783b */ /* 0x000eec0000000200 */
[-C--:B------:R-:W-:Y:S01]  /*cb30*/  IADD3 R120, P0, R132, R230.reuse, RZ ;  /* 0x000000e684787210 */ /* 0x080fe20007f1e0ff */
[C---:B------:R-:W-:Y:S01]  /*cb40*/  HMMA.16816.F32 R16, R144.reuse, R122, R16 ;  /* 0x0000007a9010723c */ /* 0x040fe20000001810 */
[----:B------:R-:W4:Y:S03]  /*cb50*/  LDSM.16.M88.4 R132, [R204] ;  /* 0x00000000cc84783b */ /* 0x000f260000000200 */
[C---:B--2---:R-:W-:Y:S02]  /*cb60*/  IMAD.X R151, R140.reuse, 0x1, R169, P2 ;  /* 0x000000018c977824 */ /* 0x044fe400010e06a9 */
[----:B------:R-:W-:Y:S01]  /*cb70*/  IMAD.X R121, R140, 0x1, R233, P0 ;  /* 0x000000018c797824 */ /* 0x000fe200000e06e9 */
[CC--:B------:R-:W-:Y:S01]  /*cb80*/  IADD3 R154, P0, R142.reuse, R231.reuse, RZ ;  /* 0x000000e78e9a7210 */ /* 0x0c0fe20007f1e0ff */
[C---:B------:R-:W-:Y:S01]  /*cb90*/  HMMA.16816.F32 R20, R144.reuse, R128, R20 ;  /* 0x000000809014723c */ /* 0x040fe20000001814 */
[----:B------:R-:W-:Y:S01]  /*cba0*/  @!PT LDS RZ, [RZ] ;  /* 0x00000000fffff984 */ /* 0x000fe20000000800 */
[----:B------:R-:W-:Y:S01]  /*cbb0*/  @!PT LDS RZ, [RZ] ;  /* 0x00000000fffff984 */ /* 0x000fe20000000800 */
[----:B------:R-:W-:Y:S01]  /*cbc0*/  @!PT LDS RZ, [RZ] ;  /* 0x00000000fffff984 */ /* 0x000fe20000000800 */
[----:B------:R2:W-:Y:S03]  /*cbd0*/  LDGSTS.E.BYPASS.LTC128B.128 [R226], [R150.64], !P5 ;  /* 0x0000000096e27fae */ /* 0x0005e6000e901d4e */
[-C--:B------:R-:W-:Y:S01]  /*cbe0*/  IADD3 R142, P6, R142, R230.reuse, RZ ;  /* 0x000000e68e8e7210 */ /* 0x080fe20007fde0ff */
[C---:B-1----:R-:W-:Y:S01]  /*cbf0*/  IMAD.X R155, R0.reuse, 0x1, R169, P0 ;  /* 0x00000001009b7824 */ /* 0x042fe200000e06a9 */
[----:B------:R1:W-:Y:S01]  /*cc00*/  LDGSTS.E.BYPASS.LTC128B.128 [R225], [R120.64], !P4 ;  /* 0x0000000078e17fae */ /* 0x0003e2000e101d4e */
[C---:B------:R-:W-:Y:S01]  /*cc10*/  IADD3 R140, P2, R141.reuse, R231, RZ ;  /* 0x000000e78d8c7210 */ /* 0x040fe20007f5e0ff */
[C---:B------:R-:W-:Y:S03]  /*cc20*/  HMMA.16816.F32 R24, R144.reuse, R130, R24 ;  /* 0x000000829018723c */ /* 0x040fe60000001818 */
[----:B------:R5:W-:Y:S01]  /*cc30*/  LDGSTS.E.BYPASS.LTC128B.128 [R224], [R154.64], !P5 ;  /* 0x000000009ae07fae */ /* 0x000be2000e901d4e */
[----:B------:R-:W-:Y:S01]  /*cc40*/  IMAD.X R143, R0, 0x1, R233, P6 ;  /* 0x00000001008f7824 */ /* 0x000fe200030e06e9 */
[----:B------:R-:W-:Y:S01]  /*cc50*/  IADD3 R152, P0, R141, R230, RZ ;  /* 0x000000e68d987210 */ /* 0x000fe20007f1e0ff */
[C---:B------:R-:W-:Y:S03]  /*cc60*/  IMAD.X R141, R148.reuse, 0x1, R169, P2 ;  /* 0x00000001948d7824 */ /* 0x040fe600010e06a9 */
[----:B------:R2:W-:Y:S03]  /*cc70*/  LDGSTS.E.BYPASS.LTC128B.128 [R223], [R142.64], !P4 ;  /* 0x000000008edf7fae */ /* 0x0005e6000e101d4e */
[----:B------:R-:W-:Y:S01]  /*cc80*/  IMAD.X R153, R148, 0x1, R233, P0 ;  /* 0x0000000194997824 */ /* 0x000fe200000e06e9 */
[----:B------:R-:W-:Y:S01]  /*cc90*/  ISETP.GT.AND P0, PT, R168, R215, PT ;  /* 0x000000d7a800720c */ /* 0x000fe20003f04270 */
[----:B------:R2:W-:Y:S01]  /*cca0*/  LDGSTS.E.BYPASS.LTC128B.128 [R226+0x2000], [R140.64], !P5 ;  /* 0x020000008ce27fae */ /* 0x0005e2000e901d4e */
[C---:B---3--:R-:W-:Y:S04]  /*ccb0*/  HMMA.16816.F32 R28, R144.reuse, R116, R28 ;  /* 0x00000074901c723c */ /* 0x048fe8000000181c */
[----:B------:R5:W-:Y:S05]  /*ccc0*/  LDGSTS.E.BYPASS.LTC128B.128 [R226+0x5000], [R152.64], !P4 ;  /* 0x0500000098e27fae */ /* 0x000bea000e101d4e */
[----:B------:R-:W-:Y:S01]  /*ccd0*/  LDSM.16.M88.4 R128, [R211+0x8900] ;  /* 0x00890000d380783b */ /* 0x000fe20000000200 */
[C---:B------:R-:W-:Y:S04]  /*cce0*/  HMMA.16816.F32 R32, R144.reuse, R118, R32 ;  /* 0x000000769020723c */ /* 0x040fe80000001820 */
[----:B-1----:R-:W1:Y:S04]  /*ccf0*/  LDSM.16.M88.4 R120, [R211+0x8100] ;  /* 0x00810000d378783b */ /* 0x002e680000000200 */
[C---:B----4-:R-:W-:Y:S01]  /*cd00*/  HMMA.16816.F32 R36, R144.reuse, R132, R36 ;  /* 0x000000849024723c */ /* 0x050fe20000001824 */
[----:B------:R-:W0:Y:S05]  /*cd10*/  LDGDEPBAR ;  /* 0x00000000000079af */ /* 0x000e2a0000000000 */
[----:B------:R-:W3:Y:S02]  /*cd20*/  LDSM.16.M88.4 R116, [R211+0x9100] ;  /* 0x00910000d374783b */ /* 0x000ee40000000200 */
[C---:B------:R-:W-:Y:S03]  /*cd30*/  HMMA.16816.F32 R40, R144.reuse, R134, R40 ;  /* 0x000000869028723c */ /* 0x040fe60000001828 */
[----:B------:R-:W4:Y:S05]  /*cd40*/  LDSM.16.M88.4 R132, [R211+0x9900] ;  /* 0x00990000d384783b */ /* 0x000f2a0000000200 */
[C---:B------:R-:W-:Y:S01]  /*cd50*/  HMMA.16816.F32 R44, R144.reuse, R136, R44 ;  /* 0x00000088902c723c */ /* 0x040fe2000000182c */
[----:B--2---:R-:W2:Y:S05]  /*cd60*/  LDSM.16.M88.4 R140, [R211+0xa100] ;  /* 0x00a10000d38c783b */ /* 0x004eaa0000000200 */
[----:B------:R-:W2:Y:S02]  /*cd70*/  LDSM.16.M88.4 R148, [R211+0xa900] ;  /* 0x00a90000d394783b */ /* 0x000ea40000000200 */
[----:B------:R-:W-:Y:S03]  /*cd80*/  HMMA.16816.F32 R48, R144, R138, R48 ;  /* 0x0000008a9030723c */ /* 0x000fe60000001830 */
[----:B------:R-:W2:Y:S05]  /*cd90*/  LDSM.16.M88.4 R136, [R202] ;  /* 0x00000000ca88783b */ /* 0x000eaa0000000200 */
[----:B-----5:R-:W-:Y:S01]  /*cda0*/  LDSM.16.M88.4 R152, [R202+0x1000] ;  /* 0x00100000ca98783b */ /* 0x020fe20000000200 */
[C---:B-1----:R-:W-:Y:S04]  /*cdb0*/  HMMA.16816.F32 R4, R172.reuse, R120, R4 ;  /* 0x00000078ac04723c */ /* 0x042fe80000001804 */
[----:B------:R-:W-:Y:S05]  /*cdc0*/  LDSM.16.M88.4 R156, [R202+0x1800] ;  /* 0x00180000ca9c783b */ /* 0x000fea0000000200 */
[----:B------:R-:W-:Y:S01]  /*cdd0*/  LDSM.16.M88.4 R160, [R202+0x2000] ;  /* 0x00200000caa0783b */ /* 0x000fe20000000200 */
[C---:B------:R-:W-:Y:S04]  /*cde0*/  HMMA.16816.F32 R8, R172.reuse, R122, R8 ;  /* 0x0000007aac08723c */ /* 0x040fe80000001808 */
[----:B------:R-:W1:Y:S04]  /*cdf0*/  LDSM.16.M88.4 R120, [R202+0x800] ;  /* 0x00080000ca78783b */ /* 0x000e680000000200 */
[C---:B------:R-:W-:Y:S01]  /*ce00*/  HMMA.16816.F32 R12, R172.reuse, R128, R12 ;  /* 0x00000080ac0c723c */ /* 0x040fe2000000180c */
[----:B------:R-:W-:Y:S07]  /*ce10*/  LDSM.16.M88.4 R164, [R202+0x5000] ;  /* 0x00500000caa4783b */ /* 0x000fee0000000200 */
        /* <DEDUP_REMOVED lines=29> */
[C---:B---3--:R-:W-:Y:S08]  /*cff0*/  HMMA.16816.F32 R44, R176.reuse, R116, R44 ;  /* 0x00000074b02c723c */ /* 0x048ff0000000182c */
[----:B------:R-:W-:Y:S01]  /*d000*/  HMMA.16816.F32 R48, R176, R118, R48 ;  /* 0x00000076b030723c */ /* 0x000fe20000001830 */
[----:B------:R-:W3:Y:S07]  /*d010*/  LDSM.16.M88.4 R116, [R198] ;  /* 0x00000000c674783b */ /* 0x000eee0000000200 */
        /* <DEDUP_REMOVED lines=8> */
[----:B------:R-:W2:Y:S07]  /*d0a0*/  LDSM.16.M88.4 R140, [R211+0xb100] ;  /* 0x00b10000d38c783b */ /* 0x000eae0000000200 */
[C---:B-----5:R-:W-:Y:S08]  /*d0b0*/  HMMA.16816.F32 R28, R180.reuse, R148, R28 ;  /* 0x00000094b41c723c */ /* 0x060ff0000000181c */
[C---:B------:R-:W-:Y:S01]  /*d0c0*/  HMMA.16816.F32 R32, R180.reuse, R150, R32 ;  /* 0x00000096b420723c */ /* 0x040fe20000001820 */
[----:B------:R-:W-:Y:S07]  /*d0d0*/  LDSM.16.M88.4 R148, [R211+0xc900] ;  /* 0x00c90000d394783b */ /* 0x000fee0000000200 */
        /* <DEDUP_REMOVED lines=18> */
[C---:B------:R-:W-:Y:S08]  /*d200*/  HMMA.16816.F32 R36, R184.reuse, R128, R36 ;  /* 0x00000080b824723c */ /* 0x040ff00000001824 */
[C---:B------:R-:W-:Y:S01]  /*d210*/  HMMA.16816.F32 R40, R184.reuse, R130, R40 ;  /* 0x00000082b828723c */ /* 0x040fe20000001828 */
[----:B------:R-:W3:Y:S07]  /*d220*/  LDSM.16.M88.4 R128, [R202+0x3800] ;  /* 0x00380000ca80783b */ /* 0x000eee0000000200 */
[C---:B----4-:R-:W-:Y:S08]  /*d230*/  HMMA.16816.F32 R44, R184.reuse, R132, R44 ;  /* 0x00000084b82c723c */ /* 0x050ff0000000182c */
[----:B------:R-:W-:Y:S01]  /*d240*/  HMMA.16816.F32 R48, R184, R134, R48 ;  /* 0x00000086b830723c */ /* 0x000fe20000001830 */
[----:B------:R-:W4:Y:S07]  /*d250*/  LDSM.16.M88.4 R132, [R202+0x4000] ;  /* 0x00400000ca84783b */ /* 0x000f2e0000000200 */
[C---:B--2---:R-:W-:Y:S08]  /*d260*/  HMMA.16816.F32 R4, R188.reuse, R140, R4 ;  /* 0x0000008cbc04723c */ /* 0x044ff00000001804 */
[C---:B------:R-:W-:Y:S01]  /*d270*/  HMMA.16816.F32 R8, R188.reuse, R142, R8 ;  /* 0x0000008ebc08723c */ /* 0x040fe20000001808 */
[----:B------:R-:W2:Y:S01]  /*d280*/  LDSM.16.M88.4 R140, [R202+0x5800] ;  /* 0x00580000ca8c783b */ /* 0x000ea20000000200 */
[----:B------:R-:W-:Y:S04]  /*d290*/  DEPBAR.LE SB0, 0x0 ;  /* 0x000080000000791a */ /* 0x000fe80000000000 */
[----:B------:R-:W-:Y:S02]  /*d2a0*/  BAR.SYNC.DEFER_BLOCKING 0x0 ;  /* 0x0000000000007b1d */ /* 0x000fe40000010000 */
        /* <DEDUP_REMOVED lines=12> */
[C---:B------:R-:W-:Y:S08]  /*d370*/  HMMA.16816.F32 R12, R192.reuse, R128, R12 ;  /* 0x00000080c00c723c */ /* 0x040ff0000000180c */
[C---:B------:R-:W-:Y:S08]  /*d380*/  HMMA.16816.F32 R16, R192.reuse, R130, R16 ;  /* 0x00000082c010723c */ /* 0x040ff00000001810 */
[C---:B----4-:R-:W-:Y:S08]  /*d390*/  HMMA.16816.F32 R20, R192.reuse, R132, R20 ;  /* 0x00000084c014723c */ /* 0x050ff00000001814 */
[C---:B------:R-:W-:Y:S08]  /*d3a0*/  HMMA.16816.F32 R24, R192.reuse, R134, R24 ;  /* 0x00000086c018723c */ /* 0x040ff00000001818 */
[C---:B------:R-:W-:Y:S08]  /*d3b0*/  HMMA.16816.F32 R28, R192.reuse, R160, R28 ;  /* 0x000000a0c01c723c */ /* 0x040ff0000000181c */
[C---:B------:R-:W-:Y:S08]  /*d3c0*/  HMMA.16816.F32 R32, R192.reuse, R162, R32 ;  /* 0x000000a2c020723c */ /* 0x040ff00000001820 */
[C---:B------:R-:W-:Y:S08]  /*d3d0*/  HMMA.16816.F32 R36, R192.reuse, R164, R36 ;  /* 0x000000a4c024723c */ /* 0x040ff00000001824 */
[C---:B------:R-:W-:Y:S08]  /*d3e0*/  HMMA.16816.F32 R40, R192.reuse, R166, R40 ;  /* 0x000000a6c028723c */ /* 0x040ff00000001828 */
[C---:B--2---:R-:W-:Y:S08]  /*d3f0*/  HMMA.16816.F32 R44, R192.reuse, R140, R44 ;  /* 0x0000008cc02c723c */ /* 0x044ff0000000182c */
        /* <DEDUP_REMOVED lines=32> */
[----:B------:R-:W5:Y:S04]  /*d600*/  SHFL.IDX PT, R0, R134, 0x2, 0x181f ;  /* 0x00581f0086007f89 */ /* 0x000f6800000e0000 */
[----:B------:R-:W5:Y:S01]  /*d610*/  SHFL.IDX PT, R116, R136, 0x2, 0x181f ;  /* 0x00581f0088747f89 */ /* 0x000f6200000e0000 */
[C---:B-1----:R-:W-:Y:S02]  /*d620*/  IADD3 R122, P0, R119.reuse, R231, RZ ;  /* 0x000000e7777a7210 */ /* 0x042fe40007f1e0ff */
[-C--:B------:R-:W-:Y:S03]  /*d630*/  IADD3 R128, P2, R119, R230.reuse, RZ ;  /* 0x000000e677807210 */ /* 0x080fe60007f5e0ff */
[C-C-:B--2---:R-:W-:Y:S01]  /*d640*/  IMAD.X R123, R120.reuse, 0x1, R169.reuse, P0 ;  /* 0x00000001787b7824 */ /* 0x144fe200000e06a9 */
[----:B------:R-:W-:Y:S02]  /*d650*/  IADD3.X R129, R120, R233, RZ, P2, !PT ;  /* 0x000000e978817210 */ /* 0x000fe400017fe4ff */
[CC--:B---3--:R-:W-:Y:S02]  /*d660*/  IADD3 R130, P0, R117.reuse, R231.reuse, RZ ;  /* 0x000000e775827210 */ /* 0x0c8fe40007f1e0ff */
[----:B------:R1:W-:Y:S01]  /*d670*/  LDGSTS.E.BYPASS.LTC128B.128 [R218+0x8100], [R122.64], !P5 ;  /* 0x081000007ada7fae */ /* 0x0003e2000e901d4e */
[-C--:B------:R-:W-:Y:S02]  /*d680*/  IADD3 R132, P6, R117, R230.reuse, RZ ;  /* 0x000000e675847210 */ /* 0x080fe40007fde0ff */
[----:B----4-:R-:W-:Y:S01]  /*d690*/  IMAD.X R131, R118, 0x1, R169, P0 ;  /* 0x0000000176837824 */ /* 0x010fe200000e06a9 */
[----:B------:R1:W-:Y:S01]  /*d6a0*/  LDGSTS.E.BYPASS.LTC128B.128 [R218+0xb100], [R128.64], !P4 ;  /* 0x0b10000080da7fae */ /* 0x0003e2000e101d4e */
[----:B-----5:R-:W-:Y:S01]  /*d6b0*/  IADD3 R120, P2, R0, R231, RZ ;  /* 0x000000e700787210 */ /* 0x020fe20007f5e0ff */
[--C-:B------:R-:W-:Y:S02]  /*d6c0*/  IMAD.X R133, R118, 0x1, R233.reuse, P6 ;  /* 0x0000000176857824 */ /* 0x100fe400030e06e9 */
[----:B------:R1:W-:Y:S01]  /*d6d0*/  LDGSTS.E.BYPASS.LTC128B.128 [R218+0x9100], [R130.64], !P5 ;  /* 0x0910000082da7fae */ /* 0x0003e2000e901d4e */
[----:B------:R-:W-:Y:S02]  /*d6e0*/  IADD3 R134, P0, R0, R230, RZ ;  /* 0x000000e600867210 */ /* 0x000fe40007f1e0ff */
[C---:B------:R-:W-:Y:S01]  /*d6f0*/  IADD3.X R121, R116.reuse, R169, RZ, P2, !PT ;  /* 0x000000a974797210 */ /* 0x040fe200017fe4ff */
[----:B------:R1:W-:Y:S02]  /*d700*/  LDGSTS.E.BYPASS.LTC128B.128 [R218+0xc100], [R132.64], !P4 ;  /* 0x0c10000084da7fae */ /* 0x0003e4000e101d4e */
[----:B------:R-:W-:Y:S02]  /*d710*/  IMAD.X R135, R116, 0x1, R233, P0 ;  /* 0x0000000174877824 */ /* 0x000fe400000e06e9 */
[----:B------:R1:W-:Y:S04]  /*d720*/  LDGSTS.E.BYPASS.LTC128B.128 [R218+0xa100], [R120.64], !P5 ;  /* 0x0a10000078da7fae */ /* 0x0003e8000e901d4e */
[----:B------:R1:W-:Y:S02]  /*d730*/  LDGSTS.E.BYPASS.LTC128B.128 [R218+0xd100], [R134.64], !P4 ;  /* 0x0d10000086da7fae */ /* 0x0003e4000e101d4e */
.L_x_1839:
[----:B-1----:R-:W-:Y:S01]  /*d740*/  IMAD.MOV.U32 R129, RZ, RZ, R221 ;  /* 0x000000ffff817224 */ /* 0x002fe200078e00dd */
[----:B------:R-:W-:Y:S01]  /*d750*/  PLOP3.LUT P2, PT, PT, PT, UP2, 0x80, 0x0 ;  /* 0x000000000000781c */ /* 0x000fe20003f4f028 */
[----:B------:R-:W0:Y:S01]  /*d760*/  LDGDEPBAR ;  /* 0x00000000000079af */ /* 0x000e220000000000 */
[----:B------:R-:W-:Y:S01]  /*d770*/  PLOP3.LUT P0, PT, PT, PT, UP2, 0x80, 0x0 ;  /* 0x000000000000781c */ /* 0x000fe20003f0f028 */
[----:B------:R-:W-:Y:S02]  /*d780*/  IMAD R133, R168, -0x60, RZ ;  /* 0xffffffa0a8857824 */ /* 0x000fe400078e02ff */
[----:B------:R-:W-:Y:S03]  /*d790*/  IMAD.U32 R118, RZ, RZ, UR8 ;  /* 0x00000008ff767e24 */ /* 0x000fe6000f8e00ff */
[----:B------:R-:W-:Y:S04]  /*d7a0*/  IADD3 R119, -R222, 0x1, R133 ;  /* 0x00000001de777810 */ /* 0x000fe80007ffe185 */
[----:B------:R-:W-:Y:S01]  /*d7b0*/  IADD3 R118, R119, -c[0x0][0x168], R118 ;  /* 0x80005a0077767a10 */ /* 0x000fe20007ffe076 */
[----:B------:R-:W-:Y:S03]  /*d7c0*/  @P2 IMAD.HI.U32 R0, R221, c[0x0][0x2c8], RZ ;  /* 0x0000b200dd002a27 */ /* 0x000fe600078e00ff */
[C---:B------:R-:W-:Y:S02]  /*d7d0*/  IADD3 R128, R118.reuse, c[0x0][0x328], RZ ;  /* 0x0000ca0076807a10 */ /* 0x040fe40007ffe0ff */
[----:B------:R-:W-:Y:S01]  /*d7e0*/  @P0 SHF.R.U32.HI R129, RZ, c[0x0][0x2cc], R0 ;  /* 0x0000b300ff810a19 */ /* 0x000fe20000011600 */
[----:B------:R-:W-:Y:S01]  /*d7f0*/  IMAD.IADD R0, R133, 0x1, -R222 ;  /* 0x0000000185007824 */ /* 0x000fe200078e0ade */
[----:B------:R-:W-:Y:S02]  /*d800*/  PLOP3.LUT P0, PT, PT, PT, UP1, 0x40, 0x0 ;  /* 0x000000000000781c */ /* 0x000fe40003f0e818 */
[----:B------:R-:W-:Y:S01]  /*d810*/  IADD3 R118, R118, UR17, RZ ;  /* 0x0000001176767c10 */ /* 0x000fe2000fffe0ff */
[----:B------:R-:W1:Y:S02]  /*d820*/  SHFL.IDX PT, R117, R129, RZ, 0x1c1f ;  /* 0x001c1fff81757589 */ /* 0x000e6400000e0000 */
[--C-:B-1----:R-:W-:Y:S02]  /*d830*/  IMAD.IADD R132, R128, 0x1, R117.reuse ;  /* 0x0000000180847824 */ /* 0x102fe400078e0275 */
[----:B------:R-:W-:Y:S06]  /*d840*/  IMAD.IADD R130, R118, 0x1, R117 ;  /* 0x0000000176827824 */ /* 0x000fec00078e0275 */
        /* <DEDUP_REMOVED lines=16> */
.L_x_1842:
[----:B------:R-:W-:Y:S04]  /*d950*/  MOV R116, c[0x0][0x32c] ;  /* 0x0000cb0000747a02 */ /* 0x000fe80000000f00 */
[----:B------:R-:W-:Y:S11]  /*d960*/  ISETP.NE.AND P0, PT, R116, 0x1, PT ;  /* 0x000000017400780c */ /* 0x000ff60003f05270 */
[----:B------:R-:W-:Y:S02]  /*d970*/  @!UPT UIADD3 URZ, URZ, URZ, URZ ;  /* 0x0000003f3f3ff290 */ /* 0x000fe4000fffe03f */
[----:B------:R-:W-:Y:S05]  /*d980*/  @P0 IMAD.HI.U32 R116, R117, c[0x0][0x330], RZ ;  /* 0x0000cc0075740a27 */ /* 0x000fea00078e00ff */
[----:B------:R-:W-:Y:S02]  /*d990*/  @P0 SHF.R.U32.HI R117, RZ, c[0x0][0x334], R116 ;  /* 0x0000cd00ff750a19 */ /* 0x000fe40000011674 */
.L_x_1843:
[----:B------:R-:W-:Y:S05]  /*d9a0*/  BSYNC B0 ;  /* 0x0000000000007941 */ /* 0x000fea0003800000 */
.L_x_1841:
[----:B------:R-:W-:Y:S05]  /*d9b0*/  IMAD R119, R117, c[0x0][0x32c], R0 ;  /* 0x0000cb0075777a24 */ /* 0x000fea00078e0200 */
[----:B------:R-:W-:Y:S02]  /*d9c0*/  IADD3 R117, R119, c[0x0][0x32c], RZ ;  /* 0x0000cb0077757a10 */ /* 0x000fe40007ffe0ff */
[----:B------:R-:W-:Y:S02]  /*d9d0*/  IMNMX R130, R130, R119, !PT ;  /* 0x0000007782827217 */ /* 0x000fe40007800200 */
[----:B------:R-:W-:Y:S02]  /*d9e0*/  IMNMX R132, R132, R117, PT ;  /* 0x0000007584847217 */ /* 0x000fe40003800200 */
.L_x_1840:
[C---:B------:R-:W-:Y:S02]  /*d9f0*/  ISETP.GE.AND P0, PT, R133.reuse, 0x2, PT ;  /* 0x000000028500780c */ /* 0x040fe40003f06270 */
[----:B------:R-:W-:Y:S02]  /*da00*/  ISETP.GE.AND P2, PT, R133, 0x9, PT ;  /* 0x000000098500780c */ /* 0x000fe40003f46270 */
[----:B------:R-:W-:Y:S02]  /*da10*/  LOP3.LUT R227, R227, 0xffefffff, RZ, 0xc0, !PT ;  /* 0xffefffffe3e37812 */ /* 0x000fe400078ec0ff */
[----:B------:R-:W-:Y:S07]  /*da20*/  ISETP.GE.AND P6, PT, R133, 0x59, PT ;  /* 0x000000598500780c */ /* 0x000fee0003fc6270 */
        /* <DEDUP_REMOVED lines=29> */
[----:B------:R-:W-:Y:S01]  /*dc00*/  ISETP.GT.AND P0, PT, R130, 0x18, !P2 ;  /* 0x000000188200780c */ /* 0x000fe20005704270 */
[----:B------:R-:W1:Y:S03]  /*dc10*/  SHFL.IDX PT, R13, R129, 0x1, 0x1c1f ;  /* 0x003c1f00810d7f89 */ /* 0x000e6600000e0000 */
        /* <DEDUP_REMOVED lines=8> */
[----:B------:R-:W-:Y:S01]  /*dca0*/  ISETP.GE.AND P2, PT, R133, 0x21, PT ;  /* 0x000000218500780c */ /* 0x000fe20003f46270 */
[--C-:B-1----:R-:W-:Y:S01]  /*dcb0*/  IMAD.IADD R128, R128, 0x1, R13.reuse ;  /* 0x0000000180807824 */ /* 0x102fe200078e020d */
[----:B------:R-:W-:Y:S01]  /*dcc0*/  LOP3.LUT R227, R227, 0xffffdfff, RZ, 0xc0, !PT ;  /* 0xffffdfffe3e37812 */ /* 0x000fe200078ec0ff */
[----:B------:R-:W-:Y:S01]  /*dcd0*/  IMAD.IADD R5, R118, 0x1, R13 ;  /* 0x0000000176057824 */ /* 0x000fe200078e020d */
        /* <DEDUP_REMOVED lines=82> */
[----:B------:R-:W-:Y:S02]  /*e200*/  @P2 LOP3.LUT R227, R227, 0x1, RZ, 0xfc, !PT ;  /* 0x00000001e3e32812 */ /* 0x000fe400078efcff */
[----:B------:R-:W-:Y:S02]  /*e210*/  ISETP.GE.AND P2, PT, R133, 0x1, PT ;  /* 0x000000018500780c */ /* 0x000fe40003f46270 */
        /* <DEDUP_REMOVED lines=30> */
.L_x_1846:
[----:B------:R-:W-:Y:S04]  /*e400*/  MOV R4, 0x1 ;  /* 0x0000000100047802 */ /* 0x000fe80000000f00 */
[----:B------:R-:W-:Y:S11]  /*e410*/  ISETP.NE.AND P0, PT, R4, c[0x0][0x32c], PT ;  /* 0x0000cb0004007a0c */ /* 0x000ff60003f05270 */
[----:B------:R-:W-:Y:S02]  /*e420*/  @!UPT UIADD3 URZ, URZ, URZ, URZ ;  /* 0x0000003f3f3ff290 */ /* 0x000fe4000fffe03f */
[----:B------:R-:W-:Y:S05]  /*e430*/  @P0 IMAD.HI.U32 R4, R13, c[0x0][0x330], RZ ;  /* 0x0000cc000d040a27 */ /* 0x000fea00078e00ff */
[----:B------:R-:W-:Y:S02]  /*e440*/  @P0 SHF.R.U32.HI R13, RZ, c[0x0][0x334], R4 ;  /* 0x0000cd00ff0d0a19 */ /* 0x000fe40000011604 */
.L_x_1847:
[----:B------:R-:W-:Y:S05]  /*e450*/  BSYNC B0 ;  /* 0x0000000000007941 */ /* 0x000fea0003800000 */
.L_x_1845:
[----:B------:R-:W-:Y:S05]  /*e460*/  IMAD R0, R13, c[0x0][0x32c], R0 ;  /* 0x0000cb000d007a24 */ /* 0x000fea00078e0200 */
[----:B------:R-:W-:Y:S02]  /*e470*/  IADD3 R13, R0, c[0x0][0x32c], RZ ;  /* 0x0000cb00000d7a10 */ /* 0x000fe40007ffe0ff */
[----:B------:R-:W-:Y:S02]  /*e480*/  IMNMX R5, R5, R0, !PT ;  /* 0x0000000005057217 */ /* 0x000fe40007800200 */
[----:B------:R-:W-:Y:S02]  /*e490*/  IMNMX R128, R128, R13, PT ;  /* 0x0000000d80807217 */ /* 0x000fe40003800200 */
.L_x_1844:
        /* <DEDUP_REMOVED lines=25> */
[C---:B------:R-:W-:Y:S02]  /*e630*/  ISETP.LT.OR P0, PT, R128.reuse, 0xa, P0 ;  /* 0x0000000a8000780c */ /* 0x040fe40000701670 */
        /* <DEDUP_REMOVED lines=55> */
[C---:B------:R-:W-:Y:S02]  /*e9b0*/  ISETP.LT.OR P0, PT, R128.reuse, 0x2a, P0 ;  /* 0x0000002a8000780c */ /* 0x040fe40000701670 */
[----:B------:R-:W-:Y:S01]  /*e9c0*/  ISETP.GT.AND P6, PT, R5, 0x58, !P6 ;  /* 0x000000580500780c */ /* 0x000fe200077c4270 */
[----:B------:R-:W1:Y:S01]  /*e9d0*/  SHFL.BFLY PT, R13, R10, 0x2, 0x1f ;  /* 0x0c401f000a0d7f89 */ /* 0x000e6200000e0000 */
[----:B------:R-:W-:Y:S02]  /*e9e0*/  FSEL R157, R27, -INF , !P0 ;  /* 0xff8000001b9d7808 */ /* 0x000fe40004000000 */
[----:B------:R-:W-:Y:S02]  /*e9f0*/  LOP3.LUT P0, RZ, R227, 0x200, RZ, 0xc0, !PT ;  /* 0x00000200e3ff7812 */ /* 0x000fe4000780c0ff */
[----:B------:R-:W-:Y:S02]  /*ea00*/  FMNMX.FTZ R0, R157, R0, !PT ;  /* 0x000000009d007209 */ /* 0x000fe40007810000 */
[C---:B------:R-:W-:Y:S01]  /*ea10*/  ISETP.GT.AND P0, PT, R5.reuse, 0x30, !P0 ;  /* 0x000000300500780c */ /* 0x040fe20004704270 */
[----:B------:R-:W-:Y:S01]  /*ea20*/  LDSM.16.MT88.4 R24, [R209+0x100] ;  /* 0x00010000d118783b */ /* 0x000fe20000004200 */
        /* <DEDUP_REMOVED lines=9> */
[C---:B------:R-:W-:Y:S02]  /*eac0*/  ISETP.LT.OR P2, PT, R128.reuse, 0x5a, P2 ;  /* 0x0000005a8000780c */ /* 0x040fe40001741670 */
        /* <DEDUP_REMOVED lines=21> */
[C---:B------:R-:W-:Y:S02]  /*ec20*/  ISETP.LT.OR P0, PT, R128.reuse, 0x42, P0 ;  /* 0x000000428000780c */ /* 0x040fe40000701670 */
        /* <DEDUP_REMOVED lines=37> */
[----:B------:R-:W-:Y:S01]  /*ee80*/  LDSM.16.MT88.4 R40, [R208+0x4900] ;  /* 0x00490000d028783b */ /* 0x000fe20000004200 */
[--C-:B------:R-:W-:Y:S01]  /*ee90*/  FFMA.FTZ R119, R119, c[0x0][0x2d0], -R46.reuse ;  /* 0x0000b40077777a23 */ /* 0x100fe2000001082e */
[----:B-1----:R-:W-:Y:S01]  /*eea0*/  FMNMX.FTZ R6, R4, R5, !PT ;  /* 0x0000000504067209 */ /* 0x002fe20007810000 */
[--C-:B------:R-:W-:Y:S01]  /*eeb0*/  FFMA.FTZ R122, R122, c[0x0][0x2d0], -R46.reuse ;  /* 0x0000b4007a7a7a23 */ /* 0x100fe2000001082e */
[----:B------:R-:W-:Y:S01]  /*eec0*/  FSEL R4, R0, RZ, P0 ;  /* 0x000000ff00047208 */ /* 0x000fe20000000000 */
[--C-:B------:R-:W-:Y:S02]  /*eed0*/  FFMA.FTZ R128, R249, c[0x0][0x2d0], -R46.reuse ;  /* 0x0000b400f9807a23 */ /* 0x100fe4000001082e */
[----:B------:R-:W1:Y:S01]  /*eee0*/  MUFU.EX2 R15, R15 ;  /* 0x0000000f000f7308 */ /* 0x000e620000000800 */
[----:B------:R-:W2:Y:S01]  /*eef0*/  SHFL.BFLY PT, R5, R6, 0x1, 0x1f ;  /* 0x0c201f0006057f89 */ /* 0x000ea200000e0000 */
[----:B------:R-:W-:Y:S02]  /*ef00*/  FADD.FTZ R3, -R4, R3 ;  /* 0x0000000304037221 */ /* 0x000fe40000010100 */
[--C-:B------:R-:W-:Y:S02]  /*ef10*/  FFMA.FTZ R141, R141, c[0x0][0x2d0], -R46.reuse ;  /* 0x0000b4008d8d7a23 */ /* 0x100fe4000001082e */
        /* <DEDUP_REMOVED lines=10> */
[--C-:B------:R-:W-:Y:S01]  /*efc0*/  FFMA.FTZ R143, R143, c[0x0][0x2d0], -R46.reuse ;  /* 0x0000b4008f8f7a23 */ /* 0x100fe2000001082e */
[----:B-1----:R-:W-:Y:S01]  /*efd0*/  F2FP.PACK_AB R16, R15, R48 ;  /* 0x000000300f10723e */ /* 0x002fe200000000ff */
[--C-:B------:R-:W-:Y:S01]  /*efe0*/  FFMA.FTZ R139, R139, c[0x0][0x2d0], -R46.reuse ;  /* 0x0000b4008b8b7a23 */ /* 0x100fe2000001082e */
[----:B--2---:R-:W-:Y:S01]  /*eff0*/  FMNMX.FTZ R12, R5, R6, !PT ;  /* 0x00000006050c7209 */ /* 0x004fe20007810000 */
[----:B------:R-:W-:Y:S02]  /*f000*/  FMUL.FTZ R6, R3, c[0x0][0x2d0] ;  /* 0x0000b40003067a20 */ /* 0x000fe40000410000 */
[--C-:B------:R-:W-:Y:S01]  /*f010*/  FFMA.FTZ R123, R123, c[0x0][0x2d0], -R46.reuse ;  /* 0x0000b4007b7b7a23 */ /* 0x100fe2000001082e */
[C---:B------:R-:W-:Y:S01]  /*f020*/  FSETP.NEU.FTZ.AND P0, PT, R12.reuse, -INF , PT ;  /* 0xff8000000c00780b */ /* 0x040fe20003f1d000 */
[C---:B------:R-:W-:Y:S01]  /*f030*/  FMUL.FTZ R118, R12.reuse, c[0x0][0x2d0] ;  /* 0x0000b4000c767a20 */ /* 0x040fe20000410000 */
[----:B------:R-:W1:Y:S01]  /*f040*/  MUFU.EX2 R3, R6 ;  /* 0x0000000600037308 */ /* 0x000e620000000800 */
[--C-:B------:R-:W-:Y:S01]  /*f050*/  FFMA.FTZ R158, R121, c[0x0][0x2d0], -R46.reuse ;  /* 0x0000b400799e7a23 */ /* 0x100fe2000001082e */
[----:B------:R-:W-:Y:S01]  /*f060*/  FSEL R5, R12, RZ, P0 ;  /* 0x000000ff0c057208 */ /* 0x000fe20000000000 */
[----:B------:R-:W-:Y:S01]  /*f070*/  FFMA.FTZ R120, R120, c[0x0][0x2d0], -R46 ;  /* 0x0000b40078787a23 */ /* 0x000fe2000001082e */
[----:B------:R-:W-:Y:S02]  /*f080*/  FSEL R118, R118, RZ, P0 ;  /* 0x000000ff76767208 */ /* 0x000fe40000000000 */
[----:B------:R-:W-:Y:S01]  /*f090*/  ISETP.GT.AND P0, PT, R168, R215, PT ;  /* 0x000000d7a800720c */ /* 0x000fe20003f04270 */
[----:B------:R-:W-:Y:S02]  /*f0a0*/  FADD.FTZ R5, -R5, R2 ;  /* 0x0000000205057221 */ /* 0x000fe40000010100 */
[--C-:B------:R-:W-:Y:S01]  /*f0b0*/  FFMA.FTZ R50, R11, c[0x0][0x2d0], -R118.reuse ;  /* 0x0000b4000b327a23 */ /* 0x100fe20000010876 */
[----:B------:R-:W-:Y:S01]  /*f0c0*/  MUFU.EX2 R119, R119 ;  /* 0x0000007700777308 */ /* 0x000fe20000000800 */
[----:B------:R-:W2:Y:S01]  /*f0d0*/  LDSM.16.MT88.4 R8, [R212+0x100] ;  /* 0x00010000d408783b */ /* 0x000ea20000004200 */
[--C-:B------:R-:W-:Y:S01]  /*f0e0*/  FFMA.FTZ R117, R21, c[0x0][0x2d0], -R118.reuse ;  /* 0x0000b40015757a23 */ /* 0x100fe20000010876 */
[----:B---3--:R-:W-:Y:S01]  /*f0f0*/  F2FP.PACK_AB R18, R49, R14 ;  /* 0x0000000e3112723e */ /* 0x008fe200000000ff */
[--C-:B------:R-:W-:Y:S02]  /*f100*/  FFMA.FTZ R116, R17, c[0x0][0x2d0], -R118.reuse ;  /* 0x0000b40011747a23 */ /* 0x100fe40000010876 */
[--C-:B------:R-:W-:Y:S02]  /*f110*/  FFMA.FTZ R51, R7, c[0x0][0x2d0], -R118.reuse ;  /* 0x0000b40007337a23 */ /* 0x100fe40000010876 */
[----:B------:R-:W-:Y:S01]  /*f120*/  FMUL.FTZ R2, R5, c[0x0][0x2d0] ;  /* 0x0000b40005027a20 */ /* 0x000fe20000410000 */
[----:B------:R-:W3:Y:S01]  /*f130*/  LDSM.16.MT88.4 R20, [R210+0x100] ;  /* 0x00010000d214783b */ /* 0x000ee20000004200 */
        /* <DEDUP_REMOVED lines=18> */
[----:B------:R-:W4:Y:S01]  /*f260*/  MUFU.EX2 R50, R50 ;  /* 0x0000003200327308 */ /* 0x000f220000000800 */
[----:B------:R-:W-:Y:S02]  /*f270*/  FMUL.FTZ R89, R3, R89 ;  /* 0x0000005903597220 */ /* 0x000fe40000410000 */
[--C-:B------:R-:W-:Y:S01]  /*f280*/  FFMA.FTZ R133, R45, c[0x0][0x2d0], -R118.reuse ;  /* 0x0000b4002d857a23 */ /* 0x100fe20000010876 */
[----:B-1----:R-:W-:Y:S01]  /*f290*/  F2FP.PACK_AB R17, R116, R117 ;  /* 0x000000757411723e */ /* 0x002fe200000000ff */
        /* <DEDUP_REMOVED lines=9> */
[----:B------:R-:W5:Y:S01]  /*f330*/  MUFU.EX2 R122, R122 ;  /* 0x0000007a007a7308 */ /* 0x000f620000000800 */
[C---:B------:R-:W-:Y:S02]  /*f340*/  FMUL.FTZ R56, R3.reuse, R56 ;  /* 0x0000003803387220 */ /* 0x040fe40000410000 */
[C---:B------:R-:W-:Y:S01]  /*f350*/  FMUL.FTZ R57, R3.reuse, R57 ;  /* 0x0000003903397220 */ /* 0x040fe20000410000 */
[----:B----4-:R-:W-:Y:S01]  /*f360*/  F2FP.PACK_AB R19, R50, R51 ;  /* 0x000000333213723e */ /* 0x010fe200000000ff */
        /* <DEDUP_REMOVED lines=9> */
[----:B------:R-:W-:Y:S01]  /*f400*/  MUFU.EX2 R141, R141 ;  /* 0x0000008d008d7308 */ /* 0x000fe20000000800 */
[C---:B------:R-:W-:Y:S02]  /*f410*/  FMUL.FTZ R71, R2.reuse, R71 ;  /* 0x0000004702477220 */ /* 0x040fe40000410000 */
[C---:B------:R-:W-:Y:S01]  /*f420*/  FMUL.FTZ R74, R2.reuse, R74 ;  /* 0x0000004a024a7220 */ /* 0x040fe20000410000 */
[C---:B--2---:R-:W-:Y:S05]  /*f430*/  HMMA.16816.F32 R4, R16.reuse, R8, R4 ;  /* 0x000000081004723c */ /* 0x044fea0000001804 */
[C---:B------:R-:W-:Y:S01]  /*f440*/  FMUL.FTZ R75, R2.reuse, R75 ;  /* 0x0000004b024b7220 */ /* 0x040fe20000410000 */
[----:B------:R-:W-:Y:S01]  /*f450*/  MUFU.EX2 R130, R130 ;  /* 0x0000008200827308 */ /* 0x000fe20000000800 */
[C---:B------:R-:W-:Y:S01]  /*f460*/  FMUL.FTZ R78, R2.reuse, R78 ;  /* 0x0000004e024e7220 */ /* 0x040fe20000410000 */
[C---:B------:R-:W-:Y:S01]  /*f470*/  HMMA.16816.F32 R68, R16.reuse, R10, R68 ;  /* 0x0000000a1044723c */ /* 0x040fe20000001844 */
[----:B------:R-:W1:Y:S03]  /*f480*/  LDSM.16.MT88.4 R8, [R208+0x100] ;  /* 0x00010000d008783b */ /* 0x000e660000004200 */
[C---:B------:R-:W-:Y:S02]  /*f490*/  FMUL.FTZ R79, R2.reuse, R79 ;  /* 0x0000004f024f7220 */ /* 0x040fe40000410000 */
[C---:B------:R-:W-:Y:S02]  /*f4a0*/  FMUL.FTZ R82, R2.reuse, R82 ;  /* 0x0000005202527220 */ /* 0x040fe40000410000 */
[C---:B---3--:R-:W-:Y:S01]  /*f4b0*/  HMMA.16816.F32 R72, R16.reuse, R20, R72 ;  /* 0x000000141048723c */ /* 0x048fe20000001848 */
[----:B------:R-:W-:Y:S03]  /*f4c0*/  MUFU.EX2 R132, R132 ;  /* 0x0000008400847308 */ /* 0x000fe60000000800 */
[C---:B------:R-:W-:Y:S02]  /*f4d0*/  FMUL.FTZ R83, R2.reuse, R83 ;  /* 0x0000005302537220 */ /* 0x040fe40000410000 */
[C---:B------:R-:W-:Y:S02]  /*f4e0*/  FMUL.FTZ R86, R2.reuse, R86 ;  /* 0x0000005602567220 */ /* 0x040fe40000410000 */
[C---:B------:R-:W-:Y:S01]  /*f4f0*/  HMMA.16816.F32 R76, R16.reuse, R22, R76 ;  /* 0x00000016104c723c */ /* 0x040fe2000000184c */
[----:B------:R-:W2:Y:S02]  /*f500*/  LDSM.16.MT88.4 R20, [R212+0x3100] ;  /* 0x00310000d414783b */ /* 0x000ea40000004200 */
[----:B------:R-:W-:Y:S01]  /*f510*/  MUFU.EX2 R149, R149 ;  /* 0x0000009500957308 */ /* 0x000fe20000000800 */
[C---:B------:R-:W-:Y:S02]  /*f520*/  FMUL.FTZ R87, R2.reuse, R87 ;  /* 0x0000005702577220 */ /* 0x040fe40000410000 */
[C---:B------:R-:W-:Y:S02]  /*f530*/  FMUL.FTZ R98, R2.reuse, R98 ;  /* 0x0000006202627220 */ /* 0x040fe40000410000 */
[C---:B------:R-:W-:Y:S04]  /*f540*/  HMMA.16816.F32 R80, R16.reuse, R24, R80 ;  /* 0x000000181050723c */ /* 0x040fe80000001850 */
[C---:B------:R-:W-:Y:S01]  /*f550*/  FMUL.FTZ R99, R2.reuse, R99 ;  /* 0x0000006302637220 */ /* 0x040fe20000410000 */
[----:B------:R-:W-:Y:S01]  /*f560*/  MUFU.EX2 R138, R138 ;  /* 0x0000008a008a7308 */ /* 0x000fe20000000800 */
[C---:B------:R-:W-:Y:S02]  /*f570*/  FMUL.FTZ R102, R2.reuse, R102 ;  /* 0x0000006602667220 */ /* 0x040fe40000410000 */
[C---:B------:R-:W-:Y:S01]  /*f580*/  HMMA.16816.F32 R84, R16.reuse, R26, R84 ;  /* 0x0000001a1054723c */ /* 0x040fe20000001854 */
[----:B------:R-:W3:Y:S03]  /*f590*/  LDSM.16.MT88.4 R24, [R210+0x3100] ;  /* 0x00310000d218783b */ /* 0x000ee60000004200 */
[C---:B------:R-:W-:Y:S02]  /*f5a0*/  FMUL.FTZ R90, R2.reuse, R90 ;  /* 0x0000005a025a7220 */ /* 0x040fe40000410000 */
[C---:B------:R-:W-:Y:S01]  /*f5b0*/  FMUL.FTZ R91, R2.reuse, R91 ;  /* 0x0000005b025b7220 */ /* 0x040fe20000410000 */
[----:B------:R-:W-:Y:S01]  /*f5c0*/  MUFU.EX2 R159, R159 ;  /* 0x0000009f009f7308 */ /* 0x000fe20000000800 */
[C---:B------:R-:W-:Y:S04]  /*f5d0*/  FMUL.FTZ R103, R2.reuse, R103 ;  /* 0x0000006702677220 */ /* 0x040fe80000410000 */
[C---:B------:R-:W-:Y:S01]  /*f5e0*/  FMUL.FTZ R106, R2.reuse, R106 ;  /* 0x0000006a026a7220 */ /* 0x040fe20000410000 */
[C---:B-1----:R-:W-:Y:S03]  /*f5f0*/  HMMA.16816.F32 R88, R16.reuse, R8, R88 ;  /* 0x000000081058723c */ /* 0x042fe60000001858 */
[C---:B------:R-:W-:Y:S01]  /*f600*/  FMUL.FTZ R93, R3.reuse, R93 ;  /* 0x0000005d035d7220 */ /* 0x040fe20000410000 */
[----:B------:R-:W-:Y:S01]  /*f610*/  MUFU.EX2 R140, R140 ;  /* 0x0000008c008c7308 */ /* 0x000fe20000000800 */
[C---:B------:R-:W-:Y:S02]  /*f620*/  FMUL.FTZ R94, R2.reuse, R94 ;  /* 0x0000005e025e7220 */ /* 0x040fe40000410000 */
[C---:B------:R-:W-:Y:S02]  /*f630*/  FMUL.FTZ R95, R2.reuse, R95 ;  /* 0x0000005f025f7220 */ /* 0x040fe40000410000 */
[C---:B------:R-:W-:Y:S03]  /*f640*/  FMUL.FTZ R8, R3.reuse, R108 ;  /* 0x0000006c03087220 */ /* 0x040fe60000410000 */
[----:B------:R-:W-:Y:S02]  /*f650*/  FMUL.FTZ R9, R3, R109 ;  /* 0x0000006d03097220 */ /* 0x000fe40000410000 */
[C---:B------:R-:W-:Y:S01]  /*f660*/  HMMA.16816.F32 R92, R16.reuse, R10, R92 ;  /* 0x0000000a105c723c */ /* 0x040fe2000000185c */
[----:B------:R-:W-:Y:S02]  /*f670*/  MUFU.EX2 R163, R163 ;  /* 0x000000a300a37308 */ /* 0x000fe40000000800 */
[C---:B------:R-:W-:Y:S02]  /*f680*/  FMUL.FTZ R107, R2.reuse, R107 ;  /* 0x0000006b026b7220 */ /* 0x040fe40000410000 */
[C---:B------:R-:W-:Y:S02]  /*f690*/  FMUL.FTZ R54, R2.reuse, R54 ;  /* 0x0000003602367220 */ /* 0x040fe40000410000 */
[C---:B------:R-:W-:Y:S01]  /*f6a0*/  FMUL.FTZ R10, R2.reuse, R110 ;  /* 0x0000006e020a7220 */ /* 0x040fe20000410000 */
[C---:B--2---:R-:W-:Y:S03]  /*f6b0*/  HMMA.16816.F32 R96, R16.reuse, R20, R96 ;  /* 0x000000141060723c */ /* 0x044fe60000001860 */
[----:B------:R-:W-:Y:S01]  /*f6c0*/  MUFU.EX2 R150, R150 ;  /* 0x0000009600967308 */ /* 0x000fe20000000800 */
[----:B------:R-:W-:Y:S02]  /*f6d0*/  FFMA.FTZ R110, R37, c[0x0][0x2d0], -R118 ;  /* 0x0000b400256e7a23 */ /* 0x000fe40000010876 */
[----:B------:R-:W-:Y:S01]  /*f6e0*/  LDSM.16.MT88.4 R36, [R208+0x900] ;  /* 0x00090000d024783b */ /* 0x000fe20000004200 */
[C---:B------:R-:W-:Y:S01]  /*f6f0*/  FMUL.FTZ R11, R2.reuse, R111 ;  /* 0x0000006f020b7220 */ /* 0x040fe20000410000 */
[C---:B------:R-:W-:Y:S04]  /*f700*/  HMMA.16816.F32 R100, R16.reuse, R22, R100 ;  /* 0x000000161064723c */ /* 0x040fe80000001864 */
[----:B------:R-:W-:Y:S01]  /*f710*/  FMUL.FTZ R55, R2, R55 ;  /* 0x0000003702377220 */ /* 0x000fe20000410000 */
[----:B------:R-:W-:Y:S01]  /*f720*/  MUFU.EX2 R110, R110 ;  /* 0x0000006e006e7308 */ /* 0x000fe20000000800 */
[----:B------:R-:W1:Y:S01]  /*f730*/  LDSM.16.MT88.4 R20, [R208+0x3100] ;  /* 0x00310000d014783b */ /* 0x000e620000004200 */
[----:B------:R-:W-:Y:S01]  /*f740*/  FFMA.FTZ R109, R131, c[0x0][0x2d0], -R46 ;  /* 0x0000b400836d7a23 */ /* 0x000fe2000001082e */
[C---:B---3--:R-:W-:Y:S04]  /*f750*/  HMMA.16816.F32 R8, R16.reuse, R24, R8 ;  /* 0x000000181008723c */ /* 0x048fe80000001808 */
[----:B------:R-:W-:Y:S02]  /*f760*/  FFMA.FTZ R131, R33, c[0x0][0x2d0], -R118 ;  /* 0x0000b40021837a23 */ /* 0x000fe40000010876 */
[----:B------:R-:W-:Y:S01]  /*f770*/  LDSM.16.MT88.4 R32, [R209+0x900] ;  /* 0x00090000d120783b */ /* 0x000fe20000004200 */
[----:B------:R-:W-:Y:S01]  /*f780*/  FFMA.FTZ R46, R44, c[0x0][0x2d0], -R46 ;  /* 0x0000b4002c2e7a23 */ /* 0x000fe2000001082e */
[C---:B------:R-:W-:Y:S01]  /*f790*/  HMMA.16816.F32 R104, R16.reuse, R26, R104 ;  /* 0x0000001a1068723c */ /* 0x040fe20000001868 */
[----:B------:R-:W2:Y:S03]  /*f7a0*/  MUFU.EX2 R109, R109 ;  /* 0x0000006d006d7308 */ /* 0x000ea60000000800 */
[C---:B------:R-:W-:Y:S02]  /*f7b0*/  FMUL.FTZ R58, R2.reuse, R58 ;  /* 0x0000003a023a7220 */ /* 0x040fe40000410000 */
[----:B------:R-:W3:Y:S01]  /*f7c0*/  LDSM.16.MT88.4 R24, [R212+0x900] ;  /* 0x00090000d418783b */ /* 0x000ee20000004200 */
[C---:B------:R-:W-:Y:S01]  /*f7d0*/  FMUL.FTZ R59, R2.reuse, R59 ;  /* 0x0000003b023b7220 */ /* 0x040fe20000410000 */
[C---:B------:R-:W-:Y:S03]  /*f7e0*/  HMMA.16816.F32 R52, R16.reuse, R28, R52 ;  /* 0x0000001c1034723c */ /* 0x040fe60000001834 */
[----:B------:R-:W4:Y:S01]  /*f7f0*/  MUFU.EX2 R131, R131 ;  /* 0x0000008300837308 */ /* 0x000f220000000800 */
[--C-:B------:R-:W-:Y:S02]  /*f800*/  FFMA.FTZ R108, R251, c[0x0][0x2d0], -R118.reuse ;  /* 0x0000b400fb6c7a23 */ /* 0x100fe40000010876 */
[--C-:B------:R-:W-:Y:S02]  /*f810*/  FFMA.FTZ R111, R247, c[0x0][0x2d0], -R118.reuse ;  /* 0x0000b400f76f7a23 */ /* 0x100fe40000010876 */
[C---:B------:R-:W-:Y:S01]  /*f820*/  HMMA.16816.F32 R56, R16.reuse, R30, R56 ;  /* 0x0000001e1038723c */ /* 0x040fe20000001838 */
[----:B------:R-:W3:Y:S03]  /*f830*/  LDSM.16.MT88.4 R28, [R210+0x900] ;  /* 0x00090000d21c783b */ /* 0x000ee60000004200 */
[C---:B------:R-:W-:Y:S01]  /*f840*/  FMUL.FTZ R62, R2.reuse, R62 ;  /* 0x0000003e023e7220 */ /* 0x040fe20000410000 */
[----:B------:R-:W-:Y:S01]  /*f850*/  MUFU.EX2 R108, R108 ;  /* 0x0000006c006c7308 */ /* 0x000fe20000000800 */
[C---:B------:R-:W-:Y:S02]  /*f860*/  FMUL.FTZ R63, R2.reuse, R63 ;  /* 0x0000003f023f7220 */ /* 0x040fe40000410000 */
[C---:B------:R-:W-:Y:S04]  /*f870*/  FMUL.FTZ R66, R2.reuse, R66 ;  /* 0x0000004202427220 */ /* 0x040fe80000410000 */
[----:B------:R-:W-:Y:S01]  /*f880*/  FMUL.FTZ R67, R2, R67 ;  /* 0x0000004302437220 */ /* 0x000fe20000410000 */
[C---:B-1----:R-:W-:Y:S02]  /*f890*/  HMMA.16816.F32 R60, R16.reuse, R20, R60 ;  /* 0x00000014103c723c */ /* 0x042fe4000000183c */
[----:B------:R-:W1:Y:S01]  /*f8a0*/  MUFU.EX2 R111, R111 ;  /* 0x0000006f006f7308 */ /* 0x000e620000000800 */
[--C-:B------:R-:W-:Y:S02]  /*f8b0*/  FFMA.FTZ R134, R245, c[0x0][0x2d0], -R118.reuse ;  /* 0x0000b400f5867a23 */ /* 0x100fe40000010876 */
[--C-:B------:R-:W-:Y:S02]  /*f8c0*/  FFMA.FTZ R155, R241, c[0x0][0x2d0], -R118.reuse ;  /* 0x0000b400f19b7a23 */ /* 0x100fe40000010876 */
[--C-:B------:R-:W-:Y:S01]  /*f8d0*/  FFMA.FTZ R136, R239, c[0x0][0x2d0], -R118.reuse ;  /* 0x0000b400ef887a23 */ /* 0x100fe20000010876 */
[----:B------:R-:W-:Y:S01]  /*f8e0*/  HMMA.16816.F32 R64, R16, R22, R64 ;  /* 0x000000161040723c */ /* 0x000fe20000001840 */
[----:B------:R-:W3:Y:S03]  /*f8f0*/  LDSM.16.MT88.4 R20, [R212+0x3900] ;  /* 0x00390000d414783b */ /* 0x000ee60000004200 */
[----:B------:R3:W-:Y:S01]  /*f900*/  MUFU.EX2 R121, R46 ;  /* 0x0000002e00797308 */ /* 0x0007e20000000800 */
[--C-:B------:R-:W-:Y:S02]  /*f910*/  FFMA.FTZ R157, R157, c[0x0][0x2d0], -R118.reuse ;  /* 0x0000b4009d9d7a23 */ /* 0x100fe40000010876 */
[--C-:B------:R-:W-:Y:S01]  /*f920*/  FFMA.FTZ R142, R235, c[0x0][0x2d0], -R118.reuse ;  /* 0x0000b400eb8e7a23 */ /* 0x100fe20000010876 */
[----:B-----5:R-:W-:Y:S01]  /*f930*/  F2FP.PACK_AB R16, R122, R119 ;  /* 0x000000777a10723e */ /* 0x020fe200000000ff */
[--C-:B------:R-:W-:Y:S03]  /*f940*/  FFMA.FTZ R167, R167, c[0x0][0x2d0], -R118.reuse ;  /* 0x0000b400a7a77a23 */ /* 0x100fe60000010876 */
[----:B--2---:R-:W-:Y:S02]  /*f950*/  F2FP.PACK_AB R18, R109, R128 ;  /* 0x000000806d12723e */ /* 0x004fe400000000ff */
[----:B----4-:R-:W-:Y:S01]  /*f960*/  F2FP.PACK_AB R19, R131, R110 ;  /* 0x0000006e8313723e */ /* 0x010fe200000000ff */
[----:B------:R-:W-:Y:S01]  /*f970*/  MUFU.EX2 R134, R134 ;  /* 0x0000008600867308 */ /* 0x000fe20000000800 */
[--C-:B------:R-:W-:Y:S02]  /*f980*/  FFMA.FTZ R148, R165, c[0x0][0x2d0], -R118.reuse ;  /* 0x0000b400a5947a23 */ /* 0x100fe40000010876 */
[--C-:B------:R-:W-:Y:S01]  /*f990*/  FFMA.FTZ R161, R161, c[0x0][0x2d0], -R118.reuse ;  /* 0x0000b400a1a17a23 */ /* 0x100fe20000010876 */
[----:B-1----:R-:W-:Y:S01]  /*f9a0*/  F2FP.PACK_AB R17, R111, R108 ;  /* 0x0000006c6f11723e */ /* 0x002fe200000000ff */
[--C-:B------:R-:W-:Y:S02]  /*f9b0*/  FFMA.FTZ R151, R151, c[0x0][0x2d0], -R118.reuse ;  /* 0x0000b40097977a23 */ /* 0x100fe40000010876 */
[--C-:B------:R-:W-:Y:S02]  /*f9c0*/  FFMA.FTZ R154, R137, c[0x0][0x2d0], -R118.reuse ;  /* 0x0000b400899a7a23 */ /* 0x100fe40000010876 */
[--C-:B------:R-:W-:Y:S01]  /*f9d0*/  FFMA.FTZ R135, R135, c[0x0][0x2d0], -R118.reuse ;  /* 0x0000b40087877a23 */ /* 0x100fe20000010876 */
[----:B------:R-:W1:Y:S01]  /*f9e0*/  MUFU.EX2 R155, R155 ;  /* 0x0000009b009b7308 */ /* 0x000e620000000800 */
[C---:B---3--:R-:W-:Y:S01]  /*f9f0*/  HMMA.16816.F32 R4, R16.reuse, R24, R4 ;  /* 0x000000181004723c */ /* 0x048fe20000001804 */
[----:B------:R-:W-:Y:S02]  /*fa00*/  LDSM.16.MT88.4 R44, [R209+0x2900] ;  /* 0x00290000d12c783b */ /* 0x000fe40000004200 */
[--C-:B------:R-:W-:Y:S02]  /*fa10*/  FFMA.FTZ R129, R129, c[0x0][0x2d0], -R118.reuse ;  /* 0x0000b40081817a23 */ /* 0x100fe40000010876 */
[----:B------:R-:W-:Y:S03]  /*fa20*/  FFMA.FTZ R118, R13, c[0x0][0x2d0], -R118 ;  /* 0x0000b4000d767a23 */ /* 0x000fe60000010876 */
[C---:B------:R-:W-:Y:S01]  /*fa30*/  HMMA.16816.F32 R68, R16.reuse, R26, R68 ;  /* 0x0000001a1044723c */ /* 0x040fe20000001844 */
[----:B------:R-:W-:Y:S01]  /*fa40*/  MUFU.EX2 R136, R136 ;  /* 0x0000008800887308 */ /* 0x000fe20000000800 */
[----:B------:R-:W2:Y:S02]  /*fa50*/  LDSM.16.MT88.4 R24, [R210+0x3900] ;  /* 0x00390000d218783b */ /* 0x000ea40000004200 */
[----:B------:R-:W-:Y:S02]  /*fa60*/  FFMA.FTZ R48, R3, R228, R48 ;  /* 0x000000e403307223 */ /* 0x000fe40000010030 */
[----:B------:R-:W-:Y:S02]  /*fa70*/  FFMA.FTZ R117, R2, R229, R117 ;  /* 0x000000e502757223 */ /* 0x000fe40000010075 */
[C---:B------:R-:W-:Y:S03]  /*fa80*/  HMMA.16816.F32 R72, R16.reuse, R28, R72 ;  /* 0x0000001c1048723c */ /* 0x040fe60000001848 */
[----:B------:R-:W3:Y:S01]  /*fa90*/  MUFU.EX2 R157, R157 ;  /* 0x0000009d009d7308 */ /* 0x000ee20000000800 */
[----:B------:R-:W-:Y:S02]  /*faa0*/  FADD.FTZ R15, R15, R48 ;  /* 0x000000300f0f7221 */ /* 0x000fe40000010000 */
[----:B------:R-:W-:Y:S02]  /*fab0*/  FADD.FTZ R116, R116, R117 ;  /* 0x0000007574747221 */ /* 0x000fe40000010000 */
[C---:B------:R-:W-:Y:S01]  /*fac0*/  HMMA.16816.F32 R76, R16.reuse, R30, R76 ;  /* 0x0000001e104c723c */ /* 0x040fe2000000184c */
[----:B------:R-:W4:Y:S03]  /*fad0*/  LDSM.16.MT88.4 R28, [R209+0x3900] ;  /* 0x00390000d11c783b */ /* 0x000f260000004200 */
[----:B------:R-:W-:Y:S01]  /*fae0*/  FADD.FTZ R14, R14, R15 ;  /* 0x0000000f0e0e7221 */ /* 0x000fe20000010000 */
[----:B------:R-:W-:Y:S01]  /*faf0*/  MUFU.EX2 R142, R142 ;  /* 0x0000008e008e7308 */ /* 0x000fe20000000800 */
[----:B------:R-:W-:Y:S02]  /*fb00*/  FADD.FTZ R3, R51, R116 ;  /* 0x0000007433037221 */ /* 0x000fe40000010000 */
[C---:B------:R-:W-:Y:S04]  /*fb10*/  HMMA.16816.F32 R80, R16.reuse, R32, R80 ;  /* 0x000000201050723c */ /* 0x040fe80000001850 */
[----:B------:R-:W-:Y:S02]  /*fb20*/  FADD.FTZ R14, R49, R14 ;  /* 0x0000000e310e7221 */ /* 0x000fe40000010000 */
[----:B------:R-:W-:Y:S01]  /*fb30*/  FADD.FTZ R3, R50, R3 ;  /* 0x0000000332037221 */ /* 0x000fe20000010000 */
[----:B------:R-:W5:Y:S01]  /*fb40*/  MUFU.EX2 R167, R167 ;  /* 0x000000a700a77308 */ /* 0x000f620000000800 */
[C---:B------:R-:W-:Y:S01]  /*fb50*/  HMMA.16816.F32 R84, R16.reuse, R34, R84 ;  /* 0x000000221054723c */ /* 0x040fe20000001854 */
[----:B------:R-:W1:Y:S03]  /*fb60*/  LDSM.16.MT88.4 R32, [R208+0x3900] ;  /* 0x00390000d020783b */ /* 0x000e660000004200 */
[----:B------:R-:W-:Y:S02]  /*fb70*/  FADD.FTZ R119, R119, R14 ;  /* 0x0000000e77777221 */ /* 0x000fe40000010000 */
[----:B------:R-:W-:Y:S02]  /*fb80*/  FADD.FTZ R108, R108, R3 ;  /* 0x000000036c6c7221 */ /* 0x000fe40000010000 */
[C---:B------:R-:W-:Y:S01]  /*fb90*/  HMMA.16816.F32 R88, R16.reuse, R36, R88 ;  /* 0x000000241058723c */ /* 0x040fe20000001858 */
[----:B------:R-:W-:Y:S03]  /*fba0*/  MUFU.EX2 R148, R148 ;  /* 0x0000009400947308 */ /* 0x000fe60000000800 */
[----:B------:R-:W-:Y:S02]  /*fbb0*/  FADD.FTZ R119, R122, R119 ;  /* 0x000000777a777221 */ /* 0x000fe40000010000 */
[----:B------:R-:W-:Y:S02]  /*fbc0*/  FADD.FTZ R111, R111, R108 ;  /* 0x0000006c6f6f7221 */ /* 0x000fe40000010000 */
[C---:B------:R-:W-:Y:S01]  /*fbd0*/  HMMA.16816.F32 R92, R16.reuse, R38, R92 ;  /* 0x00000026105c723c */ /* 0x040fe2000000185c */
[----:B------:R-:W-:Y:S02]  /*fbe0*/  LDSM.16.MT88.4 R36, [R208+0x4100] ;  /* 0x00410000d024783b */ /* 0x000fe40000004200 */
[----:B------:R-:W1:Y:S01]  /*fbf0*/  MUFU.EX2 R161, R161 ;  /* 0x000000a100a17308 */ /* 0x000e620000000800 */
[----:B------:R-:W-:Y:S02]  /*fc00*/  FADD.FTZ R128, R128, R119 ;  /* 0x0000007780807221 */ /* 0x000fe40000010000 */
[----:B------:R-:W-:Y:S02]  /*fc10*/  FADD.FTZ R110, R110, R111 ;  /* 0x0000006f6e6e7221 */ /* 0x000fe40000010000 */
[C---:B------:R-:W-:Y:S04]  /*fc20*/  HMMA.16816.F32 R96, R16.reuse, R20, R96 ;  /* 0x000000141060723c */ /* 0x040fe80000001860 */
[----:B------:R-:W-:Y:S01]  /*fc30*/  FADD.FTZ R128, R109, R128 ;  /* 0x000000806d807221 */ /* 0x000fe20000010000 */
[----:B------:R-:W1:Y:S01]  /*fc40*/  MUFU.EX2 R143, R143 ;  /* 0x0000008f008f7308 */ /* 0x000e620000000800 */
[----:B------:R-:W-:Y:S02]  /*fc50*/  FADD.FTZ R131, R131, R110 ;  /* 0x0000006e83837221 */ /* 0x000fe40000010000 */
[C---:B------:R-:W-:Y:S01]  /*fc60*/  HMMA.16816.F32 R100, R16.reuse, R22, R100 ;  /* 0x000000161064723c */ /* 0x040fe20000001864 */
[----:B------:R-:W3:Y:S03]  /*fc70*/  LDSM.16.MT88.4 R20, [R212+0x1100] ;  /* 0x00110000d414783b */ /* 0x000ee60000004200 */
[----:B------:R-:W-:Y:S03]  /*fc80*/  IMAD.MOV.U32 R3, RZ, RZ, R0 ;  /* 0x000000ffff037224 */ /* 0x000fe600078e0000 */
[----:B------:R-:W-:Y:S01]  /*fc90*/  MUFU.EX2 R139, R139 ;  /* 0x0000008b008b7308 */ /* 0x000fe20000000800 */
[C---:B--2---:R-:W-:Y:S08]  /*fca0*/  HMMA.16816.F32 R8, R16.reuse, R24, R8 ;  /* 0x000000181008723c */ /* 0x044ff00000001808 */
[C---:B------:R-:W-:Y:S01]  /*fcb0*/  HMMA.16816.F32 R104, R16.reuse, R26, R104 ;  /* 0x0000001a1068723c */ /* 0x040fe20000001868 */
[----:B------:R-:W2:Y:S01]  /*fcc0*/  LDSM.16.MT88.4 R24, [R210+0x1100] ;  /* 0x00110000d218783b */ /* 0x000ea20000004200 */
[----:B------:R-:W2:Y:S06]  /*fcd0*/  MUFU.EX2 R152, R152 ;  /* 0x0000009800987308 */ /* 0x000eac0000000800 */
[C---:B----4-:R-:W-:Y:S04]  /*fce0*/  HMMA.16816.F32 R52, R16.reuse, R28, R52 ;  /* 0x0000001c1034723c */ /* 0x050fe80000001834 */
[----:B------:R-:W-:Y:S04]  /*fcf0*/  MUFU.EX2 R151, R151 ;  /* 0x0000009700977308 */ /* 0x000fe80000000800 */
[C---:B------:R-:W-:Y:S01]  /*fd00*/  HMMA.16816.F32 R56, R16.reuse, R30, R56 ;  /* 0x0000001e1038723c */ /* 0x040fe20000001838 */
[----:B------:R-:W4:Y:S05]  /*fd10*/  LDSM.16.MT88.4 R28, [R209+0x1100] ;  /* 0x00110000d11c783b */ /* 0x000f2a0000004200 */
[----:B------:R-:W2:Y:S02]  /*fd20*/  MUFU.EX2 R154, R154 ;  /* 0x0000009a009a7308 */ /* 0x000ea40000000800 */
[C---:B-1----:R-:W-:Y:S08]  /*fd30*/  HMMA.16816.F32 R60, R16.reuse, R32, R60 ;  /* 0x00000020103c723c */ /* 0x042ff0000000183c */
[----:B------:R-:W-:Y:S01]  /*fd40*/  HMMA.16816.F32 R64, R16, R34, R64 ;  /* 0x000000221040723c */ /* 0x000fe20000001840 */
[----:B------:R-:W1:Y:S01]  /*fd50*/  LDSM.16.MT88.4 R32, [R208+0x1100] ;  /* 0x00110000d020783b */ /* 0x000e620000004200 */
[----:B------:R-:W-:Y:S05]  /*fd60*/  MUFU.EX2 R135, R135 ;  /* 0x0000008700877308 */ /* 0x000fea0000000800 */
[----:B------:R-:W-:Y:S01]  /*fd70*/  F2FP.PACK_AB R16, R130, R141 ;  /* 0x0000008d8210723e */ /* 0x000fe200000000ff */
[----:B------:R-:W-:Y:S01]  /*fd80*/  FADD.FTZ R141, R141, R128 ;  /* 0x000000808d8d7221 */ /* 0x000fe20000010000 */
[----:B------:R-:W-:Y:S03]  /*fd90*/  F2FP.PACK_AB R18, R149, R132 ;  /* 0x000000849512723e */ /* 0x000fe600000000ff */
[----:B------:R-:W-:Y:S01]  /*fda0*/  F2FP.PACK_AB R17, R155, R134 ;  /* 0x000000869b11723e */ /* 0x000fe200000000ff */
[----:B------:R-:W1:Y:S01]  /*fdb0*/  MUFU.EX2 R156, R156 ;  /* 0x0000009c009c7308 */ /* 0x000e620000000800 */
[----:B---3--:R-:W-:Y:S01]  /*fdc0*/  F2FP.PACK_AB R19, R157, R136 ;  /* 0x000000889d13723e */ /* 0x008fe200000000ff */
[----:B------:R-:W-:Y:S02]  /*fdd0*/  FADD.FTZ R134, R134, R131 ;  /* 0x0000008386867221 */ /* 0x000fe40000010000 */
[----:B------:R-:W-:Y:S02]  /*fde0*/  FADD.FTZ R141, R130, R141 ;  /* 0x0000008d828d7221 */ /* 0x000fe40000010000 */
[----:B------:R-:W-:Y:S02]  /*fdf0*/  FADD.FTZ R155, R155, R134 ;  /* 0x000000869b9b7221 */ /* 0x000fe40000010000 */
[C---:B------:R-:W-:Y:S02]  /*fe00*/  HMMA.16816.F32 R4, R16.reuse, R20, R4 ;  /* 0x000000141004723c */ /* 0x040fe40000001804 */
[----:B------:R-:W-:Y:S01]  /*fe10*/  MUFU.EX2 R123, R123 ;  /* 0x0000007b007b7308 */ /* 0x000fe20000000800 */
[----:B------:R-:W-:Y:S02]  /*fe20*/  FADD.FTZ R132, R132, R141 ;  /* 0x0000008d84847221 */ /* 0x000fe40000010000 */
[----:B------:R-:W-:Y:S02]  /*fe30*/  FADD.FTZ R136, R136, R155 ;  /* 0x0000009b88887221 */ /* 0x000fe40000010000 */
[----:B------:R-:W-:Y:S01]  /*fe40*/  FADD.FTZ R149, R149, R132 ;  /* 0x0000008495957221 */ /* 0x000fe20000010000 */
[C---:B------:R-:W-:Y:S01]  /*fe50*/  HMMA.16816.F32 R68, R16.reuse, R22, R68 ;  /* 0x000000161044723c */ /* 0x040fe20000001844 */
[----:B------:R-:W3:Y:S03]  /*fe60*/  LDSM.16.MT88.4 R20, [R212+0x4100] ;  /* 0x00410000d414783b */ /* 0x000ee60000004200 */
[----:B------:R-:W1:Y:S01]  /*fe70*/  MUFU.EX2 R158, R158 ;  /* 0x0000009e009e7308 */ /* 0x000e620000000800 */
[----:B------:R-:W-:Y:S03]  /*fe80*/  FADD.FTZ R157, R157, R136 ;  /* 0x000000889d9d7221 */ /* 0x000fe60000010000 */
[C---:B--2---:R-:W-:Y:S06]  /*fe90*/  HMMA.16816.F32 R72, R16.reuse, R24, R72 ;  /* 0x000000181048723c */ /* 0x044fec0000001848 */
[----:B------:R-:W2:Y:S02]  /*fea0*/  MUFU.EX2 R120, R120 ;  /* 0x0000007800787308 */ /* 0x000ea40000000800 */
[C---:B------:R-:W-:Y:S01]  /*feb0*/  HMMA.16816.F32 R76, R16.reuse, R26, R76 ;  /* 0x0000001a104c723c */ /* 0x040fe2000000184c */
[----:B------:R-:W2:Y:S07]  /*fec0*/  LDSM.16.MT88.4 R24, [R210+0x4100] ;  /* 0x00410000d218783b */ /* 0x000eae0000004200 */
[C---:B----4-:R-:W-:Y:S01]  /*fed0*/  HMMA.16816.F32 R80, R16.reuse, R28, R80 ;  /* 0x0000001c1050723c */ /* 0x050fe20000001850 */
[----:B------:R-:W-:Y:S07]  /*fee0*/  MUFU.EX2 R129, R129 ;  /* 0x0000008100817308 */ /* 0x000fee0000000800 */
[C---:B------:R-:W-:Y:S01]  /*fef0*/  HMMA.16816.F32 R84, R16.reuse, R30, R84 ;  /* 0x0000001e1054723c */ /* 0x040fe20000001854 */
[----:B------:R-:W4:Y:S02]  /*ff00*/  LDSM.16.MT88.4 R28, [R209+0x4100] ;  /* 0x00410000d11c783b */ /* 0x000f240000004200 */
[----:B------:R-:W2:Y:S05]  /*ff10*/  MUFU.EX2 R160, R160 ;  /* 0x000000a000a07308 */ /* 0x000eaa0000000800 */
[C---:B-1----:R-:W-:Y:S05]  /*ff20*/  HMMA.16816.F32 R88, R16.reuse, R32, R88 ;  /* 0x000000201058723c */ /* 0x042fea0000001858 */
[----:B------:R-:W-:Y:S03]  /*ff30*/  MUFU.EX2 R133, R133 ;  /* 0x0000008500857308 */ /* 0x000fe60000000800 */
[C---:B------:R-:W-:Y:S01]  /*ff40*/  HMMA.16816.F32 R92, R16.reuse, R34, R92 ;  /* 0x00000022105c723c */ /* 0x040fe2000000185c */
[----:B------:R-:W1:Y:S06]  /*ff50*/  LDSM.16.MT88.4 R32, [R212+0x1900] ;  /* 0x00190000d420783b */ /* 0x000e6c0000004200 */
[----:B------:R-:W1:Y:S01]  /*ff60*/  MUFU.EX2 R118, R118 ;  /* 0x0000007600767308 */ /* 0x000e620000000800 */
[C---:B---3--:R-:W-:Y:S08]  /*ff70*/  HMMA.16816.F32 R96, R16.reuse, R20, R96 ;  /* 0x000000141060723c */ /* 0x048ff00000001860 */
[C---:B------:R-:W-:Y:S01]  /*ff80*/  HMMA.16816.F32 R100, R16.reuse, R22, R100 ;  /* 0x000000161064723c */ /* 0x040fe20000001864 */
[----:B------:R-:W3:Y:S07]  /*ff90*/  LDSM.16.MT88.4 R20, [R210+0x1900] ;  /* 0x00190000d214783b */ /* 0x000eee0000004200 */
[C---:B--2---:R-:W-:Y:S08]  /*ffa0*/  HMMA.16816.F32 R8, R16.reuse, R24, R8 ;  /* 0x000000181008723c */ /* 0x044ff00000001808 */
[C---:B------:R-:W-:Y:S01]  /*ffb0*/  HMMA.16816.F32 R104, R16.reuse, R26, R104 ;  /* 0x0000001a1068723c */ /* 0x040fe20000001868 */
[----:B------:R-:W2:Y:S07]  /*ffc0*/  LDSM.16.MT88.4 R24, [R209+0x1900] ;  /* 0x00190000d118783b */ /* 0x000eae0000004200 */
[C---:B----4-:R-:W-:Y:S08]  /*ffd0*/  HMMA.16816.F32 R52, R16.reuse, R28, R52 ;  /* 0x0000001c1034723c */ /* 0x050ff00000001834 */
[C---:B------:R-:W-:Y:S01]  /*ffe0*/  HMMA.16816.F32 R56, R16.reuse, R30, R56 ;  /* 0x0000001e1038723c */ /* 0x040fe20000001838 */
[----:B------:R-:W4:Y:S07]  /*fff0*/  LDSM.16.MT88.4 R28, [R208+0x1900] ;  /* 0x00190000d01c783b */ /* 0x000f2e0000004200 */
[C---:B------:R-:W-:Y:S08]  /*10000*/  HMMA.16816.F32 R60, R16.reuse, R36, R60 ;  /* 0x00000024103c723c */ /* 0x040ff0000000183c */
[----:B------:R-:W-:Y:S01]  /*10010*/  HMMA.16816.F32 R64, R16, R38, R64 ;  /* 0x000000261040723c */ /* 0x000fe20000001840 */
[----:B------:R-:W-:Y:S06]  /*10020*/  LDSM.16.MT88.4 R36, [R209+0x4900] ;  /* 0x00490000d124783b */ /* 0x000fec0000004200 */
[----:B------:R-:W-:Y:S01]  /*10030*/  F2FP.PACK_AB R16, R159, R138 ;  /* 0x0000008a9f10723e */ /* 0x000fe200000000ff */
[----:B------:R-:W-:Y:S01]  /*10040*/  FADD.FTZ R138, R138, R149 ;  /* 0x000000958a8a7221 */ /* 0x000fe20000010000 */
[----:B------:R-:W-:Y:S03]  /*10050*/  F2FP.PACK_AB R18, R163, R140 ;  /* 0x0000008ca312723e */ /* 0x000fe600000000ff */
[----:B-----5:R-:W-:Y:S01]  /*10060*/  F2FP.PACK_AB R17, R167, R142 ;  /* 0x0000008ea711723e */ /* 0x020fe200000000ff */
        /* <DEDUP_REMOVED lines=10> */
[----:B------:R-:W1:Y:S07]  /*10110*/  LDSM.16.MT88.4 R32, [R212+0x4900] ;  /* 0x00490000d420783b */ /* 0x000e6e0000004200 */
        /* <DEDUP_REMOVED lines=9> */
[C---:B-1----:R-:W-:Y:S08]  /*101b0*/  HMMA.16816.F32 R96, R16.reuse, R32, R96 ;  /* 0x000000201060723c */ /* 0x042ff00000001860 */
        /* <DEDUP_REMOVED lines=20> */
[----:B------:R-:W-:Y:S02]  /*10300*/  FADD.FTZ R139, R139, R150 ;  /* 0x000000968b8b7221 */ /* 0x000fe40000010000 */
[C---:B--2---:R-:W-:Y:S03]  /*10310*/  HMMA.16816.F32 R4, R16.reuse, R24, R4 ;  /* 0x000000181004723c */ /* 0x044fe60000001804 */
[----:B------:R-:W-:Y:S02]  /*10320*/  FADD.FTZ R135, R135, R154 ;  /* 0x0000009a87877221 */ /* 0x000fe40000010000 */
[----:B------:R-:W-:Y:S02]  /*10330*/  FADD.FTZ R152, R152, R139 ;  /* 0x0000008b98987221 */ /* 0x000fe40000010000 */
[----:B------:R-:W-:Y:S01]  /*10340*/  FADD.FTZ R156, R156, R135 ;  /* 0x000000879c9c7221 */ /* 0x000fe20000010000 */
[C---:B------:R-:W-:Y:S01]  /*10350*/  HMMA.16816.F32 R68, R16.reuse, R26, R68 ;  /* 0x0000001a1044723c */ /* 0x040fe20000001844 */
[----:B------:R-:W2:Y:S03]  /*10360*/  LDSM.16.MT88.4 R24, [R212+0x5100] ;  /* 0x00510000d418783b */ /* 0x000ea60000004200 */
[----:B------:R-:W-:Y:S02]  /*10370*/  IMAD.MOV.U32 R168, RZ, RZ, R2 ;  /* 0x000000ffffa87224 */ /* 0x000fe400078e0002 */
[----:B------:R-:W-:Y:S02]  /*10380*/  IMAD.MOV.U32 R2, RZ, RZ, R12 ;  /* 0x000000ffff027224 */ /* 0x000fe400078e000c */
[C---:B----4-:R-:W-:Y:S08]  /*10390*/  HMMA.16816.F32 R72, R16.reuse, R28, R72 ;  /* 0x0000001c1048723c */ /* 0x050ff00000001848 */
        /* <DEDUP_REMOVED lines=12> */
[C---:B------:R-:W-:Y:S08]  /*10460*/  HMMA.16816.F32 R104, R16.reuse, R30, R104 ;  /* 0x0000001e1068723c */ /* 0x040ff00000001868 */
[C---:B------:R-:W-:Y:S08]  /*10470*/  HMMA.16816.F32 R52, R16.reuse, R36, R52 ;  /* 0x000000241034723c */ /* 0x040ff00000001834 */
[C---:B------:R-:W-:Y:S08]  /*10480*/  HMMA.16816.F32 R56, R16.reuse, R38, R56 ;  /* 0x000000261038723c */ /* 0x040ff00000001838 */
[C---:B-1----:R-:W-:Y:S08]  /*10490*/  HMMA.16816.F32 R60, R16.reuse, R20, R60 ;  /* 0x00000014103c723c */ /* 0x042ff0000000183c */
[----:B------:R-:W-:Y:S01]  /*104a0*/  HMMA.16816.F32 R64, R16, R22, R64 ;  /* 0x000000161040723c */ /* 0x000fe20000001840 */
[----:B------:R-:W1:Y:S06]  /*104b0*/  LDSM.16.MT88.4 R20, [R212+0x5900] ;  /* 0x00590000d414783b */ /* 0x000e6c0000004200 */
        /* <DEDUP_REMOVED lines=9> */
[C---:B----4-:R-:W-:Y:S01]  /*10550*/  HMMA.16816.F32 R112, R16.reuse, R32, R4 ;  /* 0x000000201070723c */ /* 0x050fe20000001804 */
[----:B------:R-:W3:Y:S02]  /*10560*/  LDSM.16.MT88.4 R4, [R210+0x5900] ;  /* 0x00590000d204783b */ /* 0x000ee40000004200 */
[----:B------:R-:W-:Y:S02]  /*10570*/  FADD.FTZ R133, R133, R160 ;  /* 0x000000a085857221 */ /* 0x000fe40000010000 */
[----:B------:R-:W-:Y:S02]  /*10580*/  FADD.FTZ R228, R121, R120 ;  /* 0x0000007879e47221 */ /* 0x000fe40000010000 */
[----:B------:R-:W-:Y:S01]  /*10590*/  FADD.FTZ R229, R118, R133 ;  /* 0x0000008576e57221 */ /* 0x000fe20000010000 */
[C---:B------:R-:W-:Y:S08]  /*105a0*/  HMMA.16816.F32 R68, R16.reuse, R34, R68 ;  /* 0x000000221044723c */ /* 0x040ff00000001844 */
[C---:B------:R-:W-:Y:S08]  /*105b0*/  HMMA.16816.F32 R72, R16.reuse, R40, R72 ;  /* 0x000000281048723c */ /* 0x040ff00000001848 */
[C---:B------:R-:W-:Y:S08]  /*105c0*/  HMMA.16816.F32 R76, R16.reuse, R42, R76 ;  /* 0x0000002a104c723c */ /* 0x040ff0000000184c */
[C---:B------:R-:W-:Y:S08]  /*105d0*/  HMMA.16816.F32 R80, R16.reuse, R44, R80 ;  /* 0x0000002c1050723c */ /* 0x040ff00000001850 */
[C---:B------:R-:W-:Y:S08]  /*105e0*/  HMMA.16816.F32 R84, R16.reuse, R46, R84 ;  /* 0x0000002e1054723c */ /* 0x040ff00000001854 */
[C---:B--2---:R-:W-:Y:S08]  /*105f0*/  HMMA.16816.F32 R88, R16.reuse, R24, R88 ;  /* 0x000000181058723c */ /* 0x044ff00000001858 */
[C---:B------:R-:W-:Y:S01]  /*10600*/  HMMA.16816.F32 R92, R16.reuse, R26, R92 ;  /* 0x0000001a105c723c */ /* 0x040fe2000000185c */
[----:B------:R-:W2:Y:S07]  /*10610*/  LDSM.16.MT88.4 R24, [R209+0x5900] ;  /* 0x00590000d118783b */ /* 0x000eae0000004200 */
[C---:B-1----:R-:W-:Y:S08]  /*10620*/  HMMA.16816.F32 R96, R16.reuse, R20, R96 ;  /* 0x000000141060723c */ /* 0x042ff00000001860 */
[C---:B------:R-:W-:Y:S01]  /*10630*/  HMMA.16816.F32 R100, R16.reuse, R22, R100 ;  /* 0x000000161064723c */ /* 0x040fe20000001864 */
[----:B------:R-:W1:Y:S07]  /*10640*/  LDSM.16.MT88.4 R20, [R208+0x5900] ;  /* 0x00590000d014783b */ /* 0x000e6e0000004200 */
[C---:B---3--:R-:W-:Y:S08]  /*10650*/  HMMA.16816.F32 R108, R16.reuse, R4, R8 ;  /* 0x00000004106c723c */ /* 0x048ff00000001808 */
[C---:B------:R-:W-:Y:S08]  /*10660*/  HMMA.16816.F32 R104, R16.reuse, R6, R104 ;  /* 0x000000061068723c */ /* 0x040ff00000001868 */
[C---:B--2---:R-:W-:Y:S08]  /*10670*/  HMMA.16816.F32 R52, R16.reuse, R24, R52 ;  /* 0x000000181034723c */ /* 0x044ff00000001834 */
[C---:B------:R-:W-:Y:S08]  /*10680*/  HMMA.16816.F32 R56, R16.reuse, R26, R56 ;  /* 0x0000001a1038723c */ /* 0x040ff00000001838 */
[C---:B-1----:R-:W-:Y:S08]  /*10690*/  HMMA.16816.F32 R60, R16.reuse, R20, R60 ;  /* 0x00000014103c723c */ /* 0x042ff0000000183c */
[----:B------:R-:W-:Y:S01]  /*106a0*/  HMMA.16816.F32 R64, R16, R22, R64 ;  /* 0x000000161040723c */ /* 0x000fe20000001840 */
[----:B------:R-:W-:-:S07]  /*106b0*/  @P0 BRA `(.L_x_1848) ;  /* 0xffffc17000000947 */ /* 0x000fce000383ffff */
.L_x_1838:
        /* <DEDUP_REMOVED lines=91> */
.L_x_1806:
        /* <DEDUP_REMOVED lines=150> */
[----:B------:R-:W-:-:S02]  /*115d0*/  @!P6 LEA.HI R0, R0, R0, RZ, 0x1 ;  /* 0x000000000000e211 */ /* 0x000fc400078f08ff */
[----:B------:R-:W-:Y:S02]  /*115e0*/  IADD3 R20, R11, 0x68, RZ ;  /* 0x000000680b147810 */ /* 0x000fe40007ffe0ff */
[----:B------:R-:W-:-:S03]  /*115f0*/  @!P5 LEA.HI R18, R18, R18, RZ, 0x1 ;  /* 0x000000121212d211 */ /* 0x000fc600078f08ff */
        /* <DEDUP_REMOVED lines=10> */
[--C-:B------:R-:W-:Y:S01]  /*116a0*/  @!P6 IMAD.WIDE R6, R7, 0x4, R14.reuse ;  /* 0x000000040706e825 */ /* 0x100fe200078e020e */
[----:B------:R-:W-:Y:S02]  /*116b0*/  @!P2 LOP3.LUT R19, R19, 0xfffffffe, RZ, 0xc0, !PT ;  /* 0xfffffffe1313a812 */ /* 0x000fe400078ec0ff */
[----:B------:R-:W-:Y:S02]  /*116c0*/  IADD3 R0, R11, 0x50, RZ ;  /* 0x000000500b007810 */ /* 0x000fe40007ffe0ff */
[----:B------:R2:W-:Y:S01]  /*116d0*/  @!P6 ST.E.64 [R6.64], R80 ;  /* 0x000000500600e985 */ /* 0x0005e2000c101b0e */
[----:B------:R-:W-:Y:S01]  /*116e0*/  @!P1 LEA.HI R4, R4, R4, RZ, 0x1 ;  /* 0x0000000404049211 */ /* 0x000fe200078f08ff */
[----:B------:R-:W-:Y:S01]  /*116f0*/  @!P2 IMAD.WIDE R18, R19, 0x4, R14 ;  /* 0x000000041312a825 */ /* 0x000fe200078e020e */
[----:B------:R-:W-:-:S02]  /*11700*/  IADD3 R8, R11, 0x58, RZ ;  /* 0x000000580b087810 */ /* 0x000fc40007ffe0ff */
[----:B------:R-:W-:Y:S01]  /*11710*/  ISETP.GE.AND P6, PT, R0, c[0x0][0x3c8], PT ;  /* 0x0000f20000007a0c */ /* 0x000fe20003fc6270 */
[----:B-1----:R-:W-:-:S12]  /*11720*/  @!P5 IMAD.WIDE R12, R17, 0x4, R14 ;  /* 0x00000004110cd825 */ /* 0x002fd800078e020e */
[----:B------:R-:W-:Y:S01]  /*11730*/  @!P6 LEA.HI R0, R0, R0, RZ, 0x1 ;  /* 0x000000000000e211 */ /* 0x000fe200078f08ff */
[----:B------:R-:W-:Y:S01]  /*11740*/  @!P4 IMAD.WIDE R16, R21, 0x4, R14 ;  /* 0x000000041510c825 */ /* 0x000fe200078e020e */
[----:B------:R-:W-:Y:S01]  /*11750*/  IADD3 R21, R11, 0x60, RZ ;  /* 0x000000600b157810 */ /* 0x000fe20007ffe0ff */
[----:B------:R1:W-:Y:S01]  /*11760*/  @!P5 ST.E.64 [R12.64], R84 ;  /* 0x000000540c00d985 */ /* 0x0003e2000c101b0e */
[----:B------:R-:W-:-:S03]  /*11770*/  ISETP.GE.AND P5, PT, R8, c[0x0][0x3c8], PT ;  /* 0x0000f20008007a0c */ /* 0x000fc60003fa6270 */
[----:B------:R-:W-:Y:S01]  /*11780*/  @!P4 ST.E.64 [R16.64], R88 ;  /* 0x000000581000c985 */ /* 0x000fe2000c101b0e */
[----:B------:R-:W-:Y:S02]  /*11790*/  ISETP.GE.AND P4, PT, R21, c[0x0][0x3c8], PT ;  /* 0x0000f20015007a0c */ /* 0x000fe40003f86270 */
[----:B--2---:R-:W-:Y:S01]  /*117a0*/  @!P1 LOP3.LUT R7, R4, 0xfffffffe, RZ, 0xc0, !PT ;  /* 0xfffffffe04079812 */ /* 0x004fe200078ec0ff */
[----:B------:R-:W-:-:S04]  /*117b0*/  @!P3 IMAD.WIDE R4, R5, 0x4, R14 ;  /* 0x000000040504b825 */ /* 0x000fc800078e020e */
[----:B------:R-:W-:Y:S01]  /*117c0*/  @!P1 IMAD.WIDE R6, R7, 0x4, R14 ;  /* 0x0000000407069825 */ /* 0x000fe200078e020e */
[----:B------:R2:W-:Y:S01]  /*117d0*/  @!P3 ST.E.64 [R4.64], R92 ;  /* 0x0000005c0400b985 */ /* 0x0005e2000c101b0e */
[----:B------:R-:W-:Y:S02]  /*117e0*/  ISETP.GE.AND P3, PT, R20, c[0x0][0x3c8], PT ;  /* 0x0000f20014007a0c */ /* 0x000fe40003f66270 */
[----:B------:R-:W-:Y:S01]  /*117f0*/  @!P5 LEA.HI R8, R8, R8, RZ, 0x1 ;  /* 0x000000080808d211 */ /* 0x000fe200078f08ff */
[----:B------:R-:W-:Y:S01]  /*11800*/  @!P2 ST.E.64 [R18.64], R96 ;  /* 0x000000601200a985 */ /* 0x000fe2000c101b0e */
[----:B------:R-:W-:-:S03]  /*11810*/  @!P4 LEA.HI R21, R21, R21, RZ, 0x1 ;  /* 0x000000151515c211 */ /* 0x000fc600078f08ff */
[----:B------:R3:W-:Y:S01]  /*11820*/  @!P1 ST.E.64 [R6.64], R2 ;  /* 0x0000000206009985 */ /* 0x0007e2000c101b0e */
[----:B------:R-:W-:-:S05]  /*11830*/  @!P4 LOP3.LUT R21, R21, 0xfffffffe, RZ, 0xc0, !PT ;  /* 0xfffffffe1515c812 */ /* 0x000fca00078ec0ff */
[----:B------:R-:W-:Y:S02]  /*11840*/  @!P3 LEA.HI R20, R20, R20, RZ, 0x1 ;  /* 0x000000141414b211 */ /* 0x000fe400078f08ff */
[C---:B-1----:R-:W-:Y:S02]  /*11850*/  IADD3 R13, R11.reuse, 0x70, RZ ;  /* 0x000000700b0d7810 */ /* 0x042fe40007ffe0ff */
[----:B------:R-:W-:Y:S02]  /*11860*/  IADD3 R12, R11, 0x78, RZ ;  /* 0x000000780b0c7810 */ /* 0x000fe40007ffe0ff */
[----:B------:R-:W-:Y:S02]  /*11870*/  ISETP.GE.AND P2, PT, R13, c[0x0][0x3c8], PT ;  /* 0x0000f2000d007a0c */ /* 0x000fe40003f46270 */
[----:B------:R-:W-:Y:S02]  /*11880*/  ISETP.GE.AND P1, PT, R12, c[0x0][0x3c8], PT ;  /* 0x0000f2000c007a0c */ /* 0x000fe40003f26270 */
[----:B--2---:R-:W-:-:S09]  /*11890*/  @!P5 LOP3.LUT R5, R8, 0xfffffffe, RZ, 0xc0, !PT ;  /* 0xfffffffe0805d812 */ /* 0x004fd200078ec0ff */
[----:B------:R-:W-:Y:S01]  /*118a0*/  @!P2 LEA.HI R13, R13, R13, RZ, 0x1 ;  /* 0x0000000d0d0da211 */ /* 0x000fe200078f08ff */
[--C-:B------:R-:W-:Y:S01]  /*118b0*/  @!P5 IMAD.WIDE R4, R5, 0x4, R14.reuse ;  /* 0x000000040504d825 */ /* 0x100fe200078e020e */
[----:B------:R-:W-:Y:S02]  /*118c0*/  @!P1 LEA.HI R12, R12, R12, RZ, 0x1 ;  /* 0x0000000c0c0c9211 */ /* 0x000fe400078f08ff */
[----:B---3--:R-:W-:Y:S01]  /*118d0*/  @!P6 LOP3.LUT R3, R0, 0xfffffffe, RZ, 0xc0, !PT ;  /* 0xfffffffe0003e812 */ /* 0x008fe200078ec0ff */
[--C-:B------:R-:W-:Y:S01]  /*118e0*/  @!P4 IMAD.WIDE R18, R21, 0x4, R14.reuse ;  /* 0x000000041512c825 */ /* 0x100fe200078e020e */
        /* <DEDUP_REMOVED lines=13> */
.L_x_1851:
[----:B------:R-:W-:Y:S05]  /*119c0*/  BSYNC B0 ;  /* 0x0000000000007941 */ /* 0x000fea0003800000 */
.L_x_1850:
        /* <DEDUP_REMOVED lines=98> */
.L_x_1849:
        /* <DEDUP_REMOVED lines=50> */
.L_x_1852:
        /* <DEDUP_REMOVED lines=15> */
.L_x_3609:


//--------------------- .text._ZN7cutlass13device_kernelIN5flash19enable_sm80_to_sm89INS1_16FlashAttnFwdSm80INS1_25CollectiveMainloopFwdSm80ILi8ELi1ELb1EN4cute5tupleIJNS5_1CILi128EEES8_S8_EEELi128ENS_6half_tEfNS_4arch4Sm80ELb1ELb0ELb0ELb0ELb1ELb0ELb1ELb1EEENS1_21CollectiveEpilogueFwdIS9_NS6_IJNS7_ILi1EEESF_SF_EEESA_SC_Li256ELb0ELb1ELb1ELb0EEENS1_30DynamicPersistentTileSchedulerILi256ELi256ELb1ELb1ELb0EEEEEEEEEvNT_6ParamsE --------------------------
	.section	.text._ZN7cutlass13device_kernelIN5flash19enable_sm80_to_sm89INS1_16FlashAttnFwdSm80INS1_25CollectiveMainloopFwdSm80ILi8ELi1ELb1EN4cute5tupleIJNS5_1CILi128EEES8_S8_EEELi128ENS_6half_tEfNS_4arch4Sm80ELb1ELb0ELb0ELb0ELb1ELb0ELb1ELb1EEENS1_21CollectiveEpilogueFwdIS9_NS6_IJNS7_ILi1EEESF_SF_EEESA_SC_Li256ELb0ELb1ELb1ELb0EEENS1_30DynamicPersistentTileSchedulerILi256ELi256ELb1ELb1ELb0EEEEEEEEEvNT_6ParamsE,"ax",@progbits
	.sectioninfo	@"SHI_REGISTERS=255"
	.align	128
.text._ZN7cutlass13device_kernelIN5flash19enable_sm80_to_sm89INS1_16FlashAttnFwdSm80INS1_25CollectiveMainloopFwdSm80ILi8ELi1ELb1EN4cute5tupleIJNS5_1CILi128EEES8_S8_EEELi128ENS_6half_tEfNS_4arch4Sm80ELb1ELb0ELb0ELb0ELb1ELb0ELb1ELb1EEENS1_21CollectiveEpilogueFwdIS9_NS6_IJNS7_ILi1EEESF_SF_EEESA_SC_Li256ELb0ELb1ELb1ELb0EEENS1_30DynamicPersistentTileSchedulerILi256ELi256ELb1ELb1ELb0EEEEEEEEEvNT_6ParamsE:
        .type           _ZN7cutlass13device_kernelIN5flash19enable_sm80_to_sm89INS1_16FlashAttnFwdSm80INS1_25CollectiveMainloopFwdSm80ILi8ELi1ELb1EN4cute5tupleIJNS5_1CILi128EEES8_S8_EEELi128ENS_6half_tEfNS_4arch4Sm80ELb1ELb0ELb0ELb0ELb1ELb0ELb1ELb1EEENS1_21CollectiveEpilogueFwdIS9_NS6_IJNS7_ILi1EEESF_SF_EEESA_SC_Li256ELb0ELb1ELb1ELb0EEENS1_30DynamicPersistentTileSchedulerILi256ELi256ELb1ELb1ELb0EEEEEEEEEvNT_6ParamsE,@function
        .size           _ZN7cutlass13device_kernelIN5flash19enable_sm80_to_sm89INS1_16FlashAttnFwdSm80INS1_25CollectiveMainloopFwdSm80ILi8ELi1ELb1EN4cute5tupleIJNS5_1CILi128EEES8_S8_EEELi128ENS_6half_tEfNS_4arch4Sm80ELb1ELb0ELb0ELb0ELb1ELb0ELb1ELb1EEENS1_21CollectiveEpilogueFwdIS9_NS6_IJNS7_ILi1EEESF_SF_EEESA_SC_Li256ELb0ELb1ELb1ELb0EEENS1_30DynamicPersistentTileSchedulerILi256ELi256ELb1ELb1ELb0EEEEEEEEEvNT_6ParamsE,(.L_x_3610 - _ZN7cutlass13device_kernelIN5flash19enable_sm80_to_sm89INS1_16FlashAttnFwdSm80INS1_25CollectiveMainloopFwdSm80ILi8ELi1ELb1EN4cute5tupleIJNS5_1CILi128EEES8_S8_EEELi128ENS_6half_tEfNS_4arch4Sm80ELb1ELb0ELb0ELb0ELb1ELb0ELb1ELb1EEENS1_21CollectiveEpilogueFwdIS9_NS6_IJNS7_ILi1EEESF_SF_EEESA_SC_Li256ELb0ELb1ELb1ELb0EEENS1_30DynamicPersistentTileSchedulerILi256ELi256ELb1ELb1ELb0EEEEEEEEEvNT_6ParamsE)
        .other          _ZN7cutlass13device_kernelIN5flash19enable_sm80_to_sm89INS1_16FlashAttnFwdSm80INS1_25CollectiveMainloopFwdSm80ILi8ELi1ELb1EN4cute5tupleIJNS5_1CILi128EEES8_S8_EEELi128ENS_6half_tEfNS_4arch4Sm80ELb1ELb0ELb0ELb0ELb1ELb0ELb1ELb1EEENS1_21CollectiveEpilogueFwdIS9_NS6_IJNS7_ILi1EEESF_SF_EEESA_SC_Li256ELb0ELb1ELb1ELb0EEENS1_30DynamicPersistentTileSchedulerILi256ELi256ELb1ELb1ELb0EEEEEEEEEvNT_6ParamsE,@"STO_CUDA_ENTRY STV_DEFAULT"
_ZN7cutlass13device_kernelIN5flash19enable_sm80_to_sm89INS1_16FlashAttnFwdSm80INS1_25CollectiveMainloopFwdSm80ILi8ELi1ELb1EN4cute5tupleIJNS5_1CILi128EEES8_S8_EEELi128ENS_6half_tEfNS_4arch4Sm80ELb1ELb0ELb0ELb0ELb1ELb0ELb1ELb1EEENS1_21CollectiveEpilogueFwdIS9_NS6_IJNS7_ILi1EEESF_SF_EEESA_SC_Li256ELb0ELb1ELb1ELb0EEENS1_30DynamicPersistentTileSchedulerILi256ELi256ELb1ELb1ELb0EEEEEEEEEvNT_6ParamsE:
        /* <DEDUP_REMOVED lines=120> */
[C---:B------:R-:W-:Y:S01]  /*0780*/  IMAD.IADD R205, R203.reuse, 0x1, R206 ;  /* 0x00000001cbcd7824 */ /* 0x040fe200078e02ce */
        /* <DEDUP_REMOVED lines=41> */
.L_x_1898:
        /* <DEDUP_REMOVED lines=19> */
.L_x_1854:
[----:B------:R-:W-:-:S04]  /*0b50*/  MOV R0, c[0x0][0x554] ;  /* 0x0001550000007a02 */ /* 0x000fc80000000f00 */
[----:B------:R-:W-:Y:S02]  /*0b60*/  ISETP.NE.AND P0, PT, R0, 0x1, PT ;  /* 0x000000010000780c */ /* 0x000fe40003f05270 */
[----:B------:R-:W-:-:S11]  /*0b70*/  MOV R0, R2 ;  /* 0x0000000200007202 */ /* 0x000fd60000000f00 */
[----:B------:R-:W-:-:S05]  /*0b80*/  @P0 IMAD.HI.U32 R4, R2, c[0x0][0x558], RZ ;  /* 0x0001560002040a27 */ /* 0x000fca00078e00ff */
[----:B------:R-:W-:-:S05]  /*0b90*/  @P0 SHF.R.U32.HI R0, RZ, c[0x0][0x55c], R4 ;  /* 0x00015700ff000a19 */ /* 0x000fca0000011604 */
[----:B------:R-:W-:Y:S02]  /*0ba0*/  IMAD R4, R0, c[0x0][0x554], RZ ;  /* 0x0001550000047a24 */ /* 0x000fe400078e02ff */
.L_x_1855:
[----:B------:R-:W-:Y:S05]  /*0bb0*/  BSYNC B0 ;  /* 0x0000000000007941 */ /* 0x000fea0003800000 */
.L_x_1853:
        /* <DEDUP_REMOVED lines=83> */
.L_x_1857:
[----:B------:R-:W-:Y:S05]  /*10f0*/  BSYNC B0 ;  /* 0x0000000000007941 */ /* 0x000fea0003800000 */
.L_x_1856:
        /* <DEDUP_REMOVED lines=83> */
[----:B------:R-:W-:Y:S01]  /*1630*/  @!P1 IADD3 R0, P0, R10, R170, RZ ;  /* 0x000000aa0a009210 */ /* 0x000fe20007f1e0ff */
[----:B------:R-:W-:Y:S02]  /*1640*/  IMAD R5, R41, c[0x0][0x1b8], RZ ;  /* 0x00006e0029057a24 */ /* 0x000fe400078e02ff */
[----:B------:R-:W-:Y:S01]  /*1650*/  IMAD R162, R160, -0x80, R238 ;  /* 0xffffff80a0a27824 */ /* 0x000fe200078e02ee */
[----:B------:R-:W-:Y:S01]  /*1660*/  @!P1 LEA.HI.X.SX32 R3, R10, R168, 0x1, P0 ;  /* 0x000000a80a039211 */ /* 0x000fe200000f0eff */
[----:B------:R-:W-:Y:S01]  /*1670*/  IMAD.IADD R4, R13, 0x1, R161 ;  /* 0x000000010d047824 */ /* 0x000fe200078e02a1 */
[----:B------:R-:W-:Y:S01]  /*1680*/  @!P1 LEA R2, P0, R0, c[0x0][0x2a0], 0x2 ;  /* 0x0000a80000029a11 */ /* 0x000fe200078010ff */
[----:B------:R-:W-:Y:S01]  /*1690*/  IMAD.IADD R12, R19, 0x1, R13 ;  /* 0x00000001130c7824 */ /* 0x000fe200078e020d */
[----:B------:R-:W-:Y:S01]  /*16a0*/  IADD3 R207, R200, 0x20, RZ ;  /* 0x00000020c8cf7810 */ /* 0x000fe20007ffe0ff */
[----:B------:R-:W-:Y:S01]  /*16b0*/  IMAD.WIDE.U32 R44, R46, c[0x0][0x210], RZ ;  /* 0x000084002e2c7a25 */ /* 0x000fe200078e00ff */
[----:B------:R-:W-:Y:S01]  /*16c0*/  @!P1 LEA.HI.X R3, R0, c[0x0][0x2a4], R3, 0x2, P0 ;  /* 0x0000a90000039a11 */ /* 0x000fe200000f1403 */
[----:B------:R-:W-:Y:S04]  /*16d0*/  STL [R1+0x30], R168 ;  /* 0x000030a801007387 */ /* 0x000fe80000100800 */
[----:B------:R-:W-:Y:S04]  /*16e0*/  STL.64 [R1+0x18], R166 ;  /* 0x000018a601007387 */ /* 0x000fe80000100a00 */
[----:B------:R1:W2:Y:S01]  /*16f0*/  @!P1 LDG.E R230, [R2.64] ;  /* 0x0000000602e69981 */ /* 0x0002a2000c1e1900 */
[----:B------:R-:W-:Y:S01]  /*1700*/  IMAD R5, R46, c[0x0][0x1bc], R5 ;  /* 0x00006f002e057a24 */ /* 0x000fe200078e0205 */
[----:B------:R-:W-:Y:S01]  /*1710*/  BSSY B0, `(.L_x_1859) ;  /* 0x00001f4000007945 */ /* 0x000fe20003800000 */
[----:B------:R-:W-:-:S04]  /*1720*/  @P4 IMAD.HI.U32 R7, R4, c[0x0][0x2c8], RZ ;  /* 0x0000b20004074a27 */ /* 0x000fc800078e00ff */
        /* <DEDUP_REMOVED lines=9> */
[----:B------:R-:W-:Y:S02]  /*17c0*/  IMAD R6, R14, c[0x0][0x1c4], R5 ;  /* 0x000071000e067a24 */ /* 0x000fe400078e0205 */
[----:B------:R-:W-:Y:S02]  /*17d0*/  IMAD.MOV R5, RZ, RZ, -R0 ;  /* 0x000000ffff057224 */ /* 0x000fe400078e0a00 */
        /* <DEDUP_REMOVED lines=15> */
[----:B------:R-:W-:Y:S01]  /*18d0*/  IMAD.MOV R2, RZ, RZ, -R10 ;  /* 0x000000ffff027224 */ /* 0x000fe200078e0a0a */
[----:B------:R-:W-:Y:S01]  /*18e0*/  ISETP.GE.AND P0, PT, R12, R16, PT ;  /* 0x000000100c00720c */ /* 0x000fe20003f06270 */
[----:B------:R-:W-:Y:S02]  /*18f0*/  SHFL.IDX PT, R10, R9, 0x1, 0x181f ;  /* 0x00381f00090a7f89 */ /* 0x000fe400000e0000 */
[----:B------:R-:W-:-:S02]  /*1900*/  IMAD R231, R2, c[0x0][0x2b8], R11 ;  /* 0x0000ae0002e77a24 */ /* 0x000fc400078e020b */
[----:B------:R-:W3:Y:S03]  /*1910*/  SHFL.IDX PT, R5, R8, RZ, 0x181f ;  /* 0x00181fff08057589 */ /* 0x000ee600000e0000 */
[----:B------:R-:W-:Y:S01]  /*1920*/  SHF.R.S32.HI R15, RZ, 0x1f, R231 ;  /* 0x0000001fff0f7819 */ /* 0x000fe200000114e7 */
[----:B------:R-:W4:Y:S04]  /*1930*/  SHFL.IDX PT, R11, R8, 0x1, 0x181f ;  /* 0x00381f00080b7f89 */ /* 0x000f2800000e0000 */
[----:B------:R-:W4:Y:S04]  /*1940*/  SHFL.IDX PT, R13, R9, 0x2, 0x181f ;  /* 0x00581f00090d7f89 */ /* 0x000f2800000e0000 */
[----:B------:R-:W4:Y:S01]  /*1950*/  SHFL.IDX PT, R14, R8, 0x2, 0x181f ;  /* 0x00581f00080e7f89 */ /* 0x000f2200000e0000 */
[----:B-1----:R-:W-:-:S02]  /*1960*/  @!P0 LEA R2, P5, R233, R0, 0x1 ;  /* 0x00000000e9028211 */ /* 0x002fc400078a08ff */
[C---:B------:R-:W-:Y:S01]  /*1970*/  @!P0 LEA R4, P1, R234.reuse, R0, 0x1 ;  /* 0x00000000ea048211 */ /* 0x040fe200078208ff */
[----:B------:R-:W-:Y:S01]  /*1980*/  IMAD R0, R15, c[0x0][0x1e0], RZ ;  /* 0x000078000f007a24 */ /* 0x000fe200078e02ff */
[----:B------:R-:W1:Y:S03]  /*1990*/  SHFL.IDX PT, R9, R9, 0x3, 0x181f ;  /* 0x00781f0009097f89 */ /* 0x000e6600000e0000 */
[----:B------:R-:W-:Y:S01]  /*19a0*/  IMAD R0, R231, c[0x0][0x1e4], R0 ;  /* 0x00007900e7007a24 */ /* 0x000fe200078e0200 */
[----:B------:R-:W1:Y:S01]  /*19b0*/  SHFL.IDX PT, R8, R8, 0x3, 0x181f ;  /* 0x00781f0008087f89 */ /* 0x000e6200000e0000 */
[CC--:B---3--:R-:W-:Y:S02]  /*19c0*/  @!P0 LEA.HI.X R3, R233.reuse, R5.reuse, R43, 0x1, P5 ;  /* 0x00000005e9038211 */ /* 0x0c8fe400028f0c2b */
[----:B------:R-:W-:Y:S02]  /*19d0*/  @!P0 LEA.HI.X R5, R234, R5, R42, 0x1, P1 ;  /* 0x00000005ea058211 */ /* 0x000fe400008f0c2a */
[----:B------:R-:W-:Y:S01]  /*19e0*/  ISETP.GE.AND P1, PT, R6, R16, PT ;  /* 0x000000100600720c */ /* 0x000fe20003f26270 */
[----:B------:R3:W-:Y:S04]  /*19f0*/  @!P0 LDGSTS.E.BYPASS.LTC128B.128 [R229+0x100], [R2.64], !P2 ;  /* 0x0010000002e58fae */ /* 0x0007e8000d101d46 */
[----:B------:R1:W-:Y:S08]  /*1a00*/  @!P0 LDGSTS.E.BYPASS.LTC128B.128 [R229+0x4100], [R4.64], !P6 ;  /* 0x0410000004e58fae */ /* 0x0003f0000f101d46 */
[----:B------:R-:W-:-:S04]  /*1a10*/  @!P1 LEA R6, P0, R233, R10, 0x1 ;  /* 0x0000000ae9069211 */ /* 0x000fc800078008ff */
[----:B----4-:R-:W-:-:S05]  /*1a20*/  @!P1 LEA.HI.X R7, R233, R11, R43, 0x1, P0 ;  /* 0x0000000be9079211 */ /* 0x010fca00000f0c2b */
        /* <DEDUP_REMOVED lines=96> */
[----:B------:R-:W-:Y:S01]  /*2030*/  IADD3 R212, R207, 0x6000, RZ ;  /* 0x00006000cfd47810 */ /* 0x000fe20007ffe0ff */
[----:B------:R-:W-:Y:S01]  /*2040*/  IMAD R0, R41, c[0x0][0x210], RZ ;  /* 0x0000840029007a24 */ /* 0x000fe200078e02ff */
[C---:B------:R-:W-:Y:S01]  /*2050*/  IADD3 R214, R207.reuse, 0x7000, RZ ;  /* 0x00007000cfd67810 */ /* 0x040fe20007ffe0ff */
        /* <DEDUP_REMOVED lines=23> */
[----:B------:R-:W2:Y:S04]  /*21d0*/  LDSM.16.M88.4 R20, [R200+0x800] ;  /* 0x00080000c814783b */ /* 0x000ea80000000200 */
[----:B------:R-:W-:Y:S04]  /*21e0*/  LDSM.16.M88.4 R36, [R207+0x800] ;  /* 0x00080000cf24783b */ /* 0x000fe80000000200 */
[----:B------:R-:W3:Y:S04]  /*21f0*/  LDSM.16.M88.4 R24, [R207] ;  /* 0x00000000cf18783b */ /* 0x000ee80000000200 */
[----:B------:R-:W4:Y:S04]  /*2200*/  LDSM.16.M88.4 R28, [R200+0x1000] ;  /* 0x00100000c81c783b */ /* 0x000f280000000200 */
[----:B------:R-:W3:Y:S04]  /*2210*/  LDSM.16.M88.4 R48, [R200+0x1800] ;  /* 0x00180000c830783b */ /* 0x000ee80000000200 */
[----:B------:R-:W3:Y:S04]  /*2220*/  LDSM.16.M88.4 R32, [R207+0x1000] ;  /* 0x00100000cf20783b */ /* 0x000ee80000000200 */
[----:B------:R-:W4:Y:S04]  /*2230*/  LDSM.16.M88.4 R52, [R207+0x1800] ;  /* 0x00180000cf34783b */ /* 0x000f280000000200 */
[----:B------:R-:W-:Y:S04]  /*2240*/  LDSM.16.M88.4 R56, [R200+0x3800] ;  /* 0x00380000c838783b */ /* 0x000fe80000000200 */
[----:B------:R-:W-:Y:S01]  /*2250*/  LDSM.16.M88.4 R60, [R207+0x2800] ;  /* 0x00280000cf3c783b */ /* 0x000fe20000000200 */
[C---:B-1----:R-:W-:Y:S03]  /*2260*/  HMMA.16816.F32 R16, R136.reuse, R4, RZ ;  /* 0x000000048810723c */ /* 0x042fe600000018ff */
[----:B------:R-:W-:Y:S05]  /*2270*/  LDSM.16.M88.4 R68, [R207+0x3000] ;  /* 0x00300000cf44783b */ /* 0x000fea0000000200 */
[C---:B------:R-:W-:Y:S08]  /*2280*/  HMMA.16816.F32 R8, R136.reuse, R6, RZ ;  /* 0x000000068808723c */ /* 0x040ff000000018ff */
[----:B--2---:R-:W-:Y:S08]  /*2290*/  HMMA.16816.F32 R4, R136, R20, RZ ;  /* 0x000000148804723c */ /* 0x004ff000000018ff */
[----:B---3--:R-:W-:Y:S08]  /*22a0*/  HMMA.16816.F32 R120, R140, R24, R16 ;  /* 0x000000188c78723c */ /* 0x008ff00000001810 */
[----:B----4-:R-:W-:Y:S08]  /*22b0*/  HMMA.16816.F32 R16, R136, R28, RZ ;  /* 0x0000001c8810723c */ /* 0x010ff000000018ff */
[C---:B------:R-:W-:Y:S07]  /*22c0*/  HMMA.16816.F32 R112, R140.reuse, R36, R4 ;  /* 0x000000248c70723c */ /* 0x040fee0000001804 */
[----:B------:R-:W-:Y:S01]  /*22d0*/  IMAD R4, R40, c[0x0][0x218], RZ ;  /* 0x0000860028047a24 */ /* 0x000fe200078e02ff */
[----:B------:R-:W-:Y:S01]  /*22e0*/  HMMA.16816.F32 R116, R140, R26, R8 ;  /* 0x0000001a8c74723c */ /* 0x000fe20000001808 */
[----:B------:R-:W-:-:S02]  /*22f0*/  IMAD.IADD R5, R45, 0x1, R0 ;  /* 0x000000012d057824 */ /* 0x000fc400078e0200 */
[----:B------:R-:W-:Y:S01]  /*2300*/  IMAD R0, R230, c[0x0][0x21c], R4 ;  /* 0x00008700e6007a24 */ /* 0x000fe200078e0204 */
[----:B------:R-:W-:Y:S04]  /*2310*/  LDSM.16.M88.4 R44, [R200+0x2000] ;  /* 0x00200000c82c783b */ /* 0x000fe80000000200 */
[----:B------:R-:W-:Y:S01]  /*2320*/  IADD3.X R3, R5, R3, R0, P0, !PT ;  /* 0x0000000305037210 */ /* 0x000fe200007fe400 */
[C---:B------:R-:W-:Y:S01]  /*2330*/  HMMA.16816.F32 R8, R136.reuse, R22, RZ ;  /* 0x000000168808723c */ /* 0x040fe200000018ff */
[C---:B------:R-:W-:Y:S01]  /*2340*/  LEA R0, P0, R2.reuse, c[0x0][0x1f8], 0x1 ;  /* 0x00007e0002007a11 */ /* 0x040fe200078008ff */
[----:B------:R1:W-:Y:S03]  /*2350*/  STL [R1+0x34], R5 ;  /* 0x0000340501007387 */ /* 0x0003e60000100800 */
[----:B------:R-:W-:Y:S01]  /*2360*/  LEA.HI.X R4, R2, c[0x0][0x1fc], R3, 0x1, P0 ;  /* 0x00007f0002047a11 */ /* 0x000fe200000f0c03 */
[----:B------:R-:W-:Y:S02]  /*2370*/  SHFL.IDX PT, R12, R0, 0x2, 0x181f ;  /* 0x00581f00000c7f89 */ /* 0x000fe400000e0000 */
[----:B------:R-:W-:Y:S02]  /*2380*/  HMMA.16816.F32 R20, R136, R48, RZ ;  /* 0x000000308814723c */ /* 0x000fe400000018ff */
[----:B------:R-:W2:Y:S04]  /*2390*/  SHFL.IDX PT, R2, R0, RZ, 0x181f ;  /* 0x00181fff00027589 */ /* 0x000ea800000e0000 */
[----:B------:R-:W-:Y:S02]  /*23a0*/  SHFL.IDX PT, R7, R4, RZ, 0x181f ;  /* 0x00181fff04077589 */ /* 0x000fe400000e0000 */
[----:B------:R-:W-:Y:S02]  /*23b0*/  HMMA.16816.F32 R100, R140, R32, R16 ;  /* 0x000000208c64723c */ /* 0x000fe40000001810 */
[----:B------:R-:W3:Y:S04]  /*23c0*/  SHFL.IDX PT, R3, R0, 0x1, 0x181f ;  /* 0x00381f0000037f89 */ /* 0x000ee800000e0000 */
[----:B------:R-:W4:Y:S02]  /*23d0*/  SHFL.IDX PT, R18, R4, 0x1, 0x181f ;  /* 0x00381f0004127f89 */ /* 0x000f2400000e0000 */
[----:B------:R-:W-:Y:S02]  /*23e0*/  HMMA.16816.F32 R24, R136, R30, RZ ;  /* 0x0000001e8818723c */ /* 0x000fe400000018ff */
[----:B------:R-:W4:Y:S01]  /*23f0*/  SHFL.IDX PT, R17, R4, 0x2, 0x181f ;  /* 0x00581f0004117f89 */ /* 0x000f2200000e0000 */
[----:B-1----:R-:W-:-:S03]  /*2400*/  SHF.L.U64.HI R5, R234, 0x1, R42 ;  /* 0x00000001ea057819 */ /* 0x002fc6000001022a */
[----:B------:R-:W1:Y:S02]  /*2410*/  SHFL.IDX PT, R0, R0, 0x3, 0x181f ;  /* 0x00781f0000007f89 */ /* 0x000e6400000e0000 */
[----:B------:R-:W-:Y:S02]  /*2420*/  HMMA.16816.F32 R96, R140, R52, R20 ;  /* 0x000000348c60723c */ /* 0x000fe40000001814 */
[----:B------:R1:W4:Y:S01]  /*2430*/  SHFL.IDX PT, R20, R4, 0x3, 0x181f ;  /* 0x00781f0004147f89 */ /* 0x00032200000e0000 */
[----:B--2---:R-:W-:-:S05]  /*2440*/  IADD3 R14, P1, R2, R163, RZ ;  /* 0x000000a3020e7210 */ /* 0x004fca0007f3e0ff */
[C---:B------:R-:W-:Y:S07]  /*2450*/  HMMA.16816.F32 R108, R140.reuse, R38, R8 ;  /* 0x000000268c6c723c */ /* 0x040fee0000001808 */
[----:B------:R-:W-:Y:S01]  /*2460*/  IADD3 R10, P0, R2, R164, RZ ;  /* 0x000000a4020a7210 */ /* 0x000fe20007f1e0ff */
[----:B------:R-:W-:Y:S01]  /*2470*/  HMMA.16816.F32 R80, R140, R34, R24 ;  /* 0x000000228c50723c */ /* 0x000fe20000001818 */
[-C--:B---3--:R-:W-:Y:S01]  /*2480*/  IADD3 R8, P5, R3, R163.reuse, RZ ;  /* 0x000000a303087210 */ /* 0x088fe20007fbe0ff */
[----:B------:R-:W2:Y:S02]  /*2490*/  LDSM.16.M88.4 R32, [R200+0x2800] ;  /* 0x00280000c820783b */ /* 0x000ea40000000200 */
[----:B------:R-:W-:Y:S01]  /*24a0*/  IMAD.X R11, R7, 0x1, R5, P0 ;  /* 0x00000001070b7824 */ /* 0x000fe200000e0605 */
[----:B------:R-:W-:-:S03]  /*24b0*/  IADD3 R2, P0, R12, R163, RZ ;  /* 0x000000a30c027210 */ /* 0x000fc60007f1e0ff */
[C---:B------:R-:W-:Y:S01]  /*24c0*/  HMMA.16816.F32 R36, R136.reuse, R50, RZ ;  /* 0x000000328824723c */ /* 0x040fe200000018ff */
[----:B-1----:R-:W-:Y:S01]  /*24d0*/  SHF.L.U64.HI R4, R233, 0x1, R43 ;  /* 0x00000001e9047819 */ /* 0x002fe2000001022b */
[----:B------:R-:W-:Y:S04]  /*24e0*/  LDSM.16.M88.4 R48, [R200+0x3000] ;  /* 0x00300000c830783b */ /* 0x000fe80000000200 */
[--C-:B------:R-:W-:Y:S01]  /*24f0*/  IMAD.X R15, R7, 0x1, R4.reuse, P1 ;  /* 0x00000001070f7824 */ /* 0x100fe200008e0604 */
[-C--:B------:R-:W-:Y:S01]  /*2500*/  IADD3 R6, P1, R3, R164.reuse, RZ ;  /* 0x000000a403067210 */ /* 0x080fe20007f3e0ff */
[--C-:B----4-:R-:W-:Y:S01]  /*2510*/  IMAD.X R9, R18, 0x1, R4.reuse, P5 ;  /* 0x0000000112097824 */ /* 0x110fe200028e0604 */
[----:B------:R-:W-:Y:S01]  /*2520*/  IADD3 R16, P5, R12, R164, RZ ;  /* 0x000000a40c107210 */ /* 0x000fe20007fbe0ff */
[--C-:B------:R-:W-:Y:S01]  /*2530*/  IMAD.X R3, R17, 0x1, R4.reuse, P0 ;  /* 0x0000000111037824 */ /* 0x100fe200000e0604 */
[----:B------:R-:W-:Y:S01]  /*2540*/  ISETP.LT.OR P0, PT, R13, 0x1, P6 ;  /* 0x000000010d00780c */ /* 0x000fe20003701670 */
[--C-:B------:R-:W-:Y:S01]  /*2550*/  IMAD.X R7, R18, 0x1, R5.reuse, P1 ;  /* 0x0000000112077824 */ /* 0x100fe200008e0605 */
[----:B------:R-:W-:Y:S01]  /*2560*/  ISETP.GE.AND P1, PT, R234, c[0x0][0x1d4], PT ;  /* 0x00007500ea007a0c */ /* 0x000fe20003f26270 */
[----:B------:R-:W-:Y:S01]  /*2570*/  IMAD.X R17, R17, 0x1, R5, P5 ;  /* 0x0000000111117824 */ /* 0x000fe200028e0605 */
[----:B------:R-:W-:Y:S01]  /*2580*/  IADD3 R18, P5, R0, R163, RZ ;  /* 0x000000a300127210 */ /* 0x000fe20007fbe0ff */
[----:B------:R-:W-:Y:S01]  /*2590*/  HMMA.16816.F32 R28, R136, R44, RZ ;  /* 0x0000002c881c723c */ /* 0x000fe200000018ff */
[----:B------:R-:W1:Y:S03]  /*25a0*/  LDSM.16.M88.4 R40, [R207+0x2000] ;  /* 0x00200000cf28783b */ /* 0x000e660000000200 */
[----:B------:R-:W-:Y:S01]  /*25b0*/  IMAD.X R19, R20, 0x1, R4, P5 ;  /* 0x0000000114137824 */ /* 0x000fe200028e0604 */
[----:B------:R-:W-:-:S03]  /*25c0*/  ISETP.LT.OR P5, PT, R13, 0x1, P1 ;  /* 0x000000010d00780c */ /* 0x000fc60000fa1670 */
[----:B------:R-:W-:Y:S01]  /*25d0*/  HMMA.16816.F32 R24, R136, R46, RZ ;  /* 0x0000002e8818723c */ /* 0x000fe200000018ff */
[----:B------:R-:W3:Y:S04]  /*25e0*/  LDSM.16.M88.4 R44, [R207+0x3800] ;  /* 0x00380000cf2c783b */ /* 0x000ee80000000200 */
[----:B------:R-:W-:Y:S01]  /*25f0*/  @!PT LDS RZ, [RZ] ;  /* 0x00000000fffff984 */ /* 0x000fe20000000800 */
[----:B------:R-:W-:Y:S01]  /*2600*/  @!PT LDS RZ, [RZ] ;  /* 0x00000000fffff984 */ /* 0x000fe20000000800 */
[----:B------:R-:W-:Y:S01]  /*2610*/  @!PT LDS RZ, [RZ] ;  /* 0x00000000fffff984 */ /* 0x000fe20000000800 */
[----:B------:R4:W-:Y:S01]  /*2620*/  LDGSTS.E.BYPASS.LTC128B.128 [R229+0x100], [R14.64], !P0 ;  /* 0x001000000ee57fae */ /* 0x0009e2000c101d46 */
[C---:B------:R-:W-:Y:S02]  /*2630*/  ISETP.LT.OR P0, PT, R13.reuse, 0x21, P6 ;  /* 0x000000210d00780c */ /* 0x040fe40003701670 */
[----:B------:R-:W-:Y:S02]  /*2640*/  HMMA.16816.F32 R84, R140, R54, R36 ;  /* 0x000000368c54723c */ /* 0x000fe40000001824 */
[----:B------:R3:W-:Y:S01]  /*2650*/  LDGSTS.E.BYPASS.LTC128B.128 [R229+0x4100], [R10.64], !P5 ;  /* 0x041000000ae57fae */ /* 0x0007e2000e901d46 */
[----:B------:R-:W-:-:S05]  /*2660*/  ISETP.LT.OR P5, PT, R13, 0x21, P1 ;  /* 0x000000210d00780c */ /* 0x000fca0000fa1670 */
[----:B--2---:R-:W-:Y:S03]  /*2670*/  HMMA.16816.F32 R36, R136, R34, RZ ;  /* 0x000000228824723c */ /* 0x004fe600000018ff */
[----:B------:R3:W-:Y:S01]  /*2680*/  LDGSTS.E.BYPASS.LTC128B.128 [R229+0x1100], [R8.64], !P0 ;  /* 0x0110000008e57fae */ /* 0x0007e2000c101d46 */
[----:B------:R-:W-:-:S04]  /*2690*/  ISETP.LT.OR P0, PT, R13, 0x41, P6 ;  /* 0x000000410d00780c */ /* 0x000fc80003701670 */
[----:B------:R2:W-:Y:S01]  /*26a0*/  LDGSTS.E.BYPASS.LTC128B.128 [R229+0x5100], [R6.64], !P5 ;  /* 0x0510000006e57fae */ /* 0x0005e2000e901d46 */
[C---:B------:R-:W-:Y:S02]  /*26b0*/  ISETP.LT.OR P5, PT, R13.reuse, 0x61, P6 ;  /* 0x000000610d00780c */ /* 0x040fe400037a1670 */
[C---:B------:R-:W-:Y:S02]  /*26c0*/  ISETP.LT.OR P6, PT, R13.reuse, 0x41, P1 ;  /* 0x000000410d00780c */ /* 0x040fe40000fc1670 */
[----:B------:R-:W-:-:S04]  /*26d0*/  ISETP.LT.OR P1, PT, R13, 0x61, P1 ;  /* 0x000000610d00780c */ /* 0x000fc80000f21670 */
[----:B------:R2:W-:Y:S01]  /*26e0*/  LDGSTS.E.BYPASS.LTC128B.128 [R229+0x2100], [R2.64], !P0 ;  /* 0x0210000002e57fae */ /* 0x0005e2000c101d46 */
[C---:B-1----:R-:W-:Y:S06]  /*26f0*/  HMMA.16816.F32 R92, R140.reuse, R40, R28 ;  /* 0x000000288c5c723c */ /* 0x042fec000000181c */
[----:B------:R1:W-:Y:S02]  /*2700*/  LDGSTS.E.BYPASS.LTC128B.128 [R229+0x6100], [R16.64], !P6 ;  /* 0x0610000010e57fae */ /* 0x0003e4000f101d46 */
[----:B------:R-:W-:Y:S02]  /*2710*/  HMMA.16816.F32 R104, R140, R42, R24 ;  /* 0x0000002a8c68723c */ /* 0x000fe40000001818 */
[----:B------:R1:W-:Y:S06]  /*2720*/  LDGSTS.E.BYPASS.LTC128B.128 [R229+0x3100], [R18.64], !P5 ;  /* 0x0310000012e57fae */ /* 0x0003ec000e901d46 */
[C---:B------:R-:W-:Y:S08]  /*2730*/  HMMA.16816.F32 R40, R136.reuse, R32, RZ ;  /* 0x000000208828723c */ /* 0x040ff000000018ff */
[----:B------:R-:W-:Y:S01]  /*2740*/  HMMA.16816.F32 R28, R136, R48, RZ ;  /* 0x00000030881c723c */ /* 0x000fe200000018ff */
[----:B--2---:R-:W-:Y:S01]  /*2750*/  IMAD.MOV.U32 R3, RZ, RZ, 0x40 ;  /* 0x00000040ff037424 */ /* 0x004fe200078e00ff */
[----:B------:R-:W-:-:S04]  /*2760*/  IADD3 R2, P0, R0, R164, RZ ;  /* 0x000000a400027210 */ /* 0x000fc80007f1e0ff */
[----:B------:R-:W-:Y:S01]  /*2770*/  SEL R0, R3, 0xffffffc0, !P2 ;  /* 0xffffffc003007807 */ /* 0x000fe20005000000 */
[----:B------:R-:W-:Y:S01]  /*2780*/  IMAD.X R3, R20, 0x1, R5, P0 ;  /* 0x0000000114037824 */ /* 0x000fe200000e0605 */
[C---:B------:R-:W-:Y:S01]  /*2790*/  HMMA.16816.F32 R24, R136.reuse, R50, RZ ;  /* 0x000000328818723c */ /* 0x040fe200000018ff */
[----:B------:R-:W-:Y:S02]  /*27a0*/  ISETP.GT.AND P0, PT, R160, R172, PT ;  /* 0x000000aca000720c */ /* 0x000fe40003f04270 */
[--C-:B------:R-:W-:Y:S01]  /*27b0*/  IMAD.IADD R202, R200, 0x1, R0.reuse ;  /* 0x00000001c8ca7824 */ /* 0x100fe200078e0200 */
[----:B------:R2:W-:Y:S01]  /*27c0*/  LDGSTS.E.BYPASS.LTC128B.128 [R229+0x7100], [R2.64], !P1 ;  /* 0x0710000002e57fae */ /* 0x0005e2000c901d46 */
[----:B------:R-:W-:Y:S01]  /*27d0*/  IMAD.IADD R201, R208, 0x1, R0 ;  /* 0x00000001d0c97824 */ /* 0x000fe200078e0200 */
[----:B------:R-:W-:Y:S02]  /*27e0*/  ISETP.GT.AND P1, PT, R161, 0x7f, PT ;  /* 0x0000007fa100780c */ /* 0x000fe40003f24270 */
[----:B----4-:R-:W4:Y:S01]  /*27f0*/  LDSM.16.M88.4 R12, [R202] ;  /* 0x00000000ca0c783b */ /* 0x010f220000000200 */
[C---:B------:R-:W-:Y:S03]  /*2800*/  HMMA.16816.F32 R20, R136.reuse, R56, RZ ;  /* 0x000000388814723c */ /* 0x040fe600000018ff */
[----:B---3--:R-:W3:Y:S04]  /*2810*/  LDSM.16.M88.4 R8, [R202+0x800] ;  /* 0x00080000ca08783b */ /* 0x008ee80000000200 */
[----:B------:R-:W2:Y:S01]  /*2820*/  LDSM.16.M88.4 R32, [R202+0x1000] ;  /* 0x00100000ca20783b */ /* 0x000ea20000000200 */
[----:B-1----:R-:W-:Y:S03]  /*2830*/  HMMA.16816.F32 R16, R136, R58, RZ ;  /* 0x0000003a8810723c */ /* 0x002fe600000018ff */
[----:B------:R-:W-:Y:S04]  /*2840*/  LDSM.16.M88.4 R56, [R202+0x2000] ;  /* 0x00200000ca38783b */ /* 0x000fe80000000200 */
[----:B------:R-:W0:Y:S01]  /*2850*/  LDGDEPBAR ;  /* 0x00000000000079af */ /* 0x000e220000000000 */
[C---:B------:R-:W-:Y:S03]  /*2860*/  HMMA.16816.F32 R88, R140.reuse, R60, R40 ;  /* 0x0000003c8c58723c */ /* 0x040fe60000001828 */
[----:B------:R-:W1:Y:S05]  /*2870*/  LDSM.16.M88.4 R40, [R202+0x1800] ;  /* 0x00180000ca28783b */ /* 0x000e6a0000000200 */
[C---:B------:R-:W-:Y:S08]  /*2880*/  HMMA.16816.F32 R76, R140.reuse, R62, R36 ;  /* 0x0000003e8c4c723c */ /* 0x040ff00000001824 */
[C---:B------:R-:W-:Y:S01]  /*2890*/  HMMA.16816.F32 R72, R140.reuse, R68, R28 ;  /* 0x000000448c48723c */ /* 0x040fe2000000181c */
[----:B------:R-:W-:Y:S07]  /*28a0*/  LDSM.16.M88.4 R28, [R201+-0x3800] ;  /* 0xffc80000c91c783b */ /* 0x000fee0000000200 */
[C---:B------:R-:W-:Y:S08]  /*28b0*/  HMMA.16816.F32 R68, R140.reuse, R70, R24 ;  /* 0x000000468c44723c */ /* 0x040ff00000001818 */
[C---:B------:R-:W-:Y:S01]  /*28c0*/  HMMA.16816.F32 R64, R140.reuse, R44, R20 ;  /* 0x0000002c8c40723c */ /* 0x040fe20000001814 */
[----:B------:R-:W-:Y:S07]  /*28d0*/  LDSM.16.M88.4 R20, [R201+-0x4000] ;  /* 0xffc00000c914783b */ /* 0x000fee0000000200 */
[----:B------:R-:W-:Y:S01]  /*28e0*/  HMMA.16816.F32 R52, R140, R46, R16 ;  /* 0x0000002e8c34723c */ /* 0x000fe20000001810 */
[----:B------:R-:W-:Y:S07]  /*28f0*/  LDSM.16.M88.4 R16, [R202+0x3800] ;  /* 0x00380000ca10783b */ /* 0x000fee0000000200 */
[C---:B----4-:R-:W-:Y:S08]  /*2900*/  HMMA.16816.F32 R60, R176.reuse, R12, R120 ;  /* 0x0000000cb03c723c */ /* 0x050ff00000001878 */
[C---:B------:R-:W-:Y:S01]  /*2910*/  HMMA.16816.F32 R48, R176.reuse, R14, R116 ;  /* 0x0000000eb030723c */ /* 0x040fe20000001874 */
[----:B------:R-:W4:Y:S07]  /*2920*/  LDSM.16.M88.4 R12, [R202+0x2800] ;  /* 0x00280000ca0c783b */ /* 0x000f2e0000000200 */
[C---:B---3--:R-:W-:Y:S08]  /*2930*/  HMMA.16816.F32 R24, R176.reuse, R8, R112 ;  /* 0x00000008b018723c */ /* 0x048ff00000001870 */
[C---:B------:R-:W-:Y:S01]  /*2940*/  HMMA.16816.F32 R44, R176.reuse, R10, R108 ;  /* 0x0000000ab02c723c */ /* 0x040fe2000000186c */
[----:B------:R-:W3:Y:S07]  /*2950*/  LDSM.16.M88.4 R8, [R202+0x3000] ;  /* 0x00300000ca08783b */ /* 0x000eee0000000200 */
[C---:B--2---:R-:W-:Y:S08]  /*2960*/  HMMA.16816.F32 R36, R176.reuse, R32, R100 ;  /* 0x00000020b024723c */ /* 0x044ff00000001864 */
[C---:B------:R-:W-:Y:S08]  /*2970*/  HMMA.16816.F32 R32, R176.reuse, R34, R80 ;  /* 0x00000022b020723c */ /* 0x040ff00000001850 */
[C---:B-1----:R-:W-:Y:S08]  /*2980*/  HMMA.16816.F32 R80, R176.reuse, R40, R96 ;  /* 0x00000028b050723c */ /* 0x042ff00000001860 */
[C---:B----4-:R-:W-:Y:S08]  /*2990*/  HMMA.16816.F32 R120, R176.reuse, R12, R88 ;  /* 0x0000000cb078723c */ /* 0x050ff00000001858 */
[C---:B------:R-:W-:Y:S01]  /*29a0*/  HMMA.16816.F32 R100, R176.reuse, R14, R76 ;  /* 0x0000000eb064723c */ /* 0x040fe2000000184c */
[----:B------:R-:W1:Y:S07]  /*29b0*/  LDSM.16.M88.4 R12, [R201+-0x3000] ;  /* 0xffd00000c90c783b */ /* 0x000e6e0000000200 */
[C---:B---3--:R-:W-:Y:S08]  /*29c0*/  HMMA.16816.F32 R116, R176.reuse, R8, R72 ;  /* 0x00000008b074723c */ /* 0x048ff00000001848 */
[C---:B------:R-:W-:Y:S01]  /*29d0*/  HMMA.16816.F32 R96, R176.reuse, R10, R68 ;  /* 0x0000000ab060723c */ /* 0x040fe20000001844 */
[----:B------:R-:W2:Y:S07]  /*29e0*/  LDSM.16.M88.4 R8, [R201+-0x2800] ;  /* 0xffd80000c908783b */ /* 0x000eae0000000200 */
[C---:B------:R-:W-:Y:S08]  /*29f0*/  HMMA.16816.F32 R40, R176.reuse, R42, R84 ;  /* 0x0000002ab028723c */ /* 0x040ff00000001854 */
[C---:B------:R-:W-:Y:S08]  /*2a00*/  HMMA.16816.F32 R84, R176.reuse, R56, R92 ;  /* 0x00000038b054723c */ /* 0x040ff0000000185c */
[C---:B------:R-:W-:Y:S08]  /*2a10*/  HMMA.16816.F32 R104, R176.reuse, R58, R104 ;  /* 0x0000003ab068723c */ /* 0x040ff00000001868 */
[C---:B------:R-:W-:Y:S08]  /*2a20*/  HMMA.16816.F32 R112, R176.reuse, R16, R64 ;  /* 0x00000010b070723c */ /* 0x040ff00000001840 */
[----:B------:R-:W-:Y:S01]  /*2a30*/  HMMA.16816.F32 R88, R176, R18, R52 ;  /* 0x00000012b058723c */ /* 0x000fe20000001834 */
[----:B------:R-:W3:Y:S07]  /*2a40*/  LDSM.16.M88.4 R16, [R201+-0x2000] ;  /* 0xffe00000c910783b */ /* 0x000eee0000000200 */
[C---:B------:R-:W-:Y:S01]  /*2a50*/  HMMA.16816.F32 R76, R180.reuse, R28, R24 ;  /* 0x0000001cb44c723c */ /* 0x040fe20000001818 */
[----:B------:R-:W-:Y:S07]  /*2a60*/  LDSM.16.M88.4 R24, [R201+-0x1800] ;  /* 0xffe80000c918783b */ /* 0x000fee0000000200 */
[C---:B------:R-:W-:Y:S01]  /*2a70*/  HMMA.16816.F32 R72, R180.reuse, R30, R44 ;  /* 0x0000001eb448723c */ /* 0x040fe2000000182c */
[----:B------:R-:W4:Y:S07]  /*2a80*/  LDSM.16.M88.4 R28, [R201+-0x1000] ;  /* 0xfff00000c91c783b */ /* 0x000f2e0000000200 */
[C---:B-1----:R-:W-:Y:S08]  /*2a90*/  HMMA.16816.F32 R68, R180.reuse, R12, R36 ;  /* 0x0000000cb444723c */ /* 0x042ff00000001824 */
[C---:B------:R-:W-:Y:S01]  /*2aa0*/  HMMA.16816.F32 R56, R180.reuse, R14, R32 ;  /* 0x0000000eb438723c */ /* 0x040fe20000001820 */
[----:B------:R-:W1:Y:S07]  /*2ab0*/  LDSM.16.M88.4 R12, [R200+0x4000] ;  /* 0x00400000c80c783b */ /* 0x000e6e0000000200 */
[C---:B--2---:R-:W-:Y:S08]  /*2ac0*/  HMMA.16816.F32 R36, R180.reuse, R8, R80 ;  /* 0x00000008b424723c */ /* 0x044ff00000001850 */
[C---:B------:R-:W-:Y:S01]  /*2ad0*/  HMMA.16816.F32 R52, R180.reuse, R10, R40 ;  /* 0x0000000ab434723c */ /* 0x040fe20000001828 */
[----:B------:R-:W2:Y:S07]  /*2ae0*/  LDSM.16.M88.4 R8, [R200+0x4800] ;  /* 0x00480000c808783b */ /* 0x000eae0000000200 */
[C---:B------:R-:W-:Y:S08]  /*2af0*/  HMMA.16816.F32 R108, R180.reuse, R20, R60 ;  /* 0x00000014b46c723c */ /* 0x040ff0000000183c */
[C---:B------:R-:W-:Y:S01]  /*2b00*/  HMMA.16816.F32 R92, R180.reuse, R22, R48 ;  /* 0x00000016b45c723c */ /* 0x040fe20000001830 */
[----:B------:R-:W2:Y:S07]  /*2b10*/  LDSM.16.M88.4 R20, [R201+-0x800] ;  /* 0xfff80000c914783b */ /* 0x000eae0000000200 */
[C---:B---3--:R-:W-:Y:S08]  /*2b20*/  HMMA.16816.F32 R48, R180.reuse, R18, R104 ;  /* 0x00000012b430723c */ /* 0x048ff00000001868 */
[C---:B----4-:R-:W-:Y:S08]  /*2b30*/  HMMA.16816.F32 R64, R180.reuse, R30, R96 ;  /* 0x0000001eb440723c */ /* 0x050ff00000001860 */
[C---:B------:R-:W-:Y:S01]  /*2b40*/  HMMA.16816.F32 R32, R180.reuse, R16, R84 ;  /* 0x00000010b420723c */ /* 0x040fe20000001854 */
[----:B------:R-:W3:Y:S07]  /*2b50*/  LDSM.16.M88.4 R16, [R200+0x5000] ;  /* 0x00500000c810783b */ /* 0x000eee0000000200 */
[----:B------:R-:W-:Y:S01]  /*2b60*/  HMMA.16816.F32 R44, R180, R28, R116 ;  /* 0x0000001cb42c723c */ /* 0x000fe20000001874 */
[----:B------:R-:W-:Y:S07]  /*2b70*/  LDSM.16.M88.4 R28, [R208] ;  /* 0x00000000d01c783b */ /* 0x000fee0000000200 */
        /* <DEDUP_REMOVED lines=8> */
[----:B------:R-:W4:Y:S07]  /*2c00*/  LDSM.16.M88.4 R24, [R200+0x5800] ;  /* 0x00580000c818783b */ /* 0x000f2e0000000200 */
[C---:B------:R-:W-:Y:S08]  /*2c10*/  HMMA.16816.F32 R80, R180.reuse, R20, R112 ;  /* 0x00000014b450723c */ /* 0x040ff00000001870 */
[----:B------:R-:W-:Y:S01]  /*2c20*/  HMMA.16816.F32 R88, R180, R22, R88 ;  /* 0x00000016b458723c */ /* 0x000fe20000001858 */
[----:B------:R-:W4:Y:S07]  /*2c30*/  LDSM.16.M88.4 R20, [R200+0x6000] ;  /* 0x00600000c814783b */ /* 0x000f2e0000000200 */
[C---:B---3--:R-:W-:Y:S08]  /*2c40*/  HMMA.16816.F32 R100, R184.reuse, R16, R68 ;  /* 0x00000010b864723c */ /* 0x048ff00000001844 */
[C---:B-1----:R-:W-:Y:S08]  /*2c50*/  HMMA.16816.F32 R76, R184.reuse, R12, R40 ;  /* 0x0000000cb84c723c */ /* 0x042ff00000001828 */
[C---:B------:R-:W-:Y:S01]  /*2c60*/  HMMA.16816.F32 R72, R184.reuse, R14, R60 ;  /* 0x0000000eb848723c */ /* 0x040fe2000000183c */
[----:B------:R-:W1:Y:S07]  /*2c70*/  LDSM.16.M88.4 R12, [R210] ;  /* 0x00000000d20c783b */ /* 0x000e6e0000000200 */
[C---:B--2---:R-:W-:Y:S08]  /*2c80*/  HMMA.16816.F32 R68, R184.reuse, R8, R44 ;  /* 0x00000008b844723c */ /* 0x044ff0000000182c */
[C---:B------:R-:W-:Y:S01]  /*2c90*/  HMMA.16816.F32 R64, R184.reuse, R10, R64 ;  /* 0x0000000ab840723c */ /* 0x040fe20000001840 */
[----:B------:R-:W2:Y:S07]  /*2ca0*/  LDSM.16.M88.4 R8, [R211] ;  /* 0x00000000d308783b */ /* 0x000eae0000000200 */
[C---:B------:R-:W-:Y:S01]  /*2cb0*/  HMMA.16816.F32 R120, R184.reuse, R18, R56 ;  /* 0x00000012b878723c */ /* 0x040fe20000001838 */
[----:B------:R-:W3:Y:S07]  /*2cc0*/  LDSM.16.M88.4 R16, [R200+0x7800] ;  /* 0x00780000c810783b */ /* 0x000eee0000000200 */
[C---:B----4-:R-:W-:Y:S08]  /*2cd0*/  HMMA.16816.F32 R112, R184.reuse, R24, R36 ;  /* 0x00000018b870723c */ /* 0x050ff00000001824 */
[C---:B------:R-:W-:Y:S01]  /*2ce0*/  HMMA.16816.F32 R124, R184.reuse, R26, R52 ;  /* 0x0000001ab87c723c */ /* 0x040fe20000001834 */
[----:B------:R-:W4:Y:S07]  /*2cf0*/  LDSM.16.M88.4 R24, [R209] ;  /* 0x00000000d118783b */ /* 0x000f2e0000000200 */
[C---:B------:R-:W-:Y:S01]  /*2d00*/  HMMA.16816.F32 R108, R184.reuse, R20, R32 ;  /* 0x00000014b86c723c */ /* 0x040fe20000001820 */
[----:B------:R-:W2:Y:S07]  /*2d10*/  LDSM.16.M88.4 R32, [R213] ;  /* 0x00000000d520783b */ /* 0x000eae0000000200 */
[----:B------:R-:W-:Y:S01]  /*2d20*/  HMMA.16816.F32 R84, R184, R22, R48 ;  /* 0x00000016b854723c */ /* 0x000fe20000001830 */
[----:B------:R-:W3:Y:S07]  /*2d30*/  LDSM.16.M88.4 R20, [R212] ;  /* 0x00000000d414783b */ /* 0x000eee0000000200 */
[C---:B------:R-:W-:Y:S08]  /*2d40*/  HMMA.16816.F32 R52, R188.reuse, R28, R96 ;  /* 0x0000001cbc34723c */ /* 0x040ff00000001860 */
[C---:B------:R-:W-:Y:S01]  /*2d50*/  HMMA.16816.F32 R44, R188.reuse, R30, R104 ;  /* 0x0000001ebc2c723c */ /* 0x040fe20000001868 */
[----:B------:R-:W-:Y:S07]  /*2d60*/  LDSM.16.M88.4 R28, [R214] ;  /* 0x00000000d61c783b */ /* 0x000fee0000000200 */
[C---:B-1----:R-:W-:Y:S08]  /*2d70*/  HMMA.16816.F32 R48, R188.reuse, R12, R100 ;  /* 0x0000000cbc30723c */ /* 0x042ff00000001864 */
[C---:B------:R-:W-:Y:S01]  /*2d80*/  HMMA.16816.F32 R96, R188.reuse, R14, R120 ;  /* 0x0000000ebc60723c */ /* 0x040fe20000001878 */
[----:B------:R-:W1:Y:S07]  /*2d90*/  LDSM.16.M88.4 R12, [R202+0x4000] ;  /* 0x00400000ca0c783b */ /* 0x000e6e0000000200 */
[C---:B--2---:R-:W-:Y:S08]  /*2da0*/  HMMA.16816.F32 R104, R188.reuse, R8, R112 ;  /* 0x00000008bc68723c */ /* 0x044ff00000001870 */
[----:B------:R-:W-:Y:S01]  /*2db0*/  HMMA.16816.F32 R112, R188, R10, R124 ;  /* 0x0000000abc70723c */ /* 0x000fe2000000187c */
[----:B------:R-:W2:Y:S07]  /*2dc0*/  LDSM.16.M88.4 R8, [R202+0x4800] ;  /* 0x00480000ca08783b */ /* 0x000eae0000000200 */
[C---:B---3--:R-:W-:Y:S01]  /*2dd0*/  HMMA.16816.F32 R60, R184.reuse, R16, R80 ;  /* 0x00000010b83c723c */ /* 0x048fe20000001850 */
[----:B------:R-:W-:Y:S07]  /*2de0*/  LDSM.16.M88.4 R80, [R201+0x800] ;  /* 0x00080000c950783b */ /* 0x000fee0000000200 */
[----:B------:R-:W-:Y:S01]  /*2df0*/  HMMA.16816.F32 R56, R184, R18, R88 ;  /* 0x00000012b838723c */ /* 0x000fe20000001858 */
[----:B------:R-:W3:Y:S07]  /*2e00*/  LDSM.16.M88.4 R16, [R215] ;  /* 0x00000000d710783b */ /* 0x000eee0000000200 */
[C---:B----4-:R-:W-:Y:S01]  /*2e10*/  HMMA.16816.F32 R40, R188.reuse, R24, R92 ;  /* 0x00000018bc28723c */ /* 0x050fe2000000185c */
[----:B------:R-:W-:Y:S07]  /*2e20*/  LDSM.16.M88.4 R92, [R201] ;  /* 0x00000000c95c783b */ /* 0x000fee0000000200 */
[C---:B------:R-:W-:Y:S01]  /*2e30*/  HMMA.16816.F32 R36, R188.reuse, R26, R116 ;  /* 0x0000001abc24723c */ /* 0x040fe20000001874 */
[----:B------:R-:W4:Y:S07]  /*2e40*/  LDSM.16.M88.4 R24, [R202+0x5000] ;  /* 0x00500000ca18783b */ /* 0x000f2e0000000200 */
[C---:B------:R-:W-:Y:S08]  /*2e50*/  HMMA.16816.F32 R148, R188.reuse, R32, R76 ;  /* 0x00000020bc94723c */ /* 0x040ff0000000184c */
[C---:B------:R-:W-:Y:S01]  /*2e60*/  HMMA.16816.F32 R144, R188.reuse, R34, R72 ;  /* 0x00000022bc90723c */ /* 0x040fe20000001848 */
[----:B------:R-:W3:Y:S07]  /*2e70*/  LDSM.16.M88.4 R32, [R202+0x6000] ;  /* 0x00600000ca20783b */ /* 0x000eee0000000200 */
[----:B------:R-:W-:Y:S08]  /*2e80*/  HMMA.16816.F32 R152, R188, R20, R108 ;  /* 0x00000014bc98723c */ /* 0x000ff0000000186c */
[C---:B-1----:R-:W-:Y:S01]  /*2e90*/  HMMA.16816.F32 R116, R192.reuse, R12, R52 ;  /* 0x0000000cc074723c */ /* 0x042fe20000001834 */
[----:B------:R-:W-:Y:S07]  /*2ea0*/  LDSM.16.M88.4 R52, [R201+0x2800] ;  /* 0x00280000c934783b */ /* 0x000fee0000000200 */
[----:B------:R-:W-:Y:S01]  /*2eb0*/  HMMA.16816.F32 R108, R192, R14, R44 ;  /* 0x0000000ec06c723c */ /* 0x000fe2000000182c */
[----:B------:R-:W1:Y:S04]  /*2ec0*/  LDSM.16.M88.4 R12, [R202+0x6800] ;  /* 0x00680000ca0c783b */ /* 0x000e680000000200 */
[----:B------:R-:W-:Y:S03]  /*2ed0*/  LDSM.16.M88.4 R44, [R201+0x3800] ;  /* 0x00380000c92c783b */ /* 0x000fe60000000200 */
[----:B------:R-:W-:Y:S01]  /*2ee0*/  HMMA.16816.F32 R156, R188, R22, R84 ;  /* 0x00000016bc9c723c */ /* 0x000fe20000001854 */
[----:B------:R-:W1:Y:S04]  /*2ef0*/  LDSM.16.M88.4 R20, [R202+0x5800] ;  /* 0x00580000ca14783b */ /* 0x000e680000000200 */
[----:B------:R-:W-:Y:S03]  /*2f00*/  LDSM.16.M88.4 R84, [R202+0x7800] ;  /* 0x00780000ca54783b */ /* 0x000fe60000000200 */
[C---:B--2---:R-:W-:Y:S08]  /*2f10*/  HMMA.16816.F32 R100, R192.reuse, R8, R40 ;  /* 0x00000008c064723c */ /* 0x044ff00000001828 */
[----:B------:R-:W-:Y:S01]  /*2f20*/  HMMA.16816.F32 R88, R192, R10, R36 ;  /* 0x0000000ac058723c */ /* 0x000fe20000001824 */
[----:B------:R-:W2:Y:S07]  /*2f30*/  LDSM.16.M88.4 R8, [R202+0x7000] ;  /* 0x00700000ca08783b */ /* 0x000eae0000000200 */
[C---:B------:R-:W-:Y:S01]  /*2f40*/  HMMA.16816.F32 R132, R188.reuse, R28, R68 ;  /* 0x0000001cbc84723c */ /* 0x040fe20000001844 */
[----:B------:R-:W-:Y:S07]  /*2f50*/  LDSM.16.M88.4 R68, [R201+0x1000] ;  /* 0x00100000c944783b */ /* 0x000fee0000000200 */
[C---:B------:R-:W-:Y:S08]  /*2f60*/  HMMA.16816.F32 R128, R188.reuse, R30, R64 ;  /* 0x0000001ebc80723c */ /* 0x040ff00000001840 */
[C---:B---3--:R-:W-:Y:S01]  /*2f70*/  HMMA.16816.F32 R124, R188.reuse, R16, R60 ;  /* 0x00000010bc7c723c */ /* 0x048fe2000000183c */
[----:B------:R-:W-:Y:S07]  /*2f80*/  LDSM.16.M88.4 R60, [R201+0x1800] ;  /* 0x00180000c93c783b */ /* 0x000fee0000000200 */
[----:B------:R-:W-:Y:S01]  /*2f90*/  HMMA.16816.F32 R120, R188, R18, R56 ;  /* 0x00000012bc78723c */ /* 0x000fe20000001838 */
[----:B------:R-:W3:Y:S07]  /*2fa0*/  LDSM.16.M88.4 R56, [R201+0x2000] ;  /* 0x00200000c938783b */ /* 0x000eee0000000200 */
[----:B----4-:R-:W-:Y:S01]  /*2fb0*/  HMMA.16816.F32 R76, R192, R24, R48 ;  /* 0x00000018c04c723c */ /* 0x010fe20000001830 */
[----:B------:R-:W4:Y:S01]  /*2fc0*/  LDSM.16.M88.4 R48, [R201+0x3000] ;  /* 0x00300000c930783b */ /* 0x000f220000000200 */
[----:B------:R-:W-:-:S06]  /*2fd0*/  DEPBAR.LE SB0, 0x0 ;  /* 0x000080000000791a */ /* 0x000fcc0000000000 */
[C---:B------:R-:W-:Y:S08]  /*2fe0*/  HMMA.16816.F32 R36, R192.reuse, R32, R152 ;  /* 0x00000020c024723c */ /* 0x040ff00000001898 */
        /* <DEDUP_REMOVED lines=26> */
[----:B------:R-:W-:Y:S06]  /*3190*/  BAR.SYNC.DEFER_BLOCKING 0x0 ;  /* 0x0000000000007b1d */ /* 0x000fec0000010000 */
[----:B------:R-:W-:Y:S01]  /*31a0*/  @!UPT UIADD3 URZ, URZ, URZ, URZ ;  /* 0x0000003f3f3ff290 */ /* 0x000fe2000fffe03f */
[----:B------:R-:W-:Y:S11]  /*31b0*/  @!P0 BRA `(.L_x_1860) ;  /* 0x0000049000008947 */ /* 0x000ff60003800000 */
[----:B------:R-:W-:Y:S01]  /*31c0*/  IMAD R2, R160, 0x80, R169 ;  /* 0x00000080a0027824 */ /* 0x000fe200078e02a9 */
        /* <DEDUP_REMOVED lines=27> */
.L_x_1899:
        /* <DEDUP_REMOVED lines=9> */
[----:B---3--:R-:W-:-:S02]  /*3410*/  IADD3 R8, P6, R2, R163, RZ ;  /* 0x000000a302087210 */ /* 0x008fc40007fde0ff */
[----:B------:R-:W-:-:S03]  /*3420*/  IADD3 R2, P5, R2, R164, RZ ;  /* 0x000000a402027210 */ /* 0x000fc60007fbe0ff */
[C-C-:B--2---:R-:W-:Y:S01]  /*3430*/  IMAD.X R9, R10.reuse, 0x1, R4.reuse, P6 ;  /* 0x000000010a097824 */ /* 0x144fe200030e0604 */
[C---:B----4-:R-:W-:Y:S01]  /*3440*/  IADD3 R12, P6, R7.reuse, R163, RZ ;  /* 0x000000a3070c7210 */ /* 0x050fe20007fde0ff */
[--C-:B------:R-:W-:Y:S01]  /*3450*/  IMAD.X R3, R10, 0x1, R5.reuse, P5 ;  /* 0x000000010a037824 */ /* 0x100fe200028e0605 */
[-C--:B------:R-:W-:Y:S02]  /*3460*/  IADD3 R10, P5, R7, R164.reuse, RZ ;  /* 0x000000a4070a7210 */ /* 0x080fe40007fbe0ff */
[----:B------:R2:W-:Y:S01]  /*3470*/  LDGSTS.E.BYPASS.LTC128B.128 [R229+0x8100], [R8.64], !P2 ;  /* 0x0810000008e57fae */ /* 0x0005e2000d101d46 */
[C---:B-----5:R-:W-:Y:S01]  /*3480*/  IMAD.X R13, R11.reuse, 0x1, R4, P6 ;  /* 0x000000010b0d7824 */ /* 0x060fe200030e0604 */
[----:B------:R-:W-:Y:S01]  /*3490*/  SEL R7, RZ, 0x10, P0 ;  /* 0x00000010ff077807 */ /* 0x000fe20000000000 */
[----:B------:R-:W-:Y:S01]  /*34a0*/  IMAD.X R11, R11, 0x1, R5, P5 ;  /* 0x000000010b0b7824 */ /* 0x000fe200028e0605 */
[----:B------:R3:W-:Y:S04]  /*34b0*/  LDGSTS.E.BYPASS.LTC128B.128 [R229+0xc100], [R2.64], !P0 ;  /* 0x0c10000002e57fae */ /* 0x0007e8000c101d46 */
[----:B------:R4:W-:Y:S04]  /*34c0*/  LDGSTS.E.BYPASS.LTC128B.128 [R229+0x9100], [R12.64], !P2 ;  /* 0x091000000ce57fae */ /* 0x0009e8000d101d46 */
[----:B------:R4:W-:Y:S01]  /*34d0*/  LDGSTS.E.BYPASS.LTC128B.128 [R229+0xd100], [R10.64], !P0 ;  /* 0x0d1000000ae57fae */ /* 0x0009e2000c101d46 */
[----:B--2---:R-:W-:-:S02]  /*34e0*/  IADD3 R8, P5, R14, R164, RZ ;  /* 0x000000a40e087210 */ /* 0x004fc40007fbe0ff */
[----:B---3--:R-:W-:-:S03]  /*34f0*/  IADD3 R2, P6, R14, R163, RZ ;  /* 0x000000a30e027210 */ /* 0x008fc60007fde0ff */
[C---:B------:R-:W-:Y:S02]  /*3500*/  IMAD.X R9, R15.reuse, 0x1, R5, P5 ;  /* 0x000000010f097824 */ /* 0x040fe400028e0605 */
[----:B------:R-:W-:-:S05]  /*3510*/  IMAD.X R3, R15, 0x1, R4, P6 ;  /* 0x000000010f037824 */ /* 0x000fca00030e0604 */
[----:B------:R2:W-:Y:S04]  /*3520*/  LDGSTS.E.BYPASS.LTC128B.128 [R229+0xa100], [R2.64], !P2 ;  /* 0x0a10000002e57fae */ /* 0x0005e8000d101d46 */
[----:B------:R3:W-:Y:S04]  /*3530*/  LDGSTS.E.BYPASS.LTC128B.128 [R229+0xe100], [R8.64], !P0 ;  /* 0x0e10000008e57fae */ /* 0x0007e8000c101d46 */
[----:B--2---:R4:W2:Y:S01]  /*3540*/  SHFL.IDX PT, R2, R6, 0x3, 0x181f ;  /* 0x00781f0006027f89 */ /* 0x0048a200000e0000 */
[----:B---3--:R-:W-:-:S04]  /*3550*/  SEL R8, RZ, 0x10, P2 ;  /* 0x00000010ff087807 */ /* 0x008fc80001000000 */
.L_x_1900:
[----:B-1----:R-:W-:Y:S02]  /*3560*/  IADD3 R3, -R8, 0x10, RZ ;  /* 0x0000001008037810 */ /* 0x002fe40007ffe1ff */
[----:B------:R-:W-:-:S02]  /*3570*/  IADD3 R9, -R7, 0x10, RZ ;  /* 0x0000001007097810 */ /* 0x000fc40007ffe1ff */
[----:B------:R-:W-:Y:S02]  /*3580*/  LOP3.LUT R3, R3, 0xf, RZ, 0xc0, !PT ;  /* 0x0000000f03037812 */ /* 0x000fe400078ec0ff */
[----:B------:R-:W-:Y:S02]  /*3590*/  ISETP.NE.U32.AND P6, PT, R8, RZ, PT ;  /* 0x000000ff0800720c */ /* 0x000fe40003fc5070 */
[----:B--2-4-:R-:W-:Y:S02]  /*35a0*/  IADD3 R6, P2, P0, R3, R2, R163 ;  /* 0x0000000203067210 */ /* 0x014fe4000785e0a3 */
[----:B------:R-:W-:Y:S02]  /*35b0*/  LOP3.LUT R3, R9, 0xf, RZ, 0xc0, !PT ;  /* 0x0000000f09037812 */ /* 0x000fe400078ec0ff */
[----:B------:R-:W-:Y:S02]  /*35c0*/  ISETP.NE.U32.AND P5, PT, R7, RZ, PT ;  /* 0x000000ff0700720c */ /* 0x000fe40003fa5070 */
[----:B------:R-:W-:-:S02]  /*35d0*/  IADD3.X R7, RZ, R0, R4, P2, P0 ;  /* 0x00000000ff077210 */ /* 0x000fc400017e0404 */
[----:B------:R-:W-:-:S03]  /*35e0*/  IADD3 R2, P2, P0, R3, R2, R164 ;  /* 0x0000000203027210 */ /* 0x000fc6000785e0a4 */
[----:B------:R-:W-:Y:S01]  /*35f0*/  @!PT LDS RZ, [RZ] ;  /* 0x00000000fffff984 */ /* 0x000fe20000000800 */
[----:B------:R-:W-:Y:S01]  /*3600*/  @!PT LDS RZ, [RZ] ;  /* 0x00000000fffff984 */ /* 0x000fe20000000800 */
[----:B------:R-:W-:Y:S01]  /*3610*/  @!PT LDS RZ, [RZ] ;  /* 0x00000000fffff984 */ /* 0x000fe20000000800 */
[----:B------:R1:W-:Y:S01]  /*3620*/  LDGSTS.E.BYPASS.LTC128B.128.ZFILL [R229+0xb100], [R6.64], P6 ;  /* 0x0b10000006e57fae */ /* 0x0003e2000b141d46 */
[----:B------:R-:W-:-:S05]  /*3630*/  IADD3.X R3, RZ, R0, R5, P2, P0 ;  /* 0x00000000ff037210 */ /* 0x000fca00017e0405 */
[----:B------:R1:W-:Y:S04]  /*3640*/  LDGSTS.E.BYPASS.LTC128B.128.ZFILL [R229+0xf100], [R2.64], P5 ;  /* 0x0f10000002e57fae */ /* 0x0003e8000a941d46 */
.L_x_1860:
[----:B------:R-:W-:Y:S05]  /*3650*/  BSYNC B0 ;  /* 0x0000000000007941 */ /* 0x000fea0003800000 */
.L_x_1859:
[----:B-1----:R-:W2:Y:S04]  /*3660*/  LDL R3, [R1+0x48] ;  /* 0x0000480001037983 */ /* 0x002ea80000100800 */
[----:B------:R-:W2:Y:S04]  /*3670*/  LDL R2, [R1+0xc8] ;  /* 0x0000c80001027983 */ /* 0x000ea80000100800 */
[----:B------:R-:W3:Y:S01]  /*3680*/  LDL R5, [R1+0x38] ;  /* 0x0000380001057983 */ /* 0x000ee20000100800 */
[----:B------:R-:W-:-:S03]  /*3690*/  MOV R0, 0xffffff80 ;  /* 0xffffff8000007802 */ /* 0x000fc60000000f00 */
[----:B------:R-:W0:Y:S02]  /*36a0*/  LDGDEPBAR ;  /* 0x00000000000079af */ /* 0x000e240000000000 */
[----:B------:R-:W-:Y:S01]  /*36b0*/  IMAD R0, R160, R0, 0x1 ;  /* 0x00000001a0007424 */ /* 0x000fe200078e0200 */
[----:B--2---:R-:W-:Y:S02]  /*36c0*/  IADD3 R4, R2, R3, RZ ;  /* 0x0000000302047210 */ /* 0x004fe40007ffe0ff */
[----:B------:R-:W-:Y:S02]  /*36d0*/  MOV R3, c[0x0][0x2ac] ;  /* 0x0000ab0000037a02 */ /* 0x000fe40000000f00 */
[----:B---3--:R-:W-:Y:S01]  /*36e0*/  IADD3 R6, -R5, R162, RZ ;  /* 0x000000a205067210 */ /* 0x008fe20007ffe1ff */
[----:B------:R-:W-:Y:S01]  /*36f0*/  @P4 IMAD.HI.U32 R2, R4, c[0x0][0x2c8], RZ ;  /* 0x0000b20004024a27 */ /* 0x000fe200078e00ff */
[----:B------:R1:W-:Y:S03]  /*3700*/  STL [R1+0x8], R4 ;  /* 0x0000080401007387 */ /* 0x0003e60000100800 */
[----:B------:R-:W-:-:S05]  /*3710*/  IMAD R0, R3, c[0x0][0x1d0], R0 ;  /* 0x0000740003007a24 */ /* 0x000fca00078e0200 */
[----:B------:R-:W-:Y:S02]  /*3720*/  IADD3 R5, R0, -c[0x0][0x168], -R5 ;  /* 0x80005a0000057a10 */ /* 0x000fe40007ffe805 */
[----:B-1----:R-:W-:Y:S01]  /*3730*/  @P4 SHF.R.U32.HI R4, RZ, c[0x0][0x2cc], R2 ;  /* 0x0000b300ff044a19 */ /* 0x002fe20000011602 */
[----:B------:R-:W-:Y:S05]  /*3740*/  BRA.DIV ~URZ, `(.L_x_1863) ;  /* 0x0000cb327f007947 */ /* 0x000fea000b800000 */
[----:B------:R1:W2:Y:S02]  /*3750*/  SHFL.IDX PT, R0, R4, RZ, 0x1c1f ;  /* 0x001c1fff04007589 */ /* 0x0002a400000e0000 */
.L_x_1901:
        /* <DEDUP_REMOVED lines=81> */
[----:B-1----:R-:W-:Y:S02]  /*3c70*/  FSEL R4, R118, -INF , P5 ;  /* 0xff80000076047808 */ /* 0x002fe40002800000 */
[----:B------:R-:W-:Y:S02]  /*3c80*/  FSEL R8, R119, -INF , P2 ;  /* 0xff80000077087808 */ /* 0x000fe40001000000 */
[----:B------:R-:W-:Y:S02]  /*3c90*/  ISETP.GT.AND P2, PT, R0, 0x9, PT ;  /* 0x000000090000780c */ /* 0x000fe40003f44270 */
[----:B------:R-:W-:Y:S02]  /*3ca0*/  FSEL R10, R110, -INF , P0 ;  /* 0xff8000006e0a7808 */ /* 0x000fe40000000000 */
[----:B------:R-:W-:Y:S02]  /*3cb0*/  FMNMX.FTZ R3, R4, R8, !PT ;  /* 0x0000000804037209 */ /* 0x000fe40007810000 */
[----:B------:R-:W-:-:S02]  /*3cc0*/  FSEL R15, R111, -INF , P2 ;  /* 0xff8000006f0f7808 */ /* 0x000fc40001000000 */
[----:B------:R-:W-:Y:S02]  /*3cd0*/  ISETP.GT.AND P2, PT, R0, 0x10, PT ;  /* 0x000000100000780c */ /* 0x000fe40003f44270 */
[----:B------:R-:W-:Y:S02]  /*3ce0*/  FMNMX.FTZ R3, R10, R3, !PT ;  /* 0x000000030a037209 */ /* 0x000fe40007810000 */
        /* <DEDUP_REMOVED lines=15> */
[----:B------:R-:W-:-:S02]  /*3de0*/  FMNMX.FTZ R2, R120, R2, !PT ;  /* 0x0000000278027209 */ /* 0x000fc40007810000 */
[----:B------:R-:W-:Y:S02]  /*3df0*/  FSEL R70, R79, -INF , P0 ;  /* 0xff8000004f467808 */ /* 0x000fe40000000000 */
[C---:B------:R-:W-:Y:S02]  /*3e00*/  ISETP.GT.AND P2, PT, R0.reuse, 0x28, PT ;  /* 0x000000280000780c */ /* 0x040fe40003f44270 */
[----:B------:R-:W-:Y:S02]  /*3e10*/  FMNMX.FTZ R3, R71, R3, !PT ;  /* 0x0000000347037209 */ /* 0x000fe40007810000 */
[----:B------:R-:W-:Y:S02]  /*3e20*/  FMNMX.FTZ R2, R117, R2, !PT ;  /* 0x0000000275027209 */ /* 0x000fe40007810000 */
[----:B------:R-:W-:Y:S02]  /*3e30*/  ISETP.GT.AND P0, PT, R0, 0x29, PT ;  /* 0x000000290000780c */ /* 0x000fe40003f04270 */
[----:B------:R-:W-:-:S02]  /*3e40*/  FSEL R57, R74, -INF , P2 ;  /* 0xff8000004a397808 */ /* 0x000fc40001000000 */
[----:B------:R-:W-:Y:S02]  /*3e50*/  FMNMX.FTZ R3, R70, R3, !PT ;  /* 0x0000000346037209 */ /* 0x000fe40007810000 */
[----:B------:R-:W-:Y:S02]  /*3e60*/  FMNMX.FTZ R2, R116, R2, !PT ;  /* 0x0000000274027209 */ /* 0x000fe40007810000 */
[----:B------:R-:W-:Y:S02]  /*3e70*/  FSEL R56, R75, -INF , P0 ;  /* 0xff8000004b387808 */ /* 0x000fe40000000000 */
[----:B------:R-:W-:Y:S02]  /*3e80*/  ISETP.GT.AND P2, PT, R0, 0x30, PT ;  /* 0x000000300000780c */ /* 0x000fe40003f44270 */
[----:B------:R-:W-:Y:S02]  /*3e90*/  FMNMX.FTZ R3, R57, R3, !PT ;  /* 0x0000000339037209 */ /* 0x000fe40007810000 */
[----:B------:R-:W-:-:S02]  /*3ea0*/  FMNMX.FTZ R2, R127, R2, !PT ;  /* 0x000000027f027209 */ /* 0x000fc40007810000 */
[----:B------:R-:W-:Y:S02]  /*3eb0*/  ISETP.GT.AND P0, PT, R0, 0x31, PT ;  /* 0x000000310000780c */ /* 0x000fe40003f04270 */
[----:B------:R-:W-:Y:S02]  /*3ec0*/  FSEL R123, R66, -INF , P2 ;  /* 0xff800000427b7808 */ /* 0x000fe40001000000 */
[----:B------:R-:W-:Y:S02]  /*3ed0*/  FMNMX.FTZ R3, R56, R3, !PT ;  /* 0x0000000338037209 */ /* 0x000fe40007810000 */
[----:B------:R-:W-:Y:S02]  /*3ee0*/  FMNMX.FTZ R2, R126, R2, !PT ;  /* 0x000000027e027209 */ /* 0x000fe40007810000 */
[----:B------:R-:W-:Y:S02]  /*3ef0*/  FSEL R122, R67, -INF , P0 ;  /* 0xff800000437a7808 */ /* 0x000fe40000000000 */
[----:B------:R-:W-:-:S02]  /*3f00*/  ISETP.GT.AND P2, PT, R0, 0x38, PT ;  /* 0x000000380000780c */ /* 0x000fc40003f44270 */
[----:B------:R-:W-:Y:S02]  /*3f10*/  FMNMX.FTZ R3, R123, R3, !PT ;  /* 0x000000037b037209 */ /* 0x000fe40007810000 */
        /* <DEDUP_REMOVED lines=79> */
.L_x_1902:
[C---:B------:R-:W-:Y:S01]  /*4410*/  FMUL.FTZ R2, R69.reuse, c[0x0][0x2d0] ;  /* 0x0000b40045027a20 */ /* 0x040fe20000410000 */
[----:B------:R-:W-:Y:S01]  /*4420*/  FSETP.NEU.FTZ.AND P0, PT, R69, -INF , PT ;  /* 0xff8000004500780b */ /* 0x000fe20003f1d000 */
[----:B------:R-:W4:Y:S03]  /*4430*/  LDL R239, [R1+0x48] ;  /* 0x0000480001ef7983 */ /* 0x000f260000100800 */
[----:B------:R-:W-:Y:S01]  /*4440*/  FSEL R2, R2, RZ, P0 ;  /* 0x000000ff02027208 */ /* 0x000fe20000000000 */
[----:B------:R-:W5:Y:S01]  /*4450*/  LDL R236, [R1+0x4] ;  /* 0x0000040001ec7983 */ /* 0x000f620000100800 */
[----:B--23--:R-:W-:Y:S01]  /*4460*/  FMNMX.FTZ R12, R3, R12, !PT ;  /* 0x0000000c030c7209 */ /* 0x00cfe20007810000 */
[----:B------:R-:W-:Y:S02]  /*4470*/  WARPSYNC 0xffffffff ;  /* 0xffffffff00007948 */ /* 0x000fe40003800000 */
        /* <DEDUP_REMOVED lines=10> */
[----:B-1----:R-:W-:-:S03]  /*4520*/  FFMA.FTZ R0, R9, c[0x0][0x2d0], -R2 ;  /* 0x0000b40009007a23 */ /* 0x002fc60000010802 */
[----:B------:R-:W-:Y:S01]  /*4530*/  LDSM.16.MT88.4 R44, [R206+0x800] ;  /* 0x00080000ce2c783b */ /* 0x000fe20000004200 */
[----:B------:R1:W3:Y:S01]  /*4540*/  MUFU.EX2 R59, R0 ;  /* 0x00000000003b7308 */ /* 0x0002e20000000800 */
[----:B--2---:R-:W-:-:S07]  /*4550*/  FFMA.FTZ R3, R18, c[0x0][0x2d0], -R2 ;  /* 0x0000b40012037a23 */ /* 0x004fce0000010802 */
[----:B------:R-:W-:Y:S01]  /*4560*/  MUFU.EX2 R73, R3 ;  /* 0x0000000300497308 */ /* 0x000fe20000000800 */
[----:B-1----:R-:W-:-:S07]  /*4570*/  FFMA.FTZ R0, R11, c[0x0][0x2d0], -R2 ;  /* 0x0000b4000b007a23 */ /* 0x002fce0000010802 */
[----:B------:R1:W-:Y:S02]  /*4580*/  MUFU.EX2 R65, R0 ;  /* 0x0000000000417308 */ /* 0x0003e40000000800 */
[----:B-1----:R-:W-:-:S06]  /*4590*/  FFMA.FTZ R0, R13, c[0x0][0x2d0], -R2 ;  /* 0x0000b4000d007a23 */ /* 0x002fcc0000010802 */
[----:B------:R1:W2:Y:S02]  /*45a0*/  MUFU.EX2 R66, R0 ;  /* 0x0000000000427308 */ /* 0x0002a40000000800 */
[----:B-1----:R-:W-:-:S06]  /*45b0*/  FFMA.FTZ R0, R16, c[0x0][0x2d0], -R2 ;  /* 0x0000b40010007a23 */ /* 0x002fcc0000010802 */
[----:B------:R1:W-:Y:S02]  /*45c0*/  MUFU.EX2 R72, R0 ;  /* 0x0000000000487308 */ /* 0x0003e40000000800 */
[----:B-1----:R-:W-:-:S05]  /*45d0*/  FMUL.FTZ R0, R12, c[0x0][0x2d0] ;  /* 0x0000b4000c007a20 */ /* 0x002fca0000410000 */
[----:B------:R-:W-:-:S05]  /*45e0*/  FSEL R0, R0, RZ, P0 ;  /* 0x000000ff00007208 */ /* 0x000fca0000000000 */
[--C-:B------:R-:W-:Y:S02]  /*45f0*/  FFMA.FTZ R3, R4, c[0x0][0x2d0], -R0.reuse ;  /* 0x0000b40004037a23 */ /* 0x100fe40000010800 */
[----:B------:R-:W1:Y:S02]  /*4600*/  LDSM.16.MT88.4 R4, [R203] ;  /* 0x00000000cb04783b */ /* 0x000e640000004200 */
[----:B------:R2:W-:Y:S02]  /*4610*/  MUFU.EX2 R58, R3 ;  /* 0x00000003003a7308 */ /* 0x0005e40000000800 */
[----:B--2---:R-:W-:Y:S01]  /*4620*/  FFMA.FTZ R3, R8, c[0x0][0x2d0], -R0 ;  /* 0x0000b40008037a23 */ /* 0x004fe20000010800 */
[----:B---3--:R-:W-:-:S05]  /*4630*/  F2FP.PACK_AB R8, R59, R60 ;  /* 0x0000003c3b08723e */ /* 0x008fca00000000ff */
[----:B------:R2:W3:Y:S02]  /*4640*/  MUFU.EX2 R13, R3 ;  /* 0x00000003000d7308 */ /* 0x0004e40000000800 */
[----:B--2---:R-:W-:Y:S01]  /*4650*/  FFMA.FTZ R3, R10, c[0x0][0x2d0], -R0 ;  /* 0x0000b4000a037a23 */ /* 0x004fe20000010800 */
[----:B------:R-:W-:Y:S02]  /*4660*/  F2FP.PACK_AB R10, R66, R65 ;  /* 0x00000041420a723e */ /* 0x000fe400000000ff */
[----:B---3--:R-:W-:-:S03]  /*4670*/  F2FP.PACK_AB R9, R13, R58 ;  /* 0x0000003a0d09723e */ /* 0x008fc600000000ff */
[----:B------:R2:W3:Y:S01]  /*4680*/  MUFU.EX2 R64, R3 ;  /* 0x0000000300407308 */ /* 0x0004e20000000800 */
[----:B------:R-:W-:Y:S02]  /*4690*/  FADD.FTZ R13, R58, R13 ;  /* 0x0000000d3a0d7221 */ /* 0x000fe40000010000 */
[----:B--2---:R-:W-:Y:S02]  /*46a0*/  FFMA.FTZ R3, R15, c[0x0][0x2d0], -R0 ;  /* 0x0000b4000f037a23 */ /* 0x004fe40000010800 */
[----:B---3--:R-:W-:-:S03]  /*46b0*/  FADD.FTZ R13, R64, R13 ;  /* 0x0000000d400d7221 */ /* 0x008fc60000010000 */
[----:B------:R2:W3:Y:S02]  /*46c0*/  MUFU.EX2 R15, R3 ;  /* 0x00000003000f7308 */ /* 0x0004e40000000800 */
[----:B--2---:R-:W-:Y:S01]  /*46d0*/  FFMA.FTZ R3, R21, c[0x0][0x2d0], -R2 ;  /* 0x0000b40015037a23 */ /* 0x004fe20000010802 */
[C---:B---3--:R-:W-:Y:S01]  /*46e0*/  F2FP.PACK_AB R11, R15.reuse, R64 ;  /* 0x000000400f0b723e */ /* 0x048fe200000000ff */
[----:B------:R-:W-:-:S04]  /*46f0*/  FADD.FTZ R13, R15, R13 ;  /* 0x0000000d0f0d7221 */ /* 0x000fc80000010000 */
[----:B------:R2:W-:Y:S02]  /*4700*/  MUFU.EX2 R232, R3 ;  /* 0x0000000300e87308 */ /* 0x0005e40000000800 */
[----:B-1----:R-:W-:Y:S07]  /*4710*/  HMMA.16816.F32 R24, R8, R4, RZ ;  /* 0x000000040818723c */ /* 0x002fee00000018ff */
[----:B------:R-:W-:Y:S01]  /*4720*/  F2FP.PACK_AB R4, R68, R72 ;  /* 0x000000484404723e */ /* 0x000fe200000000ff */
[----:B--2---:R-:W-:-:S04]  /*4730*/  FFMA.FTZ R3, R14, c[0x0][0x2d0], -R0 ;  /* 0x0000b4000e037a23 */ /* 0x004fc80000010800 */
[----:B------:R1:W2:Y:S02]  /*4740*/  MUFU.EX2 R14, R3 ;  /* 0x00000003000e7308 */ /* 0x0002a40000000800 */
[----:B-1----:R-:W-:Y:S02]  /*4750*/  FFMA.FTZ R3, R19, c[0x0][0x2d0], -R0 ;  /* 0x0000b40013037a23 */ /* 0x002fe40000010800 */
[----:B------:R-:W-:Y:S01]  /*4760*/  HMMA.16816.F32 R16, R8, R36, RZ ;  /* 0x000000240810723c */ /* 0x000fe200000018ff */
[----:B--2---:R-:W-:-:S03]  /*4770*/  FADD.FTZ R13, R14, R13 ;  /* 0x0000000d0e0d7221 */ /* 0x004fc60000010000 */
[----:B------:R1:W2:Y:S02]  /*4780*/  MUFU.EX2 R67, R3 ;  /* 0x0000000300437308 */ /* 0x0002a40000000800 */
[----:B-1----:R-:W-:Y:S01]  /*4790*/  FFMA.FTZ R3, R20, c[0x0][0x2d0], -R0 ;  /* 0x0000b40014037a23 */ /* 0x002fe20000010800 */
[C---:B--2---:R-:W-:Y:S01]  /*47a0*/  F2FP.PACK_AB R5, R67.reuse, R14 ;  /* 0x0000000e4305723e */ /* 0x044fe200000000ff */
[----:B------:R-:W-:Y:S01]  /*47b0*/  HMMA.16816.F32 R20, R8, R6, RZ ;  /* 0x000000060814723c */ /* 0x000fe200000018ff */
[----:B------:R-:W-:-:S03]  /*47c0*/  FADD.FTZ R13, R67, R13 ;  /* 0x0000000d430d7221 */ /* 0x000fc60000010000 */
[----:B------:R1:W-:Y:S03]  /*47d0*/  MUFU.EX2 R228, R3 ;  /* 0x0000000300e47308 */ /* 0x0003e60000000800 */
[----:B------:R-:W-:Y:S01]  /*47e0*/  F2FP.PACK_AB R6, R232, R73 ;  /* 0x00000049e806723e */ /* 0x000fe200000000ff */
[----:B-1----:R-:W-:Y:S02]  /*47f0*/  FFMA.FTZ R3, R32, c[0x0][0x2d0], -R0 ;  /* 0x0000b40020037a23 */ /* 0x002fe40000010800 */
[----:B------:R-:W1:Y:S02]  /*4800*/  LDSM.16.MT88.4 R32, [R204+0x800] ;  /* 0x00080000cc20783b */ /* 0x000e640000004200 */
[----:B------:R-:W2:Y:S02]  /*4810*/  MUFU.EX2 R175, R3 ;  /* 0x0000000300af7308 */ /* 0x000ea40000000800 */
[----:B--2---:R-:W-:Y:S01]  /*4820*/  F2FP.PACK_AB R7, R175, R228 ;  /* 0x000000e4af07723e */ /* 0x004fe200000000ff */
        /* <DEDUP_REMOVED lines=9> */
[----:B------:R-:W2:Y:S01]  /*48c0*/  LDSM.16.MT88.4 R36, [R203+0x4000] ;  /* 0x00400000cb24783b */ /* 0x000ea20000004200 */
[----:B------:R-:W-:-:S04]  /*48d0*/  FFMA.FTZ R3, R121, c[0x0][0x2d0], -R2 ;  /* 0x0000b40079037a23 */ /* 0x000fc80000010802 */
[----:B------:R3:W-:Y:S02]  /*48e0*/  MUFU.EX2 R15, R3 ;  /* 0x00000003000f7308 */ /* 0x0007e40000000800 */
[----:B------:R-:W-:Y:S08]  /*48f0*/  HMMA.16816.F32 R24, R8, R40, RZ ;  /* 0x000000280818723c */ /* 0x000ff000000018ff */
[----:B------:R-:W-:Y:S01]  /*4900*/  HMMA.16816.F32 R108, R4, R52, R16 ;  /* 0x00000034046c723c */ /* 0x000fe20000001810 */
[----:B---3--:R-:W-:-:S07]  /*4910*/  FFMA.FTZ R3, R120, c[0x0][0x2d0], -R2 ;  /* 0x0000b40078037a23 */ /* 0x008fce0000010802 */
[----:B------:R-:W-:Y:S01]  /*4920*/  HMMA.16816.F32 R16, R8, R48, RZ ;  /* 0x000000300810723c */ /* 0x000fe200000018ff */
[----:B------:R3:W2:Y:S07]  /*4930*/  MUFU.EX2 R120, R3 ;  /* 0x0000000300787308 */ /* 0x0006ae0000000800 */
[----:B-1----:R-:W-:Y:S01]  /*4940*/  HMMA.16816.F32 R100, R4, R32, R24 ;  /* 0x000000200464723c */ /* 0x002fe20000001818 */
[----:B------:R-:W1:Y:S07]  /*4950*/  LDSM.16.MT88.4 R24, [R203+0x4800] ;  /* 0x00480000cb18783b */ /* 0x000e6e0000004200 */
[----:B------:R-:W-:Y:S01]  /*4960*/  HMMA.16816.F32 R20, R8, R42, RZ ;  /* 0x0000002a0814723c */ /* 0x000fe200000018ff */
[----:B---3--:R-:W-:-:S04]  /*4970*/  FFMA.FTZ R3, R117, c[0x0][0x2d0], -R2 ;  /* 0x0000b40075037a23 */ /* 0x008fc80000010802 */
[----:B------:R3:W-:Y:S03]  /*4980*/  MUFU.EX2 R117, R3 ;  /* 0x0000000300757308 */ /* 0x0007e60000000800 */
[----:B------:R-:W-:Y:S08]  /*4990*/  HMMA.16816.F32 R96, R4, R44, R16 ;  /* 0x0000002c0460723c */ /* 0x000ff00000001810 */
[----:B--2---:R-:W-:Y:S01]  /*49a0*/  HMMA.16816.F32 R16, R8, R36, RZ ;  /* 0x000000240810723c */ /* 0x004fe200000018ff */
[----:B---3--:R-:W-:-:S07]  /*49b0*/  FFMA.FTZ R3, R116, c[0x0][0x2d0], -R2 ;  /* 0x0000b40074037a23 */ /* 0x008fce0000010802 */
[C---:B------:R-:W-:Y:S01]  /*49c0*/  HMMA.16816.F32 R84, R4.reuse, R34, R20 ;  /* 0x000000220454723c */ /* 0x040fe20000001814 */
[----:B------:R2:W3:Y:S07]  /*49d0*/  MUFU.EX2 R116, R3 ;  /* 0x0000000300747308 */ /* 0x0004ee0000000800 */
[----:B------:R-:W-:Y:S01]  /*49e0*/  HMMA.16816.F32 R92, R4, R54, R28 ;  /* 0x00000036045c723c */ /* 0x000fe2000000181c */
[----:B------:R-:W3:Y:S07]  /*49f0*/  LDSM.16.MT88.4 R28, [R205+0x4000] ;  /* 0x00400000cd1c783b */ /* 0x000eee0000004200 */
[----:B------:R-:W-:Y:S01]  /*4a00*/  HMMA.16816.F32 R20, R8, R50, RZ ;  /* 0x000000320814723c */ /* 0x000fe200000018ff */
[----:B--2---:R-:W-:-:S04]  /*4a10*/  FFMA.FTZ R3, R71, c[0x0][0x2d0], -R0 ;  /* 0x0000b40047037a23 */ /* 0x004fc80000010800 */
[----:B------:R2:W-:Y:S03]  /*4a20*/  MUFU.EX2 R71, R3 ;  /* 0x0000000300477308 */ /* 0x0005e60000000800 */
[----:B-1----:R-:W-:Y:S08]  /*4a30*/  HMMA.16816.F32 R80, R4, R24, R16 ;  /* 0x000000180450723c */ /* 0x002ff00000001810 */
[----:B------:R-:W-:Y:S01]  /*4a40*/  HMMA.16816.F32 R16, R8, R38, RZ ;  /* 0x000000260810723c */ /* 0x000fe200000018ff */
[----:B--2---:R-:W-:-:S07]  /*4a50*/  FFMA.FTZ R3, R70, c[0x0][0x2d0], -R0 ;  /* 0x0000b40046037a23 */ /* 0x004fce0000010800 */
[C---:B------:R-:W-:Y:S01]  /*4a60*/  HMMA.16816.F32 R52, R4.reuse, R46, R20 ;  /* 0x0000002e0434723c */ /* 0x040fe20000001814 */
[----:B------:R-:W1:Y:S01]  /*4a70*/  LDSM.16.MT88.4 R20, [R205+0x4800] ;  /* 0x00480000cd14783b */ /* 0x000e620000004200 */
[----:B------:R2:W1:Y:S11]  /*4a80*/  MUFU.EX2 R68, R3 ;  /* 0x0000000300447308 */ /* 0x0004760000000800 */
[----:B------:R-:W-:Y:S03]  /*4a90*/  @!UPT UIADD3 URZ, URZ, URZ, URZ ;  /* 0x0000003f3f3ff290 */ /* 0x000fe6000fffe03f */
[----:B------:R-:W-:Y:S01]  /*4aa0*/  HMMA.16816.F32 R60, R4, R26, R16 ;  /* 0x0000001a043c723c */ /* 0x000fe20000001810 */
[----:B------:R-:W4:Y:S01]  /*4ab0*/  LDSM.16.MT88.4 R24, [R204+0x4000] ;  /* 0x00400000cc18783b */ /* 0x000f220000004200 */
[----:B--2---:R-:W-:-:S04]  /*4ac0*/  FFMA.FTZ R3, R57, c[0x0][0x2d0], -R0 ;  /* 0x0000b40039037a23 */ /* 0x004fc80000010800 */
[----:B------:R2:W-:Y:S02]  /*4ad0*/  MUFU.EX2 R172, R3 ;  /* 0x0000000300ac7308 */ /* 0x0005e40000000800 */
[----:B---3--:R-:W-:Y:S01]  /*4ae0*/  HMMA.16816.F32 R16, R8, R28, RZ ;  /* 0x0000001c0810723c */ /* 0x008fe200000018ff */
[----:B--2---:R-:W-:-:S05]  /*4af0*/  FFMA.FTZ R3, R56, c[0x0][0x2d0], -R0 ;  /* 0x0000b40038037a23 */ /* 0x004fca0000010800 */
[----:B------:R2:W3:Y:S11]  /*4b00*/  MUFU.EX2 R173, R3 ;  /* 0x0000000300ad7308 */ /* 0x0004f60000000800 */
[----:B------:R-:W-:Y:S07]  /*4b10*/  @!UPT UIADD3 URZ, URZ, URZ, URZ ;  /* 0x0000003f3f3ff290 */ /* 0x000fee000fffe03f */
[----:B-1----:R-:W-:Y:S08]  /*4b20*/  HMMA.16816.F32 R88, R4, R20, R16 ;  /* 0x000000140458723c */ /* 0x002ff00000001810 */
[----:B------:R-:W-:Y:S01]  /*4b30*/  HMMA.16816.F32 R16, R8, R30, RZ ;  /* 0x0000001e0810723c */ /* 0x000fe200000018ff */
[----:B--2---:R-:W-:Y:S11]  /*4b40*/  FFMA.FTZ R3, R127, c[0x0][0x2d0], -R2 ;  /* 0x0000b4007f037a23 */ /* 0x004ff60000010802 */
[----:B------:R-:W-:Y:S11]  /*4b50*/  @!UPT UIADD3 URZ, URZ, URZ, URZ ;  /* 0x0000003f3f3ff290 */ /* 0x000ff6000fffe03f */
[----:B------:R-:W-:Y:S01]  /*4b60*/  @!UPT UIADD3 URZ, URZ, URZ, URZ ;  /* 0x0000003f3f3ff290 */ /* 0x000fe2000fffe03f */
        /* <DEDUP_REMOVED lines=25> */
[----:B------:R2:W-:Y:S02]  /*4d00*/  MUFU.EX2 R107, R3 ;  /* 0x00000003006b7308 */ /* 0x0005e40000000800 */
[----:B--2---:R-:W-:-:S06]  /*4d10*/  FFMA.FTZ R3, R126, c[0x0][0x2d0], -R2 ;  /* 0x0000b4007e037a23 */ /* 0x004fcc0000010802 */
[----:B------:R2:W3:Y:S02]  /*4d20*/  MUFU.EX2 R106, R3 ;  /* 0x00000003006a7308 */ /* 0x0004e40000000800 */
[--C-:B--2---:R-:W-:Y:S01]  /*4d30*/  FFMA.FTZ R3, R125, c[0x0][0x2d0], -R2.reuse ;  /* 0x0000b4007d037a23 */ /* 0x104fe20000010802 */
[C---:B-1----:R-:W-:Y:S05]  /*4d40*/  HMMA.16816.F32 R36, R4.reuse, R8, R108 ;  /* 0x000000080424723c */ /* 0x042fea000000186c */
[----:B------:R1:W-:Y:S03]  /*4d50*/  MUFU.EX2 R105, R3 ;  /* 0x0000000300697308 */ /* 0x0003e60000000800 */
[----:B------:R-:W-:Y:S01]  /*4d60*/  HMMA.16816.F32 R24, R4, R10, R92 ;  /* 0x0000000a0418723c */ /* 0x000fe2000000185c */
[----:B------:R-:W2:Y:S01]  /*4d70*/  LDSM.16.MT88.4 R8, [R204+0x1000] ;  /* 0x00100000cc08783b */ /* 0x000ea20000004200 */
[----:B-1----:R-:W-:-:S04]  /*4d80*/  FFMA.FTZ R3, R124, c[0x0][0x2d0], -R2 ;  /* 0x0000b4007c037a23 */ /* 0x002fc80000010802 */
[----:B------:R1:W4:Y:S02]  /*4d90*/  MUFU.EX2 R174, R3 ;  /* 0x0000000300ae7308 */ /* 0x0003240000000800 */
[----:B-1----:R-:W-:-:S06]  /*4da0*/  FFMA.FTZ R3, R123, c[0x0][0x2d0], -R0 ;  /* 0x0000b4007b037a23 */ /* 0x002fcc0000010800 */
[----:B------:R1:W-:Y:S01]  /*4db0*/  MUFU.EX2 R104, R3 ;  /* 0x0000000300687308 */ /* 0x0003e20000000800 */
[C---:B--2---:R-:W-:Y:S08]  /*4dc0*/  HMMA.16816.F32 R32, R4.reuse, R8, R100 ;  /* 0x000000080420723c */ /* 0x044ff00000001864 */
[----:B------:R-:W-:Y:S01]  /*4dd0*/  HMMA.16816.F32 R20, R4, R10, R84 ;  /* 0x0000000a0414723c */ /* 0x000fe20000001854 */
[----:B------:R-:W2:Y:S01]  /*4de0*/  LDSM.16.MT88.4 R8, [R206+0x1000] ;  /* 0x00100000ce08783b */ /* 0x000ea20000004200 */
[----:B-1----:R-:W-:-:S04]  /*4df0*/  FFMA.FTZ R3, R122, c[0x0][0x2d0], -R0 ;  /* 0x0000b4007a037a23 */ /* 0x002fc80000010800 */
[----:B------:R1:W1:Y:S02]  /*4e00*/  MUFU.EX2 R70, R3 ;  /* 0x0000000300467308 */ /* 0x0002640000000800 */
[----:B-1----:R-:W-:-:S06]  /*4e10*/  FFMA.FTZ R3, R119, c[0x0][0x2d0], -R0 ;  /* 0x0000b40077037a23 */ /* 0x002fcc0000010800 */
[----:B------:R1:W-:Y:S01]  /*4e20*/  MUFU.EX2 R121, R3 ;  /* 0x0000000300797308 */ /* 0x0003e20000000800 */
[----:B--2---:R-:W-:Y:S01]  /*4e30*/  HMMA.16816.F32 R44, R4, R8, R96 ;  /* 0x00000008042c723c */ /* 0x004fe20000001860 */
[----:B-1----:R-:W-:-:S06]  /*4e40*/  FFMA.FTZ R3, R118, c[0x0][0x2d0], -R0 ;  /* 0x0000b40076037a23 */ /* 0x002fcc0000010800 */
[----:B------:R1:W2:Y:S01]  /*4e50*/  MUFU.EX2 R122, R3 ;  /* 0x00000003007a7308 */ /* 0x0002a20000000800 */
[----:B------:R-:W-:Y:S01]  /*4e60*/  HMMA.16816.F32 R52, R4, R10, R52 ;  /* 0x0000000a0434723c */ /* 0x000fe20000001834 */
[----:B------:R-:W2:Y:S01]  /*4e70*/  LDSM.16.MT88.4 R8, [R203+0x5000] ;  /* 0x00500000cb08783b */ /* 0x000ea20000004200 */
[----:B-1----:R-:W-:-:S05]  /*4e80*/  FFMA.FTZ R3, R147, c[0x0][0x2d0], -R2 ;  /* 0x0000b40093037a23 */ /* 0x002fca0000010802 */
[----:B------:R1:W-:Y:S02]  /*4e90*/  MUFU.EX2 R113, R3 ;  /* 0x0000000300717308 */ /* 0x0003e40000000800 */
        /* <DEDUP_REMOVED lines=8> */
[----:B------:R1:W1:Y:S01]  /*4f20*/  MUFU.EX2 R235, R3 ;  /* 0x0000000300eb7308 */ /* 0x0002620000000800 */
[----:B--2---:R-:W-:Y:S01]  /*4f30*/  HMMA.16816.F32 R88, R4, R8, R88 ;  /* 0x000000080458723c */ /* 0x004fe20000001858 */
[----:B-1----:R-:W-:-:S07]  /*4f40*/  FADD.FTZ R3, R232, R14 ;  /* 0x0000000ee8037221 */ /* 0x002fce0000010000 */
        /* <DEDUP_REMOVED lines=9> */
[----:B----4-:R-:W-:Y:S02]  /*4fe0*/  F2FP.PACK_AB R6, R174, R105 ;  /* 0x00000069ae06723e */ /* 0x010fe400000000ff */
        /* <DEDUP_REMOVED lines=142> */
[----:B---3--:R-:W-:Y:S01]  /*58d0*/  F2FP.PACK_AB R7, R70, R34 ;  /* 0x000000224607723e */ /* 0x008fe200000000ff */
[----:B------:R-:W-:Y:S02]  /*58e0*/  LDSM.16.MT88.4 R120, [R205+0x3800] ;  /* 0x00380000cd78783b */ /* 0x000fe40000004200 */
        /* <DEDUP_REMOVED lines=11> */
[--C-:B------:R-:W-:Y:S02]  /*59a0*/  FFMA.FTZ R13, R168, c[0x0][0x2d0], -R2.reuse ;  /* 0x0000b400a80d7a23 */ /* 0x100fe40000010802 */
        /* <DEDUP_REMOVED lines=44> */
[----:B------:R-:W-:Y:S01]  /*5c70*/  FADD.FTZ R0, R232, R0 ;  /* 0x00000000e8007221 */ /* 0x000fe20000010000 */
[----:B------:R-:W-:-:S03]  /*5c80*/  IADD3 R232, R237, -0x2, RZ ;  /* 0xfffffffeede87810 */ /* 0x000fc60007ffe0ff */
        /* <DEDUP_REMOVED lines=53> */
[----:B------:R-:W-:Y:S03]  /*5fe0*/  @!UPT UIADD3 URZ, URZ, URZ, URZ ;  /* 0x0000003f3f3ff290 */ /* 0x000fe6000fffe03f */
[----:B------:R-:W-:Y:S11]  /*5ff0*/  @!P0 BRA `(.L_x_1865) ;  /* 0x0000455000008947 */ /* 0x000ff60003800000 */
[----:B--2---:R-:W-:Y:S02]  /*6000*/  MOV R71, R12 ;  /* 0x0000000c00477202 */ /* 0x004fe40000000f00 */
[----:B------:R-:W-:-:S07]  /*6010*/  MOV R70, R69 ;  /* 0x0000004500467202 */ /* 0x000fce0000000f00 */
.L_x_1876:
        /* <DEDUP_REMOVED lines=47> */
.L_x_1903:
        /* <DEDUP_REMOVED lines=31> */
.L_x_1904:
        /* <DEDUP_REMOVED lines=15> */
.L_x_1867:
[----:B-1-34-:R-:W-:Y:S05]  /*65f0*/  BSYNC B0 ;  /* 0x0000000000007941 */ /* 0x01afea0003800000 */
.L_x_1866:
        /* <DEDUP_REMOVED lines=37> */
[----:B------:R-:W-:Y:S07]  /*6850*/  LDSM.16.M88.4 R164, [R201+-0x3800] ;  /* 0xffc80000c9a4783b */ /* 0x000fee0000000200 */
        /* <DEDUP_REMOVED lines=14> */
[C---:B-----5:R-:W-:Y:S03]  /*6940*/  HMMA.16816.F32 R28, R176.reuse, R156, R28 ;  /* 0x0000009cb01c723c */ /* 0x060fe6000000181c */
[----:B--2---:R-:W-:Y:S05]  /*6950*/  ISETP.GT.AND P0, PT, R232, R0, PT ;  /* 0x00000000e800720c */ /* 0x004fea0003f04270 */
[C---:B------:R-:W-:Y:S01]  /*6960*/  HMMA.16816.F32 R32, R176.reuse, R158, R32 ;  /* 0x0000009eb020723c */ /* 0x040fe20000001820 */
[----:B------:R-:W2:Y:S07]  /*6970*/  LDSM.16.M88.4 R156, [R201+-0x4000] ;  /* 0xffc00000c99c783b */ /* 0x000eae0000000200 */
[C---:B------:R-:W-:Y:S08]  /*6980*/  HMMA.16816.F32 R36, R176.reuse, R160, R36 ;  /* 0x000000a0b024723c */ /* 0x040ff00000001824 */
[C---:B------:R-:W-:Y:S01]  /*6990*/  HMMA.16816.F32 R40, R176.reuse, R162, R40 ;  /* 0x000000a2b028723c */ /* 0x040fe20000001828 */
[----:B------:R-:W5:Y:S07]  /*69a0*/  LDSM.16.M88.4 R160, [R201+-0x2800] ;  /* 0xffd80000c9a0783b */ /* 0x000f6e0000000200 */
[C---:B-1----:R-:W-:Y:S08]  /*69b0*/  HMMA.16816.F32 R44, R176.reuse, R144, R44 ;  /* 0x00000090b02c723c */ /* 0x042ff0000000182c */
[C---:B------:R-:W-:Y:S01]  /*69c0*/  HMMA.16816.F32 R48, R176.reuse, R146, R48 ;  /* 0x00000092b030723c */ /* 0x040fe20000001830 */
[----:B------:R-:W1:Y:S07]  /*69d0*/  LDSM.16.M88.4 R144, [R201+-0x2000] ;  /* 0xffe00000c990783b */ /* 0x000e6e0000000200 */
[C---:B---3--:R-:W-:Y:S08]  /*69e0*/  HMMA.16816.F32 R52, R176.reuse, R148, R52 ;  /* 0x00000094b034723c */ /* 0x048ff00000001834 */
[C---:B------:R-:W-:Y:S01]  /*69f0*/  HMMA.16816.F32 R56, R176.reuse, R150, R56 ;  /* 0x00000096b038723c */ /* 0x040fe20000001838 */
[----:B------:R-:W3:Y:S07]  /*6a00*/  LDSM.16.M88.4 R148, [R201+-0x1800] ;  /* 0xffe80000c994783b */ /* 0x000eee0000000200 */
[C---:B----4-:R-:W-:Y:S08]  /*6a10*/  HMMA.16816.F32 R60, R176.reuse, R152, R60 ;  /* 0x00000098b03c723c */ /* 0x050ff0000000183c */
[----:B------:R-:W-:Y:S01]  /*6a20*/  HMMA.16816.F32 R64, R176, R154, R64 ;  /* 0x0000009ab040723c */ /* 0x000fe20000001840 */
[----:B------:R-:W4:Y:S07]  /*6a30*/  LDSM.16.M88.4 R152, [R201+-0x1000] ;  /* 0xfff00000c998783b */ /* 0x000f2e0000000200 */
[C---:B--2---:R-:W-:Y:S08]  /*6a40*/  HMMA.16816.F32 R4, R180.reuse, R156, R4 ;  /* 0x0000009cb404723c */ /* 0x044ff00000001804 */
[C---:B------:R-:W-:Y:S01]  /*6a50*/  HMMA.16816.F32 R8, R180.reuse, R158, R8 ;  /* 0x0000009eb408723c */ /* 0x040fe20000001808 */
[----:B------:R-:W2:Y:S07]  /*6a60*/  LDSM.16.M88.4 R156, [R201+-0x800] ;  /* 0xfff80000c99c783b */ /* 0x000eae0000000200 */
[C---:B------:R-:W-:Y:S08]  /*6a70*/  HMMA.16816.F32 R12, R180.reuse, R164, R12 ;  /* 0x000000a4b40c723c */ /* 0x040ff0000000180c */
[C---:B------:R-:W-:Y:S01]  /*6a80*/  HMMA.16816.F32 R16, R180.reuse, R166, R16 ;  /* 0x000000a6b410723c */ /* 0x040fe20000001810 */
[----:B------:R-:W2:Y:S07]  /*6a90*/  LDSM.16.M88.4 R164, [R200+0x4000] ;  /* 0x00400000c8a4783b */ /* 0x000eae0000000200 */
[C---:B------:R-:W-:Y:S08]  /*6aa0*/  HMMA.16816.F32 R20, R180.reuse, R168, R20 ;  /* 0x000000a8b414723c */ /* 0x040ff00000001814 */
[C---:B------:R-:W-:Y:S01]  /*6ab0*/  HMMA.16816.F32 R24, R180.reuse, R170, R24 ;  /* 0x000000aab418723c */ /* 0x040fe20000001818 */
[----:B------:R-:W2:Y:S07]  /*6ac0*/  LDSM.16.M88.4 R168, [R200+0x4800] ;  /* 0x00480000c8a8783b */ /* 0x000eae0000000200 */
[C---:B-----5:R-:W-:Y:S08]  /*6ad0*/  HMMA.16816.F32 R28, R180.reuse, R160, R28 ;  /* 0x000000a0b41c723c */ /* 0x060ff0000000181c */
[C---:B------:R-:W-:Y:S01]  /*6ae0*/  HMMA.16816.F32 R32, R180.reuse, R162, R32 ;  /* 0x000000a2b420723c */ /* 0x040fe20000001820 */
[----:B------:R-:W5:Y:S07]  /*6af0*/  LDSM.16.M88.4 R160, [R200+0x5000] ;  /* 0x00500000c8a0783b */ /* 0x000f6e0000000200 */
        /* <DEDUP_REMOVED lines=10> */
[----:B------:R-:W-:Y:S01]  /*6ba0*/  HMMA.16816.F32 R64, R180, R158, R64 ;  /* 0x0000009eb440723c */ /* 0x000fe20000001840 */
[----:B------:R-:W2:Y:S07]  /*6bb0*/  LDSM.16.M88.4 R156, [R200+0x7000] ;  /* 0x00700000c89c783b */ /* 0x000eae0000000200 */
[C---:B------:R-:W-:Y:S08]  /*6bc0*/  HMMA.16816.F32 R4, R184.reuse, R164, R4 ;  /* 0x000000a4b804723c */ /* 0x040ff00000001804 */
[C---:B------:R-:W-:Y:S01]  /*6bd0*/  HMMA.16816.F32 R8, R184.reuse, R166, R8 ;  /* 0x000000a6b808723c */ /* 0x040fe20000001808 */
[----:B------:R-:W-:Y:S07]  /*6be0*/  LDSM.16.M88.4 R164, [R208] ;  /* 0x00000000d0a4783b */ /* 0x000fee0000000200 */
[C---:B------:R-:W-:Y:S08]  /*6bf0*/  HMMA.16816.F32 R12, R184.reuse, R168, R12 ;  /* 0x000000a8b80c723c */ /* 0x040ff0000000180c */
[C---:B------:R-:W-:Y:S01]  /*6c00*/  HMMA.16816.F32 R16, R184.reuse, R170, R16 ;  /* 0x000000aab810723c */ /* 0x040fe20000001810 */
[----:B------:R-:W-:Y:S07]  /*6c10*/  LDSM.16.M88.4 R168, [R209] ;  /* 0x00000000d1a8783b */ /* 0x000fee0000000200 */
[C---:B-----5:R-:W-:Y:S08]  /*6c20*/  HMMA.16816.F32 R20, R184.reuse, R160, R20 ;  /* 0x000000a0b814723c */ /* 0x060ff00000001814 */
[C---:B------:R-:W-:Y:S01]  /*6c30*/  HMMA.16816.F32 R24, R184.reuse, R162, R24 ;  /* 0x000000a2b818723c */ /* 0x040fe20000001818 */
[----:B------:R-:W5:Y:S07]  /*6c40*/  LDSM.16.M88.4 R160, [R200+0x7800] ;  /* 0x00780000c8a0783b */ /* 0x000f6e0000000200 */
        /* <DEDUP_REMOVED lines=10> */
[C---:B------:R-:W-:Y:S01]  /*6cf0*/  HMMA.16816.F32 R56, R184.reuse, R158, R56 ;  /* 0x0000009eb838723c */ /* 0x040fe20000001838 */
[----:B------:R-:W2:Y:S07]  /*6d00*/  LDSM.16.M88.4 R156, [R213] ;  /* 0x00000000d59c783b */ /* 0x000eae0000000200 */
[C---:B-----5:R-:W-:Y:S08]  /*6d10*/  HMMA.16816.F32 R60, R184.reuse, R160, R60 ;  /* 0x000000a0b83c723c */ /* 0x060ff0000000183c */
[----:B------:R-:W-:Y:S01]  /*6d20*/  HMMA.16816.F32 R64, R184, R162, R64 ;  /* 0x000000a2b840723c */ /* 0x000fe20000001840 */
[----:B------:R-:W5:Y:S07]  /*6d30*/  LDSM.16.M88.4 R160, [R214] ;  /* 0x00000000d6a0783b */ /* 0x000f6e0000000200 */
[C---:B------:R-:W-:Y:S08]  /*6d40*/  HMMA.16816.F32 R4, R188.reuse, R164, R4 ;  /* 0x000000a4bc04723c */ /* 0x040ff00000001804 */
[C---:B------:R-:W-:Y:S01]  /*6d50*/  HMMA.16816.F32 R8, R188.reuse, R166, R8 ;  /* 0x000000a6bc08723c */ /* 0x040fe20000001808 */
[----:B------:R-:W2:Y:S07]  /*6d60*/  LDSM.16.M88.4 R164, [R215] ;  /* 0x00000000d7a4783b */ /* 0x000eae0000000200 */
        /* <DEDUP_REMOVED lines=16> */
[C---:B------:R-:W-:Y:S01]  /*6e70*/  HMMA.16816.F32 R56, R188.reuse, R162, R56 ;  /* 0x000000a2bc38723c */ /* 0x040fe20000001838 */
[----:B------:R-:W5:Y:S07]  /*6e80*/  LDSM.16.M88.4 R160, [R202+0x6800] ;  /* 0x00680000caa0783b */ /* 0x000f6e0000000200 */
[C---:B------:R-:W-:Y:S08]  /*6e90*/  HMMA.16816.F32 R60, R188.reuse, R164, R60 ;  /* 0x000000a4bc3c723c */ /* 0x040ff0000000183c */
[----:B------:R-:W-:Y:S01]  /*6ea0*/  HMMA.16816.F32 R64, R188, R166, R64 ;  /* 0x000000a6bc40723c */ /* 0x000fe20000001840 */
[----:B------:R-:W2:Y:S07]  /*6eb0*/  LDSM.16.M88.4 R164, [R202+0x7000] ;  /* 0x00700000caa4783b */ /* 0x000eae0000000200 */
[C---:B------:R-:W-:Y:S08]  /*6ec0*/  HMMA.16816.F32 R4, R192.reuse, R168, R4 ;  /* 0x000000a8c004723c */ /* 0x040ff00000001804 */
[C---:B------:R-:W-:Y:S01]  /*6ed0*/  HMMA.16816.F32 R8, R192.reuse, R170, R8 ;  /* 0x000000aac008723c */ /* 0x040fe20000001808 */
[----:B------:R-:W2:Y:S07]  /*6ee0*/  LDSM.16.M88.4 R168, [R202+0x7800] ;  /* 0x00780000caa8783b */ /* 0x000eae0000000200 */
[C---:B-1----:R-:W-:Y:S08]  /*6ef0*/  HMMA.16816.F32 R12, R192.reuse, R144, R12 ;  /* 0x00000090c00c723c */ /* 0x042ff0000000180c */
[C---:B------:R-:W-:Y:S01]  /*6f00*/  HMMA.16816.F32 R16, R192.reuse, R146, R16 ;  /* 0x00000092c010723c */ /* 0x040fe20000001810 */
[----:B------:R-:W1:Y:S07]  /*6f10*/  LDSM.16.M88.4 R144, [R201] ;  /* 0x00000000c990783b */ /* 0x000e6e0000000200 */
        /* <DEDUP_REMOVED lines=13> */
[C---:B------:R-:W-:Y:S01]  /*6ff0*/  HMMA.16816.F32 R56, R192.reuse, R166, R56 ;  /* 0x000000a6c038723c */ /* 0x040fe20000001838 */
[----:B------:R-:W2:Y:S07]  /*7000*/  LDSM.16.M88.4 R164, [R201+0x2800] ;  /* 0x00280000c9a4783b */ /* 0x000eae0000000200 */
[C---:B------:R-:W-:Y:S08]  /*7010*/  HMMA.16816.F32 R60, R192.reuse, R168, R60 ;  /* 0x000000a8c03c723c */ /* 0x040ff0000000183c */
[----:B------:R-:W-:Y:S01]  /*7020*/  HMMA.16816.F32 R64, R192, R170, R64 ;  /* 0x000000aac040723c */ /* 0x000fe20000001840 */
[----:B------:R-:W2:Y:S07]  /*7030*/  LDSM.16.M88.4 R168, [R201+0x3000] ;  /* 0x00300000c9a8783b */ /* 0x000eae0000000200 */
[C---:B-1----:R-:W-:Y:S08]  /*7040*/  HMMA.16816.F32 R4, R196.reuse, R144, R4 ;  /* 0x00000090c404723c */ /* 0x042ff00000001804 */
[C---:B------:R-:W-:Y:S01]  /*7050*/  HMMA.16816.F32 R8, R196.reuse, R146, R8 ;  /* 0x00000092c408723c */ /* 0x040fe20000001808 */
[----:B------:R-:W1:Y:S01]  /*7060*/  LDSM.16.M88.4 R144, [R201+0x3800] ;  /* 0x00380000c990783b */ /* 0x000e620000000200 */
[----:B------:R-:W-:Y:S06]  /*7070*/  DEPBAR.LE SB0, 0x0 ;  /* 0x000080000000791a */ /* 0x000fec0000000000 */
[C---:B---3--:R-:W-:Y:S01]  /*7080*/  HMMA.16816.F32 R12, R196.reuse, R148, R12 ;  /* 0x00000094c40c723c */ /* 0x048fe2000000180c */
[----:B------:R-:W-:Y:S07]  /*7090*/  BAR.SYNC.DEFER_BLOCKING 0x0 ;  /* 0x0000000000007b1d */ /* 0x000fee0000010000 */
        /* <DEDUP_REMOVED lines=8> */
[C---:B------:R-:W-:Y:S08]  /*7120*/  HMMA.16816.F32 R48, R196.reuse, R166, R48 ;  /* 0x000000a6c430723c */ /* 0x040ff00000001830 */
[C---:B------:R-:W-:Y:S08]  /*7130*/  HMMA.16816.F32 R52, R196.reuse, R168, R52 ;  /* 0x000000a8c434723c */ /* 0x040ff00000001834 */
[C---:B------:R-:W-:Y:S08]  /*7140*/  HMMA.16816.F32 R56, R196.reuse, R170, R56 ;  /* 0x000000aac438723c */ /* 0x040ff00000001838 */
[C---:B-1----:R-:W-:Y:S08]  /*7150*/  HMMA.16816.F32 R60, R196.reuse, R144, R60 ;  /* 0x00000090c43c723c */ /* 0x042ff0000000183c */
[----:B------:R-:W-:Y:S01]  /*7160*/  HMMA.16816.F32 R64, R196, R146, R64 ;  /* 0x00000092c440723c */ /* 0x000fe20000001840 */
[----:B------:R-:W-:Y:S07]  /*7170*/  @!UPT UIADD3 URZ, URZ, URZ, URZ ;  /* 0x0000003f3f3ff290 */ /* 0x000fee000fffe03f */
[----:B------:R-:W-:-:S11]  /*7180*/  @!P0 BRA `(.L_x_1871) ;  /* 0x000005e000008947 */ /* 0x000fd60003800000 */
[----:B------:R-:W-:Y:S01]  /*7190*/  SHF.R.S32.HI R144, RZ, 0x1f, R234 ;  /* 0x0000001fff907819 */ /* 0x000fe200000114ea */
[----:B------:R-:W1:Y:S01]  /*71a0*/  S2R R68, SR_TID.X ;  /* 0x0000000000447919 */ /* 0x000e620000002100 */
[----:B------:R-:W-:Y:S01]  /*71b0*/  SHF.R.S32.HI R145, RZ, 0x1f, R233 ;  /* 0x0000001fff917819 */ /* 0x000fe200000114e9 */
[----:B------:R-:W-:Y:S01]  /*71c0*/  IMAD.MOV.U32 R230, RZ, RZ, RZ ;  /* 0x000000ffffe67224 */ /* 0x000fe200078e00ff */
[C---:B------:R-:W-:Y:S01]  /*71d0*/  SHF.L.U64.HI R144, R234.reuse, 0x1, R144 ;  /* 0x00000001ea907819 */ /* 0x040fe20000010290 */
[----:B------:R-:W-:Y:S02]  /*71e0*/  IMAD.SHL.U32 R151, R234, 0x2, RZ ;  /* 0x00000002ea977824 */ /* 0x000fe400078e00ff */
[----:B------:R-:W-:Y:S02]  /*71f0*/  IMAD.SHL.U32 R150, R233, 0x2, RZ ;  /* 0x00000002e9967824 */ /* 0x000fe400078e00ff */
[----:B------:R-:W2:Y:S04]  /*7200*/  LDL R2, [R1+0x10] ;  /* 0x0000100001027983 */ /* 0x000ea80000100800 */
[----:B------:R-:W3:Y:S06]  /*7210*/  LDL.64 R238, [R1+0x20] ;  /* 0x0000200001ee7983 */ /* 0x000eec0000100a00 */
[----:B------:R-:W4:Y:S01]  /*7220*/  LDL.64 R236, [R1+0x18] ;  /* 0x0000180001ec7983 */ /* 0x000f220000100a00 */
[--C-:B-1----:R-:W-:Y:S05]  /*7230*/  SHF.R.S32.HI R0, RZ, 0x1f, R68.reuse ;  /* 0x0000001fff007819 */ /* 0x102fea0000011444 */
[----:B------:R-:W5:Y:S01]  /*7240*/  LDL R228, [R1+0x14] ;  /* 0x0000140001e47983 */ /* 0x000f620000100800 */
[----:B------:R-:W-:Y:S02]  /*7250*/  SHF.R.S32.HI R3, RZ, 0x1f, R68 ;  /* 0x0000001fff037819 */ /* 0x000fe40000011444 */
[-C--:B------:R-:W-:Y:S02]  /*7260*/  LEA.HI R0, R0, R68.reuse, RZ, 0x3 ;  /* 0x0000004400007211 */ /* 0x080fe400078f18ff */
[----:B------:R-:W-:Y:S02]  /*7270*/  LEA.HI R3, R3, R68, RZ, 0x3 ;  /* 0x0000004403037211 */ /* 0x000fe400078f18ff */
[----:B------:R-:W-:Y:S02]  /*7280*/  LOP3.LUT R0, R0, 0xfffffff8, RZ, 0xc0, !PT ;  /* 0xfffffff800007812 */ /* 0x000fe400078ec0ff */
[----:B------:R-:W-:Y:S03]  /*7290*/  SHF.R.S32.HI R3, RZ, 0x3, R3 ;  /* 0x00000003ff037819 */ /* 0x000fe60000011403 */
[----:B------:R-:W-:Y:S02]  /*72a0*/  IMAD.IADD R0, R68, 0x1, -R0 ;  /* 0x0000000144007824 */ /* 0x000fe400078e0a00 */
[----:B------:R-:W4:Y:S02]  /*72b0*/  LDL R68, [R1+0x30] ;  /* 0x0000300001447983 */ /* 0x000f240000100800 */
        /* <DEDUP_REMOVED lines=28> */
[----:B------:R1:W2:Y:S02]  /*7480*/  SHFL.IDX PT, R145, R0, RZ, 0x181f ;  /* 0x00181fff00917589 */ /* 0x0002a400000e0000 */
.L_x_1905:
        /* <DEDUP_REMOVED lines=31> */
.L_x_1906:
        /* <DEDUP_REMOVED lines=15> */
.L_x_1871:
[----:B------:R-:W-:Y:S05]  /*7770*/  BSYNC B0 ;  /* 0x0000000000007941 */ /* 0x000fea0003800000 */
.L_x_1870:
[----:B------:R-:W-:Y:S01]  /*7780*/  MOV R69, 0xffffff80 ;  /* 0xffffff8000457802 */ /* 0x000fe20000000f00 */
[----:B-1----:R-:W2:Y:S04]  /*7790*/  LDL R3, [R1+0x8] ;  /* 0x0000080001037983 */ /* 0x002ea80000100800 */
[----:B------:R-:W3:Y:S01]  /*77a0*/  LDL R2, [R1+0x38] ;  /* 0x0000380001027983 */ /* 0x000ee20000100800 */
[----:B------:R-:W-:Y:S03]  /*77b0*/  IMAD R69, R232, R69, 0x1 ;  /* 0x00000001e8457424 */ /* 0x000fe600078e0245 */
[----:B------:R-:W0:Y:S01]  /*77c0*/  LDGDEPBAR ;  /* 0x00000000000079af */ /* 0x000e220000000000 */
[----:B--2---:R-:W-:Y:S01]  /*77d0*/  MOV R68, R3 ;  /* 0x0000000300447202 */ /* 0x004fe20000000f00 */
[----:B------:R-:W-:Y:S01]  /*77e0*/  @P4 IMAD.HI.U32 R0, R3, c[0x0][0x2c8], RZ ;  /* 0x0000b20003004a27 */ /* 0x000fe200078e00ff */
[----:B---3--:R-:W-:Y:S04]  /*77f0*/  IADD3 R69, -R2, R69, RZ ;  /* 0x0000004502457210 */ /* 0x008fe80007ffe1ff */
[----:B------:R-:W-:Y:S02]  /*7800*/  @P4 SHF.R.U32.HI R68, RZ, c[0x0][0x2cc], R0 ;  /* 0x0000b300ff444a19 */ /* 0x000fe40000011600 */
[----:B------:R-:W-:Y:S05]  /*7810*/  MOV R0, c[0x0][0x2ac] ;  /* 0x0000ab0000007a02 */ /* 0x000fea0000000f00 */
[----:B------:R-:W-:Y:S05]  /*7820*/  IMAD R69, R0, c[0x0][0x1d0], R69 ;  /* 0x0000740000457a24 */ /* 0x000fea00078e0245 */
[----:B------:R-:W-:Y:S01]  /*7830*/  IADD3 R69, R69, -c[0x0][0x168], RZ ;  /* 0x80005a0045457a10 */ /* 0x000fe20007ffe0ff */
[----:B------:R-:W-:-:S05]  /*7840*/  BRA.DIV ~URZ, `(.L_x_1874) ;  /* 0x00009f827f007947 */ /* 0x000fca000b800000 */
[----:B------:R1:W2:Y:S02]  /*7850*/  SHFL.IDX PT, R0, R68, RZ, 0x1c1f ;  /* 0x001c1fff44007589 */ /* 0x0002a400000e0000 */
.L_x_1907:
        /* <DEDUP_REMOVED lines=73> */
[----:B------:R-:W-:Y:S02]  /*7cf0*/  FSEL R12, R7, -INF , P5 ;  /* 0xff800000070c7808 */ /* 0x000fe40002800000 */
[----:B------:R-:W-:Y:S02]  /*7d00*/  FSEL R10, R10, -INF , P2 ;  /* 0xff8000000a0a7808 */ /* 0x000fe40001000000 */
[----:B------:R-:W-:Y:S02]  /*7d10*/  FSEL R11, R11, -INF , P0 ;  /* 0xff8000000b0b7808 */ /* 0x000fe40000000000 */
[C---:B------:R-:W-:Y:S02]  /*7d20*/  ISETP.GT.AND P6, PT, R0.reuse, 0x10, PT ;  /* 0x000000100000780c */ /* 0x040fe40003fc4270 */
        /* <DEDUP_REMOVED lines=119> */
[----:B------:R-:W-:Y:S04]  /*84a0*/  FMNMX.FTZ R68, R62, R68, !PT ;  /* 0x000000443e447209 */ /* 0x000fe80007810000 */
[----:B------:R-:W-:Y:S04]  /*84b0*/  FMNMX.FTZ R68, R63, R68, !PT ;  /* 0x000000443f447209 */ /* 0x000fe80007810000 */
[----:B------:R-:W-:Y:S04]  /*84c0*/  FMNMX.FTZ R68, R66, R68, !PT ;  /* 0x0000004442447209 */ /* 0x000fe80007810000 */
[----:B------:R-:W-:Y:S05]  /*84d0*/  FMNMX.FTZ R68, R67, R68, !PT ;  /* 0x0000004443447209 */ /* 0x000fea0007810000 */
[----:B------:R-:W1:Y:S02]  /*84e0*/  SHFL.BFLY PT, R0, R68, 0x2, 0x1f ;  /* 0x0c401f0044007f89 */ /* 0x000e6400000e0000 */
[----:B-1----:R-:W-:Y:S06]  /*84f0*/  FMNMX.FTZ R68, R68, R0, !PT ;  /* 0x0000000044447209 */ /* 0x002fec0007810000 */
[----:B------:R1:W2:Y:S02]  /*8500*/  SHFL.BFLY PT, R0, R68, 0x1, 0x1f ;  /* 0x0c201f0044007f89 */ /* 0x0002a400000e0000 */
.L_x_1908:
[----:B------:R-:W3:Y:S01]  /*8510*/  LDL.LU R147, [R1] ;  /* 0x0000000001937983 */ /* 0x000ee20000300800 */
        /* <DEDUP_REMOVED lines=28> */
[--C-:B------:R-:W-:Y:S01]  /*86e0*/  FFMA.FTZ R57, R57, c[0x0][0x2d0], -R2.reuse ;  /* 0x0000b40039397a23 */ /* 0x100fe20000010802 */
[----:B------:R5:W1:Y:S01]  /*86f0*/  MUFU.EX2 R146, R6 ;  /* 0x0000000600927308 */ /* 0x000a620000000800 */
        /* <DEDUP_REMOVED lines=14> */
[----:B------:R-:W-:Y:S06]  /*87e0*/  FFMA.FTZ R8, R8, c[0x0][0x2d0], -R2 ;  /* 0x0000b40008087a23 */ /* 0x000fec0000010802 */
[----:B------:R-:W1:Y:S01]  /*87f0*/  MUFU.EX2 R8, R8 ;  /* 0x0000000800087308 */ /* 0x000e620000000800 */
[C---:B--2---:R-:W-:Y:S01]  /*8800*/  FFMA.FTZ R2, R0.reuse, R247, R4 ;  /* 0x000000f700027223 */ /* 0x044fe20000010004 */
[----:B----4-:R-:W-:Y:S01]  /*8810*/  F2FP.PACK_AB R144, R5, R4 ;  /* 0x000000040590723e */ /* 0x010fe200000000ff */
[----:B------:R-:W-:Y:S02]  /*8820*/  FMUL.FTZ R4, R3, c[0x0][0x2d0] ;  /* 0x0000b40003047a20 */ /* 0x000fe40000410000 */
[----:B------:R-:W-:Y:S01]  /*8830*/  FADD.FTZ R7, R5, R2 ;  /* 0x0000000205077221 */ /* 0x000fe20000010000 */
[----:B------:R-:W-:Y:S01]  /*8840*/  FSEL R2, R3, RZ, P0 ;  /* 0x000000ff03027208 */ /* 0x000fe20000000000 */
[----:B------:R-:W-:Y:S01]  /*8850*/  FMUL.FTZ R13, R0, R125 ;  /* 0x0000007d000d7220 */ /* 0x000fe20000410000 */
[----:B------:R-:W-:Y:S01]  /*8860*/  FSEL R4, R4, RZ, P0 ;  /* 0x000000ff04047208 */ /* 0x000fe20000000000 */
[----:B------:R-:W-:Y:S01]  /*8870*/  FMUL.FTZ R16, R0, R120 ;  /* 0x0000007800107220 */ /* 0x000fe20000410000 */
[----:B------:R-:W-:Y:S01]  /*8880*/  MOV R120, R64 ;  /* 0x0000004000787202 */ /* 0x000fe20000000f00 */
[----:B------:R-:W-:Y:S01]  /*8890*/  FADD.FTZ R2, -R2, R71 ;  /* 0x0000004702027221 */ /* 0x000fe20000010100 */
[----:B------:R-:W-:Y:S01]  /*88a0*/  MOV R125, R65 ;  /* 0x00000041007d7202 */ /* 0x000fe20000000f00 */
[--C-:B------:R-:W-:Y:S01]  /*88b0*/  FFMA.FTZ R5, R9, c[0x0][0x2d0], -R4.reuse ;  /* 0x0000b40009057a23 */ /* 0x100fe20000010804 */
[----:B------:R-:W-:Y:S01]  /*88c0*/  MUFU.EX2 R71, R154 ;  /* 0x0000009a00477308 */ /* 0x000fe20000000800 */
[----:B------:R-:W-:Y:S02]  /*88d0*/  FMUL.FTZ R2, R2, c[0x0][0x2d0] ;  /* 0x0000b40002027a20 */ /* 0x000fe40000410000 */
[--C-:B-----5:R-:W-:Y:S02]  /*88e0*/  FFMA.FTZ R6, R12, c[0x0][0x2d0], -R4.reuse ;  /* 0x0000b4000c067a23 */ /* 0x120fe40000010804 */
[--C-:B------:R-:W-:Y:S02]  /*88f0*/  FFMA.FTZ R66, R66, c[0x0][0x2d0], -R4.reuse ;  /* 0x0000b40042427a23 */ /* 0x100fe40000010804 */
[--C-:B------:R-:W-:Y:S02]  /*8900*/  FFMA.FTZ R67, R67, c[0x0][0x2d0], -R4.reuse ;  /* 0x0000b40043437a23 */ /* 0x100fe40000010804 */
[--C-:B-1----:R-:W-:Y:S01]  /*8910*/  FFMA.FTZ R68, R10, c[0x0][0x2d0], -R4.reuse ;  /* 0x0000b4000a447a23 */ /* 0x102fe20000010804 */
[----:B------:R-:W1:Y:S01]  /*8920*/  MUFU.EX2 R2, R2 ;  /* 0x0000000200027308 */ /* 0x000e620000000800 */
        /* <DEDUP_REMOVED lines=31> */
[----:B------:R-:W-:Y:S02]  /*8b20*/  FFMA.FTZ R165, R31, c[0x0][0x2d0], -R4 ;  /* 0x0000b4001fa57a23 */ /* 0x000fe40000010804 */
[----:B------:R-:W-:Y:S01]  /*8b30*/  FADD.FTZ R4, R146, R7 ;  /* 0x0000000792047221 */ /* 0x000fe20000010000 */
[----:B------:R-:W-:Y:S01]  /*8b40*/  F2FP.PACK_AB R146, R8, R146 ;  /* 0x000000920892723e */ /* 0x000fe200000000ff */
[C---:B------:R-:W-:Y:S02]  /*8b50*/  FMUL.FTZ R64, R0.reuse, R72 ;  /* 0x0000004800407220 */ /* 0x040fe40000410000 */
[----:B------:R-:W-:Y:S01]  /*8b60*/  FMUL.FTZ R65, R0, R73 ;  /* 0x0000004900417220 */ /* 0x000fe20000410000 */
[----:B------:R-:W-:Y:S01]  /*8b70*/  MUFU.EX2 R158, R158 ;  /* 0x0000009e009e7308 */ /* 0x000fe20000000800 */
[----:B------:R-:W-:Y:S02]  /*8b80*/  FADD.FTZ R148, R8, R4 ;  /* 0x0000000408947221 */ /* 0x000fe40000010000 */
[----:B------:R-:W-:Y:S01]  /*8b90*/  FMUL.FTZ R8, R0, R128 ;  /* 0x0000008000087220 */ /* 0x000fe20000410000 */
[----:B------:R-:W-:Y:S01]  /*8ba0*/  MOV R128, R66 ;  /* 0x0000004200807202 */ /* 0x000fe20000000f00 */
[----:B-1----:R-:W-:Y:S02]  /*8bb0*/  FMUL.FTZ R66, R2, R74 ;  /* 0x0000004a02427220 */ /* 0x002fe40000410000 */
[C---:B------:R-:W-:Y:S02]  /*8bc0*/  FMUL.FTZ R20, R0.reuse, R116 ;  /* 0x0000007400147220 */ /* 0x040fe40000410000 */
[C---:B------:R-:W-:Y:S01]  /*8bd0*/  FMUL.FTZ R32, R0.reuse, R104 ;  /* 0x0000006800207220 */ /* 0x040fe20000410000 */
[----:B------:R-:W-:Y:S01]  /*8be0*/  MUFU.EX2 R116, R70 ;  /* 0x0000004600747308 */ /* 0x000fe20000000800 */
[----:B------:R-:W-:Y:S02]  /*8bf0*/  FMUL.FTZ R4, R0, R132 ;  /* 0x0000008400047220 */ /* 0x000fe40000410000 */
[C---:B------:R-:W-:Y:S02]  /*8c00*/  FMUL.FTZ R10, R2.reuse, R130 ;  /* 0x00000082020a7220 */ /* 0x040fe40000410000 */
[----:B------:R-:W-:Y:S02]  /*8c10*/  FMUL.FTZ R11, R2, R131 ;  /* 0x00000083020b7220 */ /* 0x000fe40000410000 */
[C---:B------:R-:W-:Y:S01]  /*8c20*/  FMUL.FTZ R9, R0.reuse, R129 ;  /* 0x0000008100097220 */ /* 0x040fe20000410000 */
[----:B------:R-:W-:Y:S01]  /*8c30*/  MOV R129, R63 ;  /* 0x0000003f00817202 */ /* 0x000fe20000000f00 */
[----:B------:R-:W-:Y:S01]  /*8c40*/  FMUL.FTZ R12, R0, R124 ;  /* 0x0000007c000c7220 */ /* 0x000fe20000410000 */
[----:B------:R-:W1:Y:S01]  /*8c50*/  MUFU.EX2 R104, R68 ;  /* 0x0000004400687308 */ /* 0x000e620000000800 */
[C---:B------:R-:W-:Y:S01]  /*8c60*/  FMUL.FTZ R14, R2.reuse, R126 ;  /* 0x0000007e020e7220 */ /* 0x040fe20000410000 */
[----:B------:R-:W-:Y:S01]  /*8c70*/  MOV R124, R62 ;  /* 0x0000003e007c7202 */ /* 0x000fe20000000f00 */
[C---:B------:R-:W-:Y:S02]  /*8c80*/  FMUL.FTZ R15, R2.reuse, R127 ;  /* 0x0000007f020f7220 */ /* 0x040fe40000410000 */
[C---:B------:R-:W-:Y:S02]  /*8c90*/  FMUL.FTZ R18, R2.reuse, R122 ;  /* 0x0000007a02127220 */ /* 0x040fe40000410000 */
[----:B------:R-:W-:Y:S02]  /*8ca0*/  FMUL.FTZ R19, R2, R123 ;  /* 0x0000007b02137220 */ /* 0x000fe40000410000 */
[C---:B------:R-:W-:Y:S01]  /*8cb0*/  FMUL.FTZ R17, R0.reuse, R121 ;  /* 0x0000007900117220 */ /* 0x040fe20000410000 */
[----:B------:R-:W-:Y:S01]  /*8cc0*/  MOV R121, R61 ;  /* 0x0000003d00797202 */ /* 0x000fe20000000f00 */
[----:B------:R-:W-:Y:S01]  /*8cd0*/  FMUL.FTZ R21, R0, R117 ;  /* 0x0000007500157220 */ /* 0x000fe20000410000 */
[----:B------:R-:W-:Y:S01]  /*8ce0*/  MOV R117, R60 ;  /* 0x0000003c00757202 */ /* 0x000fe20000000f00 */
[C---:B------:R-:W-:Y:S01]  /*8cf0*/  FMUL.FTZ R22, R2.reuse, R118 ;  /* 0x0000007602167220 */ /* 0x040fe20000410000 */
[----:B------:R-:W-:Y:S01]  /*8d00*/  MUFU.EX2 R157, R157 ;  /* 0x0000009d009d7308 */ /* 0x000fe20000000800 */
        /* <DEDUP_REMOVED lines=8> */
[----:B------:R-:W-:Y:S01]  /*8d90*/  MUFU.EX2 R166, R166 ;  /* 0x000000a600a67308 */ /* 0x000fe20000000800 */
[----:B------:R-:W-:Y:S02]  /*8da0*/  FMUL.FTZ R29, R0, R109 ;  /* 0x0000006d001d7220 */ /* 0x000fe40000410000 */
[C---:B------:R-:W-:Y:S02]  /*8db0*/  FMUL.FTZ R30, R2.reuse, R110 ;  /* 0x0000006e021e7220 */ /* 0x040fe40000410000 */
        /* <DEDUP_REMOVED lines=16> */
[----:B------:R-:W-:Y:S01]  /*8ec0*/  LDSM.16.MT88.4 R96, [R205+0x6800] ;  /* 0x00680000cd60783b */ /* 0x000fe20000004200 */
[----:B------:R-:W-:Y:S01]  /*8ed0*/  FMUL.FTZ R45, R0, R93 ;  /* 0x0000005d002d7220 */ /* 0x000fe20000410000 */
[----:B------:R-:W-:Y:S01]  /*8ee0*/  MUFU.EX2 R173, R173 ;  /* 0x000000ad00ad7308 */ /* 0x000fe20000000800 */
[C---:B------:R-:W-:Y:S02]  /*8ef0*/  FMUL.FTZ R46, R2.reuse, R94 ;  /* 0x0000005e022e7220 */ /* 0x040fe40000410000 */
[----:B------:R-:W-:Y:S02]  /*8f00*/  FMUL.FTZ R47, R2, R95 ;  /* 0x0000005f022f7220 */ /* 0x000fe40000410000 */
[C---:B------:R-:W-:Y:S01]  /*8f10*/  FMUL.FTZ R48, R0.reuse, R88 ;  /* 0x0000005800307220 */ /* 0x040fe20000410000 */
[----:B------:R-:W-:Y:S01]  /*8f20*/  LDSM.16.MT88.4 R92, [R205+0x2000] ;  /* 0x00200000cd5c783b */ /* 0x000fe20000004200 */
[----:B------:R-:W-:Y:S02]  /*8f30*/  FMUL.FTZ R49, R0, R89 ;  /* 0x0000005900317220 */ /* 0x000fe40000410000 */
[C---:B------:R-:W-:Y:S01]  /*8f40*/  FMUL.FTZ R50, R2.reuse, R90 ;  /* 0x0000005a02327220 */ /* 0x040fe20000410000 */
[----:B------:R-:W-:Y:S01]  /*8f50*/  MUFU.EX2 R174, R174 ;  /* 0x000000ae00ae7308 */ /* 0x000fe20000000800 */
[----:B------:R-:W-:Y:S02]  /*8f60*/  FMUL.FTZ R51, R2, R91 ;  /* 0x0000005b02337220 */ /* 0x000fe40000410000 */
[C---:B------:R-:W-:Y:S01]  /*8f70*/  FMUL.FTZ R52, R0.reuse, R84 ;  /* 0x0000005400347220 */ /* 0x040fe20000410000 */
[----:B------:R-:W-:Y:S01]  /*8f80*/  LDSM.16.MT88.4 R88, [R205+0x1800] ;  /* 0x00180000cd58783b */ /* 0x000fe20000004200 */
        /* <DEDUP_REMOVED lines=14> */
[C---:B------:R-:W-:Y:S03]  /*9070*/  FMUL.FTZ R63, R2.reuse, R79 ;  /* 0x0000004f023f7220 */ /* 0x040fe60000410000 */
[----:B------:R-:W-:Y:S04]  /*9080*/  LDSM.16.MT88.4 R76, [R203+0x800] ;  /* 0x00080000cb4c783b */ /* 0x000fe80000004200 */
[----:B------:R-:W-:Y:S10]  /*9090*/  MUFU.EX2 R239, R239 ;  /* 0x000000ef00ef7308 */ /* 0x000ff40000000800 */
[----:B------:R-:W-:Y:S01]  /*90a0*/  MUFU.EX2 R240, R240 ;  /* 0x000000f000f07308 */ /* 0x000fe20000000800 */
[----:B---3--:R-:W-:Y:S01]  /*90b0*/  FFMA.FTZ R5, R2, R147, R145 ;  /* 0x0000009302057223 */ /* 0x008fe20000010091 */
[----:B-1----:R-:W-:Y:S02]  /*90c0*/  F2FP.PACK_AB R147, R116, R104 ;  /* 0x000000687493723e */ /* 0x002fe400000000ff */
[C---:B------:R-:W-:Y:S01]  /*90d0*/  F2FP.PACK_AB R145, R6.reuse, R145 ;  /* 0x000000910691723e */ /* 0x040fe200000000ff */
[----:B------:R-:W-:Y:S02]  /*90e0*/  FADD.FTZ R7, R6, R5 ;  /* 0x0000000506077221 */ /* 0x000fe40000010000 */
[----:B------:R-:W-:Y:S01]  /*90f0*/  FMUL.FTZ R5, R0, R133 ;  /* 0x0000008500057220 */ /* 0x000fe20000410000 */
[----:B------:R-:W-:Y:S01]  /*9100*/  MOV R133, R67 ;  /* 0x0000004300857202 */ /* 0x000fe20000000f00 */
[C---:B------:R-:W-:Y:S01]  /*9110*/  FMUL.FTZ R67, R2.reuse, R75 ;  /* 0x0000004b02437220 */ /* 0x040fe20000410000 */
[----:B------:R-:W-:Y:S01]  /*9120*/  MOV R132, R7 ;  /* 0x0000000700847202 */ /* 0x000fe20000000f00 */
[----:B------:R-:W1:Y:S01]  /*9130*/  LDSM.16.MT88.4 R72, [R203] ;  /* 0x00000000cb48783b */ /* 0x000e620000004200 */
[C---:B------:R-:W-:Y:S01]  /*9140*/  FMUL.FTZ R6, R2.reuse, R134 ;  /* 0x0000008602067220 */ /* 0x040fe20000410000 */
[----:B------:R-:W-:Y:S01]  /*9150*/  MUFU.EX2 R241, R241 ;  /* 0x000000f100f17308 */ /* 0x000fe20000000800 */
[----:B------:R-:W-:Y:S09]  /*9160*/  FMUL.FTZ R7, R2, R135 ;  /* 0x0000008702077220 */ /* 0x000ff20000410000 */
[----:B------:R2:W-:Y:S10]  /*9170*/  MUFU.EX2 R2, R155 ;  /* 0x0000009b00027308 */ /* 0x0005f40000000800 */
[----:B------:R-:W-:Y:S10]  /*9180*/  MUFU.EX2 R154, R242 ;  /* 0x000000f2009a7308 */ /* 0x000ff40000000800 */
[----:B------:R-:W3:Y:S01]  /*9190*/  MUFU.EX2 R68, R156 ;  /* 0x0000009c00447308 */ /* 0x000ee20000000800 */
[----:B--2---:R-:W2:Y:S01]  /*91a0*/  LDL R155, [R1+0xc] ;  /* 0x00000c00019b7983 */ /* 0x004ea20000100800 */
[C---:B-1----:R-:W-:Y:S08]  /*91b0*/  HMMA.16816.F32 R4, R144.reuse, R72, R4 ;  /* 0x000000489004723c */ /* 0x042ff00000001804 */
[----:B------:R-:W1:Y:S01]  /*91c0*/  MUFU.EX2 R70, R153 ;  /* 0x0000009900467308 */ /* 0x000e620000000800 */
[C---:B------:R-:W-:Y:S01]  /*91d0*/  HMMA.16816.F32 R8, R144.reuse, R74, R8 ;  /* 0x0000004a9008723c */ /* 0x040fe20000001808 */
[----:B------:R-:W4:Y:S08]  /*91e0*/  LDSM.16.MT88.4 R72, [R205] ;  /* 0x00000000cd48783b */ /* 0x000f300000004200 */
[----:B------:R-:W-:Y:S03]  /*91f0*/  MUFU.EX2 R153, R247 ;  /* 0x000000f700997308 */ /* 0x000fe60000000800 */
[----:B---3--:R-:W-:Y:S04]  /*9200*/  FADD.FTZ R0, R68, R148 ;  /* 0x0000009444007221 */ /* 0x008fe80000010000 */
[----:B------:R-:W-:Y:S03]  /*9210*/  FADD.FTZ R0, R2, R0 ;  /* 0x0000000002007221 */ /* 0x000fe60000010000 */
[----:B------:R-:W-:Y:S01]  /*9220*/  MUFU.EX2 R148, R129 ;  /* 0x0000008100947308 */ /* 0x000fe20000000800 */
[----:B------:R-:W-:Y:S04]  /*9230*/  FADD.FTZ R0, R71, R0 ;  /* 0x0000000047007221 */ /* 0x000fe80000010000 */
[----:B-1----:R-:W-:Y:S05]  /*9240*/  FADD.FTZ R0, R70, R0 ;  /* 0x0000000046007221 */ /* 0x002fea0000010000 */
[----:B------:R-:W-:Y:S10]  /*9250*/  MUFU.EX2 R111, R150 ;  /* 0x00000096006f7308 */ /* 0x000ff40000000800 */
[----:B------:R-:W-:Y:S01]  /*9260*/  MUFU.EX2 R150, R252 ;  /* 0x000000fc00967308 */ /* 0x000fe20000000800 */
[C---:B----4-:R-:W-:Y:S09]  /*9270*/  HMMA.16816.F32 R12, R144.reuse, R72, R12 ;  /* 0x00000048900c723c */ /* 0x050ff2000000180c */
[----:B------:R-:W1:Y:S01]  /*9280*/  MUFU.EX2 R110, R149 ;  /* 0x00000095006e7308 */ /* 0x000e620000000800 */
[C---:B------:R-:W-:Y:S01]  /*9290*/  HMMA.16816.F32 R16, R144.reuse, R74, R16 ;  /* 0x0000004a9010723c */ /* 0x040fe20000001810 */
[----:B------:R-:W3:Y:S08]  /*92a0*/  LDSM.16.MT88.4 R72, [R204] ;  /* 0x00000000cc48783b */ /* 0x000ef00000004200 */
[----:B------:R-:W-:Y:S10]  /*92b0*/  MUFU.EX2 R109, R151 ;  /* 0x00000097006d7308 */ /* 0x000ff40000000800 */
[----:B------:R-:W-:Y:S10]  /*92c0*/  MUFU.EX2 R151, R250 ;  /* 0x000000fa00977308 */ /* 0x000ff40000000800 */
[----:B------:R-:W4:Y:S10]  /*92d0*/  MUFU.EX2 R108, R152 ;  /* 0x00000098006c7308 */ /* 0x000f340000000800 */
[----:B------:R-:W-:Y:S01]  /*92e0*/  MUFU.EX2 R152, R248 ;  /* 0x000000f800987308 */ /* 0x000fe20000000800 */
[C---:B---3--:R-:W-:Y:S09]  /*92f0*/  HMMA.16816.F32 R20, R144.reuse, R72, R20 ;  /* 0x000000489014723c */ /* 0x048ff20000001814 */
[----:B------:R-:W3:Y:S01]  /*9300*/  MUFU.EX2 R149, R124 ;  /* 0x0000007c00957308 */ /* 0x000ee20000000800 */
[C---:B------:R-:W-:Y:S01]  /*9310*/  HMMA.16816.F32 R24, R144.reuse, R74, R24 ;  /* 0x0000004a9018723c */ /* 0x040fe20000001818 */
[----:B------:R-:W5:Y:S07]  /*9320*/  LDSM.16.MT88.4 R72, [R216] ;  /* 0x00000000d848783b */ /* 0x000f6e0000004200 */
[C---:B-----5:R-:W-:Y:S08]  /*9330*/  HMMA.16816.F32 R28, R144.reuse, R72, R28 ;  /* 0x00000048901c723c */ /* 0x060ff0000000181c */
[C---:B------:R-:W-:Y:S01]  /*9340*/  HMMA.16816.F32 R32, R144.reuse, R74, R32 ;  /* 0x0000004a9020723c */ /* 0x040fe20000001820 */
[----:B------:R-:W5:Y:S07]  /*9350*/  LDSM.16.MT88.4 R72, [R203+0x4000] ;  /* 0x00400000cb48783b */ /* 0x000f6e0000004200 */
[C---:B-----5:R-:W-:Y:S08]  /*9360*/  HMMA.16816.F32 R36, R144.reuse, R72, R36 ;  /* 0x000000489024723c */ /* 0x060ff00000001824 */
[C---:B------:R-:W-:Y:S01]  /*9370*/  HMMA.16816.F32 R40, R144.reuse, R74, R40 ;  /* 0x0000004a9028723c */ /* 0x040fe20000001828 */
[----:B------:R-:W5:Y:S07]  /*9380*/  LDSM.16.MT88.4 R72, [R205+0x4000] ;  /* 0x00400000cd48783b */ /* 0x000f6e0000004200 */
[C---:B-----5:R-:W-:Y:S08]  /*9390*/  HMMA.16816.F32 R44, R144.reuse, R72, R44 ;  /* 0x00000048902c723c */ /* 0x060ff0000000182c */
[C---:B------:R-:W-:Y:S01]  /*93a0*/  HMMA.16816.F32 R48, R144.reuse, R74, R48 ;  /* 0x0000004a9030723c */ /* 0x040fe20000001830 */
[----:B------:R-:W5:Y:S07]  /*93b0*/  LDSM.16.MT88.4 R72, [R204+0x4000] ;  /* 0x00400000cc48783b */ /* 0x000f6e0000004200 */
[C---:B-----5:R-:W-:Y:S03]  /*93c0*/  HMMA.16816.F32 R52, R144.reuse, R72, R52 ;  /* 0x000000489034723c */ /* 0x060fe60000001834 */
[C---:B--2---:R-:W-:Y:S02]  /*93d0*/  ISETP.GT.AND P0, PT, R232.reuse, R155, PT ;  /* 0x0000009be800720c */ /* 0x044fe40003f04270 */
[----:B------:R-:W-:Y:S03]  /*93e0*/  IADD3 R232, R232, -0x1, RZ ;  /* 0xffffffffe8e87810 */ /* 0x000fe60007ffe0ff */
[C---:B------:R-:W-:Y:S01]  /*93f0*/  HMMA.16816.F32 R56, R144.reuse, R74, R56 ;  /* 0x0000004a9038723c */ /* 0x040fe20000001838 */
[----:B------:R-:W2:Y:S07]  /*9400*/  LDSM.16.MT88.4 R72, [R206+0x4000] ;  /* 0x00400000ce48783b */ /* 0x000eae0000004200 */
[C---:B--2---:R-:W-:Y:S07]  /*9410*/  HMMA.16816.F32 R60, R144.reuse, R72, R60 ;  /* 0x00000048903c723c */ /* 0x044fee000000183c */
[----:B------:R-:W-:Y:S01]  /*9420*/  F2FP.PACK_AB R72, R2, R68 ;  /* 0x000000440248723e */ /* 0x000fe200000000ff */
[----:B------:R-:W-:Y:S01]  /*9430*/  HMMA.16816.F32 R64, R144, R74, R64 ;  /* 0x0000004a9040723c */ /* 0x000fe20000001840 */
[----:B------:R-:W-:Y:S03]  /*9440*/  MUFU.EX2 R144, R121 ;  /* 0x0000007900907308 */ /* 0x000fe60000000800 */
[----:B-1----:R-:W-:Y:S03]  /*9450*/  F2FP.PACK_AB R73, R110, R111 ;  /* 0x0000006f6e49723e */ /* 0x002fe600000000ff */
[----:B------:R-:W-:Y:S02]  /*9460*/  F2FP.PACK_AB R74, R70, R71 ;  /* 0x00000047464a723e */ /* 0x000fe400000000ff */
[----:B----4-:R-:W-:Y:S02]  /*9470*/  F2FP.PACK_AB R75, R108, R109 ;  /* 0x0000006d6c4b723e */ /* 0x010fe400000000ff */
[----:B------:R-:W1:Y:S01]  /*9480*/  MUFU.EX2 R68, R164 ;  /* 0x000000a400447308 */ /* 0x000e620000000800 */
[----:B---3--:R-:W-:Y:S04]  /*9490*/  F2FP.PACK_AB R145, R148, R149 ;  /* 0x000000959491723e */ /* 0x008fe800000000ff */
[C---:B------:R-:W-:Y:S05]  /*94a0*/  HMMA.16816.F32 R4, R72.reuse, R76, R4 ;  /* 0x0000004c4804723c */ /* 0x040fea0000001804 */
[----:B------:R-:W2:Y:S03]  /*94b0*/  MUFU.EX2 R2, R163 ;  /* 0x000000a300027308 */ /* 0x000ea60000000800 */
[C---:B------:R-:W-:Y:S01]  /*94c0*/  HMMA.16816.F32 R8, R72.reuse, R78, R8 ;  /* 0x0000004e4808723c */ /* 0x040fe20000001808 */
[----:B------:R-:W3:Y:S06]  /*94d0*/  LDSM.16.MT88.4 R76, [R204+0x800] ;  /* 0x00080000cc4c783b */ /* 0x000eec0000004200 */
[----:B------:R-:W4:Y:S01]  /*94e0*/  MUFU.EX2 R71, R162 ;  /* 0x000000a200477308 */ /* 0x000f220000000800 */
[C---:B------:R-:W-:Y:S04]  /*94f0*/  HMMA.16816.F32 R12, R72.reuse, R80, R12 ;  /* 0x00000050480c723c */ /* 0x040fe8000000180c */
[----:B-1----:R-:W-:Y:S04]  /*9500*/  FADD.FTZ R0, R68, R0 ;  /* 0x0000000044007221 */ /* 0x002fe80000010000 */
[C---:B------:R-:W-:Y:S01]  /*9510*/  HMMA.16816.F32 R16, R72.reuse, R82, R16 ;  /* 0x000000524810723c */ /* 0x040fe20000001810 */
[----:B------:R-:W1:Y:S01]  /*9520*/  LDSM.16.MT88.4 R80, [R206+0x800] ;  /* 0x00080000ce50783b */ /* 0x000e620000004200 */
[----:B------:R-:W5:Y:S02]  /*9530*/  MUFU.EX2 R70, R161 ;  /* 0x000000a100467308 */ /* 0x000f640000000800 */
[----:B--2---:R-:W-:Y:S08]  /*9540*/  FADD.FTZ R0, R2, R0 ;  /* 0x0000000002007221 */ /* 0x004ff00000010000 */
[----:B------:R-:W-:Y:S01]  /*9550*/  MUFU.EX2 R146, R125 ;  /* 0x0000007d00927308 */ /* 0x000fe20000000800 */
[----:B----4-:R-:W-:Y:S01]  /*9560*/  FADD.FTZ R0, R71, R0 ;  /* 0x0000000047007221 */ /* 0x010fe20000010000 */
[C---:B---3--:R-:W-:Y:S03]  /*9570*/  HMMA.16816.F32 R20, R72.reuse, R76, R20 ;  /* 0x0000004c4814723c */ /* 0x048fe60000001814 */
[----:B-----5:R-:W-:Y:S05]  /*9580*/  FADD.FTZ R0, R70, R0 ;  /* 0x0000000046007221 */ /* 0x020fea0000010000 */
        /* <DEDUP_REMOVED lines=18> */
[----:B------:R-:W-:Y:S01]  /*96b0*/  F2FP.PACK_AB R74, R70, R71 ;  /* 0x00000047464a723e */ /* 0x000fe200000000ff */
[----:B------:R-:W3:Y:S02]  /*96c0*/  MUFU.EX2 R68, R172 ;  /* 0x000000ac00447308 */ /* 0x000ee40000000800 */
[----:B------:R-:W-:Y:S02]  /*96d0*/  F2FP.PACK_AB R73, R157, R158 ;  /* 0x0000009e9d49723e */ /* 0x000fe400000000ff */
[----:B------:R-:W-:Y:S06]  /*96e0*/  F2FP.PACK_AB R75, R160, R159 ;  /* 0x0000009fa04b723e */ /* 0x000fec00000000ff */
[----:B------:R-:W4:Y:S01]  /*96f0*/  MUFU.EX2 R2, R171 ;  /* 0x000000ab00027308 */ /* 0x000f220000000800 */
[C---:B--2---:R-:W-:Y:S09]  /*9700*/  HMMA.16816.F32 R4, R72.reuse, R76, R4 ;  /* 0x0000004c4804723c */ /* 0x044ff20000001804 */
[----:B------:R-:W2:Y:S01]  /*9710*/  MUFU.EX2 R71, R170 ;  /* 0x000000aa00477308 */ /* 0x000ea20000000800 */
[C---:B------:R-:W-:Y:S01]  /*9720*/  HMMA.16816.F32 R8, R72.reuse, R78, R8 ;  /* 0x0000004e4808723c */ /* 0x040fe20000001808 */
[----:B------:R-:W5:Y:S02]  /*9730*/  LDSM.16.MT88.4 R76, [R206+0x1000] ;  /* 0x00100000ce4c783b */ /* 0x000f640000004200 */
[----:B---3--:R-:W-:Y:S06]  /*9740*/  FADD.FTZ R0, R68, R0 ;  /* 0x0000000044007221 */ /* 0x008fec0000010000 */
[----:B------:R-:W3:Y:S01]  /*9750*/  MUFU.EX2 R70, R169 ;  /* 0x000000a900467308 */ /* 0x000ee20000000800 */
[C---:B-1----:R-:W-:Y:S03]  /*9760*/  HMMA.16816.F32 R12, R72.reuse, R80, R12 ;  /* 0x00000050480c723c */ /* 0x042fe6000000180c */
[----:B----4-:R-:W-:Y:S05]  /*9770*/  FADD.FTZ R0, R2, R0 ;  /* 0x0000000002007221 */ /* 0x010fea0000010000 */
[C---:B------:R-:W-:Y:S01]  /*9780*/  HMMA.16816.F32 R16, R72.reuse, R82, R16 ;  /* 0x000000524810723c */ /* 0x040fe20000001810 */
[----:B------:R-:W1:Y:S03]  /*9790*/  LDSM.16.MT88.4 R80, [R203+0x5000] ;  /* 0x00500000cb50783b */ /* 0x000e660000004200 */
[----:B--2---:R-:W-:Y:S04]  /*97a0*/  FADD.FTZ R0, R71, R0 ;  /* 0x0000000047007221 */ /* 0x004fe80000010000 */
[C---:B------:R-:W-:Y:S04]  /*97b0*/  HMMA.16816.F32 R20, R72.reuse, R84, R20 ;  /* 0x000000544814723c */ /* 0x040fe80000001814 */
[----:B---3--:R-:W-:Y:S04]  /*97c0*/  FADD.FTZ R0, R70, R0 ;  /* 0x0000000046007221 */ /* 0x008fe80000010000 */
        /* <DEDUP_REMOVED lines=77> */
[----:B------:R-:W-:Y:S03]  /*9ca0*/  MUFU.EX2 R71, R113 ;  /* 0x0000007100477308 */ /* 0x000fe60000000800 */
[----:B------:R-:W-:Y:S03]  /*9cb0*/  F2FP.PACK_AB R77, R240, R239 ;  /* 0x000000eff04d723e */ /* 0x000fe600000000ff */
[----:B------:R-:W-:Y:S01]  /*9cc0*/  F2FP.PACK_AB R78, R2, R68 ;  /* 0x00000044024e723e */ /* 0x000fe200000000ff */
[C---:B-1----:R-:W-:Y:S03]  /*9cd0*/  HMMA.16816.F32 R36, R72.reuse, R80, R36 ;  /* 0x000000504824723c */ /* 0x042fe60000001824 */
[----:B------:R1:W-:Y:S01]  /*9ce0*/  MUFU.EX2 R2, R112 ;  /* 0x0000007000027308 */ /* 0x0003e20000000800 */
[----:B------:R-:W-:Y:S04]  /*9cf0*/  F2FP.PACK_AB R79, R154, R241 ;  /* 0x000000f19a4f723e */ /* 0x000fe800000000ff */
[C---:B------:R-:W-:Y:S01]  /*9d00*/  HMMA.16816.F32 R40, R72.reuse, R82, R40 ;  /* 0x000000524828723c */ /* 0x040fe20000001828 */
[----:B------:R-:W5:Y:S04]  /*9d10*/  LDSM.16.MT88.4 R80, [R203+0x2800] ;  /* 0x00280000cb50783b */ /* 0x000f680000004200 */
[----:B------:R-:W4:Y:S03]  /*9d20*/  MUFU.EX2 R70, R249 ;  /* 0x000000f900467308 */ /* 0x000f260000000800 */
[C---:B---3--:R-:W-:Y:S07]  /*9d30*/  HMMA.16816.F32 R44, R72.reuse, R84, R44 ;  /* 0x00000054482c723c */ /* 0x048fee000000182c */
[----:B------:R-:W3:Y:S01]  /*9d40*/  MUFU.EX2 R68, R251 ;  /* 0x000000fb00447308 */ /* 0x000ee20000000800 */
[C---:B------:R-:W-:Y:S01]  /*9d50*/  HMMA.16816.F32 R48, R72.reuse, R86, R48 ;  /* 0x000000564830723c */ /* 0x040fe20000001830 */
[----:B------:R-:W5:Y:S07]  /*9d60*/  LDSM.16.MT88.4 R84, [R205+0x2800] ;  /* 0x00280000cd54783b */ /* 0x000f6e0000004200 */
[C---:B--2---:R-:W-:Y:S01]  /*9d70*/  HMMA.16816.F32 R52, R72.reuse, R92, R52 ;  /* 0x0000005c4834723c */ /* 0x044fe20000001834 */
[----:B-1----:R-:W-:Y:S03]  /*9d80*/  LDSM.16.MT88.4 R112, [R204+0x3800] ;  /* 0x00380000cc70783b */ /* 0x002fe60000004200 */
[----:B----4-:R-:W-:Y:S04]  /*9d90*/  FADD.FTZ R0, R70, R0 ;  /* 0x0000000046007221 */ /* 0x010fe80000010000 */
[C---:B------:R-:W-:Y:S01]  /*9da0*/  HMMA.16816.F32 R56, R72.reuse, R94, R56 ;  /* 0x0000005e4838723c */ /* 0x040fe20000001838 */
[----:B------:R-:W1:Y:S03]  /*9db0*/  LDSM.16.MT88.4 R92, [R204+0x2800] ;  /* 0x00280000cc5c783b */ /* 0x000e660000004200 */
[----:B---3--:R-:W-:Y:S04]  /*9dc0*/  FADD.FTZ R0, R68, R0 ;  /* 0x0000000044007221 */ /* 0x008fe80000010000 */
[C---:B------:R-:W-:Y:S04]  /*9dd0*/  HMMA.16816.F32 R60, R72.reuse, R88, R60 ;  /* 0x00000058483c723c */ /* 0x040fe8000000183c */
[----:B------:R-:W-:Y:S04]  /*9de0*/  FADD.FTZ R0, R71, R0 ;  /* 0x0000000047007221 */ /* 0x000fe80000010000 */
[----:B------:R-:W-:Y:S01]  /*9df0*/  HMMA.16816.F32 R64, R72, R90, R64 ;  /* 0x0000005a4840723c */ /* 0x000fe20000001840 */
[----:B------:R-:W2:Y:S03]  /*9e00*/  LDSM.16.MT88.4 R72, [R206+0x2800] ;  /* 0x00280000ce48783b */ /* 0x000ea60000004200 */
[----:B------:R-:W-:Y:S04]  /*9e10*/  FADD.FTZ R0, R2, R0 ;  /* 0x0000000002007221 */ /* 0x000fe80000010000 */
[C---:B-----5:R-:W-:Y:S01]  /*9e20*/  HMMA.16816.F32 R4, R76.reuse, R80, R4 ;  /* 0x000000504c04723c */ /* 0x060fe20000001804 */
[----:B------:R-:W3:Y:S07]  /*9e30*/  LDSM.16.MT88.4 R88, [R203+0x6800] ;  /* 0x00680000cb58783b */ /* 0x000eee0000004200 */
[C---:B------:R-:W-:Y:S01]  /*9e40*/  HMMA.16816.F32 R8, R76.reuse, R82, R8 ;  /* 0x000000524c08723c */ /* 0x040fe20000001808 */
[----:B------:R-:W4:Y:S07]  /*9e50*/  LDSM.16.MT88.4 R80, [R204+0x6800] ;  /* 0x00680000cc50783b */ /* 0x000f2e0000004200 */
[C---:B------:R-:W-:Y:S08]  /*9e60*/  HMMA.16816.F32 R12, R76.reuse, R84, R12 ;  /* 0x000000544c0c723c */ /* 0x040ff0000000180c */
[C---:B------:R-:W-:Y:S01]  /*9e70*/  HMMA.16816.F32 R16, R76.reuse, R86, R16 ;  /* 0x000000564c10723c */ /* 0x040fe20000001810 */
[----:B------:R-:W5:Y:S07]  /*9e80*/  LDSM.16.MT88.4 R84, [R206+0x6800] ;  /* 0x00680000ce54783b */ /* 0x000f6e0000004200 */
        /* <DEDUP_REMOVED lines=9> */
[C---:B---3--:R-:W-:Y:S03]  /*9f20*/  HMMA.16816.F32 R36, R76.reuse, R88, R36 ;  /* 0x000000584c24723c */ /* 0x048fe60000001824 */
[----:B------:R2:W-:Y:S01]  /*9f30*/  MUFU.EX2 R71, R128 ;  /* 0x0000008000477308 */ /* 0x0005e20000000800 */
[----:B------:R-:W-:Y:S04]  /*9f40*/  F2FP.PACK_AB R75, R150, R151 ;  /* 0x00000097964b723e */ /* 0x000fe800000000ff */
[C---:B------:R-:W-:Y:S01]  /*9f50*/  HMMA.16816.F32 R40, R76.reuse, R90, R40 ;  /* 0x0000005a4c28723c */ /* 0x040fe20000001828 */
[----:B------:R-:W3:Y:S04]  /*9f60*/  LDSM.16.MT88.4 R88, [R203+0x3000] ;  /* 0x00300000cb58783b */ /* 0x000ee80000004200 */
[----:B------:R-:W5:Y:S03]  /*9f70*/  MUFU.EX2 R2, R117 ;  /* 0x0000007500027308 */ /* 0x000f660000000800 */
[C---:B------:R-:W-:Y:S01]  /*9f80*/  HMMA.16816.F32 R44, R76.reuse, R96, R44 ;  /* 0x000000604c2c723c */ /* 0x040fe2000000182c */
[----:B-1----:R-:W-:Y:S06]  /*9f90*/  LDSM.16.MT88.4 R120, [R205+0x3800] ;  /* 0x00380000cd78783b */ /* 0x002fec0000004200 */
[----:B------:R-:W1:Y:S01]  /*9fa0*/  MUFU.EX2 R70, R133 ;  /* 0x0000008500467308 */ /* 0x000e620000000800 */
[C---:B------:R-:W-:Y:S01]  /*9fb0*/  HMMA.16816.F32 R48, R76.reuse, R98, R48 ;  /* 0x000000624c30723c */ /* 0x040fe20000001830 */
[----:B------:R-:W-:Y:S07]  /*9fc0*/  LDSM.16.MT88.4 R96, [R206+0x3000] ;  /* 0x00300000ce60783b */ /* 0x000fee0000004200 */
[C---:B----4-:R-:W-:Y:S01]  /*9fd0*/  HMMA.16816.F32 R52, R76.reuse, R80, R52 ;  /* 0x000000504c34723c */ /* 0x050fe20000001834 */
[----:B--2---:R-:W-:Y:S03]  /*9fe0*/  LDSM.16.MT88.4 R128, [R203+0x3800] ;  /* 0x00380000cb80783b */ /* 0x004fe60000004200 */
[----:B-----5:R-:W-:Y:S04]  /*9ff0*/  FADD.FTZ R0, R2, R0 ;  /* 0x0000000002007221 */ /* 0x020fe80000010000 */
[C---:B------:R-:W-:Y:S01]  /*a000*/  HMMA.16816.F32 R56, R76.reuse, R82, R56 ;  /* 0x000000524c38723c */ /* 0x040fe20000001838 */
[----:B------:R-:W2:Y:S03]  /*a010*/  LDSM.16.MT88.4 R80, [R204+0x3000] ;  /* 0x00300000cc50783b */ /* 0x000ea60000004200 */
[C---:B------:R-:W-:Y:S01]  /*a020*/  FADD.FTZ R0, R144.reuse, R0 ;  /* 0x0000000090007221 */ /* 0x040fe20000010000 */
[----:B------:R-:W-:Y:S01]  /*a030*/  F2FP.PACK_AB R144, R144, R2 ;  /* 0x000000029090723e */ /* 0x000fe200000000ff */
[----:B------:R-:W-:Y:S01]  /*a040*/  FADD.FTZ R2, R104, R132 ;  /* 0x0000008468027221 */ /* 0x000fe20000010000 */
[----:B-1----:R-:W-:Y:S01]  /*a050*/  F2FP.PACK_AB R147, R70, R71 ;  /* 0x000000474693723e */ /* 0x002fe200000000ff */
[C---:B------:R-:W-:Y:S01]  /*a060*/  HMMA.16816.F32 R60, R76.reuse, R84, R60 ;  /* 0x000000544c3c723c */ /* 0x040fe2000000183c */
[----:B------:R-:W-:Y:S03]  /*a070*/  LDSM.16.MT88.4 R104, [R206+0x3800] ;  /* 0x00380000ce68783b */ /* 0x000fe60000004200 */
[----:B------:R-:W-:Y:S04]  /*a080*/  FADD.FTZ R0, R68, R0 ;  /* 0x0000000044007221 */ /* 0x000fe80000010000 */
[----:B------:R-:W-:Y:S01]  /*a090*/  HMMA.16816.F32 R64, R76, R86, R64 ;  /* 0x000000564c40723c */ /* 0x000fe20000001840 */
[----:B------:R-:W1:Y:S03]  /*a0a0*/  LDSM.16.MT88.4 R76, [R205+0x7000] ;  /* 0x00700000cd4c783b */ /* 0x000e660000004200 */
[C---:B------:R-:W-:Y:S01]  /*a0b0*/  FADD.FTZ R247, R146.reuse, R0 ;  /* 0x0000000092f77221 */ /* 0x040fe20000010000 */
[----:B------:R-:W-:Y:S01]  /*a0c0*/  F2FP.PACK_AB R146, R146, R68 ;  /* 0x000000449292723e */ /* 0x000fe200000000ff */
[----:B------:R-:W-:Y:S02]  /*a0d0*/  FADD.FTZ R0, R116, R2 ;  /* 0x0000000274007221 */ /* 0x000fe40000010000 */
[C---:B---3--:R-:W-:Y:S01]  /*a0e0*/  HMMA.16816.F32 R4, R72.reuse, R88, R4 ;  /* 0x000000584804723c */ /* 0x048fe20000001804 */
        /* <DEDUP_REMOVED lines=9> */
[C---:B--2---:R-:W-:Y:S04]  /*a180*/  HMMA.16816.F32 R20, R72.reuse, R80, R20 ;  /* 0x000000504814723c */ /* 0x044fe80000001814 */
[----:B------:R-:W-:Y:S04]  /*a190*/  FADD.FTZ R0, R158, R0 ;  /* 0x000000009e007221 */ /* 0x000fe80000010000 */
[C---:B------:R-:W-:Y:S01]  /*a1a0*/  HMMA.16816.F32 R24, R72.reuse, R82, R24 ;  /* 0x000000524818723c */ /* 0x040fe20000001818 */
[----:B------:R-:W2:Y:S03]  /*a1b0*/  LDSM.16.MT88.4 R80, [R206+0x7000] ;  /* 0x00700000ce50783b */ /* 0x000ea60000004200 */
        /* <DEDUP_REMOVED lines=14> */
[C---:B---3--:R-:W-:Y:S04]  /*a2a0*/  HMMA.16816.F32 R52, R72.reuse, R84, R52 ;  /* 0x000000544834723c */ /* 0x048fe80000001834 */
[----:B------:R-:W-:Y:S04]  /*a2b0*/  FADD.FTZ R0, R173, R0 ;  /* 0x00000000ad007221 */ /* 0x000fe80000010000 */
[C---:B------:R-:W-:Y:S04]  /*a2c0*/  HMMA.16816.F32 R56, R72.reuse, R86, R56 ;  /* 0x000000564838723c */ /* 0x040fe80000001838 */
[----:B------:R-:W-:Y:S04]  /*a2d0*/  FADD.FTZ R0, R174, R0 ;  /* 0x00000000ae007221 */ /* 0x000fe80000010000 */
[C---:B--2---:R-:W-:Y:S04]  /*a2e0*/  HMMA.16816.F32 R60, R72.reuse, R80, R60 ;  /* 0x00000050483c723c */ /* 0x044fe8000000183c */
        /* <DEDUP_REMOVED lines=29> */
[C---:B------:R-:W-:Y:S04]  /*a4c0*/  HMMA.16816.F32 R88, R144.reuse, R90, R48 ;  /* 0x0000005a9058723c */ /* 0x040fe80000001830 */
[----:B------:R-:W-:Y:S01]  /*a4d0*/  FADD.FTZ R0, R70, R0 ;  /* 0x0000000046007221 */ /* 0x000fe20000010000 */
[----:B------:R-:W-:Y:S03]  /*a4e0*/  MOV R70, R69 ;  /* 0x0000004500467202 */ /* 0x000fe60000000f00 */
[C---:B-1----:R-:W-:Y:S01]  /*a4f0*/  HMMA.16816.F32 R84, R144.reuse, R80, R52 ;  /* 0x000000509054723c */ /* 0x042fe20000001834 */
[----:B------:R1:W-:Y:S07]  /*a500*/  STL [R1], R0 ;  /* 0x0000000001007387 */ /* 0x0003ee0000100800 */
[C---:B------:R-:W-:Y:S08]  /*a510*/  HMMA.16816.F32 R80, R144.reuse, R82, R56 ;  /* 0x000000529050723c */ /* 0x040ff00000001838 */
[C---:B--2---:R-:W-:Y:S08]  /*a520*/  HMMA.16816.F32 R76, R144.reuse, R72, R60 ;  /* 0x00000048904c723c */ /* 0x044ff0000000183c */
[----:B------:R-:W-:Y:S01]  /*a530*/  HMMA.16816.F32 R72, R144, R74, R64 ;  /* 0x0000004a9048723c */ /* 0x000fe20000001840 */
[----:B-1----:R-:W-:-:S07]  /*a540*/  @P0 BRA `(.L_x_1876) ;  /* 0xffffbad000000947 */ /* 0x002fce000383ffff */
.L_x_1865:
[----:B--2---:R-:W2:Y:S02]  /*a550*/  LDL R0, [R1+0x4] ;  /* 0x0000040001007983 */ /* 0x004ea40000100800 */
[----:B--2---:R-:W-:-:S13]  /*a560*/  ISETP.GE.AND P0, PT, R232, R0, PT ;  /* 0x00000000e800720c */ /* 0x004fda0003f06270 */
[----:B------:R-:W-:Y:S05]  /*a570*/  @!P0 BRA `(.L_x_1877) ;  /* 0x00003b2000008947 */ /* 0x000fea0003800000 */
[----:B------:R-:W-:Y:S02]  /*a580*/  MOV R71, R12 ;  /* 0x0000000c00477202 */ /* 0x000fe40000000f00 */
[----:B------:R-:W-:Y:S02]  /*a590*/  MOV R70, R69 ;  /* 0x0000004500467202 */ /* 0x000fe40000000f00 */
.L_x_1884:
        /* <DEDUP_REMOVED lines=42> */
.L_x_1909:
[C---:B------:R-:W-:Y:S01]  /*a840*/  HMMA.16816.F32 R4, R136.reuse, R8, RZ ;  /* 0x000000088804723c */ /* 0x040fe200000018ff */
[----:B------:R-:W3:Y:S01]  /*a850*/  SHFL.IDX PT, R38, R0, RZ, 0x181f ;  /* 0x00181fff00267589 */ /* 0x000ee200000e0000 */
[----:B------:R-:W-:Y:S01]  /*a860*/  BSSY B0, `(.L_x_1879) ;  /* 0x0000139000007945 */ /* 0x000fe20003800000 */
[----:B------:R-:W-:Y:S02]  /*a870*/  ISETP.GE.AND P2, PT, R233, c[0x0][0x1d4], PT ;  /* 0x00007500e9007a0c */ /* 0x000fe40003f46270 */
[----:B------:R-:W-:Y:S02]  /*a880*/  ISETP.GE.AND P0, PT, R234, c[0x0][0x1d4], PT ;  /* 0x00007500ea007a0c */ /* 0x000fe40003f06270 */
[----:B------:R-:W4:Y:S01]  /*a890*/  SHFL.IDX PT, R46, R0, 0x1, 0x181f ;  /* 0x00381f00002e7f89 */ /* 0x000f2200000e0000 */
[C---:B------:R-:W-:Y:S01]  /*a8a0*/  HMMA.16816.F32 R8, R136.reuse, R10, RZ ;  /* 0x0000000a8808723c */ /* 0x040fe200000018ff */
[----:B------:R-:W-:Y:S03]  /*a8b0*/  SEL R228, RZ, 0x10, P2 ;  /* 0x00000010ffe47807 */ /* 0x000fe60001000000 */
[----:B------:R-:W-:Y:S01]  /*a8c0*/  SEL R62, RZ, 0x10, P0 ;  /* 0x00000010ff3e7807 */ /* 0x000fe20000000000 */
[----:B------:R-:W5:Y:S01]  /*a8d0*/  SHFL.IDX PT, R37, R36, 0x1, 0x181f ;  /* 0x00381f0024257f89 */ /* 0x000f6200000e0000 */
[----:B------:R-:W-:Y:S02]  /*a8e0*/  ISETP.NE.U32.AND P6, PT, R228, RZ, PT ;  /* 0x000000ffe400720c */ /* 0x000fe40003fc5070 */
[C---:B------:R-:W-:Y:S03]  /*a8f0*/  HMMA.16816.F32 R12, R136.reuse, R16, RZ ;  /* 0x00000010880c723c */ /* 0x040fe600000018ff */
[----:B------:R-:W1:Y:S05]  /*a900*/  SHFL.IDX PT, R45, R0, 0x2, 0x181f ;  /* 0x00581f00002d7f89 */ /* 0x000e6a00000e0000 */
[C---:B------:R-:W-:Y:S01]  /*a910*/  HMMA.16816.F32 R16, R136.reuse, R18, RZ ;  /* 0x000000128810723c */ /* 0x040fe200000018ff */
[----:B------:R-:W4:Y:S06]  /*a920*/  SHFL.IDX PT, R54, R36, 0x2, 0x181f ;  /* 0x00581f0024367f89 */ /* 0x000f2c00000e0000 */
[----:B------:R-:W2:Y:S01]  /*a930*/  LDL R68, [R1+0x4] ;  /* 0x0000040001447983 */ /* 0x000ea20000100800 */
[C---:B------:R-:W-:Y:S05]  /*a940*/  HMMA.16816.F32 R20, R136.reuse, R24, RZ ;  /* 0x000000188814723c */ /* 0x040fea00000018ff */
[----:B------:R-:W1:Y:S03]  /*a950*/  SHFL.IDX PT, R0, R0, 0x3, 0x181f ;  /* 0x00781f0000007f89 */ /* 0x000e6600000e0000 */
[C---:B------:R-:W-:Y:S03]  /*a960*/  HMMA.16816.F32 R24, R136.reuse, R26, RZ ;  /* 0x0000001a8818723c */ /* 0x040fe600000018ff */
[----:B------:R1:W1:Y:S01]  /*a970*/  SHFL.IDX PT, R61, R36, 0x3, 0x181f ;  /* 0x00781f00243d7f89 */ /* 0x00026200000e0000 */
[C---:B---3--:R-:W-:Y:S02]  /*a980*/  IADD3 R2, P4, R38.reuse, R55, RZ ;  /* 0x0000003726027210 */ /* 0x048fe40007f9e0ff */
[----:B------:R-:W-:Y:S03]  /*a990*/  IADD3 R38, P5, R38, R63, RZ ;  /* 0x0000003f26267210 */ /* 0x000fe60007fbe0ff */
[C---:B--2---:R-:W-:Y:S03]  /*a9a0*/  IMAD.X R3, R28.reuse, 0x1, R44, P4 ;  /* 0x000000011c037824 */ /* 0x044fe600020e062c */
[----:B------:R-:W-:Y:S01]  /*a9b0*/  IMAD.X R39, R28, 0x1, R60, P5 ;  /* 0x000000011c277824 */ /* 0x000fe200028e063c */
[C---:B----4-:R-:W-:Y:S01]  /*a9c0*/  IADD3 R52, P4, R46.reuse, R55, RZ ;  /* 0x000000372e347210 */ /* 0x050fe20007f9e0ff */
[C---:B------:R-:W-:Y:S01]  /*a9d0*/  HMMA.16816.F32 R28, R136.reuse, R32, RZ ;  /* 0x00000020881c723c */ /* 0x040fe200000018ff */
[----:B------:R1:W-:Y:S01]  /*a9e0*/  LDGSTS.E.BYPASS.LTC128B.128 [R229+0x100], [R2.64], !P2 ;  /* 0x0010000002e57fae */ /* 0x0003e2000d101d46 */
[----:B------:R-:W-:Y:S02]  /*a9f0*/  IADD3 R46, P5, R46, R63, RZ ;  /* 0x0000003f2e2e7210 */ /* 0x000fe40007fbe0ff */
[C---:B-----5:R-:W-:Y:S03]  /*aa00*/  IMAD.X R53, R37.reuse, 0x1, R44, P4 ;  /* 0x0000000125357824 */ /* 0x060fe600020e062c */
[----:B------:R2:W-:Y:S01]  /*aa10*/  LDGSTS.E.BYPASS.LTC128B.128 [R229+0x4100], [R38.64], !P0 ;  /* 0x0410000026e57fae */ /* 0x0005e2000c101d46 */
[C---:B------:R-:W-:Y:S01]  /*aa20*/  HMMA.16816.F32 R32, R136.reuse, R34, RZ ;  /* 0x000000228820723c */ /* 0x040fe200000018ff */
[----:B------:R-:W-:Y:S01]  /*aa30*/  IMAD.X R47, R37, 0x1, R60, P5 ;  /* 0x00000001252f7824 */ /* 0x000fe200028e063c */
[C---:B------:R-:W-:Y:S02]  /*aa40*/  ISETP.NE.U32.AND P5, PT, R62.reuse, RZ, PT ;  /* 0x000000ff3e00720c */ /* 0x040fe40003fa5070 */
[----:B------:R-:W-:Y:S01]  /*aa50*/  IADD3 R62, -R62, 0x10, RZ ;  /* 0x000000103e3e7810 */ /* 0x000fe20007ffe1ff */
[----:B------:R3:W-:Y:S03]  /*aa60*/  LDGSTS.E.BYPASS.LTC128B.128 [R229+0x1100], [R52.64], !P2 ;  /* 0x0110000034e57fae */ /* 0x0007e6000d101d46 */
[----:B------:R-:W-:Y:S03]  /*aa70*/  LOP3.LUT R62, R62, 0xf, RZ, 0xc0, !PT ;  /* 0x0000000f3e3e7812 */ /* 0x000fe600078ec0ff */
[----:B------:R4:W-:Y:S01]  /*aa80*/  LDGSTS.E.BYPASS.LTC128B.128 [R229+0x5100], [R46.64], !P0 ;  /* 0x051000002ee57fae */ /* 0x0009e2000c101d46 */
[C---:B-1----:R-:W-:Y:S05]  /*aa90*/  IADD3 R2, P4, R45.reuse, R55, RZ ;  /* 0x000000372d027210 */ /* 0x042fea0007f9e0ff */
[----:B------:R-:W-:Y:S01]  /*aaa0*/  IMAD.X R3, R54, 0x1, R44, P4 ;  /* 0x0000000136037824 */ /* 0x000fe200020e062c */
[C---:B--2---:R-:W-:Y:S04]  /*aab0*/  HMMA.16816.F32 R36, R136.reuse, R40, RZ ;  /* 0x000000288824723c */ /* 0x044fe800000018ff */
[----:B------:R1:W-:Y:S01]  /*aac0*/  LDGSTS.E.BYPASS.LTC128B.128 [R229+0x2100], [R2.64], !P2 ;  /* 0x0210000002e57fae */ /* 0x0003e2000d101d46 */
[----:B---3--:R-:W-:Y:S03]  /*aad0*/  IADD3 R52, -R228, 0x10, RZ ;  /* 0x00000010e4347810 */ /* 0x008fe60007ffe1ff */
[C---:B------:R-:W-:Y:S01]  /*aae0*/  HMMA.16816.F32 R40, R136.reuse, R42, RZ ;  /* 0x0000002a8828723c */ /* 0x040fe200000018ff */
[----:B------:R-:W-:Y:S03]  /*aaf0*/  LOP3.LUT R52, R52, 0xf, RZ, 0xc0, !PT ;  /* 0x0000000f34347812 */ /* 0x000fe600078ec0ff */
[----:B-1----:R-:W-:Y:S05]  /*ab00*/  IADD3 R2, P2, R45, R63, RZ ;  /* 0x0000003f2d027210 */ /* 0x002fea0007f5e0ff */
[----:B------:R-:W-:Y:S03]  /*ab10*/  IMAD.X R3, R54, 0x1, R60, P2 ;  /* 0x0000000136037824 */ /* 0x000fe600010e063c */
[-C--:B------:R-:W-:Y:S02]  /*ab20*/  IADD3 R52, P4, P2, R52, R0.reuse, R55 ;  /* 0x0000000034347210 */ /* 0x080fe40007a9e037 */
[----:B------:R1:W-:Y:S02]  /*ab30*/  LDGSTS.E.BYPASS.LTC128B.128 [R229+0x6100], [R2.64], !P0 ;  /* 0x0610000002e57fae */ /* 0x0003e4000c101d46 */
[-C--:B------:R-:W-:Y:S02]  /*ab40*/  IADD3.X R53, RZ, R61.reuse, R44, P4, P2 ;  /* 0x0000003dff357210 */ /* 0x080fe400027e442c */
[C---:B----4-:R-:W-:Y:S01]  /*ab50*/  HMMA.16816.F32 R44, R136.reuse, R48, RZ ;  /* 0x00000030882c723c */ /* 0x050fe200000018ff */
[----:B------:R-:W-:Y:S02]  /*ab60*/  IADD3 R62, P4, P2, R62, R0, R63 ;  /* 0x000000003e3e7210 */ /* 0x000fe40007a9e03f */
[----:B------:R2:W-:Y:S02]  /*ab70*/  LDGSTS.E.BYPASS.LTC128B.128.ZFILL [R229+0x3100], [R52.64], P6 ;  /* 0x0310000034e57fae */ /* 0x0005e4000b141d46 */
[----:B------:R-:W-:Y:S03]  /*ab80*/  IADD3.X R63, RZ, R61, R60, P4, P2 ;  /* 0x0000003dff3f7210 */ /* 0x000fe600027e443c */
[C---:B------:R-:W-:Y:S02]  /*ab90*/  HMMA.16816.F32 R48, R136.reuse, R50, RZ ;  /* 0x000000328830723c */ /* 0x040fe400000018ff */
[----:B------:R3:W-:Y:S06]  /*aba0*/  LDGSTS.E.BYPASS.LTC128B.128.ZFILL [R229+0x7100], [R62.64], P5 ;  /* 0x071000003ee57fae */ /* 0x0007ec000a941d46 */
        /* <DEDUP_REMOVED lines=28> */
[C---:B--2---:R-:W-:Y:S08]  /*ad70*/  HMMA.16816.F32 R4, R176.reuse, R144, R4 ;  /* 0x00000090b004723c */ /* 0x044ff00000001804 */
[C---:B------:R-:W-:Y:S01]  /*ad80*/  HMMA.16816.F32 R8, R176.reuse, R146, R8 ;  /* 0x00000092b008723c */ /* 0x040fe20000001808 */
[----:B------:R-:W2:Y:S02]  /*ad90*/  LDSM.16.M88.4 R144, [R202+0x2800] ;  /* 0x00280000ca90783b */ /* 0x000ea40000000200 */
[----:B------:R-:W-:Y:S05]  /*ada0*/  ISETP.GT.AND P2, PT, R232, R68, PT ;  /* 0x00000044e800720c */ /* 0x000fea0003f44270 */
        /* <DEDUP_REMOVED lines=8> */
[----:B------:R-:W5:Y:S07]  /*ae30*/  LDSM.16.M88.4 R156, [R201+-0x4000] ;  /* 0xffc00000c99c783b */ /* 0x000f6e0000000200 */
[C---:B-1----:R-:W-:Y:S08]  /*ae40*/  HMMA.16816.F32 R36, R176.reuse, R160, R36 ;  /* 0x000000a0b024723c */ /* 0x042ff00000001824 */
[C---:B------:R-:W-:Y:S01]  /*ae50*/  HMMA.16816.F32 R40, R176.reuse, R162, R40 ;  /* 0x000000a2b028723c */ /* 0x040fe20000001828 */
[----:B------:R-:W1:Y:S07]  /*ae60*/  LDSM.16.M88.4 R160, [R201+-0x2800] ;  /* 0xffd80000c9a0783b */ /* 0x000e6e0000000200 */
[C---:B--2---:R-:W-:Y:S08]  /*ae70*/  HMMA.16816.F32 R44, R176.reuse, R144, R44 ;  /* 0x00000090b02c723c */ /* 0x044ff0000000182c */
[C---:B------:R-:W-:Y:S01]  /*ae80*/  HMMA.16816.F32 R48, R176.reuse, R146, R48 ;  /* 0x00000092b030723c */ /* 0x040fe20000001830 */
[----:B------:R-:W2:Y:S07]  /*ae90*/  LDSM.16.M88.4 R144, [R201+-0x2000] ;  /* 0xffe00000c990783b */ /* 0x000eae0000000200 */
[C---:B---3--:R-:W-:Y:S08]  /*aea0*/  HMMA.16816.F32 R52, R176.reuse, R148, R52 ;  /* 0x00000094b034723c */ /* 0x048ff00000001834 */
[C---:B------:R-:W-:Y:S01]  /*aeb0*/  HMMA.16816.F32 R56, R176.reuse, R150, R56 ;  /* 0x00000096b038723c */ /* 0x040fe20000001838 */
[----:B------:R-:W3:Y:S07]  /*aec0*/  LDSM.16.M88.4 R148, [R201+-0x1800] ;  /* 0xffe80000c994783b */ /* 0x000eee0000000200 */
[C---:B----4-:R-:W-:Y:S08]  /*aed0*/  HMMA.16816.F32 R60, R176.reuse, R152, R60 ;  /* 0x00000098b03c723c */ /* 0x050ff0000000183c */
[----:B------:R-:W-:Y:S01]  /*aee0*/  HMMA.16816.F32 R64, R176, R154, R64 ;  /* 0x0000009ab040723c */ /* 0x000fe20000001840 */
[----:B------:R-:W4:Y:S07]  /*aef0*/  LDSM.16.M88.4 R152, [R201+-0x1000] ;  /* 0xfff00000c998783b */ /* 0x000f2e0000000200 */
[C---:B-----5:R-:W-:Y:S08]  /*af00*/  HMMA.16816.F32 R4, R180.reuse, R156, R4 ;  /* 0x0000009cb404723c */ /* 0x060ff00000001804 */
[C---:B------:R-:W-:Y:S01]  /*af10*/  HMMA.16816.F32 R8, R180.reuse, R158, R8 ;  /* 0x0000009eb408723c */ /* 0x040fe20000001808 */
[----:B------:R-:W5:Y:S07]  /*af20*/  LDSM.16.M88.4 R156, [R201+-0x800] ;  /* 0xfff80000c99c783b */ /* 0x000f6e0000000200 */
[C---:B------:R-:W-:Y:S08]  /*af30*/  HMMA.16816.F32 R12, R180.reuse, R164, R12 ;  /* 0x000000a4b40c723c */ /* 0x040ff0000000180c */
        /* <DEDUP_REMOVED lines=22> */
[----:B------:R-:W-:Y:S07]  /*b0a0*/  LDSM.16.M88.4 R164, [R208] ;  /* 0x00000000d0a4783b */ /* 0x000fee0000000200 */
[C---:B------:R-:W-:Y:S08]  /*b0b0*/  HMMA.16816.F32 R12, R184.reuse, R168, R12 ;  /* 0x000000a8b80c723c */ /* 0x040ff0000000180c */
[C---:B------:R-:W-:Y:S01]  /*b0c0*/  HMMA.16816.F32 R16, R184.reuse, R170, R16 ;  /* 0x000000aab810723c */ /* 0x040fe20000001810 */
[----:B------:R-:W-:Y:S07]  /*b0d0*/  LDSM.16.M88.4 R168, [R209] ;  /* 0x00000000d1a8783b */ /* 0x000fee0000000200 */
        /* <DEDUP_REMOVED lines=14> */
[----:B------:R-:W5:Y:S07]  /*b1c0*/  LDSM.16.M88.4 R156, [R213] ;  /* 0x00000000d59c783b */ /* 0x000f6e0000000200 */
[C---:B-1----:R-:W-:Y:S08]  /*b1d0*/  HMMA.16816.F32 R60, R184.reuse, R160, R60 ;  /* 0x000000a0b83c723c */ /* 0x042ff0000000183c */
[----:B------:R-:W-:Y:S01]  /*b1e0*/  HMMA.16816.F32 R64, R184, R162, R64 ;  /* 0x000000a2b840723c */ /* 0x000fe20000001840 */
[----:B------:R-:W1:Y:S07]  /*b1f0*/  LDSM.16.M88.4 R160, [R214] ;  /* 0x00000000d6a0783b */ /* 0x000e6e0000000200 */
[C---:B------:R-:W-:Y:S08]  /*b200*/  HMMA.16816.F32 R4, R188.reuse, R164, R4 ;  /* 0x000000a4bc04723c */ /* 0x040ff00000001804 */
        /* <DEDUP_REMOVED lines=21> */
[----:B------:R-:W-:Y:S01]  /*b360*/  HMMA.16816.F32 R64, R188, R166, R64 ;  /* 0x000000a6bc40723c */ /* 0x000fe20000001840 */
[----:B------:R-:W1:Y:S07]  /*b370*/  LDSM.16.M88.4 R164, [R202+0x7000] ;  /* 0x00700000caa4783b */ /* 0x000e6e0000000200 */
[C---:B------:R-:W-:Y:S08]  /*b380*/  HMMA.16816.F32 R4, R192.reuse, R168, R4 ;  /* 0x000000a8c004723c */ /* 0x040ff00000001804 */
        /* <DEDUP_REMOVED lines=20> */
[C---:B------:R-:W-:Y:S08]  /*b4d0*/  HMMA.16816.F32 R60, R192.reuse, R168, R60 ;  /* 0x000000a8c03c723c */ /* 0x040ff0000000183c */
[----:B------:R-:W-:Y:S01]  /*b4e0*/  HMMA.16816.F32 R64, R192, R170, R64 ;  /* 0x000000aac040723c */ /* 0x000fe20000001840 */
[----:B------:R-:W1:Y:S07]  /*b4f0*/  LDSM.16.M88.4 R168, [R201+0x3000] ;  /* 0x00300000c9a8783b */ /* 0x000e6e0000000200 */
[C---:B--2---:R-:W-:Y:S08]  /*b500*/  HMMA.16816.F32 R4, R196.reuse, R144, R4 ;  /* 0x00000090c404723c */ /* 0x044ff00000001804 */
[C---:B------:R-:W-:Y:S01]  /*b510*/  HMMA.16816.F32 R8, R196.reuse, R146, R8 ;  /* 0x00000092c408723c */ /* 0x040fe20000001808 */
[----:B------:R-:W2:Y:S01]  /*b520*/  LDSM.16.M88.4 R144, [R201+0x3800] ;  /* 0x00380000c990783b */ /* 0x000ea20000000200 */
[----:B------:R-:W-:Y:S05]  /*b530*/  DEPBAR.LE SB0, 0x0 ;  /* 0x000080000000791a */ /* 0x000fea0000000000 */
[----:B------:R-:W-:Y:S01]  /*b540*/  BAR.SYNC.DEFER_BLOCKING 0x0 ;  /* 0x0000000000007b1d */ /* 0x000fe20000010000 */
        /* <DEDUP_REMOVED lines=64> */
.L_x_1910:
[----:B------:R-:W-:-:S05]  /*b950*/  BRA.DIV ~URZ, `(.L_x_1882) ;  /* 0x000069327f007947 */ /* 0x000fca000b800000 */
[----:B------:R-:W3:Y:S01]  /*b960*/  SHFL.IDX PT, R146, R68, RZ, 0x181f ;  /* 0x00181fff44927589 */ /* 0x000ee200000e0000 */
[C---:B------:R-:W-:Y:S02]  /*b970*/  IADD3 R2, -R228.reuse, 0x10, RZ ;  /* 0x00000010e4027810 */ /* 0x040fe40007ffe1ff */
[----:B------:R-:W-:Y:S01]  /*b980*/  ISETP.NE.U32.AND P2, PT, R228, RZ, PT ;  /* 0x000000ffe400720c */ /* 0x000fe20003f45070 */
[----:B------:R-:W4:Y:S01]  /*b990*/  SHFL.IDX PT, R3, R68, 0x1, 0x181f ;  /* 0x00381f0044037f89 */ /* 0x000f2200000e0000 */
[----:B------:R-:W-:Y:S04]  /*b9a0*/  LOP3.LUT R2, R2, 0xf, RZ, 0xc0, !PT ;  /* 0x0000000f02027812 */ /* 0x000fe800078ec0ff */
[----:B---3--:R-:W-:Y:S04]  /*b9b0*/  IADD3 R148, P5, P4, R2, R146, R150 ;  /* 0x0000009202947210 */ /* 0x008fe80007cbe096 */
[--C-:B--2---:R-:W-:Y:S02]  /*b9c0*/  IADD3.X R149, RZ, R145, R69.reuse, P5, P4 ;  /* 0x00000091ff957210 */ /* 0x104fe40002fe8445 */
[----:B------:R-:W-:Y:S03]  /*b9d0*/  IADD3 R146, P4, R146, R151, RZ ;  /* 0x0000009792927210 */ /* 0x000fe60007f9e0ff */
[----:B------:R-:W-:Y:S01]  /*b9e0*/  @!PT LDS RZ, [RZ] ;  /* 0x00000000fffff984 */ /* 0x000fe20000000800 */
[----:B------:R2:W-:Y:S02]  /*b9f0*/  LDGSTS.E.BYPASS.LTC128B.128.ZFILL [R229+0x8100], [R148.64], P2 ;  /* 0x0810000094e57fae */ /* 0x0005e40009141d46 */
[----:B------:R-:W-:Y:S02]  /*ba00*/  IMAD.X R147, R145, 0x1, R144, P4 ;  /* 0x0000000191937824 */ /* 0x000fe400020e0690 */
[----:B------:R-:W3:Y:S04]  /*ba10*/  SHFL.IDX PT, R145, R0, 0x1, 0x181f ;  /* 0x00381f0000917f89 */ /* 0x000ee800000e0000 */
[----:B------:R4:W-:Y:S02]  /*ba20*/  LDGSTS.E.BYPASS.LTC128B.128 [R229+0xc100], [R146.64], !P0 ;  /* 0x0c10000092e57fae */ /* 0x0009e4000c101d46 */
[C---:B----4-:R-:W-:Y:S04]  /*ba30*/  IADD3 R146, P5, P4, R2.reuse, R3, R150 ;  /* 0x0000000302927210 */ /* 0x050fe80007cbe096 */
[--C-:B---3--:R-:W-:Y:S05]  /*ba40*/  IADD3.X R147, RZ, R145, R69.reuse, P5, P4 ;  /* 0x00000091ff937210 */ /* 0x108fea0002fe8445 */
[----:B------:R3:W-:Y:S02]  /*ba50*/  LDGSTS.E.BYPASS.LTC128B.128.ZFILL [R229+0x9100], [R146.64], P2 ;  /* 0x0910000092e57fae */ /* 0x0007e40009141d46 */
[----:B---3--:R-:W-:Y:S05]  /*ba60*/  IADD3 R146, P4, R3, R151, RZ ;  /* 0x0000009703927210 */ /* 0x008fea0007f9e0ff */
[----:B------:R-:W-:Y:S02]  /*ba70*/  IMAD.X R147, R145, 0x1, R144, P4 ;  /* 0x0000000191937824 */ /* 0x000fe400020e0690 */
[----:B------:R-:W3:Y:S04]  /*ba80*/  SHFL.IDX PT, R145, R68, 0x2, 0x181f ;  /* 0x00581f0044917f89 */ /* 0x000ee800000e0000 */
[----:B------:R4:W-:Y:S04]  /*ba90*/  LDGSTS.E.BYPASS.LTC128B.128 [R229+0xd100], [R146.64], !P0 ;  /* 0x0d10000092e57fae */ /* 0x0009e8000c101d46 */
[----:B------:R-:W-:Y:S01]  /*baa0*/  SHFL.IDX PT, R68, R68, 0x3, 0x181f ;  /* 0x00781f0044447f89 */ /* 0x000fe200000e0000 */
[----:B---3--:R-:W-:Y:S03]  /*bab0*/  IADD3 R2, P5, P4, R2, R145, R150 ;  /* 0x0000009102027210 */ /* 0x008fe60007cbe096 */
[----:B----4-:R-:W3:Y:S04]  /*bac0*/  SHFL.IDX PT, R146, R0, 0x2, 0x181f ;  /* 0x00581f0000927f89 */ /* 0x010ee800000e0000 */
[----:B-1----:R-:W1:Y:S01]  /*bad0*/  SHFL.IDX PT, R0, R0, 0x3, 0x181f ;  /* 0x00781f0000007f89 */ /* 0x002e6200000e0000 */
[----:B---3--:R-:W-:Y:S05]  /*bae0*/  IADD3.X R3, RZ, R146, R69, P5, P4 ;  /* 0x00000092ff037210 */ /* 0x008fea0002fe8445 */
[----:B------:R3:W-:Y:S02]  /*baf0*/  LDGSTS.E.BYPASS.LTC128B.128.ZFILL [R229+0xa100], [R2.64], P2 ;  /* 0x0a10000002e57fae */ /* 0x0007e40009141d46 */
[----:B---3--:R-:W-:Y:S05]  /*bb00*/  IADD3 R2, P2, R145, R151, RZ ;  /* 0x0000009791027210 */ /* 0x008fea0007f5e0ff */
[----:B------:R-:W-:Y:S05]  /*bb10*/  IMAD.X R3, R146, 0x1, R144, P2 ;  /* 0x0000000192037824 */ /* 0x000fea00010e0690 */
[----:B------:R2:W-:Y:S03]  /*bb20*/  LDGSTS.E.BYPASS.LTC128B.128 [R229+0xe100], [R2.64], !P0 ;  /* 0x0e10000002e57fae */ /* 0x0005e6000c101d46 */
.L_x_1911:
[C---:B-12---:R-:W-:Y:S02]  /*bb30*/  IADD3 R2, -R228.reuse, 0x10, RZ ;  /* 0x00000010e4027810 */ /* 0x046fe40007ffe1ff */
        /* <DEDUP_REMOVED lines=8> */
[----:B-1----:R-:W-:Y:S05]  /*bbc0*/  IADD3 R2, P2, R68, R151, RZ ;  /* 0x0000009744027210 */ /* 0x002fea0007f5e0ff */
[----:B------:R-:W-:Y:S05]  /*bbd0*/  IMAD.X R3, R0, 0x1, R144, P2 ;  /* 0x0000000100037824 */ /* 0x000fea00010e0690 */
[----:B------:R1:W-:Y:S03]  /*bbe0*/  LDGSTS.E.BYPASS.LTC128B.128 [R229+0xf100], [R2.64], !P0 ;  /* 0x0f10000002e57fae */ /* 0x0003e6000c101d46 */
.L_x_1880:
[----:B------:R-:W-:Y:S05]  /*bbf0*/  BSYNC B0 ;  /* 0x0000000000007941 */ /* 0x000fea0003800000 */
.L_x_1879:
        /* <DEDUP_REMOVED lines=73> */
.L_x_1912:
        /* <DEDUP_REMOVED lines=26> */
[----:B------:R-:W-:Y:S01]  /*c230*/  MOV R61, R57 ;  /* 0x00000039003d7202 */ /* 0x000fe20000000f00 */
        /* <DEDUP_REMOVED lines=13> */
[----:B------:R-:W-:Y:S01]  /*c310*/  MOV R65, R144 ;  /* 0x0000009000417202 */ /* 0x000fe20000000f00 */
[C---:B-1----:R-:W-:Y:S01]  /*c320*/  FFMA.FTZ R0, R2.reuse, R247, R4 ;  /* 0x000000f702007223 */ /* 0x042fe20000010004 */
[----:B------:R-:W1:Y:S01]  /*c330*/  MUFU.EX2 R144, R5 ;  /* 0x0000000500907308 */ /* 0x000e620000000800 */
[C---:B------:R-:W-:Y:S01]  /*c340*/  FMUL.FTZ R12, R2.reuse, R124 ;  /* 0x0000007c020c7220 */ /* 0x040fe20000410000 */
[----:B------:R-:W-:Y:S01]  /*c350*/  MOV R124, R64 ;  /* 0x00000040007c7202 */ /* 0x000fe20000000f00 */
[C---:B------:R-:W-:Y:S02]  /*c360*/  FMUL.FTZ R64, R2.reuse, R72 ;  /* 0x0000004802407220 */ /* 0x040fe40000410000 */
        /* <DEDUP_REMOVED lines=8> */
[C---:B------:R-:W-:Y:S01]  /*c3f0*/  FMUL.FTZ R21, R2.reuse, R117 ;  /* 0x0000007502157220 */ /* 0x040fe20000410000 */
[----:B------:R-:W-:Y:S01]  /*c400*/  MOV R117, R61 ;  /* 0x0000003d00757202 */ /* 0x000fe20000000f00 */
[C---:B------:R-:W-:Y:S01]  /*c410*/  FMUL.FTZ R24, R2.reuse, R112 ;  /* 0x0000007002187220 */ /* 0x040fe20000410000 */
[----:B------:R-:W2:Y:S01]  /*c420*/  MUFU.EX2 R9, R9 ;  /* 0x0000000900097308 */ /* 0x000ea20000000800 */
[C---:B------:R-:W-:Y:S02]  /*c430*/  FMUL.FTZ R25, R2.reuse, R113 ;  /* 0x0000007102197220 */ /* 0x040fe40000410000 */
[----:B------:R-:W-:Y:S02]  /*c440*/  FMUL.FTZ R28, R2, R108 ;  /* 0x0000006c021c7220 */ /* 0x000fe40000410000 */
[C---:B-1----:R-:W-:Y:S01]  /*c450*/  FADD.FTZ R5, R144.reuse, R0 ;  /* 0x0000000090057221 */ /* 0x042fe20000010000 */
[----:B------:R-:W-:Y:S01]  /*c460*/  F2FP.PACK_AB R144, R144, R4 ;  /* 0x000000049090723e */ /* 0x000fe200000000ff */
[C---:B------:R-:W-:Y:S02]  /*c470*/  FMUL.FTZ R4, R3.reuse, c[0x0][0x2d0] ;  /* 0x0000b40003047a20 */ /* 0x040fe40000410000 */
[----:B------:R-:W-:Y:S01]  /*c480*/  FADD.FTZ R0, -R3, R71 ;  /* 0x0000004703007221 */ /* 0x000fe20000010100 */
[----:B------:R-:W-:Y:S01]  /*c490*/  MUFU.EX2 R68, R68 ;  /* 0x0000004400447308 */ /* 0x000fe20000000800 */
[--C-:B------:R-:W-:Y:S02]  /*c4a0*/  FFMA.FTZ R147, R11, c[0x0][0x2d0], -R4.reuse ;  /* 0x0000b4000b937a23 */ /* 0x100fe40000010804 */
[----:B------:R-:W3:Y:S01]  /*c4b0*/  LDL.LU R11, [R1] ;  /* 0x00000000010b7983 */ /* 0x000ee20000300800 */
[----:B------:R-:W-:Y:S02]  /*c4c0*/  FMUL.FTZ R0, R0, c[0x0][0x2d0] ;  /* 0x0000b40000007a20 */ /* 0x000fe40000410000 */
[--C-:B------:R-:W-:Y:S02]  /*c4d0*/  FFMA.FTZ R66, R66, c[0x0][0x2d0], -R4.reuse ;  /* 0x0000b40042427a23 */ /* 0x100fe40000010804 */
[--C-:B------:R-:W-:Y:S02]  /*c4e0*/  FFMA.FTZ R67, R67, c[0x0][0x2d0], -R4.reuse ;  /* 0x0000b40043437a23 */ /* 0x100fe40000010804 */
[----:B------:R-:W1:Y:S01]  /*c4f0*/  MUFU.EX2 R0, R0 ;  /* 0x0000000000007308 */ /* 0x000e620000000800 */
[--C-:B------:R-:W-:Y:S01]  /*c500*/  FFMA.FTZ R70, R10, c[0x0][0x2d0], -R4.reuse ;  /* 0x0000b4000a467a23 */ /* 0x100fe20000010804 */
[----:B------:R-:W-:Y:S01]  /*c510*/  MOV R10, R60 ;  /* 0x0000003c000a7202 */ /* 0x000fe20000000f00 */
[--C-:B------:R-:W-:Y:S01]  /*c520*/  FFMA.FTZ R150, R14, c[0x0][0x2d0], -R4.reuse ;  /* 0x0000b4000e967a23 */ /* 0x100fe20000010804 */
[----:B--2---:R-:W-:Y:S01]  /*c530*/  F2FP.PACK_AB R146, R9, R8 ;  /* 0x000000080992723e */ /* 0x004fe200000000ff */
[--C-:B------:R-:W-:Y:S01]  /*c540*/  FFMA.FTZ R149, R15, c[0x0][0x2d0], -R4.reuse ;  /* 0x0000b4000f957a23 */ /* 0x100fe20000010804 */
[----:B------:R-:W-:Y:S01]  /*c550*/  MOV R120, R10 ;  /* 0x0000000a00787202 */ /* 0x000fe20000000f00 */
        /* <DEDUP_REMOVED lines=23> */
[----:B------:R-:W-:Y:S01]  /*c6d0*/  MOV R121, R59 ;  /* 0x0000003b00797202 */ /* 0x000fe20000000f00 */
        /* <DEDUP_REMOVED lines=8> */
[----:B------:R-:W-:Y:S01]  /*c760*/  FADD.FTZ R4, R8, R5 ;  /* 0x0000000508047221 */ /* 0x000fe20000010000 */
[----:B------:R-:W-:Y:S01]  /*c770*/  MUFU.EX2 R7, R7 ;  /* 0x0000000700077308 */ /* 0x000fe20000000800 */
[----:B------:R-:W-:Y:S01]  /*c780*/  FMUL.FTZ R5, R2, R133 ;  /* 0x0000008502057220 */ /* 0x000fe20000410000 */
[----:B------:R-:W-:Y:S01]  /*c790*/  MOV R133, R66 ;  /* 0x0000004200857202 */ /* 0x000fe20000000f00 */
[----:B-1----:R-:W-:Y:S02]  /*c7a0*/  FMUL.FTZ R66, R0, R74 ;  /* 0x0000004a00427220 */ /* 0x002fe40000410000 */
[----:B------:R-:W-:Y:S02]  /*c7b0*/  FADD.FTZ R148, R9, R4 ;  /* 0x0000000409947221 */ /* 0x000fe40000010000 */
[----:B------:R-:W-:Y:S01]  /*c7c0*/  FMUL.FTZ R4, R2, R132 ;  /* 0x0000008402047220 */ /* 0x000fe20000410000 */
[----:B------:R-:W-:Y:S01]  /*c7d0*/  MOV R132, R67 ;  /* 0x0000004300847202 */ /* 0x000fe20000000f00 */
[C---:B------:R-:W-:Y:S01]  /*c7e0*/  FMUL.FTZ R67, R0.reuse, R75 ;  /* 0x0000004b00437220 */ /* 0x040fe20000410000 */
[----:B------:R-:W-:Y:S01]  /*c7f0*/  MUFU.EX2 R158, R158 ;  /* 0x0000009e009e7308 */ /* 0x000fe20000000800 */
[----:B------:R-:W1:Y:S01]  /*c800*/  LDSM.16.MT88.4 R72, [R203] ;  /* 0x00000000cb48783b */ /* 0x000e620000004200 */
[C---:B------:R-:W-:Y:S02]  /*c810*/  FMUL.FTZ R34, R0.reuse, R106 ;  /* 0x0000006a00227220 */ /* 0x040fe40000410000 */
[----:B------:R-:W-:Y:S02]  /*c820*/  FMUL.FTZ R10, R0, R130 ;  /* 0x00000082000a7220 */ /* 0x000fe40000410000 */
[C---:B------:R-:W-:Y:S01]  /*c830*/  FMUL.FTZ R8, R2.reuse, R128 ;  /* 0x0000008002087220 */ /* 0x040fe20000410000 */
[----:B------:R-:W-:Y:S01]  /*c840*/  MOV R128, R63 ;  /* 0x0000003f00807202 */ /* 0x000fe20000000f00 */
[----:B------:R-:W-:Y:S01]  /*c850*/  FMUL.FTZ R9, R2, R129 ;  /* 0x0000008102097220 */ /* 0x000fe20000410000 */
[----:B------:R-:W-:Y:S01]  /*c860*/  MOV R129, R62 ;  /* 0x0000003e00817202 */ /* 0x000fe20000000f00 */
[----:B------:R-:W2:Y:S01]  /*c870*/  MUFU.EX2 R106, R70 ;  /* 0x00000046006a7308 */ /* 0x000ea20000000800 */
[C---:B------:R-:W-:Y:S02]  /*c880*/  FMUL.FTZ R14, R0.reuse, R126 ;  /* 0x0000007e000e7220 */ /* 0x040fe40000410000 */
[C---:B------:R-:W-:Y:S02]  /*c890*/  FMUL.FTZ R15, R0.reuse, R127 ;  /* 0x0000007f000f7220 */ /* 0x040fe40000410000 */
[C---:B------:R-:W-:Y:S02]  /*c8a0*/  FMUL.FTZ R18, R0.reuse, R122 ;  /* 0x0000007a00127220 */ /* 0x040fe40000410000 */
[C---:B------:R-:W-:Y:S02]  /*c8b0*/  FMUL.FTZ R19, R0.reuse, R123 ;  /* 0x0000007b00137220 */ /* 0x040fe40000410000 */
[C---:B------:R-:W-:Y:S01]  /*c8c0*/  FMUL.FTZ R22, R0.reuse, R118 ;  /* 0x0000007600167220 */ /* 0x040fe20000410000 */
[----:B------:R-:W4:Y:S01]  /*c8d0*/  MUFU.EX2 R70, R156 ;  /* 0x0000009c00467308 */ /* 0x000f220000000800 */
[C---:B------:R-:W-:Y:S02]  /*c8e0*/  FMUL.FTZ R23, R0.reuse, R119 ;  /* 0x0000007700177220 */ /* 0x040fe40000410000 */
[C---:B------:R-:W-:Y:S02]  /*c8f0*/  FMUL.FTZ R26, R0.reuse, R114 ;  /* 0x00000072001a7220 */ /* 0x040fe40000410000 */
[----:B------:R-:W-:Y:S02]  /*c900*/  FMUL.FTZ R27, R0, R115 ;  /* 0x00000073001b7220 */ /* 0x000fe40000410000 */
[----:B------:R-:W-:Y:S01]  /*c910*/  FMUL.FTZ R29, R2, R109 ;  /* 0x0000006d021d7220 */ /* 0x000fe20000410000 */
[----:B------:R-:W-:Y:S01]  /*c920*/  LDSM.16.MT88.4 R112, [R204+0x3800] ;  /* 0x00380000cc70783b */ /* 0x000fe20000004200 */
[C---:B------:R-:W-:Y:S01]  /*c930*/  FMUL.FTZ R30, R0.reuse, R110 ;  /* 0x0000006e001e7220 */ /* 0x040fe20000410000 */
[----:B------:R-:W-:Y:S01]  /*c940*/  MUFU.EX2 R157, R157 ;  /* 0x0000009d009d7308 */ /* 0x000fe20000000800 */
[C---:B------:R-:W-:Y:S02]  /*c950*/  FMUL.FTZ R31, R0.reuse, R111 ;  /* 0x0000006f001f7220 */ /* 0x040fe40000410000 */
[----:B------:R-:W-:Y:S01]  /*c960*/  FMUL.FTZ R35, R0, R107 ;  /* 0x0000006b00237220 */ /* 0x000fe20000410000 */
[----:B--2---:R-:W-:Y:S01]  /*c970*/  F2FP.PACK_AB R147, R116, R106 ;  /* 0x0000006a7493723e */ /* 0x004fe200000000ff */
        /* <DEDUP_REMOVED lines=13> */
[C---:B------:R-:W-:Y:S02]  /*ca50*/  FMUL.FTZ R46, R0.reuse, R94 ;  /* 0x0000005e002e7220 */ /* 0x040fe40000410000 */
[----:B------:R-:W-:Y:S02]  /*ca60*/  FMUL.FTZ R47, R0, R95 ;  /* 0x0000005f002f7220 */ /* 0x000fe40000410000 */
[C---:B------:R-:W-:Y:S01]  /*ca70*/  FMUL.FTZ R44, R2.reuse, R92 ;  /* 0x0000005c022c7220 */ /* 0x040fe20000410000 */
[----:B------:R-:W-:Y:S01]  /*ca80*/  MUFU.EX2 R150, R121 ;  /* 0x0000007900967308 */ /* 0x000fe20000000800 */
[C---:B------:R-:W-:Y:S02]  /*ca90*/  FMUL.FTZ R48, R2.reuse, R88 ;  /* 0x0000005802307220 */ /* 0x040fe40000410000 */
[----:B------:R-:W-:Y:S02]  /*caa0*/  FMUL.FTZ R49, R2, R89 ;  /* 0x0000005902317220 */ /* 0x000fe40000410000 */
[C---:B------:R-:W-:Y:S02]  /*cab0*/  FMUL.FTZ R50, R0.reuse, R90 ;  /* 0x0000005a00327220 */ /* 0x040fe40000410000 */
[----:B------:R-:W-:Y:S02]  /*cac0*/  FMUL.FTZ R51, R0, R91 ;  /* 0x0000005b00337220 */ /* 0x000fe40000410000 */
[----:B------:R-:W-:Y:S01]  /*cad0*/  FMUL.FTZ R53, R2, R85 ;  /* 0x0000005502357220 */ /* 0x000fe20000410000 */
[----:B------:R-:W-:Y:S01]  /*cae0*/  LDSM.16.MT88.4 R88, [R205+0x1800] ;  /* 0x00180000cd58783b */ /* 0x000fe20000004200 */
        /* <DEDUP_REMOVED lines=8> */
[C---:B------:R-:W-:Y:S02]  /*cb70*/  FMUL.FTZ R56, R2.reuse, R80 ;  /* 0x0000005002387220 */ /* 0x040fe40000410000 */
[C---:B------:R-:W-:Y:S02]  /*cb80*/  FMUL.FTZ R60, R2.reuse, R76 ;  /* 0x0000004c023c7220 */ /* 0x040fe40000410000 */
[----:B------:R-:W-:Y:S02]  /*cb90*/  FMUL.FTZ R61, R2, R77 ;  /* 0x0000004d023d7220 */ /* 0x000fe40000410000 */
[C---:B------:R-:W-:Y:S02]  /*cba0*/  FMUL.FTZ R62, R0.reuse, R78 ;  /* 0x0000004e003e7220 */ /* 0x040fe40000410000 */
[C---:B------:R-:W-:Y:S01]  /*cbb0*/  FMUL.FTZ R63, R0.reuse, R79 ;  /* 0x0000004f003f7220 */ /* 0x040fe20000410000 */
[----:B------:R-:W2:Y:S01]  /*cbc0*/  MUFU.EX2 R2, R155 ;  /* 0x0000009b00027308 */ /* 0x000ea20000000800 */
[----:B------:R-:W-:Y:S09]  /*cbd0*/  LDSM.16.MT88.4 R76, [R203+0x800] ;  /* 0x00080000cb4c783b */ /* 0x000ff20000004200 */
[----:B------:R5:W1:Y:S10]  /*cbe0*/  MUFU.EX2 R80, R154 ;  /* 0x0000009a00507308 */ /* 0x000a740000000800 */
[----:B------:R-:W1:Y:S10]  /*cbf0*/  MUFU.EX2 R110, R149 ;  /* 0x00000095006e7308 */ /* 0x000e740000000800 */
[----:B------:R-:W-:Y:S01]  /*cc00*/  MUFU.EX2 R149, R129 ;  /* 0x0000008100957308 */ /* 0x000fe20000000800 */
[----:B-----5:R-:W5:Y:S09]  /*cc10*/  LDL R154, [R1+0x4] ;  /* 0x00000400019a7983 */ /* 0x020f720000100800 */
        /* <DEDUP_REMOVED lines=10> */
[C---:B---3--:R-:W-:Y:S01]  /*ccc0*/  FFMA.FTZ R6, R0.reuse, R11, R145 ;  /* 0x0000000b00067223 */ /* 0x048fe20000010091 */
[C---:B------:R-:W-:Y:S01]  /*ccd0*/  F2FP.PACK_AB R145, R7.reuse, R145 ;  /* 0x000000910791723e */ /* 0x040fe200000000ff */
[C---:B------:R-:W-:Y:S02]  /*cce0*/  FMUL.FTZ R11, R0.reuse, R131 ;  /* 0x00000083000b7220 */ /* 0x040fe40000410000 */
[----:B------:R-:W-:Y:S02]  /*ccf0*/  FADD.FTZ R105, R7, R6 ;  /* 0x0000000607697221 */ /* 0x000fe40000010000 */
[C---:B------:R-:W-:Y:S02]  /*cd00*/  FMUL.FTZ R6, R0.reuse, R134 ;  /* 0x0000008600067220 */ /* 0x040fe40000410000 */
[----:B------:R-:W-:Y:S01]  /*cd10*/  FMUL.FTZ R7, R0, R135 ;  /* 0x0000008700077220 */ /* 0x000fe20000410000 */
[----:B------:R-:W-:Y:S01]  /*cd20*/  MUFU.EX2 R240, R240 ;  /* 0x000000f000f07308 */ /* 0x000fe20000000800 */
[----:B----4-:R-:W-:Y:S04]  /*cd30*/  FADD.FTZ R0, R70, R148 ;  /* 0x0000009446007221 */ /* 0x010fe80000010000 */
[----:B--2---:R-:W-:Y:S01]  /*cd40*/  FADD.FTZ R0, R2, R0 ;  /* 0x0000000002007221 */ /* 0x004fe20000010000 */
[C---:B-1----:R-:W-:Y:S04]  /*cd50*/  HMMA.16816.F32 R4, R144.reuse, R72, R4 ;  /* 0x000000489004723c */ /* 0x042fe80000001804 */
[----:B------:R1:W-:Y:S01]  /*cd60*/  MUFU.EX2 R148, R128 ;  /* 0x0000008000947308 */ /* 0x0003e20000000800 */
[----:B------:R-:W-:Y:S03]  /*cd70*/  FADD.FTZ R0, R80, R0 ;  /* 0x0000000050007221 */ /* 0x000fe60000010000 */
[C---:B------:R-:W-:Y:S01]  /*cd80*/  HMMA.16816.F32 R8, R144.reuse, R74, R8 ;  /* 0x0000004a9008723c */ /* 0x040fe20000001808 */
[----:B------:R-:W2:Y:S03]  /*cd90*/  LDSM.16.MT88.4 R72, [R205] ;  /* 0x00000000cd48783b */ /* 0x000ea60000004200 */
[C---:B------:R-:W-:Y:S02]  /*cda0*/  FADD.FTZ R0, R71.reuse, R0 ;  /* 0x0000000047007221 */ /* 0x040fe40000010000 */
[----:B------:R-:W-:Y:S10]  /*cdb0*/  MUFU.EX2 R241, R241 ;  /* 0x000000f100f17308 */ /* 0x000ff40000000800 */
[----:B------:R-:W-:Y:S01]  /*cdc0*/  MUFU.EX2 R242, R242 ;  /* 0x000000f200f27308 */ /* 0x000fe20000000800 */
[----:B-1----:R-:W-:Y:S09]  /*cdd0*/  LDSM.16.MT88.4 R128, [R203+0x3800] ;  /* 0x00380000cb80783b */ /* 0x002ff20000004200 */
[----:B------:R-:W-:Y:S10]  /*cde0*/  MUFU.EX2 R153, R247 ;  /* 0x000000f700997308 */ /* 0x000ff40000000800 */
[----:B------:R-:W-:Y:S01]  /*cdf0*/  MUFU.EX2 R109, R151 ;  /* 0x00000097006d7308 */ /* 0x000fe20000000800 */
[C---:B--2---:R-:W-:Y:S09]  /*ce00*/  HMMA.16816.F32 R12, R144.reuse, R72, R12 ;  /* 0x00000048900c723c */ /* 0x044ff2000000180c */
[----:B------:R-:W-:Y:S01]  /*ce10*/  MUFU.EX2 R151, R251 ;  /* 0x000000fb00977308 */ /* 0x000fe20000000800 */
[C---:B------:R-:W-:Y:S01]  /*ce20*/  HMMA.16816.F32 R16, R144.reuse, R74, R16 ;  /* 0x0000004a9010723c */ /* 0x040fe20000001810 */
[----:B------:R-:W1:Y:S08]  /*ce30*/  LDSM.16.MT88.4 R72, [R204] ;  /* 0x00000000cc48783b */ /* 0x000e700000004200 */
[----:B------:R-:W2:Y:S10]  /*ce40*/  MUFU.EX2 R108, R152 ;  /* 0x00000098006c7308 */ /* 0x000eb40000000800 */
[----:B------:R-:W-:Y:S01]  /*ce50*/  MUFU.EX2 R152, R248 ;  /* 0x000000f800987308 */ /* 0x000fe20000000800 */
[C---:B-1----:R-:W-:Y:S08]  /*ce60*/  HMMA.16816.F32 R20, R144.reuse, R72, R20 ;  /* 0x000000489014723c */ /* 0x042ff00000001814 */
[C---:B------:R-:W-:Y:S01]  /*ce70*/  HMMA.16816.F32 R24, R144.reuse, R74, R24 ;  /* 0x0000004a9018723c */ /* 0x040fe20000001818 */
[----:B------:R-:W1:Y:S07]  /*ce80*/  LDSM.16.MT88.4 R72, [R216] ;  /* 0x00000000d848783b */ /* 0x000e6e0000004200 */
[C---:B-1----:R-:W-:Y:S08]  /*ce90*/  HMMA.16816.F32 R28, R144.reuse, R72, R28 ;  /* 0x00000048901c723c */ /* 0x042ff0000000181c */
[C---:B------:R-:W-:Y:S01]  /*cea0*/  HMMA.16816.F32 R32, R144.reuse, R74, R32 ;  /* 0x0000004a9020723c */ /* 0x040fe20000001820 */
[----:B------:R-:W1:Y:S02]  /*ceb0*/  LDSM.16.MT88.4 R72, [R203+0x4000] ;  /* 0x00400000cb48783b */ /* 0x000e640000004200 */
[----:B-----5:R-:W-:Y:S05]  /*cec0*/  ISETP.GT.AND P0, PT, R232, R154, PT ;  /* 0x0000009ae800720c */ /* 0x020fea0003f04270 */
        /* <DEDUP_REMOVED lines=15> */
[----:B------:R-:W3:Y:S02]  /*cfc0*/  LDSM.16.MT88.4 R80, [R205+0x800] ;  /* 0x00080000cd50783b */ /* 0x000ee40000004200 */
[----:B------:R-:W4:Y:S01]  /*cfd0*/  MUFU.EX2 R2, R163 ;  /* 0x000000a300027308 */ /* 0x000f220000000800 */
[----:B--2---:R-:W-:Y:S02]  /*cfe0*/  F2FP.PACK_AB R75, R108, R109 ;  /* 0x0000006d6c4b723e */ /* 0x004fe400000000ff */
[----:B------:R-:W-:Y:S05]  /*cff0*/  F2FP.PACK_AB R145, R148, R149 ;  /* 0x000000959491723e */ /* 0x000fea00000000ff */
[C---:B------:R-:W-:Y:S02]  /*d000*/  HMMA.16816.F32 R4, R72.reuse, R76, R4 ;  /* 0x0000004c4804723c */ /* 0x040fe40000001804 */
[----:B------:R-:W2:Y:S03]  /*d010*/  MUFU.EX2 R71, R161 ;  /* 0x000000a100477308 */ /* 0x000ea60000000800 */
[----:B-1----:R-:W-:Y:S03]  /*d020*/  FADD.FTZ R0, R70, R0 ;  /* 0x0000000046007221 */ /* 0x002fe60000010000 */
[C---:B------:R-:W-:Y:S01]  /*d030*/  HMMA.16816.F32 R8, R72.reuse, R78, R8 ;  /* 0x0000004e4808723c */ /* 0x040fe20000001808 */
[----:B------:R-:W1:Y:S03]  /*d040*/  LDSM.16.MT88.4 R76, [R204+0x800] ;  /* 0x00080000cc4c783b */ /* 0x000e660000004200 */
[----:B------:R-:W-:Y:S01]  /*d050*/  MUFU.EX2 R144, R125 ;  /* 0x0000007d00907308 */ /* 0x000fe20000000800 */
[----:B----4-:R-:W-:Y:S04]  /*d060*/  FADD.FTZ R0, R2, R0 ;  /* 0x0000000002007221 */ /* 0x010fe80000010000 */
[----:B------:R-:W-:Y:S05]  /*d070*/  FADD.FTZ R0, R84, R0 ;  /* 0x0000000054007221 */ /* 0x000fea0000010000 */
[----:B------:R-:W-:Y:S01]  /*d080*/  MUFU.EX2 R146, R124 ;  /* 0x0000007c00927308 */ /* 0x000fe20000000800 */
[C---:B--2---:R-:W-:Y:S01]  /*d090*/  FADD.FTZ R0, R71.reuse, R0 ;  /* 0x0000000047007221 */ /* 0x044fe20000010000 */
        /* <DEDUP_REMOVED lines=31> */
[----:B------:R-:W5:Y:S07]  /*d290*/  LDSM.16.MT88.4 R76, [R206+0x1000] ;  /* 0x00100000ce4c783b */ /* 0x000f6e0000004200 */
[C---:B--2---:R-:W-:Y:S04]  /*d2a0*/  HMMA.16816.F32 R12, R72.reuse, R80, R12 ;  /* 0x00000050480c723c */ /* 0x044fe8000000180c */
[----:B----4-:R-:W-:Y:S04]  /*d2b0*/  FADD.FTZ R0, R70, R0 ;  /* 0x0000000046007221 */ /* 0x010fe80000010000 */
        /* <DEDUP_REMOVED lines=40> */
[C---:B-----5:R-:W-:Y:S04]  /*d540*/  FADD.FTZ R0, R71.reuse, R0 ;  /* 0x0000000047007221 */ /* 0x060fe80000010000 */
        /* <DEDUP_REMOVED lines=28> */
[C---:B-----5:R-:W-:Y:S03]  /*d710*/  FADD.FTZ R0, R71.reuse, R0 ;  /* 0x0000000047007221 */ /* 0x060fe60000010000 */
        /* <DEDUP_REMOVED lines=27> */
[----:B--2---:R-:W-:Y:S04]  /*d8d0*/  FADD.FTZ R0, R70, R0 ;  /* 0x0000000046007221 */ /* 0x004fe80000010000 */
[C---:B-1----:R-:W-:Y:S04]  /*d8e0*/  HMMA.16816.F32 R52, R72.reuse, R92, R52 ;  /* 0x0000005c4834723c */ /* 0x042fe80000001834 */
[----:B------:R-:W-:Y:S04]  /*d8f0*/  FADD.FTZ R0, R104, R0 ;  /* 0x0000000068007221 */ /* 0x000fe80000010000 */
[C---:B------:R-:W-:Y:S01]  /*d900*/  HMMA.16816.F32 R56, R72.reuse, R94, R56 ;  /* 0x0000005e4838723c */ /* 0x040fe20000001838 */
[----:B------:R-:W1:Y:S03]  /*d910*/  LDSM.16.MT88.4 R92, [R204+0x2800] ;  /* 0x00280000cc5c783b */ /* 0x000e660000004200 */
[----:B----4-:R-:W-:Y:S04]  /*d920*/  FADD.FTZ R0, R2, R0 ;  /* 0x0000000002007221 */ /* 0x010fe80000010000 */
        /* <DEDUP_REMOVED lines=16> */
[----:B------:R-:W-:Y:S03]  /*da30*/  MUFU.EX2 R70, R132 ;  /* 0x0000008400467308 */ /* 0x000fe60000000800 */
[----:B------:R-:W-:Y:S03]  /*da40*/  F2FP.PACK_AB R73, R152, R153 ;  /* 0x000000999849723e */ /* 0x000fe600000000ff */
[----:B------:R-:W-:Y:S01]  /*da50*/  F2FP.PACK_AB R74, R2, R104 ;  /* 0x00000068024a723e */ /* 0x000fe200000000ff */
[C---:B----4-:R-:W-:Y:S03]  /*da60*/  HMMA.16816.F32 R36, R76.reuse, R88, R36 ;  /* 0x000000584c24723c */ /* 0x050fe60000001824 */
[----:B------:R-:W1:Y:S01]  /*da70*/  MUFU.EX2 R2, R120 ;  /* 0x0000007800027308 */ /* 0x000e620000000800 */
[----:B------:R-:W-:Y:S04]  /*da80*/  F2FP.PACK_AB R75, R150, R151 ;  /* 0x00000097964b723e */ /* 0x000fe800000000ff */
[C---:B------:R-:W-:Y:S01]  /*da90*/  HMMA.16816.F32 R40, R76.reuse, R90, R40 ;  /* 0x0000005a4c28723c */ /* 0x040fe20000001828 */
[----:B------:R-:W2:Y:S04]  /*daa0*/  LDSM.16.MT88.4 R88, [R203+0x3000] ;  /* 0x00300000cb58783b */ /* 0x000ea80000004200 */
[----:B------:R-:W4:Y:S03]  /*dab0*/  MUFU.EX2 R71, R133 ;  /* 0x0000008500477308 */ /* 0x000f260000000800 */
[C---:B------:R-:W-:Y:S08]  /*dac0*/  HMMA.16816.F32 R44, R76.reuse, R96, R44 ;  /* 0x000000604c2c723c */ /* 0x040ff0000000182c */
[C---:B------:R-:W-:Y:S01]  /*dad0*/  HMMA.16816.F32 R48, R76.reuse, R98, R48 ;  /* 0x000000624c30723c */ /* 0x040fe20000001830 */
[----:B------:R-:W-:Y:S03]  /*dae0*/  LDSM.16.MT88.4 R96, [R206+0x3000] ;  /* 0x00300000ce60783b */ /* 0x000fe60000004200 */
[----:B-1----:R-:W-:Y:S04]  /*daf0*/  FADD.FTZ R0, R2, R0 ;  /* 0x0000000002007221 */ /* 0x002fe80000010000 */
[C---:B-----5:R-:W-:Y:S01]  /*db00*/  HMMA.16816.F32 R52, R76.reuse, R80, R52 ;  /* 0x000000504c34723c */ /* 0x060fe20000001834 */
[----:B------:R-:W-:Y:S03]  /*db10*/  LDSM.16.MT88.4 R120, [R205+0x3800] ;  /* 0x00380000cd78783b */ /* 0x000fe60000004200 */
[C---:B------:R-:W-:Y:S01]  /*db20*/  FADD.FTZ R0, R144.reuse, R0 ;  /* 0x0000000090007221 */ /* 0x040fe20000010000 */
[----:B------:R-:W-:Y:S01]  /*db30*/  F2FP.PACK_AB R144, R144, R2 ;  /* 0x000000029090723e */ /* 0x000fe200000000ff */
[----:B------:R-:W-:Y:S01]  /*db40*/  FADD.FTZ R2, R106, R105 ;  /* 0x000000696a027221 */ /* 0x000fe20000010000 */
[----:B----4-:R-:W-:Y:S01]  /*db50*/  F2FP.PACK_AB R147, R70, R71 ;  /* 0x000000474693723e */ /* 0x010fe200000000ff */
[C---:B------:R-:W-:Y:S01]  /*db60*/  HMMA.16816.F32 R56, R76.reuse, R82, R56 ;  /* 0x000000524c38723c */ /* 0x040fe20000001838 */
[----:B------:R-:W1:Y:S03]  /*db70*/  LDSM.16.MT88.4 R80, [R204+0x3000] ;  /* 0x00300000cc50783b */ /* 0x000e660000004200 */
[----:B------:R-:W-:Y:S01]  /*db80*/  FADD.FTZ R0, R146, R0 ;  /* 0x0000000092007221 */ /* 0x000fe20000010000 */
[C---:B------:R-:W-:Y:S03]  /*db90*/  F2FP.PACK_AB R146, R68.reuse, R146 ;  /* 0x000000924492723e */ /* 0x040fe600000000ff */
[C---:B---3--:R-:W-:Y:S01]  /*dba0*/  HMMA.16816.F32 R60, R76.reuse, R84, R60 ;  /* 0x000000544c3c723c */ /* 0x048fe2000000183c */
[----:B------:R-:W-:Y:S03]  /*dbb0*/  LDSM.16.MT88.4 R104, [R206+0x3800] ;  /* 0x00380000ce68783b */ /* 0x000fe60000004200 */
[----:B------:R-:W-:Y:S02]  /*dbc0*/  FADD.FTZ R247, R68, R0 ;  /* 0x0000000044f77221 */ /* 0x000fe40000010000 */
[----:B------:R-:W-:Y:S02]  /*dbd0*/  FADD.FTZ R0, R116, R2 ;  /* 0x0000000274007221 */ /* 0x000fe40000010000 */
[----:B------:R-:W-:Y:S01]  /*dbe0*/  HMMA.16816.F32 R64, R76, R86, R64 ;  /* 0x000000564c40723c */ /* 0x000fe20000001840 */
[----:B------:R-:W3:Y:S03]  /*dbf0*/  LDSM.16.MT88.4 R76, [R205+0x7000] ;  /* 0x00700000cd4c783b */ /* 0x000ee60000004200 */
[----:B------:R-:W-:Y:S04]  /*dc00*/  FADD.FTZ R0, R111, R0 ;  /* 0x000000006f007221 */ /* 0x000fe80000010000 */
[C---:B--2---:R-:W-:Y:S01]  /*dc10*/  HMMA.16816.F32 R4, R72.reuse, R88, R4 ;  /* 0x000000584804723c */ /* 0x044fe20000001804 */
[----:B------:R-:W2:Y:S04]  /*dc20*/  LDSM.16.MT88.4 R84, [R204+0x7000] ;  /* 0x00700000cc54783b */ /* 0x000ea80000004200 */
        /* <DEDUP_REMOVED lines=57> */
[----:B------:R-:W-:Y:S02]  /*dfc0*/  IADD3 R0, R232, -0x1, RZ ;  /* 0xffffffffe8007810 */ /* 0x000fe40007ffe0ff */
[----:B------:R-:W-:Y:S01]  /*dfd0*/  MOV R71, R3 ;  /* 0x0000000300477202 */ /* 0x000fe20000000f00 */
        /* <DEDUP_REMOVED lines=12> */
.L_x_1877:
[----:B------:R-:W-:Y:S05]  /*e0a0*/  BRA.DIV ~URZ, `(.L_x_1885) ;  /* 0x000047b27f007947 */ /* 0x000fea000b800000 */
[----:B------:R1:W2:Y:S02]  /*e0b0*/  SHFL.BFLY PT, R4, R247, 0x2, 0x1f ;  /* 0x0c401f00f7047f89 */ /* 0x0002a400000e0000 */
.L_x_1913:
        /* <DEDUP_REMOVED lines=8> */
.L_x_1914:
        /* <DEDUP_REMOVED lines=52> */
[----:B------:R-:W-:Y:S01]  /*e480*/  FMUL.FTZ R126, R0, R126 ;  /* 0x0000007e007e7220 */ /* 0x000fe20000410000 */
        /* <DEDUP_REMOVED lines=32> */
.L_x_1858:
        /* <DEDUP_REMOVED lines=19> */
.L_x_1888:
[----:B--2---:R-:W-:Y:S05]  /*e7c0*/  BSYNC B0 ;  /* 0x0000000000007941 */ /* 0x004fea0003800000 */
.L_x_1887:
        /* <DEDUP_REMOVED lines=15> */
[----:B-1----:R-:W-:Y:S05]  /*e8c0*/  CALL.REL.NOINC `($__internal_29_$__cuda_sm70_shflsync_idx_p) ;  /* 0x000041d000007944 */ /* 0x002fea0003c00000 */
.L_x_1891:
        /* <DEDUP_REMOVED lines=187> */
.L_x_1893:
[----:B------:R-:W-:Y:S05]  /*f480*/  BSYNC B0 ;  /* 0x0000000000007941 */ /* 0x000fea0003800000 */
.L_x_1892:
        /* <DEDUP_REMOVED lines=68> */
.L_x_1890:
        /* <DEDUP_REMOVED lines=44> */
.L_x_1894:
[----:B------:R-:W-:Y:S05]  /*fb90*/  BSYNC B1 ;  /* 0x0000000000017941 */ /* 0x000fea0003800000 */
.L_x_1889:
        /* <DEDUP_REMOVED lines=10> */
.L_x_1915:
[----:B------:R-:W-:Y:S01]  /*fc40*/  WARPSYNC 0xffffffff ;  /* 0xffffffff00007948 */ /* 0x000fe20003800000 */
[----:B------:R-:W-:Y:S06]  /*fc50*/  BAR.SYNC.DEFER_BLOCKING 0x4, 0x100 ;  /* 0x0104000000007b1d */ /* 0x000fec0000010000 */
[----:B---3--:R3:W-:Y:S04]  /*fc60*/  STL [R1+0x4c], R0 ;  /* 0x00004c0001007387 */ /* 0x0087e80000100800 */
[----:B------:R3:W-:Y:S04]  /*fc70*/  @!P6 STS [0x10100], R18 ;  /* 0x01010012ff00e388 */ /* 0x0007e80000000800 */
[----:B------:R-:W-:Y:S06]  /*fc80*/  BAR.ARV 0x5, 0x100 ;  /* 0x0144000000007b1d */ /* 0x000fec0000002000 */
.L_x_1895:
[----:B--23--:R-:W2:Y:S02]  /*fc90*/  LDL R0, [R1+0x4c] ;  /* 0x00004c0001007983 */ /* 0x00cea40000100800 */
[----:B--2---:R-:W-:-:S13]  /*fca0*/  ISETP.GE.AND P0, PT, R0, c[0x0][0x538], PT ;  /* 0x00014e0000007a0c */ /* 0x004fda0003f06270 */
[----:B-1--45:R-:W-:Y:S01]  /*fcb0*/  @P0 CALL.REL.NOINC `(.L_x_1897) ;  /* 0x0000001000000944 */ /* 0x032fe20003c00000 */
[----:B------:R-:W-:Y:S05]  /*fcc0*/  BRA `(.L_x_1898) ;  /* 0xffff0d5000007947 */ /* 0x000fea000383ffff */
.L_x_1897:
[----:B------:R-:W-:Y:S05]  /*fcd0*/  EXIT ;  /* 0x000000000000794d */ /* 0x000fea0003800000 */
.L_x_1861:
[----:B------:R-:W-:Y:S01]  /*fce0*/  IMAD.MOV.U32 R235, RZ, RZ, R0 ;  /* 0x000000ffffeb7224 */ /* 0x000fe200078e0000 */
[----:B------:R-:W-:Y:S01]  /*fcf0*/  MOV R236, RZ ;  /* 0x000000ff00ec7202 */ /* 0x000fe20000000f00 */
[----:B------:R-:W-:Y:S01]  /*fd00*/  IMAD.MOV.U32 R3, RZ, RZ, 0x181f ;  /* 0x0000181fff037424 */ /* 0x000fe200078e00ff */
[----:B------:R-:W-:Y:S02]  /*fd10*/  MOV R2, 0xfd30 ;  /* 0x0000fd3000027802 */ /* 0x000fe40000000f00 */
[----:B------:R-:W-:Y:S05]  /*fd20*/  CALL.REL.NOINC `($__internal_29_$__cuda_sm70_shflsync_idx_p) ;  /* 0x00002d7000007944 */ /* 0x000fea0003c00000 */
[----:B------:R-:W-:Y:S01]  /*fd30*/  MOV R10, R236 ;  /* 0x000000ec000a7202 */ /* 0x000fe20000000f00 */
[----:B------:R-:W-:Y:S05]  /*fd40*/  BRA `(.L_x_1899) ;  /* 0xffff363000007947 */ /* 0x000fea000383ffff */
.L_x_1862:
[----:B------:R-:W-:Y:S01]  /*fd50*/  IMAD.MOV.U32 R235, RZ, RZ, R6 ;  /* 0x000000ffffeb7224 */ /* 0x000fe200078e0006 */
[----:B------:R-:W-:Y:S01]  /*fd60*/  MOV R236, RZ ;  /* 0x000000ff00ec7202 */ /* 0x000fe20000000f00 */
[----:B------:R-:W-:Y:S01]  /*fd70*/  IMAD.MOV.U32 R3, RZ, RZ, 0x181f ;  /* 0x0000181fff037424 */ /* 0x000fe200078e00ff */
[----:B------:R-:W-:Y:S02]  /*fd80*/  MOV R2, 0xfda0 ;  /* 0x0000fda000027802 */ /* 0x000fe40000000f00 */
[----:B-12---:R-:W-:Y:S05]  /*fd90*/  CALL.REL.NOINC `($__internal_29_$__cuda_sm70_shflsync_idx_p) ;  /* 0x00002d0000007944 */ /* 0x006fea0003c00000 */
[----:B------:R-:W-:Y:S01]  /*fda0*/  ISETP.GE.AND P2, PT, R233, c[0x0][0x1d4], PT ;  /* 0x00007500e9007a0c */ /* 0x000fe20003f46270 */
[----:B------:R-:W-:Y:S01]  /*fdb0*/  IMAD.MOV.U32 R235, RZ, RZ, R0 ;  /* 0x000000ffffeb7224 */ /* 0x000fe200078e0000 */
[----:B------:R-:W-:Y:S02]  /*fdc0*/  IADD3 R2, P0, R236, R163, RZ ;  /* 0x000000a3ec027210 */ /* 0x000fe40007f1e0ff */
        /* <DEDUP_REMOVED lines=9> */
[----:B------:R-:W-:-:S04]  /*fe60*/  IMAD.MOV.U32 R236, RZ, RZ, 0x1 ;  /* 0x00000001ffec7424 */ /* 0x000fc800078e00ff */
[----:B------:R-:W-:-:S05]  /*fe70*/  IMAD.X R3, R10, 0x1, R5, P5 ;  /* 0x000000010a037824 */ /* 0x000fca00028e0605 */
[----:B------:R1:W-:Y:S02]  /*fe80*/  LDGSTS.E.BYPASS.LTC128B.128 [R229+0xc100], [R2.64], !P0 ;  /* 0x0c10000002e57fae */ /* 0x0003e4000c101d46 */
[----:B-1----:R-:W-:Y:S01]  /*fe90*/  IMAD.MOV.U32 R3, RZ, RZ, 0x181f ;  /* 0x0000181fff037424 */ /* 0x002fe200078e00ff */
[----:B------:R-:W-:Y:S02]  /*fea0*/  MOV R2, 0xfec0 ;  /* 0x0000fec000027802 */ /* 0x000fe40000000f00 */
[----:B------:R-:W-:Y:S05]  /*feb0*/  CALL.REL.NOINC `($__internal_29_$__cuda_sm70_shflsync_idx_p) ;  /* 0x00002be000007944 */ /* 0x000fea0003c00000 */
[----:B------:R-:W-:Y:S01]  /*fec0*/  IMAD.MOV.U32 R9, RZ, RZ, R236 ;  /* 0x000000ffff097224 */ /* 0x000fe200078e00ec */
[----:B------:R-:W-:Y:S01]  /*fed0*/  MOV R236, 0x1 ;  /* 0x0000000100ec7802 */ /* 0x000fe20000000f00 */
[----:B------:R-:W-:Y:S01]  /*fee0*/  IMAD.MOV.U32 R235, RZ, RZ, R6 ;  /* 0x000000ffffeb7224 */ /* 0x000fe200078e0006 */
[----:B------:R-:W-:Y:S02]  /*fef0*/  MOV R3, 0x181f ;  /* 0x0000181f00037802 */ /* 0x000fe40000000f00 */
[----:B------:R-:W-:Y:S02]  /*ff00*/  MOV R2, 0xff20 ;  /* 0x0000ff2000027802 */ /* 0x000fe40000000f00 */
[----:B------:R-:W-:Y:S05]  /*ff10*/  CALL.REL.NOINC `($__internal_29_$__cuda_sm70_shflsync_idx_p) ;  /* 0x00002b8000007944 */ /* 0x000fea0003c00000 */
        /* <DEDUP_REMOVED lines=19> */
[----:B-1----:R-:W-:Y:S05]  /*10050*/  CALL.REL.NOINC `($__internal_29_$__cuda_sm70_shflsync_idx_p) ;  /* 0x00002a4000007944 */ /* 0x002fea0003c00000 */
        /* <DEDUP_REMOVED lines=32> */
[----:B------:R-:W-:Y:S01]  /*10260*/  MOV R2, R236 ;  /* 0x000000ec00027202 */ /* 0x000fe20000000f00 */
[----:B------:R-:W-:Y:S05]  /*10270*/  BRA `(.L_x_1900) ;  /* 0xffff32e000007947 */ /* 0x000fea000383ffff */
.L_x_1863:
[----:B------:R-:W-:Y:S01]  /*10280*/  IMAD.MOV.U32 R235, RZ, RZ, R4 ;  /* 0x000000ffffeb7224 */ /* 0x000fe200078e0004 */
[----:B------:R-:W-:Y:S01]  /*10290*/  MOV R236, RZ ;  /* 0x000000ff00ec7202 */ /* 0x000fe20000000f00 */
[----:B------:R-:W-:Y:S01]  /*102a0*/  IMAD.MOV.U32 R3, RZ, RZ, 0x1c1f ;  /* 0x00001c1fff037424 */ /* 0x000fe200078e00ff */
[----:B------:R-:W-:-:S02]  /*102b0*/  MOV R2, 0x102d0 ;  /* 0x000102d000027802 */ /* 0x000fc40000000f00 */
[----:B------:R-:W-:Y:S05]  /*102c0*/  CALL.REL.NOINC `($__internal_29_$__cuda_sm70_shflsync_idx_p) ;  /* 0x000027d000007944 */ /* 0x000fea0003c00000 */
[----:B------:R-:W-:Y:S01]  /*102d0*/  MOV R0, R236 ;  /* 0x000000ec00007202 */ /* 0x000fe20000000f00 */
[----:B------:R-:W-:Y:S05]  /*102e0*/  BRA `(.L_x_1901) ;  /* 0xffff347000007947 */ /* 0x000fea000383ffff */
.L_x_1864:
[----:B------:R-:W-:Y:S01]  /*102f0*/  IMAD.MOV.U32 R235, RZ, RZ, R4 ;  /* 0x000000ffffeb7224 */ /* 0x000fe200078e0004 */
[----:B------:R-:W-:Y:S01]  /*10300*/  MOV R236, 0x1 ;  /* 0x0000000100ec7802 */ /* 0x000fe20000000f00 */
[----:B------:R-:W-:Y:S01]  /*10310*/  IMAD.MOV.U32 R3, RZ, RZ, 0x1c1f ;  /* 0x00001c1fff037424 */ /* 0x000fe200078e00ff */
[----:B------:R-:W-:-:S02]  /*10320*/  MOV R2, 0x10340 ;  /* 0x0001034000027802 */ /* 0x000fc40000000f00 */
[----:B-1----:R-:W-:Y:S05]  /*10330*/  CALL.REL.NOINC `($__internal_29_$__cuda_sm70_shflsync_idx_p) ;  /* 0x0000276000007944 */ /* 0x002fea0003c00000 */
[----:B------:R-:W-:Y:S01]  /*10340*/  IMAD.IADD R5, R5, 0x1, R236 ;  /* 0x0000000105057824 */ /* 0x000fe200078e02ec */
[----:B------:R-:W-:Y:S01]  /*10350*/  FMNMX.FTZ R69, R7, R9, !PT ;  /* 0x0000000907457209 */ /* 0x000fe20007810000 */
[----:B------:R-:W-:Y:S01]  /*10360*/  IMAD.MOV.U32 R0, RZ, RZ, 0x2 ;  /* 0x00000002ff007424 */ /* 0x000fe200078e00ff */
[----:B------:R-:W-:-:S02]  /*10370*/  MOV R2, 0x10b80 ;  /* 0x00010b8000027802 */ /* 0x000fc40000000f00 */
        /* <DEDUP_REMOVED lines=13> */
[----:B------:R-:W-:Y:S02]  /*10450*/  FMNMX.FTZ R12, R10, R12, !PT ;  /* 0x0000000c0a0c7209 */ /* 0x000fe40007810000 */
[----:B------:R-:W-:Y:S02]  /*10460*/  FMNMX.FTZ R69, R16, R69, !PT ;  /* 0x0000004510457209 */ /* 0x000fe40007810000 */
[----:B------:R-:W-:Y:S02]  /*10470*/  ISETP.GT.AND P0, PT, R6, 0x11, PT ;  /* 0x000000110600780c */ /* 0x000fe40003f04270 */
[----:B------:R-:W-:Y:S02]  /*10480*/  FSEL R14, R102, -INF , P2 ;  /* 0xff800000660e7808 */ /* 0x000fe40001000000 */
[----:B------:R-:W-:-:S02]  /*10490*/  FMNMX.FTZ R12, R15, R12, !PT ;  /* 0x0000000c0f0c7209 */ /* 0x000fc40007810000 */
[----:B------:R-:W-:Y:S02]  /*104a0*/  FMNMX.FTZ R69, R17, R69, !PT ;  /* 0x0000004511457209 */ /* 0x000fe40007810000 */
[----:B------:R-:W-:Y:S02]  /*104b0*/  FSEL R19, R103, -INF , P0 ;  /* 0xff80000067137808 */ /* 0x000fe40000000000 */
[----:B------:R-:W-:Y:S02]  /*104c0*/  ISETP.GT.AND P2, PT, R6, 0x18, PT ;  /* 0x000000180600780c */ /* 0x000fe40003f44270 */
[----:B------:R-:W-:Y:S02]  /*104d0*/  FMNMX.FTZ R12, R14, R12, !PT ;  /* 0x0000000c0e0c7209 */ /* 0x000fe40007810000 */
[----:B------:R-:W-:Y:S02]  /*104e0*/  FMNMX.FTZ R69, R18, R69, !PT ;  /* 0x0000004512457209 */ /* 0x000fe40007810000 */
[----:B------:R-:W-:-:S02]  /*104f0*/  ISETP.GT.AND P0, PT, R6, 0x19, PT ;  /* 0x000000190600780c */ /* 0x000fc40003f04270 */
[----:B------:R-:W-:Y:S02]  /*10500*/  FSEL R20, R90, -INF , P2 ;  /* 0xff8000005a147808 */ /* 0x000fe40001000000 */
[----:B------:R-:W-:Y:S02]  /*10510*/  FMNMX.FTZ R12, R19, R12, !PT ;  /* 0x0000000c130c7209 */ /* 0x000fe40007810000 */
[----:B------:R-:W-:Y:S02]  /*10520*/  FMNMX.FTZ R69, R21, R69, !PT ;  /* 0x0000004515457209 */ /* 0x000fe40007810000 */
[----:B------:R-:W-:Y:S02]  /*10530*/  FSEL R32, R91, -INF , P0 ;  /* 0xff8000005b207808 */ /* 0x000fe40000000000 */
[----:B------:R-:W-:Y:S02]  /*10540*/  ISETP.GT.AND P2, PT, R6, 0x20, PT ;  /* 0x000000200600780c */ /* 0x000fe40003f44270 */
[----:B------:R-:W-:-:S02]  /*10550*/  FMNMX.FTZ R12, R20, R12, !PT ;  /* 0x0000000c140c7209 */ /* 0x000fc40007810000 */
[----:B------:R-:W-:Y:S02]  /*10560*/  FMNMX.FTZ R69, R121, R69, !PT ;  /* 0x0000004579457209 */ /* 0x000fe40007810000 */
[----:B------:R-:W-:Y:S02]  /*10570*/  ISETP.GT.AND P0, PT, R6, 0x21, PT ;  /* 0x000000210600780c */ /* 0x000fe40003f04270 */
[----:B------:R-:W-:Y:S02]  /*10580*/  FSEL R71, R78, -INF , P2 ;  /* 0xff8000004e477808 */ /* 0x000fe40001000000 */
[----:B------:R-:W-:Y:S02]  /*10590*/  FMNMX.FTZ R12, R32, R12, !PT ;  /* 0x0000000c200c7209 */ /* 0x000fe40007810000 */
[----:B------:R-:W-:Y:S02]  /*105a0*/  FMNMX.FTZ R69, R120, R69, !PT ;  /* 0x0000004578457209 */ /* 0x000fe40007810000 */
[----:B------:R-:W-:-:S02]  /*105b0*/  FSEL R70, R79, -INF , P0 ;  /* 0xff8000004f467808 */ /* 0x000fc40000000000 */
[C---:B------:R-:W-:Y:S02]  /*105c0*/  ISETP.GT.AND P2, PT, R6.reuse, 0x28, PT ;  /* 0x000000280600780c */ /* 0x040fe40003f44270 */
[----:B------:R-:W-:Y:S02]  /*105d0*/  FMNMX.FTZ R12, R71, R12, !PT ;  /* 0x0000000c470c7209 */ /* 0x000fe40007810000 */
[----:B------:R-:W-:Y:S02]  /*105e0*/  FMNMX.FTZ R69, R117, R69, !PT ;  /* 0x0000004575457209 */ /* 0x000fe40007810000 */
[----:B------:R-:W-:Y:S02]  /*105f0*/  ISETP.GT.AND P0, PT, R6, 0x29, PT ;  /* 0x000000290600780c */ /* 0x000fe40003f04270 */
[----:B------:R-:W-:Y:S02]  /*10600*/  FSEL R57, R74, -INF , P2 ;  /* 0xff8000004a397808 */ /* 0x000fe40001000000 */
[----:B------:R-:W-:-:S02]  /*10610*/  FMNMX.FTZ R12, R70, R12, !PT ;  /* 0x0000000c460c7209 */ /* 0x000fc40007810000 */
[----:B------:R-:W-:Y:S02]  /*10620*/  FMNMX.FTZ R69, R116, R69, !PT ;  /* 0x0000004574457209 */ /* 0x000fe40007810000 */
[----:B------:R-:W-:Y:S02]  /*10630*/  FSEL R56, R75, -INF , P0 ;  /* 0xff8000004b387808 */ /* 0x000fe40000000000 */
[C---:B------:R-:W-:Y:S02]  /*10640*/  ISETP.GT.AND P2, PT, R6.reuse, 0x30, PT ;  /* 0x000000300600780c */ /* 0x040fe40003f44270 */
        /* <DEDUP_REMOVED lines=80> */
[----:B------:R-:W-:-:S03]  /*10b50*/  IMAD.MOV.U32 R68, RZ, RZ, R69 ;  /* 0x000000ffff447224 */ /* 0x000fc600078e0045 */
[----:B------:R-:W-:Y:S02]  /*10b60*/  FMNMX.FTZ R12, R171, R12, !PT ;  /* 0x0000000cab0c7209 */ /* 0x000fe40007810000 */
[----:B------:R-:W-:Y:S05]  /*10b70*/  CALL.REL.NOINC `($__internal_28_$__cuda_sm70_shflsync_bfly_p) ;  /* 0x00001ec000007944 */ /* 0x000fea0003c00000 */
[----:B------:R-:W-:Y:S01]  /*10b80*/  FMNMX.FTZ R69, R69, R0, !PT ;  /* 0x0000000045457209 */ /* 0x000fe20007810000 */
[----:B------:R-:W-:Y:S01]  /*10b90*/  IMAD.MOV.U32 R0, RZ, RZ, 0x1 ;  /* 0x00000001ff007424 */ /* 0x000fe200078e00ff */
[----:B------:R-:W-:-:S03]  /*10ba0*/  MOV R2, 0x10bd0 ;  /* 0x00010bd000027802 */ /* 0x000fc60000000f00 */
[----:B------:R-:W-:Y:S02]  /*10bb0*/  IMAD.MOV.U32 R68, RZ, RZ, R69 ;  /* 0x000000ffff447224 */ /* 0x000fe400078e0045 */
[----:B------:R-:W-:Y:S05]  /*10bc0*/  CALL.REL.NOINC `($__internal_28_$__cuda_sm70_shflsync_bfly_p) ;  /* 0x00001e7000007944 */ /* 0x000fea0003c00000 */
[----:B------:R-:W-:Y:S01]  /*10bd0*/  FMNMX.FTZ R69, R69, R0, !PT ;  /* 0x0000000045457209 */ /* 0x000fe20007810000 */
[----:B------:R-:W-:Y:S01]  /*10be0*/  IMAD.MOV.U32 R68, RZ, RZ, R12 ;  /* 0x000000ffff447224 */ /* 0x000fe200078e000c */
[----:B------:R-:W-:Y:S01]  /*10bf0*/  MOV R2, 0x10c20 ;  /* 0x00010c2000027802 */ /* 0x000fe20000000f00 */
[----:B------:R-:W-:Y:S02]  /*10c00*/  IMAD.MOV.U32 R0, RZ, RZ, 0x2 ;  /* 0x00000002ff007424 */ /* 0x000fe400078e00ff */
[----:B------:R-:W-:Y:S05]  /*10c10*/  CALL.REL.NOINC `($__internal_28_$__cuda_sm70_shflsync_bfly_p) ;  /* 0x00001e2000007944 */ /* 0x000fea0003c00000 */
[----:B------:R-:W-:Y:S01]  /*10c20*/  FMNMX.FTZ R12, R12, R0, !PT ;  /* 0x000000000c0c7209 */ /* 0x000fe20007810000 */
[----:B------:R-:W-:Y:S01]  /*10c30*/  IMAD.MOV.U32 R0, RZ, RZ, 0x1 ;  /* 0x00000001ff007424 */ /* 0x000fe200078e00ff */
[----:B------:R-:W-:-:S03]  /*10c40*/  MOV R2, 0x10c70 ;  /* 0x00010c7000027802 */ /* 0x000fc60000000f00 */
[----:B------:R-:W-:Y:S02]  /*10c50*/  IMAD.MOV.U32 R68, RZ, RZ, R12 ;  /* 0x000000ffff447224 */ /* 0x000fe400078e000c */
[----:B------:R-:W-:Y:S05]  /*10c60*/  CALL.REL.NOINC `($__internal_28_$__cuda_sm70_shflsync_bfly_p) ;  /* 0x00001dd000007944 */ /* 0x000fea0003c00000 */
[----:B------:R-:W-:Y:S01]  /*10c70*/  MOV R3, R0 ;  /* 0x0000000000037202 */ /* 0x000fe20000000f00 */
[----:B------:R-:W-:Y:S05]  /*10c80*/  BRA `(.L_x_1902) ;  /* 0xffff378000007947 */ /* 0x000fea000383ffff */
.L_x_1868:
[----:B------:R-:W-:Y:S01]  /*10c90*/  MOV R236, RZ ;  /* 0x000000ff00ec7202 */ /* 0x000fe20000000f00 */
[----:B------:R-:W-:Y:S01]  /*10ca0*/  IMAD.MOV.U32 R235, RZ, RZ, R0 ;  /* 0x000000ffffeb7224 */ /* 0x000fe200078e0000 */
[----:B------:R-:W-:Y:S01]  /*10cb0*/  MOV R2, 0x10ce0 ;  /* 0x00010ce000027802 */ /* 0x000fe20000000f00 */
[----:B------:R-:W-:Y:S02]  /*10cc0*/  IMAD.MOV.U32 R3, RZ, RZ, 0x181f ;  /* 0x0000181fff037424 */ /* 0x000fe400078e00ff */
[----:B------:R-:W-:Y:S05]  /*10cd0*/  CALL.REL.NOINC `($__internal_29_$__cuda_sm70_shflsync_idx_p) ;  /* 0x00001dc000007944 */ /* 0x000fea0003c00000 */
[----:B------:R-:W-:Y:S01]  /*10ce0*/  MOV R7, R236 ;  /* 0x000000ec00077202 */ /* 0x000fe20000000f00 */
[----:B------:R-:W-:-:S05]  /*10cf0*/  BRA `(.L_x_1903) ;  /* 0xffff561000007947 */ /* 0x000fca000383ffff */
.L_x_1869:
[----:B------:R-:W-:Y:S01]  /*10d00*/  MOV R236, RZ ;  /* 0x000000ff00ec7202 */ /* 0x000fe20000000f00 */
[----:B------:R-:W-:Y:S01]  /*10d10*/  IMAD.MOV.U32 R235, RZ, RZ, R4 ;  /* 0x000000ffffeb7224 */ /* 0x000fe200078e0004 */
[----:B------:R-:W-:Y:S01]  /*10d20*/  MOV R2, 0x10d50 ;  /* 0x00010d5000027802 */ /* 0x000fe20000000f00 */
[----:B------:R-:W-:Y:S02]  /*10d30*/  IMAD.MOV.U32 R3, RZ, RZ, 0x181f ;  /* 0x0000181fff037424 */ /* 0x000fe400078e00ff */
[----:B-12---:R-:W-:Y:S05]  /*10d40*/  CALL.REL.NOINC `($__internal_29_$__cuda_sm70_shflsync_idx_p) ;  /* 0x00001d5000007944 */ /* 0x006fea0003c00000 */
        /* <DEDUP_REMOVED lines=17> */
[----:B------:R-:W-:Y:S05]  /*10e60*/  CALL.REL.NOINC `($__internal_29_$__cuda_sm70_shflsync_idx_p) ;  /* 0x00001c3000007944 */ /* 0x000fea0003c00000 */
[----:B------:R-:W-:Y:S01]  /*10e70*/  MOV R3, 0x181f ;  /* 0x0000181f00037802 */ /* 0x000fe20000000f00 */
[----:B------:R-:W-:Y:S01]  /*10e80*/  IMAD.MOV.U32 R13, RZ, RZ, R236 ;  /* 0x000000ffff0d7224 */ /* 0x000fe200078e00ec */
[----:B------:R-:W-:Y:S01]  /*10e90*/  MOV R236, 0x1 ;  /* 0x0000000100ec7802 */ /* 0x000fe20000000f00 */
[----:B------:R-:W-:Y:S01]  /*10ea0*/  IMAD.MOV.U32 R235, RZ, RZ, R4 ;  /* 0x000000ffffeb7224 */ /* 0x000fe200078e0004 */
[----:B------:R-:W-:Y:S02]  /*10eb0*/  MOV R2, 0x10ed0 ;  /* 0x00010ed000027802 */ /* 0x000fe40000000f00 */
[----:B------:R-:W-:Y:S05]  /*10ec0*/  CALL.REL.NOINC `($__internal_29_$__cuda_sm70_shflsync_idx_p) ;  /* 0x00001bd000007944 */ /* 0x000fea0003c00000 */
        /* <DEDUP_REMOVED lines=52> */
[----:B------:R-:W-:Y:S01]  /*11210*/  MOV R4, R236 ;  /* 0x000000ec00047202 */ /* 0x000fe20000000f00 */
[----:B------:R-:W-:-:S05]  /*11220*/  BRA `(.L_x_1904) ;  /* 0xffff52d000007947 */ /* 0x000fca000383ffff */
.L_x_1872:
[----:B------:R-:W-:Y:S01]  /*11230*/  MOV R236, RZ ;  /* 0x000000ff00ec7202 */ /* 0x000fe20000000f00 */
[----:B------:R-:W-:Y:S01]  /*11240*/  IMAD.MOV.U32 R235, RZ, RZ, R0 ;  /* 0x000000ffffeb7224 */ /* 0x000fe200078e0000 */
[----:B------:R-:W-:Y:S01]  /*11250*/  MOV R2, 0x11280 ;  /* 0x0001128000027802 */ /* 0x000fe20000000f00 */
[----:B------:R-:W-:Y:S02]  /*11260*/  IMAD.MOV.U32 R3, RZ, RZ, 0x181f ;  /* 0x0000181fff037424 */ /* 0x000fe400078e00ff */
[----:B------:R-:W-:Y:S05]  /*11270*/  CALL.REL.NOINC `($__internal_29_$__cuda_sm70_shflsync_idx_p) ;  /* 0x0000182000007944 */ /* 0x000fea0003c00000 */
[----:B------:R-:W-:Y:S01]  /*11280*/  MOV R145, R236 ;  /* 0x000000ec00917202 */ /* 0x000fe20000000f00 */
[----:B------:R-:W-:-:S05]  /*11290*/  BRA `(.L_x_1905) ;  /* 0xffff61f000007947 */ /* 0x000fca000383ffff */
.L_x_1873:
        /* <DEDUP_REMOVED lines=83> */
.L_x_1874:
[----:B------:R-:W-:Y:S01]  /*117d0*/  MOV R236, RZ ;  /* 0x000000ff00ec7202 */ /* 0x000fe20000000f00 */
[----:B------:R-:W-:Y:S01]  /*117e0*/  IMAD.MOV.U32 R235, RZ, RZ, R68 ;  /* 0x000000ffffeb7224 */ /* 0x000fe200078e0044 */
[----:B------:R-:W-:Y:S01]  /*117f0*/  MOV R2, 0x11820 ;  /* 0x0001182000027802 */ /* 0x000fe20000000f00 */
[----:B------:R-:W-:Y:S02]  /*11800*/  IMAD.MOV.U32 R3, RZ, RZ, 0x1c1f ;  /* 0x00001c1fff037424 */ /* 0x000fe400078e00ff */
[----:B------:R-:W-:Y:S05]  /*11810*/  CALL.REL.NOINC `($__internal_29_$__cuda_sm70_shflsync_idx_p) ;  /* 0x0000128000007944 */ /* 0x000fea0003c00000 */
[----:B------:R-:W-:Y:S01]  /*11820*/  MOV R0, R236 ;  /* 0x000000ec00007202 */ /* 0x000fe20000000f00 */
[----:B------:R-:W-:-:S05]  /*11830*/  BRA `(.L_x_1907) ;  /* 0xffff602000007947 */ /* 0x000fca000383ffff */
.L_x_1875:
[----:B------:R-:W-:Y:S01]  /*11840*/  MOV R236, 0x1 ;  /* 0x0000000100ec7802 */ /* 0x000fe20000000f00 */
[----:B------:R-:W-:Y:S01]  /*11850*/  IMAD.MOV.U32 R235, RZ, RZ, R68 ;  /* 0x000000ffffeb7224 */ /* 0x000fe200078e0044 */
[----:B------:R-:W-:Y:S01]  /*11860*/  MOV R2, 0x11890 ;  /* 0x0001189000027802 */ /* 0x000fe20000000f00 */
[----:B------:R-:W-:Y:S02]  /*11870*/  IMAD.MOV.U32 R3, RZ, RZ, 0x1c1f ;  /* 0x00001c1fff037424 */ /* 0x000fe400078e00ff */
[----:B-1----:R-:W-:Y:S05]  /*11880*/  CALL.REL.NOINC `($__internal_29_$__cuda_sm70_shflsync_idx_p) ;  /* 0x0000121000007944 */ /* 0x002fea0003c00000 */
[----:B------:R-:W-:Y:S01]  /*11890*/  FMNMX.FTZ R0, R4, R70, !PT ;  /* 0x0000004604007209 */ /* 0x000fe20007810000 */
[----:B------:R-:W-:Y:S03]  /*118a0*/  IMAD.IADD R69, R69, 0x1, R236 ;  /* 0x0000000145457824 */ /* 0x000fe600078e02ec */
[----:B------:R-:W-:Y:S02]  /*118b0*/  FMNMX.FTZ R0, R5, R0, !PT ;  /* 0x0000000005007209 */ /* 0x000fe40007810000 */
[C---:B------:R-:W-:Y:S02]  /*118c0*/  ISETP.GT.AND P6, PT, R69.reuse, RZ, PT ;  /* 0x000000ff4500720c */ /* 0x040fe40003fc4270 */
[C---:B------:R-:W-:Y:S02]  /*118d0*/  ISETP.GT.AND P5, PT, R69.reuse, 0x1, PT ;  /* 0x000000014500780c */ /* 0x040fe40003fa4270 */
[----:B------:R-:W-:Y:S02]  /*118e0*/  FSEL R9, R6, -INF , P6 ;  /* 0xff80000006097808 */ /* 0x000fe40003000000 */
[----:B------:R-:W-:Y:S02]  /*118f0*/  ISETP.GT.AND P2, PT, R69, 0x8, PT ;  /* 0x000000084500780c */ /* 0x000fe40003f44270 */
[----:B------:R-:W-:Y:S02]  /*11900*/  FSEL R12, R7, -INF , P5 ;  /* 0xff800000070c7808 */ /* 0x000fe40002800000 */
[----:B------:R-:W-:Y:S02]  /*11910*/  FMNMX.FTZ R2, R9, R71, !PT ;  /* 0x0000004709027209 */ /* 0x000fe40007810000 */
[----:B------:R-:W-:Y:S02]  /*11920*/  ISETP.GT.AND P0, PT, R69, 0x9, PT ;  /* 0x000000094500780c */ /* 0x000fe40003f04270 */
[----:B------:R-:W-:Y:S02]  /*11930*/  FSEL R10, R10, -INF , P2 ;  /* 0xff8000000a0a7808 */ /* 0x000fe40001000000 */
[----:B------:R-:W-:Y:S02]  /*11940*/  FMNMX.FTZ R2, R12, R2, !PT ;  /* 0x000000020c027209 */ /* 0x000fe40007810000 */
[----:B------:R-:W-:Y:S02]  /*11950*/  FSEL R11, R11, -INF , P0 ;  /* 0xff8000000b0b7808 */ /* 0x000fe40000000000 */
[----:B------:R-:W-:Y:S02]  /*11960*/  ISETP.GT.AND P6, PT, R69, 0x10, PT ;  /* 0x000000104500780c */ /* 0x000fe40003fc4270 */
        /* <DEDUP_REMOVED lines=14> */
[----:B------:R-:W-:Y:S02]  /*11a50*/  FSEL R19, R19, -INF , P0 ;  /* 0xff80000013137808 */ /* 0x000fe40000000000 */
[C---:B------:R-:W-:Y:S02]  /*11a60*/  ISETP.GT.AND P6, PT, R69.reuse, 0x20, PT ;  /* 0x000000204500780c */ /* 0x040fe40003fc4270 */
        /* <DEDUP_REMOVED lines=83> */
[----:B------:R-:W-:Y:S02]  /*11fa0*/  FMNMX.FTZ R0, R57, R0, !PT ;  /* 0x0000000039007209 */ /* 0x000fe40007810000 */
[----:B------:R-:W-:Y:S02]  /*11fb0*/  FSEL R62, R62, -INF , P6 ;  /* 0xff8000003e3e7808 */ /* 0x000fe40003000000 */
[----:B------:R-:W-:Y:S02]  /*11fc0*/  FMNMX.FTZ R6, R59, R2, !PT ;  /* 0x000000023b067209 */ /* 0x000fe40007810000 */
[----:B------:R-:W-:Y:S02]  /*11fd0*/  ISETP.GT.AND P2, PT, R69, 0x78, PT ;  /* 0x000000784500780c */ /* 0x000fe40003f44270 */
[----:B------:R-:W-:Y:S01]  /*11fe0*/  FMNMX.FTZ R68, R60, R0, !PT ;  /* 0x000000003c447209 */ /* 0x000fe20007810000 */
[----:B------:R-:W-:Y:S01]  /*11ff0*/  IMAD.MOV.U32 R0, RZ, RZ, 0x2 ;  /* 0x00000002ff007424 */ /* 0x000fe200078e00ff */
[----:B------:R-:W-:Y:S02]  /*12000*/  FSEL R63, R63, -INF , P5 ;  /* 0xff8000003f3f7808 */ /* 0x000fe40002800000 */
[----:B------:R-:W-:Y:S02]  /*12010*/  FMNMX.FTZ R6, R62, R6, !PT ;  /* 0x000000063e067209 */ /* 0x000fe40007810000 */
[----:B------:R-:W-:Y:S02]  /*12020*/  ISETP.GT.AND P0, PT, R69, 0x79, PT ;  /* 0x000000794500780c */ /* 0x000fe40003f04270 */
        /* <DEDUP_REMOVED lines=9> */
[----:B------:R-:W-:Y:S05]  /*120c0*/  CALL.REL.NOINC `($__internal_28_$__cuda_sm70_shflsync_bfly_p) ;  /* 0x0000097000007944 */ /* 0x000fea0003c00000 */
[----:B------:R-:W-:Y:S01]  /*120d0*/  FMNMX.FTZ R68, R68, R0, !PT ;  /* 0x0000000044447209 */ /* 0x000fe20007810000 */
[----:B------:R-:W-:Y:S01]  /*120e0*/  IMAD.MOV.U32 R0, RZ, RZ, 0x1 ;  /* 0x00000001ff007424 */ /* 0x000fe200078e00ff */
[----:B------:R-:W-:Y:S02]  /*120f0*/  MOV R2, 0x12110 ;  /* 0x0001211000027802 */ /* 0x000fe40000000f00 */
        /* <DEDUP_REMOVED lines=8> */
[----:B------:R-:W-:Y:S02]  /*12180*/  MOV R2, 0x121a0 ;  /* 0x000121a000027802 */ /* 0x000fe40000000f00 */
[----:B------:R-:W-:Y:S05]  /*12190*/  CALL.REL.NOINC `($__internal_28_$__cuda_sm70_shflsync_bfly_p) ;  /* 0x000008a000007944 */ /* 0x000fea0003c00000 */
[----:B------:R-:W-:-:S05]  /*121a0*/  BRA `(.L_x_1908) ;  /* 0xffff636000007947 */ /* 0x000fca000383ffff */
.L_x_1878:
[----:B-1--4-:R-:W-:Y:S01]  /*121b0*/  MOV R236, RZ ;  /* 0x000000ff00ec7202 */ /* 0x012fe20000000f00 */
[----:B------:R-:W-:Y:S01]  /*121c0*/  IMAD.MOV.U32 R235, RZ, RZ, R36 ;  /* 0x000000ffffeb7224 */ /* 0x000fe200078e0024 */
[----:B------:R-:W-:Y:S01]  /*121d0*/  MOV R2, 0x12200 ;  /* 0x0001220000027802 */ /* 0x000fe20000000f00 */
[----:B------:R-:W-:Y:S02]  /*121e0*/  IMAD.MOV.U32 R3, RZ, RZ, 0x181f ;  /* 0x0000181fff037424 */ /* 0x000fe400078e00ff */
[----:B------:R-:W-:Y:S05]  /*121f0*/  CALL.REL.NOINC `($__internal_29_$__cuda_sm70_shflsync_idx_p) ;  /* 0x000008a000007944 */ /* 0x000fea0003c00000 */
[----:B------:R-:W-:Y:S01]  /*12200*/  MOV R28, R236 ;  /* 0x000000ec001c7202 */ /* 0x000fe20000000f00 */
[----:B------:R-:W-:-:S05]  /*12210*/  BRA `(.L_x_1909) ;  /* 0xffff862000007947 */ /* 0x000fca000383ffff */
.L_x_1881:
[----:B------:R-:W-:Y:S01]  /*12220*/  MOV R236, RZ ;  /* 0x000000ff00ec7202 */ /* 0x000fe20000000f00 */
[----:B------:R-:W-:Y:S01]  /*12230*/  IMAD.MOV.U32 R235, RZ, RZ, R0 ;  /* 0x000000ffffeb7224 */ /* 0x000fe200078e0000 */
[----:B------:R-:W-:Y:S01]  /*12240*/  MOV R2, 0x12270 ;  /* 0x0001227000027802 */ /* 0x000fe20000000f00 */
[----:B------:R-:W-:Y:S02]  /*12250*/  IMAD.MOV.U32 R3, RZ, RZ, 0x181f ;  /* 0x0000181fff037424 */ /* 0x000fe400078e00ff */
[----:B------:R-:W-:Y:S05]  /*12260*/  CALL.REL.NOINC `($__internal_29_$__cuda_sm70_shflsync_idx_p) ;  /* 0x0000083000007944 */ /* 0x000fea0003c00000 */
[----:B------:R-:W-:Y:S01]  /*12270*/  MOV R145, R236 ;  /* 0x000000ec00917202 */ /* 0x000fe20000000f00 */
[----:B------:R-:W-:-:S05]  /*12280*/  BRA `(.L_x_1910) ;  /* 0xffff96c000007947 */ /* 0x000fca000383ffff */
.L_x_1882:
[----:B------:R-:W-:Y:S01]  /*12290*/  MOV R236, RZ ;  /* 0x000000ff00ec7202 */ /* 0x000fe20000000f00 */
[----:B------:R-:W-:Y:S01]  /*122a0*/  IMAD.MOV.U32 R235, RZ, RZ, R68 ;  /* 0x000000ffffeb7224 */ /* 0x000fe200078e0044 */
[----:B------:R-:W-:Y:S01]  /*122b0*/  MOV R2, 0x122e0 ;  /* 0x000122e000027802 */ /* 0x000fe20000000f00 */
[----:B------:R-:W-:Y:S02]  /*122c0*/  IMAD.MOV.U32 R3, RZ, RZ, 0x181f ;  /* 0x0000181fff037424 */ /* 0x000fe400078e00ff */
[----:B-12---:R-:W-:Y:S05]  /*122d0*/  CALL.REL.NOINC `($__internal_29_$__cuda_sm70_shflsync_idx_p) ;  /* 0x000007c000007944 */ /* 0x006fea0003c00000 */
        /* <DEDUP_REMOVED lines=16> */
[----:B-1----:R-:W-:Y:S05]  /*123e0*/  CALL.REL.NOINC `($__internal_29_$__cuda_sm70_shflsync_idx_p) ;  /* 0x000006b000007944 */ /* 0x002fea0003c00000 */
        /* <DEDUP_REMOVED lines=54> */
.L_x_1883:
[----:B------:R-:W-:Y:S02]  /*12750*/  MOV R0, 0x2 ;  /* 0x0000000200007802 */ /* 0x000fe40000000f00 */
        /* <DEDUP_REMOVED lines=16> */
.L_x_1885:
[----:B------:R-:W-:Y:S01]  /*12860*/  IMAD.MOV.U32 R68, RZ, RZ, R247 ;  /* 0x000000ffff447224 */ /* 0x000fe200078e00f7 */
[----:B------:R-:W-:-:S02]  /*12870*/  MOV R0, 0x2 ;  /* 0x0000000200007802 */ /* 0x000fc40000000f00 */
[----:B------:R-:W-:Y:S02]  /*12880*/  MOV R2, 0x128a0 ;  /* 0x000128a000027802 */ /* 0x000fe40000000f00 */
[----:B------:R-:W-:Y:S05]  /*12890*/  CALL.REL.NOINC `($__internal_28_$__cuda_sm70_shflsync_bfly_p) ;  /* 0x000001a000007944 */ /* 0x000fea0003c00000 */
[----:B------:R-:W-:Y:S01]  /*128a0*/  MOV R4, R0 ;  /* 0x0000000000047202 */ /* 0x000fe20000000f00 */
[----:B------:R-:W-:Y:S05]  /*128b0*/  BRA `(.L_x_1913) ;  /* 0xffffb80000007947 */ /* 0x000fea000383ffff */
.L_x_1886:
[----:B------:R-:W-:Y:S01]  /*128c0*/  IMAD.MOV.U32 R68, RZ, RZ, R4 ;  /* 0x000000ffff447224 */ /* 0x000fe200078e0004 */
[----:B------:R-:W-:Y:S02]  /*128d0*/  MOV R0, 0x1 ;  /* 0x0000000100007802 */ /* 0x000fe40000000f00 */
[----:B------:R-:W-:Y:S02]  /*128e0*/  MOV R2, 0x12900 ;  /* 0x0001290000027802 */ /* 0x000fe40000000f00 */
[----:B-1----:R-:W-:Y:S05]  /*128f0*/  CALL.REL.NOINC `($__internal_28_$__cuda_sm70_shflsync_bfly_p) ;  /* 0x0000014000007944 */ /* 0x002fea0003c00000 */
[----:B------:R1:W5:Y:S01]  /*12900*/  LDL R68, [R1] ;  /* 0x0000000001447983 */ /* 0x0003620000100800 */
[----:B------:R-:W-:Y:S01]  /*12910*/  FADD.FTZ R4, R4, R0 ;  /* 0x0000000004047221 */ /* 0x000fe20000010000 */
[----:B------:R-:W-:Y:S02]  /*12920*/  MOV R0, 0x2 ;  /* 0x0000000200007802 */ /* 0x000fe40000000f00 */
[----:B------:R-:W-:Y:S02]  /*12930*/  MOV R2, 0x12950 ;  /* 0x0001295000027802 */ /* 0x000fe40000000f00 */
[----:B-1---5:R-:W-:Y:S05]  /*12940*/  CALL.REL.NOINC `($__internal_28_$__cuda_sm70_shflsync_bfly_p) ;  /* 0x000000f000007944 */ /* 0x022fea0003c00000 */
[----:B------:R-:W2:Y:S02]  /*12950*/  LDL.LU R2, [R1] ;  /* 0x0000000001027983 */ /* 0x000ea40000300800 */
[----:B--2---:R-:W-:Y:S01]  /*12960*/  FADD.FTZ R5, R2, R0 ;  /* 0x0000000002057221 */ /* 0x004fe20000010000 */
[----:B------:R-:W-:-:S02]  /*12970*/  MOV R0, 0x1 ;  /* 0x0000000100007802 */ /* 0x000fc40000000f00 */
[----:B------:R-:W-:Y:S02]  /*12980*/  MOV R2, 0x129b0 ;  /* 0x000129b000027802 */ /* 0x000fe40000000f00 */
[----:B------:R-:W-:Y:S02]  /*12990*/  MOV R68, R5 ;  /* 0x0000000500447202 */ /* 0x000fe40000000f00 */
[----:B------:R-:W-:Y:S05]  /*129a0*/  CALL.REL.NOINC `($__internal_28_$__cuda_sm70_shflsync_bfly_p) ;  /* 0x0000009000007944 */ /* 0x000fea0003c00000 */
[----:B------:R-:W-:Y:S01]  /*129b0*/  MOV R3, R0 ;  /* 0x0000000000037202 */ /* 0x000fe20000000f00 */
[----:B------:R-:W-:Y:S05]  /*129c0*/  BRA `(.L_x_1914) ;  /* 0xffffb77000007947 */ /* 0x000fea000383ffff */
.L_x_1896:
[----:B------:R-:W-:Y:S01]  /*129d0*/  IMAD.MOV.U32 R235, RZ, RZ, R18 ;  /* 0x000000ffffeb7224 */ /* 0x000fe200078e0012 */
[----:B------:R-:W-:Y:S01]  /*129e0*/  MOV R236, RZ ;  /* 0x000000ff00ec7202 */ /* 0x000fe20000000f00 */
[----:B-1--4-:R-:W-:Y:S01]  /*129f0*/  IMAD.MOV.U32 R3, RZ, RZ, 0x1f ;  /* 0x0000001fff037424 */ /* 0x012fe200078e00ff */
[----:B------:R-:W-:Y:S02]  /*12a00*/  MOV R2, 0x12a20 ;  /* 0x00012a2000027802 */ /* 0x000fe40000000f00 */
[----:B--23-5:R-:W-:Y:S05]  /*12a10*/  CALL.REL.NOINC `($__internal_29_$__cuda_sm70_shflsync_idx_p) ;  /* 0x0000008000007944 */ /* 0x02cfea0003c00000 */
[----:B------:R-:W-:Y:S01]  /*12a20*/  MOV R0, R236 ;  /* 0x000000ec00007202 */ /* 0x000fe20000000f00 */
[----:B------:R-:W-:Y:S05]  /*12a30*/  BRA `(.L_x_1915) ;  /* 0xffffd20000007947 */ /* 0x000fea000383ffff */
        .weak           $__internal_28_$__cuda_sm70_shflsync_bfly_p
        .type           $__internal_28_$__cuda_sm70_shflsync_bfly_p,@function
        .size           $__internal_28_$__cuda_sm70_shflsync_bfly_p,($__internal_29_$__cuda_sm70_shflsync_idx_p - $__internal_28_$__cuda_sm70_shflsync_bfly_p)
$__internal_28_$__cuda_sm70_shflsync_bfly_p:
[----:B------:R-:W-:Y:S02]  /*12a40*/  MOV R172, 0xffffffff ;  /* 0xffffffff00ac7802 */ /* 0x000fe40000000f00 */
[----:B------:R-:W-:Y:S02]  /*12a50*/  MOV R3, 0x1f ;  /* 0x0000001f00037802 */ /* 0x000fe40000000f00 */
[----:B------:R-:W-:Y:S04]  /*12a60*/  WARPSYNC R172 ;  /* 0x000000ac00007348 */ /* 0x000fe80003800000 */
[----:B------:R1:W2:Y:S02]  /*12a70*/  SHFL.BFLY PT, R0, R68, R0, R3 ;  /* 0x0c00000044007389 */ /* 0x0002a400000e0003 */
[----:B-1----:R-:W-:-:S04]  /*12a80*/  MOV R3, 0x0 ;  /* 0x0000000000037802 */ /* 0x002fc80000000f00 */
[----:B--2---:R-:W-:Y:S05]  /*12a90*/  RET.REL.NODEC R2 `(_ZN7cutlass13device_kernelIN5flash19enable_sm80_to_sm89INS1_16FlashAttnFwdSm80INS1_25CollectiveMainloopFwdSm80ILi8ELi1ELb1EN4cute5tupleIJNS5_1CILi128EEES8_S8_EEELi128ENS_6half_tEfNS_4arch4Sm80ELb1ELb0ELb0ELb0ELb1ELb0ELb1ELb1EEENS1_21CollectiveEpilogueFwdIS9_NS6_IJNS7_ILi1EEESF_SF_EEESA_SC_Li256ELb0ELb1ELb1ELb0EEENS1_30DynamicPersistentTileSchedulerILi256ELi256ELb1ELb1ELb0EEEEEEEEEvNT_6ParamsE) ;  /* 0xfffed56002007950 */ /* 0x004fea0003c3ffff */
        .weak           $__internal_29_$__cuda_sm70_shflsync_idx_p
        .type           $__internal_29_$__cuda_sm70_shflsync_idx_p,@function
        .size           $__internal_29_$__cuda_sm70_shflsync_idx_p,(.L_x_3610 - $__internal_29_$__cuda_sm70_shflsync_idx_p)
$__internal_29_$__cuda_sm70_shflsync_idx_p:
[----:B------:R-:W-:-:S04]  /*12aa0*/  MOV R239, 0xffffffff ;  /* 0xffffffff00ef7802 */ /* 0x000fc80000000f00 */
[----:B------:R-:W-:Y:S04]  /*12ab0*/  WARPSYNC R239 ;  /* 0x000000ef00007348 */ /* 0x000fe80003800000 */
[----:B------:R1:W2:Y:S02]  /*12ac0*/  SHFL.IDX PT, R236, R235, R236, R3 ;  /* 0x000000ecebec7389 */ /* 0x0002a400000e0003 */
[----:B-1----:R-:W-:-:S04]  /*12ad0*/  MOV R3, 0x0 ;  /* 0x0000000000037802 */ /* 0x002fc80000000f00 */
[----:B--2---:R-:W-:Y:S05]  /*12ae0*/  RET.REL.NODEC R2 `(_ZN7cutlass13device_kernelIN5flash19enable_sm80_to_sm89INS1_16FlashAttnFwdSm80INS1_25CollectiveMainloopFwdSm80ILi8ELi1ELb1EN4cute5tupleIJNS5_1CILi128EEES8_S8_EEELi128ENS_6half_tEfNS_4arch4Sm80ELb1ELb0ELb0ELb0ELb1ELb0ELb1ELb1EEENS1_21CollectiveEpilogueFwdIS9_NS6_IJNS7_ILi1EEESF_SF_EEESA_SC_Li256ELb0ELb1ELb1ELb0EEENS1_30DynamicPersistentTileSchedulerILi256ELi256ELb1ELb1ELb0EEEEEEEEEvNT_6ParamsE) ;  /* 0xfffed51002007950 */ /* 0x004fea0003c3ffff */
.L_x_1916:
        /* <DEDUP_REMOVED lines=9> */
.L_x_3610:


//--------------------- .text._ZN7cutlass13device_kernelIN5flash19enable_sm80_to_sm89INS1_16FlashAttnFwdSm80INS1_25CollectiveMainloopFwdSm80ILi4ELi1ELb0EN4cute5tupleIJNS5_1CILi128EEENS7_ILi64EEES8_EEELi128ENS_6half_tEfNS_4arch4Sm80ELb0ELb0ELb0ELb0ELb1ELb0ELb1ELb1EEENS1_21CollectiveEpilogueFwdINS6_IJS8_S8_S9_EEENS6_IJNS7_ILi1EEESH_SH_EEESB_SD_Li128ELb0ELb1ELb1ELb0EEENS1_19SingleTileSchedulerILb0ELb1ELb1ELi128EEEEEEEEEvNT_6ParamsE --------------------------
	.section	.text._ZN7cutlass13device_kernelIN5flash19enable_sm80_to_sm89INS1_16FlashAttnFwdSm80INS1_25CollectiveMainloopFwdSm80ILi4ELi1ELb0EN4cute5tupleIJNS5_1CILi128EEENS7_ILi64EEES8_EEELi128ENS_6half_tEfNS_4arch4Sm80ELb0ELb0ELb0ELb0ELb1ELb0ELb1ELb1EEENS1_21CollectiveEpilogueFwdINS6_IJS8_S8_S9_EEENS6_IJNS7_ILi1EEESH_SH_EEESB_SD_Li128ELb0ELb1ELb1ELb0EEENS1_19SingleTileSchedulerILb0ELb1ELb1ELi128EEEEEEEEEvNT_6ParamsE,"ax",@progbits
	.sectioninfo	@"SHI_REGISTERS=255"
	.align	128
.text._ZN7cutlass13device_kernelIN5flash19enable_sm80_to_sm89INS1_16FlashAttnFwdSm80INS1_25CollectiveMainloopFwdSm80ILi4ELi1ELb0EN4cute5tupleIJNS5_1CILi128EEENS7_ILi64EEES8_EEELi128ENS_6half_tEfNS_4arch4Sm80ELb0ELb0ELb0ELb0ELb1ELb0ELb1ELb1EEENS1_21CollectiveEpilogueFwdINS6_IJS8_S8_S9_EEENS6_IJNS7_ILi1EEESH_SH_EEESB_SD_Li128ELb0ELb1ELb1ELb0EEENS1_19SingleTileSchedulerILb0ELb1ELb1ELi128EEEEEEEEEvNT_6ParamsE:
        .type           _ZN7cutlass13device_kernelIN5flash19enable_sm80_to_sm89INS1_16FlashAttnFwdSm80INS1_25CollectiveMainloopFwdSm80ILi4ELi1ELb0EN4cute5tupleIJNS5_1CILi128EEENS7_ILi64EEES8_EEELi128ENS_6half_tEfNS_4arch4Sm80ELb0ELb0ELb0ELb0ELb1ELb0ELb1ELb1EEENS1_21CollectiveEpilogueFwdINS6_IJS8_S8_S9_EEENS6_IJNS7_ILi1EEESH_SH_EEESB_SD_Li128ELb0ELb1ELb1ELb0EEENS1_19SingleTileSchedulerILb0ELb1ELb1ELi128EEEEEEEEEvNT_6ParamsE,@function
        .size           _ZN7cutlass13device_kernelIN5flash19enable_sm80_to_sm89INS1_16FlashAttnFwdSm80INS1_25CollectiveMainloopFwdSm80ILi4ELi1ELb0EN4cute5tupleIJNS5_1CILi128EEENS7_ILi64EEES8_EEELi128ENS_6half_tEfNS_4arch4Sm80ELb0ELb0ELb0ELb0ELb1ELb0ELb1ELb1EEENS1_21CollectiveEpilogueFwdINS6_IJS8_S8_S9_EEENS6_IJNS7_ILi1EEESH_SH_EEESB_SD_Li128ELb0ELb1ELb1ELb0EEENS1_19SingleTileSchedulerILb0ELb1ELb1ELi128EEEEEEEEEvNT_6ParamsE,(.L_x_3613 - _ZN7cutlass13device_kernelIN5flash19enable_sm80_to_sm89INS1_16FlashAttnFwdSm80INS1_25CollectiveMainloopFwdSm80ILi4ELi1ELb0EN4cute5tupleIJNS5_1CILi128EEENS7_ILi64EEES8_EEELi128ENS_6half_tEfNS_4arch4Sm80ELb0ELb0ELb0ELb0ELb1ELb0ELb1ELb1EEENS1_21CollectiveEpilogueFwdINS6_IJS8_S8_S9_EEENS6_IJNS7_ILi1EEESH_SH_EEESB_SD_Li128ELb0ELb1ELb1ELb0EEENS1_19SingleTileSchedulerILb0ELb1ELb1ELi128EEEEEEEEEvNT_6ParamsE)
        .other          _ZN7cutlass13device_kernelIN5flash19enable_sm80_to_sm89INS1_16FlashAttnFwdSm80INS1_25CollectiveMainloopFwdSm80ILi4ELi1ELb0EN4cute5tupleIJNS5_1CILi128EEENS7_ILi64EEES8_EEELi128ENS_6half_tEfNS_4arch4Sm80ELb0ELb0ELb0ELb0ELb1ELb0ELb1ELb1EEENS1_21CollectiveEpilogueFwdINS6_IJS8_S8_S9_EEENS6_IJNS7_ILi1EEESH_SH_EEESB_SD_Li128ELb0ELb1ELb1ELb0EEENS1_19SingleTileSchedulerILb0ELb1ELb1ELi128EEEEEEEEEvNT_6ParamsE,@"STO_CUDA_ENTRY STV_DEFAULT"
_ZN7cutlass13device_kernelIN5flash19enable_sm80_to_sm89INS1_16FlashAttnFwdSm80INS1_25CollectiveMainloopFwdSm80ILi4ELi1ELb0EN4cute5tupleIJNS5_1CILi128EEENS7_ILi64EEES8_EEELi128ENS_6half_tEfNS_4arch4Sm80ELb0ELb0ELb0ELb0ELb1ELb0ELb1ELb1EEENS1_21CollectiveEpilogueFwdINS6_IJS8_S8_S9_EEENS6_IJNS7_ILi1EEESH_SH_EEESB_SD_Li128ELb0ELb1ELb1ELb0EEENS1_19SingleTileSchedulerILb0ELb1ELb1ELi128EEEEEEEEEvNT_6ParamsE:
        /* <DEDUP_REMOVED lines=18> */
.L_x_1917:
[----:B------:R-:W-:Y:S02]  /*0120*/  ULDC.64 UR4, c[0x0][0x550] ;  /* 0x0001540000047ab9 */ /* 0x000fe40000000a00 */
[----:B------:R-:W-:Y:S02]  /*0130*/  UISETP.NE.AND UP0, UPT, UR4, 0x1, UPT ;  /* 0x000000010400788c */ /* 0x000fe4000bf05270 */
[----:B------:R-:W-:-:S02]  /*0140*/  UIMAD.WIDE.U32 UR8, UR6, UR5, URZ ;  /* 0x00000005060872a5 */ /* 0x000fc4000f8e003f */
[----:B------:R-:W-:Y:S02]  /*0150*/  ULDC UR4, c[0x0][0x558] ;  /* 0x0001560000047ab9 */ /* 0x000fe40000000800 */
[----:B------:R-:W-:-:S05]  /*0160*/  UMOV UR10, UR6 ;  /* 0x00000006000a7c82 */ /* 0x000fca0008000000 */
[----:B------:R-:W-:-:S03]  /*0170*/  @UP0 USHF.R.U32.HI UR10, URZ, UR4, UR9 ;  /* 0x000000043f0a0299 */ /* 0x000fc60008011609 */
.L_x_1918:
        /* <DEDUP_REMOVED lines=38> */
[----:B------:R-:W3:Y:S03]  /*03e0*/  R2UR UR16, R3 ;  /* 0x00000000031073c2 */ /* 0x000ee600000e0000 */
[----:B------:R-:W-:-:S05]  /*03f0*/  IMAD.MOV R0, RZ, RZ, -R0 ;  /* 0x000000ffff007224 */ /* 0x000fca00078e0a00 */
[----:B------:R-:W4:Y:S01]  /*0400*/  R2UR UR14, R0 ;  /* 0x00000000000e73c2 */ /* 0x000f2200000e0000 */
[----:B---3--:R-:W3:Y:S08]  /*0410*/  I2F.RP R3, UR16 ;  /* 0x0000001000037d06 */ /* 0x008ef00008209400 */
[----:B---3--:R-:W3:Y:S02]  /*0420*/  MUFU.RCP R3, R3 ;  /* 0x0000000300037308 */ /* 0x008ee40000001000 */
[----:B---3--:R-:W-:-:S06]  /*0430*/  IADD3 R3, R3, 0xffffffe, RZ ;  /* 0x0ffffffe03037810 */ /* 0x008fcc0007ffe0ff */
[----:B------:R-:W3:Y:S02]  /*0440*/  F2I.FTZ.U32.TRUNC.NTZ R3, R3 ;  /* 0x0000000300037305 */ /* 0x000ee4000021f000 */
[----:B---3--:R3:W5:Y:S02]  /*0450*/  R2UR UR19, R3 ;  /* 0x00000000031373c2 */ /* 0x00876400000e0000 */
[----:B---3--:R-:W-:Y:S01]  /*0460*/  IMAD.U32 R3, RZ, RZ, UR17 ;  /* 0x00000011ff037e24 */ /* 0x008fe2000f8e00ff */
[----:B-----5:R-:W-:Y:S02]  /*0470*/  UIADD3 UR4, URZ, -UR19, URZ ;  /* 0x800000133f047290 */ /* 0x020fe4000fffe03f */
[----:B------:R-:W-:Y:S02]  /*0480*/  ULOP3.LUT UR17, UR17, UR5, URZ, 0x3c, !UPT ;  /* 0x0000000511117292 */ /* 0x000fe4000f8e3c3f */
[----:B------:R-:W-:Y:S01]  /*0490*/  IABS R3, R3 ;  /* 0x0000000300037213 */ /* 0x000fe20000000000 */
[----:B------:R-:W-:-:S03]  /*04a0*/  UIMAD UR4, UR4, UR16, URZ ;  /* 0x00000010040472a4 */ /* 0x000fc6000f8e023f */
[----:B------:R-:W3:Y:S01]  /*04b0*/  R2UR UR15, R3 ;  /* 0x00000000030f73c2 */ /* 0x000ee200000e0000 */
[----:B------:R-:W-:-:S04]  /*04c0*/  UIMAD.WIDE.U32 UR18, UR19, UR4, UR18 ;  /* 0x00000004131272a5 */ /* 0x000fc8000f8e0012 */
[----:B---3--:R-:W-:-:S04]  /*04d0*/  UIMAD.WIDE.U32 UR18, UR19, UR15, URZ ;  /* 0x0000000f131272a5 */ /* 0x008fc8000f8e003f */
[----:B----4-:R-:W-:-:S04]  /*04e0*/  UIMAD UR14, UR19, UR14, UR15 ;  /* 0x0000000e130e72a4 */ /* 0x010fc8000f8e020f */
        /* <DEDUP_REMOVED lines=9> */
.L_x_1919:
[----:B------:R-:W-:Y:S01]  /*0580*/  ULOP3.LUT UR7, UR7, 0xffff, URZ, 0xc0, !UPT ;  /* 0x0000ffff07077892 */ /* 0x000fe2000f8ec03f */
[----:B------:R-:W-:Y:S01]  /*0590*/  PLOP3.LUT P4, PT, PT, PT, PT, 0x80, 0x0 ;  /* 0x000000000000781c */ /* 0x000fe20003f8f070 */
[----:B------:R-:W-:Y:S01]  /*05a0*/  CS2R R8, SRZ ;  /* 0x0000000000087805 */ /* 0x000fe2000001ff00 */
[----:B-1----:R-:W-:Y:S01]  /*05b0*/  CS2R R4, SRZ ;  /* 0x0000000000047805 */ /* 0x002fe2000001ff00 */
        /* <DEDUP_REMOVED lines=80> */
[----:B------:R-:W1:Y:S01]  /*0ac0*/  S2R R11, SR_CTAID.X ;  /* 0x00000000000b7919 */ /* 0x000e620000002500 */
[----:B------:R-:W-:Y:S01]  /*0ad0*/  SHF.R.S32.HI R9, RZ, 0x1f, R2 ;  /* 0x0000001fff097819 */ /* 0x000fe20000011402 */
[----:B------:R-:W-:Y:S01]  /*0ae0*/  IMAD.MOV.U32 R0, RZ, RZ, c[0x0][0x2c4] ;  /* 0x0000b100ff007624 */ /* 0x000fe200078e00ff */
[----:B------:R-:W-:Y:S01]  /*0af0*/  USHF.R.S32.HI UR14, URZ, 0x1f, UR10 ;  /* 0x0000001f3f0e7899 */ /* 0x000fe2000801140a */
[----:B------:R3:W4:Y:S01]  /*0b00*/  @P0 LDG.E R4, [R4.64] ;  /* 0x0000000c04040981 */ /* 0x000722000c1e1900 */
[CC--:B------:R-:W-:Y:S01]  /*0b10*/  LEA.HI R6, R9.reuse, R2.reuse, RZ, 0x3 ;  /* 0x0000000209067211 */ /* 0x0c0fe200078f18ff */
[----:B------:R-:W-:Y:S01]  /*0b20*/  ULDC.64 UR4, c[0x0][0x1b8] ;  /* 0x00006e0000047ab9 */ /* 0x000fe20000000a00 */
[----:B------:R-:W-:Y:S01]  /*0b30*/  ISETP.NE.AND P1, PT, R0, 0x1, PT ;  /* 0x000000010000780c */ /* 0x000fe20003f25270 */
[----:B------:R-:W-:Y:S01]  /*0b40*/  UIMAD UR14, UR14, UR4, URZ ;  /* 0x000000040e0e72a4 */ /* 0x000fe2000f8e023f */
[----:B------:R-:W-:Y:S01]  /*0b50*/  LOP3.LUT R46, R6, 0xfffffff8, RZ, 0xc0, !PT ;  /* 0xfffffff8062e7812 */ /* 0x000fe200078ec0ff */
[----:B------:R-:W-:Y:S01]  /*0b60*/  UIMAD.WIDE.U32 UR16, UR10, UR4, URZ ;  /* 0x000000040a1072a5 */ /* 0x000fe2000f8e003f */
[----:B------:R-:W-:Y:S01]  /*0b70*/  SHF.R.S32.HI R6, RZ, 0x3, R6 ;  /* 0x00000003ff067819 */ /* 0x000fe20000011406 */
[----:B------:R-:W-:Y:S01]  /*0b80*/  UIMAD UR14, UR10, UR5, UR14 ;  /* 0x000000050a0e72a4 */ /* 0x000fe2000f8e020e */
[CC--:B------:R-:W-:Y:S01]  /*0b90*/  LEA.HI R15, R9.reuse, R2.reuse, RZ, 0x4 ;  /* 0x00000002090f7211 */ /* 0x0c0fe200078f20ff */
[----:B------:R-:W-:Y:S01]  /*0ba0*/  IMAD.IADD R46, R2, 0x1, -R46 ;  /* 0x00000001022e7824 */ /* 0x000fe200078e0a2e */
[----:B------:R-:W-:Y:S01]  /*0bb0*/  USHF.R.S32.HI UR15, URZ, 0x1f, UR11 ;  /* 0x0000001f3f0f7899 */ /* 0x000fe2000801140b */
[----:B------:R-:W-:Y:S01]  /*0bc0*/  LEA.HI R250, R9, R2, RZ, 0x6 ;  /* 0x0000000209fa7211 */ /* 0x000fe200078f30ff */
[----:B------:R-:W-:Y:S01]  /*0bd0*/  ULDC.64 UR4, c[0x0][0x1c0] ;  /* 0x0000700000047ab9 */ /* 0x000fe20000000a00 */
[C---:B------:R-:W-:Y:S01]  /*0be0*/  IMAD R124, R46.reuse, 0x10, R6 ;  /* 0x000000102e7c7824 */ /* 0x040fe200078e0206 */
[----:B------:R-:W-:Y:S01]  /*0bf0*/  UIADD3 UR17, UR17, UR14, URZ ;  /* 0x0000000e11117290 */ /* 0x000fe2000fffe03f */
[----:B------:R-:W-:Y:S01]  /*0c00*/  IMAD.SHL.U32 R45, R46, 0x8, RZ ;  /* 0x000000082e2d7824 */ /* 0x000fe200078e00ff */
[----:B------:R-:W-:Y:S01]  /*0c10*/  UIMAD UR15, UR15, UR4, URZ ;  /* 0x000000040f0f72a4 */ /* 0x000fe2000f8e023f */
[----:B------:R-:W-:Y:S01]  /*0c20*/  IMAD.SHL.U32 R250, R250, 0x8, RZ ;  /* 0x00000008fafa7824 */ /* 0x000fe200078e00ff */
[----:B------:R-:W-:Y:S01]  /*0c30*/  UIMAD.WIDE.U32 UR16, UR11, UR4, UR16 ;  /* 0x000000040b1072a5 */ /* 0x000fe2000f8e0010 */
[----:B-1----:R-:W-:Y:S01]  /*0c40*/  IMAD R7, R11, 0x80, R124 ;  /* 0x000000800b077824 */ /* 0x002fe200078e027c */
[----:B------:R-:W-:Y:S01]  /*0c50*/  UIMAD UR5, UR11, UR5, UR15 ;  /* 0x000000050b0572a4 */ /* 0x000fe2000f8e020f */
[----:B------:R1:W-:Y:S01]  /*0c60*/  STL [R1], R124 ;  /* 0x0000007c01007387 */ /* 0x0003e20000100800 */
[----:B------:R-:W-:Y:S01]  /*0c70*/  ULDC UR4, c[0x0][0x2c4] ;  /* 0x0000b10000047ab9 */ /* 0x000fe20000000800 */
[----:B------:R-:W-:Y:S01]  /*0c80*/  @P1 IMAD.HI.U32 R0, R7, c[0x0][0x2c8], RZ ;  /* 0x0000b20007001a27 */ /* 0x000fe200078e00ff */
[----:B------:R-:W-:Y:S01]  /*0c90*/  UIADD3 UR5, UR17, UR5, URZ ;  /* 0x0000000511057290 */ /* 0x000fe2000fffe03f */
[C---:B------:R-:W-:Y:S01]  /*0ca0*/  IADD3 R40, R45.reuse, 0x40, RZ ;  /* 0x000000402d287810 */ /* 0x040fe20007ffe0ff */
[----:B------:R-:W-:Y:S01]  /*0cb0*/  ULDC UR14, c[0x0][0x168] ;  /* 0x00005a00000e7ab9 */ /* 0x000fe20000000800 */
[----:B---3--:R-:W-:Y:S01]  /*0cc0*/  IMAD.MOV.U32 R5, RZ, RZ, R7 ;  /* 0x000000ffff057224 */ /* 0x008fe200078e0007 */
[----:B------:R-:W-:Y:S01]  /*0cd0*/  @P1 SHF.R.U32.HI R5, RZ, c[0x0][0x2cc], R0 ;  /* 0x0000b300ff051a19 */ /* 0x000fe20000011600 */
[----:B------:R-:W-:Y:S01]  /*0ce0*/  IMAD.U32 R13, RZ, RZ, UR17 ;  /* 0x00000011ff0d7e24 */ /* 0x000fe2000f8e00ff */
[----:B------:R-:W-:Y:S01]  /*0cf0*/  UIMAD UR14, UR4, UR14, URZ ;  /* 0x0000000e040e72a4 */ /* 0x000fe2000f8e023f */
[----:B------:R-:W-:Y:S01]  /*0d00*/  IMAD.U32 R12, RZ, RZ, UR16 ;  /* 0x00000010ff0c7e24 */ /* 0x000fe2000f8e00ff */
[--C-:B------:R-:W-:Y:S01]  /*0d10*/  SHF.R.S32.HI R3, RZ, 0x1f, R5.reuse ;  /* 0x0000001fff037819 */ /* 0x100fe20000011405 */
[----:B------:R-:W-:Y:S01]  /*0d20*/  IMAD.U32 R13, RZ, RZ, UR5 ;  /* 0x00000005ff0d7e24 */ /* 0x000fe2000f8e00ff */
[----:B------:R-:W-:Y:S01]  /*0d30*/  ISETP.GE.AND P3, PT, R45, c[0x0][0x198], PT ;  /* 0x000066002d007a0c */ /* 0x000fe20003f66270 */
[----:B------:R-:W-:Y:S01]  /*0d40*/  IMAD.MOV R0, RZ, RZ, -R5 ;  /* 0x000000ffff007224 */ /* 0x000fe200078e0a05 */
[----:B------:R-:W-:Y:S01]  /*0d50*/  BSSY B0, `(.L_x_1921) ;  /* 0x000002f000007945 */ /* 0x000fe20003800000 */
[----:B------:R-:W-:-:S02]  /*0d60*/  IMAD R3, R3, c[0x0][0x1b0], RZ ;  /* 0x00006c0003037a24 */ /* 0x000fc400078e02ff */
[----:B------:R-:W-:-:S04]  /*0d70*/  IMAD.WIDE.U32 R12, R5, c[0x0][0x1b0], R12 ;  /* 0x00006c00050c7a25 */ /* 0x000fc800078e000c */
[----:B------:R-:W-:Y:S02]  /*0d80*/  IMAD R3, R5, c[0x0][0x1b4], R3 ;  /* 0x00006d0005037a24 */ /* 0x000fe400078e0203 */
[----:B------:R-:W-:Y:S02]  /*0d90*/  IMAD R0, R0, c[0x0][0x2c4], R7 ;  /* 0x0000b10000007a24 */ /* 0x000fe400078e0207 */
[----:B------:R-:W-:Y:S01]  /*0da0*/  IMAD.IADD R13, R13, 0x1, R3 ;  /* 0x000000010d0d7824 */ /* 0x000fe200078e0203 */
[----:B------:R-:W-:Y:S01]  /*0db0*/  LOP3.LUT R3, R15, 0xfffffff0, RZ, 0xc0, !PT ;  /* 0xfffffff00f037812 */ /* 0x000fe200078ec0ff */
[----:B------:R-:W-:Y:S01]  /*0dc0*/  IMAD R11, R11, 0x80, R6 ;  /* 0x000000800b0b7824 */ /* 0x000fe200078e0206 */
[----:B------:R-:W-:Y:S01]  /*0dd0*/  SHF.R.S32.HI R8, RZ, 0x1f, R0 ;  /* 0x0000001fff087819 */ /* 0x000fe20000011400 */
[----:B------:R-:W-:-:S03]  /*0de0*/  IMAD.WIDE.U32 R16, R0, c[0x0][0x1a8], R12 ;  /* 0x00006a0000107a25 */ /* 0x000fc600078e000c */
[----:B------:R-:W-:Y:S01]  /*0df0*/  ISETP.GE.AND P4, PT, R11, UR14, PT ;  /* 0x0000000e0b007c0c */ /* 0x000fe2000bf86270 */
[----:B------:R-:W-:Y:S01]  /*0e00*/  IMAD.IADD R3, R2, 0x1, -R3 ;  /* 0x0000000102037824 */ /* 0x000fe200078e0a03 */
[----:B------:R-:W-:Y:S01]  /*0e10*/  LEA R12, P1, R16, c[0x0][0x160], 0x1 ;  /* 0x00005800100c7a11 */ /* 0x000fe200078208ff */
[----:B------:R-:W-:-:S03]  /*0e20*/  IMAD R8, R8, c[0x0][0x1a8], RZ ;  /* 0x00006a0008087a24 */ /* 0x000fc600078e02ff */
[----:B------:R-:W-:Y:S01]  /*0e30*/  SHF.R.S32.HI R5, RZ, 0x1f, R3 ;  /* 0x0000001fff057819 */ /* 0x000fe20000011403 */
[----:B------:R-:W-:Y:S02]  /*0e40*/  IMAD R8, R0, c[0x0][0x1ac], R8 ;  /* 0x00006b0000087a24 */ /* 0x000fe400078e0208 */
[----:B------:R-:W-:Y:S01]  /*0e50*/  IMAD.SHL.U32 R0, R6, 0x40, RZ ;  /* 0x0000004006007824 */ /* 0x000fe200078e00ff */
[----:B------:R-:W-:Y:S01]  /*0e60*/  LEA.HI R5, R5, R3, RZ, 0x3 ;  /* 0x0000000305057211 */ /* 0x000fe200078f18ff */
[----:B------:R-:W-:-:S03]  /*0e70*/  IMAD.IADD R8, R17, 0x1, R8 ;  /* 0x0000000111087824 */ /* 0x000fc600078e0208 */
[----:B------:R-:W-:Y:S02]  /*0e80*/  LOP3.LUT R0, R0, 0x1c0, RZ, 0xc0, !PT ;  /* 0x000001c000007812 */ /* 0x000fe400078ec0ff */
[----:B------:R-:W-:Y:S02]  /*0e90*/  LOP3.LUT R7, R5, 0xfffffff8, RZ, 0xc0, !PT ;  /* 0xfffffff805077812 */ /* 0x000fe400078ec0ff */
[----:B------:R-:W-:Y:S02]  /*0ea0*/  LEA.HI.X R8, R16, c[0x0][0x164], R8, 0x1, P1 ;  /* 0x0000590010087a11 */ /* 0x000fe400008f0c08 */
[----:B------:R1:W3:Y:S01]  /*0eb0*/  SHFL.IDX PT, R16, R12, RZ, 0x181f ;  /* 0x00181fff0c107589 */ /* 0x0002e200000e0000 */
[----:B------:R-:W-:Y:S02]  /*0ec0*/  IMAD.IADD R7, R3, 0x1, -R7 ;  /* 0x0000000103077824 */ /* 0x000fe400078e0a07 */
[----:B------:R-:W-:Y:S01]  /*0ed0*/  IMAD.MOV.U32 R3, RZ, RZ, 0x20 ;  /* 0x00000020ff037424 */ /* 0x000fe200078e00ff */
[----:B------:R1:W2:Y:S01]  /*0ee0*/  SHFL.IDX PT, R17, R8, RZ, 0x181f ;  /* 0x00181fff08117589 */ /* 0x0002a200000e0000 */
[----:B----4-:R4:W5:Y:S01]  /*0ef0*/  @P0 R2UR UR15, R4 ;  /* 0x00000000040f03c2 */ /* 0x01096200000e0000 */
[----:B------:R-:W-:Y:S01]  /*0f00*/  ISETP.GE.AND P0, PT, R40, c[0x0][0x198], PT ;  /* 0x0000660028007a0c */ /* 0x000fe20003f06270 */
[----:B-----5:R-:W-:-:S03]  /*0f10*/  @!UP0 UMOV UR15, UR11 ;  /* 0x0000000b000f8c82 */ /* 0x020fc60008000000 */
[----:B------:R-:W-:-:S05]  /*0f20*/  R2P PR, R7, 0x6 ;  /* 0x0000000607007804 */ /* 0x000fca0000000000 */
[----:B------:R-:W-:Y:S02]  /*0f30*/  SEL R3, R3, 0xffffffe0, !P2 ;  /* 0xffffffe003037807 */ /* 0x000fe40005000000 */
[----:B----4-:R-:W-:Y:S02]  /*0f40*/  SHF.R.U32.HI R4, RZ, 0x3, R0 ;  /* 0x00000003ff047819 */ /* 0x010fe40000011600 */
[----:B------:R-:W-:-:S04]  /*0f50*/  LOP3.LUT R0, R0, 0x38, R45, 0xf8, !PT ;  /* 0x0000003800007812 */ /* 0x000fc800078ef82d */
[----:B------:R-:W-:Y:S01]  /*0f60*/  LOP3.LUT R0, R0, R4, RZ, 0x3c, !PT ;  /* 0x0000000400007212 */ /* 0x000fe200078e3cff */
[----:B------:R-:W-:-:S03]  /*0f70*/  IMAD.MOV.U32 R4, RZ, RZ, 0x10 ;  /* 0x00000010ff047424 */ /* 0x000fc600078e00ff */
[----:B------:R-:W-:Y:S02]  /*0f80*/  LOP3.LUT R250, R0, 0xfffffe00, R250, 0xf8, !PT ;  /* 0xfffffe0000fa7812 */ /* 0x000fe400078ef8fa */
[----:B------:R-:W-:Y:S01]  /*0f90*/  SEL R4, R4, 0xfffffff0, !P1 ;  /* 0xfffffff004047807 */ /* 0x000fe20004800000 */
[----:B------:R-:W-:Y:S05]  /*0fa0*/  @P4 BRA `(.L_x_1922) ;  /* 0x0000009000004947 */ /* 0x000fea0003800000 */
[----:B-123--:R-:W-:Y:S01]  /*0fb0*/  SHF.R.S32.HI R0, RZ, 0x1f, R40 ;  /* 0x0000001fff007819 */ /* 0x00efe20000011428 */
[----:B------:R-:W-:Y:S01]  /*0fc0*/  IMAD.WIDE R18, R45, 0x2, R16 ;  /* 0x000000022d127825 */ /* 0x000fe200078e0210 */
[----:B------:R-:W-:Y:S02]  /*0fd0*/  SHF.L.U32 R10, R250, 0x1, RZ ;  /* 0x00000001fa0a7819 */ /* 0x000fe400000006ff */
[----:B------:R-:W-:-:S03]  /*0fe0*/  LEA.HI R0, R0, R40, RZ, 0x3 ;  /* 0x0000002800007211 */ /* 0x000fc600078f18ff */
[----:B------:R-:W-:Y:S01]  /*0ff0*/  @!PT LDS RZ, [RZ] ;  /* 0x00000000fffff984 */ /* 0x000fe20000000800 */
[----:B------:R1:W-:Y:S01]  /*1000*/  LDGSTS.E.BYPASS.LTC128B.128 [R10+0x8100], [R18.64], !P3 ;  /* 0x08100000120a7fae */ /* 0x0003e2000d901d4c */
[----:B------:R-:W-:-:S05]  /*1010*/  LOP3.LUT R0, R0, 0xfffffff8, RZ, 0xc0, !PT ;  /* 0xfffffff800007812 */ /* 0x000fca00078ec0ff */
[----:B------:R-:W-:-:S05]  /*1020*/  IMAD.WIDE R16, R0, 0x2, R16 ;  /* 0x0000000200107825 */ /* 0x000fca00078e0210 */
[----:B------:R1:W-:Y:S02]  /*1030*/  LDGSTS.E.BYPASS.LTC128B.128 [R10+0xc100], [R16.64], !P0 ;  /* 0x0c100000100a7fae */ /* 0x0003e4000c101d4c */
.L_x_1922:
[----:B-123--:R-:W-:Y:S05]  /*1040*/  BSYNC B0 ;  /* 0x0000000000007941 */ /* 0x00efea0003800000 */
.L_x_1921:
[----:B------:R-:W-:Y:S01]  /*1050*/  IADD3 R0, R11, 0x10, RZ ;  /* 0x000000100b007810 */ /* 0x000fe20007ffe0ff */
[----:B------:R1:W2:Y:S01]  /*1060*/  SHFL.IDX PT, R17, R8, 0x1, 0x181f ;  /* 0x00381f0008117f89 */ /* 0x0002a200000e0000 */
[----:B------:R-:W-:Y:S02]  /*1070*/  BSSY B0, `(.L_x_1923) ;  /* 0x000000d000007945 */ /* 0x000fe40003800000 */
[----:B------:R-:W-:Y:S01]  /*1080*/  ISETP.GE.AND P1, PT, R0, UR14, PT ;  /* 0x0000000e00007c0c */ /* 0x000fe2000bf26270 */
[----:B------:R1:W3:-:S12]  /*1090*/  SHFL.IDX PT, R16, R12, 0x1, 0x181f ;  /* 0x00381f000c107f89 */ /* 0x0002d800000e0000 */
[----:B------:R-:W-:Y:S05]  /*10a0*/  @P1 BRA `(.L_x_1924) ;  /* 0x0000009000001947 */ /* 0x000fea0003800000 */
[----:B------:R-:W-:Y:S01]  /*10b0*/  SHF.R.S32.HI R0, RZ, 0x1f, R40 ;  /* 0x0000001fff007819 */ /* 0x000fe20000011428 */
[----:B--23--:R-:W-:Y:S01]  /*10c0*/  IMAD.WIDE R18, R45, 0x2, R16 ;  /* 0x000000022d127825 */ /* 0x00cfe200078e0210 */
[----:B------:R-:W-:Y:S02]  /*10d0*/  SHF.L.U32 R10, R250, 0x1, RZ ;  /* 0x00000001fa0a7819 */ /* 0x000fe400000006ff */
[----:B------:R-:W-:-:S03]  /*10e0*/  LEA.HI R0, R0, R40, RZ, 0x3 ;  /* 0x0000002800007211 */ /* 0x000fc600078f18ff */
[----:B------:R-:W-:Y:S01]  /*10f0*/  @!PT LDS RZ, [RZ] ;  /* 0x00000000fffff984 */ /* 0x000fe20000000800 */
[----:B------:R2:W-:Y:S01]  /*1100*/  LDGSTS.E.BYPASS.LTC128B.128 [R10+0x8900], [R18.64], !P3 ;  /* 0x08900000120a7fae */ /* 0x0005e2000d901d4c */
[----:B------:R-:W-:-:S05]  /*1110*/  LOP3.LUT R0, R0, 0xfffffff8, RZ, 0xc0, !PT ;  /* 0xfffffff800007812 */ /* 0x000fca00078ec0ff */
[----:B------:R-:W-:-:S05]  /*1120*/  IMAD.WIDE R16, R0, 0x2, R16 ;  /* 0x0000000200107825 */ /* 0x000fca00078e0210 */
[----:B------:R2:W-:Y:S02]  /*1130*/  LDGSTS.E.BYPASS.LTC128B.128 [R10+0xc900], [R16.64], !P0 ;  /* 0x0c900000100a7fae */ /* 0x0005e4000c101d4c */
.L_x_1924:
[----:B------:R-:W-:Y:S05]  /*1140*/  BSYNC B0 ;  /* 0x0000000000007941 */ /* 0x000fea0003800000 */
.L_x_1923:
[----:B------:R-:W-:Y:S01]  /*1150*/  IADD3 R0, R11, 0x20, RZ ;  /* 0x000000200b007810 */ /* 0x000fe20007ffe0ff */
[----:B--2---:R2:W4:Y:S01]  /*1160*/  SHFL.IDX PT, R17, R8, 0x2, 0x181f ;  /* 0x00581f0008117f89 */ /* 0x00452200000e0000 */
[----:B------:R-:W-:Y:S02]  /*1170*/  BSSY B0, `(.L_x_1925) ;  /* 0x000000d000007945 */ /* 0x000fe40003800000 */
[----:B------:R-:W-:Y:S01]  /*1180*/  ISETP.GE.AND P1, PT, R0, UR14, PT ;  /* 0x0000000e00007c0c */ /* 0x000fe2000bf26270 */
[----:B---3--:R2:W3:-:S12]  /*1190*/  SHFL.IDX PT, R16, R12, 0x2, 0x181f ;  /* 0x00581f000c107f89 */ /* 0x0084d800000e0000 */
[----:B------:R-:W-:Y:S05]  /*11a0*/  @P1 BRA `(.L_x_1926) ;  /* 0x0000009000001947 */ /* 0x000fea0003800000 */
[----:B------:R-:W-:Y:S01]  /*11b0*/  SHF.R.S32.HI R0, RZ, 0x1f, R40 ;  /* 0x0000001fff007819 */ /* 0x000fe20000011428 */
[----:B---34-:R-:W-:Y:S01]  /*11c0*/  IMAD.WIDE R18, R45, 0x2, R16 ;  /* 0x000000022d127825 */ /* 0x018fe200078e0210 */
[----:B------:R-:W-:Y:S02]  /*11d0*/  SHF.L.U32 R10, R250, 0x1, RZ ;  /* 0x00000001fa0a7819 */ /* 0x000fe400000006ff */
[----:B------:R-:W-:-:S03]  /*11e0*/  LEA.HI R0, R0, R40, RZ, 0x3 ;  /* 0x0000002800007211 */ /* 0x000fc600078f18ff */
[----:B------:R-:W-:Y:S01]  /*11f0*/  @!PT LDS RZ, [RZ] ;  /* 0x00000000fffff984 */ /* 0x000fe20000000800 */
[----:B------:R3:W-:Y:S01]  /*1200*/  LDGSTS.E.BYPASS.LTC128B.128 [R10+0x9100], [R18.64], !P3 ;  /* 0x09100000120a7fae */ /* 0x0007e2000d901d4c */
[----:B------:R-:W-:-:S05]  /*1210*/  LOP3.LUT R0, R0, 0xfffffff8, RZ, 0xc0, !PT ;  /* 0xfffffff800007812 */ /* 0x000fca00078ec0ff */
[----:B------:R-:W-:-:S05]  /*1220*/  IMAD.WIDE R16, R0, 0x2, R16 ;  /* 0x0000000200107825 */ /* 0x000fca00078e0210 */
[----:B------:R3:W-:Y:S02]  /*1230*/  LDGSTS.E.BYPASS.LTC128B.128 [R10+0xd100], [R16.64], !P0 ;  /* 0x0d100000100a7fae */ /* 0x0007e4000c101d4c */
.L_x_1926:
[----:B------:R-:W-:Y:S05]  /*1240*/  BSYNC B0 ;  /* 0x0000000000007941 */ /* 0x000fea0003800000 */
.L_x_1925:
[----:B------:R-:W-:Y:S01]  /*1250*/  IADD3 R0, R11, 0x30, RZ ;  /* 0x000000300b007810 */ /* 0x000fe20007ffe0ff */
[----:B---34-:R3:W4:Y:S01]  /*1260*/  SHFL.IDX PT, R17, R8, 0x3, 0x181f ;  /* 0x00781f0008117f89 */ /* 0x01872200000e0000 */
[----:B------:R-:W-:Y:S02]  /*1270*/  BSSY B0, `(.L_x_1927) ;  /* 0x000000d000007945 */ /* 0x000fe40003800000 */
[----:B------:R-:W-:Y:S01]  /*1280*/  ISETP.GE.AND P1, PT, R0, UR14, PT ;  /* 0x0000000e00007c0c */ /* 0x000fe2000bf26270 */
[----:B------:R3:W1:-:S12]  /*1290*/  SHFL.IDX PT, R16, R12, 0x3, 0x181f ;  /* 0x00781f000c107f89 */ /* 0x00065800000e0000 */
[----:B------:R-:W-:Y:S05]  /*12a0*/  @P1 BRA `(.L_x_1928) ;  /* 0x0000009000001947 */ /* 0x000fea0003800000 */
[----:B------:R-:W-:Y:S01]  /*12b0*/  SHF.R.S32.HI R0, RZ, 0x1f, R40 ;  /* 0x0000001fff007819 */ /* 0x000fe20000011428 */
[----:B-1--4-:R-:W-:Y:S01]  /*12c0*/  IMAD.WIDE R18, R45, 0x2, R16 ;  /* 0x000000022d127825 */ /* 0x012fe200078e0210 */
[----:B------:R-:W-:Y:S02]  /*12d0*/  SHF.L.U32 R10, R250, 0x1, RZ ;  /* 0x00000001fa0a7819 */ /* 0x000fe400000006ff */
[----:B------:R-:W-:-:S03]  /*12e0*/  LEA.HI R0, R0, R40, RZ, 0x3 ;  /* 0x0000002800007211 */ /* 0x000fc600078f18ff */
[----:B------:R-:W-:Y:S01]  /*12f0*/  @!PT LDS RZ, [RZ] ;  /* 0x00000000fffff984 */ /* 0x000fe20000000800 */
[----:B------:R1:W-:Y:S01]  /*1300*/  LDGSTS.E.BYPASS.LTC128B.128 [R10+0x9900], [R18.64], !P3 ;  /* 0x09900000120a7fae */ /* 0x0003e2000d901d4c */
[----:B------:R-:W-:-:S05]  /*1310*/  LOP3.LUT R0, R0, 0xfffffff8, RZ, 0xc0, !PT ;  /* 0xfffffff800007812 */ /* 0x000fca00078ec0ff */
[----:B------:R-:W-:-:S05]  /*1320*/  IMAD.WIDE R16, R0, 0x2, R16 ;  /* 0x0000000200107825 */ /* 0x000fca00078e0210 */
[----:B------:R1:W-:Y:S02]  /*1330*/  LDGSTS.E.BYPASS.LTC128B.128 [R10+0xd900], [R16.64], !P0 ;  /* 0x0d900000100a7fae */ /* 0x0003e4000c101d4c */
.L_x_1928:
[----:B------:R-:W-:Y:S05]  /*1340*/  BSYNC B0 ;  /* 0x0000000000007941 */ /* 0x000fea0003800000 */
.L_x_1927:
[----:B------:R-:W-:Y:S01]  /*1350*/  IADD3 R0, R11, 0x40, RZ ;  /* 0x000000400b007810 */ /* 0x000fe20007ffe0ff */
[----:B-1--4-:R1:W4:Y:S01]  /*1360*/  SHFL.IDX PT, R17, R8, 0x4, 0x181f ;  /* 0x00981f0008117f89 */ /* 0x01232200000e0000 */
[----:B------:R-:W-:Y:S02]  /*1370*/  BSSY B0, `(.L_x_1929) ;  /* 0x000000d000007945 */ /* 0x000fe40003800000 */
[----:B------:R-:W-:Y:S01]  /*1380*/  ISETP.GE.AND P1, PT, R0, UR14, PT ;  /* 0x0000000e00007c0c */ /* 0x000fe2000bf26270 */
[----:B------:R1:W2:-:S12]  /*1390*/  SHFL.IDX PT, R16, R12, 0x4, 0x181f ;  /* 0x00981f000c107f89 */ /* 0x00029800000e0000 */
[----:B------:R-:W-:Y:S05]  /*13a0*/  @P1 BRA `(.L_x_1930) ;  /* 0x0000009000001947 */ /* 0x000fea0003800000 */
[----:B------:R-:W-:Y:S01]  /*13b0*/  SHF.R.S32.HI R0, RZ, 0x1f, R40 ;  /* 0x0000001fff007819 */ /* 0x000fe20000011428 */
[----:B--2-4-:R-:W-:Y:S01]  /*13c0*/  IMAD.WIDE R18, R45, 0x2, R16 ;  /* 0x000000022d127825 */ /* 0x014fe200078e0210 */
[----:B------:R-:W-:Y:S02]  /*13d0*/  SHF.L.U32 R10, R250, 0x1, RZ ;  /* 0x00000001fa0a7819 */ /* 0x000fe400000006ff */
[----:B------:R-:W-:-:S03]  /*13e0*/  LEA.HI R0, R0, R40, RZ, 0x3 ;  /* 0x0000002800007211 */ /* 0x000fc600078f18ff */
[----:B------:R-:W-:Y:S01]  /*13f0*/  @!PT LDS RZ, [RZ] ;  /* 0x00000000fffff984 */ /* 0x000fe20000000800 */
[----:B------:R2:W-:Y:S01]  /*1400*/  LDGSTS.E.BYPASS.LTC128B.128 [R10+0xa100], [R18.64], !P3 ;  /* 0x0a100000120a7fae */ /* 0x0005e2000d901d4c */
[----:B------:R-:W-:-:S05]  /*1410*/  LOP3.LUT R0, R0, 0xfffffff8, RZ, 0xc0, !PT ;  /* 0xfffffff800007812 */ /* 0x000fca00078ec0ff */
[----:B------:R-:W-:-:S05]  /*1420*/  IMAD.WIDE R16, R0, 0x2, R16 ;  /* 0x0000000200107825 */ /* 0x000fca00078e0210 */
[----:B------:R2:W-:Y:S02]  /*1430*/  LDGSTS.E.BYPASS.LTC128B.128 [R10+0xe100], [R16.64], !P0 ;  /* 0x0e100000100a7fae */ /* 0x0005e4000c101d4c */
.L_x_1930:
[----:B------:R-:W-:Y:S05]  /*1440*/  BSYNC B0 ;  /* 0x0000000000007941 */ /* 0x000fea0003800000 */
.L_x_1929:
[----:B------:R-:W-:Y:S01]  /*1450*/  IADD3 R0, R11, 0x50, RZ ;  /* 0x000000500b007810 */ /* 0x000fe20007ffe0ff */
[----:B--2-4-:R2:W4:Y:S01]  /*1460*/  SHFL.IDX PT, R17, R8, 0x5, 0x181f ;  /* 0x00b81f0008117f89 */ /* 0x01452200000e0000 */
        /* <DEDUP_REMOVED lines=13> */
.L_x_1932:
[----:B------:R-:W-:Y:S05]  /*1540*/  BSYNC B0 ;  /* 0x0000000000007941 */ /* 0x000fea0003800000 */
.L_x_1931:
        /* <DEDUP_REMOVED lines=15> */
.L_x_1934:
[----:B------:R-:W-:Y:S05]  /*1640*/  BSYNC B0 ;  /* 0x0000000000007941 */ /* 0x000fea0003800000 */
.L_x_1933:
[----:B-123--:R-:W-:Y:S01]  /*1650*/  SHFL.IDX PT, R12, R12, 0x7, 0x181f ;  /* 0x00f81f000c0c7f89 */ /* 0x00efe200000e0000 */
[----:B------:R-:W-:Y:S01]  /*1660*/  IADD3 R11, R11, 0x70, RZ ;  /* 0x000000700b0b7810 */ /* 0x000fe20007ffe0ff */
[----:B------:R-:W-:Y:S01]  /*1670*/  UIADD3 UR11, UR6, -0x1, URZ ;  /* 0xffffffff060b7890 */ /* 0x000fe2000fffe03f */
[----:B------:R-:W-:Y:S01]  /*1680*/  SHF.R.S32.HI R44, RZ, 0x1f, R40 ;  /* 0x0000001fff2c7819 */ /* 0x000fe20000011428 */
[----:B------:R1:W2:Y:S01]  /*1690*/  SHFL.IDX PT, R13, R8, 0x7, 0x181f ;  /* 0x00f81f00080d7f89 */ /* 0x0002a200000e0000 */
[----:B------:R-:W-:Y:S01]  /*16a0*/  ISETP.GE.AND P4, PT, R11, UR14, PT ;  /* 0x0000000e0b007c0c */ /* 0x000fe2000bf86270 */
[----:B------:R-:W-:Y:S01]  /*16b0*/  IMAD.MOV.U32 R10, RZ, RZ, c[0x0][0x2b8] ;  /* 0x0000ae00ff0a7624 */ /* 0x000fe200078e00ff */
[----:B------:R-:W-:Y:S01]  /*16c0*/  LEA.HI R44, R44, R40, RZ, 0x3 ;  /* 0x000000282c2c7211 */ /* 0x000fe200078f18ff */
[----:B------:R-:W-:Y:S01]  /*16d0*/  IMAD.U32 R0, RZ, RZ, UR11 ;  /* 0x0000000bff007e24 */ /* 0x000fe2000f8e00ff */
[----:B------:R-:W-:Y:S01]  /*16e0*/  USHF.R.S32.HI UR18, URZ, 0x1f, UR15 ;  /* 0x0000001f3f127899 */ /* 0x000fe2000801140f */
[----:B------:R-:W-:Y:S01]  /*16f0*/  IMAD.SHL.U32 R250, R250, 0x2, RZ ;  /* 0x00000002fafa7824 */ /* 0x000fe200078e00ff */
[----:B------:R-:W-:Y:S01]  /*1700*/  ISETP.NE.AND P1, PT, R10, 0x1, PT ;  /* 0x000000010a00780c */ /* 0x000fe20003f25270 */
[----:B------:R-:W-:Y:S01]  /*1710*/  IMAD R0, R0, 0x40, R124 ;  /* 0x0000004000007824 */ /* 0x000fe200078e027c */
[----:B------:R-:W-:Y:S01]  /*1720*/  LOP3.LUT R44, R44, 0xfffffff8, RZ, 0xc0, !PT ;  /* 0xfffffff82c2c7812 */ /* 0x000fe200078ec0ff */
[----:B------:R-:W-:Y:S01]  /*1730*/  ULDC.64 UR4, c[0x0][0x2b0] ;  /* 0x0000ac0000047ab9 */ /* 0x000fe20000000a00 */
[----:B------:R-:W-:Y:S01]  /*1740*/  IMAD.MOV.U32 R251, RZ, RZ, RZ ;  /* 0x000000fffffb7224 */ /* 0x000fe200078e00ff */
[----:B------:R-:W-:Y:S01]  /*1750*/  UIMAD UR18, UR18, UR4, URZ ;  /* 0x00000004121272a4 */ /* 0x000fe2000f8e023f */
[C---:B------:R-:W-:Y:S01]  /*1760*/  ISETP.GE.AND P5, PT, R0.reuse, UR9, PT ;  /* 0x0000000900007c0c */ /* 0x040fe2000bfa6270 */
[----:B------:R-:W-:Y:S01]  /*1770*/  UIMAD.WIDE.U32 UR16, UR15, UR4, URZ ;  /* 0x000000040f1072a5 */ /* 0x000fe2000f8e003f */
[----:B------:R-:W-:Y:S01]  /*1780*/  IADD3 R252, R0, UR8, RZ ;  /* 0x0000000800fc7c10 */ /* 0x000fe2000fffe0ff */
[----:B------:R-:W-:Y:S01]  /*1790*/  UIMAD UR15, UR15, UR5, UR18 ;  /* 0x000000050f0f72a4 */ /* 0x000fe2000f8e0212 */
[----:B------:R-:W-:Y:S01]  /*17a0*/  ISETP.GT.OR P5, PT, R124, 0x3f, P5 ;  /* 0x0000003f7c00780c */ /* 0x000fe20002fa4670 */
[----:B------:R-:W-:-:S02]  /*17b0*/  USHF.R.S32.HI UR14, URZ, 0x1f, UR10 ;  /* 0x0000001f3f0e7899 */ /* 0x000fc4000801140a */
[----:B------:R-:W-:Y:S01]  /*17c0*/  IMAD.MOV.U32 R0, RZ, RZ, R252 ;  /* 0x000000ffff007224 */ /* 0x000fe200078e00fc */
[----:B------:R-:W-:Y:S01]  /*17d0*/  UIADD3 UR15, UR17, UR15, URZ ;  /* 0x0000000f110f7290 */ /* 0x000fe2000fffe03f */
[----:B-1----:R-:W-:Y:S01]  /*17e0*/  @P1 IMAD.HI.U32 R8, R252, c[0x0][0x2bc], RZ ;  /* 0x0000af00fc081a27 */ /* 0x002fe200078e00ff */
[----:B------:R-:W-:-:S03]  /*17f0*/  ULDC.64 UR4, c[0x0][0x1e8] ;  /* 0x00007a0000047ab9 */ /* 0x000fc60000000a00 */
[----:B--2-4-:R-:W-:Y:S01]  /*1800*/  @!P4 IMAD.WIDE R16, R45, 0x2, R12 ;  /* 0x000000022d10c825 */ /* 0x014fe200078e020c */
[----:B------:R-:W-:-:S03]  /*1810*/  @P1 SHF.R.U32.HI R0, RZ, c[0x0][0x2c0], R8 ;  /* 0x0000b000ff001a19 */ /* 0x000fc60000011608 */
[----:B------:R-:W-:Y:S01]  /*1820*/  @!P4 IMAD.WIDE R12, R44, 0x2, R12 ;  /* 0x000000022c0cc825 */ /* 0x000fe200078e020c */
[----:B------:R-:W-:Y:S01]  /*1830*/  @!PT LDS RZ, [RZ] ;  /* 0x00000000fffff984 */ /* 0x000fe20000000800 */
[----:B------:R1:W-:Y:S01]  /*1840*/  @!P4 LDGSTS.E.BYPASS.LTC128B.128 [R250+0xb900], [R16.64], !P3 ;  /* 0x0b90000010facfae */ /* 0x0003e2000d901d4c */
[----:B------:R-:W-:-:S03]  /*1850*/  @!P5 IADD3 R11, P2, R0, UR16, RZ ;  /* 0x00000010000bdc10 */ /* 0x000fc6000ff5e0ff */
[----:B------:R2:W-:Y:S01]  /*1860*/  @!P4 LDGSTS.E.BYPASS.LTC128B.128 [R250+0xf900], [R12.64], !P0 ;  /* 0x0f9000000cfacfae */ /* 0x0005e2000c101d4c */
[----:B------:R-:W-:Y:S02]  /*1870*/  @!P5 LEA.HI.X.SX32 R8, R0, UR15, 0x1, P2 ;  /* 0x0000000f0008dc11 */ /* 0x000fe400090f0eff */
[C---:B------:R-:W-:Y:S01]  /*1880*/  @!P5 LEA R10, P2, R11.reuse, c[0x0][0x2a0], 0x2 ;  /* 0x0000a8000b0ada11 */ /* 0x040fe200078410ff */
[----:B------:R-:W0:Y:S03]  /*1890*/  LDGDEPBAR ;  /* 0x00000000000079af */ /* 0x000e260000000000 */
[----:B------:R-:W-:Y:S01]  /*18a0*/  @!P5 LEA.HI.X R11, R11, c[0x0][0x2a4], R8, 0x2, P2 ;  /* 0x0000a9000b0bda11 */ /* 0x000fe200010f1408 */
[----:B------:R-:W-:Y:S06]  /*18b0*/  BAR.SYNC.DEFER_BLOCKING 0x0 ;  /* 0x0000000000007b1d */ /* 0x000fec0000010000 */
[----:B------:R3:W2:Y:S01]  /*18c0*/  @!P5 LDG.E R251, [R10.64] ;  /* 0x0000000c0afbd981 */ /* 0x0006a2000c1e1900 */
[----:B------:R-:W-:Y:S01]  /*18d0*/  IMAD.MOV R0, RZ, RZ, -R0 ;  /* 0x000000ffff007224 */ /* 0x000fe200078e0a00 */
[----:B------:R-:W-:Y:S01]  /*18e0*/  UIMAD UR18, UR14, UR4, URZ ;  /* 0x000000040e1272a4 */ /* 0x000fe2000f8e023f */
[C---:B------:R-:W-:Y:S01]  /*18f0*/  ISETP.GE.AND P4, PT, R45.reuse, c[0x0][0x1d4], PT ;  /* 0x000075002d007a0c */ /* 0x040fe20003f86270 */
[----:B------:R-:W-:Y:S01]  /*1900*/  UIMAD.WIDE.U32 UR20, UR10, UR4, URZ ;  /* 0x000000040a1472a5 */ /* 0x000fe2000f8e003f */
[----:B------:R-:W-:Y:S01]  /*1910*/  IMAD R252, R0, c[0x0][0x2b8], R252 ;  /* 0x0000ae0000fc7a24 */ /* 0x000fe200078e02fc */
[----:B------:R-:W-:Y:S01]  /*1920*/  UIMAD UR18, UR10, UR5, UR18 ;  /* 0x000000050a1272a4 */ /* 0x000fe2000f8e0212 */
[----:B------:R-:W-:Y:S01]  /*1930*/  ISETP.GE.AND P3, PT, R40, c[0x0][0x1d4], PT ;  /* 0x0000750028007a0c */ /* 0x000fe20003f66270 */
[----:B------:R-:W-:Y:S01]  /*1940*/  UIMAD UR9, UR11, -0x40, UR9 ;  /* 0xffffffc00b0978a4 */ /* 0x000fe2000f8e0209 */
[----:B-1----:R-:W-:Y:S01]  /*1950*/  IMAD.WIDE.U32 R16, R252, c[0x0][0x1e0], RZ ;  /* 0x00007800fc107a25 */ /* 0x002fe200078e00ff */
[----:B------:R-:W-:Y:S01]  /*1960*/  SHF.R.S32.HI R8, RZ, 0x1f, R252 ;  /* 0x0000001fff087819 */ /* 0x000fe200000114fc */
[----:B------:R-:W-:Y:S01]  /*1970*/  UIADD3 UR18, UR21, UR18, URZ ;  /* 0x0000001215127290 */ /* 0x000fe2000fffe03f */
[----:B------:R-:W-:Y:S01]  /*1980*/  SHF.R.S32.HI R248, RZ, 0x4, R15 ;  /* 0x00000004fff87819 */ /* 0x000fe2000001140f */
[----:B------:R-:W-:Y:S01]  /*1990*/  ULDC.64 UR4, c[0x0][0x210] ;  /* 0x0000840000047ab9 */ /* 0x000fe20000000a00 */
[----:B------:R-:W-:Y:S01]  /*19a0*/  IMAD.WIDE R42, R45, 0x2, RZ ;  /* 0x000000022d2a7825 */ /* 0x000fe200078e02ff */
[----:B------:R-:W-:Y:S01]  /*19b0*/  UIMAD UR14, UR14, UR4, URZ ;  /* 0x000000040e0e72a4 */ /* 0x000fe2000f8e023f */
[----:B------:R-:W-:Y:S01]  /*19c0*/  SHF.R.S32.HI R47, RZ, 0x1f, R45 ;  /* 0x0000001fff2f7819 */ /* 0x000fe2000001142d */
[----:B------:R-:W-:-:S02]  /*19d0*/  UIMAD.WIDE.U32 UR22, UR10, UR4, URZ ;  /* 0x000000040a1672a5 */ /* 0x000fc4000f8e003f */
[----:B------:R-:W-:Y:S02]  /*19e0*/  UIMAD UR4, UR10, UR5, UR14 ;  /* 0x000000050a0472a4 */ /* 0x000fe4000f8e020e */
[----:B------:R-:W-:Y:S02]  /*19f0*/  UISETP.GT.AND UP0, UPT, UR11, UR7, UPT ;  /* 0x000000070b00728c */ /* 0x000fe4000bf04270 */
[----:B------:R-:W-:Y:S01]  /*1a00*/  UIADD3 UR4, UR23, UR4, URZ ;  /* 0x0000000417047290 */ /* 0x000fe2000fffe03f */
[C---:B---3--:R-:W-:Y:S02]  /*1a10*/  IMAD R10, R8.reuse, c[0x0][0x1e0], RZ ;  /* 0x00007800080a7a24 */ /* 0x048fe400078e02ff */
[----:B------:R-:W-:Y:S02]  /*1a20*/  IMAD R8, R8, c[0x0][0x208], RZ ;  /* 0x0000820008087a24 */ /* 0x000fe400078e02ff */
[C---:B------:R-:W-:Y:S02]  /*1a30*/  IMAD R10, R252.reuse, c[0x0][0x1e4], R10 ;  /* 0x00007900fc0a7a24 */ /* 0x040fe400078e020a */
[----:B------:R-:W-:-:S02]  /*1a40*/  IMAD R8, R252, c[0x0][0x20c], R8 ;  /* 0x00008300fc087a24 */ /* 0x000fc400078e0208 */
[----:B------:R-:W-:Y:S02]  /*1a50*/  IMAD.IADD R11, R17, 0x1, R10 ;  /* 0x00000001110b7824 */ /* 0x000fe400078e020a */
[----:B------:R-:W-:Y:S01]  /*1a60*/  IMAD.MOV.U32 R10, RZ, RZ, R16 ;  /* 0x000000ffff0a7224 */ /* 0x000fe200078e0010 */
[----:B--2---:R-:W-:-:S03]  /*1a70*/  SHF.R.S32.HI R12, RZ, 0x1f, R251 ;  /* 0x0000001fff0c7819 */ /* 0x004fc600000114fb */
[----:B------:R-:W-:-:S04]  /*1a80*/  IMAD.WIDE.U32 R10, R251, c[0x0][0x1f0], R10 ;  /* 0x00007c00fb0a7a25 */ /* 0x000fc800078e000a */
[----:B------:R-:W-:Y:S01]  /*1a90*/  IMAD R0, R12, c[0x0][0x1f0], RZ ;  /* 0x00007c000c007a24 */ /* 0x000fe200078e02ff */
[----:B------:R-:W-:Y:S01]  /*1aa0*/  IADD3 R13, P0, R10, UR20, RZ ;  /* 0x000000140a0d7c10 */ /* 0x000fe2000ff1e0ff */
[----:B------:R-:W-:Y:S02]  /*1ab0*/  IMAD R12, R12, c[0x0][0x218], RZ ;  /* 0x000086000c0c7a24 */ /* 0x000fe400078e02ff */
[C---:B------:R-:W-:Y:S02]  /*1ac0*/  IMAD R0, R251.reuse, c[0x0][0x1f4], R0 ;  /* 0x00007d00fb007a24 */ /* 0x040fe400078e0200 */
[----:B------:R-:W-:-:S03]  /*1ad0*/  IMAD R12, R251, c[0x0][0x21c], R12 ;  /* 0x00008700fb0c7a24 */ /* 0x000fc600078e020c */
[----:B------:R-:W-:Y:S02]  /*1ae0*/  IADD3.X R0, R11, UR18, R0, P0, !PT ;  /* 0x000000120b007c10 */ /* 0x000fe400087fe400 */
[----:B------:R-:W-:-:S04]  /*1af0*/  LEA R14, P0, R13, c[0x0][0x1c8], 0x1 ;  /* 0x000072000d0e7a11 */ /* 0x000fc800078008ff */
[----:B------:R-:W-:Y:S01]  /*1b00*/  LEA.HI.X R13, R13, c[0x0][0x1cc], R0, 0x1, P0 ;  /* 0x000073000d0d7a11 */ /* 0x000fe200000f0c00 */
[----:B------:R-:W-:Y:S01]  /*1b10*/  SHFL.IDX PT, R20, R14, RZ, 0x181f ;  /* 0x00181fff0e147589 */ /* 0x000fe200000e0000 */
[----:B------:R-:W-:-:S03]  /*1b20*/  IADD3 R0, -R6, UR9, RZ ;  /* 0x0000000906007c10 */ /* 0x000fc6000fffe1ff */
[----:B------:R-:W1:Y:S01]  /*1b30*/  SHFL.IDX PT, R21, R13, RZ, 0x181f ;  /* 0x00181fff0d157589 */ /* 0x000e6200000e0000 */
[C---:B------:R-:W-:Y:S02]  /*1b40*/  ISETP.GE.AND P6, PT, R0.reuse, 0x1, PT ;  /* 0x000000010000780c */ /* 0x040fe40003fc6270 */
[C---:B------:R-:W-:Y:S01]  /*1b50*/  ISETP.GE.AND P5, PT, R0.reuse, 0x11, PT ;  /* 0x000000110000780c */ /* 0x040fe20003fa6270 */
[----:B------:R-:W-:Y:S01]  /*1b60*/  SHFL.IDX PT, R16, R14, 0x1, 0x181f ;  /* 0x00381f000e107f89 */ /* 0x000fe200000e0000 */
[C---:B------:R-:W-:Y:S02]  /*1b70*/  ISETP.GE.AND P2, PT, R0.reuse, 0x21, PT ;  /* 0x000000210000780c */ /* 0x040fe40003f46270 */
[----:B------:R-:W-:Y:S01]  /*1b80*/  ISETP.GT.AND P0, PT, R0, 0x30, PT ;  /* 0x000000300000780c */ /* 0x000fe20003f04270 */
[----:B------:R-:W2:Y:S04]  /*1b90*/  SHFL.IDX PT, R17, R13, 0x1, 0x181f ;  /* 0x00381f000d117f89 */ /* 0x000ea800000e0000 */
[----:B------:R-:W-:Y:S04]  /*1ba0*/  SHFL.IDX PT, R10, R14, 0x2, 0x181f ;  /* 0x00581f000e0a7f89 */ /* 0x000fe800000e0000 */
[----:B------:R-:W3:Y:S04]  /*1bb0*/  SHFL.IDX PT, R11, R13, 0x2, 0x181f ;  /* 0x00581f000d0b7f89 */ /* 0x000ee800000e0000 */
[----:B------:R-:W-:Y:S04]  /*1bc0*/  SHFL.IDX PT, R18, R14, 0x3, 0x181f ;  /* 0x00781f000e127f89 */ /* 0x000fe800000e0000 */
[----:B------:R4:W5:Y:S01]  /*1bd0*/  SHFL.IDX PT, R19, R13, 0x3, 0x181f ;  /* 0x00781f000d137f89 */ /* 0x00096200000e0000 */
[----:B-1----:R-:W-:Y:S01]  /*1be0*/  @P6 IMAD.WIDE R22, R44, 0x2, R20 ;  /* 0x000000022c166825 */ /* 0x002fe200078e0214 */
[----:B----4-:R-:W-:-:S03]  /*1bf0*/  LEA.HI R13, R15, R248, RZ, 0x1 ;  /* 0x000000f80f0d7211 */ /* 0x010fc600078f08ff */
[----:B------:R-:W-:Y:S01]  /*1c00*/  @P6 IMAD.WIDE R14, R45, 0x2, R20 ;  /* 0x000000022d0e6825 */ /* 0x000fe200078e0214 */
[----:B------:R-:W-:-:S03]  /*1c10*/  LOP3.LUT R13, R13, 0xfffffffe, RZ, 0xc0, !PT ;  /* 0xfffffffe0d0d7812 */ /* 0x000fc600078ec0ff */
[--C-:B--2---:R-:W-:Y:S01]  /*1c20*/  @P5 IMAD.WIDE R20, R45, 0x2, R16.reuse ;  /* 0x000000022d145825 */ /* 0x104fe200078e0210 */
[----:B------:R3:W-:Y:S03]  /*1c30*/  @P6 LDGSTS.E.BYPASS.LTC128B.128 [R250+0x4100], [R14.64], !P4 ;  /* 0x041000000efa6fae */ /* 0x0007e6000e101d4c */
[----:B------:R-:W-:Y:S01]  /*1c40*/  @P5 IMAD.WIDE R16, R44, 0x2, R16 ;  /* 0x000000022c105825 */ /* 0x000fe200078e0210 */
[----:B------:R1:W-:Y:S03]  /*1c50*/  @P6 LDGSTS.E.BYPASS.LTC128B.128 [R250+0x6100], [R22.64], !P3 ;  /* 0x0610000016fa6fae */ /* 0x0003e6000d901d4c */
[----:B------:R-:W-:Y:S01]  /*1c60*/  IMAD.IADD R248, R248, 0x1, -R13 ;  /* 0x00000001f8f87824 */ /* 0x000fe200078e0a0d */
[----:B------:R2:W-:Y:S01]  /*1c70*/  @P5 LDGSTS.E.BYPASS.LTC128B.128 [R250+0x4900], [R20.64], !P4 ;  /* 0x0490000014fa5fae */ /* 0x0005e2000e101d4c */
[----:B------:R-:W-:-:S03]  /*1c80*/  IMAD.SHL.U32 R13, R5, 0x40, RZ ;  /* 0x00000040050d7824 */ /* 0x000fc600078e00ff */
[----:B------:R4:W-:Y:S01]  /*1c90*/  @P5 LDGSTS.E.BYPASS.LTC128B.128 [R250+0x6900], [R16.64], !P3 ;  /* 0x0690000010fa5fae */ /* 0x0009e2000d901d4c */
[----:B------:R-:W-:Y:S01]  /*1ca0*/  ISETP.GE.AND P5, PT, R40, c[0x0][0x1d4], PT ;  /* 0x0000750028007a0c */ /* 0x000fe20003fa6270 */
[----:B---3--:R-:W-:-:S05]  /*1cb0*/  @P2 IMAD.WIDE R14, R45, 0x2, R10 ;  /* 0x000000022d0e2825 */ /* 0x008fca00078e020a */
[----:B------:R3:W-:Y:S01]  /*1cc0*/  @P2 LDGSTS.E.BYPASS.LTC128B.128 [R250+0x5100], [R14.64], !P4 ;  /* 0x051000000efa2fae */ /* 0x0007e2000e101d4c */
[----:B--2---:R-:W-:-:S04]  /*1cd0*/  @P2 IMAD.WIDE R20, R44, 0x2, R10 ;  /* 0x000000022c142825 */ /* 0x004fc800078e020a */
[--C-:B-----5:R-:W-:Y:S01]  /*1ce0*/  @P0 IMAD.WIDE R10, R45, 0x2, R18.reuse ;  /* 0x000000022d0a0825 */ /* 0x120fe200078e0212 */
[----:B------:R1:W-:Y:S03]  /*1cf0*/  @P2 LDGSTS.E.BYPASS.LTC128B.128 [R250+0x7100], [R20.64], !P3 ;  /* 0x0710000014fa2fae */ /* 0x0003e6000d901d4c */
[----:B------:R-:W-:Y:S01]  /*1d00*/  @P0 IMAD.WIDE R18, R44, 0x2, R18 ;  /* 0x000000022c120825 */ /* 0x000fe200078e0212 */
[----:B------:R2:W-:Y:S04]  /*1d10*/  @P0 LDGSTS.E.BYPASS.LTC128B.128 [R250+0x5900], [R10.64], !P4 ;  /* 0x059000000afa0fae */ /* 0x0005e8000e101d4c */
[----:B------:R4:W-:Y:S04]  /*1d20*/  @P0 LDGSTS.E.BYPASS.LTC128B.128 [R250+0x7900], [R18.64], !P3 ;  /* 0x0790000012fa0fae */ /* 0x0009e8000d901d4c */
[----:B------:R-:W0:Y:S01]  /*1d30*/  LDGDEPBAR ;  /* 0x00000000000079af */ /* 0x000e220000000000 */
[----:B---3--:R-:W-:-:S05]  /*1d40*/  IMAD.SHL.U32 R14, R46, 0x40, RZ ;  /* 0x000000402e0e7824 */ /* 0x008fca00078e00ff */
[----:B------:R-:W-:Y:S01]  /*1d50*/  LOP3.LUT R14, R14, 0x1c0, RZ, 0xc0, !PT ;  /* 0x000001c00e0e7812 */ /* 0x000fe200078ec0ff */
[----:B--2---:R-:W-:Y:S01]  /*1d60*/  IMAD.SHL.U32 R10, R6, 0x8, RZ ;  /* 0x00000008060a7824 */ /* 0x004fe200078e00ff */
[----:B------:R-:W-:Y:S01]  /*1d70*/  LEA.HI R6, R9, R2, RZ, 0x5 ;  /* 0x0000000209067211 */ /* 0x000fe200078f28ff */
[----:B------:R-:W-:Y:S02]  /*1d80*/  IMAD.SHL.U32 R11, R7, 0x40, RZ ;  /* 0x00000040070b7824 */ /* 0x000fe400078e00ff */
[----:B------:R-:W-:Y:S01]  /*1d90*/  IMAD.SHL.U32 R7, R248, 0x8, RZ ;  /* 0x00000008f8077824 */ /* 0x000fe200078e00ff */
[----:B------:R-:W-:Y:S01]  /*1da0*/  LOP3.LUT R9, R14, 0x8, R10, 0xf8, !PT ;  /* 0x000000080e097812 */ /* 0x000fe200078ef80a */
[----:B------:R-:W-:-:S04]  /*1db0*/  DEPBAR.LE SB0, 0x1 ;  /* 0x000080400000791a */ /* 0x000fc80000000000 */
[----:B------:R-:W-:Y:S01]  /*1dc0*/  SHF.R.U32.HI R14, RZ, 0x3, R14 ;  /* 0x00000003ff0e7819 */ /* 0x000fe2000001160e */
[----:B------:R-:W-:-:S04]  /*1dd0*/  DEPBAR.LE SB0, 0x0 ;  /* 0x000080000000791a */ /* 0x000fc80000000000 */
[----:B------:R-:W-:Y:S01]  /*1de0*/  LOP3.LUT R9, R9, R14, RZ, 0x3c, !PT ;  /* 0x0000000e09097212 */ /* 0x000fe200078e3cff */
[----:B------:R-:W-:Y:S01]  /*1df0*/  IMAD.WIDE.U32 R14, R252, c[0x0][0x208], RZ ;  /* 0x00008200fc0e7a25 */ /* 0x000fe200078e00ff */
[----:B------:R-:W-:-:S03]  /*1e00*/  LOP3.LUT R11, R11, 0x1c0, RZ, 0xc0, !PT ;  /* 0x000001c00b0b7812 */ /* 0x000fc600078ec0ff */
[----:B------:R-:W-:Y:S01]  /*1e10*/  IMAD.IADD R15, R15, 0x1, R8 ;  /* 0x000000010f0f7824 */ /* 0x000fe200078e0208 */
[----:B------:R-:W-:Y:S01]  /*1e20*/  LOP3.LUT R7, R11, 0x8, R7, 0xf8, !PT ;  /* 0x000000080b077812 */ /* 0x000fe200078ef807 */
[----:B------:R-:W-:Y:S01]  /*1e30*/  IMAD R248, R248, 0x200, R9 ;  /* 0x00000200f8f87824 */ /* 0x000fe200078e0209 */
[----:B------:R-:W-:Y:S01]  /*1e40*/  SHF.R.U32.HI R11, RZ, 0x3, R11 ;  /* 0x00000003ff0b7819 */ /* 0x000fe2000001160b */
[----:B------:R-:W-:-:S03]  /*1e50*/  IMAD.WIDE.U32 R14, R251, c[0x0][0x218], R14 ;  /* 0x00008600fb0e7a25 */ /* 0x000fc600078e000e */
[----:B------:R-:W-:Y:S01]  /*1e60*/  LOP3.LUT R5, R7, R11, RZ, 0x3c, !PT ;  /* 0x0000000b07057212 */ /* 0x000fe200078e3cff */
[----:B------:R-:W-:Y:S01]  /*1e70*/  IMAD.SHL.U32 R248, R248, 0x2, RZ ;  /* 0x00000002f8f87824 */ /* 0x000fe200078e00ff */
[----:B------:R-:W-:Y:S01]  /*1e80*/  BAR.SYNC.DEFER_BLOCKING 0x0 ;  /* 0x0000000000007b1d */ /* 0x000fe20000010000 */
[----:B------:R-:W-:Y:S01]  /*1e90*/  IADD3 R36, P0, R14, UR22, RZ ;  /* 0x000000160e247c10 */ /* 0x000fe2000ff1e0ff */
[----:B------:R-:W-:Y:S01]  /*1ea0*/  IMAD.SHL.U32 R10, R6, 0x20, RZ ;  /* 0x00000020060a7824 */ /* 0x000fe200078e00ff */
[----:B------:R-:W-:Y:S02]  /*1eb0*/  LOP3.LUT R7, R13, 0xfffffe00, RZ, 0xc0, !PT ;  /* 0xfffffe000d077812 */ /* 0x000fe400078ec0ff */
[----:B------:R-:W-:Y:S02]  /*1ec0*/  IADD3.X R12, R15, UR4, R12, P0, !PT ;  /* 0x000000040f0c7c10 */ /* 0x000fe400087fe40c */
[----:B------:R-:W-:Y:S02]  /*1ed0*/  LEA R106, P0, R36, c[0x0][0x1f8], 0x1 ;  /* 0x00007e00246a7a11 */ /* 0x000fe400078008ff */
[----:B------:R-:W-:-:S02]  /*1ee0*/  IADD3 R41, R248, 0x4100, RZ ;  /* 0x00004100f8297810 */ /* 0x000fc40007ffe0ff */
[----:B------:R-:W-:Y:S01]  /*1ef0*/  LEA.HI.X R36, R36, c[0x0][0x1fc], R12, 0x1, P0 ;  /* 0x00007f0024247a11 */ /* 0x000fe200000f0c0c */
[----:B------:R-:W2:Y:S01]  /*1f00*/  SHFL.IDX PT, R110, R106, 0x2, 0x181f ;  /* 0x00581f006a6e7f89 */ /* 0x000ea200000e0000 */
[----:B------:R-:W-:Y:S02]  /*1f10*/  LOP3.LUT P0, RZ, R46, 0x2, RZ, 0xc0, !PT ;  /* 0x000000022eff7812 */ /* 0x000fe4000780c0ff */
[----:B------:R-:W-:Y:S01]  /*1f20*/  IADD3 R247, R248, 0x4120, RZ ;  /* 0x00004120f8f77810 */ /* 0x000fe20007ffe0ff */
[----:B------:R-:W3:Y:S01]  /*1f30*/  SHFL.IDX PT, R74, R106, RZ, 0x181f ;  /* 0x00181fff6a4a7589 */ /* 0x000ee200000e0000 */
[----:B------:R-:W-:-:S03]  /*1f40*/  LOP3.LUT R10, R10, 0x7ffffc00, RZ, 0xc0, !PT ;  /* 0x7ffffc000a0a7812 */ /* 0x000fc600078ec0ff */
[----:B------:R-:W5:Y:S01]  /*1f50*/  SHFL.IDX PT, R37, R36, 0x2, 0x181f ;  /* 0x00581f0024257f89 */ /* 0x000f6200000e0000 */
[CC--:B------:R-:W-:Y:S02]  /*1f60*/  IADD3 R249, R5.reuse, R7.reuse, R10 ;  /* 0x0000000705f97210 */ /* 0x0c0fe40007ffe00a */
[----:B------:R-:W-:Y:S01]  /*1f70*/  LOP3.LUT R5, R5, R7, RZ, 0xfc, !PT ;  /* 0x0000000705057212 */ /* 0x000fe200078efcff */
[----:B------:R-:W1:Y:S02]  /*1f80*/  SHFL.IDX PT, R112, R106, 0x1, 0x181f ;  /* 0x00381f006a707f89 */ /* 0x000e6400000e0000 */
[----:B------:R-:W-:Y:S01]  /*1f90*/  @P0 IADD3 R247, R41, -0x20, RZ ;  /* 0xffffffe029f70810 */ /* 0x000fe20007ffe0ff */
[----:B------:R-:W-:Y:S01]  /*1fa0*/  IMAD.WIDE R40, R44, 0x2, RZ ;  /* 0x000000022c287825 */ /* 0x000fe200078e02ff */
[----:B------:R-:W4:Y:S02]  /*1fb0*/  SHFL.IDX PT, R39, R36, RZ, 0x181f ;  /* 0x00181fff24277589 */ /* 0x000f2400000e0000 */
[----:B------:R-:W-:Y:S01]  /*1fc0*/  IADD3 R237, R247, 0x800, RZ ;  /* 0x00000800f7ed7810 */ /* 0x000fe20007ffe0ff */
[----:B------:R-:W-:Y:S01]  /*1fd0*/  IMAD.SHL.U32 R249, R249, 0x2, RZ ;  /* 0x00000002f9f97824 */ /* 0x000fe200078e00ff */
[----:B------:R-:W4:Y:S01]  /*1fe0*/  SHFL.IDX PT, R106, R106, 0x3, 0x181f ;  /* 0x00781f006a6a7f89 */ /* 0x000f2200000e0000 */
[----:B------:R-:W-:-:S02]  /*1ff0*/  IADD3 R236, R247, 0x1000, RZ ;  /* 0x00001000f7ec7810 */ /* 0x000fc40007ffe0ff */
[--C-:B------:R-:W-:Y:S01]  /*2000*/  IMAD R245, R4, 0x2, R249.reuse ;  /* 0x0000000204f57824 */ /* 0x100fe200078e02f9 */
[----:B------:R-:W4:Y:S01]  /*2010*/  SHFL.IDX PT, R38, R36, 0x1, 0x181f ;  /* 0x00381f0024267f89 */ /* 0x000f2200000e0000 */
[----:B--2---:R-:W-:Y:S01]  /*2020*/  IADD3 R108, P2, R42, R110, RZ ;  /* 0x0000006e2a6c7210 */ /* 0x004fe20007f5e0ff */
[----:B------:R-:W-:Y:S01]  /*2030*/  IMAD R244, R3, 0x2, R249 ;  /* 0x0000000203f47824 */ /* 0x000fe200078e02f9 */
[----:B------:R-:W-:Y:S01]  /*2040*/  IADD3 R235, R247, 0x1800, RZ ;  /* 0x00001800f7eb7810 */ /* 0x000fe20007ffe0ff */
[----:B------:R-:W2:Y:S01]  /*2050*/  SHFL.IDX PT, R36, R36, 0x3, 0x181f ;  /* 0x00781f0024247f89 */ /* 0x000ea200000e0000 */
[C---:B---3--:R-:W-:Y:S01]  /*2060*/  IADD3 R72, P0, R74.reuse, R42, RZ ;  /* 0x0000002a4a487210 */ /* 0x048fe20007f1e0ff */
[----:B------:R-:W-:Y:S01]  /*2070*/  IMAD R242, R3, 0x2, R245 ;  /* 0x0000000203f27824 */ /* 0x000fe200078e02f5 */
[----:B------:R-:W-:Y:S01]  /*2080*/  IADD3 R233, R247, 0x2000, RZ ;  /* 0x00002000f7e97810 */ /* 0x000fe20007ffe0ff */
[----:B-----5:R-:W-:Y:S01]  /*2090*/  IMAD.X R109, R43, 0x1, R37, P2 ;  /* 0x000000012b6d7824 */ /* 0x020fe200010e0625 */
[----:B------:R-:W-:Y:S01]  /*20a0*/  IADD3 R74, P2, R74, R40, RZ ;  /* 0x000000284a4a7210 */ /* 0x000fe20007f5e0ff */
[----:B------:R-:W-:Y:S01]  /*20b0*/  LDSM.16.M88.4 R68, [R249+0xa100] ;  /* 0x00a10000f944783b */ /* 0x000fe20000000200 */
[----:B------:R-:W-:Y:S01]  /*20c0*/  IMAD R241, R4, 0x2, R244 ;  /* 0x0000000204f17824 */ /* 0x000fe200078e02f4 */
[----:B-1----:R-:W-:-:S02]  /*20d0*/  IADD3 R114, P6, R42, R112, RZ ;  /* 0x000000702a727210 */ /* 0x002fc40007fde0ff */
[----:B------:R-:W1:Y:S01]  /*20e0*/  LDSM.16.M88.4 R92, [R248+0x4100] ;  /* 0x00410000f85c783b */ /* 0x000e620000000200 */
[----:B------:R-:W-:Y:S01]  /*20f0*/  IADD3 R232, R247, 0x2800, RZ ;  /* 0x00002800f7e87810 */ /* 0x000fe20007ffe0ff */
[----:B----4-:R-:W-:Y:S01]  /*2100*/  IMAD.X R73, R39, 0x1, R43, P0 ;  /* 0x0000000127497824 */ /* 0x010fe200000e062b */
[----:B------:R-:W-:Y:S01]  /*2110*/  IADD3 R203, R247, 0x3000, RZ ;  /* 0x00003000f7cb7810 */ /* 0x000fe20007ffe0ff */
[----:B------:R-:W-:Y:S01]  /*2120*/  IMAD.X R75, R39, 0x1, R41, P2 ;  /* 0x00000001274b7824 */ /* 0x000fe200010e0629 */
[----:B------:R-:W-:Y:S01]  /*2130*/  IADD3 R110, P2, R40, R110, RZ ;  /* 0x0000006e286e7210 */ /* 0x000fe20007f5e0ff */
[----:B------:R-:W3:Y:S01]  /*2140*/  LDSM.16.M88.4 R84, [R248+0x4900] ;  /* 0x00490000f854783b */ /* 0x000ee20000000200 */
[----:B------:R-:W-:Y:S02]  /*2150*/  IADD3 R104, P0, R42, R106, RZ ;  /* 0x0000006a2a687210 */ /* 0x000fe40007f1e0ff */
[----:B------:R-:W-:Y:S01]  /*2160*/  IADD3 R202, R247, 0x3800, RZ ;  /* 0x00003800f7ca7810 */ /* 0x000fe20007ffe0ff */
[----:B------:R-:W-:Y:S01]  /*2170*/  IMAD.X R115, R43, 0x1, R38, P6 ;  /* 0x000000012b737824 */ /* 0x000fe200030e0626 */
[----:B------:R-:W-:Y:S01]  /*2180*/  ISETP.GE.AND P6, PT, R45, c[0x0][0x1d4], PT ;  /* 0x000075002d007a0c */ /* 0x000fe20003fc6270 */
[----:B------:R-:W-:Y:S01]  /*2190*/  IMAD.X R111, R41, 0x1, R37, P2 ;  /* 0x00000001296f7824 */ /* 0x000fe200010e0625 */
[----:B------:R-:W4:Y:S01]  /*21a0*/  LDSM.16.M88.4 R76, [R248+0x5100] ;  /* 0x00510000f84c783b */ /* 0x000f220000000200 */
[----:B--2---:R-:W-:Y:S01]  /*21b0*/  IMAD.X R105, R43, 0x1, R36, P0 ;  /* 0x000000012b697824 */ /* 0x004fe200000e0624 */
[----:B------:R-:W-:-:S02]  /*21c0*/  IADD3 R112, P0, R40, R112, RZ ;  /* 0x0000007028707210 */ /* 0x000fc40007f1e0ff */
[----:B------:R-:W-:Y:S01]  /*21d0*/  ISETP.LT.OR P2, PT, R0, 0x1, P6 ;  /* 0x000000010000780c */ /* 0x000fe20003741670 */
[----:B------:R-:W2:Y:S02]  /*21e0*/  LDSM.16.M88.4 R64, [R249+0x8100] ;  /* 0x00810000f940783b */ /* 0x000ea40000000200 */
[C---:B------:R-:W-:Y:S01]  /*21f0*/  IMAD.X R113, R41.reuse, 0x1, R38, P0 ;  /* 0x0000000129717824 */ /* 0x040fe200000e0626 */
[----:B------:R-:W-:Y:S01]  /*2200*/  IADD3 R106, P0, R40, R106, RZ ;  /* 0x0000006a286a7210 */ /* 0x000fe20007f1e0ff */
[----:B------:R-:W5:Y:S04]  /*2210*/  LDSM.16.M88.4 R100, [R248+0x5900] ;  /* 0x00590000f864783b */ /* 0x000f680000000200 */
[----:B------:R-:W-:Y:S01]  /*2220*/  IMAD.X R107, R41, 0x1, R36, P0 ;  /* 0x00000001296b7824 */ /* 0x000fe200000e0624 */
[C---:B------:R-:W-:Y:S01]  /*2230*/  ISETP.LT.OR P0, PT, R0.reuse, 0x1, P5 ;  /* 0x000000010000780c */ /* 0x040fe20002f01670 */
[----:B------:R-:W-:Y:S04]  /*2240*/  LDSM.16.M88.4 R60, [R245+0xa100] ;  /* 0x00a10000f53c783b */ /* 0x000fe80000000200 */
[----:B------:R-:W-:Y:S04]  /*2250*/  LDSM.16.M88.4 R56, [R247] ;  /* 0x00000000f738783b */ /* 0x000fe80000000200 */
[----:B------:R-:W-:Y:S04]  /*2260*/  LDSM.16.M88.4 R52, [R247+0x800] ;  /* 0x00080000f734783b */ /* 0x000fe80000000200 */
[----:B------:R-:W-:Y:S01]  /*2270*/  LDSM.16.M88.4 R36, [R245+0x8100] ;  /* 0x00810000f524783b */ /* 0x000fe20000000200 */
[C---:B-1----:R-:W-:Y:S03]  /*2280*/  HMMA.16816.F32 R32, R68.reuse, R92, RZ ;  /* 0x0000005c4420723c */ /* 0x042fe600000018ff */
[----:B------:R-:W-:Y:S04]  /*2290*/  LDSM.16.M88.4 R48, [R247+0x1000] ;  /* 0x00100000f730783b */ /* 0x000fe80000000200 */
[----:B------:R-:W1:Y:S01]  /*22a0*/  LDSM.16.M88.4 R40, [R247+0x1800] ;  /* 0x00180000f728783b */ /* 0x000e620000000200 */
[----:B---3--:R-:W-:Y:S03]  /*22b0*/  HMMA.16816.F32 R24, R68, R84, RZ ;  /* 0x000000544418723c */ /* 0x008fe600000018ff */
[----:B------:R-:W-:Y:S01]  /*22c0*/  @!PT LDS RZ, [RZ] ;  /* 0x00000000fffff984 */ /* 0x000fe20000000800 */
[----:B------:R-:W-:Y:S01]  /*22d0*/  @!PT LDS RZ, [RZ] ;  /* 0x00000000fffff984 */ /* 0x000fe20000000800 */
[----:B------:R-:W-:Y:S01]  /*22e0*/  @!PT LDS RZ, [RZ] ;  /* 0x00000000fffff984 */ /* 0x000fe20000000800 */
[----:B------:R3:W-:Y:S01]  /*22f0*/  LDGSTS.E.BYPASS.LTC128B.128 [R250+0x100], [R72.64], !P2 ;  /* 0x0010000048fa7fae */ /* 0x0007e2000d101d4c */
[----:B------:R-:W-:-:S03]  /*2300*/  ISETP.LT.OR P2, PT, R0, 0x11, P6 ;  /* 0x000000110000780c */ /* 0x000fc60003741670 */
[----:B------:R3:W-:Y:S01]  /*2310*/  LDGSTS.E.BYPASS.LTC128B.128 [R250+0x2100], [R74.64], !P0 ;  /* 0x021000004afa7fae */ /* 0x0007e2000c101d4c */
[C---:B------:R-:W-:Y:S01]  /*2320*/  ISETP.LT.OR P0, PT, R0.reuse, 0x11, P5 ;  /* 0x000000110000780c */ /* 0x040fe20002f01670 */
[C---:B----4-:R-:W-:Y:S08]  /*2330*/  HMMA.16816.F32 R16, R68.reuse, R76, RZ ;  /* 0x0000004c4410723c */ /* 0x050ff000000018ff */
[----:B------:R4:W-:Y:S01]  /*2340*/  LDGSTS.E.BYPASS.LTC128B.128 [R250+0x900], [R114.64], !P2 ;  /* 0x0090000072fa7fae */ /* 0x0009e2000d101d4c */
[C---:B------:R-:W-:Y:S01]  /*2350*/  ISETP.LT.OR P2, PT, R0.reuse, 0x21, P6 ;  /* 0x000000210000780c */ /* 0x040fe20003741670 */
[----:B------:R-:W-:Y:S01]  /*2360*/  HMMA.16816.F32 R28, R68, R94, RZ ;  /* 0x0000005e441c723c */ /* 0x000fe200000018ff */
[C---:B------:R-:W-:Y:S01]  /*2370*/  ISETP.LT.OR P6, PT, R0.reuse, 0x31, P6 ;  /* 0x000000310000780c */ /* 0x040fe200037c1670 */
[----:B------:R4:W-:Y:S01]  /*2380*/  LDGSTS.E.BYPASS.LTC128B.128 [R250+0x2900], [R112.64], !P0 ;  /* 0x0290000070fa7fae */ /* 0x0009e2000c101d4c */
[----:B------:R-:W-:-:S02]  /*2390*/  ISETP.LT.OR P0, PT, R0, 0x21, P5 ;  /* 0x000000210000780c */ /* 0x000fc40002f01670 */
[----:B------:R-:W-:Y:S01]  /*23a0*/  ISETP.LT.OR P5, PT, R0, 0x31, P5 ;  /* 0x000000310000780c */ /* 0x000fe20002fa1670 */
[----:B------:R-:W-:Y:S02]  /*23b0*/  IMAD.MOV.U32 R0, RZ, RZ, 0x40 ;  /* 0x00000040ff007424 */ /* 0x000fe400078e00ff */
[C---:B------:R-:W-:Y:S04]  /*23c0*/  HMMA.16816.F32 R20, R68.reuse, R86, RZ ;  /* 0x000000564414723c */ /* 0x040fe800000018ff */
[----:B------:R1:W-:Y:S01]  /*23d0*/  LDGSTS.E.BYPASS.LTC128B.128 [R250+0x1100], [R108.64], !P2 ;  /* 0x011000006cfa7fae */ /* 0x0003e2000d101d4c */
[----:B------:R-:W-:Y:S02]  /*23e0*/  LOP3.LUT P2, RZ, R46, 0x4, RZ, 0xc0, !PT ;  /* 0x000000042eff7812 */ /* 0x000fe4000784c0ff */
[----:B------:R-:W-:Y:S01]  /*23f0*/  SHF.R.S32.HI R46, RZ, 0x1f, R44 ;  /* 0x0000001fff2e7819 */ /* 0x000fe2000001142c */
[----:B------:R-:W-:Y:S01]  /*2400*/  HMMA.16816.F32 R12, R68, R78, RZ ;  /* 0x0000004e440c723c */ /* 0x000fe200000018ff */
[----:B------:R-:W-:Y:S01]  /*2410*/  SEL R0, R0, 0xffffffc0, !P2 ;  /* 0xffffffc000007807 */ /* 0x000fe20005000000 */
[----:B------:R1:W-:Y:S01]  /*2420*/  LDGSTS.E.BYPASS.LTC128B.128 [R250+0x3100], [R110.64], !P0 ;  /* 0x031000006efa7fae */ /* 0x0003e2000c101d4c */
[----:B------:R-:W-:-:S02]  /*2430*/  PLOP3.LUT P2, PT, PT, PT, UP0, 0x80, 0x0 ;  /* 0x000000000000781c */ /* 0x000fc40003f4f008 */
[----:B------:R-:W-:Y:S01]  /*2440*/  ISETP.GT.AND P0, PT, R124, 0x3f, PT ;  /* 0x0000003f7c00780c */ /* 0x000fe20003f04270 */
[----:B------:R-:W-:Y:S01]  /*2450*/  IMAD.IADD R243, R248, 0x1, R0 ;  /* 0x00000001f8f37824 */ /* 0x000fe200078e0200 */
[----:B------:R3:W-:Y:S01]  /*2460*/  LDGSTS.E.BYPASS.LTC128B.128 [R250+0x1900], [R104.64], !P6 ;  /* 0x0190000068fa7fae */ /* 0x0007e2000f101d4c */
[C---:B--2---:R-:W-:Y:S01]  /*2470*/  HMMA.16816.F32 R96, R64.reuse, R92, RZ ;  /* 0x0000005c4060723c */ /* 0x044fe200000018ff */
[----:B------:R-:W-:Y:S01]  /*2480*/  IMAD.IADD R234, R0, 0x1, R247 ;  /* 0x0000000100ea7824 */ /* 0x000fe200078e02f7 */
[----:B------:R-:W-:Y:S01]  /*2490*/  IADD3 R0, R250, 0x100, RZ ;  /* 0x00000100fa007810 */ /* 0x000fe20007ffe0ff */
[----:B------:R3:W-:Y:S04]  /*24a0*/  LDGSTS.E.BYPASS.LTC128B.128 [R250+0x3900], [R106.64], !P5 ;  /* 0x039000006afa7fae */ /* 0x0007e8000e901d4c */
[----:B------:R-:W-:Y:S01]  /*24b0*/  LDSM.16.M88.4 R120, [R244+0xa100] ;  /* 0x00a10000f478783b */ /* 0x000fe20000000200 */
[C---:B------:R-:W-:Y:S03]  /*24c0*/  HMMA.16816.F32 R88, R64.reuse, R84, RZ ;  /* 0x000000544058723c */ /* 0x040fe600000018ff */
[----:B------:R-:W-:Y:S04]  /*24d0*/  LDSM.16.M88.4 R116, [R243+0x4100] ;  /* 0x00410000f374783b */ /* 0x000fe80000000200 */
[----:B----4-:R-:W-:Y:S01]  /*24e0*/  LDSM.16.M88.4 R112, [R243+0x4900] ;  /* 0x00490000f370783b */ /* 0x010fe20000000200 */
[----:B------:R-:W-:Y:S03]  /*24f0*/  HMMA.16816.F32 R80, R64, R76, RZ ;  /* 0x0000004c4050723c */ /* 0x000fe600000018ff */
[----:B------:R-:W0:Y:S04]  /*2500*/  LDGDEPBAR ;  /* 0x00000000000079af */ /* 0x000e280000000000 */
[----:B-1----:R-:W-:Y:S01]  /*2510*/  LDSM.16.M88.4 R108, [R243+0x5100] ;  /* 0x00510000f36c783b */ /* 0x002fe20000000200 */
[----:B-----5:R-:W-:Y:S03]  /*2520*/  HMMA.16816.F32 R8, R68, R100, RZ ;  /* 0x000000644408723c */ /* 0x020fe600000018ff */
[----:B---3--:R-:W1:Y:S05]  /*2530*/  LDSM.16.M88.4 R104, [R243+0x5900] ;  /* 0x00590000f368783b */ /* 0x008e6a0000000200 */
[C---:B------:R-:W-:Y:S08]  /*2540*/  HMMA.16816.F32 R92, R64.reuse, R94, RZ ;  /* 0x0000005e405c723c */ /* 0x040ff000000018ff */
[C---:B------:R-:W-:Y:S08]  /*2550*/  HMMA.16816.F32 R84, R64.reuse, R86, RZ ;  /* 0x000000564054723c */ /* 0x040ff000000018ff */
[C---:B------:R-:W-:Y:S08]  /*2560*/  HMMA.16816.F32 R76, R64.reuse, R78, RZ ;  /* 0x0000004e404c723c */ /* 0x040ff000000018ff */
[----:B------:R-:W-:Y:S08]  /*2570*/  HMMA.16816.F32 R72, R64, R100, RZ ;  /* 0x000000644048723c */ /* 0x000ff000000018ff */
[-C--:B------:R-:W-:Y:S08]  /*2580*/  HMMA.16816.F32 R68, R68, R102.reuse, RZ ;  /* 0x000000664444723c */ /* 0x080ff000000018ff */
[----:B------:R-:W-:Y:S01]  /*2590*/  HMMA.16816.F32 R64, R64, R102, RZ ;  /* 0x000000664040723c */ /* 0x000fe200000018ff */
[----:B------:R-:W2:Y:S07]  /*25a0*/  LDSM.16.M88.4 R100, [R244+0x8100] ;  /* 0x00810000f464783b */ /* 0x000eae0000000200 */
        /* <DEDUP_REMOVED lines=8> */
[----:B------:R-:W-:Y:S07]  /*2630*/  LDSM.16.M88.4 R60, [R242+0xa100] ;  /* 0x00a10000f23c783b */ /* 0x000fee0000000200 */
[C---:B------:R-:W-:Y:S08]  /*2640*/  HMMA.16816.F32 R96, R36.reuse, R56, R96 ;  /* 0x000000382460723c */ /* 0x040ff00000001860 */
[C---:B------:R-:W-:Y:S08]  /*2650*/  HMMA.16816.F32 R88, R36.reuse, R52, R88 ;  /* 0x000000342458723c */ /* 0x040ff00000001858 */
[C---:B------:R-:W-:Y:S08]  /*2660*/  HMMA.16816.F32 R80, R36.reuse, R48, R80 ;  /* 0x000000302450723c */ /* 0x040ff00000001850 */
[C---:B------:R-:W-:Y:S08]  /*2670*/  HMMA.16816.F32 R72, R36.reuse, R40, R72 ;  /* 0x000000282448723c */ /* 0x040ff00000001848 */
[C---:B------:R-:W-:Y:S01]  /*2680*/  HMMA.16816.F32 R92, R36.reuse, R58, R92 ;  /* 0x0000003a245c723c */ /* 0x040fe2000000185c */
[----:B------:R-:W-:Y:S07]  /*2690*/  LDSM.16.M88.4 R56, [R234] ;  /* 0x00000000ea38783b */ /* 0x000fee0000000200 */
[C---:B------:R-:W-:Y:S01]  /*26a0*/  HMMA.16816.F32 R84, R36.reuse, R54, R84 ;  /* 0x000000362454723c */ /* 0x040fe20000001854 */
[----:B------:R-:W-:Y:S07]  /*26b0*/  LDSM.16.M88.4 R52, [R234+0x800] ;  /* 0x00080000ea34783b */ /* 0x000fee0000000200 */
[C---:B------:R-:W-:Y:S01]  /*26c0*/  HMMA.16816.F32 R76, R36.reuse, R50, R76 ;  /* 0x00000032244c723c */ /* 0x040fe2000000184c */
[----:B------:R-:W-:Y:S07]  /*26d0*/  LDSM.16.M88.4 R48, [R234+0x1000] ;  /* 0x00100000ea30783b */ /* 0x000fee0000000200 */
[----:B------:R-:W-:Y:S01]  /*26e0*/  HMMA.16816.F32 R64, R36, R42, R64 ;  /* 0x0000002a2440723c */ /* 0x000fe20000001840 */
[----:B------:R-:W3:Y:S04]  /*26f0*/  LDSM.16.M88.4 R40, [R234+0x1800] ;  /* 0x00180000ea28783b */ /* 0x000ee80000000200 */
[----:B------:R-:W4:Y:S03]  /*2700*/  LDSM.16.M88.4 R36, [R242+0x8100] ;  /* 0x00810000f224783b */ /* 0x000f260000000200 */
[C---:B-1----:R-:W-:Y:S08]  /*2710*/  HMMA.16816.F32 R8, R120.reuse, R104, R8 ;  /* 0x000000687808723c */ /* 0x042ff00000001808 */
        /* <DEDUP_REMOVED lines=8> */
[C---:B--2---:R-:W-:Y:S08]  /*27a0*/  HMMA.16816.F32 R96, R100.reuse, R116, R96 ;  /* 0x000000746460723c */ /* 0x044ff00000001860 */
        /* <DEDUP_REMOVED lines=10> */
[----:B------:R-:W1:Y:S04]  /*2850*/  LDSM.16.M88.4 R104, [R248+0x7900] ;  /* 0x00790000f868783b */ /* 0x000e680000000200 */
[----:B------:R-:W2:Y:S03]  /*2860*/  LDSM.16.M88.4 R100, [R249+0xc100] ;  /* 0x00c10000f964783b */ /* 0x000ea60000000200 */
[C---:B---3--:R-:W-:Y:S08]  /*2870*/  HMMA.16816.F32 R8, R60.reuse, R40, R8 ;  /* 0x000000283c08723c */ /* 0x048ff00000001808 */
        /* <DEDUP_REMOVED lines=8> */
[C---:B----4-:R-:W-:Y:S08]  /*2900*/  HMMA.16816.F32 R96, R36.reuse, R56, R96 ;  /* 0x000000382460723c */ /* 0x050ff00000001860 */
        /* <DEDUP_REMOVED lines=55> */
[----:B------:R-:W4:Y:S01]  /*2c80*/  LDSM.16.M88.4 R40, [R234+0x3000] ;  /* 0x00300000ea28783b */ /* 0x000f220000000200 */
[----:B------:R-:W-:-:S04]  /*2c90*/  DEPBAR.LE SB0, 0x0 ;  /* 0x000080000000791a */ /* 0x000fc80000000000 */
[C---:B-1----:R-:W-:Y:S08]  /*2ca0*/  HMMA.16816.F32 R8, R116.reuse, R100, R8 ;  /* 0x000000647408723c */ /* 0x042ff00000001808 */
[C---:B------:R-:W-:Y:S08]  /*2cb0*/  HMMA.16816.F32 R32, R116.reuse, R112, R32 ;  /* 0x000000707420723c */ /* 0x040ff00000001820 */
[C---:B------:R-:W-:Y:S08]  /*2cc0*/  HMMA.16816.F32 R28, R116.reuse, R114, R28 ;  /* 0x00000072741c723c */ /* 0x040ff0000000181c */
[C---:B------:R-:W-:Y:S08]  /*2cd0*/  HMMA.16816.F32 R24, R116.reuse, R108, R24 ;  /* 0x0000006c7418723c */ /* 0x040ff00000001818 */
[C---:B------:R-:W-:Y:S08]  /*2ce0*/  HMMA.16816.F32 R20, R116.reuse, R110, R20 ;  /* 0x0000006e7414723c */ /* 0x040ff00000001814 */
[C---:B--2---:R-:W-:Y:S08]  /*2cf0*/  HMMA.16816.F32 R16, R116.reuse, R104, R16 ;  /* 0x000000687410723c */ /* 0x044ff00000001810 */
        /* <DEDUP_REMOVED lines=14> */
[C---:B------:R-:W-:Y:S08]  /*2de0*/  HMMA.16816.F32 R20, R56.reuse, R50, R20 ;  /* 0x000000323814723c */ /* 0x040ff00000001814 */
[C---:B----4-:R-:W-:Y:S08]  /*2df0*/  HMMA.16816.F32 R16, R56.reuse, R40, R16 ;  /* 0x000000283810723c */ /* 0x050ff00000001810 */
        /* <DEDUP_REMOVED lines=58> */
[----:B--2---:R-:W-:Y:S02]  /*31a0*/  IADD3.X R55, RZ, R39, R38, P5, P2 ;  /* 0x00000027ff377210 */ /* 0x004fe40002fe4426 */
[----:B------:R-:W-:Y:S02]  /*31b0*/  IADD3 R52, P5, P2, R52, R53, R0 ;  /* 0x0000003534347210 */ /* 0x000fe40007abe000 */
[C---:B---3--:R-:W-:Y:S02]  /*31c0*/  IADD3 R56, P6, R48.reuse, R37, RZ ;  /* 0x0000002530387210 */ /* 0x048fe40007fde0ff */
[--C-:B------:R-:W-:Y:S02]  /*31d0*/  IADD3.X R53, RZ, R39, R7.reuse, P5, P2 ;  /* 0x00000027ff357210 */ /* 0x100fe40002fe4407 */
[-C--:B------:R-:W-:Y:S02]  /*31e0*/  IADD3 R58, P5, R48, R0.reuse, RZ ;  /* 0x00000000303a7210 */ /* 0x080fe40007fbe0ff */
[CC--:B----4-:R-:W-:Y:S01]  /*31f0*/  IADD3 R48, P2, R42.reuse, R37.reuse, RZ ;  /* 0x000000252a307210 */ /* 0x0d0fe20007f5e0ff */
        /* <DEDUP_REMOVED lines=19> */
.L_x_1935:
[----:B------:R-:W-:Y:S01]  /*3330*/  LOP3.LUT R6, R6, 0xffffffe0, RZ, 0xc0, !PT ;  /* 0xffffffe006067812 */ /* 0x000fe200078ec0ff */
[----:B------:R-:W-:Y:S01]  /*3340*/  IMAD.SHL.U32 R246, R5, 0x2, RZ ;  /* 0x0000000205f67824 */ /* 0x000fe200078e00ff */
[----:B------:R-:W-:Y:S01]  /*3350*/  UIADD3 UR6, UR6, -0x2, URZ ;  /* 0xfffffffe06067890 */ /* 0x000fe2000fffe03f */
[----:B------:R-:W0:Y:S02]  /*3360*/  LDGDEPBAR ;  /* 0x00000000000079af */ /* 0x000e240000000000 */
[----:B------:R-:W-:Y:S01]  /*3370*/  IMAD.IADD R2, R2, 0x1, -R6 ;  /* 0x0000000102027824 */ /* 0x000fe200078e0a06 */
[----:B------:R-:W-:Y:S01]  /*3380*/  UISETP.GE.AND UP0, UPT, UR6, UR7, UPT ;  /* 0x000000070600728c */ /* 0x000fe2000bf06270 */
[----:B------:R-:W-:Y:S01]  /*3390*/  IMAD.U32 R6, RZ, RZ, UR9 ;  /* 0x00000009ff067e24 */ /* 0x000fe2000f8e00ff */
[----:B------:R-:W-:Y:S01]  /*33a0*/  LDSM.16.MT88.4 R180, [R246+0x100] ;  /* 0x00010000f6b4783b */ /* 0x000fe20000004200 */
[----:B------:R-:W-:Y:S01]  /*33b0*/  IMAD R240, R4, 0x2, R246 ;  /* 0x0000000204f07824 */ /* 0x000fe200078e02f6 */
[----:B------:R-:W-:Y:S01]  /*33c0*/  SHF.R.S32.HI R0, RZ, 0x1f, R2 ;  /* 0x0000001fff007819 */ /* 0x000fe20000011402 */
[C---:B------:R-:W-:Y:S01]  /*33d0*/  IMAD R239, R3.reuse, 0x2, R246 ;  /* 0x0000000203ef7824 */ /* 0x040fe200078e02f6 */
[----:B------:R-:W-:Y:S01]  /*33e0*/  LDSM.16.MT88.4 R128, [R246+0x2100] ;  /* 0x00210000f680783b */ /* 0x000fe20000004200 */
[----:B------:R-:W-:Y:S01]  /*33f0*/  IMAD R238, R3, 0x2, R240 ;  /* 0x0000000203ee7824 */ /* 0x000fe200078e02f0 */
[----:B------:R-:W-:-:S02]  /*3400*/  LEA.HI R0, R0, R2, RZ, 0x2 ;  /* 0x0000000200007211 */ /* 0x000fc400078f10ff */
[----:B------:R-:W-:Y:S02]  /*3410*/  LDSM.16.MT88.4 R144, [R240+0x2100] ;  /* 0x00210000f090783b */ /* 0x000fe40000004200 */
[----:B------:R-:W-:Y:S02]  /*3420*/  LOP3.LUT R0, R0, 0x7ffffffc, RZ, 0xc0, !PT ;  /* 0x7ffffffc00007812 */ /* 0x000fe400078ec0ff */
[----:B------:R-:W-:Y:S03]  /*3430*/  LDSM.16.MT88.4 R112, [R238+0x100] ;  /* 0x00010000ee70783b */ /* 0x000fe60000004200 */
[----:B------:R-:W-:Y:S01]  /*3440*/  IMAD.IADD R0, R2, 0x1, -R0 ;  /* 0x0000000102007824 */ /* 0x000fe200078e0a00 */
[----:B------:R-:W-:Y:S03]  /*3450*/  LDSM.16.MT88.4 R156, [R239+0x2100] ;  /* 0x00210000ef9c783b */ /* 0x000fe60000004200 */
[----:B------:R-:W-:Y:S01]  /*3460*/  IMAD R6, R0, -0x2, R6 ;  /* 0xfffffffe00067824 */ /* 0x000fe200078e0206 */
[----:B--2---:R-:W-:Y:S04]  /*3470*/  LDSM.16.MT88.4 R40, [R246+0x900] ;  /* 0x00090000f628783b */ /* 0x004fe80000004200 */
[----:B------:R-:W-:-:S02]  /*3480*/  ISETP.GT.AND P5, PT, R6, RZ, PT ;  /* 0x000000ff0600720c */ /* 0x000fc40003fa4270 */
[----:B------:R-:W-:Y:S02]  /*3490*/  ISETP.GT.AND P6, PT, R6, 0x1, PT ;  /* 0x000000010600780c */ /* 0x000fe40003fc4270 */
[----:B------:R-:W-:Y:S02]  /*34a0*/  FSEL R32, R32, -INF , P5 ;  /* 0xff80000020207808 */ /* 0x000fe40002800000 */
[----:B------:R-:W-:Y:S02]  /*34b0*/  FSEL R33, R33, -INF , P6 ;  /* 0xff80000021217808 */ /* 0x000fe40003000000 */
[----:B------:R-:W-:Y:S02]  /*34c0*/  ISETP.GT.AND P2, PT, R6, 0x8, PT ;  /* 0x000000080600780c */ /* 0x000fe40003f44270 */
[----:B------:R-:W-:Y:S02]  /*34d0*/  FSEL R34, R34, -INF , P5 ;  /* 0xff80000022227808 */ /* 0x000fe40002800000 */
[----:B------:R-:W-:-:S02]  /*34e0*/  FSEL R119, R98, -INF , P5 ;  /* 0xff80000062777808 */ /* 0x000fc40002800000 */
[----:B------:R-:W-:Y:S02]  /*34f0*/  FSEL R65, R96, -INF , P5 ;  /* 0xff80000060417808 */ /* 0x000fe40002800000 */
[----:B------:R-:W-:Y:S02]  /*3500*/  ISETP.GT.AND P5, PT, R6, 0x9, PT ;  /* 0x000000090600780c */ /* 0x000fe40003fa4270 */
[----:B------:R-:W-:Y:S02]  /*3510*/  FSEL R28, R28, -INF , P2 ;  /* 0xff8000001c1c7808 */ /* 0x000fe40001000000 */
[----:B------:R-:W-:Y:S02]  /*3520*/  FMNMX.FTZ R0, R32, R33, !PT ;  /* 0x0000002120007209 */ /* 0x000fe40007810000 */
[----:B------:R-:W-:Y:S02]  /*3530*/  FSEL R35, R35, -INF , P6 ;  /* 0xff80000023237808 */ /* 0x000fe40003000000 */
[----:B------:R-:W-:-:S02]  /*3540*/  FSEL R67, R99, -INF , P6 ;  /* 0xff80000063437808 */ /* 0x000fc40003000000 */
[----:B------:R-:W-:Y:S02]  /*3550*/  FSEL R60, R97, -INF , P6 ;  /* 0xff800000613c7808 */ /* 0x000fe40003000000 */
[----:B------:R-:W-:Y:S01]  /*3560*/  FSEL R29, R29, -INF , P5 ;  /* 0xff8000001d1d7808 */ /* 0x000fe20002800000 */
[----:B------:R-:W-:Y:S01]  /*3570*/  LDSM.16.MT88.4 R96, [R239+0x100] ;  /* 0x00010000ef60783b */ /* 0x000fe20000004200 */
[----:B------:R-:W-:Y:S02]  /*3580*/  ISETP.GT.AND P6, PT, R6, 0x10, PT ;  /* 0x000000100600780c */ /* 0x000fe40003fc4270 */
[----:B------:R-:W-:Y:S02]  /*3590*/  FMNMX.FTZ R0, R28, R0, !PT ;  /* 0x000000001c007209 */ /* 0x000fe40007810000 */
        /* <DEDUP_REMOVED lines=9> */
[----:B------:R-:W-:Y:S02]  /*3630*/  FSEL R25, R25, -INF , P2 ;  /* 0xff80000019197808 */ /* 0x000fe40001000000 */
        /* <DEDUP_REMOVED lines=39> */
[----:B------:R-:W-:Y:S01]  /*38b0*/  FSEL R177, R79, -INF , P5 ;  /* 0xff8000004fb17808 */ /* 0x000fe20002800000 */
[----:B------:R-:W-:Y:S01]  /*38c0*/  LDSM.16.MT88.4 R12, [R239+0x2900] ;  /* 0x00290000ef0c783b */ /* 0x000fe20000004200 */
[----:B------:R-:W-:-:S02]  /*38d0*/  FSEL R7, R77, -INF , P5 ;  /* 0xff8000004d077808 */ /* 0x000fc40002800000 */
[----:B------:R-:W-:Y:S02]  /*38e0*/  ISETP.GT.AND P5, PT, R6, 0x31, PT ;  /* 0x000000310600780c */ /* 0x000fe40003fa4270 */
[----:B------:R-:W-:Y:S01]  /*38f0*/  FSEL R215, R100, -INF , P2 ;  /* 0xff80000064d77808 */ /* 0x000fe20001000000 */
[----:B------:R-:W-:Y:S01]  /*3900*/  IMAD.MOV.U32 R100, RZ, RZ, R36 ;  /* 0x000000ffff647224 */ /* 0x000fe200078e0024 */
[----:B------:R-:W-:Y:S01]  /*3910*/  FMNMX.FTZ R0, R135, R0, !PT ;  /* 0x0000000087007209 */ /* 0x000fe20007810000 */
[----:B------:R-:W-:Y:S01]  /*3920*/  LDSM.16.MT88.4 R36, [R238+0x2100] ;  /* 0x00210000ee24783b */ /* 0x000fe20000004200 */
[----:B------:R-:W-:Y:S02]  /*3930*/  FSEL R132, R18, -INF , P6 ;  /* 0xff80000012847808 */ /* 0x000fe40003000000 */
[----:B------:R-:W-:Y:S01]  /*3940*/  FSEL R179, R82, -INF , P6 ;  /* 0xff80000052b37808 */ /* 0x000fe20003000000 */
[----:B------:R-:W-:Y:S01]  /*3950*/  LDSM.16.MT88.4 R16, [R240+0x2900] ;  /* 0x00290000f010783b */ /* 0x000fe20000004200 */
[----:B------:R-:W-:-:S02]  /*3960*/  FSEL R230, R80, -INF , P6 ;  /* 0xff80000050e67808 */ /* 0x000fc40003000000 */
[C---:B------:R-:W-:Y:S01]  /*3970*/  ISETP.GT.AND P6, PT, R6.reuse, 0x38, PT ;  /* 0x000000380600780c */ /* 0x040fe20003fc4270 */
[----:B------:R-:W-:Y:S01]  /*3980*/  LDSM.16.MT88.4 R80, [R240+0x100] ;  /* 0x00010000f050783b */ /* 0x000fe20000004200 */
[----:B------:R-:W-:Y:S02]  /*3990*/  FSEL R214, R101, -INF , P5 ;  /* 0xff80000065d67808 */ /* 0x000fe40002800000 */
[----:B------:R-:W-:Y:S02]  /*39a0*/  FMNMX.FTZ R0, R215, R0, !PT ;  /* 0x00000000d7007209 */ /* 0x000fe40007810000 */
[----:B------:R-:W-:Y:S02]  /*39b0*/  ISETP.GT.AND P5, PT, R6, 0x39, PT ;  /* 0x000000390600780c */ /* 0x000fe40003fa4270 */
[----:B------:R-:W-:Y:S02]  /*39c0*/  FSEL R213, R68, -INF , P6 ;  /* 0xff80000044d57808 */ /* 0x000fe40003000000 */
[----:B------:R-:W-:-:S02]  /*39d0*/  FMNMX.FTZ R0, R214, R0, !PT ;  /* 0x00000000d6007209 */ /* 0x000fc40007810000 */
[----:B------:R-:W-:Y:S02]  /*39e0*/  FSEL R212, R69, -INF , P5 ;  /* 0xff80000045d47808 */ /* 0x000fe40002800000 */
[----:B------:R-:W-:Y:S02]  /*39f0*/  FMNMX.FTZ R0, R213, R0, !PT ;  /* 0x00000000d5007209 */ /* 0x000fe40007810000 */
[----:B------:R-:W-:Y:S02]  /*3a00*/  FSEL R220, R216, -INF , P2 ;  /* 0xff800000d8dc7808 */ /* 0x000fe40001000000 */
[----:B------:R-:W-:Y:S02]  /*3a10*/  FMNMX.FTZ R0, R212, R0, !PT ;  /* 0x00000000d4007209 */ /* 0x000fe40007810000 */
[----:B------:R-:W-:Y:S01]  /*3a20*/  FSEL R211, R102, -INF , P2 ;  /* 0xff80000066d37808 */ /* 0x000fe20001000000 */
[----:B------:R-:W-:Y:S01]  /*3a30*/  IMAD.MOV.U32 R102, RZ, RZ, R7 ;  /* 0x000000ffff667224 */ /* 0x000fe200078e0007 */
[----:B------:R-:W-:Y:S01]  /*3a40*/  FSEL R218, R218, -INF , P2 ;  /* 0xff800000dada7808 */ /* 0x000fe20001000000 */
[----:B------:R-:W1:Y:S01]  /*3a50*/  SHFL.BFLY PT, R2, R0, 0x2, 0x1f ;  /* 0x0c401f0000027f89 */ /* 0x000e6200000e0000 */
[----:B------:R-:W-:-:S02]  /*3a60*/  FSEL R209, R70, -INF , P6 ;  /* 0xff80000046d17808 */ /* 0x000fc40003000000 */
[----:B------:R-:W-:Y:S02]  /*3a70*/  FSEL R207, R71, -INF , P5 ;  /* 0xff80000047cf7808 */ /* 0x000fe40002800000 */
[----:B------:R-:W-:Y:S02]  /*3a80*/  FMNMX.FTZ R196, R65, R60, !PT ;  /* 0x0000003c41c47209 */ /* 0x000fe40007810000 */
[----:B------:R-:W-:Y:S02]  /*3a90*/  FMNMX.FTZ R4, R119, R67, !PT ;  /* 0x0000004377047209 */ /* 0x000fe40007810000 */
[----:B------:R-:W-:Y:S02]  /*3aa0*/  FMNMX.FTZ R196, R63, R196, !PT ;  /* 0x000000c43fc47209 */ /* 0x000fe40007810000 */
[----:B------:R-:W-:Y:S02]  /*3ab0*/  FSEL R225, R8, -INF , P6 ;  /* 0xff80000008e17808 */ /* 0x000fe40003000000 */
[----:B------:R-:W-:-:S02]  /*3ac0*/  FMNMX.FTZ R196, R62, R196, !PT ;  /* 0x000000c43ec47209 */ /* 0x000fc40007810000 */
[----:B------:R-:W-:Y:S02]  /*3ad0*/  FMNMX.FTZ R4, R118, R4, !PT ;  /* 0x0000000476047209 */ /* 0x000fe40007810000 */
[----:B------:R-:W-:Y:S02]  /*3ae0*/  FMNMX.FTZ R196, R64, R196, !PT ;  /* 0x000000c440c47209 */ /* 0x000fe40007810000 */
[----:B------:R-:W-:Y:S02]  /*3af0*/  FSEL R226, R9, -INF , P5 ;  /* 0xff80000009e27808 */ /* 0x000fe40002800000 */
[----:B------:R-:W-:Y:S02]  /*3b00*/  FMNMX.FTZ R196, R61, R196, !PT ;  /* 0x000000c43dc47209 */ /* 0x000fe40007810000 */
[----:B------:R-:W-:Y:S02]  /*3b10*/  FMNMX.FTZ R4, R66, R4, !PT ;  /* 0x0000000442047209 */ /* 0x000fe40007810000 */
[----:B-1----:R-:W-:-:S02]  /*3b20*/  FMNMX.FTZ R0, R0, R2, !PT ;  /* 0x0000000200007209 */ /* 0x002fc40007810000 */
[----:B------:R-:W-:Y:S02]  /*3b30*/  FMNMX.FTZ R196, R84, R196, !PT ;  /* 0x000000c454c47209 */ /* 0x000fe40007810000 */
[----:B------:R-:W-:Y:S01]  /*3b40*/  FMNMX.FTZ R4, R117, R4, !PT ;  /* 0x0000000475047209 */ /* 0x000fe20007810000 */
[----:B------:R-:W1:Y:S01]  /*3b50*/  SHFL.BFLY PT, R2, R0, 0x1, 0x1f ;  /* 0x0c201f0000027f89 */ /* 0x000e6200000e0000 */
        /* <DEDUP_REMOVED lines=12> */
[----:B-1----:R-:W-:Y:S02]  /*3c20*/  FMNMX.FTZ R2, R0, R2, !PT ;  /* 0x0000000200027209 */ /* 0x002fe40007810000 */
[----:B------:R-:W-:Y:S02]  /*3c30*/  FMNMX.FTZ R0, R34, R35, !PT ;  /* 0x0000002322007209 */ /* 0x000fe40007810000 */
[C---:B------:R-:W-:Y:S01]  /*3c40*/  FSETP.NEU.FTZ.AND P2, PT, R2.reuse, -INF , PT ;  /* 0xff8000000200780b */ /* 0x040fe20003f5d000 */
[----:B------:R-:W-:Y:S01]  /*3c50*/  FMUL.FTZ R216, R2, c[0x0][0x2d0] ;  /* 0x0000b40002d87a20 */ /* 0x000fe20000410000 */
[----:B------:R-:W-:-:S02]  /*3c60*/  FMNMX.FTZ R0, R30, R0, !PT ;  /* 0x000000001e007209 */ /* 0x000fc40007810000 */
[----:B------:R-:W-:Y:S02]  /*3c70*/  FSEL R221, R10, -INF , P6 ;  /* 0xff8000000add7808 */ /* 0x000fe40003000000 */
[----:B------:R-:W-:Y:S02]  /*3c80*/  FMNMX.FTZ R0, R31, R0, !PT ;  /* 0x000000001f007209 */ /* 0x000fe40007810000 */
[----:B------:R-:W-:Y:S02]  /*3c90*/  FSEL R216, R216, RZ, P2 ;  /* 0x000000ffd8d87208 */ /* 0x000fe40001000000 */
[----:B------:R-:W-:Y:S02]  /*3ca0*/  FMNMX.FTZ R0, R26, R0, !PT ;  /* 0x000000001a007209 */ /* 0x000fe40007810000 */
[----:B------:R-:W-:Y:S01]  /*3cb0*/  ISETP.GT.AND P2, PT, R6, 0x31, PT ;  /* 0x000000310600780c */ /* 0x000fe20003f44270 */
[--C-:B------:R-:W-:Y:S01]  /*3cc0*/  FFMA.FTZ R205, R32, c[0x0][0x2d0], -R216.reuse ;  /* 0x0000b40020cd7a23 */ /* 0x100fe200000108d8 */
[----:B------:R-:W-:Y:S01]  /*3cd0*/  FMNMX.FTZ R0, R27, R0, !PT ;  /* 0x000000001b007209 */ /* 0x000fe20007810000 */
[--C-:B------:R-:W-:Y:S01]  /*3ce0*/  FFMA.FTZ R204, R33, c[0x0][0x2d0], -R216.reuse ;  /* 0x0000b40021cc7a23 */ /* 0x100fe200000108d8 */
[----:B------:R-:W-:Y:S01]  /*3cf0*/  FSEL R210, R103, -INF , P2 ;  /* 0xff80000067d27808 */ /* 0x000fe20001000000 */
[--C-:B------:R-:W-:Y:S01]  /*3d00*/  FFMA.FTZ R58, R28, c[0x0][0x2d0], -R216.reuse ;  /* 0x0000b4001c3a7a23 */ /* 0x100fe200000108d8 */
[----:B------:R-:W-:Y:S01]  /*3d10*/  FMNMX.FTZ R0, R22, R0, !PT ;  /* 0x0000000016007209 */ /* 0x000fe20007810000 */
[--C-:B------:R-:W-:Y:S01]  /*3d20*/  FFMA.FTZ R54, R29, c[0x0][0x2d0], -R216.reuse ;  /* 0x0000b4001d367a23 */ /* 0x100fe200000108d8 */
[----:B------:R-:W-:Y:S01]  /*3d30*/  FSEL R222, R11, -INF , P5 ;  /* 0xff8000000bde7808 */ /* 0x000fe20002800000 */
[----:B------:R-:W-:Y:S01]  /*3d40*/  MUFU.EX2 R205, R205 ;  /* 0x000000cd00cd7308 */ /* 0x000fe20000000800 */
[----:B------:R-:W-:Y:S01]  /*3d50*/  FMNMX.FTZ R0, R23, R0, !PT ;  /* 0x0000000017007209 */ /* 0x000fe20007810000 */
[----:B------:R-:W-:-:S02]  /*3d60*/  FFMA.FTZ R57, R24, c[0x0][0x2d0], -R216 ;  /* 0x0000b40018397a23 */ /* 0x000fc400000108d8 */
[--C-:B------:R-:W-:Y:S01]  /*3d70*/  FFMA.FTZ R53, R25, c[0x0][0x2d0], -R216.reuse ;  /* 0x0000b40019357a23 */ /* 0x100fe200000108d8 */
[----:B------:R-:W-:Y:S01]  /*3d80*/  FMNMX.FTZ R0, R132, R0, !PT ;  /* 0x0000000084007209 */ /* 0x000fe20007810000 */
[--C-:B------:R-:W-:Y:S02]  /*3d90*/  FFMA.FTZ R52, R20, c[0x0][0x2d0], -R216.reuse ;  /* 0x0000b40014347a23 */ /* 0x100fe400000108d8 */
[----:B------:R-:W1:Y:S01]  /*3da0*/  MUFU.EX2 R204, R204 ;  /* 0x000000cc00cc7308 */ /* 0x000e620000000800 */
[----:B------:R-:W-:Y:S01]  /*3db0*/  FMNMX.FTZ R0, R133, R0, !PT ;  /* 0x0000000085007209 */ /* 0x000fe20007810000 */
[--C-:B------:R-:W-:Y:S02]  /*3dc0*/  FFMA.FTZ R51, R21, c[0x0][0x2d0], -R216.reuse ;  /* 0x0000b40015337a23 */ /* 0x100fe400000108d8 */
[--C-:B------:R-:W-:Y:S01]  /*3dd0*/  FFMA.FTZ R215, R215, c[0x0][0x2d0], -R216.reuse ;  /* 0x0000b400d7d77a23 */ /* 0x100fe200000108d8 */
[----:B------:R-:W-:Y:S01]  /*3de0*/  FMNMX.FTZ R0, R174, R0, !PT ;  /* 0x00000000ae007209 */ /* 0x000fe20007810000 */
[----:B------:R-:W-:-:S02]  /*3df0*/  FFMA.FTZ R214, R214, c[0x0][0x2d0], -R216 ;  /* 0x0000b400d6d67a23 */ /* 0x000fc400000108d8 */
[----:B------:R-:W2:Y:S01]  /*3e00*/  MUFU.EX2 R58, R58 ;  /* 0x0000003a003a7308 */ /* 0x000ea20000000800 */
[----:B------:R-:W-:Y:S01]  /*3e10*/  FMNMX.FTZ R0, R175, R0, !PT ;  /* 0x00000000af007209 */ /* 0x000fe20007810000 */
[--C-:B------:R-:W-:Y:S02]  /*3e20*/  FFMA.FTZ R213, R213, c[0x0][0x2d0], -R216.reuse ;  /* 0x0000b400d5d57a23 */ /* 0x100fe400000108d8 */
[----:B------:R-:W-:Y:S01]  /*3e30*/  FFMA.FTZ R212, R212, c[0x0][0x2d0], -R216 ;  /* 0x0000b400d4d47a23 */ /* 0x000fe200000108d8 */
[----:B------:R-:W-:-:S03]  /*3e40*/  FMNMX.FTZ R0, R211, R0, !PT ;  /* 0x00000000d3007209 */ /* 0x000fc60007810000 */
[----:B------:R-:W3:Y:S01]  /*3e50*/  MUFU.EX2 R54, R54 ;  /* 0x0000003600367308 */ /* 0x000ee20000000800 */
[----:B------:R-:W-:Y:S02]  /*3e60*/  FMNMX.FTZ R0, R210, R0, !PT ;  /* 0x00000000d2007209 */ /* 0x000fe40007810000 */
[----:B-1----:R-:W-:Y:S01]  /*3e70*/  F2FP.PACK_AB R164, R204, R205 ;  /* 0x000000cdcca4723e */ /* 0x002fe200000000ff */
[----:B------:R-:W-:Y:S01]  /*3e80*/  FADD.FTZ R204, R205, R204 ;  /* 0x000000cccdcc7221 */ /* 0x000fe20000010000 */
[----:B------:R-:W-:-:S03]  /*3e90*/  FMNMX.FTZ R0, R209, R0, !PT ;  /* 0x00000000d1007209 */ /* 0x000fc60007810000 */
[----:B------:R-:W1:Y:S01]  /*3ea0*/  MUFU.EX2 R57, R57 ;  /* 0x0000003900397308 */ /* 0x000e620000000800 */
[----:B------:R-:W-:Y:S01]  /*3eb0*/  FMNMX.FTZ R7, R207, R0, !PT ;  /* 0x00000000cf077209 */ /* 0x000fe20007810000 */
[----:B--2---:R-:W-:-:S04]  /*3ec0*/  FADD.FTZ R204, R58, R204 ;  /* 0x000000cc3acc7221 */ /* 0x004fc80000010000 */
[----:B------:R-:W2:Y:S01]  /*3ed0*/  SHFL.BFLY PT, R0, R7, 0x2, 0x1f ;  /* 0x0c401f0007007f89 */ /* 0x000ea200000e0000 */
[C---:B---3--:R-:W-:Y:S01]  /*3ee0*/  F2FP.PACK_AB R166, R54.reuse, R58 ;  /* 0x0000003a36a6723e */ /* 0x048fe200000000ff */
[----:B------:R-:W3:Y:S01]  /*3ef0*/  MUFU.EX2 R53, R53 ;  /* 0x0000003500357308 */ /* 0x000ee20000000800 */
[----:B------:R-:W-:-:S04]  /*3f00*/  FADD.FTZ R204, R54, R204 ;  /* 0x000000cc36cc7221 */ /* 0x000fc80000010000 */
[----:B-1----:R-:W-:-:S03]  /*3f10*/  FADD.FTZ R204, R57, R204 ;  /* 0x000000cc39cc7221 */ /* 0x002fc60000010000 */
[----:B------:R-:W1:Y:S08]  /*3f20*/  MUFU.EX2 R52, R52 ;  /* 0x0000003400347308 */ /* 0x000e700000000800 */
[----:B------:R-:W4:Y:S01]  /*3f30*/  MUFU.EX2 R51, R51 ;  /* 0x0000003300337308 */ /* 0x000f220000000800 */
[----:B---3--:R-:W-:Y:S01]  /*3f40*/  FADD.FTZ R204, R53, R204 ;  /* 0x000000cc35cc7221 */ /* 0x008fe20000010000 */
[----:B--2---:R-:W-:-:S06]  /*3f50*/  FMNMX.FTZ R7, R7, R0, !PT ;  /* 0x0000000007077209 */ /* 0x004fcc0007810000 */
[----:B------:R-:W-:Y:S01]  /*3f60*/  MUFU.EX2 R215, R215 ;  /* 0x000000d700d77308 */ /* 0x000fe20000000800 */
[----:B-1----:R-:W-:Y:S01]  /*3f70*/  FADD.FTZ R204, R52, R204 ;  /* 0x000000cc34cc7221 */ /* 0x002fe20000010000 */
[----:B------:R-:W1:Y:S06]  /*3f80*/  SHFL.BFLY PT, R0, R7, 0x1, 0x1f ;  /* 0x0c201f0007007f89 */ /* 0x000e6c00000e0000 */
[----:B------:R-:W-:Y:S01]  /*3f90*/  MUFU.EX2 R214, R214 ;  /* 0x000000d600d67308 */ /* 0x000fe20000000800 */
[----:B----4-:R-:W-:-:S07]  /*3fa0*/  FADD.FTZ R204, R51, R204 ;  /* 0x000000cc33cc7221 */ /* 0x010fce0000010000 */
[----:B------:R-:W-:Y:S08]  /*3fb0*/  MUFU.EX2 R213, R213 ;  /* 0x000000d500d57308 */ /* 0x000ff00000000800 */
[----:B------:R-:W-:Y:S01]  /*3fc0*/  MUFU.EX2 R212, R212 ;  /* 0x000000d400d47308 */ /* 0x000fe20000000800 */
[----:B-1----:R-:W-:-:S04]  /*3fd0*/  FMNMX.FTZ R0, R0, R7, !PT ;  /* 0x0000000700007209 */ /* 0x002fc80007810000 */
[C---:B------:R-:W-:Y:S01]  /*3fe0*/  FSETP.NEU.FTZ.AND P2, PT, R0.reuse, -INF , PT ;  /* 0xff8000000000780b */ /* 0x040fe20003f5d000 */
[----:B------:R-:W-:-:S05]  /*3ff0*/  FMUL.FTZ R208, R0, c[0x0][0x2d0] ;  /* 0x0000b40000d07a20 */ /* 0x000fca0000410000 */
[----:B------:R-:W-:Y:S02]  /*4000*/  FSEL R208, R208, RZ, P2 ;  /* 0x000000ffd0d07208 */ /* 0x000fe40001000000 */
[----:B------:R-:W-:Y:S02]  /*4010*/  ISETP.GT.AND P2, PT, R6, 0x31, PT ;  /* 0x000000310600780c */ /* 0x000fe40003f44270 */
[----:B------:R-:W-:Y:S01]  /*4020*/  F2FP.PACK_AB R6, R51, R52 ;  /* 0x000000343306723e */ /* 0x000fe200000000ff */
[--C-:B------:R-:W-:Y:S01]  /*4030*/  FFMA.FTZ R201, R34, c[0x0][0x2d0], -R208.reuse ;  /* 0x0000b40022c97a23 */ /* 0x100fe200000108d0 */
[----:B------:R-:W-:Y:S01]  /*4040*/  FSEL R223, R217, -INF , P2 ;  /* 0xff800000d9df7808 */ /* 0x000fe20001000000 */
[--C-:B------:R-:W-:Y:S01]  /*4050*/  FFMA.FTZ R206, R35, c[0x0][0x2d0], -R208.reuse ;  /* 0x0000b40023ce7a23 */ /* 0x100fe200000108d0 */
[----:B------:R-:W-:Y:S01]  /*4060*/  FSEL R219, R219, -INF , P2 ;  /* 0xff800000dbdb7808 */ /* 0x000fe20001000000 */
[--C-:B------:R-:W-:Y:S01]  /*4070*/  FFMA.FTZ R59, R30, c[0x0][0x2d0], -R208.reuse ;  /* 0x0000b4001e3b7a23 */ /* 0x100fe200000108d0 */
[----:B------:R-:W-:Y:S01]  /*4080*/  FMNMX.FTZ R196, R223, R196, !PT ;  /* 0x000000c4dfc47209 */ /* 0x000fe20007810000 */
[--C-:B------:R-:W-:Y:S01]  /*4090*/  FFMA.FTZ R55, R31, c[0x0][0x2d0], -R208.reuse ;  /* 0x0000b4001f377a23 */ /* 0x100fe200000108d0 */
[----:B------:R-:W-:Y:S01]  /*40a0*/  MUFU.EX2 R201, R201 ;  /* 0x000000c900c97308 */ /* 0x000fe20000000800 */
[--C-:B------:R-:W-:Y:S01]  /*40b0*/  FFMA.FTZ R56, R26, c[0x0][0x2d0], -R208.reuse ;  /* 0x0000b4001a387a23 */ /* 0x100fe200000108d0 */
[----:B------:R-:W-:Y:S01]  /*40c0*/  FMNMX.FTZ R196, R225, R196, !PT ;  /* 0x000000c4e1c47209 */ /* 0x000fe20007810000 */
[--C-:B------:R-:W-:Y:S01]  /*40d0*/  FFMA.FTZ R50, R27, c[0x0][0x2d0], -R208.reuse ;  /* 0x0000b4001b327a23 */ /* 0x100fe200000108d0 */
[----:B------:R-:W-:Y:S01]  /*40e0*/  LDSM.16.MT88.4 R32, [R240+0x900] ;  /* 0x00090000f020783b */ /* 0x000fe20000004200 */
[--C-:B------:R-:W-:Y:S01]  /*40f0*/  FFMA.FTZ R49, R22, c[0x0][0x2d0], -R208.reuse ;  /* 0x0000b40016317a23 */ /* 0x100fe200000108d0 */
[----:B------:R-:W-:Y:S01]  /*4100*/  FMNMX.FTZ R196, R226, R196, !PT ;  /* 0x000000c4e2c47209 */ /* 0x000fe20007810000 */
[--C-:B------:R-:W-:Y:S01]  /*4110*/  FFMA.FTZ R48, R23, c[0x0][0x2d0], -R208.reuse ;  /* 0x0000b40017307a23 */ /* 0x100fe200000108d0 */
[----:B------:R-:W1:Y:S01]  /*4120*/  MUFU.EX2 R206, R206 ;  /* 0x000000ce00ce7308 */ /* 0x000e620000000800 */
[----:B------:R-:W-:Y:S01]  /*4130*/  LDSM.16.MT88.4 R28, [R239+0x900] ;  /* 0x00090000ef1c783b */ /* 0x000fe20000004200 */
[----:B------:R-:W-:-:S02]  /*4140*/  FFMA.FTZ R211, R211, c[0x0][0x2d0], -R208 ;  /* 0x0000b400d3d37a23 */ /* 0x000fc400000108d0 */
[--C-:B------:R-:W-:Y:S01]  /*4150*/  FFMA.FTZ R210, R210, c[0x0][0x2d0], -R208.reuse ;  /* 0x0000b400d2d27a23 */ /* 0x100fe200000108d0 */
[----:B------:R-:W2:Y:S01]  /*4160*/  SHFL.BFLY PT, R3, R196, 0x2, 0x1f ;  /* 0x0c401f00c4037f89 */ /* 0x000ea200000e0000 */
[----:B------:R-:W-:Y:S02]  /*4170*/  FFMA.FTZ R209, R209, c[0x0][0x2d0], -R208 ;  /* 0x0000b400d1d17a23 */ /* 0x000fe400000108d0 */
[----:B------:R-:W3:Y:S01]  /*4180*/  MUFU.EX2 R59, R59 ;  /* 0x0000003b003b7308 */ /* 0x000ee20000000800 */
[----:B------:R-:W-:Y:S04]  /*4190*/  LDSM.16.MT88.4 R24, [R238+0x900] ;  /* 0x00090000ee18783b */ /* 0x000fe80000004200 */
[----:B------:R-:W-:Y:S03]  /*41a0*/  LDSM.16.MT88.4 R20, [R246+0x2900] ;  /* 0x00290000f614783b */ /* 0x000fe60000004200 */
[----:B------:R-:W4:Y:S01]  /*41b0*/  MUFU.EX2 R55, R55 ;  /* 0x0000003700377308 */ /* 0x000f220000000800 */
[----:B-1----:R-:W-:Y:S01]  /*41c0*/  F2FP.PACK_AB R165, R206, R201 ;  /* 0x000000c9cea5723e */ /* 0x002fe200000000ff */
[----:B------:R-:W-:-:S06]  /*41d0*/  FADD.FTZ R201, R201, R206 ;  /* 0x000000cec9c97221 */ /* 0x000fcc0000010000 */
[----:B------:R-:W1:Y:S01]  /*41e0*/  MUFU.EX2 R56, R56 ;  /* 0x0000003800387308 */ /* 0x000e620000000800 */
[----:B---3--:R-:W-:Y:S01]  /*41f0*/  FADD.FTZ R201, R59, R201 ;  /* 0x000000c93bc97221 */ /* 0x008fe20000010000 */
[----:B--2---:R-:W-:Y:S02]  /*4200*/  FMNMX.FTZ R196, R196, R3, !PT ;  /* 0x00000003c4c47209 */ /* 0x004fe40007810000 */
[----:B------:R-:W-:-:S04]  /*4210*/  FMNMX.FTZ R3, R177, R4, !PT ;  /* 0x00000004b1037209 */ /* 0x000fc80007810000 */
[----:B------:R-:W2:Y:S01]  /*4220*/  MUFU.EX2 R50, R50 ;  /* 0x0000003200327308 */ /* 0x000ea20000000800 */
[C---:B----4-:R-:W-:Y:S01]  /*4230*/  F2FP.PACK_AB R167, R55.reuse, R59 ;  /* 0x0000003b37a7723e */ /* 0x050fe200000000ff */
[----:B------:R-:W3:Y:S01]  /*4240*/  SHFL.BFLY PT, R8, R196, 0x1, 0x1f ;  /* 0x0c201f00c4087f89 */ /* 0x000ee200000e0000 */
[----:B------:R-:W-:Y:S01]  /*4250*/  FMNMX.FTZ R3, R218, R3, !PT ;  /* 0x00000003da037209 */ /* 0x000fe20007810000 */
[----:B------:R-:W-:Y:S01]  /*4260*/  FADD.FTZ R201, R55, R201 ;  /* 0x000000c937c97221 */ /* 0x000fe20000010000 */
[----:B------:R-:W-:Y:S02]  /*4270*/  F2FP.PACK_AB R4, R53, R57 ;  /* 0x000000393504723e */ /* 0x000fe400000000ff */
[----:B------:R-:W-:Y:S01]  /*4280*/  FMNMX.FTZ R3, R219, R3, !PT ;  /* 0x00000003db037209 */ /* 0x000fe20007810000 */
[----:B------:R-:W-:Y:S01]  /*4290*/  HMMA.16816.F32 R188, R164, R180, RZ ;  /* 0x000000b4a4bc723c */ /* 0x000fe200000018ff */
[----:B------:R-:W4:Y:S01]  /*42a0*/  MUFU.EX2 R49, R49 ;  /* 0x0000003100317308 */ /* 0x000f220000000800 */
[----:B-1----:R-:W-:Y:S01]  /*42b0*/  FADD.FTZ R201, R56, R201 ;  /* 0x000000c938c97221 */ /* 0x002fe20000010000 */
[----:B------:R-:W-:-:S04]  /*42c0*/  FMNMX.FTZ R3, R221, R3, !PT ;  /* 0x00000003dd037209 */ /* 0x000fc80007810000 */
[----:B------:R-:W-:Y:S01]  /*42d0*/  FMNMX.FTZ R3, R222, R3, !PT ;  /* 0x00000003de037209 */ /* 0x000fe20007810000 */
[C---:B------:R-:W-:Y:S01]  /*42e0*/  HMMA.16816.F32 R72, R164.reuse, R80, RZ ;  /* 0x00000050a448723c */ /* 0x040fe200000018ff */
[----:B------:R-:W1:Y:S01]  /*42f0*/  MUFU.EX2 R48, R48 ;  /* 0x0000003000307308 */ /* 0x000e620000000800 */
[C---:B--2---:R-:W-:Y:S01]  /*4300*/  F2FP.PACK_AB R5, R50.reuse, R56 ;  /* 0x000000383205723e */ /* 0x044fe200000000ff */
[----:B------:R-:W-:Y:S01]  /*4310*/  FADD.FTZ R201, R50, R201 ;  /* 0x000000c932c97221 */ /* 0x000fe20000010000 */
[----:B------:R-:W2:Y:S04]  /*4320*/  SHFL.BFLY PT, R68, R3, 0x2, 0x1f ;  /* 0x0c401f0003447f89 */ /* 0x000ea800000e0000 */
[C---:B------:R-:W-:Y:S01]  /*4330*/  HMMA.16816.F32 R88, R164.reuse, R96, RZ ;  /* 0x00000060a458723c */ /* 0x040fe200000018ff */
[----:B------:R-:W-:Y:S01]  /*4340*/  MUFU.EX2 R211, R211 ;  /* 0x000000d300d37308 */ /* 0x000fe20000000800 */
[----:B---3--:R-:W-:Y:S01]  /*4350*/  FMNMX.FTZ R196, R196, R8, !PT ;  /* 0x00000008c4c47209 */ /* 0x008fe20007810000 */
[----:B----4-:R-:W-:Y:S01]  /*4360*/  FADD.FTZ R201, R49, R201 ;  /* 0x000000c931c97221 */ /* 0x010fe20000010000 */
[----:B------:R-:W-:Y:S02]  /*4370*/  LDSM.16.MT88.4 R8, [R238+0x2900] ;  /* 0x00290000ee08783b */ /* 0x000fe40000004200 */
[C---:B------:R-:W-:Y:S01]  /*4380*/  FSETP.NEU.FTZ.AND P2, PT, R196.reuse, -INF , PT ;  /* 0xff800000c400780b */ /* 0x040fe20003f5d000 */
[----:B------:R-:W-:Y:S01]  /*4390*/  FMUL.FTZ R227, R196, c[0x0][0x2d0] ;  /* 0x0000b400c4e37a20 */ /* 0x000fe20000410000 */
[----:B------:R-:W-:Y:S01]  /*43a0*/  HMMA.16816.F32 R104, R164, R112, RZ ;  /* 0x00000070a468723c */ /* 0x000fe200000018ff */
[C---:B-1----:R-:W-:Y:S01]  /*43b0*/  F2FP.PACK_AB R7, R48.reuse, R49 ;  /* 0x000000313007723e */ /* 0x042fe200000000ff */
[----:B------:R-:W-:Y:S01]  /*43c0*/  MUFU.EX2 R210, R210 ;  /* 0x000000d200d27308 */ /* 0x000fe20000000800 */
[----:B------:R-:W-:Y:S01]  /*43d0*/  FADD.FTZ R201, R48, R201 ;  /* 0x000000c930c97221 */ /* 0x000fe20000010000 */
[----:B------:R-:W-:-:S04]  /*43e0*/  FSEL R227, R227, RZ, P2 ;  /* 0x000000ffe3e37208 */ /* 0x000fc80001000000 */
[C---:B------:R-:W-:Y:S01]  /*43f0*/  HMMA.16816.F32 R120, R164.reuse, R128, RZ ;  /* 0x00000080a478723c */ /* 0x040fe200000018ff */
[--C-:B------:R-:W-:Y:S02]  /*4400*/  FFMA.FTZ R217, R65, c[0x0][0x2d0], -R227.reuse ;  /* 0x0000b40041d97a23 */ /* 0x100fe400000108e3 */
[--C-:B------:R-:W-:Y:S01]  /*4410*/  FFMA.FTZ R224, R60, c[0x0][0x2d0], -R227.reuse ;  /* 0x0000b4003ce07a23 */ /* 0x100fe200000108e3 */
[----:B--2---:R-:W-:Y:S01]  /*4420*/  FMNMX.FTZ R3, R3, R68, !PT ;  /* 0x0000004403037209 */ /* 0x004fe20007810000 */
[--C-:B------:R-:W-:Y:S02]  /*4430*/  FFMA.FTZ R60, R63, c[0x0][0x2d0], -R227.reuse ;  /* 0x0000b4003f3c7a23 */ /* 0x100fe400000108e3 */
[--C-:B------:R-:W-:Y:S01]  /*4440*/  FFMA.FTZ R63, R62, c[0x0][0x2d0], -R227.reuse ;  /* 0x0000b4003e3f7a23 */ /* 0x100fe200000108e3 */
[----:B------:R-:W-:Y:S01]  /*4450*/  MUFU.EX2 R217, R217 ;  /* 0x000000d900d97308 */ /* 0x000fe20000000800 */
[----:B------:R-:W1:Y:S01]  /*4460*/  SHFL.BFLY PT, R65, R3, 0x1, 0x1f ;  /* 0x0c201f0003417f89 */ /* 0x000e6200000e0000 */
[----:B------:R-:W-:Y:S01]  /*4470*/  HMMA.16816.F32 R136, R164, R144, RZ ;  /* 0x00000090a488723c */ /* 0x000fe200000018ff */
[----:B------:R-:W-:-:S02]  /*4480*/  FFMA.FTZ R62, R64, c[0x0][0x2d0], -R227 ;  /* 0x0000b400403e7a23 */ /* 0x000fc400000108e3 */
[--C-:B------:R-:W-:Y:S02]  /*4490*/  FFMA.FTZ R61, R61, c[0x0][0x2d0], -R227.reuse ;  /* 0x0000b4003d3d7a23 */ /* 0x100fe400000108e3 */
[--C-:B------:R-:W-:Y:S01]  /*44a0*/  FFMA.FTZ R64, R84, c[0x0][0x2d0], -R227.reuse ;  /* 0x0000b40054407a23 */ /* 0x100fe200000108e3 */
[----:B------:R-:W2:Y:S01]  /*44b0*/  MUFU.EX2 R224, R224 ;  /* 0x000000e000e07308 */ /* 0x000ea20000000800 */
[--C-:B------:R-:W-:Y:S01]  /*44c0*/  FFMA.FTZ R230, R230, c[0x0][0x2d0], -R227.reuse ;  /* 0x0000b400e6e67a23 */ /* 0x100fe200000108e3 */
[C---:B------:R-:W-:Y:S01]  /*44d0*/  HMMA.16816.F32 R148, R164.reuse, R156, RZ ;  /* 0x0000009ca494723c */ /* 0x040fe200000018ff */
[--C-:B------:R-:W-:Y:S02]  /*44e0*/  FFMA.FTZ R231, R231, c[0x0][0x2d0], -R227.reuse ;  /* 0x0000b400e7e77a23 */ /* 0x100fe400000108e3 */
[--C-:B------:R-:W-:Y:S02]  /*44f0*/  FFMA.FTZ R220, R220, c[0x0][0x2d0], -R227.reuse ;  /* 0x0000b400dcdc7a23 */ /* 0x100fe400000108e3 */
[--C-:B------:R-:W-:Y:S01]  /*4500*/  FFMA.FTZ R223, R223, c[0x0][0x2d0], -R227.reuse ;  /* 0x0000b400dfdf7a23 */ /* 0x100fe200000108e3 */
[----:B------:R-:W3:Y:S01]  /*4510*/  MUFU.EX2 R60, R60 ;  /* 0x0000003c003c7308 */ /* 0x000ee20000000800 */
[--C-:B------:R-:W-:Y:S01]  /*4520*/  FFMA.FTZ R225, R225, c[0x0][0x2d0], -R227.reuse ;  /* 0x0000b400e1e17a23 */ /* 0x100fe200000108e3 */
[----:B------:R-:W-:Y:S01]  /*4530*/  HMMA.16816.F32 R168, R164, R36, RZ ;  /* 0x00000024a4a8723c */ /* 0x000fe200000018ff */
[----:B------:R-:W-:-:S05]  /*4540*/  FFMA.FTZ R226, R226, c[0x0][0x2d0], -R227 ;  /* 0x0000b400e2e27a23 */ /* 0x000fca00000108e3 */
[----:B------:R-:W4:Y:S01]  /*4550*/  MUFU.EX2 R63, R63 ;  /* 0x0000003f003f7308 */ /* 0x000f220000000800 */
[----:B-1----:R-:W-:Y:S01]  /*4560*/  FMNMX.FTZ R3, R3, R65, !PT ;  /* 0x0000004103037209 */ /* 0x002fe20007810000 */
[C---:B------:R-:W-:Y:S01]  /*4570*/  HMMA.16816.F32 R184, R164.reuse, R182, RZ ;  /* 0x000000b6a4b8723c */ /* 0x040fe200000018ff */
[----:B--2---:R-:W-:Y:S01]  /*4580*/  F2FP.PACK_AB R160, R224, R217 ;  /* 0x000000d9e0a0723e */ /* 0x004fe200000000ff */
[----:B------:R-:W-:Y:S01]  /*4590*/  FADD.FTZ R217, R217, R224 ;  /* 0x000000e0d9d97221 */ /* 0x000fe20000010000 */
[C---:B------:R-:W-:Y:S01]  /*45a0*/  FSETP.NEU.FTZ.AND P2, PT, R3.reuse, -INF , PT ;  /* 0xff8000000300780b */ /* 0x040fe20003f5d000 */
[----:B------:R-:W-:Y:S02]  /*45b0*/  FMUL.FTZ R65, R3, c[0x0][0x2d0] ;  /* 0x0000b40003417a20 */ /* 0x000fe40000410000 */
[----:B------:R-:W1:Y:S01]  /*45c0*/  MUFU.EX2 R62, R62 ;  /* 0x0000003e003e7308 */ /* 0x000e620000000800 */
[----:B---3--:R-:W-:Y:S01]  /*45d0*/  FADD.FTZ R217, R60, R217 ;  /* 0x000000d93cd97221 */ /* 0x008fe20000010000 */
[----:B------:R-:W-:Y:S01]  /*45e0*/  HMMA.16816.F32 R76, R164, R82, RZ ;  /* 0x00000052a44c723c */ /* 0x000fe200000018ff */
[----:B------:R-:W-:Y:S01]  /*45f0*/  FSEL R200, R65, RZ, P2 ;  /* 0x000000ff41c87208 */ /* 0x000fe20001000000 */
[----:B------:R-:W-:Y:S01]  /*4600*/  FFMA.FTZ R65, R85, c[0x0][0x2d0], -R227 ;  /* 0x0000b40055417a23 */ /* 0x000fe200000108e3 */
[----:B------:R-:W-:-:S03]  /*4610*/  FSETP.NEU.FTZ.AND P2, PT, R3, -INF , PT ;  /* 0xff8000000300780b */ /* 0x000fc60003f5d000 */
[--C-:B------:R-:W-:Y:S01]  /*4620*/  FFMA.FTZ R229, R67, c[0x0][0x2d0], -R200.reuse ;  /* 0x0000b40043e57a23 */ /* 0x100fe200000108c8 */
[----:B----4-:R-:W-:Y:S01]  /*4630*/  F2FP.PACK_AB R162, R63, R60 ;  /* 0x0000003c3fa2723e */ /* 0x010fe200000000ff */
[--C-:B------:R-:W-:Y:S01]  /*4640*/  FFMA.FTZ R228, R119, c[0x0][0x2d0], -R200.reuse ;  /* 0x0000b40077e47a23 */ /* 0x100fe200000108c8 */
[C---:B------:R-:W-:Y:S01]  /*4650*/  HMMA.16816.F32 R92, R164.reuse, R98, RZ ;  /* 0x00000062a45c723c */ /* 0x040fe200000018ff */
[--C-:B------:R-:W-:Y:S01]  /*4660*/  FFMA.FTZ R67, R118, c[0x0][0x2d0], -R200.reuse ;  /* 0x0000b40076437a23 */ /* 0x100fe200000108c8 */
[----:B------:R-:W2:Y:S01]  /*4670*/  MUFU.EX2 R61, R61 ;  /* 0x0000003d003d7308 */ /* 0x000ea20000000800 */
[--C-:B------:R-:W-:Y:S02]  /*4680*/  FFMA.FTZ R66, R66, c[0x0][0x2d0], -R200.reuse ;  /* 0x0000b40042427a23 */ /* 0x100fe400000108c8 */
[--C-:B------:R-:W-:Y:S02]  /*4690*/  FFMA.FTZ R197, R117, c[0x0][0x2d0], -R200.reuse ;  /* 0x0000b40075c57a23 */ /* 0x100fe400000108c8 */
[--C-:B------:R-:W-:Y:S01]  /*46a0*/  FFMA.FTZ R199, R116, c[0x0][0x2d0], -R200.reuse ;  /* 0x0000b40074c77a23 */ /* 0x100fe200000108c8 */
[----:B------:R-:W-:Y:S01]  /*46b0*/  HMMA.16816.F32 R108, R164, R114, RZ ;  /* 0x00000072a46c723c */ /* 0x000fe200000018ff */
[--C-:B------:R-:W-:Y:S01]  /*46c0*/  FFMA.FTZ R198, R86, c[0x0][0x2d0], -R200.reuse ;  /* 0x0000b40056c67a23 */ /* 0x100fe200000108c8 */
[----:B------:R-:W-:Y:S01]  /*46d0*/  MUFU.EX2 R228, R228 ;  /* 0x000000e400e47308 */ /* 0x000fe20000000800 */
[----:B------:R-:W-:-:S02]  /*46e0*/  FFMA.FTZ R200, R87, c[0x0][0x2d0], -R200 ;  /* 0x0000b40057c87a23 */ /* 0x000fc400000108c8 */
[----:B------:R-:W-:-:S03]  /*46f0*/  FADD.FTZ R217, R63, R217 ;  /* 0x000000d93fd97221 */ /* 0x000fc60000010000 */
[----:B------:R-:W-:Y:S01]  /*4700*/  HMMA.16816.F32 R124, R164, R130, RZ ;  /* 0x00000082a47c723c */ /* 0x000fe200000018ff */
[----:B-1----:R-:W-:Y:S01]  /*4710*/  FADD.FTZ R217, R62, R217 ;  /* 0x000000d93ed97221 */ /* 0x002fe20000010000 */
[----:B------:R-:W1:Y:S03]  /*4720*/  MUFU.EX2 R229, R229 ;  /* 0x000000e500e57308 */ /* 0x000e660000000800 */
[----:B--2---:R-:W-:-:S03]  /*4730*/  FADD.FTZ R217, R61, R217 ;  /* 0x000000d93dd97221 */ /* 0x004fc60000010000 */
[C---:B------:R-:W-:Y:S02]  /*4740*/  HMMA.16816.F32 R140, R164.reuse, R146, RZ ;  /* 0x00000092a48c723c */ /* 0x040fe400000018ff */
[----:B------:R-:W2:Y:S06]  /*4750*/  MUFU.EX2 R67, R67 ;  /* 0x0000004300437308 */ /* 0x000eac0000000800 */
[----:B------:R-:W-:Y:S02]  /*4760*/  HMMA.16816.F32 R152, R164, R158, RZ ;  /* 0x0000009ea498723c */ /* 0x000fe400000018ff */
[----:B------:R-:W3:Y:S01]  /*4770*/  MUFU.EX2 R66, R66 ;  /* 0x0000004200427308 */ /* 0x000ee20000000800 */
[----:B-1----:R-:W-:Y:S01]  /*4780*/  F2FP.PACK_AB R161, R229, R228 ;  /* 0x000000e4e5a1723e */ /* 0x002fe200000000ff */
[----:B------:R-:W-:-:S04]  /*4790*/  FADD.FTZ R228, R228, R229 ;  /* 0x000000e5e4e47221 */ /* 0x000fc80000010000 */
[----:B------:R-:W-:Y:S02]  /*47a0*/  HMMA.16816.F32 R164, R164, R38, RZ ;  /* 0x00000026a4a4723c */ /* 0x000fe400000018ff */
[----:B------:R-:W1:Y:S01]  /*47b0*/  MUFU.EX2 R64, R64 ;  /* 0x0000004000407308 */ /* 0x000e620000000800 */
[----:B--2---:R-:W-:-:S05]  /*47c0*/  FADD.FTZ R228, R67, R228 ;  /* 0x000000e443e47221 */ /* 0x004fca0000010000 */
[----:B------:R-:W-:Y:S01]  /*47d0*/  HMMA.16816.F32 R188, R4, R40, R188 ;  /* 0x0000002804bc723c */ /* 0x000fe200000018bc */
[C---:B---3--:R-:W-:Y:S01]  /*47e0*/  F2FP.PACK_AB R163, R66.reuse, R67 ;  /* 0x0000004342a3723e */ /* 0x048fe200000000ff */
[----:B------:R-:W2:Y:S01]  /*47f0*/  MUFU.EX2 R65, R65 ;  /* 0x0000004100417308 */ /* 0x000ea20000000800 */
[----:B------:R-:W-:-:S05]  /*4800*/  FADD.FTZ R228, R66, R228 ;  /* 0x000000e442e47221 */ /* 0x000fca0000010000 */
[----:B------:R-:W-:Y:S01]  /*4810*/  HMMA.16816.F32 R72, R4, R32, R72 ;  /* 0x000000200448723c */ /* 0x000fe20000001848 */
[----:B-1----:R-:W-:Y:S01]  /*4820*/  FADD.FTZ R217, R64, R217 ;  /* 0x000000d940d97221 */ /* 0x002fe20000010000 */
[----:B------:R-:W1:Y:S06]  /*4830*/  MUFU.EX2 R197, R197 ;  /* 0x000000c500c57308 */ /* 0x000e6c0000000800 */
[----:B------:R-:W-:Y:S02]  /*4840*/  HMMA.16816.F32 R192, R160, R180, RZ ;  /* 0x000000b4a0c0723c */ /* 0x000fe400000018ff */
[----:B------:R-:W3:Y:S01]  /*4850*/  MUFU.EX2 R199, R199 ;  /* 0x000000c700c77308 */ /* 0x000ee20000000800 */
[----:B--2---:R-:W-:-:S04]  /*4860*/  FADD.FTZ R217, R65, R217 ;  /* 0x000000d941d97221 */ /* 0x004fc80000010000 */
[----:B------:R-:W-:Y:S01]  /*4870*/  IMAD.MOV.U32 R181, RZ, RZ, R102 ;  /* 0x000000ffffb57224 */ /* 0x000fe200078e0066 */
[----:B------:R-:W-:Y:S01]  /*4880*/  HMMA.16816.F32 R88, R4, R28, R88 ;  /* 0x0000001c0458723c */ /* 0x000fe20000001858 */
[----:B------:R-:W-:Y:S01]  /*4890*/  IMAD.MOV.U32 R180, RZ, RZ, R100 ;  /* 0x000000ffffb47224 */ /* 0x000fe200078e0064 */
[----:B------:R-:W2:Y:S01]  /*48a0*/  MUFU.EX2 R198, R198 ;  /* 0x000000c600c67308 */ /* 0x000ea20000000800 */
[----:B-1----:R-:W-:-:S05]  /*48b0*/  FADD.FTZ R228, R197, R228 ;  /* 0x000000e4c5e47221 */ /* 0x002fca0000010000 */
[----:B------:R-:W-:Y:S02]  /*48c0*/  HMMA.16816.F32 R104, R4, R24, R104 ;  /* 0x000000180468723c */ /* 0x000fe40000001868 */
[----:B------:R-:W1:Y:S01]  /*48d0*/  MUFU.EX2 R200, R200 ;  /* 0x000000c800c87308 */ /* 0x000e620000000800 */
[----:B---3--:R-:W-:-:S05]  /*48e0*/  FADD.FTZ R228, R199, R228 ;  /* 0x000000e4c7e47221 */ /* 0x008fca0000010000 */
[----:B------:R-:W-:Y:S02]  /*48f0*/  HMMA.16816.F32 R120, R4, R20, R120 ;  /* 0x000000140478723c */ /* 0x000fe40000001878 */
[----:B------:R-:W-:Y:S01]  /*4900*/  MUFU.EX2 R220, R220 ;  /* 0x000000dc00dc7308 */ /* 0x000fe20000000800 */
[----:B--2---:R-:W-:-:S05]  /*4910*/  FADD.FTZ R228, R198, R228 ;  /* 0x000000e4c6e47221 */ /* 0x004fca0000010000 */
[----:B------:R-:W-:Y:S02]  /*4920*/  HMMA.16816.F32 R136, R4, R16, R136 ;  /* 0x000000100488723c */ /* 0x000fe40000001888 */
[----:B------:R-:W-:Y:S01]  /*4930*/  MUFU.EX2 R223, R223 ;  /* 0x000000df00df7308 */ /* 0x000fe20000000800 */
[----:B-1----:R-:W-:-:S05]  /*4940*/  FADD.FTZ R228, R200, R228 ;  /* 0x000000e4c8e47221 */ /* 0x002fca0000010000 */
[C---:B------:R-:W-:Y:S02]  /*4950*/  HMMA.16816.F32 R148, R4.reuse, R12, R148 ;  /* 0x0000000c0494723c */ /* 0x040fe40000001894 */
[----:B------:R-:W-:Y:S06]  /*4960*/  MUFU.EX2 R225, R225 ;  /* 0x000000e100e17308 */ /* 0x000fec0000000800 */
[C---:B------:R-:W-:Y:S02]  /*4970*/  HMMA.16816.F32 R168, R4.reuse, R8, R168 ;  /* 0x0000000804a8723c */ /* 0x040fe400000018a8 */
[----:B------:R-:W-:Y:S06]  /*4980*/  MUFU.EX2 R226, R226 ;  /* 0x000000e200e27308 */ /* 0x000fec0000000800 */
[C---:B------:R-:W-:Y:S08]  /*4990*/  HMMA.16816.F32 R184, R4.reuse, R42, R184 ;  /* 0x0000002a04b8723c */ /* 0x040ff000000018b8 */
        /* <DEDUP_REMOVED lines=8> */
[----:B------:R-:W-:Y:S01]  /*4a20*/  HMMA.16816.F32 R68, R160, R80, RZ ;  /* 0x00000050a044723c */ /* 0x000fe200000018ff */
[----:B------:R-:W-:-:S02]  /*4a30*/  F2FP.PACK_AB R5, R199, R197 ;  /* 0x000000c5c705723e */ /* 0x000fc400000000ff */
[----:B------:R-:W-:Y:S02]  /*4a40*/  F2FP.PACK_AB R6, R65, R64 ;  /* 0x000000404106723e */ /* 0x000fe400000000ff */
[----:B------:R-:W-:Y:S02]  /*4a50*/  F2FP.PACK_AB R7, R200, R198 ;  /* 0x000000c6c807723e */ /* 0x000fe400000000ff */
[----:B------:R-:W-:Y:S01]  /*4a60*/  IMAD.MOV.U32 R80, RZ, RZ, R179 ;  /* 0x000000ffff507224 */ /* 0x000fe200078e00b3 */
[----:B------:R-:W-:Y:S01]  /*4a70*/  HMMA.16816.F32 R100, R160, R112, RZ ;  /* 0x00000070a064723c */ /* 0x000fe200000018ff */
[----:B------:R-:W-:-:S06]  /*4a80*/  IMAD.MOV.U32 R81, RZ, RZ, R178 ;  /* 0x000000ffff517224 */ /* 0x000fcc00078e00b2 */
[----:B------:R-:W-:Y:S01]  /*4a90*/  IMAD.MOV.U32 R112, RZ, RZ, R135 ;  /* 0x000000ffff707224 */ /* 0x000fe200078e0087 */
[----:B------:R-:W-:Y:S01]  /*4aa0*/  HMMA.16816.F32 R192, R4, R40, R192 ;  /* 0x0000002804c0723c */ /* 0x000fe200000018c0 */
[----:B------:R-:W-:-:S06]  /*4ab0*/  IMAD.MOV.U32 R113, RZ, RZ, R134 ;  /* 0x000000ffff717224 */ /* 0x000fcc00078e0086 */
[----:B------:R-:W-:Y:S01]  /*4ac0*/  IMAD.MOV.U32 R40, RZ, RZ, R177 ;  /* 0x000000ffff287224 */ /* 0x000fe200078e00b1 */
[----:B------:R-:W-:Y:S01]  /*4ad0*/  HMMA.16816.F32 R116, R160, R128, RZ ;  /* 0x00000080a074723c */ /* 0x000fe200000018ff */
[----:B------:R-:W-:-:S06]  /*4ae0*/  IMAD.MOV.U32 R41, RZ, RZ, R176 ;  /* 0x000000ffff297224 */ /* 0x000fcc00078e00b0 */
[----:B------:R-:W-:Y:S01]  /*4af0*/  IMAD.MOV.U32 R128, RZ, RZ, R133 ;  /* 0x000000ffff807224 */ /* 0x000fe200078e0085 */
[----:B------:R-:W-:Y:S01]  /*4b00*/  HMMA.16816.F32 R176, R160, R156, RZ ;  /* 0x0000009ca0b0723c */ /* 0x000fe200000018ff */
[----:B------:R-:W-:-:S07]  /*4b10*/  IMAD.MOV.U32 R129, RZ, RZ, R132 ;  /* 0x000000ffff817224 */ /* 0x000fce00078e0084 */
[C---:B------:R-:W-:Y:S08]  /*4b20*/  HMMA.16816.F32 R132, R160.reuse, R144, RZ ;  /* 0x00000090a084723c */ /* 0x040ff000000018ff */
[----:B------:R-:W-:Y:S07]  /*4b30*/  HMMA.16816.F32 R84, R160, R96, RZ ;  /* 0x00000060a054723c */ /* 0x000fee00000018ff */
[----:B------:R-:W-:Y:S01]  /*4b40*/  IMAD.MOV.U32 R96, RZ, RZ, R173 ;  /* 0x000000ffff607224 */ /* 0x000fe200078e00ad */
[----:B------:R-:W-:Y:S01]  /*4b50*/  HMMA.16816.F32 R68, R4, R32, R68 ;  /* 0x000000200444723c */ /* 0x000fe20000001844 */
[----:B------:R-:W-:-:S06]  /*4b60*/  IMAD.MOV.U32 R97, RZ, RZ, R172 ;  /* 0x000000ffff617224 */ /* 0x000fcc00078e00ac */
[----:B------:R-:W-:Y:S01]  /*4b70*/  IMAD.MOV.U32 R32, RZ, RZ, R175 ;  /* 0x000000ffff207224 */ /* 0x000fe200078e00af */
[----:B------:R-:W-:Y:S01]  /*4b80*/  HMMA.16816.F32 R100, R4, R24, R100 ;  /* 0x000000180464723c */ /* 0x000fe20000001864 */
[----:B------:R-:W-:Y:S02]  /*4b90*/  IMAD.MOV.U32 R33, RZ, RZ, R174 ;  /* 0x000000ffff217224 */ /* 0x000fe400078e00ae */
[--C-:B------:R-:W-:Y:S02]  /*4ba0*/  FFMA.FTZ R32, R32, c[0x0][0x2d0], -R208.reuse ;  /* 0x0000b40020207a23 */ /* 0x100fe400000108d0 */
[----:B------:R-:W-:Y:S02]  /*4bb0*/  FFMA.FTZ R33, R33, c[0x0][0x2d0], -R208 ;  /* 0x0000b40021217a23 */ /* 0x000fe400000108d0 */
[----:B------:R-:W-:Y:S01]  /*4bc0*/  IMAD.MOV.U32 R25, RZ, RZ, R128 ;  /* 0x000000ffff197224 */ /* 0x000fe200078e0080 */
[----:B------:R-:W-:Y:S01]  /*4bd0*/  HMMA.16816.F32 R172, R160, R36, RZ ;  /* 0x00000024a0ac723c */ /* 0x000fe200000018ff */
[----:B------:R-:W-:Y:S01]  /*4be0*/  IMAD.MOV.U32 R24, RZ, RZ, R129 ;  /* 0x000000ffff187224 */ /* 0x000fe200078e0081 */
[----:B------:R-:W-:Y:S05]  /*4bf0*/  MUFU.EX2 R32, R32 ;  /* 0x0000002000207308 */ /* 0x000fea0000000800 */
[----:B------:R-:W-:Y:S01]  /*4c00*/  IMAD.MOV.U32 R36, RZ, RZ, R112 ;  /* 0x000000ffff247224 */ /* 0x000fe200078e0070 */
[----:B------:R-:W-:Y:S01]  /*4c10*/  HMMA.16816.F32 R116, R4, R20, R116 ;  /* 0x000000140474723c */ /* 0x000fe20000001874 */
[----:B------:R-:W-:Y:S01]  /*4c20*/  IMAD.MOV.U32 R37, RZ, RZ, R113 ;  /* 0x000000ffff257224 */ /* 0x000fe200078e0071 */
[----:B------:R-:W-:Y:S01]  /*4c30*/  MUFU.EX2 R33, R33 ;  /* 0x0000002100217308 */ /* 0x000fe20000000800 */
[----:B------:R-:W-:-:S02]  /*4c40*/  FFMA.FTZ R36, R36, c[0x0][0x2d0], -R216 ;  /* 0x0000b40024247a23 */ /* 0x000fc400000108d8 */
[----:B------:R-:W-:Y:S02]  /*4c50*/  FFMA.FTZ R37, R37, c[0x0][0x2d0], -R216 ;  /* 0x0000b40025257a23 */ /* 0x000fe400000108d8 */
[----:B------:R-:W-:Y:S01]  /*4c60*/  IMAD.MOV.U32 R21, RZ, RZ, R96 ;  /* 0x000000ffff157224 */ /* 0x000fe200078e0060 */
[C---:B------:R-:W-:Y:S01]  /*4c70*/  HMMA.16816.F32 R132, R4.reuse, R16, R132 ;  /* 0x000000100484723c */ /* 0x040fe20000001884 */
[----:B------:R-:W-:Y:S01]  /*4c80*/  IMAD.MOV.U32 R20, RZ, RZ, R97 ;  /* 0x000000ffff147224 */ /* 0x000fe200078e0061 */
[----:B------:R-:W-:Y:S05]  /*4c90*/  MUFU.EX2 R36, R36 ;  /* 0x0000002400247308 */ /* 0x000fea0000000800 */
[----:B------:R-:W-:Y:S01]  /*4ca0*/  IMAD.MOV.U32 R16, RZ, RZ, R80 ;  /* 0x000000ffff107224 */ /* 0x000fe200078e0050 */
[----:B------:R-:W-:Y:S01]  /*4cb0*/  HMMA.16816.F32 R176, R4, R12, R176 ;  /* 0x0000000c04b0723c */ /* 0x000fe200000018b0 */
[----:B------:R-:W-:Y:S01]  /*4cc0*/  IMAD.MOV.U32 R17, RZ, RZ, R81 ;  /* 0x000000ffff117224 */ /* 0x000fe200078e0051 */
[----:B------:R-:W-:Y:S05]  /*4cd0*/  MUFU.EX2 R37, R37 ;  /* 0x0000002500257308 */ /* 0x000fea0000000800 */
[----:B------:R-:W-:Y:S01]  /*4ce0*/  IMAD.MOV.U32 R12, RZ, RZ, R180 ;  /* 0x000000ffff0c7224 */ /* 0x000fe200078e00b4 */
[----:B------:R-:W-:Y:S01]  /*4cf0*/  HMMA.16816.F32 R80, R160, R82, RZ ;  /* 0x00000052a050723c */ /* 0x000fe200000018ff */
[----:B------:R-:W-:-:S07]  /*4d00*/  IMAD.MOV.U32 R13, RZ, RZ, R181 ;  /* 0x000000ffff0d7224 */ /* 0x000fce00078e00b5 */
[C---:B------:R-:W-:Y:S08]  /*4d10*/  HMMA.16816.F32 R180, R160.reuse, R182, RZ ;  /* 0x000000b6a0b4723c */ /* 0x040ff000000018ff */
[C---:B------:R-:W-:Y:S08]  /*4d20*/  HMMA.16816.F32 R96, R160.reuse, R98, RZ ;  /* 0x00000062a060723c */ /* 0x040ff000000018ff */
[C---:B------:R-:W-:Y:S08]  /*4d30*/  HMMA.16816.F32 R112, R160.reuse, R114, RZ ;  /* 0x00000072a070723c */ /* 0x040ff000000018ff */
[C---:B------:R-:W-:Y:S08]  /*4d40*/  HMMA.16816.F32 R128, R160.reuse, R130, RZ ;  /* 0x00000082a080723c */ /* 0x040ff000000018ff */
[C---:B------:R-:W-:Y:S08]  /*4d50*/  HMMA.16816.F32 R144, R160.reuse, R146, RZ ;  /* 0x00000092a090723c */ /* 0x040ff000000018ff */
[C---:B------:R-:W-:Y:S08]  /*4d60*/  HMMA.16816.F32 R156, R160.reuse, R158, RZ ;  /* 0x0000009ea09c723c */ /* 0x040ff000000018ff */
[----:B------:R-:W-:Y:S07]  /*4d70*/  HMMA.16816.F32 R160, R160, R38, RZ ;  /* 0x00000026a0a0723c */ /* 0x000fee00000018ff */
[--C-:B------:R-:W-:Y:S01]  /*4d80*/  FFMA.FTZ R39, R20, c[0x0][0x2d0], -R216.reuse ;  /* 0x0000b40014277a23 */ /* 0x100fe200000108d8 */
[----:B------:R-:W-:Y:S01]  /*4d90*/  HMMA.16816.F32 R172, R4, R8, R172 ;  /* 0x0000000804ac723c */ /* 0x000fe200000018ac */
[----:B------:R-:W-:-:S04]  /*4da0*/  FFMA.FTZ R38, R21, c[0x0][0x2d0], -R216 ;  /* 0x0000b40015267a23 */ /* 0x000fc800000108d8 */
[----:B------:R-:W1:Y:S03]  /*4db0*/  MUFU.EX2 R39, R39 ;  /* 0x0000002700277308 */ /* 0x000e660000000800 */
[C---:B------:R-:W-:Y:S05]  /*4dc0*/  HMMA.16816.F32 R96, R4.reuse, R30, R96 ;  /* 0x0000001e0460723c */ /* 0x040fea0000001860 */
[----:B------:R-:W2:Y:S02]  /*4dd0*/  MUFU.EX2 R38, R38 ;  /* 0x0000002600267308 */ /* 0x000ea40000000800 */
[----:B------:R-:W-:Y:S01]  /*4de0*/  FMUL.FTZ R31, R3, c[0x0][0x2d0] ;  /* 0x0000b400031f7a20 */ /* 0x000fe20000410000 */
[----:B------:R-:W-:Y:S01]  /*4df0*/  HMMA.16816.F32 R160, R4, R10, R160 ;  /* 0x0000000a04a0723c */ /* 0x000fe200000018a0 */
[----:B------:R-:W3:Y:S01]  /*4e00*/  LDSM.16.MT88.4 R8, [R246+0x1100] ;  /* 0x00110000f608783b */ /* 0x000ee20000004200 */
[----:B------:R-:W-:-:S02]  /*4e10*/  F2FP.PACK_AB R30, R212, R213 ;  /* 0x000000d5d41e723e */ /* 0x000fc400000000ff */
[----:B------:R-:W-:Y:S01]  /*4e20*/  FSEL R31, R31, RZ, P2 ;  /* 0x000000ff1f1f7208 */ /* 0x000fe20001000000 */
[----:B-1----:R-:W-:Y:S01]  /*4e30*/  FADD.FTZ R204, R39, R204 ;  /* 0x000000cc27cc7221 */ /* 0x002fe20000010000 */
[----:B------:R-:W-:Y:S02]  /*4e40*/  PLOP3.LUT P2, PT, PT, PT, UP0, 0x80, 0x0 ;  /* 0x000000000000781c */ /* 0x000fe40003f4f008 */
[----:B------:R-:W-:Y:S01]  /*4e50*/  HMMA.16816.F32 R84, R4, R28, R84 ;  /* 0x0000001c0454723c */ /* 0x000fe20000001854 */
[----:B------:R1:W-:Y:S01]  /*4e60*/  MUFU.EX2 R29, R230 ;  /* 0x000000e6001d7308 */ /* 0x0003e20000000800 */
[--C-:B------:R-:W-:Y:S02]  /*4e70*/  FFMA.FTZ R41, R41, c[0x0][0x2d0], -R31.reuse ;  /* 0x0000b40029297a23 */ /* 0x100fe4000001081f */
[--C-:B------:R-:W-:Y:S02]  /*4e80*/  FFMA.FTZ R40, R40, c[0x0][0x2d0], -R31.reuse ;  /* 0x0000b40028287a23 */ /* 0x100fe4000001081f */
[----:B------:R-:W-:-:S02]  /*4e90*/  FFMA.FTZ R218, R218, c[0x0][0x2d0], -R31 ;  /* 0x0000b400dada7a23 */ /* 0x000fc4000001081f */
[C---:B------:R-:W-:Y:S01]  /*4ea0*/  HMMA.16816.F32 R180, R4.reuse, R42, R180 ;  /* 0x0000002a04b4723c */ /* 0x040fe200000018b4 */
[----:B------:R4:W5:Y:S01]  /*4eb0*/  MUFU.EX2 R28, R231 ;  /* 0x000000e7001c7308 */ /* 0x0009620000000800 */
[--C-:B------:R-:W-:Y:S02]  /*4ec0*/  FFMA.FTZ R219, R219, c[0x0][0x2d0], -R31.reuse ;  /* 0x0000b400dbdb7a23 */ /* 0x100fe4000001081f */
[--C-:B------:R-:W-:Y:S02]  /*4ed0*/  FFMA.FTZ R221, R221, c[0x0][0x2d0], -R31.reuse ;  /* 0x0000b400dddd7a23 */ /* 0x100fe4000001081f */
[----:B------:R-:W-:Y:S02]  /*4ee0*/  FFMA.FTZ R222, R222, c[0x0][0x2d0], -R31 ;  /* 0x0000b400dede7a23 */ /* 0x000fe4000001081f */
[----:B------:R-:W-:Y:S01]  /*4ef0*/  HMMA.16816.F32 R80, R4, R34, R80 ;  /* 0x000000220450723c */ /* 0x000fe20000001850 */
[----:B-1----:R-:W-:Y:S01]  /*4f00*/  FFMA.FTZ R230, R13, c[0x0][0x2d0], -R227 ;  /* 0x0000b4000de67a23 */ /* 0x002fe200000108e3 */
[----:B------:R-:W-:Y:S01]  /*4f10*/  MUFU.EX2 R41, R41 ;  /* 0x0000002900297308 */ /* 0x000fe20000000800 */
[----:B------:R-:W-:-:S02]  /*4f20*/  FFMA.FTZ R43, R16, c[0x0][0x2d0], -R31 ;  /* 0x0000b400102b7a23 */ /* 0x000fc4000001081f */
[----:B------:R-:W-:Y:S02]  /*4f30*/  FFMA.FTZ R42, R17, c[0x0][0x2d0], -R31 ;  /* 0x0000b400112a7a23 */ /* 0x000fe4000001081f */
[--C-:B------:R-:W-:Y:S01]  /*4f40*/  FFMA.FTZ R35, R24, c[0x0][0x2d0], -R208.reuse ;  /* 0x0000b40018237a23 */ /* 0x100fe200000108d0 */
[C---:B------:R-:W-:Y:S01]  /*4f50*/  HMMA.16816.F32 R112, R4.reuse, R26, R112 ;  /* 0x0000001a0470723c */ /* 0x040fe20000001870 */
[----:B----4-:R-:W-:Y:S01]  /*4f60*/  FFMA.FTZ R231, R12, c[0x0][0x2d0], -R227 ;  /* 0x0000b4000ce77a23 */ /* 0x010fe200000108e3 */
[----:B------:R-:W-:Y:S01]  /*4f70*/  MUFU.EX2 R230, R230 ;  /* 0x000000e600e67308 */ /* 0x000fe20000000800 */
[--C-:B------:R-:W-:Y:S01]  /*4f80*/  FFMA.FTZ R34, R25, c[0x0][0x2d0], -R208.reuse ;  /* 0x0000b40019227a23 */ /* 0x100fe200000108d0 */
[----:B--2---:R-:W-:Y:S01]  /*4f90*/  F2FP.PACK_AB R24, R38, R39 ;  /* 0x000000272618723e */ /* 0x004fe200000000ff */
[----:B------:R-:W-:Y:S02]  /*4fa0*/  FFMA.FTZ R208, R207, c[0x0][0x2d0], -R208 ;  /* 0x0000b400cfd07a23 */ /* 0x000fe400000108d0 */
[----:B------:R-:W-:Y:S01]  /*4fb0*/  F2FP.PACK_AB R26, R36, R37 ;  /* 0x00000025241a723e */ /* 0x000fe200000000ff */
[----:B------:R-:W-:Y:S01]  /*4fc0*/  HMMA.16816.F32 R128, R4, R22, R128 ;  /* 0x000000160480723c */ /* 0x000fe20000001880 */
[----:B------:R-:W-:Y:S01]  /*4fd0*/  F2FP.PACK_AB R27, R32, R33 ;  /* 0x00000021201b723e */ /* 0x000fe200000000ff */
[----:B------:R-:W1:Y:S01]  /*4fe0*/  MUFU.EX2 R231, R231 ;  /* 0x000000e700e77308 */ /* 0x000e620000000800 */
[----:B------:R-:W-:Y:S01]  /*4ff0*/  LDSM.16.MT88.4 R20, [R246+0x3100] ;  /* 0x00310000f614783b */ /* 0x000fe20000004200 */
[----:B-----5:R-:W-:-:S02]  /*5000*/  IMAD.MOV.U32 R227, RZ, RZ, R28 ;  /* 0x000000ffffe37224 */ /* 0x020fc400078e001c */
[----:B------:R-:W-:Y:S02]  /*5010*/  IMAD.MOV.U32 R216, RZ, RZ, R29 ;  /* 0x000000ffffd87224 */ /* 0x000fe400078e001d */
[C---:B------:R-:W-:Y:S01]  /*5020*/  HMMA.16816.F32 R144, R4.reuse, R18, R144 ;  /* 0x000000120490723c */ /* 0x040fe20000001890 */
[----:B------:R-:W2:Y:S01]  /*5030*/  LDSM.16.MT88.4 R16, [R240+0x1100] ;  /* 0x00110000f010783b */ /* 0x000ea20000004200 */
[----:B------:R-:W4:Y:S01]  /*5040*/  MUFU.EX2 R43, R43 ;  /* 0x0000002b002b7308 */ /* 0x000f220000000800 */
[----:B------:R-:W-:Y:S02]  /*5050*/  FADD.FTZ R217, R216, R217 ;  /* 0x000000d9d8d97221 */ /* 0x000fe40000010000 */
[----:B------:R-:W-:Y:S02]  /*5060*/  FADD.FTZ R204, R38, R204 ;  /* 0x000000cc26cc7221 */ /* 0x000fe40000010000 */
[----:B------:R-:W-:Y:S01]  /*5070*/  FADD.FTZ R217, R227, R217 ;  /* 0x000000d9e3d97221 */ /* 0x000fe20000010000 */
[----:B------:R-:W-:Y:S01]  /*5080*/  HMMA.16816.F32 R156, R4, R14, R156 ;  /* 0x0000000e049c723c */ /* 0x000fe2000000189c */
[----:B------:R-:W5:Y:S01]  /*5090*/  LDSM.16.MT88.4 R12, [R239+0x1100] ;  /* 0x00110000ef0c783b */ /* 0x000f620000004200 */
[----:B------:R-:W3:Y:S01]  /*50a0*/  MUFU.EX2 R42, R42 ;  /* 0x0000002a002a7308 */ /* 0x000ee20000000800 */
[----:B-1----:R-:W-:-:S02]  /*50b0*/  FADD.FTZ R217, R231, R217 ;  /* 0x000000d9e7d97221 */ /* 0x002fc40000010000 */
[----:B------:R-:W-:Y:S02]  /*50c0*/  FADD.FTZ R204, R37, R204 ;  /* 0x000000cc25cc7221 */ /* 0x000fe40000010000 */
[----:B------:R-:W-:Y:S01]  /*50d0*/  F2FP.PACK_AB R4, R28, R29 ;  /* 0x0000001d1c04723e */ /* 0x000fe200000000ff */
[C---:B------:R-:W-:Y:S01]  /*50e0*/  FADD.FTZ R217, R230.reuse, R217 ;  /* 0x000000d9e6d97221 */ /* 0x040fe20000010000 */
[----:B------:R-:W-:Y:S01]  /*50f0*/  F2FP.PACK_AB R6, R230, R231 ;  /* 0x000000e7e606723e */ /* 0x000fe200000000ff */
[----:B------:R-:W1:Y:S01]  /*5100*/  MUFU.EX2 R40, R40 ;  /* 0x0000002800287308 */ /* 0x000e620000000800 */
[----:B------:R-:W-:Y:S01]  /*5110*/  F2FP.PACK_AB R28, R214, R215 ;  /* 0x000000d7d61c723e */ /* 0x000fe200000000ff */
[----:B----4-:R-:W-:Y:S01]  /*5120*/  FADD.FTZ R228, R43, R228 ;  /* 0x000000e42be47221 */ /* 0x010fe20000010000 */
[----:B------:R-:W-:Y:S01]  /*5130*/  F2FP.PACK_AB R29, R210, R211 ;  /* 0x000000d3d21d723e */ /* 0x000fe200000000ff */
[----:B------:R-:W-:Y:S02]  /*5140*/  FADD.FTZ R217, R220, R217 ;  /* 0x000000d9dcd97221 */ /* 0x000fe40000010000 */
[----:B------:R-:W-:-:S02]  /*5150*/  FADD.FTZ R204, R36, R204 ;  /* 0x000000cc24cc7221 */ /* 0x000fc40000010000 */
[----:B------:R-:W4:Y:S01]  /*5160*/  MUFU.EX2 R35, R35 ;  /* 0x0000002300237308 */ /* 0x000f220000000800 */
[C---:B---3--:R-:W-:Y:S01]  /*5170*/  F2FP.PACK_AB R5, R42.reuse, R43 ;  /* 0x0000002b2a05723e */ /* 0x048fe200000000ff */
[----:B------:R-:W-:Y:S02]  /*5180*/  FADD.FTZ R228, R42, R228 ;  /* 0x000000e42ae47221 */ /* 0x000fe40000010000 */
[----:B------:R-:W-:Y:S02]  /*5190*/  FADD.FTZ R217, R223, R217 ;  /* 0x000000d9dfd97221 */ /* 0x000fe40000010000 */
[----:B------:R-:W-:Y:S02]  /*51a0*/  FADD.FTZ R228, R41, R228 ;  /* 0x000000e429e47221 */ /* 0x000fe40000010000 */
[----:B------:R-:W3:Y:S01]  /*51b0*/  MUFU.EX2 R34, R34 ;  /* 0x0000002200227308 */ /* 0x000ee20000000800 */
[C---:B-1----:R-:W-:Y:S01]  /*51c0*/  F2FP.PACK_AB R7, R40.reuse, R41 ;  /* 0x000000292807723e */ /* 0x042fe200000000ff */
[----:B------:R-:W-:-:S02]  /*51d0*/  FADD.FTZ R228, R40, R228 ;  /* 0x000000e428e47221 */ /* 0x000fc40000010000 */
[----:B------:R-:W-:Y:S02]  /*51e0*/  FADD.FTZ R204, R215, R204 ;  /* 0x000000ccd7cc7221 */ /* 0x000fe40000010000 */
[----:B------:R-:W-:Y:S02]  /*51f0*/  FADD.FTZ R217, R225, R217 ;  /* 0x000000d9e1d97221 */ /* 0x000fe40000010000 */
[----:B------:R-:W-:Y:S01]  /*5200*/  HMMA.16816.F32 R192, R4, R8, R192 ;  /* 0x0000000804c0723c */ /* 0x000fe200000018c0 */
[----:B------:R-:W1:Y:S01]  /*5210*/  MUFU.EX2 R218, R218 ;  /* 0x000000da00da7308 */ /* 0x000e620000000800 */
[----:B----4-:R-:W-:Y:S02]  /*5220*/  FADD.FTZ R201, R35, R201 ;  /* 0x000000c923c97221 */ /* 0x010fe40000010000 */
[----:B------:R-:W-:Y:S01]  /*5230*/  FADD.FTZ R204, R214, R204 ;  /* 0x000000ccd6cc7221 */ /* 0x000fe20000010000 */
[----:B---3--:R-:W-:-:S03]  /*5240*/  F2FP.PACK_AB R25, R34, R35 ;  /* 0x000000232219723e */ /* 0x008fc600000000ff */
[----:B------:R-:W-:Y:S01]  /*5250*/  HMMA.16816.F32 R180, R4, R10, R180 ;  /* 0x0000000a04b4723c */ /* 0x000fe200000018b4 */
[----:B------:R-:W3:Y:S01]  /*5260*/  MUFU.EX2 R219, R219 ;  /* 0x000000db00db7308 */ /* 0x000ee20000000800 */
[----:B------:R-:W-:Y:S02]  /*5270*/  FADD.FTZ R201, R34, R201 ;  /* 0x000000c922c97221 */ /* 0x000fe40000010000 */
[----:B------:R-:W-:Y:S02]  /*5280*/  FADD.FTZ R204, R213, R204 ;  /* 0x000000ccd5cc7221 */ /* 0x000fe40000010000 */
[----:B------:R-:W-:Y:S02]  /*5290*/  FADD.FTZ R201, R33, R201 ;  /* 0x000000c921c97221 */ /* 0x000fe40000010000 */
[----:B------:R-:W-:Y:S01]  /*52a0*/  HMMA.16816.F32 R188, R24, R8, R188 ;  /* 0x0000000818bc723c */ /* 0x000fe200000018bc */
[----:B------:R-:W4:Y:S01]  /*52b0*/  MUFU.EX2 R221, R221 ;  /* 0x000000dd00dd7308 */ /* 0x000f220000000800 */
[----:B------:R-:W-:-:S02]  /*52c0*/  FADD.FTZ R201, R32, R201 ;  /* 0x000000c920c97221 */ /* 0x000fc40000010000 */
[----:B-1----:R-:W-:Y:S02]  /*52d0*/  FADD.FTZ R228, R218, R228 ;  /* 0x000000e4dae47221 */ /* 0x002fe40000010000 */
[----:B------:R-:W-:Y:S02]  /*52e0*/  FADD.FTZ R201, R211, R201 ;  /* 0x000000c9d3c97221 */ /* 0x000fe40000010000 */
[----:B------:R-:W-:Y:S01]  /*52f0*/  HMMA.16816.F32 R184, R24, R10, R184 ;  /* 0x0000000a18b8723c */ /* 0x000fe200000018b8 */
[----:B------:R-:W1:Y:S01]  /*5300*/  LDSM.16.MT88.4 R8, [R238+0x1100] ;  /* 0x00110000ee08783b */ /* 0x000e620000004200 */
[----:B------:R-:W-:Y:S01]  /*5310*/  MUFU.EX2 R222, R222 ;  /* 0x000000de00de7308 */ /* 0x000fe20000000800 */
[----:B---3--:R-:W-:Y:S02]  /*5320*/  FADD.FTZ R228, R219, R228 ;  /* 0x000000e4dbe47221 */ /* 0x008fe40000010000 */
[----:B------:R-:W-:-:S03]  /*5330*/  FADD.FTZ R201, R210, R201 ;  /* 0x000000c9d2c97221 */ /* 0x000fc60000010000 */
[-C--:B--2---:R-:W-:Y:S01]  /*5340*/  HMMA.16816.F32 R68, R4, R16.reuse, R68 ;  /* 0x000000100444723c */ /* 0x084fe20000001844 */
[----:B----4-:R-:W-:Y:S01]  /*5350*/  FADD.FTZ R228, R221, R228 ;  /* 0x000000e4dde47221 */ /* 0x010fe20000010000 */
[----:B------:R-:W2:Y:S06]  /*5360*/  MUFU.EX2 R207, R209 ;  /* 0x000000d100cf7308 */ /* 0x000eac0000000800 */
[C---:B------:R-:W-:Y:S02]  /*5370*/  HMMA.16816.F32 R72, R24.reuse, R16, R72 ;  /* 0x000000101848723c */ /* 0x040fe40000001848 */
[----:B------:R-:W3:Y:S06]  /*5380*/  MUFU.EX2 R208, R208 ;  /* 0x000000d000d07308 */ /* 0x000eec0000000800 */
[----:B------:R-:W-:Y:S01]  /*5390*/  HMMA.16816.F32 R76, R24, R18, R76 ;  /* 0x00000012184c723c */ /* 0x000fe2000000184c */
[----:B--2---:R-:W-:-:S07]  /*53a0*/  FADD.FTZ R201, R207, R201 ;  /* 0x000000c9cfc97221 */ /* 0x004fce0000010000 */
[----:B------:R-:W-:Y:S01]  /*53b0*/  HMMA.16816.F32 R80, R4, R18, R80 ;  /* 0x000000120450723c */ /* 0x000fe20000001850 */
[----:B------:R-:W2:Y:S01]  /*53c0*/  LDSM.16.MT88.4 R16, [R240+0x3100] ;  /* 0x00310000f010783b */ /* 0x000ea20000004200 */
[----:B---3--:R-:W-:-:S06]  /*53d0*/  F2FP.PACK_AB R31, R208, R207 ;  /* 0x000000cfd01f723e */ /* 0x008fcc00000000ff */
[-C--:B-----5:R-:W-:Y:S08]  /*53e0*/  HMMA.16816.F32 R84, R4, R12.reuse, R84 ;  /* 0x0000000c0454723c */ /* 0x0a0ff00000001854 */
[C---:B------:R-:W-:Y:S08]  /*53f0*/  HMMA.16816.F32 R88, R24.reuse, R12, R88 ;  /* 0x0000000c1858723c */ /* 0x040ff00000001858 */
[-C--:B------:R-:W-:Y:S08]  /*5400*/  HMMA.16816.F32 R92, R24, R14.reuse, R92 ;  /* 0x0000000e185c723c */ /* 0x080ff0000000185c */
[C---:B------:R-:W-:Y:S01]  /*5410*/  HMMA.16816.F32 R96, R4.reuse, R14, R96 ;  /* 0x0000000e0460723c */ /* 0x040fe20000001860 */
[----:B------:R-:W3:Y:S07]  /*5420*/  LDSM.16.MT88.4 R12, [R239+0x3100] ;  /* 0x00310000ef0c783b */ /* 0x000eee0000004200 */
[-C--:B-1----:R-:W-:Y:S08]  /*5430*/  HMMA.16816.F32 R100, R4, R8.reuse, R100 ;  /* 0x000000080464723c */ /* 0x082ff00000001864 */
[C---:B------:R-:W-:Y:S08]  /*5440*/  HMMA.16816.F32 R104, R24.reuse, R8, R104 ;  /* 0x000000081868723c */ /* 0x040ff00000001868 */
[-C--:B------:R-:W-:Y:S08]  /*5450*/  HMMA.16816.F32 R108, R24, R10.reuse, R108 ;  /* 0x0000000a186c723c */ /* 0x080ff0000000186c */
[----:B------:R-:W-:Y:S01]  /*5460*/  HMMA.16816.F32 R112, R4, R10, R112 ;  /* 0x0000000a0470723c */ /* 0x000fe20000001870 */
[----:B------:R-:W1:Y:S07]  /*5470*/  LDSM.16.MT88.4 R8, [R238+0x3100] ;  /* 0x00310000ee08783b */ /* 0x000e6e0000004200 */
[C---:B--2---:R-:W-:Y:S08]  /*5480*/  HMMA.16816.F32 R136, R24.reuse, R16, R136 ;  /* 0x000000101888723c */ /* 0x044ff00000001888 */
[C---:B---3--:R-:W-:Y:S08]  /*5490*/  HMMA.16816.F32 R148, R24.reuse, R12, R148 ;  /* 0x0000000c1894723c */ /* 0x048ff00000001894 */
[C---:B------:R-:W-:Y:S08]  /*54a0*/  HMMA.16816.F32 R140, R24.reuse, R18, R140 ;  /* 0x00000012188c723c */ /* 0x040ff0000000188c */
[----:B------:R-:W-:Y:S08]  /*54b0*/  HMMA.16816.F32 R152, R24, R14, R152 ;  /* 0x0000000e1898723c */ /* 0x000ff00000001898 */
[----:B------:R-:W-:Y:S08]  /*54c0*/  HMMA.16816.F32 R132, R4, R16, R132 ;  /* 0x000000100484723c */ /* 0x000ff00000001884 */
[C---:B-1----:R-:W-:Y:S08]  /*54d0*/  HMMA.16816.F32 R168, R24.reuse, R8, R168 ;  /* 0x0000000818a8723c */ /* 0x042ff000000018a8 */
[----:B------:R-:W-:Y:S08]  /*54e0*/  HMMA.16816.F32 R164, R24, R10, R164 ;  /* 0x0000000a18a4723c */ /* 0x000ff000000018a4 */
[C---:B------:R-:W-:Y:S01]  /*54f0*/  HMMA.16816.F32 R144, R4.reuse, R18, R144 ;  /* 0x000000120490723c */ /* 0x040fe20000001890 */
[----:B------:R-:W1:Y:S07]  /*5500*/  LDSM.16.MT88.4 R16, [R246+0x1900] ;  /* 0x00190000f610783b */ /* 0x000e6e0000004200 */
[C---:B------:R-:W-:Y:S08]  /*5510*/  HMMA.16816.F32 R176, R4.reuse, R12, R176 ;  /* 0x0000000c04b0723c */ /* 0x040ff000000018b0 */
[C---:B------:R-:W-:Y:S01]  /*5520*/  HMMA.16816.F32 R156, R4.reuse, R14, R156 ;  /* 0x0000000e049c723c */ /* 0x040fe2000000189c */
[----:B------:R-:W2:Y:S07]  /*5530*/  LDSM.16.MT88.4 R12, [R240+0x1900] ;  /* 0x00190000f00c783b */ /* 0x000eae0000004200 */
[C---:B------:R-:W-:Y:S08]  /*5540*/  HMMA.16816.F32 R172, R4.reuse, R8, R172 ;  /* 0x0000000804ac723c */ /* 0x040ff000000018ac */
[C---:B------:R-:W-:Y:S01]  /*5550*/  HMMA.16816.F32 R160, R4.reuse, R10, R160 ;  /* 0x0000000a04a0723c */ /* 0x040fe200000018a0 */
[----:B------:R-:W3:Y:S07]  /*5560*/  LDSM.16.MT88.4 R8, [R239+0x1900] ;  /* 0x00190000ef08783b */ /* 0x000eee0000004200 */
[C---:B------:R-:W-:Y:S08]  /*5570*/  HMMA.16816.F32 R116, R4.reuse, R20, R116 ;  /* 0x000000140474723c */ /* 0x040ff00000001874 */
[----:B------:R-:W-:Y:S07]  /*5580*/  HMMA.16816.F32 R128, R4, R22, R128 ;  /* 0x000000160480723c */ /* 0x000fee0000001880 */
[----:B------:R-:W-:Y:S01]  /*5590*/  F2FP.PACK_AB R4, R223, R220 ;  /* 0x000000dcdf04723e */ /* 0x000fe200000000ff */
[----:B------:R-:W-:Y:S01]  /*55a0*/  HMMA.16816.F32 R120, R24, R20, R120 ;  /* 0x000000141878723c */ /* 0x000fe20000001878 */
[----:B------:R-:W-:-:S02]  /*55b0*/  F2FP.PACK_AB R5, R219, R218 ;  /* 0x000000dadb05723e */ /* 0x000fc400000000ff */
[----:B------:R-:W-:Y:S02]  /*55c0*/  F2FP.PACK_AB R6, R226, R225 ;  /* 0x000000e1e206723e */ /* 0x000fe400000000ff */
[----:B------:R-:W-:-:S03]  /*55d0*/  F2FP.PACK_AB R7, R222, R221 ;  /* 0x000000ddde07723e */ /* 0x000fc600000000ff */
[----:B------:R-:W-:Y:S01]  /*55e0*/  HMMA.16816.F32 R124, R24, R22, R124 ;  /* 0x00000016187c723c */ /* 0x000fe2000000187c */
[----:B------:R-:W4:Y:S04]  /*55f0*/  LDSM.16.MT88.4 R24, [R238+0x1900] ;  /* 0x00190000ee18783b */ /* 0x000f280000004200 */
[----:B------:R-:W5:Y:S03]  /*5600*/  LDSM.16.MT88.4 R20, [R246+0x3900] ;  /* 0x00390000f614783b */ /* 0x000f660000004200 */
        /* <DEDUP_REMOVED lines=15> */
[C---:B----4-:R-:W-:Y:S08]  /*5700*/  HMMA.16816.F32 R100, R4.reuse, R24, R100 ;  /* 0x000000180464723c */ /* 0x050ff00000001864 */
[C---:B------:R-:W-:Y:S08]  /*5710*/  HMMA.16816.F32 R112, R4.reuse, R26, R112 ;  /* 0x0000001a0470723c */ /* 0x040ff00000001870 */
[C---:B-----5:R-:W-:Y:S08]  /*5720*/  HMMA.16816.F32 R116, R4.reuse, R20, R116 ;  /* 0x000000140474723c */ /* 0x060ff00000001874 */
[C---:B------:R-:W-:Y:S08]  /*5730*/  HMMA.16816.F32 R128, R4.reuse, R22, R128 ;  /* 0x000000160480723c */ /* 0x040ff00000001880 */
[C---:B-1----:R-:W-:Y:S08]  /*5740*/  HMMA.16816.F32 R132, R4.reuse, R16, R132 ;  /* 0x000000100484723c */ /* 0x042ff00000001884 */
[C---:B------:R-:W-:Y:S08]  /*5750*/  HMMA.16816.F32 R144, R4.reuse, R18, R144 ;  /* 0x000000120490723c */ /* 0x040ff00000001890 */
[C---:B--2---:R-:W-:Y:S08]  /*5760*/  HMMA.16816.F32 R176, R4.reuse, R12, R176 ;  /* 0x0000000c04b0723c */ /* 0x044ff000000018b0 */
[C---:B------:R-:W-:Y:S08]  /*5770*/  HMMA.16816.F32 R156, R4.reuse, R14, R156 ;  /* 0x0000000e049c723c */ /* 0x040ff0000000189c */
[C---:B---3--:R-:W-:Y:S08]  /*5780*/  HMMA.16816.F32 R172, R4.reuse, R8, R172 ;  /* 0x0000000804ac723c */ /* 0x048ff000000018ac */
[----:B------:R-:W-:Y:S07]  /*5790*/  HMMA.16816.F32 R160, R4, R10, R160 ;  /* 0x0000000a04a0723c */ /* 0x000fee00000018a0 */
[----:B------:R-:W-:Y:S01]  /*57a0*/  FADD.FTZ R4, R226, R217 ;  /* 0x000000d9e2047221 */ /* 0x000fe20000010000 */
[----:B------:R-:W-:Y:S01]  /*57b0*/  HMMA.16816.F32 R104, R28, R24, R104 ;  /* 0x000000181c68723c */ /* 0x000fe20000001868 */
[----:B------:R-:W-:-:S02]  /*57c0*/  FADD.FTZ R6, R222, R228 ;  /* 0x000000e4de067221 */ /* 0x000fc40000010000 */
[----:B------:R-:W-:Y:S01]  /*57d0*/  FADD.FTZ R5, R212, R204 ;  /* 0x000000ccd4057221 */ /* 0x000fe20000010000 */
[----:B------:R1:W-:Y:S04]  /*57e0*/  STL [R1+0x20], R4 ;  /* 0x0000200401007387 */ /* 0x0003e80000100800 */
[----:B------:R2:W-:Y:S01]  /*57f0*/  STL [R1+0x1c], R6 ;  /* 0x00001c0601007387 */ /* 0x0005e20000100800 */
[C---:B------:R-:W-:Y:S08]  /*5800*/  HMMA.16816.F32 R108, R28.reuse, R26, R108 ;  /* 0x0000001a1c6c723c */ /* 0x040ff0000000186c */
[C---:B------:R-:W-:Y:S08]  /*5810*/  HMMA.16816.F32 R120, R28.reuse, R20, R120 ;  /* 0x000000141c78723c */ /* 0x040ff00000001878 */
[----:B------:R-:W-:Y:S01]  /*5820*/  HMMA.16816.F32 R124, R28, R22, R124 ;  /* 0x000000161c7c723c */ /* 0x000fe2000000187c */
[----:B-1----:R-:W-:-:S07]  /*5830*/  FADD.FTZ R4, R208, R201 ;  /* 0x000000c9d0047221 */ /* 0x002fce0000010000 */
[C---:B------:R-:W-:Y:S01]  /*5840*/  HMMA.16816.F32 R136, R28.reuse, R16, R136 ;  /* 0x000000101c88723c */ /* 0x040fe20000001888 */
[----:B------:R2:W-:Y:S04]  /*5850*/  STL [R1+0x14], R4 ;  /* 0x0000140401007387 */ /* 0x0005e80000100800 */
[----:B------:R2:W-:Y:S03]  /*5860*/  STL [R1+0x18], R5 ;  /* 0x0000180501007387 */ /* 0x0005e60000100800 */
[C---:B------:R-:W-:Y:S08]  /*5870*/  HMMA.16816.F32 R140, R28.reuse, R18, R140 ;  /* 0x000000121c8c723c */ /* 0x040ff0000000188c */
[C---:B------:R-:W-:Y:S08]  /*5880*/  HMMA.16816.F32 R148, R28.reuse, R12, R148 ;  /* 0x0000000c1c94723c */ /* 0x040ff00000001894 */
[C---:B------:R-:W-:Y:S08]  /*5890*/  HMMA.16816.F32 R152, R28.reuse, R14, R152 ;  /* 0x0000000e1c98723c */ /* 0x040ff00000001898 */
[C---:B------:R-:W-:Y:S08]  /*58a0*/  HMMA.16816.F32 R168, R28.reuse, R8, R168 ;  /* 0x000000081ca8723c */ /* 0x040ff000000018a8 */
[----:B------:R-:W-:Y:S01]  /*58b0*/  HMMA.16816.F32 R164, R28, R10, R164 ;  /* 0x0000000a1ca4723c */ /* 0x000fe200000018a4 */
[----:B------:R-:W-:Y:S07]  /*58c0*/  @!P2 BRA `(.L_x_1936) ;  /* 0x00003c600000a947 */ /* 0x000fee0003800000 */
[C---:B--2---:R-:W-:Y:S01]  /*58d0*/  SHF.L.U64.HI R4, R45.reuse, 0x1, R47 ;  /* 0x000000012d047819 */ /* 0x044fe2000001022f */
[----:B------:R-:W-:Y:S01]  /*58e0*/  IMAD.SHL.U32 R6, R45, 0x2, RZ ;  /* 0x000000022d067824 */ /* 0x000fe200078e00ff */
[----:B------:R-:W-:Y:S01]  /*58f0*/  SHF.L.U64.HI R5, R44, 0x1, R46 ;  /* 0x000000012c057819 */ /* 0x000fe2000001022e */
[----:B------:R-:W-:Y:S01]  /*5900*/  IMAD.MOV.U32 R199, RZ, RZ, R196 ;  /* 0x000000ffffc77224 */ /* 0x000fe200078e00c4 */
[----:B------:R-:W-:Y:S01]  /*5910*/  MOV R200, R3 ;  /* 0x0000000300c87202 */ /* 0x000fe20000000f00 */
[----:B------:R1:W-:Y:S01]  /*5920*/  STL [R1+0x10], R4 ;  /* 0x0000100401007387 */ /* 0x0003e20000100800 */
[----:B------:R-:W-:Y:S01]  /*5930*/  MOV R197, R0 ;  /* 0x0000000000c57202 */ /* 0x000fe20000000f00 */
[----:B------:R-:W-:-:S02]  /*5940*/  IMAD.MOV.U32 R198, RZ, RZ, R2 ;  /* 0x000000ffffc67224 */ /* 0x000fc400078e0002 */
[----:B------:R2:W-:Y:S04]  /*5950*/  STL [R1+0xc], R6 ;  /* 0x00000c0601007387 */ /* 0x0005e80000100800 */
[----:B------:R2:W-:Y:S01]  /*5960*/  STL [R1+0x8], R5 ;  /* 0x0000080501007387 */ /* 0x0005e20000100800 */
[----:B-1----:R-:W-:-:S05]  /*5970*/  IMAD.SHL.U32 R4, R44, 0x2, RZ ;  /* 0x000000022c047824 */ /* 0x002fca00078e00ff */
[----:B------:R2:W-:Y:S01]  /*5980*/  STL [R1+0x4], R4 ;  /* 0x0000040401007387 */ /* 0x0005e20000100800 */
[----:B------:R-:W-:Y:S05]  /*5990*/  BRA `(.L_x_1937) ;  /* 0x0000041000007947 */ /* 0x000fea0003800000 */
.L_x_1939:
[----:B------:R-:W2:Y:S01]  /*59a0*/  LDL R0, [R1] ;  /* 0x0000000001007983 */ /* 0x000ea20000100800 */
[----:B------:R-:W-:Y:S01]  /*59b0*/  ULEA UR5, UR6, UR8, 0x6 ;  /* 0x0000000806057291 */ /* 0x000fe2000f8e303f */
[----:B------:R-:W-:Y:S02]  /*59c0*/  IMAD.MOV.U32 R251, RZ, RZ, RZ ;  /* 0x000000fffffb7224 */ /* 0x000fe400078e00ff */
[----:B------:R-:W3:Y:S03]  /*59d0*/  LDL R230, [R1+0xc] ;  /* 0x00000c0001e67983 */ /* 0x000ee60000100800 */
[----:B------:R-:W-:Y:S01]  /*59e0*/  IMAD.U32 R252, RZ, RZ, UR5 ;  /* 0x00000005fffc7e24 */ /* 0x000fe2000f8e00ff */
[----:B------:R-:W4:Y:S04]  /*59f0*/  LDL R231, [R1+0x4] ;  /* 0x0000040001e77983 */ /* 0x000f280000100800 */
[----:B------:R-:W5:Y:S04]  /*5a00*/  LDL R228, [R1+0x10] ;  /* 0x0000100001e47983 */ /* 0x000f680000100800 */
        /* <DEDUP_REMOVED lines=8> */
[----:B------:R-:W-:Y:S03]  /*5a90*/  @!P0 LEA R2, P2, R196, c[0x0][0x2a0], 0x2 ;  /* 0x0000a800c4028a11 */ /* 0x000fe600078410ff */
        /* <DEDUP_REMOVED lines=20> */
[----:B------:R-:W-:Y:S04]  /*5be0*/  SHFL.IDX PT, R3, R2, 0x2, 0x181f ;  /* 0x00581f0002037f89 */ /* 0x000fe800000e0000 */
[----:B------:R-:W-:Y:S04]  /*5bf0*/  SHFL.IDX PT, R196, R0, 0x2, 0x181f ;  /* 0x00581f0000c47f89 */ /* 0x000fe800000e0000 */
        /* <DEDUP_REMOVED lines=9> */
[C-C-:B--2---:R-:W-:Y:S01]  /*5c90*/  IMAD.X R211, R204.reuse, 0x1, R228.reuse, P2 ;  /* 0x00000001ccd37824 */ /* 0x144fe200010e06e4 */
[----:B------:R2:W-:Y:S02]  /*5ca0*/  LDGSTS.E.BYPASS.LTC128B.128 [R250+0x6100], [R212.64], !P3 ;  /* 0x06100000d4fa7fae */ /* 0x0005e4000d901d4c */
[--C-:B------:R-:W-:Y:S02]  /*5cb0*/  IMAD.X R207, R204, 0x1, R229.reuse, P5 ;  /* 0x00000001cccf7824 */ /* 0x100fe400028e06e5 */
[----:B------:R4:W-:Y:S04]  /*5cc0*/  LDGSTS.E.BYPASS.LTC128B.128 [R250+0x4900], [R210.64], !P4 ;  /* 0x04900000d2fa7fae */ /* 0x0009e8000e101d4c */
[----:B------:R2:W-:Y:S01]  /*5cd0*/  LDGSTS.E.BYPASS.LTC128B.128 [R250+0x6900], [R206.64], !P3 ;  /* 0x06900000cefa7fae */ /* 0x0005e2000d901d4c */
[-C--:B------:R-:W-:Y:S05]  /*5ce0*/  IADD3 R204, P5, R2, R230.reuse, RZ ;  /* 0x000000e602cc7210 */ /* 0x080fea0007fbe0ff */
[--C-:B---3--:R-:W-:Y:S01]  /*5cf0*/  IMAD.X R205, R0, 0x1, R228.reuse, P5 ;  /* 0x0000000100cd7824 */ /* 0x108fe200028e06e4 */
[C---:B-1----:R-:W-:Y:S05]  /*5d00*/  IADD3 R208, P2, R3.reuse, R230, RZ ;  /* 0x000000e603d07210 */ /* 0x042fea0007f5e0ff */
        /* <DEDUP_REMOVED lines=10> */
.L_x_1937:
[----:B------:R-:W3:Y:S01]  /*5db0*/  LDL R58, [R1+0xc] ;  /* 0x00000c00013a7983 */ /* 0x000ee20000100800 */
[----:B------:R-:W-:Y:S04]  /*5dc0*/  DEPBAR.LE SB0, 0x0 ;  /* 0x000080000000791a */ /* 0x000fe80000000000 */
[----:B------:R-:W-:Y:S01]  /*5dd0*/  SHF.R.S32.HI R0, RZ, 0x1f, R252 ;  /* 0x0000001fff007819 */ /* 0x000fe200000114fc */
[----:B------:R-:W4:Y:S01]  /*5de0*/  LDL R57, [R1+0x10] ;  /* 0x0000100001397983 */ /* 0x000f220000100800 */
[----:B------:R-:W-:Y:S01]  /*5df0*/  IMAD.WIDE.U32 R12, R252, c[0x0][0x208], RZ ;  /* 0x00008200fc0c7a25 */ /* 0x000fe200078e00ff */
[----:B------:R-:W-:Y:S01]  /*5e00*/  IADD3 R54, R250, 0x100, RZ ;  /* 0x00000100fa367810 */ /* 0x000fe20007ffe0ff */
[----:B------:R-:W-:Y:S02]  /*5e10*/  UISETP.GT.AND UP0, UPT, UR6, UR7, UPT ;  /* 0x000000070600728c */ /* 0x000fe4000bf04270 */
[----:B------:R-:W-:Y:S01]  /*5e20*/  IMAD R0, R0, c[0x0][0x208], RZ ;  /* 0x0000820000007a24 */ /* 0x000fe200078e02ff */
[----:B------:R-:W5:Y:S03]  /*5e30*/  LDL R56, [R1+0x4] ;  /* 0x0000040001387983 */ /* 0x000f660000100800 */
[----:B------:R-:W-:Y:S03]  /*5e40*/  IMAD R0, R252, c[0x0][0x20c], R0 ;  /* 0x00008300fc007a24 */ /* 0x000fe600078e0200 */
[----:B--2---:R-:W2:Y:S01]  /*5e50*/  LDL R55, [R1+0x8] ;  /* 0x0000080001377983 */ /* 0x004ea20000100800 */
[----:B------:R-:W-:Y:S01]  /*5e60*/  IMAD.IADD R13, R13, 0x1, R0 ;  /* 0x000000010d0d7824 */ /* 0x000fe200078e0200 */
[----:B------:R-:W-:Y:S03]  /*5e70*/  SHF.R.S32.HI R0, RZ, 0x1f, R251 ;  /* 0x0000001fff007819 */ /* 0x000fe600000114fb */
[C---:B------:R-:W-:Y:S01]  /*5e80*/  IMAD.WIDE.U32 R12, R251.reuse, c[0x0][0x218], R12 ;  /* 0x00008600fb0c7a25 */ /* 0x040fe200078e000c */
[----:B------:R-:W-:Y:S03]  /*5e90*/  BAR.SYNC.DEFER_BLOCKING 0x0 ;  /* 0x0000000000007b1d */ /* 0x000fe60000010000 */
[----:B------:R-:W-:Y:S01]  /*5ea0*/  IMAD R0, R0, c[0x0][0x218], RZ ;  /* 0x0000860000007a24 */ /* 0x000fe200078e02ff */
[----:B------:R-:W-:Y:S03]  /*5eb0*/  IADD3 R3, P2, R12, UR22, RZ ;  /* 0x000000160c037c10 */ /* 0x000fe6000ff5e0ff */
[----:B------:R-:W-:Y:S05]  /*5ec0*/  IMAD R0, R251, c[0x0][0x21c], R0 ;  /* 0x00008700fb007a24 */ /* 0x000fea00078e0200 */
[----:B------:R-:W-:Y:S02]  /*5ed0*/  IADD3.X R0, R13, UR4, R0, P2, !PT ;  /* 0x000000040d007c10 */ /* 0x000fe400097fe400 */
[C---:B------:R-:W-:Y:S04]  /*5ee0*/  LEA R2, P2, R3.reuse, c[0x0][0x1f8], 0x1 ;  /* 0x00007e0003027a11 */ /* 0x040fe800078408ff */
[----:B------:R-:W-:Y:S01]  /*5ef0*/  LEA.HI.X R0, R3, c[0x0][0x1fc], R0, 0x1, P2 ;  /* 0x00007f0003007a11 */ /* 0x000fe200010f0c00 */
[----:B------:R-:W-:Y:S06]  /*5f00*/  LDSM.16.M88.4 R64, [R249+0x8100] ;  /* 0x00810000f940783b */ /* 0x000fec0000000200 */
[----:B------:R-:W1:Y:S06]  /*5f10*/  LDSM.16.M88.4 R16, [R248+0x4100] ;  /* 0x00410000f810783b */ /* 0x000e6c0000000200 */
[----:B------:R-:W1:Y:S06]  /*5f20*/  LDSM.16.M88.4 R60, [R249+0xa100] ;  /* 0x00a10000f93c783b */ /* 0x000e6c0000000200 */
[----:B------:R-:W1:Y:S06]  /*5f30*/  LDSM.16.M88.4 R32, [R248+0x4900] ;  /* 0x00490000f820783b */ /* 0x000e6c0000000200 */
[----:B------:R-:W3:Y:S06]  /*5f40*/  SHFL.IDX PT, R36, R2, RZ, 0x181f ;  /* 0x00181fff02247589 */ /* 0x000eec00000e0000 */
[----:B------:R-:W-:Y:S06]  /*5f50*/  LDSM.16.M88.4 R48, [R248+0x5100] ;  /* 0x00510000f830783b */ /* 0x000fec0000000200 */
[----:B------:R-:W-:Y:S06]  /*5f60*/  LDSM.16.M88.4 R204, [R248+0x5900] ;  /* 0x00590000f8cc783b */ /* 0x000fec0000000200 */
[----:B------:R-:W-:Y:S01]  /*5f70*/  LDSM.16.M88.4 R208, [R245+0x8100] ;  /* 0x00810000f5d0783b */ /* 0x000fe20000000200 */
[-C--:B-1----:R-:W-:Y:S05]  /*5f80*/  HMMA.16816.F32 R4, R64, R16.reuse, RZ ;  /* 0x000000104004723c */ /* 0x082fea00000018ff */
[----:B------:R-:W4:Y:S03]  /*5f90*/  SHFL.IDX PT, R37, R0, RZ, 0x181f ;  /* 0x00181fff00257589 */ /* 0x000f2600000e0000 */
[C---:B------:R-:W-:Y:S03]  /*5fa0*/  HMMA.16816.F32 R8, R60.reuse, R16, RZ ;  /* 0x000000103c08723c */ /* 0x040fe600000018ff */
[----:B------:R-:W-:Y:S06]  /*5fb0*/  SHFL.IDX PT, R52, R2, 0x1, 0x181f ;  /* 0x00381f0002347f89 */ /* 0x000fec00000e0000 */
[----:B------:R-:W-:Y:S01]  /*5fc0*/  LDSM.16.M88.4 R212, [R247] ;  /* 0x00000000f7d4783b */ /* 0x000fe20000000200 */
[-C--:B------:R-:W-:Y:S05]  /*5fd0*/  HMMA.16816.F32 R12, R60, R18.reuse, RZ ;  /* 0x000000123c0c723c */ /* 0x080fea00000018ff */
[----:B------:R-:W-:Y:S03]  /*5fe0*/  SHFL.IDX PT, R3, R0, 0x1, 0x181f ;  /* 0x00381f0000037f89 */ /* 0x000fe600000e0000 */
[C---:B------:R-:W-:Y:S03]  /*5ff0*/  HMMA.16816.F32 R16, R64.reuse, R18, RZ ;  /* 0x000000124010723c */ /* 0x040fe600000018ff */
[----:B------:R-:W-:Y:S05]  /*6000*/  LDSM.16.M88.4 R216, [R245+0xa100] ;  /* 0x00a10000f5d8783b */ /* 0x000fea0000000200 */
[-C--:B------:R-:W-:Y:S01]  /*6010*/  HMMA.16816.F32 R20, R64, R32.reuse, RZ ;  /* 0x000000204014723c */ /* 0x080fe200000018ff */
[----:B------:R-:W-:Y:S06]  /*6020*/  LDSM.16.M88.4 R220, [R237] ;  /* 0x00000000eddc783b */ /* 0x000fec0000000200 */
[----:B------:R-:W-:Y:S01]  /*6030*/  LDSM.16.M88.4 R224, [R236] ;  /* 0x00000000ece0783b */ /* 0x000fe20000000200 */
[C---:B------:R-:W-:Y:S05]  /*6040*/  HMMA.16816.F32 R24, R60.reuse, R32, RZ ;  /* 0x000000203c18723c */ /* 0x040fea00000018ff */
[----:B------:R-:W-:Y:S03]  /*6050*/  LDSM.16.M88.4 R228, [R235] ;  /* 0x00000000ebe4783b */ /* 0x000fe60000000200 */
[-C--:B------:R-:W-:Y:S03]  /*6060*/  HMMA.16816.F32 R28, R60, R34.reuse, RZ ;  /* 0x000000223c1c723c */ /* 0x080fe600000018ff */
[----:B------:R-:W1:Y:S05]  /*6070*/  SHFL.IDX PT, R44, R2, 0x2, 0x181f ;  /* 0x00581f00022c7f89 */ /* 0x000e6a00000e0000 */
[C---:B------:R-:W-:Y:S01]  /*6080*/  HMMA.16816.F32 R32, R64.reuse, R34, RZ ;  /* 0x000000224020723c */ /* 0x040fe200000018ff */
[----:B------:R-:W1:Y:S06]  /*6090*/  SHFL.IDX PT, R40, R0, 0x2, 0x181f ;  /* 0x00581f0000287f89 */ /* 0x000e6c00000e0000 */
[----:B------:R-:W1:Y:S06]  /*60a0*/  SHFL.IDX PT, R2, R2, 0x3, 0x181f ;  /* 0x00781f0002027f89 */ /* 0x000e6c00000e0000 */
[----:B------:R-:W1:Y:S01]  /*60b0*/  SHFL.IDX PT, R0, R0, 0x3, 0x181f ;  /* 0x00781f0000007f89 */ /* 0x000e6200000e0000 */
[-C--:B---3--:R-:W-:Y:S05]  /*60c0*/  IADD3 R38, P5, R36, R58.reuse, RZ ;  /* 0x0000003a24267210 */ /* 0x088fea0007fbe0ff */
[C-C-:B----4-:R-:W-:Y:S01]  /*60d0*/  IMAD.X R39, R37.reuse, 0x1, R57.reuse, P5 ;  /* 0x0000000125277824 */ /* 0x150fe200028e0639 */
[----:B-1----:R-:W-:Y:S04]  /*60e0*/  IADD3 R46, P5, R44, R58, RZ ;  /* 0x0000003a2c2e7210 */ /* 0x002fe80007fbe0ff */
[----:B------:R1:W-:Y:S01]  /*60f0*/  LDGSTS.E.BYPASS.LTC128B.128 [R54], [R38.64], !P4 ;  /* 0x0000000026367fae */ /* 0x0003e2000e101d4c */
[----:B-----5:R-:W-:Y:S01]  /*6100*/  IADD3 R36, P2, R36, R56, RZ ;  /* 0x0000003824247210 */ /* 0x020fe20007f5e0ff */
[----:B------:R-:W-:Y:S04]  /*6110*/  IMAD.X R47, R40, 0x1, R57, P5 ;  /* 0x00000001282f7824 */ /* 0x000fe800028e0639 */
[----:B--2---:R-:W-:Y:S01]  /*6120*/  IMAD.X R37, R37, 0x1, R55, P2 ;  /* 0x0000000125257824 */ /* 0x004fe200010e0637 */
[C---:B------:R-:W-:Y:S02]  /*6130*/  IADD3 R42, P2, R52.reuse, R58, RZ ;  /* 0x0000003a342a7210 */ /* 0x040fe40007f5e0ff */
[-C--:B------:R-:W-:Y:S02]  /*6140*/  IADD3 R52, P6, R52, R56.reuse, RZ ;  /* 0x0000003834347210 */ /* 0x080fe40007fde0ff */
[----:B------:R1:W-:Y:S01]  /*6150*/  LDGSTS.E.BYPASS.LTC128B.128 [R54+0x2000], [R36.64], !P3 ;  /* 0x0200000024367fae */ /* 0x0003e2000d901d4c */
[C---:B------:R-:W-:Y:S01]  /*6160*/  IMAD.X R43, R3.reuse, 0x1, R57, P2 ;  /* 0x00000001032b7824 */ /* 0x040fe200010e0639 */
[----:B------:R-:W-:Y:S01]  /*6170*/  IADD3 R44, P2, R44, R56, RZ ;  /* 0x000000382c2c7210 */ /* 0x000fe20007f5e0ff */
[--C-:B------:R-:W-:Y:S03]  /*6180*/  IMAD.X R53, R3, 0x1, R55.reuse, P6 ;  /* 0x0000000103357824 */ /* 0x100fe600030e0637 */
[----:B------:R2:W-:Y:S01]  /*6190*/  LDGSTS.E.BYPASS.LTC128B.128 [R54+0x800], [R42.64], !P4 ;  /* 0x008000002a367fae */ /* 0x0005e2000e101d4c */
[----:B------:R-:W-:Y:S05]  /*61a0*/  IMAD.X R45, R40, 0x1, R55, P2 ;  /* 0x00000001282d7824 */ /* 0x000fea00010e0637 */
[----:B------:R3:W-:Y:S06]  /*61b0*/  LDGSTS.E.BYPASS.LTC128B.128 [R54+0x2800], [R52.64], !P3 ;  /* 0x0280000034367fae */ /* 0x0007ec000d901d4c */
[----:B------:R4:W-:Y:S06]  /*61c0*/  LDGSTS.E.BYPASS.LTC128B.128 [R54+0x1000], [R46.64], !P4 ;  /* 0x010000002e367fae */ /* 0x0009ec000e101d4c */
[----:B------:R4:W-:Y:S01]  /*61d0*/  LDGSTS.E.BYPASS.LTC128B.128 [R54+0x3000], [R44.64], !P3 ;  /* 0x030000002c367fae */ /* 0x0009e2000d901d4c */
[-C--:B-1----:R-:W-:Y:S08]  /*61e0*/  HMMA.16816.F32 R36, R64, R48.reuse, RZ ;  /* 0x000000304024723c */ /* 0x082ff000000018ff */
[C---:B--2---:R-:W-:Y:S07]  /*61f0*/  HMMA.16816.F32 R40, R60.reuse, R48, RZ ;  /* 0x000000303c28723c */ /* 0x044fee00000018ff */
[----:B------:R-:W-:Y:S05]  /*6200*/  IADD3 R48, P2, R2, R58, RZ ;  /* 0x0000003a02307210 */ /* 0x000fea0007f5e0ff */
[----:B------:R-:W-:Y:S01]  /*6210*/  IMAD.X R49, R0, 0x1, R57, P2 ;  /* 0x0000000100317824 */ /* 0x000fe200010e0639 */
[----:B------:R-:W-:Y:S01]  /*6220*/  IADD3 R2, P2, R2, R56, RZ ;  /* 0x0000003802027210 */ /* 0x000fe20007f5e0ff */
[-C--:B----4-:R-:W-:Y:S03]  /*6230*/  HMMA.16816.F32 R44, R60, R50.reuse, RZ ;  /* 0x000000323c2c723c */ /* 0x090fe600000018ff */
[----:B------:R1:W-:Y:S01]  /*6240*/  LDGSTS.E.BYPASS.LTC128B.128 [R54+0x1800], [R48.64], !P4 ;  /* 0x0180000030367fae */ /* 0x0003e2000e101d4c */
[----:B------:R-:W-:Y:S01]  /*6250*/  IMAD.X R3, R0, 0x1, R55, P2 ;  /* 0x0000000100037824 */ /* 0x000fe200010e0637 */
[----:B------:R-:W-:Y:S04]  /*6260*/  PLOP3.LUT P2, PT, PT, PT, UP0, 0x80, 0x0 ;  /* 0x000000000000781c */ /* 0x000fe80003f4f008 */
[----:B------:R3:W-:Y:S06]  /*6270*/  LDGSTS.E.BYPASS.LTC128B.128 [R54+0x3800], [R2.64], !P3 ;  /* 0x0380000002367fae */ /* 0x0007ec000d901d4c */
[----:B------:R-:W0:Y:S01]  /*6280*/  LDGDEPBAR ;  /* 0x00000000000079af */ /* 0x000e220000000000 */
[C---:B-1----:R-:W-:Y:S08]  /*6290*/  HMMA.16816.F32 R48, R64.reuse, R50, RZ ;  /* 0x000000324030723c */ /* 0x042ff000000018ff */
[-C--:B---3--:R-:W-:Y:S08]  /*62a0*/  HMMA.16816.F32 R52, R64, R204.reuse, RZ ;  /* 0x000000cc4034723c */ /* 0x088ff000000018ff */
        /* <DEDUP_REMOVED lines=45> */
[----:B------:R-:W3:Y:S06]  /*6580*/  LDSM.16.M88.4 R204, [R234+0x800] ;  /* 0x00080000eacc783b */ /* 0x000eec0000000200 */
[----:B------:R-:W4:Y:S01]  /*6590*/  LDSM.16.M88.4 R224, [R234+0x1800] ;  /* 0x00180000eae0783b */ /* 0x000f220000000200 */
[-C--:B-1----:R-:W-:Y:S08]  /*65a0*/  HMMA.16816.F32 R4, R208, R212.reuse, R4 ;  /* 0x000000d4d004723c */ /* 0x082ff00000001804 */
        /* <DEDUP_REMOVED lines=14> */
[-C--:B----4-:R-:W-:Y:S08]  /*6690*/  HMMA.16816.F32 R52, R208, R224.reuse, R52 ;  /* 0x000000e0d034723c */ /* 0x090ff00000001834 */
        /* <DEDUP_REMOVED lines=24> */
[----:B------:R-:W-:Y:S07]  /*6820*/  LDSM.16.M88.4 R220, [R203] ;  /* 0x00000000cbdc783b */ /* 0x000fee0000000200 */
[----:B------:R-:W-:Y:S01]  /*6830*/  HMMA.16816.F32 R64, R204, R226, R64 ;  /* 0x000000e2cc40723c */ /* 0x000fe20000001840 */
[----:B------:R-:W3:Y:S06]  /*6840*/  LDSM.16.M88.4 R204, [R232] ;  /* 0x00000000e8cc783b */ /* 0x000eec0000000200 */
[----:B------:R-:W4:Y:S01]  /*6850*/  LDSM.16.M88.4 R224, [R202] ;  /* 0x00000000cae0783b */ /* 0x000f220000000200 */
        /* <DEDUP_REMOVED lines=44> */
[-C--:B-1----:R-:W-:Y:S01]  /*6b20*/  HMMA.16816.F32 R4, R208, R212.reuse, R4 ;  /* 0x000000d4d004723c */ /* 0x082fe20000001804 */
[----:B------:R-:W-:Y:S04]  /*6b30*/  DEPBAR.LE SB0, 0x0 ;  /* 0x000080000000791a */ /* 0x000fe80000000000 */
[----:B------:R-:W-:Y:S03]  /*6b40*/  BAR.SYNC.DEFER_BLOCKING 0x0 ;  /* 0x0000000000007b1d */ /* 0x000fe60000010000 */
[C---:B--2---:R-:W-:Y:S08]  /*6b50*/  HMMA.16816.F32 R8, R216.reuse, R212, R8 ;  /* 0x000000d4d808723c */ /* 0x044ff00000001808 */
        /* <DEDUP_REMOVED lines=10> */
[-C--:B----4-:R-:W-:Y:S08]  /*6c00*/  HMMA.16816.F32 R52, R208, R224.reuse, R52 ;  /* 0x000000e0d034723c */ /* 0x090ff00000001834 */
[C---:B------:R-:W-:Y:S08]  /*6c10*/  HMMA.16816.F32 R56, R216.reuse, R224, R56 ;  /* 0x000000e0d838723c */ /* 0x040ff00000001838 */
[-C--:B------:R-:W-:Y:S08]  /*6c20*/  HMMA.16816.F32 R60, R216, R226.reuse, R60 ;  /* 0x000000e2d83c723c */ /* 0x080ff0000000183c */
[----:B------:R-:W-:Y:S01]  /*6c30*/  HMMA.16816.F32 R64, R208, R226, R64 ;  /* 0x000000e2d040723c */ /* 0x000fe20000001840 */
[----:B------:R-:W-:-:S07]  /*6c40*/  @P2 BRA `(.L_x_1939) ;  /* 0xffffed5000002947 */ /* 0x000fce000383ffff */
.L_x_1938:
[----:B------:R-:W-:Y:S01]  /*6c50*/  FMNMX.FTZ R201, R8, R198, !PT ;  /* 0x000000c608c97209 */ /* 0x000fe20007810000 */
[----:B------:R-:W0:Y:S01]  /*6c60*/  LDGDEPBAR ;  /* 0x00000000000079af */ /* 0x000e220000000000 */
[----:B--2---:R-:W-:Y:S01]  /*6c70*/  FMNMX.FTZ R205, R4, R199, !PT ;  /* 0x000000c704cd7209 */ /* 0x004fe20007810000 */
[----:B------:R-:W-:Y:S01]  /*6c80*/  UISETP.GT.AND UP0, UPT, UR6, UR7, UPT ;  /* 0x000000070600728c */ /* 0x000fe2000bf04270 */
[----:B------:R-:W-:Y:S01]  /*6c90*/  FMNMX.FTZ R201, R9, R201, !PT ;  /* 0x000000c909c97209 */ /* 0x000fe20007810000 */
[----:B------:R-:W-:Y:S01]  /*6ca0*/  UIADD3 UR6, UR6, -0x1, URZ ;  /* 0xffffffff06067890 */ /* 0x000fe2000fffe03f */
        /* <DEDUP_REMOVED lines=30> */
[----:B------:R-:W1:Y:S01]  /*6e90*/  SHFL.BFLY PT, R2, R201, 0x2, 0x1f ;  /* 0x0c401f00c9027f89 */ /* 0x000e6200000e0000 */
        /* <DEDUP_REMOVED lines=31> */
[----:B------:R-:W2:Y:S01]  /*7090*/  SHFL.BFLY PT, R196, R205, 0x2, 0x1f ;  /* 0x0c401f00cdc47f89 */ /* 0x000ea200000e0000 */
[----:B------:R-:W-:Y:S02]  /*70a0*/  PLOP3.LUT P2, PT, PT, PT, UP0, 0x80, 0x0 ;  /* 0x000000000000781c */ /* 0x000fe40003f4f008 */
[----:B------:R-:W-:Y:S02]  /*70b0*/  FMNMX.FTZ R0, R62, R0, !PT ;  /* 0x000000003e007209 */ /* 0x000fe40007810000 */
[----:B-1----:R-:W-:Y:S02]  /*70c0*/  FMNMX.FTZ R2, R201, R2, !PT ;  /* 0x00000002c9027209 */ /* 0x002fe40007810000 */
[----:B------:R-:W-:Y:S01]  /*70d0*/  FMNMX.FTZ R0, R63, R0, !PT ;  /* 0x000000003f007209 */ /* 0x000fe20007810000 */
[----:B------:R-:W1:Y:S02]  /*70e0*/  SHFL.BFLY PT, R3, R204, 0x2, 0x1f ;  /* 0x0c401f00cc037f89 */ /* 0x000e6400000e0000 */
[C---:B------:R-:W-:Y:S02]  /*70f0*/  FMUL.FTZ R206, R2.reuse, c[0x0][0x2d0] ;  /* 0x0000b40002ce7a20 */ /* 0x040fe40000410000 */
[----:B------:R-:W-:Y:S02]  /*7100*/  FADD.FTZ R198, -R2, R198 ;  /* 0x000000c602c67221 */ /* 0x000fe40000010100 */
[--C-:B------:R-:W-:Y:S02]  /*7110*/  FFMA.FTZ R229, R8, c[0x0][0x2d0], -R206.reuse ;  /* 0x0000b40008e57a23 */ /* 0x100fe400000108ce */
[----:B------:R-:W3:Y:S01]  /*7120*/  SHFL.BFLY PT, R201, R0, 0x2, 0x1f ;  /* 0x0c401f0000c97f89 */ /* 0x000ee200000e0000 */
[--C-:B------:R-:W-:Y:S02]  /*7130*/  FFMA.FTZ R226, R9, c[0x0][0x2d0], -R206.reuse ;  /* 0x0000b40009e27a23 */ /* 0x100fe400000108ce */
[--C-:B------:R-:W-:Y:S01]  /*7140*/  FFMA.FTZ R212, R12, c[0x0][0x2d0], -R206.reuse ;  /* 0x0000b4000cd47a23 */ /* 0x100fe200000108ce */
[----:B------:R-:W-:Y:S01]  /*7150*/  MUFU.EX2 R229, R229 ;  /* 0x000000e500e57308 */ /* 0x000fe20000000800 */
[----:B------:R-:W-:Y:S02]  /*7160*/  FFMA.FTZ R213, R13, c[0x0][0x2d0], -R206 ;  /* 0x0000b4000dd57a23 */ /* 0x000fe400000108ce */
[----:B------:R-:W-:Y:S01]  /*7170*/  FMUL.FTZ R198, R198, c[0x0][0x2d0] ;  /* 0x0000b400c6c67a20 */ /* 0x000fe20000410000 */
[----:B--2---:R-:W-:Y:S05]  /*7180*/  FMNMX.FTZ R205, R205, R196, !PT ;  /* 0x000000c4cdcd7209 */ /* 0x004fea0007810000 */
[----:B------:R-:W2:Y:S01]  /*7190*/  SHFL.BFLY PT, R196, R205, 0x1, 0x1f ;  /* 0x0c201f00cdc47f89 */ /* 0x000ea200000e0000 */
[----:B------:R-:W4:Y:S01]  /*71a0*/  MUFU.EX2 R198, R198 ;  /* 0x000000c600c67308 */ /* 0x000f220000000800 */
[----:B-1----:R-:W-:Y:S06]  /*71b0*/  FMNMX.FTZ R204, R204, R3, !PT ;  /* 0x00000003cccc7209 */ /* 0x002fec0007810000 */
[----:B------:R-:W1:Y:S01]  /*71c0*/  SHFL.BFLY PT, R3, R204, 0x1, 0x1f ;  /* 0x0c201f00cc037f89 */ /* 0x000e6200000e0000 */
[----:B---3--:R-:W-:Y:S02]  /*71d0*/  FMNMX.FTZ R201, R0, R201, !PT ;  /* 0x000000c900c97209 */ /* 0x008fe40007810000 */
[----:B------:R-:W3:Y:S05]  /*71e0*/  MUFU.EX2 R226, R226 ;  /* 0x000000e200e27308 */ /* 0x000eea0000000800 */
[----:B------:R-:W5:Y:S05]  /*71f0*/  SHFL.BFLY PT, R0, R201, 0x1, 0x1f ;  /* 0x0c201f00c9007f89 */ /* 0x000f6a00000e0000 */
[----:B------:R-:W-:Y:S01]  /*7200*/  MUFU.EX2 R212, R212 ;  /* 0x000000d400d47308 */ /* 0x000fe20000000800 */
[----:B--2---:R-:W-:Y:S01]  /*7210*/  FMNMX.FTZ R196, R205, R196, !PT ;  /* 0x000000c4cdc47209 */ /* 0x004fe20007810000 */
[C---:B----4-:R-:W-:Y:S02]  /*7220*/  FMUL.FTZ R8, R198.reuse, R188 ;  /* 0x000000bcc6087220 */ /* 0x050fe40000410000 */
[----:B------:R-:W-:Y:S02]  /*7230*/  FMUL.FTZ R9, R198, R189 ;  /* 0x000000bdc6097220 */ /* 0x000fe40000410000 */
[C---:B------:R-:W-:Y:S02]  /*7240*/  FADD.FTZ R199, -R196.reuse, R199 ;  /* 0x000000c7c4c77221 */ /* 0x040fe40000010100 */
[----:B------:R-:W-:Y:S01]  /*7250*/  FMUL.FTZ R216, R196, c[0x0][0x2d0] ;  /* 0x0000b400c4d87a20 */ /* 0x000fe20000410000 */
[----:B-1----:R-:W-:Y:S01]  /*7260*/  FMNMX.FTZ R3, R204, R3, !PT ;  /* 0x00000003cc037209 */ /* 0x002fe20007810000 */
[----:B------:R-:W-:Y:S01]  /*7270*/  FMUL.FTZ R199, R199, c[0x0][0x2d0] ;  /* 0x0000b400c7c77a20 */ /* 0x000fe20000410000 */
[----:B------:R-:W1:Y:S01]  /*7280*/  LDSM.16.MT88.4 R204, [R246+0x100] ;  /* 0x00010000f6cc783b */ /* 0x000e620000004200 */
[----:B------:R-:W-:Y:S01]  /*7290*/  FFMA.FTZ R208, R16, c[0x0][0x2d0], -R216 ;  /* 0x0000b40010d07a23 */ /* 0x000fe200000108d8 */
[----:B------:R-:W-:Y:S01]  /*72a0*/  MUFU.EX2 R213, R213 ;  /* 0x000000d500d57308 */ /* 0x000fe20000000800 */
[C---:B------:R-:W-:Y:S01]  /*72b0*/  FADD.FTZ R200, -R3.reuse, R200 ;  /* 0x000000c803c87221 */ /* 0x040fe20000010100 */
[----:B---3--:R-:W-:Y:S01]  /*72c0*/  F2FP.PACK_AB R188, R226, R229 ;  /* 0x000000e5e2bc723e */ /* 0x008fe200000000ff */
[----:B------:R-:W-:Y:S01]  /*72d0*/  FMUL.FTZ R218, R3, c[0x0][0x2d0] ;  /* 0x0000b40003da7a20 */ /* 0x000fe20000410000 */
[----:B-----5:R-:W-:Y:S01]  /*72e0*/  FMNMX.FTZ R0, R0, R201, !PT ;  /* 0x000000c900007209 */ /* 0x020fe20007810000 */
[----:B------:R-:W-:Y:S02]  /*72f0*/  FMUL.FTZ R200, R200, c[0x0][0x2d0] ;  /* 0x0000b400c8c87a20 */ /* 0x000fe40000410000 */
[----:B------:R-:W-:Y:S02]  /*7300*/  FFMA.FTZ R209, R17, c[0x0][0x2d0], -R216 ;  /* 0x0000b40011d17a23 */ /* 0x000fe400000108d8 */
[--C-:B------:R-:W-:Y:S01]  /*7310*/  FFMA.FTZ R210, R18, c[0x0][0x2d0], -R218.reuse ;  /* 0x0000b40012d27a23 */ /* 0x100fe200000108da */
[----:B------:R-:W2:Y:S01]  /*7320*/  MUFU.EX2 R199, R199 ;  /* 0x000000c700c77308 */ /* 0x000ea20000000800 */
[----:B------:R-:W-:Y:S02]  /*7330*/  FFMA.FTZ R211, R19, c[0x0][0x2d0], -R218 ;  /* 0x0000b40013d37a23 */ /* 0x000fe400000108da */
[--C-:B------:R-:W-:Y:S02]  /*7340*/  FFMA.FTZ R224, R4, c[0x0][0x2d0], -R216.reuse ;  /* 0x0000b40004e07a23 */ /* 0x100fe400000108d8 */
[----:B------:R-:W-:Y:S02]  /*7350*/  FFMA.FTZ R225, R5, c[0x0][0x2d0], -R216 ;  /* 0x0000b40005e17a23 */ /* 0x000fe400000108d8 */
[--C-:B------:R-:W-:Y:S02]  /*7360*/  FFMA.FTZ R227, R6, c[0x0][0x2d0], -R218.reuse ;  /* 0x0000b40006e37a23 */ /* 0x100fe400000108da */
[----:B------:R-:W-:Y:S01]  /*7370*/  FFMA.FTZ R223, R7, c[0x0][0x2d0], -R218 ;  /* 0x0000b40007df7a23 */ /* 0x000fe200000108da */
[----:B------:R-:W3:Y:S01]  /*7380*/  MUFU.EX2 R200, R200 ;  /* 0x000000c800c87308 */ /* 0x000ee20000000800 */
[C---:B------:R-:W-:Y:S02]  /*7390*/  FMUL.FTZ R231, R0.reuse, c[0x0][0x2d0] ;  /* 0x0000b40000e77a20 */ /* 0x040fe40000410000 */
[----:B------:R-:W-:Y:S02]  /*73a0*/  FADD.FTZ R197, -R0, R197 ;  /* 0x000000c500c57221 */ /* 0x000fe40000010100 */
[--C-:B------:R-:W-:Y:S02]  /*73b0*/  FFMA.FTZ R230, R10, c[0x0][0x2d0], -R231.reuse ;  /* 0x0000b4000ae67a23 */ /* 0x100fe400000108e7 */
[----:B------:R-:W-:Y:S02]  /*73c0*/  FMUL.FTZ R197, R197, c[0x0][0x2d0] ;  /* 0x0000b400c5c57a20 */ /* 0x000fe40000410000 */
[--C-:B------:R-:W-:Y:S01]  /*73d0*/  FFMA.FTZ R228, R11, c[0x0][0x2d0], -R231.reuse ;  /* 0x0000b4000be47a23 */ /* 0x100fe200000108e7 */
[----:B------:R-:W-:Y:S01]  /*73e0*/  MUFU.EX2 R225, R225 ;  /* 0x000000e100e17308 */ /* 0x000fe20000000800 */
[--C-:B------:R-:W-:Y:S02]  /*73f0*/  FFMA.FTZ R214, R14, c[0x0][0x2d0], -R231.reuse ;  /* 0x0000b4000ed67a23 */ /* 0x100fe400000108e7 */
[--C-:B------:R-:W-:Y:S02]  /*7400*/  FFMA.FTZ R201, R15, c[0x0][0x2d0], -R231.reuse ;  /* 0x0000b4000fc97a23 */ /* 0x100fe400000108e7 */
[C---:B--2---:R-:W-:Y:S02]  /*7410*/  FMUL.FTZ R16, R199.reuse, R180 ;  /* 0x000000b4c7107220 */ /* 0x044fe40000410000 */
[C---:B------:R-:W-:Y:S02]  /*7420*/  FMUL.FTZ R17, R199.reuse, R181 ;  /* 0x000000b5c7117220 */ /* 0x040fe40000410000 */
[C---:B------:R-:W-:Y:S01]  /*7430*/  FMUL.FTZ R4, R199.reuse, R192 ;  /* 0x000000c0c7047220 */ /* 0x040fe20000410000 */
[----:B------:R-:W-:Y:S01]  /*7440*/  MUFU.EX2 R223, R223 ;  /* 0x000000df00df7308 */ /* 0x000fe20000000800 */
[C---:B------:R-:W-:Y:S02]  /*7450*/  FMUL.FTZ R5, R199.reuse, R193 ;  /* 0x000000c1c7057220 */ /* 0x040fe40000410000 */
[----:B------:R-:W-:Y:S02]  /*7460*/  FMUL.FTZ R12, R198, R184 ;  /* 0x000000b8c60c7220 */ /* 0x000fe40000410000 */
[C---:B---3--:R-:W-:Y:S02]  /*7470*/  FMUL.FTZ R18, R200.reuse, R182 ;  /* 0x000000b6c8127220 */ /* 0x048fe40000410000 */
[C---:B------:R-:W-:Y:S02]  /*7480*/  FMUL.FTZ R19, R200.reuse, R183 ;  /* 0x000000b7c8137220 */ /* 0x040fe40000410000 */
[----:B------:R-:W2:Y:S01]  /*7490*/  LDSM.16.MT88.4 R180, [R240+0x100] ;  /* 0x00010000f0b4783b */ /* 0x000ea20000004200 */
[----:B------:R-:W3:Y:S01]  /*74a0*/  MUFU.EX2 R224, R224 ;  /* 0x000000e000e07308 */ /* 0x000ee20000000800 */
[C---:B------:R-:W-:Y:S02]  /*74b0*/  FMUL.FTZ R6, R200.reuse, R194 ;  /* 0x000000c2c8067220 */ /* 0x040fe40000410000 */
[----:B------:R-:W-:Y:S02]  /*74c0*/  FMUL.FTZ R7, R200, R195 ;  /* 0x000000c3c8077220 */ /* 0x000fe40000410000 */
[----:B------:R-:W-:Y:S02]  /*74d0*/  FMUL.FTZ R13, R198, R185 ;  /* 0x000000b9c60d7220 */ /* 0x000fe40000410000 */
[C---:B------:R-:W-:Y:S02]  /*74e0*/  FMUL.FTZ R68, R199.reuse, R68 ;  /* 0x00000044c7447220 */ /* 0x040fe40000410000 */
[C---:B------:R-:W-:Y:S01]  /*74f0*/  FMUL.FTZ R69, R199.reuse, R69 ;  /* 0x00000045c7457220 */ /* 0x040fe20000410000 */
[----:B------:R-:W-:Y:S01]  /*7500*/  MUFU.EX2 R208, R208 ;  /* 0x000000d000d07308 */ /* 0x000fe20000000800 */
[C---:B------:R-:W-:Y:S02]  /*7510*/  FMUL.FTZ R70, R200.reuse, R70 ;  /* 0x00000046c8467220 */ /* 0x040fe40000410000 */
[----:B------:R-:W-:Y:S02]  /*7520*/  FMUL.FTZ R71, R200, R71 ;  /* 0x00000047c8477220 */ /* 0x000fe40000410000 */
[C---:B------:R-:W-:Y:S02]  /*7530*/  FMUL.FTZ R72, R198.reuse, R72 ;  /* 0x00000048c6487220 */ /* 0x040fe40000410000 */
[C---:B------:R-:W-:Y:S02]  /*7540*/  FMUL.FTZ R73, R198.reuse, R73 ;  /* 0x00000049c6497220 */ /* 0x040fe40000410000 */
[C---:B------:R-:W-:Y:S01]  /*7550*/  FMUL.FTZ R76, R198.reuse, R76 ;  /* 0x0000004cc64c7220 */ /* 0x040fe20000410000 */
[----:B------:R-:W4:Y:S01]  /*7560*/  MUFU.EX2 R209, R209 ;  /* 0x000000d100d17308 */ /* 0x000f220000000800 */
[----:B------:R-:W-:Y:S02]  /*7570*/  FMUL.FTZ R77, R198, R77 ;  /* 0x0000004dc64d7220 */ /* 0x000fe40000410000 */
[----:B------:R-:W-:Y:S01]  /*7580*/  FMUL.FTZ R80, R199, R80 ;  /* 0x00000050c7507220 */ /* 0x000fe20000410000 */
[----:B---3--:R-:W-:Y:S01]  /*7590*/  F2FP.PACK_AB R192, R225, R224 ;  /* 0x000000e0e1c0723e */ /* 0x008fe200000000ff */
[C---:B------:R-:W-:Y:S02]  /*75a0*/  FMUL.FTZ R81, R199.reuse, R81 ;  /* 0x00000051c7517220 */ /* 0x040fe40000410000 */
[C---:B------:R-:W-:Y:S02]  /*75b0*/  FMUL.FTZ R82, R200.reuse, R82 ;  /* 0x00000052c8527220 */ /* 0x040fe40000410000 */
[C---:B------:R-:W-:Y:S01]  /*75c0*/  FMUL.FTZ R83, R200.reuse, R83 ;  /* 0x00000053c8537220 */ /* 0x040fe20000410000 */
[----:B------:R-:W3:Y:S01]  /*75d0*/  MUFU.EX2 R227, R227 ;  /* 0x000000e300e37308 */ /* 0x000ee20000000800 */
[C---:B------:R-:W-:Y:S02]  /*75e0*/  FMUL.FTZ R84, R199.reuse, R84 ;  /* 0x00000054c7547220 */ /* 0x040fe40000410000 */
[----:B------:R-:W-:Y:S02]  /*75f0*/  FMUL.FTZ R85, R199, R85 ;  /* 0x00000055c7557220 */ /* 0x000fe40000410000 */
[C---:B------:R-:W-:Y:S02]  /*7600*/  FMUL.FTZ R86, R200.reuse, R86 ;  /* 0x00000056c8567220 */ /* 0x040fe40000410000 */
[----:B------:R-:W-:Y:S02]  /*7610*/  FMUL.FTZ R87, R200, R87 ;  /* 0x00000057c8577220 */ /* 0x000fe40000410000 */
[C---:B------:R-:W-:Y:S01]  /*7620*/  FMUL.FTZ R88, R198.reuse, R88 ;  /* 0x00000058c6587220 */ /* 0x040fe20000410000 */
[----:B------:R-:W-:Y:S01]  /*7630*/  MUFU.EX2 R210, R210 ;  /* 0x000000d200d27308 */ /* 0x000fe20000000800 */
[C---:B------:R-:W-:Y:S02]  /*7640*/  FMUL.FTZ R89, R198.reuse, R89 ;  /* 0x00000059c6597220 */ /* 0x040fe40000410000 */
[C---:B------:R-:W-:Y:S01]  /*7650*/  FMUL.FTZ R92, R198.reuse, R92 ;  /* 0x0000005cc65c7220 */ /* 0x040fe20000410000 */
[----:B----4-:R-:W-:Y:S01]  /*7660*/  F2FP.PACK_AB R194, R209, R208 ;  /* 0x000000d0d1c2723e */ /* 0x010fe200000000ff */
[----:B------:R-:W-:Y:S02]  /*7670*/  FMUL.FTZ R93, R198, R93 ;  /* 0x0000005dc65d7220 */ /* 0x000fe40000410000 */
[C---:B------:R-:W-:Y:S02]  /*7680*/  FMUL.FTZ R96, R199.reuse, R96 ;  /* 0x00000060c7607220 */ /* 0x040fe40000410000 */
[----:B------:R-:W-:Y:S01]  /*7690*/  FMUL.FTZ R97, R199, R97 ;  /* 0x00000061c7617220 */ /* 0x000fe20000410000 */
[----:B------:R-:W4:Y:S01]  /*76a0*/  MUFU.EX2 R211, R211 ;  /* 0x000000d300d37308 */ /* 0x000f220000000800 */
[C---:B------:R-:W-:Y:S02]  /*76b0*/  FMUL.FTZ R98, R200.reuse, R98 ;  /* 0x00000062c8627220 */ /* 0x040fe40000410000 */
[C---:B------:R-:W-:Y:S01]  /*76c0*/  FMUL.FTZ R99, R200.reuse, R99 ;  /* 0x00000063c8637220 */ /* 0x040fe20000410000 */
[----:B---3--:R-:W-:Y:S01]  /*76d0*/  F2FP.PACK_AB R193, R223, R227 ;  /* 0x000000e3dfc1723e */ /* 0x008fe200000000ff */
[C---:B------:R-:W-:Y:S02]  /*76e0*/  FMUL.FTZ R100, R199.reuse, R100 ;  /* 0x00000064c7647220 */ /* 0x040fe40000410000 */
[C---:B------:R-:W-:Y:S02]  /*76f0*/  FMUL.FTZ R101, R199.reuse, R101 ;  /* 0x00000065c7657220 */ /* 0x040fe40000410000 */
[C---:B------:R-:W-:Y:S01]  /*7700*/  FMUL.FTZ R102, R200.reuse, R102 ;  /* 0x00000066c8667220 */ /* 0x040fe20000410000 */
[----:B------:R-:W3:Y:S01]  /*7710*/  MUFU.EX2 R197, R197 ;  /* 0x000000c500c57308 */ /* 0x000ee20000000800 */
[----:B------:R-:W-:Y:S02]  /*7720*/  FMUL.FTZ R103, R200, R103 ;  /* 0x00000067c8677220 */ /* 0x000fe40000410000 */
[C---:B------:R-:W-:Y:S02]  /*7730*/  FMUL.FTZ R104, R198.reuse, R104 ;  /* 0x00000068c6687220 */ /* 0x040fe40000410000 */
[C---:B------:R-:W-:Y:S02]  /*7740*/  FMUL.FTZ R105, R198.reuse, R105 ;  /* 0x00000069c6697220 */ /* 0x040fe40000410000 */
[C---:B------:R-:W-:Y:S02]  /*7750*/  FMUL.FTZ R108, R198.reuse, R108 ;  /* 0x0000006cc66c7220 */ /* 0x040fe40000410000 */
[----:B------:R-:W-:Y:S01]  /*7760*/  FMUL.FTZ R109, R198, R109 ;  /* 0x0000006dc66d7220 */ /* 0x000fe20000410000 */
[----:B------:R-:W-:Y:S01]  /*7770*/  MUFU.EX2 R230, R230 ;  /* 0x000000e600e67308 */ /* 0x000fe20000000800 */
[C---:B------:R-:W-:Y:S02]  /*7780*/  FMUL.FTZ R112, R199.reuse, R112 ;  /* 0x00000070c7707220 */ /* 0x040fe40000410000 */
[----:B------:R-:W-:Y:S01]  /*7790*/  FMUL.FTZ R113, R199, R113 ;  /* 0x00000071c7717220 */ /* 0x000fe20000410000 */
[----:B----4-:R-:W-:Y:S01]  /*77a0*/  F2FP.PACK_AB R195, R211, R210 ;  /* 0x000000d2d3c3723e */ /* 0x010fe200000000ff */
[C---:B------:R-:W-:Y:S02]  /*77b0*/  FMUL.FTZ R114, R200.reuse, R114 ;  /* 0x00000072c8727220 */ /* 0x040fe40000410000 */
[----:B------:R-:W-:Y:S02]  /*77c0*/  FMUL.FTZ R115, R200, R115 ;  /* 0x00000073c8737220 */ /* 0x000fe40000410000 */
[----:B------:R-:W-:Y:S01]  /*77d0*/  FMUL.FTZ R116, R199, R116 ;  /* 0x00000074c7747220 */ /* 0x000fe20000410000 */
[----:B------:R-:W4:Y:S01]  /*77e0*/  MUFU.EX2 R228, R228 ;  /* 0x000000e400e47308 */ /* 0x000f220000000800 */
[-C--:B-1----:R-:W-:Y:S05]  /*77f0*/  HMMA.16816.F32 R4, R192, R204.reuse, R4 ;  /* 0x000000ccc004723c */ /* 0x082fea0000001804 */
[----:B---3--:R-:W-:Y:S01]  /*7800*/  FMUL.FTZ R10, R197, R190 ;  /* 0x000000bec50a7220 */ /* 0x008fe20000410000 */
[----:B------:R-:W-:Y:S01]  /*7810*/  F2FP.PACK_AB R190, R213, R212 ;  /* 0x000000d4d5be723e */ /* 0x000fe200000000ff */
[C---:B------:R-:W-:Y:S02]  /*7820*/  FMUL.FTZ R11, R197.reuse, R191 ;  /* 0x000000bfc50b7220 */ /* 0x040fe40000410000 */
[----:B------:R-:W-:Y:S03]  /*7830*/  MUFU.EX2 R214, R214 ;  /* 0x000000d600d67308 */ /* 0x000fe60000000800 */
[C---:B------:R-:W-:Y:S02]  /*7840*/  FMUL.FTZ R14, R197.reuse, R186 ;  /* 0x000000bac50e7220 */ /* 0x040fe40000410000 */
[C---:B------:R-:W-:Y:S02]  /*7850*/  FMUL.FTZ R15, R197.reuse, R187 ;  /* 0x000000bbc50f7220 */ /* 0x040fe40000410000 */
[C---:B------:R-:W-:Y:S02]  /*7860*/  FMUL.FTZ R74, R197.reuse, R74 ;  /* 0x0000004ac54a7220 */ /* 0x040fe40000410000 */
[C---:B------:R-:W-:Y:S01]  /*7870*/  FMUL.FTZ R75, R197.reuse, R75 ;  /* 0x0000004bc54b7220 */ /* 0x040fe20000410000 */
[----:B------:R-:W1:Y:S01]  /*7880*/  MUFU.EX2 R201, R201 ;  /* 0x000000c900c97308 */ /* 0x000e620000000800 */
[C---:B------:R-:W-:Y:S02]  /*7890*/  FMUL.FTZ R78, R197.reuse, R78 ;  /* 0x0000004ec54e7220 */ /* 0x040fe40000410000 */
[C---:B------:R-:W-:Y:S01]  /*78a0*/  FMUL.FTZ R79, R197.reuse, R79 ;  /* 0x0000004fc54f7220 */ /* 0x040fe20000410000 */
[----:B----4-:R-:W-:Y:S01]  /*78b0*/  F2FP.PACK_AB R189, R228, R230 ;  /* 0x000000e6e4bd723e */ /* 0x010fe200000000ff */
        /* <DEDUP_REMOVED lines=9> */
[C---:B------:R-:W-:Y:S01]  /*7950*/  FMUL.FTZ R118, R200.reuse, R118 ;  /* 0x00000076c8767220 */ /* 0x040fe20000410000 */
[----:B-1----:R-:W-:Y:S01]  /*7960*/  F2FP.PACK_AB R191, R201, R214 ;  /* 0x000000d6c9bf723e */ /* 0x002fe200000000ff */
[----:B------:R-:W-:Y:S02]  /*7970*/  FMUL.FTZ R119, R200, R119 ;  /* 0x00000077c8777220 */ /* 0x000fe40000410000 */
[C---:B------:R-:W-:Y:S02]  /*7980*/  FMUL.FTZ R120, R198.reuse, R120 ;  /* 0x00000078c6787220 */ /* 0x040fe40000410000 */
[C---:B------:R-:W-:Y:S02]  /*7990*/  FMUL.FTZ R121, R198.reuse, R121 ;  /* 0x00000079c6797220 */ /* 0x040fe40000410000 */
[C---:B------:R-:W-:Y:S04]  /*79a0*/  HMMA.16816.F32 R8, R188.reuse, R204, R8 ;  /* 0x000000ccbc08723c */ /* 0x040fe80000001808 */
[C---:B------:R-:W-:Y:S02]  /*79b0*/  FMUL.FTZ R122, R197.reuse, R122 ;  /* 0x0000007ac57a7220 */ /* 0x040fe40000410000 */
[C---:B------:R-:W-:Y:S02]  /*79c0*/  FMUL.FTZ R123, R197.reuse, R123 ;  /* 0x0000007bc57b7220 */ /* 0x040fe40000410000 */
[-C--:B------:R-:W-:Y:S04]  /*79d0*/  HMMA.16816.F32 R12, R188, R206.reuse, R12 ;  /* 0x000000cebc0c723c */ /* 0x080fe8000000180c */
[C---:B------:R-:W-:Y:S02]  /*79e0*/  FMUL.FTZ R124, R198.reuse, R124 ;  /* 0x0000007cc67c7220 */ /* 0x040fe40000410000 */
[----:B------:R-:W-:Y:S02]  /*79f0*/  FMUL.FTZ R125, R198, R125 ;  /* 0x0000007dc67d7220 */ /* 0x000fe40000410000 */
[C---:B------:R-:W-:Y:S04]  /*7a00*/  HMMA.16816.F32 R16, R192.reuse, R206, R16 ;  /* 0x000000cec010723c */ /* 0x040fe80000001810 */
[C---:B------:R-:W-:Y:S02]  /*7a10*/  FMUL.FTZ R126, R197.reuse, R126 ;  /* 0x0000007ec57e7220 */ /* 0x040fe40000410000 */
[----:B------:R-:W-:Y:S02]  /*7a20*/  FMUL.FTZ R127, R197, R127 ;  /* 0x0000007fc57f7220 */ /* 0x000fe40000410000 */
[-C--:B--2---:R-:W-:Y:S04]  /*7a30*/  HMMA.16816.F32 R68, R192, R180.reuse, R68 ;  /* 0x000000b4c044723c */ /* 0x084fe80000001844 */
        /* <DEDUP_REMOVED lines=8> */
[C---:B------:R-:W-:Y:S01]  /*7ac0*/  HMMA.16816.F32 R80, R192.reuse, R182, R80 ;  /* 0x000000b6c050723c */ /* 0x040fe20000001850 */
[----:B------:R-:W1:Y:S03]  /*7ad0*/  LDSM.16.MT88.4 R180, [R239+0x100] ;  /* 0x00010000efb4783b */ /* 0x000e660000004200 */
[C---:B------:R-:W-:Y:S02]  /*7ae0*/  FMUL.FTZ R134, R200.reuse, R134 ;  /* 0x00000086c8867220 */ /* 0x040fe40000410000 */
[----:B------:R-:W-:Y:S02]  /*7af0*/  FMUL.FTZ R135, R200, R135 ;  /* 0x00000087c8877220 */ /* 0x000fe40000410000 */
[C---:B------:R-:W-:Y:S04]  /*7b00*/  FMUL.FTZ R136, R198.reuse, R136 ;  /* 0x00000088c6887220 */ /* 0x040fe80000410000 */
[C---:B------:R-:W-:Y:S02]  /*7b10*/  FMUL.FTZ R137, R198.reuse, R137 ;  /* 0x00000089c6897220 */ /* 0x040fe40000410000 */
[C---:B------:R-:W-:Y:S02]  /*7b20*/  FMUL.FTZ R138, R197.reuse, R138 ;  /* 0x0000008ac58a7220 */ /* 0x040fe40000410000 */
[C---:B------:R-:W-:Y:S02]  /*7b30*/  FMUL.FTZ R139, R197.reuse, R139 ;  /* 0x0000008bc58b7220 */ /* 0x040fe40000410000 */
[C---:B------:R-:W-:Y:S02]  /*7b40*/  FMUL.FTZ R140, R198.reuse, R140 ;  /* 0x0000008cc68c7220 */ /* 0x040fe40000410000 */
[----:B------:R-:W-:Y:S02]  /*7b50*/  FMUL.FTZ R141, R198, R141 ;  /* 0x0000008dc68d7220 */ /* 0x000fe40000410000 */
[C---:B------:R-:W-:Y:S02]  /*7b60*/  FMUL.FTZ R142, R197.reuse, R142 ;  /* 0x0000008ec58e7220 */ /* 0x040fe40000410000 */
[----:B------:R-:W-:Y:S02]  /*7b70*/  FMUL.FTZ R143, R197, R143 ;  /* 0x0000008fc58f7220 */ /* 0x000fe40000410000 */
[C---:B------:R-:W-:Y:S02]  /*7b80*/  FMUL.FTZ R144, R199.reuse, R144 ;  /* 0x00000090c7907220 */ /* 0x040fe40000410000 */
[C---:B------:R-:W-:Y:S02]  /*7b90*/  FMUL.FTZ R145, R199.reuse, R145 ;  /* 0x00000091c7917220 */ /* 0x040fe40000410000 */
[C---:B------:R-:W-:Y:S02]  /*7ba0*/  FMUL.FTZ R146, R200.reuse, R146 ;  /* 0x00000092c8927220 */ /* 0x040fe40000410000 */
[----:B------:R-:W-:Y:S02]  /*7bb0*/  FMUL.FTZ R147, R200, R147 ;  /* 0x00000093c8937220 */ /* 0x000fe40000410000 */
[--C-:B------:R-:W-:Y:S02]  /*7bc0*/  FFMA.FTZ R204, R20, c[0x0][0x2d0], -R216.reuse ;  /* 0x0000b40014cc7a23 */ /* 0x100fe400000108d8 */
[----:B------:R-:W-:Y:S02]  /*7bd0*/  FMUL.FTZ R20, R199, R176 ;  /* 0x000000b0c7147220 */ /* 0x000fe40000410000 */
[----:B------:R-:W-:Y:S02]  /*7be0*/  FFMA.FTZ R205, R21, c[0x0][0x2d0], -R216 ;  /* 0x0000b40015cd7a23 */ /* 0x000fe400000108d8 */
[----:B------:R-:W-:Y:S01]  /*7bf0*/  FMUL.FTZ R21, R199, R177 ;  /* 0x000000b1c7157220 */ /* 0x000fe20000410000 */
[-C--:B-1----:R-:W-:Y:S01]  /*7c00*/  HMMA.16816.F32 R84, R192, R180.reuse, R84 ;  /* 0x000000b4c054723c */ /* 0x082fe20000001854 */
[----:B------:R-:W-:Y:S02]  /*7c10*/  MUFU.EX2 R204, R204 ;  /* 0x000000cc00cc7308 */ /* 0x000fe40000000800 */
[--C-:B------:R-:W-:Y:S02]  /*7c20*/  FFMA.FTZ R206, R22, c[0x0][0x2d0], -R218.reuse ;  /* 0x0000b40016ce7a23 */ /* 0x100fe400000108da */
[C---:B------:R-:W-:Y:S02]  /*7c30*/  FMUL.FTZ R22, R200.reuse, R178 ;  /* 0x000000b2c8167220 */ /* 0x040fe40000410000 */
[----:B------:R-:W-:Y:S01]  /*7c40*/  FFMA.FTZ R207, R23, c[0x0][0x2d0], -R218 ;  /* 0x0000b40017cf7a23 */ /* 0x000fe200000108da */
[C---:B------:R-:W-:Y:S03]  /*7c50*/  HMMA.16816.F32 R88, R188.reuse, R180, R88 ;  /* 0x000000b4bc58723c */ /* 0x040fe60000001858 */
[----:B------:R-:W1:Y:S01]  /*7c60*/  MUFU.EX2 R205, R205 ;  /* 0x000000cd00cd7308 */ /* 0x000e620000000800 */
[C---:B------:R-:W-:Y:S02]  /*7c70*/  FMUL.FTZ R23, R200.reuse, R179 ;  /* 0x000000b3c8177220 */ /* 0x040fe40000410000 */
[----:B------:R-:W-:Y:S01]  /*7c80*/  LDSM.16.MT88.4 R176, [R238+0x2100] ;  /* 0x00210000eeb0783b */ /* 0x000fe20000004200 */
[C---:B------:R-:W-:Y:S01]  /*7c90*/  FMUL.FTZ R156, R199.reuse, R156 ;  /* 0x0000009cc79c7220 */ /* 0x040fe20000410000 */
[-C--:B------:R-:W-:Y:S04]  /*7ca0*/  HMMA.16816.F32 R92, R188, R182.reuse, R92 ;  /* 0x000000b6bc5c723c */ /* 0x080fe8000000185c */
[----:B------:R-:W-:Y:S01]  /*7cb0*/  FMUL.FTZ R157, R199, R157 ;  /* 0x0000009dc79d7220 */ /* 0x000fe20000410000 */
[----:B------:R-:W-:Y:S01]  /*7cc0*/  MUFU.EX2 R206, R206 ;  /* 0x000000ce00ce7308 */ /* 0x000fe20000000800 */
[C---:B------:R-:W-:Y:S02]  /*7cd0*/  FMUL.FTZ R158, R200.reuse, R158 ;  /* 0x0000009ec89e7220 */ /* 0x040fe40000410000 */
[C---:B------:R-:W-:Y:S01]  /*7ce0*/  HMMA.16816.F32 R96, R192.reuse, R182, R96 ;  /* 0x000000b6c060723c */ /* 0x040fe20000001860 */
[----:B------:R-:W2:Y:S03]  /*7cf0*/  LDSM.16.MT88.4 R180, [R238+0x100] ;  /* 0x00010000eeb4783b */ /* 0x000ea60000004200 */
[----:B------:R-:W-:Y:S02]  /*7d00*/  FMUL.FTZ R159, R200, R159 ;  /* 0x0000009fc89f7220 */ /* 0x000fe40000410000 */
[C---:B------:R-:W-:Y:S01]  /*7d10*/  FMUL.FTZ R148, R198.reuse, R148 ;  /* 0x00000094c6947220 */ /* 0x040fe20000410000 */
[----:B------:R-:W-:Y:S01]  /*7d20*/  MUFU.EX2 R207, R207 ;  /* 0x000000cf00cf7308 */ /* 0x000fe20000000800 */
[C---:B------:R-:W-:Y:S04]  /*7d30*/  FMUL.FTZ R149, R198.reuse, R149 ;  /* 0x00000095c6957220 */ /* 0x040fe80000410000 */
[C---:B------:R-:W-:Y:S02]  /*7d40*/  FMUL.FTZ R150, R197.reuse, R150 ;  /* 0x00000096c5967220 */ /* 0x040fe40000410000 */
[C---:B------:R-:W-:Y:S02]  /*7d50*/  FMUL.FTZ R151, R197.reuse, R151 ;  /* 0x00000097c5977220 */ /* 0x040fe40000410000 */
[C---:B------:R-:W-:Y:S02]  /*7d60*/  FMUL.FTZ R152, R198.reuse, R152 ;  /* 0x00000098c6987220 */ /* 0x040fe40000410000 */
[----:B------:R-:W-:Y:S02]  /*7d70*/  FMUL.FTZ R153, R198, R153 ;  /* 0x00000099c6997220 */ /* 0x000fe40000410000 */
[C---:B------:R-:W-:Y:S02]  /*7d80*/  FMUL.FTZ R154, R197.reuse, R154 ;  /* 0x0000009ac59a7220 */ /* 0x040fe40000410000 */
[----:B------:R-:W-:Y:S02]  /*7d90*/  FMUL.FTZ R155, R197, R155 ;  /* 0x0000009bc59b7220 */ /* 0x000fe40000410000 */
[--C-:B------:R-:W-:Y:S02]  /*7da0*/  FFMA.FTZ R215, R32, c[0x0][0x2d0], -R216.reuse ;  /* 0x0000b40020d77a23 */ /* 0x100fe400000108d8 */
[----:B------:R-:W-:Y:S02]  /*7db0*/  FFMA.FTZ R216, R33, c[0x0][0x2d0], -R216 ;  /* 0x0000b40021d87a23 */ /* 0x000fe400000108d8 */
[--C-:B------:R-:W-:Y:S02]  /*7dc0*/  FFMA.FTZ R221, R26, c[0x0][0x2d0], -R231.reuse ;  /* 0x0000b4001add7a23 */ /* 0x100fe400000108e7 */
[C---:B------:R-:W-:Y:S01]  /*7dd0*/  FMUL.FTZ R26, R200.reuse, R174 ;  /* 0x000000aec81a7220 */ /* 0x040fe20000410000 */
[----:B------:R-:W-:Y:S01]  /*7de0*/  MUFU.EX2 R215, R215 ;  /* 0x000000d700d77308 */ /* 0x000fe20000000800 */
[--C-:B------:R-:W-:Y:S02]  /*7df0*/  FFMA.FTZ R222, R27, c[0x0][0x2d0], -R231.reuse ;  /* 0x0000b4001bde7a23 */ /* 0x100fe400000108e7 */
[----:B------:R-:W-:Y:S02]  /*7e00*/  FMUL.FTZ R27, R200, R175 ;  /* 0x000000afc81b7220 */ /* 0x000fe40000410000 */
[--C-:B------:R-:W-:Y:S02]  /*7e10*/  FFMA.FTZ R217, R34, c[0x0][0x2d0], -R218.reuse ;  /* 0x0000b40022d97a23 */ /* 0x100fe400000108da */
[----:B------:R-:W-:Y:S02]  /*7e20*/  FFMA.FTZ R218, R35, c[0x0][0x2d0], -R218 ;  /* 0x0000b40023da7a23 */ /* 0x000fe400000108da */
[C---:B------:R-:W-:Y:S01]  /*7e30*/  FMUL.FTZ R35, R197.reuse, R171 ;  /* 0x000000abc5237220 */ /* 0x040fe20000410000 */
[-C--:B--2---:R-:W-:Y:S01]  /*7e40*/  HMMA.16816.F32 R100, R192, R180.reuse, R100 ;  /* 0x000000b4c064723c */ /* 0x084fe20000001864 */
[----:B------:R-:W-:Y:S02]  /*7e50*/  MUFU.EX2 R216, R216 ;  /* 0x000000d800d87308 */ /* 0x000fe40000000800 */
[----:B------:R-:W-:Y:S02]  /*7e60*/  FMUL.FTZ R34, R197, R170 ;  /* 0x000000aac5227220 */ /* 0x000fe40000410000 */
[--C-:B------:R-:W-:Y:S02]  /*7e70*/  FFMA.FTZ R170, R31, c[0x0][0x2d0], -R231.reuse ;  /* 0x0000b4001faa7a23 */ /* 0x100fe400000108e7 */
[----:B------:R-:W-:Y:S01]  /*7e80*/  FMUL.FTZ R31, R200, R163 ;  /* 0x000000a3c81f7220 */ /* 0x000fe20000410000 */
[C---:B------:R-:W-:Y:S03]  /*7e90*/  HMMA.16816.F32 R104, R188.reuse, R180, R104 ;  /* 0x000000b4bc68723c */ /* 0x040fe60000001868 */
[----:B------:R-:W-:Y:S05]  /*7ea0*/  MUFU.EX2 R217, R217 ;  /* 0x000000d900d97308 */ /* 0x000fea0000000800 */
[-C--:B------:R-:W-:Y:S05]  /*7eb0*/  HMMA.16816.F32 R108, R188, R182.reuse, R108 ;  /* 0x000000b6bc6c723c */ /* 0x080fea000000186c */
[----:B------:R-:W2:Y:S03]  /*7ec0*/  MUFU.EX2 R218, R218 ;  /* 0x000000da00da7308 */ /* 0x000ea60000000800 */
[C---:B------:R-:W-:Y:S01]  /*7ed0*/  HMMA.16816.F32 R112, R192.reuse, R182, R112 ;  /* 0x000000b6c070723c */ /* 0x040fe20000001870 */
[----:B------:R-:W3:Y:S06]  /*7ee0*/  LDSM.16.MT88.4 R180, [R246+0x2100] ;  /* 0x00210000f6b4783b */ /* 0x000eec0000004200 */
[----:B------:R-:W-:Y:S10]  /*7ef0*/  MUFU.EX2 R221, R221 ;  /* 0x000000dd00dd7308 */ /* 0x000ff40000000800 */
[----:B------:R-:W-:Y:S10]  /*7f00*/  MUFU.EX2 R222, R222 ;  /* 0x000000de00de7308 */ /* 0x000ff40000000800 */
[----:B------:R-:W-:Y:S01]  /*7f10*/  MUFU.EX2 R170, R170 ;  /* 0x000000aa00aa7308 */ /* 0x000fe20000000800 */
[-C--:B---3--:R-:W-:Y:S08]  /*7f20*/  HMMA.16816.F32 R116, R192, R180.reuse, R116 ;  /* 0x000000b4c074723c */ /* 0x088ff00000001874 */
[C---:B------:R-:W-:Y:S08]  /*7f30*/  HMMA.16816.F32 R120, R188.reuse, R180, R120 ;  /* 0x000000b4bc78723c */ /* 0x040ff00000001878 */
[-C--:B------:R-:W-:Y:S08]  /*7f40*/  HMMA.16816.F32 R124, R188, R182.reuse, R124 ;  /* 0x000000b6bc7c723c */ /* 0x080ff0000000187c */
[C---:B------:R-:W-:Y:S01]  /*7f50*/  HMMA.16816.F32 R128, R192.reuse, R182, R128 ;  /* 0x000000b6c080723c */ /* 0x040fe20000001880 */
[----:B------:R-:W3:Y:S07]  /*7f60*/  LDSM.16.MT88.4 R180, [R240+0x2100] ;  /* 0x00210000f0b4783b */ /* 0x000eee0000004200 */
[-C--:B---3--:R-:W-:Y:S08]  /*7f70*/  HMMA.16816.F32 R132, R192, R180.reuse, R132 ;  /* 0x000000b4c084723c */ /* 0x088ff00000001884 */
[C---:B------:R-:W-:Y:S08]  /*7f80*/  HMMA.16816.F32 R136, R188.reuse, R180, R136 ;  /* 0x000000b4bc88723c */ /* 0x040ff00000001888 */
[-C--:B------:R-:W-:Y:S08]  /*7f90*/  HMMA.16816.F32 R140, R188, R182.reuse, R140 ;  /* 0x000000b6bc8c723c */ /* 0x080ff0000000188c */
[C---:B------:R-:W-:Y:S01]  /*7fa0*/  HMMA.16816.F32 R144, R192.reuse, R182, R144 ;  /* 0x000000b6c090723c */ /* 0x040fe20000001890 */
[----:B------:R-:W3:Y:S07]  /*7fb0*/  LDSM.16.MT88.4 R180, [R239+0x2100] ;  /* 0x00210000efb4783b */ /* 0x000eee0000004200 */
[-C--:B---3--:R-:W-:Y:S08]  /*7fc0*/  HMMA.16816.F32 R20, R192, R180.reuse, R20 ;  /* 0x000000b4c014723c */ /* 0x088ff00000001814 */
[C---:B------:R-:W-:Y:S07]  /*7fd0*/  HMMA.16816.F32 R148, R188.reuse, R180, R148 ;  /* 0x000000b4bc94723c */ /* 0x040fee0000001894 */
[----:B------:R-:W-:Y:S01]  /*7fe0*/  FMUL.FTZ R180, R196, c[0x0][0x2d0] ;  /* 0x0000b400c4b47a20 */ /* 0x000fe20000410000 */
[-C--:B------:R-:W-:Y:S04]  /*7ff0*/  HMMA.16816.F32 R152, R188, R182.reuse, R152 ;  /* 0x000000b6bc98723c */ /* 0x080fe80000001898 */
[--C-:B------:R-:W-:Y:S02]  /*8000*/  FFMA.FTZ R187, R48, c[0x0][0x2d0], -R180.reuse ;  /* 0x0000b40030bb7a23 */ /* 0x100fe400000108b4 */
[--C-:B------:R-:W-:Y:S02]  /*8010*/  FFMA.FTZ R186, R49, c[0x0][0x2d0], -R180.reuse ;  /* 0x0000b40031ba7a23 */ /* 0x100fe400000108b4 */
[C---:B------:R-:W-:Y:S02]  /*8020*/  HMMA.16816.F32 R156, R192.reuse, R182, R156 ;  /* 0x000000b6c09c723c */ /* 0x040fe4000000189c */
[----:B------:R-:W-:Y:S02]  /*8030*/  MUFU.EX2 R187, R187 ;  /* 0x000000bb00bb7308 */ /* 0x000fe40000000800 */
[----:B------:R-:W-:Y:S02]  /*8040*/  FFMA.FTZ R33, R36, c[0x0][0x2d0], -R180 ;  /* 0x0000b40024217a23 */ /* 0x000fe400000108b4 */
[----:B------:R-:W-:Y:S02]  /*8050*/  FMUL.FTZ R36, R3, c[0x0][0x2d0] ;  /* 0x0000b40003247a20 */ /* 0x000fe40000410000 */
[----:B------:R-:W-:Y:S01]  /*8060*/  FMUL.FTZ R182, R2, c[0x0][0x2d0] ;  /* 0x0000b40002b67a20 */ /* 0x000fe20000410000 */
[----:B------:R-:W-:Y:S03]  /*8070*/  MOV R174, R33 ;  /* 0x0000002100ae7202 */ /* 0x000fe60000000f00 */
[----:B------:R-:W-:Y:S02]  /*8080*/  FFMA.FTZ R28, R28, c[0x0][0x2d0], -R182 ;  /* 0x0000b4001c1c7a23 */ /* 0x000fe400000108b6 */
[----:B------:R-:W-:Y:S01]  /*8090*/  FFMA.FTZ R171, R51, c[0x0][0x2d0], -R36 ;  /* 0x0000b40033ab7a23 */ /* 0x000fe20000010824 */
[----:B------:R-:W-:Y:S01]  /*80a0*/  MUFU.EX2 R174, R174 ;  /* 0x000000ae00ae7308 */ /* 0x000fe20000000800 */
[----:B------:R-:W-:Y:S02]  /*80b0*/  FFMA.FTZ R185, R52, c[0x0][0x2d0], -R180 ;  /* 0x0000b40034b97a23 */ /* 0x000fe400000108b4 */
[----:B------:R-:W-:Y:S02]  /*80c0*/  FFMA.FTZ R52, R50, c[0x0][0x2d0], -R36 ;  /* 0x0000b40032347a23 */ /* 0x000fe40000010824 */
[--C-:B------:R-:W-:Y:S01]  /*80d0*/  FFMA.FTZ R220, R24, c[0x0][0x2d0], -R182.reuse ;  /* 0x0000b40018dc7a23 */ /* 0x100fe200000108b6 */
[----:B------:R-:W3:Y:S01]  /*80e0*/  LDSM.16.MT88.4 R48, [R246+0x900] ;  /* 0x00090000f630783b */ /* 0x000ee20000004200 */
[----:B------:R-:W-:Y:S02]  /*80f0*/  FFMA.FTZ R219, R25, c[0x0][0x2d0], -R182 ;  /* 0x0000b40019db7a23 */ /* 0x000fe400000108b6 */
[C---:B------:R-:W-:Y:S02]  /*8100*/  FMUL.FTZ R24, R199.reuse, R172 ;  /* 0x000000acc7187220 */ /* 0x040fe40000410000 */
[----:B------:R-:W-:Y:S01]  /*8110*/  FMUL.FTZ R25, R199, R173 ;  /* 0x000000adc7197220 */ /* 0x000fe20000410000 */
[----:B------:R4:W-:Y:S01]  /*8120*/  MUFU.EX2 R172, R28 ;  /* 0x0000001c00ac7308 */ /* 0x0009e20000000800 */
[--C-:B------:R-:W-:Y:S02]  /*8130*/  FFMA.FTZ R32, R37, c[0x0][0x2d0], -R180.reuse ;  /* 0x0000b40025207a23 */ /* 0x100fe400000108b4 */
[--C-:B------:R-:W-:Y:S02]  /*8140*/  FFMA.FTZ R184, R53, c[0x0][0x2d0], -R180.reuse ;  /* 0x0000b40035b87a23 */ /* 0x100fe400000108b4 */
[--C-:B------:R-:W-:Y:S01]  /*8150*/  FFMA.FTZ R181, R64, c[0x0][0x2d0], -R180.reuse ;  /* 0x0000b40040b57a23 */ /* 0x100fe200000108b4 */
[-C--:B------:R-:W-:Y:S03]  /*8160*/  HMMA.16816.F32 R24, R192, R176.reuse, R24 ;  /* 0x000000b0c018723c */ /* 0x080fe60000001818 */
[----:B------:R-:W-:Y:S01]  /*8170*/  MOV R173, R32 ;  /* 0x0000002000ad7202 */ /* 0x000fe20000000f00 */
[C---:B------:R-:W-:Y:S01]  /*8180*/  FMUL.FTZ R32, R198.reuse, R168 ;  /* 0x000000a8c6207220 */ /* 0x040fe20000410000 */
[----:B------:R-:W-:Y:S01]  /*8190*/  MUFU.EX2 R220, R220 ;  /* 0x000000dc00dc7308 */ /* 0x000fe20000000800 */
[----:B------:R-:W-:Y:S02]  /*81a0*/  FMUL.FTZ R33, R198, R169 ;  /* 0x000000a9c6217220 */ /* 0x000fe40000410000 */
[----:B------:R-:W-:Y:S04]  /*81b0*/  FFMA.FTZ R180, R65, c[0x0][0x2d0], -R180 ;  /* 0x0000b40041b47a23 */ /* 0x000fe800000108b4 */
[--C-:B------:R-:W-:Y:S01]  /*81c0*/  FFMA.FTZ R65, R38, c[0x0][0x2d0], -R36.reuse ;  /* 0x0000b40026417a23 */ /* 0x100fe20000010824 */
[C---:B------:R-:W-:Y:S02]  /*81d0*/  HMMA.16816.F32 R32, R188.reuse, R176, R32 ;  /* 0x000000b0bc20723c */ /* 0x040fe40000001820 */
[----:B------:R-:W5:Y:S02]  /*81e0*/  MUFU.EX2 R219, R219 ;  /* 0x000000db00db7308 */ /* 0x000f640000000800 */
[----:B------:R-:W-:Y:S02]  /*81f0*/  FFMA.FTZ R38, R39, c[0x0][0x2d0], -R36 ;  /* 0x0000b40027267a23 */ /* 0x000fe40000010824 */
[----:B------:R-:W-:Y:S02]  /*8200*/  FFMA.FTZ R168, R29, c[0x0][0x2d0], -R182 ;  /* 0x0000b4001da87a23 */ /* 0x000fe400000108b6 */
[--C-:B------:R-:W-:Y:S04]  /*8210*/  FFMA.FTZ R169, R30, c[0x0][0x2d0], -R231.reuse ;  /* 0x0000b4001ea97a23 */ /* 0x100fe800000108e7 */
[--C-:B------:R-:W-:Y:S01]  /*8220*/  FFMA.FTZ R64, R54, c[0x0][0x2d0], -R36.reuse ;  /* 0x0000b40036407a23 */ /* 0x100fe20000010824 */
[----:B------:R-:W1:Y:S01]  /*8230*/  MUFU.EX2 R168, R168 ;  /* 0x000000a800a87308 */ /* 0x000e620000000800 */
[--C-:B------:R-:W-:Y:S02]  /*8240*/  FFMA.FTZ R183, R55, c[0x0][0x2d0], -R36.reuse ;  /* 0x0000b40037b77a23 */ /* 0x100fe40000010824 */
[--C-:B------:R-:W-:Y:S02]  /*8250*/  FFMA.FTZ R182, R66, c[0x0][0x2d0], -R36.reuse ;  /* 0x0000b40042b67a23 */ /* 0x100fe40000010824 */
[----:B------:R-:W-:Y:S02]  /*8260*/  FFMA.FTZ R175, R67, c[0x0][0x2d0], -R36 ;  /* 0x0000b40043af7a23 */ /* 0x000fe40000010824 */
[C---:B------:R-:W-:Y:S02]  /*8270*/  FMUL.FTZ R36, R198.reuse, R164 ;  /* 0x000000a4c6247220 */ /* 0x040fe40000410000 */
[----:B------:R-:W-:Y:S01]  /*8280*/  FMUL.FTZ R37, R198, R165 ;  /* 0x000000a5c6257220 */ /* 0x000fe20000410000 */
[----:B------:R-:W-:Y:S01]  /*8290*/  MOV R165, R38 ;  /* 0x0000002600a57202 */ /* 0x000fe20000000f00 */
[C---:B------:R-:W-:Y:S01]  /*82a0*/  FMUL.FTZ R38, R197.reuse, R166 ;  /* 0x000000a6c5267220 */ /* 0x040fe20000410000 */
[----:B------:R-:W2:Y:S01]  /*82b0*/  MUFU.EX2 R169, R169 ;  /* 0x000000a900a97308 */ /* 0x000ea20000000800 */
[----:B------:R-:W-:Y:S01]  /*82c0*/  FMUL.FTZ R39, R197, R167 ;  /* 0x000000a7c5277220 */ /* 0x000fe20000410000 */
[----:B------:R-:W-:Y:S01]  /*82d0*/  MOV R167, R52 ;  /* 0x0000003400a77202 */ /* 0x000fe20000000f00 */
[C---:B----4-:R-:W-:Y:S01]  /*82e0*/  FMUL.FTZ R28, R199.reuse, R160 ;  /* 0x000000a0c71c7220 */ /* 0x050fe20000410000 */
[----:B------:R-:W3:Y:S01]  /*82f0*/  LDSM.16.MT88.4 R52, [R240+0x900] ;  /* 0x00090000f034783b */ /* 0x000ee20000004200 */
[----:B------:R-:W-:Y:S02]  /*8300*/  FMUL.FTZ R29, R199, R161 ;  /* 0x000000a1c71d7220 */ /* 0x000fe40000410000 */
[----:B------:R-:W-:Y:S01]  /*8310*/  FMUL.FTZ R30, R200, R162 ;  /* 0x000000a2c81e7220 */ /* 0x000fe20000410000 */
[-C--:B------:R-:W-:Y:S02]  /*8320*/  HMMA.16816.F32 R36, R188, R178.reuse, R36 ;  /* 0x000000b2bc24723c */ /* 0x080fe40000001824 */
[----:B------:R-:W-:Y:S01]  /*8330*/  MUFU.EX2 R189, R173 ;  /* 0x000000ad00bd7308 */ /* 0x000fe20000000800 */
[--C-:B------:R-:W-:Y:S02]  /*8340*/  FFMA.FTZ R162, R62, c[0x0][0x2d0], -R231.reuse ;  /* 0x0000b4003ea27a23 */ /* 0x100fe400000108e7 */
[----:B------:R-:W-:Y:S02]  /*8350*/  FFMA.FTZ R160, R63, c[0x0][0x2d0], -R231 ;  /* 0x0000b4003fa07a23 */ /* 0x000fe400000108e7 */
[----:B------:R-:W-:Y:S01]  /*8360*/  FMUL.FTZ R191, R2, c[0x0][0x2d0] ;  /* 0x0000b40002bf7a20 */ /* 0x000fe20000410000 */
[----:B------:R-:W-:Y:S01]  /*8370*/  HMMA.16816.F32 R28, R192, R178, R28 ;  /* 0x000000b2c01c723c */ /* 0x000fe2000000181c */
[----:B------:R-:W4:Y:S03]  /*8380*/  LDL.LU R179, [R1+0x1c] ;  /* 0x00001c0001b37983 */ /* 0x000f260000300800 */
[--C-:B------:R-:W-:Y:S01]  /*8390*/  FFMA.FTZ R177, R40, c[0x0][0x2d0], -R191.reuse ;  /* 0x0000b40028b17a23 */ /* 0x100fe200000108bf */
[----:B-1----:R-:W-:Y:S01]  /*83a0*/  F2FP.PACK_AB R40, R205, R204 ;  /* 0x000000cccd28723e */ /* 0x002fe200000000ff */
[----:B------:R-:W-:Y:S01]  /*83b0*/  FFMA.FTZ R164, R57, c[0x0][0x2d0], -R191 ;  /* 0x0000b40039a47a23 */ /* 0x000fe200000108bf */
[----:B------:R1:W-:Y:S01]  /*83c0*/  MUFU.EX2 R173, R65 ;  /* 0x0000004100ad7308 */ /* 0x0003e20000000800 */
[----:B------:R-:W-:Y:S01]  /*83d0*/  FFMA.FTZ R57, R43, c[0x0][0x2d0], -R231 ;  /* 0x0000b4002b397a23 */ /* 0x000fe200000108e7 */
[----:B--2---:R-:W-:Y:S01]  /*83e0*/  F2FP.PACK_AB R43, R218, R217 ;  /* 0x000000d9da2b723e */ /* 0x004fe200000000ff */
[----:B------:R-:W2:Y:S02]  /*83f0*/  LDL.LU R178, [R1+0x18] ;  /* 0x0000180001b27983 */ /* 0x000ea40000300800 */
[----:B------:R-:W-:Y:S01]  /*8400*/  FFMA.FTZ R161, R61, c[0x0][0x2d0], -R191 ;  /* 0x0000b4003da17a23 */ /* 0x000fe200000108bf */
[----:B------:R-:W-:Y:S01]  /*8410*/  MOV R190, R165 ;  /* 0x000000a500be7202 */ /* 0x000fe20000000f00 */
[----:B------:R-:W-:Y:S01]  /*8420*/  FFMA.FTZ R61, R42, c[0x0][0x2d0], -R231 ;  /* 0x0000b4002a3d7a23 */ /* 0x000fe200000108e7 */
[----:B------:R-:W-:Y:S01]  /*8430*/  F2FP.PACK_AB R42, R216, R215 ;  /* 0x000000d7d82a723e */ /* 0x000fe200000000ff */
[--C-:B------:R-:W-:Y:S01]  /*8440*/  FFMA.FTZ R176, R41, c[0x0][0x2d0], -R191.reuse ;  /* 0x0000b40029b07a23 */ /* 0x100fe200000108bf */
[----:B------:R-:W-:Y:S01]  /*8450*/  F2FP.PACK_AB R41, R207, R206 ;  /* 0x000000cecf29723e */ /* 0x000fe200000000ff */
[--C-:B------:R-:W-:Y:S01]  /*8460*/  FFMA.FTZ R67, R44, c[0x0][0x2d0], -R191.reuse ;  /* 0x0000b4002c437a23 */ /* 0x100fe200000108bf */
[----:B------:R1:W-:Y:S01]  /*8470*/  MUFU.EX2 R193, R177 ;  /* 0x000000b100c17308 */ /* 0x0003e20000000800 */
[----:B------:R-:W-:Y:S01]  /*8480*/  FFMA.FTZ R66, R45, c[0x0][0x2d0], -R191 ;  /* 0x0000b4002d427a23 */ /* 0x000fe200000108bf */
[----:B-----5:R-:W-:Y:S01]  /*8490*/  F2FP.PACK_AB R44, R219, R220 ;  /* 0x000000dcdb2c723e */ /* 0x020fe200000000ff */
[----:B------:R-:W-:Y:S01]  /*84a0*/  FFMA.FTZ R165, R59, c[0x0][0x2d0], -R231 ;  /* 0x0000b4003ba57a23 */ /* 0x000fe200000108e7 */
[----:B------:R-:W-:Y:S01]  /*84b0*/  F2FP.PACK_AB R45, R222, R221 ;  /* 0x000000ddde2d723e */ /* 0x000fe200000000ff */
[-C--:B---3--:R-:W-:Y:S05]  /*84c0*/  HMMA.16816.F32 R4, R40, R48.reuse, R4 ;  /* 0x000000302804723c */ /* 0x088fea0000001804 */
[----:B------:R-:W-:Y:S01]  /*84d0*/  FFMA.FTZ R166, R56, c[0x0][0x2d0], -R191 ;  /* 0x0000b40038a67a23 */ /* 0x000fe200000108bf */
[----:B------:R-:W-:Y:S01]  /*84e0*/  MUFU.EX2 R63, R67 ;  /* 0x00000043003f7308 */ /* 0x000fe20000000800 */
[----:B------:R-:W-:Y:S01]  /*84f0*/  FFMA.FTZ R56, R46, c[0x0][0x2d0], -R231 ;  /* 0x0000b4002e387a23 */ /* 0x000fe200000108e7 */
[----:B------:R-:W-:Y:S01]  /*8500*/  F2FP.PACK_AB R46, R168, R172 ;  /* 0x000000aca82e723e */ /* 0x000fe200000000ff */
[----:B------:R-:W-:Y:S01]  /*8510*/  FFMA.FTZ R163, R60, c[0x0][0x2d0], -R191 ;  /* 0x0000b4003ca37a23 */ /* 0x000fe200000108bf */
[----:B-1----:R-:W3:Y:S02]  /*8520*/  LDL.LU R65, [R1+0x14] ;  /* 0x0000140001417983 */ /* 0x002ee40000300800 */
[--C-:B------:R-:W-:Y:S01]  /*8530*/  FFMA.FTZ R60, R47, c[0x0][0x2d0], -R231.reuse ;  /* 0x0000b4002f3c7a23 */ /* 0x100fe200000108e7 */
[----:B------:R-:W-:Y:S02]  /*8540*/  F2FP.PACK_AB R47, R170, R169 ;  /* 0x000000a9aa2f723e */ /* 0x000fe400000000ff */
[----:B------:R-:W-:Y:S01]  /*8550*/  MOV R191, R167 ;  /* 0x000000a700bf7202 */ /* 0x000fe20000000f00 */
[----:B------:R-:W-:Y:S01]  /*8560*/  FFMA.FTZ R167, R58, c[0x0][0x2d0], -R231 ;  /* 0x0000b4003aa77a23 */ /* 0x000fe200000108e7 */
[----:B------:R-:W-:Y:S01]  /*8570*/  MUFU.EX2 R194, R66 ;  /* 0x0000004200c27308 */ /* 0x000fe20000000800 */
[----:B------:R-:W5:Y:S02]  /*8580*/  LDL.LU R177, [R1+0x20] ;  /* 0x0000200001b17983 */ /* 0x000f640000300800 */
[C---:B------:R-:W-:Y:S07]  /*8590*/  HMMA.16816.F32 R8, R44.reuse, R48, R8 ;  /* 0x000000302c08723c */ /* 0x040fee0000001808 */
[----:B------:R-:W-:Y:S01]  /*85a0*/  MUFU.EX2 R62, R191 ;  /* 0x000000bf003e7308 */ /* 0x000fe20000000800 */
[-C--:B------:R-:W-:Y:S08]  /*85b0*/  HMMA.16816.F32 R12, R44, R50.reuse, R12 ;  /* 0x000000322c0c723c */ /* 0x080ff0000000180c */
[C---:B------:R-:W-:Y:S01]  /*85c0*/  HMMA.16816.F32 R16, R40.reuse, R50, R16 ;  /* 0x000000322810723c */ /* 0x040fe20000001810 */
[----:B------:R-:W1:Y:S01]  /*85d0*/  LDSM.16.MT88.4 R48, [R239+0x900] ;  /* 0x00090000ef30783b */ /* 0x000e620000004200 */
[----:B------:R-:W-:Y:S06]  /*85e0*/  MUFU.EX2 R191, R56 ;  /* 0x0000003800bf7308 */ /* 0x000fec0000000800 */
[-C--:B------:R-:W-:Y:S04]  /*85f0*/  HMMA.16816.F32 R68, R40, R52.reuse, R68 ;  /* 0x000000342844723c */ /* 0x080fe80000001844 */
[----:B------:R-:W-:Y:S04]  /*8600*/  MUFU.EX2 R195, R60 ;  /* 0x0000003c00c37308 */ /* 0x000fe80000000800 */
[C---:B------:R-:W-:Y:S06]  /*8610*/  HMMA.16816.F32 R72, R44.reuse, R52, R72 ;  /* 0x000000342c48723c */ /* 0x040fec0000001848 */
[----:B------:R-:W-:Y:S02]  /*8620*/  MUFU.EX2 R231, R171 ;  /* 0x000000ab00e77308 */ /* 0x000fe40000000800 */
[-C--:B------:R-:W-:Y:S08]  /*8630*/  HMMA.16816.F32 R76, R44, R54.reuse, R76 ;  /* 0x000000362c4c723c */ /* 0x080ff0000000184c */
[C---:B------:R-:W-:Y:S01]  /*8640*/  HMMA.16816.F32 R80, R40.reuse, R54, R80 ;  /* 0x000000362850723c */ /* 0x040fe20000001850 */
[----:B------:R-:W1:Y:S01]  /*8650*/  LDSM.16.MT88.4 R52, [R238+0x900] ;  /* 0x00090000ee34783b */ /* 0x000e620000004200 */
[----:B------:R1:W-:Y:S06]  /*8660*/  MUFU.EX2 R171, R57 ;  /* 0x0000003900ab7308 */ /* 0x0003ec0000000800 */
[-C--:B-1----:R-:W-:Y:S04]  /*8670*/  HMMA.16816.F32 R84, R40, R48.reuse, R84 ;  /* 0x000000302854723c */ /* 0x082fe80000001854 */
[----:B------:R-:W-:Y:S04]  /*8680*/  MUFU.EX2 R188, R190 ;  /* 0x000000be00bc7308 */ /* 0x000fe80000000800 */
[C---:B------:R-:W-:Y:S06]  /*8690*/  HMMA.16816.F32 R88, R44.reuse, R48, R88 ;  /* 0x000000302c58723c */ /* 0x040fec0000001858 */
[----:B------:R-:W-:Y:S02]  /*86a0*/  MUFU.EX2 R190, R61 ;  /* 0x0000003d00be7308 */ /* 0x000fe40000000800 */
[-C--:B------:R-:W-:Y:S01]  /*86b0*/  HMMA.16816.F32 R92, R44, R50.reuse, R92 ;  /* 0x000000322c5c723c */ /* 0x080fe2000000185c */
[----:B------:R-:W-:Y:S07]  /*86c0*/  LDSM.16.MT88.4 R56, [R240+0x1100] ;  /* 0x00110000f038783b */ /* 0x000fee0000004200 */
[----:B------:R-:W-:Y:S01]  /*86d0*/  MUFU.EX2 R192, R186 ;  /* 0x000000ba00c07308 */ /* 0x000fe20000000800 */
[C---:B------:R-:W-:Y:S01]  /*86e0*/  HMMA.16816.F32 R96, R40.reuse, R50, R96 ;  /* 0x000000322860723c */ /* 0x040fe20000001860 */
[----:B------:R-:W1:Y:S07]  /*86f0*/  LDSM.16.MT88.4 R48, [R246+0x2900] ;  /* 0x00290000f630783b */ /* 0x000e6e0000004200 */
[-C--:B------:R-:W-:Y:S01]  /*8700*/  HMMA.16816.F32 R100, R40, R52.reuse, R100 ;  /* 0x000000342864723c */ /* 0x080fe20000001864 */
[----:B------:R-:W1:Y:S07]  /*8710*/  MUFU.EX2 R186, R176 ;  /* 0x000000b000ba7308 */ /* 0x000e6e0000000800 */
[C---:B------:R-:W-:Y:S03]  /*8720*/  HMMA.16816.F32 R104, R44.reuse, R52, R104 ;  /* 0x000000342c68723c */ /* 0x040fe60000001868 */
[----:B------:R-:W-:Y:S05]  /*8730*/  MUFU.EX2 R163, R163 ;  /* 0x000000a300a37308 */ /* 0x000fea0000000800 */
[-C--:B------:R-:W-:Y:S08]  /*8740*/  HMMA.16816.F32 R108, R44, R54.reuse, R108 ;  /* 0x000000362c6c723c */ /* 0x080ff0000000186c */
[C---:B------:R-:W-:Y:S01]  /*8750*/  HMMA.16816.F32 R112, R40.reuse, R54, R112 ;  /* 0x000000362870723c */ /* 0x040fe20000001870 */
[----:B------:R-:W1:Y:S07]  /*8760*/  LDSM.16.MT88.4 R52, [R240+0x2900] ;  /* 0x00290000f034783b */ /* 0x000e6e0000004200 */
[-C--:B-1----:R-:W-:Y:S08]  /*8770*/  HMMA.16816.F32 R116, R40, R48.reuse, R116 ;  /* 0x000000302874723c */ /* 0x082ff00000001874 */
        /* <DEDUP_REMOVED lines=16> */
[-C--:B------:R-:W-:Y:S07]  /*8880*/  HMMA.16816.F32 R36, R44, R54.reuse, R36 ;  /* 0x000000362c24723c */ /* 0x080fee0000001824 */
[----:B------:R-:W-:Y:S01]  /*8890*/  F2FP.PACK_AB R44, R186, R193 ;  /* 0x000000c1ba2c723e */ /* 0x000fe200000000ff */
[----:B------:R-:W-:Y:S01]  /*88a0*/  HMMA.16816.F32 R28, R40, R54, R28 ;  /* 0x00000036281c723c */ /* 0x000fe2000000181c */
[----:B------:R-:W3:Y:S03]  /*88b0*/  LDSM.16.MT88.4 R52, [R239+0x1100] ;  /* 0x00110000ef34783b */ /* 0x000ee60000004200 */
[----:B------:R-:W-:Y:S02]  /*88c0*/  F2FP.PACK_AB R45, R171, R190 ;  /* 0x000000beab2d723e */ /* 0x000fe400000000ff */
[----:B------:R-:W-:Y:S02]  /*88d0*/  F2FP.PACK_AB R46, R194, R63 ;  /* 0x0000003fc22e723e */ /* 0x000fe400000000ff */
[----:B------:R-:W-:Y:S04]  /*88e0*/  F2FP.PACK_AB R40, R189, R174 ;  /* 0x000000aebd28723e */ /* 0x000fe800000000ff */
[----:B------:R-:W-:Y:S02]  /*88f0*/  F2FP.PACK_AB R41, R188, R173 ;  /* 0x000000adbc29723e */ /* 0x000fe400000000ff */
[----:B------:R-:W-:Y:S01]  /*8900*/  F2FP.PACK_AB R42, R192, R187 ;  /* 0x000000bbc02a723e */ /* 0x000fe200000000ff */
[----:B----4-:R-:W-:Y:S01]  /*8910*/  FFMA.FTZ R227, R200, R179, R227 ;  /* 0x000000b3c8e37223 */ /* 0x010fe200000100e3 */
[----:B------:R-:W-:Y:S01]  /*8920*/  F2FP.PACK_AB R43, R231, R62 ;  /* 0x0000003ee72b723e */ /* 0x000fe200000000ff */
[----:B------:R-:W-:Y:S01]  /*8930*/  MUFU.EX2 R200, R183 ;  /* 0x000000b700c87308 */ /* 0x000fe20000000800 */
[----:B------:R-:W-:Y:S05]  /*8940*/  F2FP.PACK_AB R47, R195, R191 ;  /* 0x000000bfc32f723e */ /* 0x000fea00000000ff */
[-C--:B-1----:R-:W-:Y:S03]  /*8950*/  HMMA.16816.F32 R4, R40, R48.reuse, R4 ;  /* 0x000000302804723c */ /* 0x082fe60000001804 */
[----:B--2---:R-:W-:Y:S02]  /*8960*/  FFMA.FTZ R229, R198, R178, R229 ;  /* 0x000000b2c6e57223 */ /* 0x004fe400000100e5 */
[----:B------:R1:W-:Y:S02]  /*8970*/  MUFU.EX2 R198, R184 ;  /* 0x000000b800c67308 */ /* 0x0003e40000000800 */
[----:B------:R-:W-:Y:S01]  /*8980*/  FADD.FTZ R178, R226, R229 ;  /* 0x000000e5e2b27221 */ /* 0x000fe20000010000 */
[C---:B------:R-:W-:Y:S04]  /*8990*/  HMMA.16816.F32 R8, R44.reuse, R48, R8 ;  /* 0x000000302c08723c */ /* 0x040fe80000001808 */
[----:B------:R-:W-:Y:S01]  /*89a0*/  FADD.FTZ R178, R212, R178 ;  /* 0x000000b2d4b27221 */ /* 0x000fe20000010000 */
[----:B------:R-:W-:Y:S02]  /*89b0*/  MOV R212, R192 ;  /* 0x000000c000d47202 */ /* 0x000fe40000000f00 */
[----:B------:R2:W-:Y:S01]  /*89c0*/  MUFU.EX2 R226, R175 ;  /* 0x000000af00e27308 */ /* 0x0005e20000000800 */
[-C--:B------:R-:W-:Y:S04]  /*89d0*/  HMMA.16816.F32 R12, R44, R50.reuse, R12 ;  /* 0x000000322c0c723c */ /* 0x080fe8000000180c */
[----:B------:R-:W-:Y:S01]  /*89e0*/  FADD.FTZ R213, R213, R178 ;  /* 0x000000b2d5d57221 */ /* 0x000fe20000010000 */
[----:B------:R-:W-:Y:S03]  /*89f0*/  MOV R178, R188 ;  /* 0x000000bc00b27202 */ /* 0x000fe60000000f00 */
[C---:B------:R-:W-:Y:S01]  /*8a00*/  HMMA.16816.F32 R16, R40.reuse, R50, R16 ;  /* 0x000000322810723c */ /* 0x040fe20000001810 */
[----:B------:R-:W4:Y:S01]  /*8a10*/  LDSM.16.MT88.4 R48, [R238+0x1100] ;  /* 0x00110000ee30783b */ /* 0x000f220000004200 */
[----:B------:R-:W-:Y:S02]  /*8a20*/  MUFU.EX2 R229, R167 ;  /* 0x000000a700e57308 */ /* 0x000fe40000000800 */
[----:B---3--:R-:W-:Y:S01]  /*8a30*/  FFMA.FTZ R230, R197, R65, R230 ;  /* 0x00000041c5e67223 */ /* 0x008fe200000100e6 */
[----:B-1----:R-:W-:Y:S01]  /*8a40*/  MOV R184, R63 ;  /* 0x0000003f00b87202 */ /* 0x002fe20000000f00 */
[----:B------:R-:W-:Y:S02]  /*8a50*/  FADD.FTZ R213, R220, R213 ;  /* 0x000000d5dcd57221 */ /* 0x000fe40000010000 */
[-C--:B------:R-:W-:Y:S04]  /*8a60*/  HMMA.16816.F32 R68, R40, R56.reuse, R68 ;  /* 0x000000382844723c */ /* 0x080fe80000001844 */
[----:B------:R1:W-:Y:S01]  /*8a70*/  MUFU.EX2 R197, R185 ;  /* 0x000000b900c57308 */ /* 0x0003e20000000800 */
[----:B-----5:R-:W-:Y:S02]  /*8a80*/  FFMA.FTZ R224, R199, R177, R224 ;  /* 0x000000b1c7e07223 */ /* 0x020fe400000100e0 */
[----:B------:R-:W-:Y:S01]  /*8a90*/  FADD.FTZ R177, R223, R227 ;  /* 0x000000e3dfb17221 */ /* 0x000fe20000010000 */
[C---:B------:R-:W-:Y:S04]  /*8aa0*/  HMMA.16816.F32 R72, R44.reuse, R56, R72 ;  /* 0x000000382c48723c */ /* 0x040fe80000001848 */
[----:B------:R-:W-:Y:S01]  /*8ab0*/  FADD.FTZ R176, R225, R224 ;  /* 0x000000e0e1b07221 */ /* 0x000fe20000010000 */
[----:B--2---:R-:W-:Y:S01]  /*8ac0*/  MOV R175, R193 ;  /* 0x000000c100af7202 */ /* 0x004fe20000000f00 */
[----:B------:R2:W-:Y:S01]  /*8ad0*/  MUFU.EX2 R199, R64 ;  /* 0x0000004000c77308 */ /* 0x0005e20000000800 */
[----:B------:R-:W-:Y:S01]  /*8ae0*/  FADD.FTZ R177, R210, R177 ;  /* 0x000000b1d2b17221 */ /* 0x000fe20000010000 */
[-C--:B------:R-:W-:Y:S04]  /*8af0*/  HMMA.16816.F32 R76, R44, R58.reuse, R76 ;  /* 0x0000003a2c4c723c */ /* 0x080fe8000000184c */
[----:B------:R-:W-:Y:S01]  /*8b00*/  MOV R210, R194 ;  /* 0x000000c200d27202 */ /* 0x000fe20000000f00 */
[----:B------:R-:W-:Y:S01]  /*8b10*/  FADD.FTZ R176, R208, R176 ;  /* 0x000000b0d0b07221 */ /* 0x000fe20000010000 */
[----:B------:R-:W-:Y:S01]  /*8b20*/  MOV R208, R195 ;  /* 0x000000c300d07202 */ /* 0x000fe20000000f00 */
[----:B------:R-:W-:Y:S01]  /*8b30*/  FADD.FTZ R213, R219, R213 ;  /* 0x000000d5dbd57221 */ /* 0x000fe20000010000 */
[C---:B------:R-:W-:Y:S01]  /*8b40*/  HMMA.16816.F32 R80, R40.reuse, R58, R80 ;  /* 0x0000003a2850723c */ /* 0x040fe20000001850 */
[----:B------:R-:W-:Y:S01]  /*8b50*/  LDSM.16.MT88.4 R56, [R240+0x3100] ;  /* 0x00310000f038783b */ /* 0x000fe20000004200 */
[----:B------:R-:W-:Y:S02]  /*8b60*/  MUFU.EX2 R223, R181 ;  /* 0x000000b500df7308 */ /* 0x000fe40000000800 */
[----:B-1----:R-:W-:Y:S01]  /*8b70*/  MOV R185, R62 ;  /* 0x0000003e00b97202 */ /* 0x002fe20000000f00 */
[----:B------:R-:W-:Y:S02]  /*8b80*/  FADD.FTZ R213, R172, R213 ;  /* 0x000000d5acd57221 */ /* 0x000fe40000010000 */
[----:B------:R-:W-:Y:S01]  /*8b90*/  FADD.FTZ R179, R228, R230 ;  /* 0x000000e6e4b37221 */ /* 0x000fe20000010000 */
[-C--:B------:R-:W-:Y:S01]  /*8ba0*/  HMMA.16816.F32 R84, R40, R52.reuse, R84 ;  /* 0x000000342854723c */ /* 0x080fe20000001854 */
[----:B------:R-:W1:Y:S03]  /*8bb0*/  LDSM.16.MT88.4 R60, [R246+0x3100] ;  /* 0x00310000f63c783b */ /* 0x000e660000004200 */
[----:B------:R-:W-:Y:S01]  /*8bc0*/  MUFU.EX2 R224, R180 ;  /* 0x000000b400e07308 */ /* 0x000fe20000000800 */
[----:B------:R-:W-:Y:S02]  /*8bd0*/  FADD.FTZ R213, R168, R213 ;  /* 0x000000d5a8d57221 */ /* 0x000fe40000010000 */
[----:B------:R-:W-:Y:S01]  /*8be0*/  FADD.FTZ R179, R214, R179 ;  /* 0x000000b3d6b37221 */ /* 0x000fe20000010000 */
[C---:B------:R-:W-:Y:S01]  /*8bf0*/  HMMA.16816.F32 R88, R44.reuse, R52, R88 ;  /* 0x000000342c58723c */ /* 0x040fe20000001858 */
[----:B--2---:R-:W2:Y:S03]  /*8c00*/  LDSM.16.MT88.4 R64, [R239+0x3100] ;  /* 0x00310000ef40783b */ /* 0x004ea60000004200 */
[----:B------:R-:W-:Y:S01]  /*8c10*/  MOV R214, R191 ;  /* 0x000000bf00d67202 */ /* 0x000fe20000000f00 */
[----:B------:R-:W-:Y:S01]  /*8c20*/  FADD.FTZ R201, R201, R179 ;  /* 0x000000b3c9c97221 */ /* 0x000fe20000010000 */
        /* <DEDUP_REMOVED lines=8> */
[----:B------:R-:W5:Y:S01]  /*8cb0*/  LDSM.16.MT88.4 R52, [R238+0x3100] ;  /* 0x00310000ee34783b */ /* 0x000f620000004200 */
[----:B------:R-:W-:Y:S02]  /*8cc0*/  MUFU.EX2 R227, R166 ;  /* 0x000000a600e37308 */ /* 0x000fe40000000800 */
[----:B------:R-:W-:Y:S02]  /*8cd0*/  FADD.FTZ R201, R222, R201 ;  /* 0x000000c9dec97221 */ /* 0x000fe40000010000 */
[----:B------:R-:W-:Y:S02]  /*8ce0*/  FADD.FTZ R209, R204, R209 ;  /* 0x000000d1ccd17221 */ /* 0x000fe40000010000 */
[-C--:B----4-:R-:W-:Y:S04]  /*8cf0*/  HMMA.16816.F32 R100, R40, R48.reuse, R100 ;  /* 0x000000302864723c */ /* 0x090fe80000001864 */
[----:B------:R-:W-:Y:S01]  /*8d00*/  FADD.FTZ R201, R169, R201 ;  /* 0x000000c9a9c97221 */ /* 0x000fe20000010000 */
[----:B------:R-:W4:Y:S01]  /*8d10*/  MUFU.EX2 R228, R164 ;  /* 0x000000a400e47308 */ /* 0x000f220000000800 */
[----:B---3--:R-:W3:Y:S01]  /*8d20*/  LDSM.16.MT88.4 R180, [R246+0x1900] ;  /* 0x00190000f6b4783b */ /* 0x008ee20000004200 */
[----:B------:R-:W-:Y:S01]  /*8d30*/  FADD.FTZ R209, R205, R209 ;  /* 0x000000d1cdd17221 */ /* 0x000fe20000010000 */
[C---:B------:R-:W-:Y:S04]  /*8d40*/  HMMA.16816.F32 R104, R44.reuse, R48, R104 ;  /* 0x000000302c68723c */ /* 0x040fe80000001868 */
[----:B------:R-:W-:Y:S02]  /*8d50*/  FADD.FTZ R201, R170, R201 ;  /* 0x000000c9aac97221 */ /* 0x000fe40000010000 */
[----:B------:R-:W-:Y:S01]  /*8d60*/  FADD.FTZ R209, R215, R209 ;  /* 0x000000d1d7d17221 */ /* 0x000fe20000010000 */
[----:B------:R-:W2:Y:S01]  /*8d70*/  MUFU.EX2 R230, R165 ;  /* 0x000000a500e67308 */ /* 0x000ea20000000800 */
[-C--:B------:R-:W-:Y:S04]  /*8d80*/  HMMA.16816.F32 R108, R44, R50.reuse, R108 ;  /* 0x000000322c6c723c */ /* 0x080fe8000000186c */
[----:B------:R-:W-:Y:S02]  /*8d90*/  FADD.FTZ R209, R216, R209 ;  /* 0x000000d1d8d17221 */ /* 0x000fe40000010000 */
[----:B------:R-:W-:Y:S02]  /*8da0*/  FADD.FTZ R211, R206, R211 ;  /* 0x000000d3ced37221 */ /* 0x000fe40000010000 */
[C---:B------:R-:W-:Y:S01]  /*8db0*/  HMMA.16816.F32 R112, R40.reuse, R50, R112 ;  /* 0x000000322870723c */ /* 0x040fe20000001870 */
[----:B------:R-:W3:Y:S03]  /*8dc0*/  LDSM.16.MT88.4 R48, [R240+0x1900] ;  /* 0x00190000f030783b */ /* 0x000ee60000004200 */
[----:B------:R-:W-:Y:S01]  /*8dd0*/  FADD.FTZ R209, R174, R209 ;  /* 0x000000d1aed17221 */ /* 0x000fe20000010000 */
[----:B----4-:R-:W-:Y:S01]  /*8de0*/  F2FP.PACK_AB R164, R228, R227 ;  /* 0x000000e3e4a4723e */ /* 0x010fe200000000ff */
[----:B------:R-:W-:Y:S02]  /*8df0*/  FADD.FTZ R211, R207, R211 ;  /* 0x000000d3cfd37221 */ /* 0x000fe40000010000 */
[-C--:B-1----:R-:W-:Y:S04]  /*8e00*/  HMMA.16816.F32 R116, R40, R60.reuse, R116 ;  /* 0x0000003c2874723c */ /* 0x082fe80000001874 */
[----:B------:R-:W-:Y:S01]  /*8e10*/  FADD.FTZ R211, R217, R211 ;  /* 0x000000d3d9d37221 */ /* 0x000fe20000010000 */
[----:B--2---:R-:W-:Y:S03]  /*8e20*/  F2FP.PACK_AB R165, R230, R229 ;  /* 0x000000e5e6a5723e */ /* 0x004fe600000000ff */
[C---:B------:R-:W-:Y:S04]  /*8e30*/  HMMA.16816.F32 R120, R44.reuse, R60, R120 ;  /* 0x0000003c2c78723c */ /* 0x040fe80000001878 */
[----:B------:R-:W-:Y:S04]  /*8e40*/  FADD.FTZ R211, R218, R211 ;  /* 0x000000d3dad37221 */ /* 0x000fe80000010000 */
[-C--:B------:R-:W-:Y:S04]  /*8e50*/  HMMA.16816.F32 R124, R44, R62.reuse, R124 ;  /* 0x0000003e2c7c723c */ /* 0x080fe8000000187c */
[----:B------:R-:W-:Y:S04]  /*8e60*/  FADD.FTZ R211, R173, R211 ;  /* 0x000000d3add37221 */ /* 0x000fe80000010000 */
[C---:B------:R-:W-:Y:S01]  /*8e70*/  HMMA.16816.F32 R128, R40.reuse, R62, R128 ;  /* 0x0000003e2880723c */ /* 0x040fe20000001880 */
[----:B------:R-:W-:Y:S07]  /*8e80*/  LDSM.16.MT88.4 R60, [R238+0x1900] ;  /* 0x00190000ee3c783b */ /* 0x000fee0000004200 */
[-C--:B------:R-:W-:Y:S08]  /*8e90*/  HMMA.16816.F32 R132, R40, R56.reuse, R132 ;  /* 0x000000382884723c */ /* 0x080ff00000001884 */
[C---:B------:R-:W-:Y:S08]  /*8ea0*/  HMMA.16816.F32 R136, R44.reuse, R56, R136 ;  /* 0x000000382c88723c */ /* 0x040ff00000001888 */
[-C--:B------:R-:W-:Y:S08]  /*8eb0*/  HMMA.16816.F32 R140, R44, R58.reuse, R140 ;  /* 0x0000003a2c8c723c */ /* 0x080ff0000000188c */
[C---:B------:R-:W-:Y:S01]  /*8ec0*/  HMMA.16816.F32 R144, R40.reuse, R58, R144 ;  /* 0x0000003a2890723c */ /* 0x040fe20000001890 */
[----:B------:R-:W1:Y:S07]  /*8ed0*/  LDSM.16.MT88.4 R56, [R239+0x1900] ;  /* 0x00190000ef38783b */ /* 0x000e6e0000004200 */
[-C--:B------:R-:W-:Y:S08]  /*8ee0*/  HMMA.16816.F32 R20, R40, R64.reuse, R20 ;  /* 0x000000402814723c */ /* 0x080ff00000001814 */
[C---:B------:R-:W-:Y:S01]  /*8ef0*/  HMMA.16816.F32 R148, R44.reuse, R64, R148 ;  /* 0x000000402c94723c */ /* 0x040fe20000001894 */
[----:B------:R2:W4:Y:S07]  /*8f00*/  MUFU.EX2 R64, R161 ;  /* 0x000000a100407308 */ /* 0x00052e0000000800 */
[-C--:B------:R-:W-:Y:S03]  /*8f10*/  HMMA.16816.F32 R152, R44, R66.reuse, R152 ;  /* 0x000000422c98723c */ /* 0x080fe60000001898 */
[----:B------:R1:W-:Y:S05]  /*8f20*/  MUFU.EX2 R65, R162 ;  /* 0x000000a200417308 */ /* 0x0003ea0000000800 */
[C---:B------:R-:W-:Y:S05]  /*8f30*/  HMMA.16816.F32 R156, R40.reuse, R66, R156 ;  /* 0x00000042289c723c */ /* 0x040fea000000189c */
[----:B------:R3:W3:Y:S02]  /*8f40*/  MUFU.EX2 R66, R160 ;  /* 0x000000a000427308 */ /* 0x0006e40000000800 */
[----:B------:R-:W-:Y:S01]  /*8f50*/  MOV R67, R163 ;  /* 0x000000a300437202 */ /* 0x000fe20000000f00 */
[-C--:B-----5:R-:W-:Y:S04]  /*8f60*/  HMMA.16816.F32 R24, R40, R52.reuse, R24 ;  /* 0x000000342818723c */ /* 0x0a0fe80000001818 */
[----:B--2---:R-:W-:Y:S02]  /*8f70*/  F2FP.PACK_AB R161, R200, R199 ;  /* 0x000000c7c8a1723e */ /* 0x004fe400000000ff */
[----:B------:R-:W-:Y:S02]  /*8f80*/  F2FP.PACK_AB R163, R226, R225 ;  /* 0x000000e1e2a3723e */ /* 0x000fe400000000ff */
[C---:B------:R-:W-:Y:S04]  /*8f90*/  HMMA.16816.F32 R32, R44.reuse, R52, R32 ;  /* 0x000000342c20723c */ /* 0x040fe80000001820 */
[----:B-1----:R-:W-:Y:S02]  /*8fa0*/  F2FP.PACK_AB R162, R224, R223 ;  /* 0x000000dfe0a2723e */ /* 0x002fe400000000ff */
[----:B----4-:R-:W-:Y:S02]  /*8fb0*/  F2FP.PACK_AB R166, R64, R67 ;  /* 0x0000004340a6723e */ /* 0x010fe400000000ff */
[-C--:B------:R-:W-:Y:S01]  /*8fc0*/  HMMA.16816.F32 R36, R44, R54.reuse, R36 ;  /* 0x000000362c24723c */ /* 0x080fe20000001824 */
[----:B------:R-:W-:Y:S03]  /*8fd0*/  LDSM.16.MT88.4 R44, [R240+0x3900] ;  /* 0x00390000f02c783b */ /* 0x000fe60000004200 */
[----:B---3--:R-:W-:Y:S02]  /*8fe0*/  F2FP.PACK_AB R160, R198, R197 ;  /* 0x000000c5c6a0723e */ /* 0x008fe400000000ff */
[----:B------:R-:W-:Y:S02]  /*8ff0*/  F2FP.PACK_AB R167, R66, R65 ;  /* 0x0000004142a7723e */ /* 0x000fe400000000ff */
[----:B------:R-:W-:Y:S01]  /*9000*/  HMMA.16816.F32 R28, R40, R54, R28 ;  /* 0x00000036281c723c */ /* 0x000fe2000000181c */
[----:B------:R-:W1:Y:S07]  /*9010*/  LDSM.16.MT88.4 R40, [R246+0x3900] ;  /* 0x00390000f628783b */ /* 0x000e6e0000004200 */
[-C--:B------:R-:W-:Y:S01]  /*9020*/  HMMA.16816.F32 R192, R160, R180.reuse, R4 ;  /* 0x000000b4a0c0723c */ /* 0x080fe20000001804 */
[----:B------:R-:W2:Y:S07]  /*9030*/  LDSM.16.MT88.4 R52, [R239+0x3900] ;  /* 0x00390000ef34783b */ /* 0x000eae0000004200 */
[C---:B------:R-:W-:Y:S01]  /*9040*/  HMMA.16816.F32 R188, R164.reuse, R180, R8 ;  /* 0x000000b4a4bc723c */ /* 0x040fe20000001808 */
[----:B------:R-:W3:Y:S06]  /*9050*/  LDSM.16.MT88.4 R4, [R238+0x3900] ;  /* 0x00390000ee04783b */ /* 0x000eec0000004200 */
[----:B------:R-:W-:Y:S02]  /*9060*/  MOV R11, R184 ;  /* 0x000000b8000b7202 */ /* 0x000fe40000000f00 */
[----:B------:R-:W-:Y:S03]  /*9070*/  MOV R10, R185 ;  /* 0x000000b9000a7202 */ /* 0x000fe60000000f00 */
[----:B------:R-:W-:Y:S02]  /*9080*/  MOV R9, R187 ;  /* 0x000000bb00097202 */ /* 0x000fe40000000f00 */
[----:B------:R-:W-:Y:S02]  /*9090*/  MOV R8, R186 ;  /* 0x000000ba00087202 */ /* 0x000fe40000000f00 */
[-C--:B------:R-:W-:Y:S07]  /*90a0*/  HMMA.16816.F32 R184, R164, R182.reuse, R12 ;  /* 0x000000b6a4b8723c */ /* 0x080fee000000180c */
[----:B------:R-:W-:Y:S01]  /*90b0*/  MOV R12, R175 ;  /* 0x000000af000c7202 */ /* 0x000fe20000000f00 */
[C---:B------:R-:W-:Y:S04]  /*90c0*/  HMMA.16816.F32 R180, R160.reuse, R182, R16 ;  /* 0x000000b6a0b4723c */ /* 0x040fe80000001810 */
[----:B------:R-:W-:Y:S01]  /*90d0*/  MOV R15, R178 ;  /* 0x000000b2000f7202 */ /* 0x000fe20000000f00 */
[----:B------:R-:W-:Y:S01]  /*90e0*/  FADD.FTZ R213, R12, R213 ;  /* 0x000000d50cd57221 */ /* 0x000fe20000010000 */
[----:B------:R-:W-:Y:S02]  /*90f0*/  MOV R14, R177 ;  /* 0x000000b1000e7202 */ /* 0x000fe40000000f00 */
[-C--:B------:R-:W-:Y:S04]  /*9100*/  HMMA.16816.F32 R68, R160, R48.reuse, R68 ;  /* 0x00000030a044723c */ /* 0x080fe80000001844 */
[----:B------:R-:W-:Y:S01]  /*9110*/  MOV R13, R176 ;  /* 0x000000b0000d7202 */ /* 0x000fe20000000f00 */
[----:B------:R-:W-:Y:S02]  /*9120*/  FADD.FTZ R209, R14, R209 ;  /* 0x000000d10ed17221 */ /* 0x000fe40000010000 */
[----:B------:R-:W-:Y:S01]  /*9130*/  FADD.FTZ R211, R15, R211 ;  /* 0x000000d30fd37221 */ /* 0x000fe20000010000 */
        /* <DEDUP_REMOVED lines=10> */
[-C--:B------:R-:W-:Y:S04]  /*91e0*/  HMMA.16816.F32 R84, R160, R56.reuse, R84 ;  /* 0x00000038a054723c */ /* 0x080fe80000001854 */
[----:B------:R-:W-:Y:S01]  /*91f0*/  FADD.FTZ R209, R198, R209 ;  /* 0x000000d1c6d17221 */ /* 0x000fe20000010000 */
[----:B------:R-:W-:Y:S01]  /*9200*/  MOV R198, R2 ;  /* 0x0000000200c67202 */ /* 0x000fe20000000f00 */
[----:B------:R-:W-:Y:S02]  /*9210*/  FADD.FTZ R211, R231, R211 ;  /* 0x000000d3e7d37221 */ /* 0x000fe40000010000 */
[C---:B------:R-:W-:Y:S04]  /*9220*/  HMMA.16816.F32 R88, R164.reuse, R56, R88 ;  /* 0x00000038a458723c */ /* 0x040fe80000001858 */
[----:B------:R-:W-:Y:S02]  /*9230*/  FADD.FTZ R209, R223, R209 ;  /* 0x000000d1dfd17221 */ /* 0x000fe40000010000 */
[----:B------:R-:W-:Y:S01]  /*9240*/  FADD.FTZ R211, R199, R211 ;  /* 0x000000d3c7d37221 */ /* 0x000fe20000010000 */
[----:B------:R-:W-:Y:S01]  /*9250*/  MOV R199, R196 ;  /* 0x000000c400c77202 */ /* 0x000fe20000000f00 */
[-C--:B------:R-:W-:Y:S04]  /*9260*/  HMMA.16816.F32 R92, R164, R58.reuse, R92 ;  /* 0x0000003aa45c723c */ /* 0x080fe8000000185c */
[----:B------:R-:W-:Y:S01]  /*9270*/  FADD.FTZ R211, R200, R211 ;  /* 0x000000d3c8d37221 */ /* 0x000fe20000010000 */
[----:B------:R-:W-:Y:S01]  /*9280*/  MOV R200, R3 ;  /* 0x0000000300c87202 */ /* 0x000fe20000000f00 */
        /* <DEDUP_REMOVED lines=14> */
[----:B------:R-:W-:Y:S04]  /*9370*/  FADD.FTZ R213, R227, R213 ;  /* 0x000000d5e3d57221 */ /* 0x000fe80000010000 */
[-C--:B-1----:R-:W-:Y:S04]  /*9380*/  HMMA.16816.F32 R116, R160, R40.reuse, R116 ;  /* 0x00000028a074723c */ /* 0x082fe80000001874 */
[----:B------:R-:W-:Y:S04]  /*9390*/  FADD.FTZ R213, R228, R213 ;  /* 0x000000d5e4d57221 */ /* 0x000fe80000010000 */
[C---:B------:R-:W-:Y:S04]  /*93a0*/  HMMA.16816.F32 R120, R164.reuse, R40, R120 ;  /* 0x00000028a478723c */ /* 0x040fe80000001878 */
[----:B------:R-:W-:Y:S04]  /*93b0*/  FADD.FTZ R213, R67, R213 ;  /* 0x000000d543d57221 */ /* 0x000fe80000010000 */
        /* <DEDUP_REMOVED lines=11> */
[C---:B------:R-:W-:Y:S07]  /*9470*/  HMMA.16816.F32 R168, R164.reuse, R4, R32 ;  /* 0x00000004a4a8723c */ /* 0x040fee0000001820 */
[----:B------:R-:W-:Y:S01]  /*9480*/  FADD.FTZ R4, R224, R209 ;  /* 0x000000d1e0047221 */ /* 0x000fe20000010000 */
[-C--:B------:R-:W-:Y:S04]  /*9490*/  HMMA.16816.F32 R164, R164, R6.reuse, R36 ;  /* 0x00000006a4a4723c */ /* 0x080fe80000001824 */
[----:B------:R1:W-:Y:S01]  /*94a0*/  STL [R1+0x20], R4 ;  /* 0x0000200401007387 */ /* 0x0003e20000100800 */
[----:B------:R-:W-:Y:S03]  /*94b0*/  FADD.FTZ R5, R64, R213 ;  /* 0x000000d540057221 */ /* 0x000fe60000010000 */
[----:B------:R-:W-:Y:S07]  /*94c0*/  HMMA.16816.F32 R160, R160, R6, R28 ;  /* 0x00000006a0a0723c */ /* 0x000fee000000181c */
[----:B------:R-:W-:Y:S05]  /*94d0*/  FADD.FTZ R6, R226, R211 ;  /* 0x000000d3e2067221 */ /* 0x000fea0000010000 */
[----:B------:R2:W-:Y:S04]  /*94e0*/  STL [R1+0x1c], R6 ;  /* 0x00001c0601007387 */ /* 0x0005e80000100800 */
[----:B------:R2:W-:Y:S01]  /*94f0*/  STL [R1+0x18], R5 ;  /* 0x0000180501007387 */ /* 0x0005e20000100800 */
[----:B-1----:R-:W-:Y:S05]  /*9500*/  FADD.FTZ R4, R66, R201 ;  /* 0x000000c942047221 */ /* 0x002fea0000010000 */
[----:B------:R2:W-:Y:S02]  /*9510*/  STL [R1+0x14], R4 ;  /* 0x0000140401007387 */ /* 0x0005e40000100800 */
[----:B--2---:R-:W-:-:S05]  /*9520*/  @P2 BRA `(.L_x_1937) ;  /* 0xffffc88000002947 */ /* 0x004fca000383ffff */
.L_x_1936:
[----:B--2---:R-:W2:Y:S04]  /*9530*/  LDL.LU R4, [R1+0x20] ;  /* 0x0000200001047983 */ /* 0x004ea80000300800 */
[----:B------:R-:W3:Y:S04]  /*9540*/  LDL.LU R6, [R1+0x1c] ;  /* 0x00001c0001067983 */ /* 0x000ee80000300800 */
[----:B------:R-:W4:Y:S04]  /*9550*/  LDL.LU R11, [R1+0x18] ;  /* 0x00001800010b7983 */ /* 0x000f280000300800 */
[----:B------:R-:W5:Y:S01]  /*9560*/  LDL.LU R8, [R1+0x14] ;  /* 0x0000140001087983 */ /* 0x000f620000300800 */
[----:B------:R-:W-:-:S03]  /*9570*/  PLOP3.LUT P4, PT, PT, PT, PT, 0x8, 0x0 ;  /* 0x000000000000781c */ /* 0x000fc60003f8e170 */
[----:B--2---:R-:W1:Y:S04]  /*9580*/  SHFL.BFLY PT, R7, R4, 0x2, 0x1f ;  /* 0x0c401f0004077f89 */ /* 0x004e6800000e0000 */
[----:B---3--:R-:W2:Y:S04]  /*9590*/  SHFL.BFLY PT, R9, R6, 0x2, 0x1f ;  /* 0x0c401f0006097f89 */ /* 0x008ea800000e0000 */
[----:B----4-:R-:W3:Y:S04]  /*95a0*/  SHFL.BFLY PT, R5, R11, 0x2, 0x1f ;  /* 0x0c401f000b057f89 */ /* 0x010ee800000e0000 */
[----:B-----5:R-:W4:Y:S01]  /*95b0*/  SHFL.BFLY PT, R10, R8, 0x2, 0x1f ;  /* 0x0c401f00080a7f89 */ /* 0x020f2200000e0000 */
[----:B-1----:R-:W-:-:S02]  /*95c0*/  FADD.FTZ R7, R7, R4 ;  /* 0x0000000407077221 */ /* 0x002fc40000010000 */
[----:B--2---:R-:W-:-:S03]  /*95d0*/  FADD.FTZ R9, R9, R6 ;  /* 0x0000000609097221 */ /* 0x004fc60000010000 */
[----:B------:R-:W1:Y:S01]  /*95e0*/  SHFL.BFLY PT, R4, R7, 0x1, 0x1f ;  /* 0x0c201f0007047f89 */ /* 0x000e6200000e0000 */
[----:B---3--:R-:W-:-:S03]  /*95f0*/  FADD.FTZ R5, R5, R11 ;  /* 0x0000000b05057221 */ /* 0x008fc60000010000 */
[----:B------:R-:W2:Y:S01]  /*9600*/  SHFL.BFLY PT, R6, R9, 0x1, 0x1f ;  /* 0x0c201f0009067f89 */ /* 0x000ea200000e0000 */
[----:B----4-:R-:W-:-:S03]  /*9610*/  FADD.FTZ R10, R10, R8 ;  /* 0x000000080a0a7221 */ /* 0x010fc60000010000 */
[----:B------:R-:W3:Y:S01]  /*9620*/  SHFL.BFLY PT, R11, R5, 0x1, 0x1f ;  /* 0x0c201f00050b7f89 */ /* 0x000ee200000e0000 */
[----:B------:R-:W-:Y:S01]  /*9630*/  MOV R8, RZ ;  /* 0x000000ff00087202 */ /* 0x000fe20000000f00 */
[----:B-1----:R-:W-:Y:S02]  /*9640*/  FADD.FTZ R7, R7, R4 ;  /* 0x0000000407077221 */ /* 0x002fe40000010000 */
[----:B------:R-:W1:Y:S01]  /*9650*/  SHFL.BFLY PT, R4, R10, 0x1, 0x1f ;  /* 0x0c201f000a047f89 */ /* 0x000e6200000e0000 */
[----:B--2---:R-:W-:Y:S02]  /*9660*/  FADD.FTZ R6, R9, R6 ;  /* 0x0000000609067221 */ /* 0x004fe40000010000 */
[----:B------:R-:W-:Y:S02]  /*9670*/  FSETP.NE.FTZ.AND P3, PT, R7, RZ, PT ;  /* 0x000000ff0700720b */ /* 0x000fe40003f75000 */
[----:B------:R-:W-:Y:S01]  /*9680*/  MOV R9, RZ ;  /* 0x000000ff00097202 */ /* 0x000fe20000000f00 */
[----:B---3--:R-:W-:Y:S01]  /*9690*/  FADD.FTZ R5, R5, R11 ;  /* 0x0000000b05057221 */ /* 0x008fe20000010000 */
[----:B------:R-:W-:-:S04]  /*96a0*/  FSETP.NE.FTZ.AND P2, PT, R6, RZ, PT ;  /* 0x000000ff0600720b */ /* 0x000fc80003f55000 */
[----:B------:R-:W-:-:S05]  /*96b0*/  FSETP.NE.FTZ.AND P1, PT, R5, RZ, PT ;  /* 0x000000ff0500720b */ /* 0x000fca0003f35000 */
[----:B------:R-:W2:Y:S01]  /*96c0*/  @P3 MUFU.RCP R8, R7 ;  /* 0x0000000700083308 */ /* 0x000ea20000001000 */
[----:B------:R-:W-:-:S03]  /*96d0*/  @P3 MOV R14, 0x3f317218 ;  /* 0x3f317218000e3802 */ /* 0x000fc60000000f00 */
[----:B------:R-:W-:Y:S02]  /*96e0*/  @P2 MOV R13, 0x3f317218 ;  /* 0x3f317218000d2802 */ /* 0x000fe40000000f00 */
[----:B------:R-:W-:Y:S02]  /*96f0*/  @P3 FMUL.FTZ R14, R14, c[0x0][0x2d0] ;  /* 0x0000b4000e0e3a20 */ /* 0x000fe40000410000 */
[----:B-1----:R-:W-:Y:S01]  /*9700*/  FADD.FTZ R4, R4, R10 ;  /* 0x0000000a04047221 */ /* 0x002fe20000010000 */
[----:B------:R-:W-:Y:S01]  /*9710*/  MOV R10, RZ ;  /* 0x000000ff000a7202 */ /* 0x000fe20000000f00 */
[----:B------:R-:W-:Y:S01]  /*9720*/  @P2 MUFU.RCP R9, R6 ;  /* 0x0000000600092308 */ /* 0x000fe20000001000 */
[----:B------:R-:W-:Y:S01]  /*9730*/  @P1 MOV R12, 0x3f317218 ;  /* 0x3f317218000c1802 */ /* 0x000fe20000000f00 */
[----:B------:R-:W-:Y:S01]  /*9740*/  @P2 FMUL.FTZ R13, R13, c[0x0][0x2d0] ;  /* 0x0000b4000d0d2a20 */ /* 0x000fe20000410000 */
[----:B------:R-:W-:Y:S01]  /*9750*/  FSETP.NE.FTZ.AND P0, PT, R4, RZ, PT ;  /* 0x000000ff0400720b */ /* 0x000fe20003f15000 */
[----:B--2---:R-:W-:-:S04]  /*9760*/  FMUL.FTZ R192, R8, R192 ;  /* 0x000000c008c07220 */ /* 0x004fc80000410000 */
[----:B------:R-:W1:Y:S01]  /*9770*/  @P1 MUFU.RCP R10, R5 ;  /* 0x00000005000a1308 */ /* 0x000e620000001000 */
[C---:B------:R-:W-:Y:S02]  /*9780*/  FMUL.FTZ R193, R8.reuse, R193 ;  /* 0x000000c108c17220 */ /* 0x040fe40000410000 */
[C---:B------:R-:W-:Y:S02]  /*9790*/  FMUL.FTZ R180, R8.reuse, R180 ;  /* 0x000000b408b47220 */ /* 0x040fe40000410000 */
[C---:B------:R-:W-:Y:S02]  /*97a0*/  FMUL.FTZ R181, R8.reuse, R181 ;  /* 0x000000b508b57220 */ /* 0x040fe40000410000 */
[C---:B------:R-:W-:Y:S01]  /*97b0*/  FMUL.FTZ R68, R8.reuse, R68 ;  /* 0x0000004408447220 */ /* 0x040fe20000410000 */
[----:B------:R-:W2:Y:S01]  /*97c0*/  @P3 MUFU.LG2 R7, R7 ;  /* 0x0000000700073308 */ /* 0x000ea20000000c00 */
[C---:B------:R-:W-:Y:S01]  /*97d0*/  FMUL.FTZ R69, R8.reuse, R69 ;  /* 0x0000004508457220 */ /* 0x040fe20000410000 */
[----:B------:R-:W-:Y:S01]  /*97e0*/  @P0 MOV R11, 0x3f317218 ;  /* 0x3f317218000b0802 */ /* 0x000fe20000000f00 */
[----:B------:R-:W-:-:S02]  /*97f0*/  FMUL.FTZ R80, R8, R80 ;  /* 0x0000005008507220 */ /* 0x000fc40000410000 */
[C---:B------:R-:W-:Y:S02]  /*9800*/  FMUL.FTZ R81, R8.reuse, R81 ;  /* 0x0000005108517220 */ /* 0x040fe40000410000 */
[C---:B------:R-:W-:Y:S01]  /*9810*/  FMUL.FTZ R84, R8.reuse, R84 ;  /* 0x0000005408547220 */ /* 0x040fe20000410000 */
[----:B------:R-:W3:Y:S01]  /*9820*/  @P2 MUFU.LG2 R6, R6 ;  /* 0x0000000600062308 */ /* 0x000ee20000000c00 */
[C---:B------:R-:W-:Y:S02]  /*9830*/  FMUL.FTZ R85, R8.reuse, R85 ;  /* 0x0000005508557220 */ /* 0x040fe40000410000 */
[C---:B------:R-:W-:Y:S02]  /*9840*/  FMUL.FTZ R96, R8.reuse, R96 ;  /* 0x0000006008607220 */ /* 0x040fe40000410000 */
[C---:B------:R-:W-:Y:S02]  /*9850*/  FMUL.FTZ R97, R8.reuse, R97 ;  /* 0x0000006108617220 */ /* 0x040fe40000410000 */
[C---:B------:R-:W-:Y:S01]  /*9860*/  FMUL.FTZ R100, R8.reuse, R100 ;  /* 0x0000006408647220 */ /* 0x040fe20000410000 */
[----:B------:R-:W4:Y:S01]  /*9870*/  @P0 MUFU.LG2 R15, R4 ;  /* 0x00000004000f0308 */ /* 0x000f220000000c00 */
        /* <DEDUP_REMOVED lines=20> */
[----:B-1----:R-:W-:-:S02]  /*99c0*/  FMUL.FTZ R188, R10, R188 ;  /* 0x000000bc0abc7220 */ /* 0x002fc40000410000 */
[C---:B------:R-:W-:Y:S02]  /*99d0*/  FMUL.FTZ R189, R10.reuse, R189 ;  /* 0x000000bd0abd7220 */ /* 0x040fe40000410000 */
[C---:B------:R-:W-:Y:S01]  /*99e0*/  FMUL.FTZ R184, R10.reuse, R184 ;  /* 0x000000b80ab87220 */ /* 0x040fe20000410000 */
[----:B------:R1:W-:Y:S01]  /*99f0*/  @P0 MUFU.RCP R8, R4 ;  /* 0x0000000400080308 */ /* 0x0003e20000001000 */
[C---:B------:R-:W-:Y:S02]  /*9a00*/  FMUL.FTZ R185, R10.reuse, R185 ;  /* 0x000000b90ab97220 */ /* 0x040fe40000410000 */
[C---:B------:R-:W-:Y:S02]  /*9a10*/  FMUL.FTZ R72, R10.reuse, R72 ;  /* 0x000000480a487220 */ /* 0x040fe40000410000 */
[C---:B------:R-:W-:Y:S02]  /*9a20*/  FMUL.FTZ R73, R10.reuse, R73 ;  /* 0x000000490a497220 */ /* 0x040fe40000410000 */
[----:B------:R-:W-:-:S02]  /*9a30*/  FMUL.FTZ R76, R10, R76 ;  /* 0x0000004c0a4c7220 */ /* 0x000fc40000410000 */
[C---:B------:R-:W-:Y:S02]  /*9a40*/  FMUL.FTZ R77, R10.reuse, R77 ;  /* 0x0000004d0a4d7220 */ /* 0x040fe40000410000 */
[C---:B------:R-:W-:Y:S02]  /*9a50*/  FMUL.FTZ R88, R10.reuse, R88 ;  /* 0x000000580a587220 */ /* 0x040fe40000410000 */
[C---:B------:R-:W-:Y:S02]  /*9a60*/  FMUL.FTZ R89, R10.reuse, R89 ;  /* 0x000000590a597220 */ /* 0x040fe40000410000 */
[C---:B------:R-:W-:Y:S01]  /*9a70*/  FMUL.FTZ R92, R10.reuse, R92 ;  /* 0x0000005c0a5c7220 */ /* 0x040fe20000410000 */
[----:B-1----:R-:W-:Y:S01]  /*9a80*/  MOV R4, 0xff800000 ;  /* 0xff80000000047802 */ /* 0x002fe20000000f00 */
        /* <DEDUP_REMOVED lines=23> */
[----:B---3--:R-:W-:Y:S02]  /*9c00*/  @P2 FMUL.FTZ R6, R6, 0.69314718246459960938 ;  /* 0x3f31721806062820 */ /* 0x008fe40000410000 */
[----:B------:R-:W-:Y:S02]  /*9c10*/  @P1 FMUL.FTZ R12, R12, c[0x0][0x2d0] ;  /* 0x0000b4000c0c1a20 */ /* 0x000fe40000410000 */
[----:B----4-:R-:W-:Y:S02]  /*9c20*/  @P0 FMUL.FTZ R15, R15, 0.69314718246459960938 ;  /* 0x3f3172180f0f0820 */ /* 0x010fe40000410000 */
[----:B------:R-:W-:-:S02]  /*9c30*/  @P0 FMUL.FTZ R11, R11, c[0x0][0x2d0] ;  /* 0x0000b4000b0b0a20 */ /* 0x000fc40000410000 */
[C---:B------:R-:W-:Y:S02]  /*9c40*/  FMUL.FTZ R194, R9.reuse, R194 ;  /* 0x000000c209c27220 */ /* 0x040fe40000410000 */
[C---:B------:R-:W-:Y:S02]  /*9c50*/  FMUL.FTZ R195, R9.reuse, R195 ;  /* 0x000000c309c37220 */ /* 0x040fe40000410000 */
[C---:B------:R-:W-:Y:S01]  /*9c60*/  FMUL.FTZ R182, R9.reuse, R182 ;  /* 0x000000b609b67220 */ /* 0x040fe20000410000 */
[----:B-1----:R-:W-:Y:S01]  /*9c70*/  MOV R5, 0xff800000 ;  /* 0xff80000000057802 */ /* 0x002fe20000000f00 */
[----:B-----5:R-:W-:Y:S02]  /*9c80*/  @P1 FMUL.FTZ R10, R10, 0.69314718246459960938 ;  /* 0x3f3172180a0a1820 */ /* 0x020fe40000410000 */
        /* <DEDUP_REMOVED lines=29> */
[----:B------:R-:W-:Y:S01]  /*9e60*/  MOV R9, 0xff800000 ;  /* 0xff80000000097802 */ /* 0x000fe20000000f00 */
        /* <DEDUP_REMOVED lines=31> */
[----:B------:R-:W-:Y:S01]  /*a060*/  FMUL.FTZ R167, R8, R167 ;  /* 0x000000a708a77220 */ /* 0x000fe20000410000 */
[----:B------:R-:W-:Y:S01]  /*a070*/  MOV R8, 0xff800000 ;  /* 0xff80000000087802 */ /* 0x000fe20000000f00 */
[----:B------:R-:W-:-:S02]  /*a080*/  @P3 FFMA.FTZ R4, R14, R196, R7 ;  /* 0x000000c40e043223 */ /* 0x000fc40000010007 */
[----:B------:R-:W-:Y:S02]  /*a090*/  @P2 FFMA.FTZ R5, R13, R3, R6 ;  /* 0x000000030d052223 */ /* 0x000fe40000010006 */
[----:B------:R-:W-:Y:S02]  /*a0a0*/  @P1 FFMA.FTZ R8, R12, R2, R10 ;  /* 0x000000020c081223 */ /* 0x000fe4000001000a */
[----:B------:R-:W-:Y:S02]  /*a0b0*/  @P0 FFMA.FTZ R9, R11, R0, R15 ;  /* 0x000000000b090223 */ /* 0x000fe4000001000f */
.L_x_1920:
[----:B------:R-:W-:Y:S05]  /*a0c0*/  @P4 BRA `(.L_x_1940) ;  /* 0x0000209000004947 */ /* 0x000fea0003800000 */
[----:B------:R-:W1:Y:S01]  /*a0d0*/  S2R R7, SR_TID.X ;  /* 0x0000000000077919 */ /* 0x000e620000002100 */
[----:B------:R-:W-:Y:S01]  /*a0e0*/  IMAD R16, RZ, RZ, -UR10 ;  /* 0x8000000aff107e24 */ /* 0x000fe2000f8e02ff */
[----:B------:R-:W-:Y:S01]  /*a0f0*/  USHF.R.S32.HI UR6, URZ, 0x1f, UR10 ;  /* 0x0000001f3f067899 */ /* 0x000fe2000801140a */
[----:B------:R-:W-:Y:S01]  /*a100*/  IMAD.MOV.U32 R13, RZ, RZ, c[0x0][0x4e8] ;  /* 0x00013a00ff0d7624 */ /* 0x000fe200078e00ff */
[----:B------:R-:W3:Y:S01]  /*a110*/  S2R R0, SR_CTAID.Y ;  /* 0x0000000000007919 */ /* 0x000ee20000002600 */
[----:B------:R-:W-:Y:S01]  /*a120*/  ULDC.64 UR4, c[0x0][0x4d0] ;  /* 0x0001340000047ab9 */ /* 0x000fe20000000a00 */
[----:B------:R-:W-:Y:S01]  /*a130*/  BSSY B0, `(.L_x_1941) ;  /* 0x00000dc000007945 */ /* 0x000fe20003800000 */
[----:B------:R-:W-:Y:S01]  /*a140*/  UIMAD UR7, UR6, UR4, URZ ;  /* 0x00000004060772a4 */ /* 0x000fe2000f8e023f */
[----:B------:R-:W4:Y:S01]  /*a150*/  S2R R20, SR_CTAID.Z ;  /* 0x0000000000147919 */ /* 0x000f220000002700 */
[----:B--2---:R-:W-:-:S03]  /*a160*/  UIMAD.WIDE.U32 UR8, UR10, UR4, URZ ;  /* 0x000000040a0872a5 */ /* 0x004fc6000f8e003f */
[----:B------:R-:W-:Y:S01]  /*a170*/  BAR.SYNC.DEFER_BLOCKING 0x1, 0x80 ;  /* 0x0042000000007b1d */ /* 0x000fe20000010000 */
[----:B------:R-:W-:Y:S01]  /*a180*/  UIMAD UR5, UR10, UR5, UR7 ;  /* 0x000000050a0572a4 */ /* 0x000fe2000f8e0207 */
[C---:B------:R-:W-:Y:S01]  /*a190*/  ISETP.NE.AND P0, PT, R13.reuse, 0x1, PT ;  /* 0x000000010d00780c */ /* 0x040fe20003f05270 */
[----:B------:R-:W-:Y:S02]  /*a1a0*/  IMAD.U32 R23, RZ, RZ, UR9 ;  /* 0x00000009ff177e24 */ /* 0x000fe4000f8e00ff */
[----:B------:R-:W-:Y:S01]  /*a1b0*/  UIADD3 UR5, UR9, UR5, URZ ;  /* 0x0000000509057290 */ /* 0x000fe2000fffe03f */
[----:B------:R-:W2:Y:S01]  /*a1c0*/  S2R R12, SR_CTAID.X ;  /* 0x00000000000c7919 */ /* 0x000ea20000002500 */
[----:B------:R-:W-:Y:S02]  /*a1d0*/  IMAD.U32 R22, RZ, RZ, UR8 ;  /* 0x00000008ff167e24 */ /* 0x000fe4000f8e00ff */
[----:B------:R-:W-:Y:S02]  /*a1e0*/  IMAD R13, R13, c[0x0][0x388], RZ ;  /* 0x0000e2000d0d7a24 */ /* 0x000fe400078e02ff */
[----:B------:R-:W-:Y:S01]  /*a1f0*/  IMAD.U32 R23, RZ, RZ, UR5 ;  /* 0x00000005ff177e24 */ /* 0x000fe2000f8e00ff */
[----:B-1----:R-:W-:Y:S01]  /*a200*/  SHF.R.S32.HI R3, RZ, 0x1f, R7 ;  /* 0x0000001fff037819 */ /* 0x002fe20000011407 */
[----:B------:R-:W-:-:S02]  /*a210*/  ULDC.64 UR4, c[0x0][0x438] ;  /* 0x00010e0000047ab9 */ /* 0x000fc40000000a00 */
[----:B------:R-:W-:Y:S01]  /*a220*/  UIMAD UR6, UR6, UR4, URZ ;  /* 0x00000004060672a4 */ /* 0x000fe2000f8e023f */
[CC--:B------:R-:W-:Y:S01]  /*a230*/  LEA.HI R6, R3.reuse, R7.reuse, RZ, 0x2 ;  /* 0x0000000703067211 */ /* 0x0c0fe200078f10ff */
[----:B---3--:R-:W-:Y:S01]  /*a240*/  IMAD R16, R16, c[0x0][0x550], R0 ;  /* 0x0001540010107a24 */ /* 0x008fe200078e0200 */
[-C--:B------:R-:W-:Y:S01]  /*a250*/  LEA.HI R3, R3, R7.reuse, RZ, 0x5 ;  /* 0x0000000703037211 */ /* 0x080fe200078f28ff */
[----:B------:R-:W-:Y:S01]  /*a260*/  UIMAD.WIDE.U32 UR8, UR10, UR4, URZ ;  /* 0x000000040a0872a5 */ /* 0x000fe2000f8e003f */
[----:B------:R-:W-:Y:S01]  /*a270*/  LOP3.LUT R6, R6, 0xfffffffc, RZ, 0xc0, !PT ;  /* 0xfffffffc06067812 */ /* 0x000fe200078ec0ff */
[----:B------:R-:W-:Y:S01]  /*a280*/  UIMAD UR4, UR10, UR5, UR6 ;  /* 0x000000050a0472a4 */ /* 0x000fe2000f8e0206 */
[----:B------:R-:W-:Y:S01]  /*a290*/  LOP3.LUT R2, R3, 0xffffffe0, RZ, 0xc0, !PT ;  /* 0xffffffe003027812 */ /* 0x000fe200078ec0ff */
[----:B----4-:R-:W-:Y:S01]  /*a2a0*/  IMAD.WIDE.U32 R22, R20, c[0x0][0x4d8], R22 ;  /* 0x0001360014167a25 */ /* 0x010fe200078e0016 */
[----:B------:R-:W-:Y:S01]  /*a2b0*/  IADD3 R6, -R6, R7, RZ ;  /* 0x0000000706067210 */ /* 0x000fe20007ffe1ff */
[----:B------:R-:W-:Y:S01]  /*a2c0*/  UIADD3 UR4, UR9, UR4, URZ ;  /* 0x0000000409047290 */ /* 0x000fe2000fffe03f */
[----:B------:R-:W-:Y:S01]  /*a2d0*/  MOV R18, UR8 ;  /* 0x0000000800127c02 */ /* 0x000fe20008000f00 */
[----:B------:R-:W-:Y:S01]  /*a2e0*/  IMAD.IADD R2, R7, 0x1, -R2 ;  /* 0x0000000107027824 */ /* 0x000fe200078e0a02 */
[----:B------:R-:W-:Y:S01]  /*a2f0*/  LEA.HI R0, R6, R6, RZ, 0x1 ;  /* 0x0000000606007211 */ /* 0x000fe200078f08ff */
[----:B------:R-:W-:Y:S01]  /*a300*/  IMAD.U32 R19, RZ, RZ, UR9 ;  /* 0x00000009ff137e24 */ /* 0x000fe2000f8e00ff */
[----:B------:R-:W-:Y:S01]  /*a310*/  SHF.R.S32.HI R7, RZ, 0x5, R3 ;  /* 0x00000005ff077819 */ /* 0x000fe20000011403 */
[----:B------:R-:W-:Y:S01]  /*a320*/  IMAD.U32 R11, RZ, RZ, UR4 ;  /* 0x00000004ff0b7e24 */ /* 0x000fe2000f8e00ff */
[----:B------:R-:W-:-:S02]  /*a330*/  LOP3.LUT R10, R0, 0x1ffffffe, RZ, 0xc0, !PT ;  /* 0x1ffffffe000a7812 */ /* 0x000fc400078ec0ff */
[----:B------:R-:W-:Y:S02]  /*a340*/  SHF.R.S32.HI R3, RZ, 0x1f, R3 ;  /* 0x0000001fff037819 */ /* 0x000fe40000011403 */
[----:B------:R-:W-:Y:S01]  /*a350*/  SHF.L.U32 R15, R0, 0x5, RZ ;  /* 0x00000005000f7819 */ /* 0x000fe200000006ff */
[----:B------:R-:W-:Y:S01]  /*a360*/  IMAD.IADD R6, R6, 0x1, -R10 ;  /* 0x0000000106067824 */ /* 0x000fe200078e0a0a */
[----:B------:R-:W-:Y:S02]  /*a370*/  LEA.HI R10, R3, R7, RZ, 0x2 ;  /* 0x00000007030a7211 */ /* 0x000fe400078f10ff */
[----:B------:R-:W-:Y:S02]  /*a380*/  SHF.R.S32.HI R0, RZ, 0x1f, R2 ;  /* 0x0000001fff007819 */ /* 0x000fe40000011402 */
[----:B------:R-:W-:Y:S02]  /*a390*/  LOP3.LUT R10, R10, 0xffffffc, RZ, 0xc0, !PT ;  /* 0x0ffffffc0a0a7812 */ /* 0x000fe400078ec0ff */
[----:B------:R-:W-:-:S02]  /*a3a0*/  LOP3.LUT R15, R15, 0xffffffc0, RZ, 0xc0, !PT ;  /* 0xffffffc00f0f7812 */ /* 0x000fc400078ec0ff */
[----:B------:R-:W-:Y:S01]  /*a3b0*/  LEA.HI R0, R0, R2, RZ, 0x2 ;  /* 0x0000000200007211 */ /* 0x000fe200078f10ff */
[----:B------:R-:W-:Y:S01]  /*a3c0*/  IMAD.IADD R10, R7, 0x1, -R10 ;  /* 0x00000001070a7824 */ /* 0x000fe200078e0a0a */
[----:B------:R-:W-:Y:S01]  /*a3d0*/  SHF.R.S32.HI R3, RZ, 0x1f, R20 ;  /* 0x0000001fff037819 */ /* 0x000fe20000011414 */
[----:B------:R-:W-:Y:S01]  /*a3e0*/  IMAD R15, R6, 0x8, R15 ;  /* 0x00000008060f7824 */ /* 0x000fe200078e020f */
[----:B------:R-:W-:Y:S02]  /*a3f0*/  SHF.R.S32.HI R6, RZ, 0x2, R0 ;  /* 0x00000002ff067819 */ /* 0x000fe40000011400 */
[----:B------:R-:W-:Y:S01]  /*a400*/  SHF.R.S32.HI R14, RZ, 0x1f, R16 ;  /* 0x0000001fff0e7819 */ /* 0x000fe20000011410 */
[C---:B------:R-:W-:Y:S01]  /*a410*/  IMAD R7, R3.reuse, c[0x0][0x4d8], RZ ;  /* 0x0001360003077a24 */ /* 0x040fe200078e02ff */
[----:B------:R-:W-:Y:S01]  /*a420*/  LEA R6, R10, R6, 0x4 ;  /* 0x000000060a067211 */ /* 0x000fe200078e20ff */
[----:B------:R-:W-:Y:S01]  /*a430*/  IMAD R3, R3, c[0x0][0x440], RZ ;  /* 0x0001100003037a24 */ /* 0x000fe200078e02ff */
[----:B------:R-:W-:Y:S01]  /*a440*/  LOP3.LUT P1, RZ, R2, 0x3, RZ, 0xc0, !PT ;  /* 0x0000000302ff7812 */ /* 0x000fe2000782c0ff */
[----:B------:R-:W-:Y:S01]  /*a450*/  IMAD.MOV.U32 R10, RZ, RZ, R18 ;  /* 0x000000ffff0a7224 */ /* 0x000fe200078e0012 */
[----:B------:R-:W-:Y:S01]  /*a460*/  IADD3 R15, R6, R15, RZ ;  /* 0x0000000f060f7210 */ /* 0x000fe20007ffe0ff */
[----:B------:R-:W-:Y:S01]  /*a470*/  IMAD R7, R20, c[0x0][0x4dc], R7 ;  /* 0x0001370014077a24 */ /* 0x000fe200078e0207 */
[----:B------:R-:W-:Y:S01]  /*a480*/  LOP3.LUT R0, R0, 0x7ffffffc, RZ, 0xc0, !PT ;  /* 0x7ffffffc00007812 */ /* 0x000fe200078ec0ff */
[----:B------:R-:W-:-:S02]  /*a490*/  IMAD R3, R20, c[0x0][0x444], R3 ;  /* 0x0001110014037a24 */ /* 0x000fc400078e0203 */
[----:B--2---:R-:W-:Y:S01]  /*a4a0*/  IMAD R15, R12, 0x80, R15 ;  /* 0x000000800c0f7824 */ /* 0x004fe200078e020f */
[----:B------:R-:W-:Y:S01]  /*a4b0*/  IADD3 R0, R2, -R0, RZ ;  /* 0x8000000002007210 */ /* 0x000fe20007ffe0ff */
[----:B------:R-:W-:-:S04]  /*a4c0*/  IMAD.WIDE.U32 R20, R20, c[0x0][0x440], R10 ;  /* 0x0001100014147a25 */ /* 0x000fc800078e000a */
[----:B------:R-:W-:-:S04]  /*a4d0*/  @P0 IMAD.HI.U32 R17, R15, c[0x0][0x4ec], RZ ;  /* 0x00013b000f110a27 */ /* 0x000fc800078e00ff */
[----:B------:R-:W-:-:S04]  /*a4e0*/  @P0 IMAD.HI.U32 R10, R15, c[0x0][0x4ec], RZ ;  /* 0x00013b000f0a0a27 */ /* 0x000fc800078e00ff */
[----:B------:R-:W-:Y:S01]  /*a4f0*/  IMAD.IADD R21, R21, 0x1, R3 ;  /* 0x0000000115157824 */ /* 0x000fe200078e0203 */
[----:B------:R-:W-:Y:S01]  /*a500*/  MOV R3, R15 ;  /* 0x0000000f00037202 */ /* 0x000fe20000000f00 */
[----:B------:R-:W-:Y:S01]  /*a510*/  IMAD.IADD R23, R23, 0x1, R7 ;  /* 0x0000000117177824 */ /* 0x000fe200078e0207 */
[----:B------:R-:W-:Y:S01]  /*a520*/  @P0 SHF.R.U32.HI R3, RZ, c[0x0][0x4f0], R17 ;  /* 0x00013c00ff030a19 */ /* 0x000fe20000011611 */
[----:B------:R-:W-:Y:S01]  /*a530*/  IMAD.MOV.U32 R7, RZ, RZ, R15 ;  /* 0x000000ffff077224 */ /* 0x000fe200078e000f */
[----:B------:R-:W-:Y:S01]  /*a540*/  @P0 SHF.R.U32.HI R7, RZ, c[0x0][0x4f0], R10 ;  /* 0x00013c00ff070a19 */ /* 0x000fe2000001160a */
[C---:B------:R-:W-:Y:S02]  /*a550*/  IMAD R11, R14.reuse, c[0x0][0x448], RZ ;  /* 0x000112000e0b7a24 */ /* 0x040fe400078e02ff */
[----:B------:R-:W-:Y:S01]  /*a560*/  IMAD R10, R14, c[0x0][0x4e0], RZ ;  /* 0x000138000e0a7a24 */ /* 0x000fe200078e02ff */
[----:B------:R-:W-:Y:S01]  /*a570*/  SHF.R.S32.HI R14, RZ, 0x1f, R7 ;  /* 0x0000001fff0e7819 */ /* 0x000fe20000011407 */
[----:B------:R-:W-:-:S02]  /*a580*/  IMAD.MOV R18, RZ, RZ, -R3 ;  /* 0x000000ffff127224 */ /* 0x000fc400078e0a03 */
[C---:B------:R-:W-:Y:S02]  /*a590*/  IMAD R11, R16.reuse, c[0x0][0x44c], R11 ;  /* 0x00011300100b7a24 */ /* 0x040fe400078e020b */
[----:B------:R-:W-:-:S04]  /*a5a0*/  IMAD.WIDE.U32 R20, R16, c[0x0][0x448], R20 ;  /* 0x0001120010147a25 */ /* 0x000fc800078e0014 */
[C---:B------:R-:W-:Y:S01]  /*a5b0*/  IMAD R10, R16.reuse, c[0x0][0x4e4], R10 ;  /* 0x00013900100a7a24 */ /* 0x040fe200078e020a */
[----:B------:R-:W-:Y:S01]  /*a5c0*/  IADD3 R21, R21, R11, RZ ;  /* 0x0000000b15157210 */ /* 0x000fe20007ffe0ff */
[----:B------:R-:W-:Y:S01]  /*a5d0*/  IMAD.WIDE.U32 R16, R16, c[0x0][0x4e0], R22 ;  /* 0x0001380010107a25 */ /* 0x000fe200078e0016 */
[----:B------:R-:W-:-:S03]  /*a5e0*/  SHF.R.S32.HI R11, RZ, 0x1f, R3 ;  /* 0x0000001fff0b7819 */ /* 0x000fc60000011403 */
[----:B------:R-:W-:Y:S01]  /*a5f0*/  IMAD R18, R18, c[0x0][0x4e8], R15 ;  /* 0x00013a0012127a24 */ /* 0x000fe200078e020f */
[----:B------:R-:W-:Y:S01]  /*a600*/  IADD3 R16, P0, R3, R16, RZ ;  /* 0x0000001003107210 */ /* 0x000fe20007f1e0ff */
[----:B------:R-:W-:Y:S02]  /*a610*/  IMAD R14, R14, c[0x0][0x430], RZ ;  /* 0x00010c000e0e7a24 */ /* 0x000fe400078e02ff */
[----:B------:R-:W-:Y:S01]  /*a620*/  IMAD R12, R12, 0x80, R6 ;  /* 0x000000800c0c7824 */ /* 0x000fe200078e0206 */
[----:B------:R-:W-:Y:S01]  /*a630*/  SHF.R.S32.HI R3, RZ, 0x1f, R18 ;  /* 0x0000001fff037819 */ /* 0x000fe20000011412 */
[----:B------:R-:W-:Y:S01]  /*a640*/  IMAD R14, R7, c[0x0][0x434], R14 ;  /* 0x00010d00070e7a24 */ /* 0x000fe200078e020e */
[----:B------:R-:W-:Y:S01]  /*a650*/  IADD3.X R17, R11, R17, R10, P0, !PT ;  /* 0x000000110b117210 */ /* 0x000fe200007fe40a */
[----:B------:R-:W-:Y:S01]  /*a660*/  IMAD.WIDE.U32 R10, R7, c[0x0][0x430], R20 ;  /* 0x00010c00070a7a25 */ /* 0x000fe200078e0014 */
[----:B------:R-:W-:-:S03]  /*a670*/  ISETP.GE.OR P4, PT, R12, R13, P1 ;  /* 0x0000000d0c00720c */ /* 0x000fc60000f86670 */
[----:B------:R-:W-:Y:S02]  /*a680*/  IMAD R3, R3, c[0x0][0x4c8], RZ ;  /* 0x0001320003037a24 */ /* 0x000fe400078e02ff */
[----:B------:R-:W-:Y:S02]  /*a690*/  IMAD.MOV R7, RZ, RZ, -R7 ;  /* 0x000000ffff077224 */ /* 0x000fe400078e0a07 */
[----:B------:R-:W-:-:S04]  /*a6a0*/  IMAD.WIDE.U32 R16, R18, c[0x0][0x4c8], R16 ;  /* 0x0001320012107a25 */ /* 0x000fc800078e0010 */
[----:B------:R-:W-:Y:S02]  /*a6b0*/  IMAD R3, R18, c[0x0][0x4cc], R3 ;  /* 0x0001330012037a24 */ /* 0x000fe400078e0203 */
[----:B------:R-:W-:Y:S02]  /*a6c0*/  IMAD R7, R7, c[0x0][0x4e8], R15 ;  /* 0x00013a0007077a24 */ /* 0x000fe400078e020f */
[----:B------:R-:W-:Y:S01]  /*a6d0*/  IMAD.IADD R11, R11, 0x1, R14 ;  /* 0x000000010b0b7824 */ /* 0x000fe200078e020e */
[C---:B------:R-:W-:Y:S02]  /*a6e0*/  LEA R14, P0, R16.reuse, c[0x0][0x4a8], 0x2 ;  /* 0x00012a00100e7a11 */ /* 0x040fe400078010ff */
[----:B------:R-:W-:Y:S01]  /*a6f0*/  IADD3 R15, R17, R3, RZ ;  /* 0x00000003110f7210 */ /* 0x000fe20007ffe0ff */
[----:B------:R-:W-:Y:S01]  /*a700*/  IMAD.WIDE.U32 R22, R7, c[0x0][0x428], R10 ;  /* 0x00010a0007167a25 */ /* 0x000fe200078e000a */
[----:B------:R-:W-:Y:S01]  /*a710*/  SHF.R.S32.HI R3, RZ, 0x1f, R7 ;  /* 0x0000001fff037819 */ /* 0x000fe20000011407 */
[----:B------:R-:W-:Y:S01]  /*a720*/  SHFL.IDX PT, R20, R14, RZ, 0x1c1f ;  /* 0x001c1fff0e147589 */ /* 0x000fe200000e0000 */
[----:B------:R-:W-:-:S02]  /*a730*/  LEA.HI.X R6, R16, c[0x0][0x4ac], R15, 0x2, P0 ;  /* 0x00012b0010067a11 */ /* 0x000fc400000f140f */
[C---:B------:R-:W-:Y:S01]  /*a740*/  IADD3 R11, R12.reuse, 0x8, RZ ;  /* 0x000000080c0b7810 */ /* 0x040fe20007ffe0ff */
[----:B------:R-:W-:Y:S01]  /*a750*/  SHFL.IDX PT, R18, R14, 0x1, 0x1c1f ;  /* 0x003c1f000e127f89 */ /* 0x000fe200000e0000 */
[----:B------:R-:W-:Y:S01]  /*a760*/  IMAD R3, R3, c[0x0][0x428], RZ ;  /* 0x00010a0003037a24 */ /* 0x000fe200078e02ff */
[C---:B------:R-:W-:Y:S02]  /*a770*/  IADD3 R10, R12.reuse, 0x40, RZ ;  /* 0x000000400c0a7810 */ /* 0x040fe40007ffe0ff */
[----:B------:R-:W1:Y:S01]  /*a780*/  SHFL.IDX PT, R21, R6, RZ, 0x1c1f ;  /* 0x001c1fff06157589 */ /* 0x000e6200000e0000 */
[----:B------:R-:W-:Y:S01]  /*a790*/  IMAD R3, R7, c[0x0][0x42c], R3 ;  /* 0x00010b0007037a24 */ /* 0x000fe200078e0203 */
[----:B------:R-:W-:Y:S02]  /*a7a0*/  IADD3 R7, R12, 0x48, RZ ;  /* 0x000000480c077810 */ /* 0x000fe40007ffe0ff */
[----:B------:R-:W2:Y:S01]  /*a7b0*/  SHFL.IDX PT, R19, R6, 0x1, 0x1c1f ;  /* 0x003c1f0006137f89 */ /* 0x000ea200000e0000 */
[-C--:B------:R-:W-:Y:S01]  /*a7c0*/  ISETP.GE.OR P3, PT, R11, R13.reuse, P1 ;  /* 0x0000000d0b00720c */ /* 0x080fe20000f66670 */
[----:B------:R-:W-:Y:S01]  /*a7d0*/  IMAD.IADD R3, R23, 0x1, R3 ;  /* 0x0000000117037824 */ /* 0x000fe200078e0203 */
[-C--:B------:R-:W-:Y:S01]  /*a7e0*/  ISETP.GE.OR P2, PT, R10, R13.reuse, P1 ;  /* 0x0000000d0a00720c */ /* 0x080fe20000f46670 */
[----:B------:R-:W-:Y:S01]  /*a7f0*/  SHFL.IDX PT, R16, R14, 0x2, 0x1c1f ;  /* 0x005c1f000e107f89 */ /* 0x000fe200000e0000 */
[----:B------:R-:W-:-:S02]  /*a800*/  ISETP.GE.OR P1, PT, R7, R13, P1 ;  /* 0x0000000d0700720c */ /* 0x000fc40000f26670 */
[-C--:B------:R-:W-:Y:S01]  /*a810*/  ISETP.GE.AND P5, PT, R10, R13.reuse, PT ;  /* 0x0000000d0a00720c */ /* 0x080fe20003fa6270 */
[----:B------:R-:W3:Y:S01]  /*a820*/  SHFL.IDX PT, R17, R6, 0x2, 0x1c1f ;  /* 0x005c1f0006117f89 */ /* 0x000ee200000e0000 */
[----:B------:R-:W-:-:S03]  /*a830*/  ISETP.GE.AND P6, PT, R7, R13, PT ;  /* 0x0000000d0700720c */ /* 0x000fc60003fc6270 */
[----:B------:R-:W-:Y:S04]  /*a840*/  SHFL.IDX PT, R14, R14, 0x3, 0x1c1f ;  /* 0x007c1f000e0e7f89 */ /* 0x000fe800000e0000 */
[----:B------:R4:W5:Y:S04]  /*a850*/  SHFL.IDX PT, R15, R6, 0x3, 0x1c1f ;  /* 0x007c1f00060f7f89 */ /* 0x00096800000e0000 */
[----:B-1----:R-:W-:Y:S04]  /*a860*/  @!P4 ST.E [R20.64], R4 ;  /* 0x000000041400c985 */ /* 0x002fe8000c10190c */
[----:B--2---:R1:W-:Y:S04]  /*a870*/  @!P3 ST.E [R18.64], R5 ;  /* 0x000000051200b985 */ /* 0x0043e8000c10190c */
[----:B---3--:R2:W-:Y:S01]  /*a880*/  @!P2 ST.E [R16.64], R8 ;  /* 0x000000081000a985 */ /* 0x0085e2000c10190c */
[----:B----4-:R-:W-:-:S03]  /*a890*/  LEA R6, P0, R22, c[0x0][0x400], 0x2 ;  /* 0x0001000016067a11 */ /* 0x010fc600078010ff */
[----:B-----5:R2:W-:Y:S01]  /*a8a0*/  @!P1 ST.E [R14.64], R9 ;  /* 0x000000090e009985 */ /* 0x0205e2000c10190c */
[-C--:B------:R-:W-:Y:S02]  /*a8b0*/  ISETP.GE.AND P1, PT, R12, R13.reuse, PT ;  /* 0x0000000d0c00720c */ /* 0x080fe40003f26270 */
[----:B------:R-:W-:Y:S01]  /*a8c0*/  LEA.HI.X R3, R22, c[0x0][0x404], R3, 0x2, P0 ;  /* 0x0001010016037a11 */ /* 0x000fe200000f1403 */
[----:B------:R2:W3:Y:S01]  /*a8d0*/  SHFL.IDX PT, R20, R6, RZ, 0x1c1f ;  /* 0x001c1fff06147589 */ /* 0x0004e200000e0000 */
[----:B------:R-:W-:-:S03]  /*a8e0*/  ISETP.GE.AND P0, PT, R11, R13, PT ;  /* 0x0000000d0b00720c */ /* 0x000fc60003f06270 */
[----:B------:R2:W4:Y:S01]  /*a8f0*/  SHFL.IDX PT, R21, R3, RZ, 0x1c1f ;  /* 0x001c1fff03157589 */ /* 0x00052200000e0000 */
[----:B-1----:R-:W-:-:S05]  /*a900*/  IMAD.SHL.U32 R5, R0, 0x2, RZ ;  /* 0x0000000200057824 */ /* 0x002fca00078e00ff */
[----:B------:R-:W-:Y:S05]  /*a910*/  @P1 BRA `(.L_x_1942) ;  /* 0x000005d000001947 */ /* 0x000fea0003800000 */
[C---:B------:R-:W-:Y:S02]  /*a920*/  IADD3 R4, R5.reuse, 0x8, RZ ;  /* 0x0000000805047810 */ /* 0x040fe40007ffe0ff */
[C---:B------:R-:W-:Y:S02]  /*a930*/  IADD3 R2, R5.reuse, 0x10, RZ ;  /* 0x0000001005027810 */ /* 0x040fe40007ffe0ff */
[----:B------:R-:W-:Y:S02]  /*a940*/  ISETP.GE.AND P3, PT, R4, c[0x0][0x3c8], PT ;  /* 0x0000f20004007a0c */ /* 0x000fe40003f66270 */
[----:B------:R-:W-:Y:S02]  /*a950*/  ISETP.GE.AND P2, PT, R2, c[0x0][0x3c8], PT ;  /* 0x0000f20002007a0c */ /* 0x000fe40003f46270 */
[C---:B------:R-:W-:Y:S02]  /*a960*/  IADD3 R0, R5.reuse, 0x18, RZ ;  /* 0x0000001805007810 */ /* 0x040fe40007ffe0ff */
[----:B------:R-:W-:-:S02]  /*a970*/  ISETP.GE.AND P4, PT, R5, c[0x0][0x3c8], PT ;  /* 0x0000f20005007a0c */ /* 0x000fc40003f86270 */
[----:B------:R-:W-:Y:S02]  /*a980*/  ISETP.GE.AND P1, PT, R0, c[0x0][0x3c8], PT ;  /* 0x0000f20000007a0c */ /* 0x000fe40003f26270 */
[----:B------:R-:W-:-:S03]  /*a990*/  IADD3 R7, R5, 0x28, RZ ;  /* 0x0000002805077810 */ /* 0x000fc60007ffe0ff */
[----:B------:R-:W-:Y:S02]  /*a9a0*/  @!P3 LEA.HI R4, R4, R4, RZ, 0x1 ;  /* 0x000000040404b211 */ /* 0x000fe400078f08ff */
[----:B------:R-:W-:Y:S02]  /*a9b0*/  @!P2 LEA.HI R2, R2, R2, RZ, 0x1 ;  /* 0x000000020202a211 */ /* 0x000fe400078f08ff */
[----:B------:R-:W-:Y:S02]  /*a9c0*/  @!P3 LOP3.LUT R4, R4, 0xfffffffe, RZ, 0xc0, !PT ;  /* 0xfffffffe0404b812 */ /* 0x000fe400078ec0ff */
[C-C-:B--234-:R-:W-:Y:S01]  /*a9d0*/  @!P4 IMAD.WIDE R8, R5.reuse, 0x4, R20.reuse ;  /* 0x000000040508c825 */ /* 0x15cfe200078e0214 */
[----:B------:R-:W-:Y:S02]  /*a9e0*/  @!P2 LOP3.LUT R2, R2, 0xfffffffe, RZ, 0xc0, !PT ;  /* 0xfffffffe0202a812 */ /* 0x000fe400078ec0ff */
[----:B------:R-:W-:Y:S01]  /*a9f0*/  @!P1 LEA.HI R0, R0, R0, RZ, 0x1 ;  /* 0x0000000000009211 */ /* 0x000fe200078f08ff */
[----:B------:R-:W-:Y:S01]  /*aa00*/  @!P3 IMAD.WIDE R10, R4, 0x4, R20 ;  /* 0x00000004040ab825 */ /* 0x000fe200078e0214 */
[----:B------:R1:W-:Y:S01]  /*aa10*/  @!P4 ST.E.64 [R8.64], R192 ;  /* 0x000000c00800c985 */ /* 0x0003e2000c101b0c */
[----:B------:R-:W-:-:S02]  /*aa20*/  IADD3 R4, R5, 0x20, RZ ;  /* 0x0000002005047810 */ /* 0x000fc40007ffe0ff */
[----:B------:R-:W-:Y:S01]  /*aa30*/  @!P1 LOP3.LUT R0, R0, 0xfffffffe, RZ, 0xc0, !PT ;  /* 0xfffffffe00009812 */ /* 0x000fe200078ec0ff */
[----:B------:R2:W-:Y:S01]  /*aa40*/  @!P3 ST.E.64 [R10.64], R180 ;  /* 0x000000b40a00b985 */ /* 0x0005e2000c101b0c */
[----:B------:R-:W-:Y:S02]  /*aa50*/  ISETP.GE.AND P4, PT, R4, c[0x0][0x3c8], PT ;  /* 0x0000f20004007a0c */ /* 0x000fe40003f86270 */
[----:B------:R-:W-:-:S11]  /*aa60*/  ISETP.GE.AND P3, PT, R7, c[0x0][0x3c8], PT ;  /* 0x0000f20007007a0c */ /* 0x000fd60003f66270 */
[----:B------:R-:W-:Y:S02]  /*aa70*/  @!P4 LEA.HI R4, R4, R4, RZ, 0x1 ;  /* 0x000000040404c211 */ /* 0x000fe400078f08ff */
[----:B------:R-:W-:Y:S02]  /*aa80*/  @!P3 LEA.HI R7, R7, R7, RZ, 0x1 ;  /* 0x000000070707b211 */ /* 0x000fe400078f08ff */
[----:B------:R-:W-:Y:S02]  /*aa90*/  @!P4 LOP3.LUT R4, R4, 0xfffffffe, RZ, 0xc0, !PT ;  /* 0xfffffffe0404c812 */ /* 0x000fe400078ec0ff */
[----:B------:R-:W-:Y:S01]  /*aaa0*/  @!P3 LOP3.LUT R7, R7, 0xfffffffe, RZ, 0xc0, !PT ;  /* 0xfffffffe0707b812 */ /* 0x000fe200078ec0ff */
[----:B-1----:R-:W-:Y:S01]  /*aab0*/  @!P2 IMAD.WIDE R8, R2, 0x4, R20 ;  /* 0x000000040208a825 */ /* 0x002fe200078e0214 */
[----:B------:R-:W-:-:S03]  /*aac0*/  IADD3 R2, R5, 0x30, RZ ;  /* 0x0000003005027810 */ /* 0x000fc60007ffe0ff */
[----:B--2---:R-:W-:Y:S01]  /*aad0*/  @!P3 IMAD.WIDE R10, R7, 0x4, R20 ;  /* 0x00000004070ab825 */ /* 0x004fe200078e0214 */
[----:B------:R1:W-:Y:S01]  /*aae0*/  @!P2 ST.E.64 [R8.64], R68 ;  /* 0x000000440800a985 */ /* 0x0003e2000c101b0c */
[----:B------:R-:W-:Y:S02]  /*aaf0*/  ISETP.GE.AND P2, PT, R2, c[0x0][0x3c8], PT ;  /* 0x0000f20002007a0c */ /* 0x000fe40003f46270 */
[----:B------:R-:W-:-:S11]  /*ab00*/  IADD3 R7, R5, 0x48, RZ ;  /* 0x0000004805077810 */ /* 0x000fd60007ffe0ff */
[----:B------:R-:W-:-:S04]  /*ab10*/  @!P2 LEA.HI R2, R2, R2, RZ, 0x1 ;  /* 0x000000020202a211 */ /* 0x000fc800078f08ff */
[----:B------:R-:W-:-:S05]  /*ab20*/  @!P2 LOP3.LUT R2, R2, 0xfffffffe, RZ, 0xc0, !PT ;  /* 0xfffffffe0202a812 */ /* 0x000fca00078ec0ff */
[----:B------:R-:W-:Y:S01]  /*ab30*/  @!P2 IMAD.WIDE R12, R2, 0x4, R20 ;  /* 0x00000004020ca825 */ /* 0x000fe200078e0214 */
[----:B------:R-:W-:-:S03]  /*ab40*/  IADD3 R2, R5, 0x40, RZ ;  /* 0x0000004005027810 */ /* 0x000fc60007ffe0ff */
        /* <DEDUP_REMOVED lines=10> */
[----:B------:R2:W-:Y:S01]  /*abf0*/  @!P3 ST.E.64 [R10.64], R96 ;  /* 0x000000600a00b985 */ /* 0x0005e2000c101b0c */
[----:B------:R-:W-:-:S03]  /*ac00*/  ISETP.GE.AND P3, PT, R7, c[0x0][0x3c8], PT ;  /* 0x0000f20007007a0c */ /* 0x000fc60003f66270 */
[----:B------:R3:W-:Y:S01]  /*ac10*/  @!P2 ST.E.64 [R12.64], R100 ;  /* 0x000000640c00a985 */ /* 0x0007e2000c101b0c */
[----:B------:R-:W-:-:S05]  /*ac20*/  ISETP.GE.AND P2, PT, R4, c[0x0][0x3c8], PT ;  /* 0x0000f20004007a0c */ /* 0x000fca0003f46270 */
[----:B------:R-:W-:-:S04]  /*ac30*/  @!P4 LEA.HI R2, R2, R2, RZ, 0x1 ;  /* 0x000000020202c211 */ /* 0x000fc800078f08ff */
[----:B------:R-:W-:Y:S02]  /*ac40*/  @!P4 LOP3.LUT R2, R2, 0xfffffffe, RZ, 0xc0, !PT ;  /* 0xfffffffe0202c812 */ /* 0x000fe400078ec0ff */
[----:B------:R-:W-:Y:S02]  /*ac50*/  @!P3 LEA.HI R7, R7, R7, RZ, 0x1 ;  /* 0x000000070707b211 */ /* 0x000fe400078f08ff */
[----:B------:R-:W-:Y:S02]  /*ac60*/  @!P2 LEA.HI R4, R4, R4, RZ, 0x1 ;  /* 0x000000040404a211 */ /* 0x000fe400078f08ff */
[----:B------:R-:W-:Y:S02]  /*ac70*/  @!P3 LOP3.LUT R7, R7, 0xfffffffe, RZ, 0xc0, !PT ;  /* 0xfffffffe0707b812 */ /* 0x000fe400078ec0ff */
[----:B------:R-:W-:Y:S01]  /*ac80*/  @!P2 LOP3.LUT R4, R4, 0xfffffffe, RZ, 0xc0, !PT ;  /* 0xfffffffe0404a812 */ /* 0x000fe200078ec0ff */
[----:B-1----:R-:W-:Y:S01]  /*ac90*/  @!P1 IMAD.WIDE R8, R0, 0x4, R20 ;  /* 0x0000000400089825 */ /* 0x002fe200078e0214 */
[----:B------:R-:W-:-:S03]  /*aca0*/  IADD3 R0, R5, 0x58, RZ ;  /* 0x0000005805007810 */ /* 0x000fc60007ffe0ff */
[--C-:B--2---:R-:W-:Y:S01]  /*acb0*/  @!P3 IMAD.WIDE R10, R7, 0x4, R20.reuse ;  /* 0x00000004070ab825 */ /* 0x104fe200078e0214 */
[----:B------:R1:W-:Y:S01]  /*acc0*/  @!P1 ST.E.64 [R8.64], R112 ;  /* 0x0000007008009985 */ /* 0x0003e2000c101b0c */
[----:B------:R-:W-:Y:S02]  /*acd0*/  ISETP.GE.AND P1, PT, R0, c[0x0][0x3c8], PT ;  /* 0x0000f20000007a0c */ /* 0x000fe40003f26270 */
[----:B---3--:R-:W-:Y:S01]  /*ace0*/  @!P2 IMAD.WIDE R12, R4, 0x4, R20 ;  /* 0x00000004040ca825 */ /* 0x008fe200078e0214 */
[C---:B------:R-:W-:Y:S02]  /*acf0*/  IADD3 R7, R5.reuse, 0x70, RZ ;  /* 0x0000007005077810 */ /* 0x040fe40007ffe0ff */
[----:B------:R-:W-:-:S08]  /*ad00*/  IADD3 R4, R5, 0x78, RZ ;  /* 0x0000007805047810 */ /* 0x000fd00007ffe0ff */
[----:B------:R-:W-:-:S04]  /*ad10*/  @!P1 LEA.HI R0, R0, R0, RZ, 0x1 ;  /* 0x0000000000009211 */ /* 0x000fc800078f08ff */
[----:B------:R-:W-:Y:S01]  /*ad20*/  @!P1 LOP3.LUT R0, R0, 0xfffffffe, RZ, 0xc0, !PT ;  /* 0xfffffffe00009812 */ /* 0x000fe200078ec0ff */
[----:B-1----:R-:W-:Y:S01]  /*ad30*/  @!P4 IMAD.WIDE R8, R2, 0x4, R20 ;  /* 0x000000040208c825 */ /* 0x002fe200078e0214 */
[----:B------:R-:W-:-:S04]  /*ad40*/  IADD3 R2, R5, 0x68, RZ ;  /* 0x0000006805027810 */ /* 0x000fc80007ffe0ff */
[----:B------:R1:W-:Y:S04]  /*ad50*/  @!P4 ST.E.64 [R8.64], R116 ;  /* 0x000000740800c985 */ /* 0x0003e8000c101b0c */
[----:B------:R2:W-:Y:S01]  /*ad60*/  @!P3 ST.E.64 [R10.64], R128 ;  /* 0x000000800a00b985 */ /* 0x0005e2000c101b0c */
[----:B------:R-:W-:-:S03]  /*ad70*/  ISETP.GE.AND P3, PT, R2, c[0x0][0x3c8], PT ;  /* 0x0000f20002007a0c */ /* 0x000fc60003f66270 */
[----:B------:R3:W-:Y:S01]  /*ad80*/  @!P2 ST.E.64 [R12.64], R132 ;  /* 0x000000840c00a985 */ /* 0x0007e2000c101b0c */
[----:B------:R-:W-:-:S09]  /*ad90*/  ISETP.GE.AND P2, PT, R7, c[0x0][0x3c8], PT ;  /* 0x0000f20007007a0c */ /* 0x000fd20003f46270 */
[----:B------:R-:W-:-:S04]  /*ada0*/  @!P3 LEA.HI R2, R2, R2, RZ, 0x1 ;  /* 0x000000020202b211 */ /* 0x000fc800078f08ff */
[----:B------:R-:W-:Y:S02]  /*adb0*/  @!P2 LEA.HI R7, R7, R7, RZ, 0x1 ;  /* 0x000000070707a211 */ /* 0x000fe400078f08ff */
[----:B------:R-:W-:Y:S02]  /*adc0*/  @!P3 LOP3.LUT R2, R2, 0xfffffffe, RZ, 0xc0, !PT ;  /* 0xfffffffe0202b812 */ /* 0x000fe400078ec0ff */
[----:B------:R-:W-:Y:S01]  /*add0*/  @!P2 LOP3.LUT R7, R7, 0xfffffffe, RZ, 0xc0, !PT ;  /* 0xfffffffe0707a812 */ /* 0x000fe200078ec0ff */
[----:B-1----:R-:W-:Y:S01]  /*ade0*/  @!P1 IMAD.WIDE R8, R0, 0x4, R20 ;  /* 0x0000000400089825 */ /* 0x002fe200078e0214 */
[----:B------:R-:W-:-:S03]  /*adf0*/  IADD3 R0, R5, 0x60, RZ ;  /* 0x0000006005007810 */ /* 0x000fc60007ffe0ff */
[--C-:B--2---:R-:W-:Y:S01]  /*ae00*/  @!P3 IMAD.WIDE R10, R2, 0x4, R20.reuse ;  /* 0x00000004020ab825 */ /* 0x104fe200078e0214 */
[----:B------:R-:W-:Y:S01]  /*ae10*/  ISETP.GE.AND P4, PT, R0, c[0x0][0x3c8], PT ;  /* 0x0000f20000007a0c */ /* 0x000fe20003f86270 */
[----:B------:R1:W-:Y:S01]  /*ae20*/  @!P1 ST.E.64 [R8.64], R144 ;  /* 0x0000009008009985 */ /* 0x0003e2000c101b0c */
[----:B------:R-:W-:Y:S01]  /*ae30*/  ISETP.GE.AND P1, PT, R4, c[0x0][0x3c8], PT ;  /* 0x0000f20004007a0c */ /* 0x000fe20003f26270 */
[----:B---3--:R-:W-:-:S10]  /*ae40*/  @!P2 IMAD.WIDE R12, R7, 0x4, R20 ;  /* 0x00000004070ca825 */ /* 0x008fd400078e0214 */
[----:B------:R-:W-:Y:S02]  /*ae50*/  @!P4 LEA.HI R0, R0, R0, RZ, 0x1 ;  /* 0x000000000000c211 */ /* 0x000fe400078f08ff */
[----:B------:R-:W-:Y:S02]  /*ae60*/  @!P1 LEA.HI R4, R4, R4, RZ, 0x1 ;  /* 0x0000000404049211 */ /* 0x000fe400078f08ff */
[----:B------:R-:W-:Y:S02]  /*ae70*/  @!P4 LOP3.LUT R0, R0, 0xfffffffe, RZ, 0xc0, !PT ;  /* 0xfffffffe0000c812 */ /* 0x000fe400078ec0ff */
[----:B------:R-:W-:-:S03]  /*ae80*/  @!P1 LOP3.LUT R4, R4, 0xfffffffe, RZ, 0xc0, !PT ;  /* 0xfffffffe04049812 */ /* 0x000fc600078ec0ff */
[----:B-1----:R-:W-:-:S04]  /*ae90*/  @!P4 IMAD.WIDE R8, R0, 0x4, R20 ;  /* 0x000000040008c825 */ /* 0x002fc800078e0214 */
[----:B------:R-:W-:Y:S01]  /*aea0*/  @!P1 IMAD.WIDE R20, R4, 0x4, R20 ;  /* 0x0000000404149825 */ /* 0x000fe200078e0214 */
[----:B------:R1:W-:Y:S04]  /*aeb0*/  @!P4 ST.E.64 [R8.64], R176 ;  /* 0x000000b00800c985 */ /* 0x0003e8000c101b0c */
[----:B------:R1:W-:Y:S04]  /*aec0*/  @!P3 ST.E.64 [R10.64], R156 ;  /* 0x0000009c0a00b985 */ /* 0x0003e8000c101b0c */
[----:B------:R1:W-:Y:S04]  /*aed0*/  @!P2 ST.E.64 [R12.64], R172 ;  /* 0x000000ac0c00a985 */ /* 0x0003e8000c101b0c */
[----:B------:R1:W-:Y:S02]  /*aee0*/  @!P1 ST.E.64 [R20.64], R160 ;  /* 0x000000a014009985 */ /* 0x0003e4000c101b0c */
.L_x_1942:
[----:B------:R-:W-:Y:S05]  /*aef0*/  BSYNC B0 ;  /* 0x0000000000007941 */ /* 0x000fea0003800000 */
.L_x_1941:
[----:B-12---:R1:W2:Y:S01]  /*af00*/  SHFL.IDX PT, R9, R3, 0x1, 0x1c1f ;  /* 0x003c1f0003097f89 */ /* 0x0062a200000e0000 */
[----:B------:R-:W-:Y:S03]  /*af10*/  BSSY B0, `(.L_x_1943) ;  /* 0x0000060000007945 */ /* 0x000fe60003800000 */
[----:B------:R1:W4:Y:S01]  /*af20*/  SHFL.IDX PT, R8, R6, 0x1, 0x1c1f ;  /* 0x003c1f0006087f89 */ /* 0x00032200000e0000 */
[----:B------:R-:W-:Y:S05]  /*af30*/  @P0 BRA `(.L_x_1944) ;  /* 0x000005d000000947 */ /* 0x000fea0003800000 */
[C---:B------:R-:W-:Y:S02]  /*af40*/  ISETP.GE.AND P0, PT, R5.reuse, c[0x0][0x3c8], PT ;  /* 0x0000f20005007a0c */ /* 0x040fe40003f06270 */
[----:B------:R-:W-:-:S02]  /*af50*/  IADD3 R4, R5, 0x8, RZ ;  /* 0x0000000805047810 */ /* 0x000fc40007ffe0ff */
[C---:B------:R-:W-:Y:S02]  /*af60*/  IADD3 R2, R5.reuse, 0x10, RZ ;  /* 0x0000001005027810 */ /* 0x040fe40007ffe0ff */
[----:B------:R-:W-:Y:S02]  /*af70*/  ISETP.GE.AND P4, PT, R4, c[0x0][0x3c8], PT ;  /* 0x0000f20004007a0c */ /* 0x000fe40003f86270 */
[C---:B------:R-:W-:Y:S02]  /*af80*/  IADD3 R0, R5.reuse, 0x18, RZ ;  /* 0x0000001805007810 */ /* 0x040fe40007ffe0ff */
[----:B------:R-:W-:Y:S02]  /*af90*/  ISETP.GE.AND P3, PT, R2, c[0x0][0x3c8], PT ;  /* 0x0000f20002007a0c */ /* 0x000fe40003f66270 */
[----:B------:R-:W-:Y:S01]  /*afa0*/  ISETP.GE.AND P2, PT, R0, c[0x0][0x3c8], PT ;  /* 0x0000f20000007a0c */ /* 0x000fe20003f46270 */
[C---:B--2-4-:R-:W-:Y:S01]  /*afb0*/  @!P0 IMAD.WIDE R10, R5.reuse, 0x4, R8 ;  /* 0x00000004050a8825 */ /* 0x054fe200078e0208 */
[----:B------:R-:W-:-:S04]  /*afc0*/  IADD3 R7, R5, 0x28, RZ ;  /* 0x0000002805077810 */ /* 0x000fc80007ffe0ff */
[----:B------:R2:W-:Y:S01]  /*afd0*/  @!P0 ST.E.64 [R10.64], R194 ;  /* 0x000000c20a008985 */ /* 0x0005e2000c101b0c */
[----:B------:R-:W-:Y:S02]  /*afe0*/  ISETP.GE.AND P0, PT, R7, c[0x0][0x3c8], PT ;  /* 0x0000f20007007a0c */ /* 0x000fe40003f06270 */
[----:B------:R-:W-:Y:S02]  /*aff0*/  @!P4 LEA.HI R4, R4, R4, RZ, 0x1 ;  /* 0x000000040404c211 */ /* 0x000fe400078f08ff */
[----:B------:R-:W-:Y:S02]  /*b000*/  @!P3 LEA.HI R2, R2, R2, RZ, 0x1 ;  /* 0x000000020202b211 */ /* 0x000fe400078f08ff */
[----:B------:R-:W-:Y:S02]  /*b010*/  @!P4 LOP3.LUT R4, R4, 0xfffffffe, RZ, 0xc0, !PT ;  /* 0xfffffffe0404c812 */ /* 0x000fe400078ec0ff */
[----:B------:R-:W-:Y:S02]  /*b020*/  @!P2 LEA.HI R0, R0, R0, RZ, 0x1 ;  /* 0x000000000000a211 */ /* 0x000fe400078f08ff */
[----:B------:R-:W-:Y:S01]  /*b030*/  @!P3 LOP3.LUT R2, R2, 0xfffffffe, RZ, 0xc0, !PT ;  /* 0xfffffffe0202b812 */ /* 0x000fe200078ec0ff */
[----:B------:R-:W-:Y:S01]  /*b040*/  @!P4 IMAD.WIDE R12, R4, 0x4, R8 ;  /* 0x00000004040cc825 */ /* 0x000fe200078e0208 */
[----:B------:R-:W-:-:S02]  /*b050*/  @!P2 LOP3.LUT R0, R0, 0xfffffffe, RZ, 0xc0, !PT ;  /* 0xfffffffe0000a812 */ /* 0x000fc400078ec0ff */
[C---:B------:R-:W-:Y:S01]  /*b060*/  IADD3 R4, R5.reuse, 0x50, RZ ;  /* 0x0000005005047810 */ /* 0x040fe20007ffe0ff */
[--C-:B------:R-:W-:Y:S01]  /*b070*/  @!P3 IMAD.WIDE R14, R2, 0x4, R8.reuse ;  /* 0x00000004020eb825 */ /* 0x100fe200078e0208 */
[----:B------:R4:W-:Y:S01]  /*b080*/  @!P4 ST.E.64 [R12.64], R182 ;  /* 0x000000b60c00c985 */ /* 0x0009e2000c101b0c */
[C---:B------:R-:W-:Y:S02]  /*b090*/  IADD3 R2, R5.reuse, 0x38, RZ ;  /* 0x0000003805027810 */ /* 0x040fe40007ffe0ff */
[----:B------:R-:W-:Y:S01]  /*b0a0*/  @!P2 IMAD.WIDE R16, R0, 0x4, R8 ;  /* 0x000000040010a825 */ /* 0x000fe200078e0208 */
[C---:B------:R-:W-:Y:S01]  /*b0b0*/  IADD3 R0, R5.reuse, 0x30, RZ ;  /* 0x0000003005007810 */ /* 0x040fe20007ffe0ff */
[----:B------:R5:W-:Y:S01]  /*b0c0*/  @!P3 ST.E.64 [R14.64], R70 ;  /* 0x000000460e00b985 */ /* 0x000be2000c101b0c */
[----:B------:R-:W-:Y:S02]  /*b0d0*/  ISETP.GE.AND P3, PT, R2, c[0x0][0x3c8], PT ;  /* 0x0000f20002007a0c */ /* 0x000fe40003f66270 */
[----:B------:R-:W-:Y:S01]  /*b0e0*/  ISETP.GE.AND P4, PT, R0, c[0x0][0x3c8], PT ;  /* 0x0000f20000007a0c */ /* 0x000fe20003f86270 */
[----:B------:R-:W-:Y:S01]  /*b0f0*/  @!P2 ST.E.64 [R16.64], R82 ;  /* 0x000000521000a985 */ /* 0x000fe2000c101b0c */
[----:B--2---:R-:W-:-:S02]  /*b100*/  IADD3 R10, R5, 0x20, RZ ;  /* 0x00000020050a7810 */ /* 0x004fc40007ffe0ff */
[----:B------:R-:W-:Y:S02]  /*b110*/  @!P0 LEA.HI R11, R7, R7, RZ, 0x1 ;  /* 0x00000007070b8211 */ /* 0x000fe400078f08ff */
[----:B------:R-:W-:Y:S02]  /*b120*/  ISETP.GE.AND P1, PT, R10, c[0x0][0x3c8], PT ;  /* 0x0000f2000a007a0c */ /* 0x000fe40003f26270 */
[----:B------:R-:W-:Y:S02]  /*b130*/  @!P0 LOP3.LUT R11, R11, 0xfffffffe, RZ, 0xc0, !PT ;  /* 0xfffffffe0b0b8812 */ /* 0x000fe400078ec0ff */
[----:B------:R-:W-:-:S03]  /*b140*/  IADD3 R7, R5, 0x48, RZ ;  /* 0x0000004805077810 */ /* 0x000fc60007ffe0ff */
[----:B------:R-:W-:Y:S02]  /*b150*/  @!P4 LEA.HI R0, R0, R0, RZ, 0x1 ;  /* 0x000000000000c211 */ /* 0x000fe400078f08ff */
[----:B------:R-:W-:Y:S02]  /*b160*/  @!P3 LEA.HI R2, R2, R2, RZ, 0x1 ;  /* 0x000000020202b211 */ /* 0x000fe400078f08ff */
[----:B------:R-:W-:Y:S02]  /*b170*/  @!P4 LOP3.LUT R0, R0, 0xfffffffe, RZ, 0xc0, !PT ;  /* 0xfffffffe0000c812 */ /* 0x000fe400078ec0ff */
[----:B------:R-:W-:Y:S02]  /*b180*/  @!P3 LOP3.LUT R2, R2, 0xfffffffe, RZ, 0xc0, !PT ;  /* 0xfffffffe0202b812 */ /* 0x000fe400078ec0ff */
[----:B------:R-:W-:-:S04]  /*b190*/  @!P1 LEA.HI R10, R10, R10, RZ, 0x1 ;  /* 0x0000000a0a0a9211 */ /* 0x000fc800078f08ff */
[----:B----4-:R-:W-:Y:S01]  /*b1a0*/  @!P1 LOP3.LUT R12, R10, 0xfffffffe, RZ, 0xc0, !PT ;  /* 0xfffffffe0a0c9812 */ /* 0x010fe200078ec0ff */
[----:B-----5:R-:W-:Y:S01]  /*b1b0*/  @!P0 IMAD.WIDE R14, R11, 0x4, R8 ;  /* 0x000000040b0e8825 */ /* 0x020fe200078e0208 */
[----:B------:R-:W-:-:S03]  /*b1c0*/  IADD3 R10, R5, 0x40, RZ ;  /* 0x00000040050a7810 */ /* 0x000fc60007ffe0ff */
[----:B------:R-:W-:Y:S01]  /*b1d0*/  @!P1 IMAD.WIDE R12, R12, 0x4, R8 ;  /* 0x000000040c0c9825 */ /* 0x000fe200078e0208 */
[----:B------:R-:W-:-:S04]  /*b1e0*/  ISETP.GE.AND P2, PT, R10, c[0x0][0x3c8], PT ;  /* 0x0000f2000a007a0c */ /* 0x000fc80003f46270 */
[----:B------:R2:W-:Y:S01]  /*b1f0*/  @!P1 ST.E.64 [R12.64], R86 ;  /* 0x000000560c009985 */ /* 0x0005e2000c101b0c */
[----:B------:R-:W-:-:S03]  /*b200*/  ISETP.GE.AND P1, PT, R7, c[0x0][0x3c8], PT ;  /* 0x0000f20007007a0c */ /* 0x000fc60003f26270 */
[----:B------:R4:W-:Y:S01]  /*b210*/  @!P0 ST.E.64 [R14.64], R98 ;  /* 0x000000620e008985 */ /* 0x0009e2000c101b0c */
[----:B------:R-:W-:-:S04]  /*b220*/  ISETP.GE.AND P0, PT, R4, c[0x0][0x3c8], PT ;  /* 0x0000f20004007a0c */ /* 0x000fc80003f06270 */
[----:B------:R-:W-:-:S04]  /*b230*/  @!P2 LEA.HI R10, R10, R10, RZ, 0x1 ;  /* 0x0000000a0a0aa211 */ /* 0x000fc800078f08ff */
[----:B------:R-:W-:Y:S02]  /*b240*/  @!P2 LOP3.LUT R10, R10, 0xfffffffe, RZ, 0xc0, !PT ;  /* 0xfffffffe0a0aa812 */ /* 0x000fe400078ec0ff */
[----:B------:R-:W-:-:S03]  /*b250*/  @!P1 LEA.HI R7, R7, R7, RZ, 0x1 ;  /* 0x0000000707079211 */ /* 0x000fc600078f08ff */
[----:B------:R-:W-:Y:S01]  /*b260*/  @!P0 LEA.HI R4, R4, R4, RZ, 0x1 ;  /* 0x0000000404048211 */ /* 0x000fe200078f08ff */
[--C-:B------:R-:W-:Y:S01]  /*b270*/  @!P2 IMAD.WIDE R10, R10, 0x4, R8.reuse ;  /* 0x000000040a0aa825 */ /* 0x100fe200078e0208 */
[----:B------:R-:W-:Y:S02]  /*b280*/  @!P1 LOP3.LUT R7, R7, 0xfffffffe, RZ, 0xc0, !PT ;  /* 0xfffffffe07079812 */ /* 0x000fe400078ec0ff */
[----:B------:R-:W-:Y:S01]  /*b290*/  @!P0 LOP3.LUT R4, R4, 0xfffffffe, RZ, 0xc0, !PT ;  /* 0xfffffffe04048812 */ /* 0x000fe200078ec0ff */
[----:B--2---:R-:W-:Y:S01]  /*b2a0*/  @!P4 IMAD.WIDE R12, R0, 0x4, R8 ;  /* 0x00000004000cc825 */ /* 0x004fe200078e0208 */
[----:B------:R-:W-:-:S03]  /*b2b0*/  IADD3 R0, R5, 0x58, RZ ;  /* 0x0000005805007810 */ /* 0x000fc60007ffe0ff */
[----:B----4-:R-:W-:Y:S01]  /*b2c0*/  @!P3 IMAD.WIDE R14, R2, 0x4, R8 ;  /* 0x00000004020eb825 */ /* 0x010fe200078e0208 */
[----:B------:R2:W-:Y:S01]  /*b2d0*/  @!P4 ST.E.64 [R12.64], R102 ;  /* 0x000000660c00c985 */ /* 0x0005e2000c101b0c */
[----:B------:R-:W-:Y:S02]  /*b2e0*/  IADD3 R2, R5, 0x60, RZ ;  /* 0x0000006005027810 */ /* 0x000fe40007ffe0ff */
[----:B------:R-:W-:Y:S01]  /*b2f0*/  ISETP.GE.AND P4, PT, R0, c[0x0][0x3c8], PT ;  /* 0x0000f20000007a0c */ /* 0x000fe20003f86270 */
[----:B------:R4:W-:Y:S01]  /*b300*/  @!P3 ST.E.64 [R14.64], R114 ;  /* 0x000000720e00b985 */ /* 0x0009e2000c101b0c */
[----:B------:R-:W-:-:S03]  /*b310*/  ISETP.GE.AND P3, PT, R2, c[0x0][0x3c8], PT ;  /* 0x0000f20002007a0c */ /* 0x000fc60003f66270 */
[----:B------:R5:W-:Y:S08]  /*b320*/  @!P2 ST.E.64 [R10.64], R118 ;  /* 0x000000760a00a985 */ /* 0x000bf0000c101b0c */
[----:B------:R-:W-:Y:S02]  /*b330*/  @!P4 LEA.HI R0, R0, R0, RZ, 0x1 ;  /* 0x000000000000c211 */ /* 0x000fe400078f08ff */
[----:B------:R-:W-:-:S02]  /*b340*/  @!P3 LEA.HI R2, R2, R2, RZ, 0x1 ;  /* 0x000000020202b211 */ /* 0x000fc400078f08ff */
[----:B------:R-:W-:Y:S02]  /*b350*/  @!P4 LOP3.LUT R0, R0, 0xfffffffe, RZ, 0xc0, !PT ;  /* 0xfffffffe0000c812 */ /* 0x000fe400078ec0ff */
[----:B------:R-:W-:Y:S01]  /*b360*/  @!P3 LOP3.LUT R2, R2, 0xfffffffe, RZ, 0xc0, !PT ;  /* 0xfffffffe0202b812 */ /* 0x000fe200078ec0ff */
[----:B--2---:R-:W-:Y:S01]  /*b370*/  @!P1 IMAD.WIDE R12, R7, 0x4, R8 ;  /* 0x00000004070c9825 */ /* 0x004fe200078e0208 */
[----:B------:R-:W-:-:S03]  /*b380*/  IADD3 R7, R5, 0x70, RZ ;  /* 0x0000007005077810 */ /* 0x000fc60007ffe0ff */
[----:B----4-:R-:W-:Y:S01]  /*b390*/  @!P0 IMAD.WIDE R14, R4, 0x4, R8 ;  /* 0x00000004040e8825 */ /* 0x010fe200078e0208 */
[----:B------:R-:W-:Y:S01]  /*b3a0*/  IADD3 R4, R5, 0x78, RZ ;  /* 0x0000007805047810 */ /* 0x000fe20007ffe0ff */
[----:B------:R2:W-:Y:S01]  /*b3b0*/  @!P1 ST.E.64 [R12.64], R130 ;  /* 0x000000820c009985 */ /* 0x0005e2000c101b0c */
[----:B------:R-:W-:Y:S02]  /*b3c0*/  ISETP.GE.AND P1, PT, R7, c[0x0][0x3c8], PT ;  /* 0x0000f20007007a0c */ /* 0x000fe40003f26270 */
[----:B-----5:R-:W-:Y:S01]  /*b3d0*/  IADD3 R10, R5, 0x68, RZ ;  /* 0x00000068050a7810 */ /* 0x020fe20007ffe0ff */
[----:B------:R4:W-:Y:S01]  /*b3e0*/  @!P0 ST.E.64 [R14.64], R134 ;  /* 0x000000860e008985 */ /* 0x0009e2000c101b0c */
[----:B------:R-:W-:Y:S02]  /*b3f0*/  ISETP.GE.AND P0, PT, R4, c[0x0][0x3c8], PT ;  /* 0x0000f20004007a0c */ /* 0x000fe40003f06270 */
[----:B------:R-:W-:-:S07]  /*b400*/  ISETP.GE.AND P2, PT, R10, c[0x0][0x3c8], PT ;  /* 0x0000f2000a007a0c */ /* 0x000fce0003f46270 */
[----:B------:R-:W-:-:S04]  /*b410*/  @!P1 LEA.HI R7, R7, R7, RZ, 0x1 ;  /* 0x0000000707079211 */ /* 0x000fc800078f08ff */
[----:B------:R-:W-:Y:S02]  /*b420*/  @!P0 LEA.HI R4, R4, R4, RZ, 0x1 ;  /* 0x0000000404048211 */ /* 0x000fe400078f08ff */
[----:B------:R-:W-:Y:S02]  /*b430*/  @!P2 LEA.HI R10, R10, R10, RZ, 0x1 ;  /* 0x0000000a0a0aa211 */ /* 0x000fe400078f08ff */
[----:B------:R-:W-:Y:S02]  /*b440*/  @!P1 LOP3.LUT R7, R7, 0xfffffffe, RZ, 0xc0, !PT ;  /* 0xfffffffe07079812 */ /* 0x000fe400078ec0ff */
[----:B------:R-:W-:Y:S02]  /*b450*/  @!P2 LOP3.LUT R10, R10, 0xfffffffe, RZ, 0xc0, !PT ;  /* 0xfffffffe0a0aa812 */ /* 0x000fe400078ec0ff */
[----:B------:R-:W-:Y:S01]  /*b460*/  @!P0 LOP3.LUT R4, R4, 0xfffffffe, RZ, 0xc0, !PT ;  /* 0xfffffffe04048812 */ /* 0x000fe200078ec0ff */
[----:B------:R-:W-:-:S04]  /*b470*/  @!P1 IMAD.WIDE R16, R7, 0x4, R8 ;  /* 0x0000000407109825 */ /* 0x000fc800078e0208 */
[----:B--2---:R-:W-:-:S04]  /*b480*/  @!P4 IMAD.WIDE R12, R0, 0x4, R8 ;  /* 0x00000004000cc825 */ /* 0x004fc800078e0208 */
[--C-:B----4-:R-:W-:Y:S01]  /*b490*/  @!P3 IMAD.WIDE R14, R2, 0x4, R8.reuse ;  /* 0x00000004020eb825 */ /* 0x110fe200078e0208 */
[----:B------:R2:W-:Y:S03]  /*b4a0*/  @!P4 ST.E.64 [R12.64], R146 ;  /* 0x000000920c00c985 */ /* 0x0005e6000c101b0c */
[--C-:B------:R-:W-:Y:S01]  /*b4b0*/  @!P2 IMAD.WIDE R10, R10, 0x4, R8.reuse ;  /* 0x000000040a0aa825 */ /* 0x100fe200078e0208 */
[----:B------:R2:W-:Y:S03]  /*b4c0*/  @!P3 ST.E.64 [R14.64], R178 ;  /* 0x000000b20e00b985 */ /* 0x0005e6000c101b0c */
[----:B------:R-:W-:Y:S01]  /*b4d0*/  @!P0 IMAD.WIDE R8, R4, 0x4, R8 ;  /* 0x0000000404088825 */ /* 0x000fe200078e0208 */
[----:B------:R2:W-:Y:S04]  /*b4e0*/  @!P2 ST.E.64 [R10.64], R158 ;  /* 0x0000009e0a00a985 */ /* 0x0005e8000c101b0c */
[----:B------:R2:W-:Y:S04]  /*b4f0*/  @!P1 ST.E.64 [R16.64], R174 ;  /* 0x000000ae10009985 */ /* 0x0005e8000c101b0c */
[----:B------:R2:W-:Y:S02]  /*b500*/  @!P0 ST.E.64 [R8.64], R162 ;  /* 0x000000a208008985 */ /* 0x0005e4000c101b0c */
.L_x_1944:
[----:B------:R-:W-:Y:S05]  /*b510*/  BSYNC B0 ;  /* 0x0000000000007941 */ /* 0x000fea0003800000 */
.L_x_1943:
[----:B--2---:R2:W1:Y:S01]  /*b520*/  SHFL.IDX PT, R9, R3, 0x2, 0x1c1f ;  /* 0x005c1f0003097f89 */ /* 0x00446200000e0000 */
[----:B------:R-:W-:Y:S03]  /*b530*/  BSSY B0, `(.L_x_1945) ;  /* 0x0000060000007945 */ /* 0x000fe60003800000 */
[----:B----4-:R2:W4:Y:S01]  /*b540*/  SHFL.IDX PT, R8, R6, 0x2, 0x1c1f ;  /* 0x005c1f0006087f89 */ /* 0x01052200000e0000 */
[----:B------:R-:W-:Y:S05]  /*b550*/  @P5 BRA `(.L_x_1946) ;  /* 0x000005d000005947 */ /* 0x000fea0003800000 */
[C---:B------:R-:W-:Y:S02]  /*b560*/  IADD3 R7, R5.reuse, 0x8, RZ ;  /* 0x0000000805077810 */ /* 0x040fe40007ffe0ff */
[----:B------:R-:W-:-:S02]  /*b570*/  IADD3 R4, R5, 0x10, RZ ;  /* 0x0000001005047810 */ /* 0x000fc40007ffe0ff */
[----:B------:R-:W-:Y:S02]  /*b580*/  ISETP.GE.AND P2, PT, R7, c[0x0][0x3c8], PT ;  /* 0x0000f20007007a0c */ /* 0x000fe40003f46270 */
[----:B------:R-:W-:Y:S02]  /*b590*/  ISETP.GE.AND P1, PT, R4, c[0x0][0x3c8], PT ;  /* 0x0000f20004007a0c */ /* 0x000fe40003f26270 */
[C---:B------:R-:W-:Y:S02]  /*b5a0*/  IADD3 R2, R5.reuse, 0x18, RZ ;  /* 0x0000001805027810 */ /* 0x040fe40007ffe0ff */
[C---:B------:R-:W-:Y:S02]  /*b5b0*/  ISETP.GE.AND P3, PT, R5.reuse, c[0x0][0x3c8], PT ;  /* 0x0000f20005007a0c */ /* 0x040fe40003f66270 */
[----:B------:R-:W-:Y:S02]  /*b5c0*/  ISETP.GE.AND P0, PT, R2, c[0x0][0x3c8], PT ;  /* 0x0000f20002007a0c */ /* 0x000fe40003f06270 */
[----:B------:R-:W-:-:S03]  /*b5d0*/  IADD3 R0, R5, 0x20, RZ ;  /* 0x0000002005007810 */ /* 0x000fc60007ffe0ff */
[----:B------:R-:W-:Y:S02]  /*b5e0*/  @!P2 LEA.HI R7, R7, R7, RZ, 0x1 ;  /* 0x000000070707a211 */ /* 0x000fe400078f08ff */
[----:B------:R-:W-:Y:S02]  /*b5f0*/  @!P1 LEA.HI R4, R4, R4, RZ, 0x1 ;  /* 0x0000000404049211 */ /* 0x000fe400078f08ff */
[----:B------:R-:W-:Y:S02]  /*b600*/  @!P2 LOP3.LUT R7, R7, 0xfffffffe, RZ, 0xc0, !PT ;  /* 0xfffffffe0707a812 */ /* 0x000fe400078ec0ff */
[--C-:B-1--4-:R-:W-:Y:S01]  /*b610*/  @!P3 IMAD.WIDE R10, R5, 0x4, R8.reuse ;  /* 0x00000004050ab825 */ /* 0x112fe200078e0208 */
[----:B------:R-:W-:Y:S02]  /*b620*/  @!P1 LOP3.LUT R4, R4, 0xfffffffe, RZ, 0xc0, !PT ;  /* 0xfffffffe04049812 */ /* 0x000fe400078ec0ff */
[----:B------:R-:W-:Y:S01]  /*b630*/  @!P0 LEA.HI R2, R2, R2, RZ, 0x1 ;  /* 0x0000000202028211 */ /* 0x000fe200078f08ff */
[--C-:B------:R-:W-:Y:S01]  /*b640*/  @!P2 IMAD.WIDE R12, R7, 0x4, R8.reuse ;  /* 0x00000004070ca825 */ /* 0x100fe200078e0208 */
[----:B------:R-:W-:Y:S01]  /*b650*/  ISETP.GE.AND P5, PT, R0, c[0x0][0x3c8], PT ;  /* 0x0000f20000007a0c */ /* 0x000fe20003fa6270 */
[----:B------:R1:W-:Y:S01]  /*b660*/  @!P3 ST.E.64 [R10.64], R188 ;  /* 0x000000bc0a00b985 */ /* 0x0003e2000c101b0c */
[C---:B------:R-:W-:Y:S01]  /*b670*/  IADD3 R7, R5.reuse, 0x30, RZ ;  /* 0x0000003005077810 */ /* 0x040fe20007ffe0ff */
[----:B------:R-:W-:Y:S01]  /*b680*/  @!P1 IMAD.WIDE R14, R4, 0x4, R8 ;  /* 0x00000004040e9825 */ /* 0x000fe200078e0208 */
[----:B------:R-:W-:Y:S01]  /*b690*/  IADD3 R4, R5, 0x38, RZ ;  /* 0x0000003805047810 */ /* 0x000fe20007ffe0ff */
[----:B------:R4:W-:Y:S01]  /*b6a0*/  @!P2 ST.E.64 [R12.64], R184 ;  /* 0x000000b80c00a985 */ /* 0x0009e2000c101b0c */
[----:B------:R-:W-:-:S02]  /*b6b0*/  ISETP.GE.AND P3, PT, R7, c[0x0][0x3c8], PT ;  /* 0x0000f20007007a0c */ /* 0x000fc40003f66270 */
[----:B------:R-:W-:Y:S01]  /*b6c0*/  ISETP.GE.AND P2, PT, R4, c[0x0][0x3c8], PT ;  /* 0x0000f20004007a0c */ /* 0x000fe20003f46270 */
[----:B------:R5:W-:Y:S04]  /*b6d0*/  @!P1 ST.E.64 [R14.64], R72 ;  /* 0x000000480e009985 */ /* 0x000be8000c101b0c */
[----:B------:R-:W-:-:S04]  /*b6e0*/  @!P5 LEA.HI R0, R0, R0, RZ, 0x1 ;  /* 0x000000000000d211 */ /* 0x000fc800078f08ff */
[----:B------:R-:W-:Y:S02]  /*b6f0*/  @!P5 LOP3.LUT R0, R0, 0xfffffffe, RZ, 0xc0, !PT ;  /* 0xfffffffe0000d812 */ /* 0x000fe400078ec0ff */
[----:B------:R-:W-:Y:S02]  /*b700*/  @!P3 LEA.HI R7, R7, R7, RZ, 0x1 ;  /* 0x000000070707b211 */ /* 0x000fe400078f08ff */
[----:B------:R-:W-:Y:S02]  /*b710*/  @!P2 LEA.HI R4, R4, R4, RZ, 0x1 ;  /* 0x000000040404a211 */ /* 0x000fe400078f08ff */
[----:B------:R-:W-:Y:S02]  /*b720*/  @!P3 LOP3.LUT R7, R7, 0xfffffffe, RZ, 0xc0, !PT ;  /* 0xfffffffe0707b812 */ /* 0x000fe400078ec0ff */
[----:B------:R-:W-:Y:S02]  /*b730*/  @!P2 LOP3.LUT R4, R4, 0xfffffffe, RZ, 0xc0, !PT ;  /* 0xfffffffe0404a812 */ /* 0x000fe400078ec0ff */
[----:B-1----:R-:W-:-:S03]  /*b740*/  IADD3 R10, R5, 0x28, RZ ;  /* 0x00000028050a7810 */ /* 0x002fc60007ffe0ff */
[--C-:B------:R-:W-:Y:S01]  /*b750*/  @!P2 IMAD.WIDE R16, R4, 0x4, R8.reuse ;  /* 0x000000040410a825 */ /* 0x100fe200078e0208 */
[C---:B------:R-:W-:Y:S02]  /*b760*/  IADD3 R11, R5.reuse, 0x40, RZ ;  /* 0x00000040050b7810 */ /* 0x040fe40007ffe0ff */
[----:B----4-:R-:W-:Y:S02]  /*b770*/  @!P0 LOP3.LUT R12, R2, 0xfffffffe, RZ, 0xc0, !PT ;  /* 0xfffffffe020c8812 */ /* 0x010fe400078ec0ff */
[----:B------:R-:W-:Y:S02]  /*b780*/  ISETP.GE.AND P4, PT, R10, c[0x0][0x3c8], PT ;  /* 0x0000f2000a007a0c */ /* 0x000fe40003f86270 */
[----:B------:R-:W-:Y:S01]  /*b790*/  IADD3 R2, R5, 0x48, RZ ;  /* 0x0000004805027810 */ /* 0x000fe20007ffe0ff */
[--C-:B------:R-:W-:Y:S01]  /*b7a0*/  @!P0 IMAD.WIDE R12, R12, 0x4, R8.reuse ;  /* 0x000000040c0c8825 */ /* 0x100fe200078e0208 */
[----:B------:R-:W-:Y:S02]  /*b7b0*/  ISETP.GE.AND P1, PT, R11, c[0x0][0x3c8], PT ;  /* 0x0000f2000b007a0c */ /* 0x000fe40003f26270 */
[----:B------:R-:W-:Y:S01]  /*b7c0*/  IADD3 R4, R5, 0x78, RZ ;  /* 0x0000007805047810 */ /* 0x000fe20007ffe0ff */
[----:B-----5:R-:W-:Y:S01]  /*b7d0*/  @!P3 IMAD.WIDE R14, R7, 0x4, R8 ;  /* 0x00000004070eb825 */ /* 0x020fe200078e0208 */
[----:B------:R1:W-:Y:S01]  /*b7e0*/  @!P0 ST.E.64 [R12.64], R76 ;  /* 0x0000004c0c008985 */ /* 0x0003e2000c101b0c */
[----:B------:R-:W-:-:S02]  /*b7f0*/  ISETP.GE.AND P0, PT, R2, c[0x0][0x3c8], PT ;  /* 0x0000f20002007a0c */ /* 0x000fc40003f06270 */
[----:B------:R-:W-:Y:S02]  /*b800*/  IADD3 R7, R5, 0x70, RZ ;  /* 0x0000007005077810 */ /* 0x000fe40007ffe0ff */
[----:B------:R-:W-:-:S04]  /*b810*/  @!P4 LEA.HI R10, R10, R10, RZ, 0x1 ;  /* 0x0000000a0a0ac211 */ /* 0x000fc800078f08ff */
[----:B------:R-:W-:Y:S02]  /*b820*/  @!P1 LEA.HI R11, R11, R11, RZ, 0x1 ;  /* 0x0000000b0b0b9211 */ /* 0x000fe400078f08ff */
[----:B------:R-:W-:Y:S02]  /*b830*/  @!P4 LOP3.LUT R10, R10, 0xfffffffe, RZ, 0xc0, !PT ;  /* 0xfffffffe0a0ac812 */ /* 0x000fe400078ec0ff */
[----:B------:R-:W-:Y:S02]  /*b840*/  @!P1 LOP3.LUT R11, R11, 0xfffffffe, RZ, 0xc0, !PT ;  /* 0xfffffffe0b0b9812 */ /* 0x000fe400078ec0ff */
[----:B------:R-:W-:-:S04]  /*b850*/  @!P0 LEA.HI R2, R2, R2, RZ, 0x1 ;  /* 0x0000000202028211 */ /* 0x000fc800078f08ff */
[----:B------:R-:W-:Y:S01]  /*b860*/  @!P0 LOP3.LUT R2, R2, 0xfffffffe, RZ, 0xc0, !PT ;  /* 0xfffffffe02028812 */ /* 0x000fe200078ec0ff */
[----:B-1----:R-:W-:Y:S01]  /*b870*/  @!P5 IMAD.WIDE R12, R0, 0x4, R8 ;  /* 0x00000004000cd825 */ /* 0x002fe200078e0208 */
[----:B------:R-:W-:-:S04]  /*b880*/  IADD3 R0, R5, 0x50, RZ ;  /* 0x0000005005007810 */ /* 0x000fc80007ffe0ff */
[----:B------:R1:W-:Y:S01]  /*b890*/  @!P5 ST.E.64 [R12.64], R88 ;  /* 0x000000580c00d985 */ /* 0x0003e2000c101b0c */
[----:B------:R-:W-:-:S13]  /*b8a0*/  ISETP.GE.AND P5, PT, R0, c[0x0][0x3c8], PT ;  /* 0x0000f20000007a0c */ /* 0x000fda0003fa6270 */
[----:B------:R-:W-:-:S04]  /*b8b0*/  @!P5 LEA.HI R0, R0, R0, RZ, 0x1 ;  /* 0x000000000000d211 */ /* 0x000fc800078f08ff */
[----:B------:R-:W-:Y:S01]  /*b8c0*/  @!P5 LOP3.LUT R0, R0, 0xfffffffe, RZ, 0xc0, !PT ;  /* 0xfffffffe0000d812 */ /* 0x000fe200078ec0ff */
[----:B-1----:R-:W-:-:S04]  /*b8d0*/  @!P4 IMAD.WIDE R12, R10, 0x4, R8 ;  /* 0x000000040a0cc825 */ /* 0x002fc800078e0208 */
[----:B------:R-:W-:Y:S01]  /*b8e0*/  @!P1 IMAD.WIDE R10, R11, 0x4, R8 ;  /* 0x000000040b0a9825 */ /* 0x000fe200078e0208 */
[----:B------:R1:W-:Y:S04]  /*b8f0*/  @!P4 ST.E.64 [R12.64], R92 ;  /* 0x0000005c0c00c985 */ /* 0x0003e8000c101b0c */
[----:B------:R-:W-:Y:S04]  /*b900*/  @!P3 ST.E.64 [R14.64], R104 ;  /* 0x000000680e00b985 */ /* 0x000fe8000c101b0c */
[----:B------:R-:W-:Y:S04]  /*b910*/  @!P2 ST.E.64 [R16.64], R108 ;  /* 0x0000006c1000a985 */ /* 0x000fe8000c101b0c */
[----:B------:R4:W-:Y:S01]  /*b920*/  @!P1 ST.E.64 [R10.64], R120 ;  /* 0x000000780a009985 */ /* 0x0009e2000c101b0c */
[----:B------:R-:W-:-:S13]  /*b930*/  ISETP.GE.AND P1, PT, R7, c[0x0][0x3c8], PT ;  /* 0x0000f20007007a0c */ /* 0x000fda0003f26270 */
[----:B------:R-:W-:Y:S01]  /*b940*/  @!P1 LEA.HI R7, R7, R7, RZ, 0x1 ;  /* 0x0000000707079211 */ /* 0x000fe200078f08ff */
[--C-:B-1----:R-:W-:Y:S01]  /*b950*/  @!P0 IMAD.WIDE R12, R2, 0x4, R8.reuse ;  /* 0x00000004020c8825 */ /* 0x102fe200078e0208 */
[----:B------:R-:W-:Y:S02]  /*b960*/  IADD3 R2, R5, 0x58, RZ ;  /* 0x0000005805027810 */ /* 0x000fe40007ffe0ff */
[----:B------:R-:W-:Y:S02]  /*b970*/  @!P1 LOP3.LUT R7, R7, 0xfffffffe, RZ, 0xc0, !PT ;  /* 0xfffffffe07079812 */ /* 0x000fe400078ec0ff */
[----:B------:R-:W-:Y:S01]  /*b980*/  ISETP.GE.AND P4, PT, R2, c[0x0][0x3c8], PT ;  /* 0x0000f20002007a0c */ /* 0x000fe20003f86270 */
[----:B------:R1:W-:Y:S01]  /*b990*/  @!P0 ST.E.64 [R12.64], R124 ;  /* 0x0000007c0c008985 */ /* 0x0003e2000c101b0c */
[----:B------:R-:W-:Y:S01]  /*b9a0*/  ISETP.GE.AND P0, PT, R4, c[0x0][0x3c8], PT ;  /* 0x0000f20004007a0c */ /* 0x000fe20003f06270 */
[----:B------:R-:W-:Y:S01]  /*b9b0*/  @!P1 IMAD.WIDE R18, R7, 0x4, R8 ;  /* 0x0000000407129825 */ /* 0x000fe200078e0208 */
[----:B----4-:R-:W-:-:S02]  /*b9c0*/  IADD3 R11, R5, 0x60, RZ ;  /* 0x00000060050b7810 */ /* 0x010fc40007ffe0ff */
[----:B------:R-:W-:Y:S02]  /*b9d0*/  IADD3 R10, R5, 0x68, RZ ;  /* 0x00000068050a7810 */ /* 0x000fe40007ffe0ff */
[----:B------:R-:W-:Y:S02]  /*b9e0*/  ISETP.GE.AND P3, PT, R11, c[0x0][0x3c8], PT ;  /* 0x0000f2000b007a0c */ /* 0x000fe40003f66270 */
[----:B------:R-:W-:-:S03]  /*b9f0*/  ISETP.GE.AND P2, PT, R10, c[0x0][0x3c8], PT ;  /* 0x0000f2000a007a0c */ /* 0x000fc60003f46270 */
[----:B------:R-:W-:Y:S02]  /*ba00*/  @!P4 LEA.HI R2, R2, R2, RZ, 0x1 ;  /* 0x000000020202c211 */ /* 0x000fe400078f08ff */
[----:B------:R-:W-:Y:S02]  /*ba10*/  @!P0 LEA.HI R4, R4, R4, RZ, 0x1 ;  /* 0x0000000404048211 */ /* 0x000fe400078f08ff */
[----:B------:R-:W-:Y:S02]  /*ba20*/  @!P4 LOP3.LUT R2, R2, 0xfffffffe, RZ, 0xc0, !PT ;  /* 0xfffffffe0202c812 */ /* 0x000fe400078ec0ff */
[----:B------:R-:W-:Y:S02]  /*ba30*/  @!P0 LOP3.LUT R4, R4, 0xfffffffe, RZ, 0xc0, !PT ;  /* 0xfffffffe04048812 */ /* 0x000fe400078ec0ff */
[----:B------:R-:W-:Y:S01]  /*ba40*/  @!P3 LEA.HI R11, R11, R11, RZ, 0x1 ;  /* 0x0000000b0b0bb211 */ /* 0x000fe200078f08ff */
[----:B------:R-:W-:Y:S01]  /*ba50*/  @!P4 IMAD.WIDE R14, R2, 0x4, R8 ;  /* 0x00000004020ec825 */ /* 0x000fe200078e0208 */
[----:B------:R-:W-:-:S02]  /*ba60*/  @!P2 LEA.HI R10, R10, R10, RZ, 0x1 ;  /* 0x0000000a0a0aa211 */ /* 0x000fc400078f08ff */
[----:B------:R-:W-:Y:S02]  /*ba70*/  @!P3 LOP3.LUT R11, R11, 0xfffffffe, RZ, 0xc0, !PT ;  /* 0xfffffffe0b0bb812 */ /* 0x000fe400078ec0ff */
[----:B------:R-:W-:Y:S01]  /*ba80*/  @!P2 LOP3.LUT R10, R10, 0xfffffffe, RZ, 0xc0, !PT ;  /* 0xfffffffe0a0aa812 */ /* 0x000fe200078ec0ff */
[----:B-1----:R-:W-:-:S04]  /*ba90*/  @!P5 IMAD.WIDE R12, R0, 0x4, R8 ;  /* 0x00000004000cd825 */ /* 0x002fc800078e0208 */
        /* <DEDUP_REMOVED lines=9> */
.L_x_1946:
[----:B------:R-:W-:Y:S05]  /*bb30*/  BSYNC B0 ;  /* 0x0000000000007941 */ /* 0x000fea0003800000 */
.L_x_1945:
[----:B------:R2:W4:Y:S04]  /*bb40*/  SHFL.IDX PT, R7, R3, 0x3, 0x1c1f ;  /* 0x007c1f0003077f89 */ /* 0x00052800000e0000 */
[----:B-12---:R-:W1:Y:S01]  /*bb50*/  SHFL.IDX PT, R6, R6, 0x3, 0x1c1f ;  /* 0x007c1f0006067f89 */ /* 0x006e6200000e0000 */
        /* <DEDUP_REMOVED lines=8> */
[C---:B-1--4-:R-:W-:Y:S01]  /*bbe0*/  @!P0 IMAD.WIDE R8, R5.reuse, 0x4, R6 ;  /* 0x0000000405088825 */ /* 0x052fe200078e0206 */
        /* <DEDUP_REMOVED lines=39> */
[----:B----4-:R-:W-:-:S02]  /*be60*/  IADD3 R10, R5, 0x50, RZ ;  /* 0x00000050050a7810 */ /* 0x010fc40007ffe0ff */
        /* <DEDUP_REMOVED lines=25> */
[----:B----4-:R-:W-:Y:S01]  /*c000*/  @!P5 IMAD.WIDE R14, R0, 0x4, R6 ;  /* 0x00000004000ed825 */ /* 0x010fe200078e0206 */
        /* <DEDUP_REMOVED lines=21> */
.L_x_1940:
        /* <DEDUP_REMOVED lines=50> */
.L_x_1947:
        /* <DEDUP_REMOVED lines=16> */
.L_x_3613:


//--------------------- .text._ZN7cutlass13device_kernelIN5flash19enable_sm80_to_sm89INS1_16FlashAttnFwdSm80INS1_25CollectiveMainloopFwdSm80ILi8ELi1ELb1EN4cute5tupleIJNS5_1CILi128EEENS7_ILi112EEES8_EEELi128ENS_6half_tEfNS_4arch4Sm80ELb0ELb0ELb0ELb1ELb1ELb0ELb1ELb1EEENS1_21CollectiveEpilogueFwdINS6_IJS8_S8_S9_EEENS6_IJNS7_ILi1EEESH_SH_EEESB_SD_Li256ELb1ELb1ELb1ELb0EEENS1_36VarlenDynamicPersistentTileSchedulerILi128ELi112ELi256ELi256ELb1ELb1ELb0ELb0ELb1ELb1EEEEEEEEEvNT_6ParamsE --------------------------
	.section	.text._ZN7cutlass13device_kernelIN5flash19enable_sm80_to_sm89INS1_16FlashAttnFwdSm80INS1_25CollectiveMainloopFwdSm80ILi8ELi1ELb1EN4cute5tupleIJNS5_1CILi128EEENS7_ILi112EEES8_EEELi128ENS_6half_tEfNS_4arch4Sm80ELb0ELb0ELb0ELb1ELb1ELb0ELb1ELb1EEENS1_21CollectiveEpilogueFwdINS6_IJS8_S8_S9_EEENS6_IJNS7_ILi1EEESH_SH_EEESB_SD_Li256ELb1ELb1ELb1ELb0EEENS1_36VarlenDynamicPersistentTileSchedulerILi128ELi112ELi256ELi256ELb1ELb1ELb0ELb0ELb1ELb1EEEEEEEEEvNT_6ParamsE,"ax",@progbits
	.sectioninfo	@"SHI_REGISTERS=255"
	.align	128
.text._ZN7cutlass13device_kernelIN5flash19enable_sm80_to_sm89INS1_16FlashAttnFwdSm80INS1_25CollectiveMainloopFwdSm80ILi8ELi1ELb1EN4cute5tupleIJNS5_1CILi128EEENS7_ILi112EEES8_EEELi128ENS_6half_tEfNS_4arch4Sm80ELb0ELb0ELb0ELb1ELb1ELb0ELb1ELb1EEENS1_21CollectiveEpilogueFwdINS6_IJS8_S8_S9_EEENS6_IJNS7_ILi1EEESH_SH_EEESB_SD_Li256ELb1ELb1ELb1ELb0EEENS1_36VarlenDynamicPersistentTileSchedulerILi128ELi112ELi256ELi256ELb1ELb1ELb0ELb0ELb1ELb1EEEEEEEEEvNT_6ParamsE:
        .type           _ZN7cutlass13device_kernelIN5flash19enable_sm80_to_sm89INS1_16FlashAttnFwdSm80INS1_25CollectiveMainloopFwdSm80ILi8ELi1ELb1EN4cute5tupleIJNS5_1CILi128EEENS7_ILi112EEES8_EEELi128ENS_6half_tEfNS_4arch4Sm80ELb0ELb0ELb0ELb1ELb1ELb0ELb1ELb1EEENS1_21CollectiveEpilogueFwdINS6_IJS8_S8_S9_EEENS6_IJNS7_ILi1EEESH_SH_EEESB_SD_Li256ELb1ELb1ELb1ELb0EEENS1_36VarlenDynamicPersistentTileSchedulerILi128ELi112ELi256ELi256ELb1ELb1ELb0ELb0ELb1ELb1EEEEEEEEEvNT_6ParamsE,@function
        .size           _ZN7cutlass13device_kernelIN5flash19enable_sm80_to_sm89INS1_16FlashAttnFwdSm80INS1_25CollectiveMainloopFwdSm80ILi8ELi1ELb1EN4cute5tupleIJNS5_1CILi128EEENS7_ILi112EEES8_EEELi128ENS_6half_tEfNS_4arch4Sm80ELb0ELb0ELb0ELb1ELb1ELb0ELb1ELb1EEENS1_21CollectiveEpilogueFwdINS6_IJS8_S8_S9_EEENS6_IJNS7_ILi1EEESH_SH_EEESB_SD_Li256ELb1ELb1ELb1ELb0EEENS1_36VarlenDynamicPersistentTileSchedulerILi128ELi112ELi256ELi256ELb1ELb1ELb0ELb0ELb1ELb1EEEEEEEEEvNT_6ParamsE,(.L_x_3614 - _ZN7cutlass13device_kernelIN5flash19enable_sm80_to_sm89INS1_16FlashAttnFwdSm80INS1_25CollectiveMainloopFwdSm80ILi8ELi1ELb1EN4cute5tupleIJNS5_1CILi128EEENS7_ILi112EEES8_EEELi128ENS_6half_tEfNS_4arch4Sm80ELb0ELb0ELb0ELb1ELb1ELb0ELb1ELb1EEENS1_21CollectiveEpilogueFwdINS6_IJS8_S8_S9_EEENS6_IJNS7_ILi1EEESH_SH_EEESB_SD_Li256ELb1ELb1ELb1ELb0EEENS1_36VarlenDynamicPersistentTileSchedulerILi128ELi112ELi256ELi256ELb1ELb1ELb0ELb0ELb1ELb1EEEEEEEEEvNT_6ParamsE)
        .other          _ZN7cutlass13device_kernelIN5flash19enable_sm80_to_sm89INS1_16FlashAttnFwdSm80INS1_25CollectiveMainloopFwdSm80ILi8ELi1ELb1EN4cute5tupleIJNS5_1CILi128EEENS7_ILi112EEES8_EEELi128ENS_6half_tEfNS_4arch4Sm80ELb0ELb0ELb0ELb1ELb1ELb0ELb1ELb1EEENS1_21CollectiveEpilogueFwdINS6_IJS8_S8_S9_EEENS6_IJNS7_ILi1EEESH_SH_EEESB_SD_Li256ELb1ELb1ELb1ELb0EEENS1_36VarlenDynamicPersistentTileSchedulerILi128ELi112ELi256ELi256ELb1ELb1ELb0ELb0ELb1ELb1EEEEEEEEEvNT_6ParamsE,@"STO_CUDA_ENTRY STV_DEFAULT"
_ZN7cutlass13device_kernelIN5flash19enable_sm80_to_sm89INS1_16FlashAttnFwdSm80INS1_25CollectiveMainloopFwdSm80ILi8ELi1ELb1EN4cute5tupleIJNS5_1CILi128EEENS7_ILi112EEES8_EEELi128ENS_6half_tEfNS_4arch4Sm80ELb0ELb0ELb0ELb1ELb1ELb0ELb1ELb1EEENS1_21CollectiveEpilogueFwdINS6_IJS8_S8_S9_EEENS6_IJNS7_ILi1EEESH_SH_EEESB_SD_Li256ELb1ELb1ELb1ELb0EEENS1_36VarlenDynamicPersistentTileSchedulerILi128ELi112ELi256ELi256ELb1ELb1ELb0ELb0ELb1ELb1EEEEEEEEEvNT_6ParamsE:
        /* <DEDUP_REMOVED lines=52> */
.L_x_1953:
        /* <DEDUP_REMOVED lines=17> */
.L_x_2060:
        /* <DEDUP_REMOVED lines=16> */
.L_x_2061:
[----:B---3--:R-:W-:-:S05]  /*0550*/  IMAD R0, R0, c[0x0][0x538], RZ ;  /* 0x00014e0000007a24 */ /* 0x008fca00078e02ff */
[----:B------:R-:W-:-:S04]  /*0560*/  IADD3 R6, R0, R6, RZ ;  /* 0x0000000600067210 */ /* 0x000fc80007ffe0ff */
[----:B------:R-:W-:-:S13]  /*0570*/  ISETP.GT.AND P0, PT, R6, UR4, PT ;  /* 0x0000000406007c0c */ /* 0x000fda000bf04270 */
[----:B-12---:R-:W-:Y:S05]  /*0580*/  @!P0 BRA `(.L_x_1953) ;  /* 0xfffffdb000008947 */ /* 0x006fea000383ffff */
.L_x_1949:
[----:B------:R-:W-:-:S05]  /*0590*/  IADD3 R12, -R0, R6, RZ ;  /* 0x00000006000c7210 */ /* 0x000fca0007ffe1ff */
[----:B------:R-:W-:-:S05]  /*05a0*/  IMAD R0, R4, c[0x0][0x538], R12 ;  /* 0x00014e0004007a24 */ /* 0x000fca00078e020c */
[----:B------:R-:W-:Y:S01]  /*05b0*/  ISETP.GT.AND P0, PT, R0, UR4, PT ;  /* 0x0000000400007c0c */ /* 0x000fe2000bf04270 */
[----:B------:R-:W-:-:S12]  /*05c0*/  BRA.DIV ~URZ, `(.L_x_1954) ;  /* 0x0000d5927f007947 */ /* 0x000fd8000b800000 */
[----:B------:R-:W-:-:S04]  /*05d0*/  VOTE.ANY R0, PT, !P0 ;  /* 0x0000000000007806 */ /* 0x000fc800040e0100 */
.L_x_2062:
[----:B-1----:R1:W2:Y:S01]  /*05e0*/  POPC R251, R0 ;  /* 0x0000000000fb7309 */ /* 0x0022a20000000000 */
[----:B------:R-:W-:Y:S05]  /*05f0*/  BRA.DIV ~URZ, `(.L_x_1955) ;  /* 0x0000d5a27f007947 */ /* 0x000fea000b800000 */
[----:B--2---:R2:W3:Y:S01]  /*0600*/  SHFL.IDX PT, R11, R8, R251, 0x1f ;  /* 0x00001ffb080b7589 */ /* 0x0044e200000e0000 */
[----:B------:R-:W-:-:S03]  /*0610*/  MOV R6, RZ ;  /* 0x000000ff00067202 */ /* 0x000fc60000000f00 */
[----:B------:R2:W4:Y:S04]  /*0620*/  SHFL.IDX PT, R10, R7, R251, 0x1f ;  /* 0x00001ffb070a7589 */ /* 0x00052800000e0000 */
.L_x_2063:
[----:B------:R-:W-:Y:S01]  /*0630*/  ISETP.NE.AND P0, PT, R0, RZ, PT ;  /* 0x000000ff0000720c */ /* 0x000fe20003f05270 */
[----:B------:R-:W-:-:S12]  /*0640*/  BSSY B0, `(.L_x_1956) ;  /* 0x0000005000007945 */ /* 0x000fd80003800000 */
[----:B------:R-:W-:Y:S05]  /*0650*/  @!P0 BRA `(.L_x_1957) ;  /* 0x0000003000008947 */ /* 0x000fea0003800000 */
[----:B------:R-:W-:Y:S01]  /*0660*/  IADD3 R206, R251, -0x1, RZ ;  /* 0xfffffffffbce7810 */ /* 0x000fe20007ffe0ff */
[----:B------:R-:W-:Y:S05]  /*0670*/  BRA.DIV ~URZ, `(.L_x_1958) ;  /* 0x0000d6027f007947 */ /* 0x000fea000b800000 */
[----:B------:R1:W2:Y:S02]  /*0680*/  SHFL.IDX PT, R6, R4, R206, 0x1f ;  /* 0x00001fce04067589 */ /* 0x0002a400000e0000 */
.L_x_1957:
[----:B------:R-:W-:Y:S05]  /*0690*/  BSYNC B0 ;  /* 0x0000000000007941 */ /* 0x000fea0003800000 */
.L_x_1956:
        /* <DEDUP_REMOVED lines=65> */
.L_x_1950:
[----:B-1----:R-:W-:Y:S01]  /*0ab0*/  IMAD.MOV.U32 R249, RZ, RZ, RZ ;  /* 0x000000fffff97224 */ /* 0x002fe200078e00ff */
[----:B------:R-:W-:Y:S01]  /*0ac0*/  MOV R250, RZ ;  /* 0x000000ff00fa7202 */ /* 0x000fe20000000f00 */
[----:B------:R-:W-:Y:S01]  /*0ad0*/  IMAD.U32 R248, RZ, RZ, UR4 ;  /* 0x00000004fff87e24 */ /* 0x000fe2000f8e00ff */
[----:B------:R-:W-:Y:S02]  /*0ae0*/  MOV R251, c[0x0][0x53c] ;  /* 0x00014f0000fb7a02 */ /* 0x000fe40000000f00 */
.L_x_1959:
[----:B------:R-:W-:Y:S01]  /*0af0*/  ISETP.NE.AND P0, PT, R13, RZ, PT ;  /* 0x000000ff0d00720c */ /* 0x000fe20003f05270 */
[----:B------:R-:W-:-:S12]  /*0b00*/  WARPSYNC 0xffffffff ;  /* 0xffffffff00007948 */ /* 0x000fd80003800000 */
[----:B------:R1:W-:Y:S04]  /*0b10*/  @!P0 STS.128 [0xf100], R248 ;  /* 0x00f100f8ff008388 */ /* 0x0003e80000000c00 */
[----:B------:R-:W-:Y:S06]  /*0b20*/  BAR.ARV 0x5, 0x100 ;  /* 0x0144000000007b1d */ /* 0x000fec0000002000 */
.L_x_1948:
        /* <DEDUP_REMOVED lines=19> */
[----:B------:R-:W-:Y:S01]  /*0c60*/  LOP3.LUT R4, R9, 0xfffffff8, RZ, 0xc0, !PT ;  /* 0xfffffff809047812 */ /* 0x000fe200078ec0ff */
[----:B------:R-:W-:Y:S01]  /*0c70*/  IMAD.IADD R0, R16, 0x1, -R0 ;  /* 0x0000000110007824 */ /* 0x000fe200078e0a00 */
[----:B------:R-:W-:-:S02]  /*0c80*/  SHF.R.S32.HI R235, RZ, 0x3, R9 ;  /* 0x00000003ffeb7819 */ /* 0x000fc40000011409 */
[----:B------:R-:W-:Y:S01]  /*0c90*/  LOP3.LUT R2, R2, 0xfffffff8, RZ, 0xc0, !PT ;  /* 0xfffffff802027812 */ /* 0x000fe200078ec0ff */
[----:B------:R-:W-:Y:S01]  /*0ca0*/  IMAD.IADD R234, R16, 0x1, -R4 ;  /* 0x0000000110ea7824 */ /* 0x000fe200078e0a04 */
[----:B------:R-:W-:Y:S01]  /*0cb0*/  SHF.R.S32.HI R4, RZ, 0x1f, R0 ;  /* 0x0000001fff047819 */ /* 0x000fe20000011400 */
[----:B------:R-:W-:Y:S01]  /*0cc0*/  IMAD.SHL.U32 R3, R235, 0x40, RZ ;  /* 0x00000040eb037824 */ /* 0x000fe200078e00ff */
[----:B------:R-:W-:Y:S01]  /*0cd0*/  LEA.HI R7, R7, R16, RZ, 0x6 ;  /* 0x0000001007077211 */ /* 0x000fe200078f30ff */
[----:B------:R-:W-:Y:S01]  /*0ce0*/  IMAD.IADD R8, R8, 0x1, -R2 ;  /* 0x0000000108087824 */ /* 0x000fe200078e0a02 */
[----:B------:R-:W-:Y:S01]  /*0cf0*/  LEA.HI R14, R4, R0, RZ, 0x3 ;  /* 0x00000000040e7211 */ /* 0x000fe200078f18ff */
[C---:B------:R-:W-:Y:S01]  /*0d00*/  IMAD.SHL.U32 R231, R234.reuse, 0x8, RZ ;  /* 0x00000008eae77824 */ /* 0x040fe200078e00ff */
[----:B------:R-:W-:Y:S01]  /*0d10*/  LOP3.LUT R2, R3, 0x1c0, RZ, 0xc0, !PT ;  /* 0x000001c003027812 */ /* 0x000fe200078ec0ff */
[----:B------:R-:W-:Y:S01]  /*0d20*/  IMAD.SHL.U32 R5, R234, 0x40, RZ ;  /* 0x00000040ea057824 */ /* 0x000fe200078e00ff */
[----:B------:R-:W-:Y:S01]  /*0d30*/  LOP3.LUT R4, R14, 0xfffffff8, RZ, 0xc0, !PT ;  /* 0xfffffff80e047812 */ /* 0x000fe200078ec0ff */
[----:B------:R-:W-:Y:S01]  /*0d40*/  IMAD.SHL.U32 R7, R7, 0x8, RZ ;  /* 0x0000000807077824 */ /* 0x000fe200078e00ff */
[----:B------:R-:W-:-:S02]  /*0d50*/  SHF.R.U32.HI R6, RZ, 0x3, R2 ;  /* 0x00000003ff067819 */ /* 0x000fc40000011602 */
[----:B------:R-:W-:Y:S01]  /*0d60*/  LOP3.LUT R3, R2, 0x38, R231, 0xf8, !PT ;  /* 0x0000003802037812 */ /* 0x000fe200078ef8e7 */
[----:B------:R-:W-:Y:S01]  /*0d70*/  IMAD.IADD R0, R0, 0x1, -R4 ;  /* 0x0000000100007824 */ /* 0x000fe200078e0a04 */
[----:B------:R-:W-:Y:S02]  /*0d80*/  LOP3.LUT R4, R10, 0xffffffe0, RZ, 0xc0, !PT ;  /* 0xffffffe00a047812 */ /* 0x000fe400078ec0ff */
[----:B------:R-:W-:Y:S02]  /*0d90*/  LOP3.LUT R2, R5, 0x1c0, RZ, 0xc0, !PT ;  /* 0x000001c005027812 */ /* 0x000fe400078ec0ff */
[----:B------:R-:W-:Y:S01]  /*0da0*/  LOP3.LUT R12, R3, R6, RZ, 0x3c, !PT ;  /* 0x00000006030c7212 */ /* 0x000fe200078e3cff */
[----:B------:R-:W-:Y:S01]  /*0db0*/  IMAD.IADD R18, R16, 0x1, -R4 ;  /* 0x0000000110127824 */ /* 0x000fe200078e0a04 */
[----:B------:R-:W-:Y:S02]  /*0dc0*/  LOP3.LUT R5, R2, 0x8, R9, 0xf8, !PT ;  /* 0x0000000802057812 */ /* 0x000fe400078ef809 */
[----:B------:R-:W-:-:S02]  /*0dd0*/  SHF.R.U32.HI R3, RZ, 0x3, R2 ;  /* 0x00000003ff037819 */ /* 0x000fc40000011602 */
[--C-:B------:R-:W-:Y:S02]  /*0de0*/  SHF.R.S32.HI R9, RZ, 0x5, R10.reuse ;  /* 0x00000005ff097819 */ /* 0x100fe4000001140a */
[----:B------:R-:W-:Y:S02]  /*0df0*/  SHF.R.S32.HI R2, RZ, 0x1f, R10 ;  /* 0x0000001fff027819 */ /* 0x000fe4000001140a */
[----:B------:R-:W-:Y:S02]  /*0e00*/  SHF.R.S32.HI R11, RZ, 0x1f, R18 ;  /* 0x0000001fff0b7819 */ /* 0x000fe40000011412 */
[----:B------:R-:W-:Y:S02]  /*0e10*/  LEA.HI R2, R2, R9, RZ, 0x3 ;  /* 0x0000000902027211 */ /* 0x000fe400078f18ff */
[----:B------:R-:W-:Y:S01]  /*0e20*/  LOP3.LUT R4, R15, 0xfffffffc, RZ, 0xc0, !PT ;  /* 0xfffffffc0f047812 */ /* 0x000fe200078ec0ff */
[----:B------:R-:W-:Y:S01]  /*0e30*/  IMAD.MOV.U32 R15, RZ, RZ, 0x20 ;  /* 0x00000020ff0f7424 */ /* 0x000fe200078e00ff */
[----:B------:R-:W-:-:S02]  /*0e40*/  LOP3.LUT R10, R5, R3, RZ, 0x3c, !PT ;  /* 0x00000003050a7212 */ /* 0x000fc400078e3cff */
[----:B------:R-:W-:Y:S01]  /*0e50*/  LOP3.LUT R3, R2, 0xffffff8, RZ, 0xc0, !PT ;  /* 0x0ffffff802037812 */ /* 0x000fe200078ec0ff */
[----:B------:R-:W-:Y:S01]  /*0e60*/  IMAD.IADD R2, R16, 0x1, -R4 ;  /* 0x0000000110027824 */ /* 0x000fe200078e0a04 */
[----:B------:R-:W-:Y:S01]  /*0e70*/  LEA.HI R11, R11, R18, RZ, 0x2 ;  /* 0x000000120b0b7211 */ /* 0x000fe200078f10ff */
[----:B------:R-:W-:Y:S01]  /*0e80*/  IMAD.MOV.U32 R16, RZ, RZ, 0x10 ;  /* 0x00000010ff107424 */ /* 0x000fe200078e00ff */
[----:B------:R-:W-:Y:S01]  /*0e90*/  LOP3.LUT R6, R8, 0x1, RZ, 0xc0, !PT ;  /* 0x0000000108067812 */ /* 0x000fe200078ec0ff */
[----:B------:R-:W-:Y:S01]  /*0ea0*/  IMAD.IADD R5, R9, 0x1, -R3 ;  /* 0x0000000109057824 */ /* 0x000fe200078e0a03 */
[----:B------:R-:W-:Y:S02]  /*0eb0*/  SHF.R.S32.HI R4, RZ, 0x2, R11 ;  /* 0x00000002ff047819 */ /* 0x000fe4000001140b */
        /* <DEDUP_REMOVED lines=11> */
[----:B------:R1:W-:Y:S01]  /*0f70*/  STL [R1+0xb8], R17 ;  /* 0x0000b81101007387 */ /* 0x0003e20000100800 */
[----:B------:R-:W-:Y:S01]  /*0f80*/  IMAD.SHL.U32 R6, R13, 0x8, RZ ;  /* 0x000000080d067824 */ /* 0x000fe200078e00ff */
[----:B------:R-:W-:Y:S01]  /*0f90*/  LEA.HI R2, R4, R4, RZ, 0x1d ;  /* 0x0000000404027211 */ /* 0x000fe200078fe8ff */
[----:B------:R-:W-:Y:S01]  /*0fa0*/  IMAD R8, R8, 0x8, R17 ;  /* 0x0000000808087824 */ /* 0x000fe200078e0211 */
[----:B------:R-:W-:Y:S01]  /*0fb0*/  LOP3.LUT R3, R3, 0x1c0, RZ, 0xc0, !PT ;  /* 0x000001c003037812 */ /* 0x000fe200078ec0ff */
[----:B------:R-:W-:Y:S01]  /*0fc0*/  IMAD.SHL.U32 R201, R12, 0x2, RZ ;  /* 0x000000020cc97824 */ /* 0x000fe200078e00ff */
[----:B------:R-:W-:Y:S01]  /*0fd0*/  LOP3.LUT P4, RZ, R0, 0x2, RZ, 0xc0, !PT ;  /* 0x0000000200ff7812 */ /* 0x000fe2000788c0ff */
[----:B------:R-:W-:Y:S01]  /*0fe0*/  IMAD.U32 R7, R7, 0x2, R2 ;  /* 0x0000000207077824 */ /* 0x000fe200078e0002 */
[----:B------:R-:W-:Y:S01]  /*0ff0*/  LOP3.LUT R2, R11, 0x7ffffffc, RZ, 0xc0, !PT ;  /* 0x7ffffffc0b027812 */ /* 0x000fe200078ec0ff */
[----:B------:R2:W-:Y:S01]  /*1000*/  STL [R1+0xbc], R8 ;  /* 0x0000bc0801007387 */ /* 0x0005e20000100800 */
[----:B------:R-:W-:-:S02]  /*1010*/  LOP3.LUT R6, R3, 0x8, R6, 0xf8, !PT ;  /* 0x0000000803067812 */ /* 0x000fc400078ef806 */
[----:B------:R-:W-:Y:S01]  /*1020*/  SHF.R.U32.HI R3, RZ, 0x3, R3 ;  /* 0x00000003ff037819 */ /* 0x000fe20000011603 */
[----:B------:R-:W-:Y:S01]  /*1030*/  IMAD.IADD R2, R18, 0x1, -R2 ;  /* 0x0000000112027824 */ /* 0x000fe200078e0a02 */
[----:B------:R-:W-:Y:S01]  /*1040*/  LOP3.LUT P3, RZ, R0, 0x4, RZ, 0xc0, !PT ;  /* 0x0000000400ff7812 */ /* 0x000fe2000786c0ff */
[----:B------:R-:W-:Y:S01]  /*1050*/  IMAD R0, R13, 0x200, R10 ;  /* 0x000002000d007824 */ /* 0x000fe200078e020a */
[----:B------:R-:W-:Y:S01]  /*1060*/  LOP3.LUT R3, R6, R3, RZ, 0x3c, !PT ;  /* 0x0000000306037212 */ /* 0x000fe200078e3cff */
[----:B------:R-:W-:Y:S01]  /*1070*/  IMAD.SHL.U32 R26, R2, 0x2, RZ ;  /* 0x00000002021a7824 */ /* 0x000fe200078e00ff */
[----:B------:R-:W-:Y:S01]  /*1080*/  IADD3 R238, R231, 0x40, RZ ;  /* 0x00000040e7ee7810 */ /* 0x000fe20007ffe0ff */
[----:B------:R-:W-:Y:S01]  /*1090*/  IMAD.SHL.U32 R6, R14, 0x40, RZ ;  /* 0x000000400e067824 */ /* 0x000fe200078e00ff */
[----:B------:R-:W-:Y:S01]  /*10a0*/  SEL R5, R16, 0xfffffff0, !P4 ;  /* 0xfffffff010057807 */ /* 0x000fe20006000000 */
[----:B------:R-:W-:Y:S01]  /*10b0*/  IMAD.MOV.U32 R10, RZ, RZ, 0x40 ;  /* 0x00000040ff0a7424 */ /* 0x000fe200078e00ff */
        /* <DEDUP_REMOVED lines=12> */
[C---:B-1----:R-:W-:Y:S01]  /*1180*/  IADD3 R17, R26.reuse, 0x48, RZ ;  /* 0x000000481a117810 */ /* 0x042fe20007ffe0ff */
[----:B------:R-:W-:Y:S01]  /*1190*/  STL [R1+0x48], R22 ;  /* 0x0000481601007387 */ /* 0x000fe20000100800 */
[C---:B------:R-:W-:Y:S02]  /*11a0*/  IADD3 R16, R26.reuse, 0x50, RZ ;  /* 0x000000501a107810 */ /* 0x040fe40007ffe0ff */
[----:B------:R-:W-:Y:S01]  /*11b0*/  SEL R4, R15, 0xffffffe0, !P3 ;  /* 0xffffffe00f047807 */ /* 0x000fe20005800000 */
[----:B------:R-:W-:Y:S01]  /*11c0*/  STL [R1+0x44], R21 ;  /* 0x0000441501007387 */ /* 0x000fe20000100800 */
[----:B------:R-:W-:Y:S02]  /*11d0*/  LOP3.LUT R3, R3, 0x7ffffe00, R6, 0xf8, !PT ;  /* 0x7ffffe0003037812 */ /* 0x000fe400078ef806 */
[----:B------:R-:W-:Y:S01]  /*11e0*/  IADD3 R14, R26, 0x58, RZ ;  /* 0x000000581a0e7810 */ /* 0x000fe20007ffe0ff */
[----:B------:R1:W-:Y:S01]  /*11f0*/  STL [R1+0x40], R20 ;  /* 0x0000401401007387 */ /* 0x0003e20000100800 */
[----:B------:R-:W-:Y:S01]  /*1200*/  SHF.R.S32.HI R6, RZ, 0x1f, R238 ;  /* 0x0000001fff067819 */ /* 0x000fe200000114ee */
[----:B------:R-:W-:Y:S01]  /*1210*/  IMAD.IADD R4, R5, 0x1, R4 ;  /* 0x0000000105047824 */ /* 0x000fe200078e0204 */
[----:B------:R-:W-:Y:S01]  /*1220*/  LEA R188, R0, 0x8100, 0x1 ;  /* 0x0000810000bc7811 */ /* 0x000fe200078e08ff */
[----:B------:R-:W-:Y:S01]  /*1230*/  STL [R1+0x3c], R19 ;  /* 0x00003c1301007387 */ /* 0x000fe20000100800 */
[----:B------:R-:W-:-:S02]  /*1240*/  IADD3 R13, R26, 0x60, RZ ;  /* 0x000000601a0d7810 */ /* 0x000fc40007ffe0ff */
[C---:B------:R-:W-:Y:S01]  /*1250*/  SEL R6, R10.reuse, 0xffffffc0, !P2 ;  /* 0xffffffc00a067807 */ /* 0x040fe20005000000 */
[----:B------:R-:W-:Y:S01]  /*1260*/  STL [R1+0x38], R18 ;  /* 0x0000381201007387 */ /* 0x000fe20000100800 */
[----:B------:R-:W-:Y:S02]  /*1270*/  SEL R0, R10, 0xffffffc0, !P3 ;  /* 0xffffffc00a007807 */ /* 0x000fe40005800000 */
[C---:B------:R-:W-:Y:S01]  /*1280*/  IADD3 R12, R26.reuse, 0x68, RZ ;  /* 0x000000681a0c7810 */ /* 0x040fe20007ffe0ff */
[----:B------:R3:W-:Y:S01]  /*1290*/  STL [R1+0x34], R17 ;  /* 0x0000341101007387 */ /* 0x0007e20000100800 */
[----:B------:R-:W-:Y:S02]  /*12a0*/  IADD3 R11, R26, 0x70, RZ ;  /* 0x000000701a0b7810 */ /* 0x000fe40007ffe0ff */
[----:B------:R-:W-:Y:S01]  /*12b0*/  LEA R10, R7, 0x80, 0x1 ;  /* 0x00000080070a7811 */ /* 0x000fe200078e08ff */
[----:B------:R-:W-:Y:S01]  /*12c0*/  STL [R1+0x30], R16 ;  /* 0x0000301001007387 */ /* 0x000fe20000100800 */
[----:B------:R-:W-:-:S02]  /*12d0*/  SHF.R.S32.HI R7, RZ, 0x1f, R25 ;  /* 0x0000001fff077819 */ /* 0x000fc40000011419 */
[----:B------:R-:W-:Y:S01]  /*12e0*/  SHF.R.S32.HI R5, RZ, 0x1f, R231 ;  /* 0x0000001fff057819 */ /* 0x000fe200000114e7 */
[----:B------:R-:W-:Y:S01]  /*12f0*/  STL [R1+0x2c], R14 ;  /* 0x00002c0e01007387 */ /* 0x000fe20000100800 */
[C---:B------:R-:W-:Y:S02]  /*1300*/  SEL R5, R15.reuse, 0xffffffe0, !P1 ;  /* 0xffffffe00f057807 */ /* 0x040fe40004800000 */
[----:B------:R-:W-:Y:S01]  /*1310*/  SEL R2, R15, 0xffffffe0, !P4 ;  /* 0xffffffe00f027807 */ /* 0x000fe20006000000 */
[----:B------:R-:W-:Y:S01]  /*1320*/  STL [R1+0x28], R13 ;  /* 0x0000280d01007387 */ /* 0x000fe20000100800 */
[----:B--2---:R-:W-:Y:S02]  /*1330*/  IADD3 R8, R26, 0x78, RZ ;  /* 0x000000781a087810 */ /* 0x004fe40007ffe0ff */
[----:B------:R-:W-:Y:S01]  /*1340*/  SHF.R.S32.HI R15, RZ, 0x1f, R24 ;  /* 0x0000001fff0f7819 */ /* 0x000fe20000011418 */
[----:B------:R-:W-:Y:S01]  /*1350*/  STL [R1+0x24], R12 ;  /* 0x0000240c01007387 */ /* 0x000fe20000100800 */
[----:B-1----:R-:W-:-:S02]  /*1360*/  SHF.R.S32.HI R20, RZ, 0x1f, R20 ;  /* 0x0000001fff147819 */ /* 0x002fc40000011414 */
[----:B------:R-:W-:Y:S01]  /*1370*/  LEA R190, R3, 0x100, 0x1 ;  /* 0x0000010003be7811 */ /* 0x000fe200078e08ff */
[----:B------:R-:W-:Y:S03]  /*1380*/  STL [R1+0x20], R11 ;  /* 0x0000200b01007387 */ /* 0x000fe60000100800 */
[----:B------:R-:W-:Y:S01]  /*1390*/  IADD3 R193, R0, R190, R2 ;  /* 0x000000be00c17210 */ /* 0x000fe20007ffe002 */
[----:B------:R1:W-:Y:S01]  /*13a0*/  STL [R1+0xb4], R7 ;  /* 0x0000b40701007387 */ /* 0x0003e20000100800 */
[----:B---3--:R-:W-:Y:S01]  /*13b0*/  SHF.R.S32.HI R17, RZ, 0x1f, R17 ;  /* 0x0000001fff117819 */ /* 0x008fe20000011411 */
[----:B------:R-:W-:Y:S02]  /*13c0*/  IMAD R196, R9, 0x800, R190 ;  /* 0x0000080009c47824 */ /* 0x000fe400078e02be */
[----:B------:R-:W-:Y:S01]  /*13d0*/  STL [R1+0x1c], R8 ;  /* 0x00001c0801007387 */ /* 0x000fe20000100800 */
[----:B------:R-:W-:-:S02]  /*13e0*/  IMAD.IADD R192, R190, 0x1, R2 ;  /* 0x00000001bec07824 */ /* 0x000fc400078e0202 */
[----:B------:R-:W-:Y:S01]  /*13f0*/  IMAD.IADD R197, R2, 0x1, R196 ;  /* 0x0000000102c57824 */ /* 0x000fe200078e02c4 */
[----:B------:R2:W-:Y:S01]  /*1400*/  STL [R1+0xb0], R15 ;  /* 0x0000b00f01007387 */ /* 0x0005e20000100800 */
[----:B------:R-:W-:Y:S02]  /*1410*/  IMAD R195, R4, 0x2, R190 ;  /* 0x0000000204c37824 */ /* 0x000fe400078e02be */
[----:B------:R-:W-:Y:S01]  /*1420*/  IMAD.IADD R191, R190, 0x1, R0 ;  /* 0x00000001bebf7824 */ /* 0x000fe200078e0200 */
[----:B------:R-:W-:Y:S01]  /*1430*/  STL [R1+0x5c], R10 ;  /* 0x00005c0a01007387 */ /* 0x000fe20000100800 */
[C---:B------:R-:W-:Y:S02]  /*1440*/  IMAD.IADD R199, R0.reuse, 0x1, R196 ;  /* 0x0000000100c77824 */ /* 0x040fe400078e02c4 */
        /* <DEDUP_REMOVED lines=40> */
.L_x_2059:
        /* <DEDUP_REMOVED lines=13> */
[C---:B------:R-:W-:Y:S01]  /*17a0*/  @P4 LEA R6, P1, R13.reuse, c[0x0][0x370], 0x2 ;  /* 0x0000dc000d064a11 */ /* 0x040fe200078210ff */
[----:B------:R1:W-:Y:S01]  /*17b0*/  STL [R1+0x4], R13 ;  /* 0x0000040d01007387 */ /* 0x0003e20000100800 */
[C-C-:B------:R-:W-:Y:S02]  /*17c0*/  SHF.L.U64.HI R15, R13.reuse, 0x2, R14.reuse ;  /* 0x000000020d0f7819 */ /* 0x140fe4000001020e */
[----:B------:R-:W-:Y:S01]  /*17d0*/  @P4 LEA.HI.X R7, R13, c[0x0][0x374], R14, 0x2, P1 ;  /* 0x0000dd000d074a11 */ /* 0x000fe200008f140e */
[----:B------:R1:W-:Y:S01]  /*17e0*/  STL [R1+0x14], R14 ;  /* 0x0000140e01007387 */ /* 0x0003e20000100800 */
[----:B------:R-:W-:-:S02]  /*17f0*/  @P2 IADD3 R4, P0, R16, c[0x0][0x360], RZ ;  /* 0x0000d80010042a10 */ /* 0x000fc40007f1e0ff */
[----:B------:R-:W-:Y:S01]  /*1800*/  IADD3 R2, P1, R16, c[0x0][0x348], RZ ;  /* 0x0000d20010027a10 */ /* 0x000fe20007f3e0ff */
[----:B------:R1:W5:Y:S01]  /*1810*/  @P4 LDG.E R240, [R6.64] ;  /* 0x0000000806f04981 */ /* 0x000362000c1e1900 */
[C---:B------:R-:W-:Y:S02]  /*1820*/  @P2 IADD3.X R5, R15.reuse, c[0x0][0x364], RZ, P0, !PT ;  /* 0x0000d9000f052a10 */ /* 0x040fe400007fe4ff */
[----:B------:R-:W-:Y:S01]  /*1830*/  IADD3.X R3, R15, c[0x0][0x34c], RZ, P1, !PT ;  /* 0x0000d3000f037a10 */ /* 0x000fe20000ffe4ff */
[----:B------:R1:W-:Y:S04]  /*1840*/  STL [R1+0x8], R16 ;  /* 0x0000081001007387 */ /* 0x0003e80000100800 */
[----:B------:R1:W5:Y:S04]  /*1850*/  @P2 LDG.E R12, [R4.64] ;  /* 0x00000008040c2981 */ /* 0x000368000c1e1900 */
[----:B------:R1:W5:Y:S04]  /*1860*/  @P3 LDG.E R11, [R2.64] ;  /* 0x00000008020b3981 */ /* 0x000368000c1e1900 */
[----:B------:R1:W-:Y:S01]  /*1870*/  STL [R1+0xc], R15 ;  /* 0x00000c0f01007387 */ /* 0x0003e20000100800 */
[----:B------:R-:W-:Y:S01]  /*1880*/  YIELD ;  /* 0x0000000000007946 */ /* 0x000fe20003800000 */
[----:B------:R-:W-:Y:S05]  /*1890*/  @P2 BRA `(.L_x_1960) ;  /* 0x0000005000002947 */ /* 0x000fea0003800000 */
[----:B-----5:R-:W-:Y:S01]  /*18a0*/  MOV R12, c[0x0][0x168] ;  /* 0x00005a00000c7a02 */ /* 0x020fe20000000f00 */
[----:B------:R-:W-:Y:S05]  /*18b0*/  @!P3 BRA `(.L_x_1960) ;  /* 0x000000300000b947 */ /* 0x000fea0003800000 */
[----:B------:R2:W3:Y:S04]  /*18c0*/  LDG.E R0, [R2.64] ;  /* 0x0000000802007981 */ /* 0x0004e8000c1e1900 */
[----:B-12---:R-:W3:Y:S02]  /*18d0*/  LDG.E R2, [R2.64+0x4] ;  /* 0x0000040802027981 */ /* 0x006ee4000c1e1900 */
[----:B---3--:R-:W-:-:S02]  /*18e0*/  IADD3 R12, -R0, R2, RZ ;  /* 0x00000002000c7210 */ /* 0x008fc40007ffe1ff */
.L_x_1960:
[----:B------:R-:W-:-:S04]  /*18f0*/  ISETP.NE.U32.AND P0, PT, RZ, c[0x0][0x368], PT ;  /* 0x0000da00ff007a0c */ /* 0x000fc80003f05070 */
[----:B------:R-:W-:-:S13]  /*1900*/  ISETP.NE.AND.EX P0, PT, RZ, c[0x0][0x36c], PT, P0 ;  /* 0x0000db00ff007a0c */ /* 0x000fda0003f05300 */
[----:B------:R-:W-:Y:S05]  /*1910*/  @!P0 BRA `(.L_x_1961) ;  /* 0x0000004000008947 */ /* 0x000fea0003800000 */
[----:B-1----:R-:W-:-:S04]  /*1920*/  IADD3 R2, P0, R16, c[0x0][0x368], RZ ;  /* 0x0000da0010027a10 */ /* 0x002fc80007f1e0ff */
[----:B------:R-:W-:-:S05]  /*1930*/  IADD3.X R3, R15, c[0x0][0x36c], RZ, P0, !PT ;  /* 0x0000db000f037a10 */ /* 0x000fca00007fe4ff */
[----:B------:R1:W5:Y:S01]  /*1940*/  LDG.E R0, [R2.64] ;  /* 0x0000000802007981 */ /* 0x000362000c1e1900 */
[----:B------:R-:W-:Y:S05]  /*1950*/  BRA `(.L_x_1962) ;  /* 0x0000008000007947 */ /* 0x000fea0003800000 */
.L_x_1961:
        /* <DEDUP_REMOVED lines=8> */
.L_x_1962:
        /* <DEDUP_REMOVED lines=48> */
.L_x_1964:
[----:B------:R-:W-:Y:S05]  /*1ce0*/  BSYNC B0 ;  /* 0x0000000000007941 */ /* 0x000fea0003800000 */
.L_x_1963:
        /* <DEDUP_REMOVED lines=102> */
[----:B------:R-:W-:-:S03]  /*2350*/  IMAD.WIDE.U32 R2, R4, c[0x0][0x1c0], R2 ;  /* 0x0000700004027a25 */ /* 0x000fc600078e0002 */
[----:B------:R-:W-:Y:S01]  /*2360*/  STL [R1], R25 ;  /* 0x0000001901007387 */ /* 0x000fe20000100800 */
        /* <DEDUP_REMOVED lines=29> */
[C---:B------:R-:W-:Y:S01]  /*2540*/  IMAD R3, R205.reuse, c[0x0][0x1e4], R6 ;  /* 0x00007900cd037a24 */ /* 0x040fe200078e0206 */
[C---:B------:R-:W-:Y:S01]  /*2550*/  IADD3 R20, R2.reuse, 0x40, RZ ;  /* 0x0000004002147810 */ /* 0x040fe20007ffe0ff */
[----:B------:R-:W-:Y:S01]  /*2560*/  IMAD.WIDE.U32 R4, R205, c[0x0][0x1e0], RZ ;  /* 0x00007800cd047a25 */ /* 0x000fe200078e00ff */
[----:B------:R-:W-:-:S03]  /*2570*/  IADD3 R2, R2, 0x60, RZ ;  /* 0x0000006002027810 */ /* 0x000fc60007ffe0ff */
[----:B------:R-:W-:Y:S02]  /*2580*/  IMAD.WIDE.U32 R6, R205, c[0x0][0x208], RZ ;  /* 0x00008200cd067a25 */ /* 0x000fe400078e00ff */
        /* <DEDUP_REMOVED lines=23> */
[C---:B-----5:R-:W-:Y:S02]  /*2700*/  @!P5 LEA R8, P4, R238.reuse, R7, 0x1 ;  /* 0x00000007ee08d211 */ /* 0x060fe400078808ff */
        /* <DEDUP_REMOVED lines=24> */
[CC--:B------:R-:W-:Y:S02]  /*2890*/  @!P1 LEA.HI.X R7, R231.reuse, R12.reuse, R24, 0x1, P4 ;  /* 0x0000000ce7079211 */ /* 0x0c0fe400020f0c18 */
        /* <DEDUP_REMOVED lines=31> */
[C---:B--2---:R-:W-:Y:S02]  /*2a90*/  @P4 LEA R6, P5, R238.reuse, R9, 0x1 ;  /* 0x00000009ee064211 */ /* 0x044fe400078a08ff */
[CC--:B-1----:R-:W-:Y:S02]  /*2aa0*/  @P4 LEA.HI.X R9, R231.reuse, R0.reuse, R24, 0x1, P1 ;  /* 0x00000000e7094211 */ /* 0x0c2fe400008f0c18 */
[----:B------:R-:W-:Y:S02]  /*2ab0*/  @P4 LEA.HI.X R7, R238, R0, R23, 0x1, P5 ;  /* 0x00000000ee074211 */ /* 0x000fe400028f0c17 */
[----:B------:R-:W-:Y:S01]  /*2ac0*/  IADD3 R0, R188, 0x20, RZ ;  /* 0x00000020bc007810 */ /* 0x000fe20007ffe0ff */
[----:B------:R1:W-:Y:S04]  /*2ad0*/  @P4 LDGSTS.E.BYPASS.LTC128B.128 [R201+0xa100], [R8.64], !P3 ;  /* 0x0a10000008c94fae */ /* 0x0003e8000d901d48 */
[----:B------:R2:W-:Y:S01]  /*2ae0*/  @P4 LDGSTS.E.BYPASS.LTC128B.128 [R201+0xd900], [R6.64], !P0 ;  /* 0x0d90000006c94fae */ /* 0x0005e2000c101d48 */
[----:B----4-:R-:W-:-:S02]  /*2af0*/  @P2 LEA R4, P1, R231, R12, 0x1 ;  /* 0x0000000ce7042211 */ /* 0x010fc400078208ff */
[C---:B-----5:R-:W-:Y:S01]  /*2b00*/  @P2 LEA R2, P5, R238.reuse, R12, 0x1 ;  /* 0x0000000cee022211 */ /* 0x060fe200078a08ff */
[C---:B------:R-:W-:Y:S01]  /*2b10*/  IMAD.SHL.U32 R12, R238.reuse, 0x2, RZ ;  /* 0x00000002ee0c7824 */ /* 0x040fe200078e00ff */
[CC--:B---3--:R-:W-:Y:S02]  /*2b20*/  @P2 LEA.HI.X R5, R231.reuse, R13.reuse, R24, 0x1, P1 ;  /* 0x0000000de7052211 */ /* 0x0c8fe400008f0c18 */
        /* <DEDUP_REMOVED lines=76> */
.L_x_2064:
        /* <DEDUP_REMOVED lines=13> */
.L_x_1967:
[----:B--23--:R-:W-:Y:S05]  /*30c0*/  BSYNC B0 ;  /* 0x0000000000007941 */ /* 0x00cfea0003800000 */
.L_x_1966:
[----:B------:R-:W-:Y:S01]  /*30d0*/  R2P PR, R234, 0x6 ;  /* 0x00000006ea007804 */ /* 0x000fe20000000000 */
[----:B------:R-:W-:Y:S01]  /*30e0*/  IMAD.MOV.U32 R0, RZ, RZ, 0x40 ;  /* 0x00000040ff007424 */ /* 0x000fe200078e00ff */
[----:B-1----:R-:W-:Y:S01]  /*30f0*/  HMMA.16816.F32 R12, R128, R16, RZ ;  /* 0x00000010800c723c */ /* 0x002fe200000018ff */
[----:B------:R-:W-:Y:S01]  /*3100*/  IADD3 R194, R188, 0x20, RZ ;  /* 0x00000020bcc27810 */ /* 0x000fe20007ffe0ff */
[----:B------:R-:W0:Y:S01]  /*3110*/  LDGDEPBAR ;  /* 0x00000000000079af */ /* 0x000e220000000000 */
[----:B------:R-:W-:Y:S01]  /*3120*/  BSSY B1, `(.L_x_1969) ;  /* 0x000010a000017945 */ /* 0x000fe20003800000 */
[----:B------:R-:W-:-:S04]  /*3130*/  SEL R0, R0, 0xffffffc0, !P2 ;  /* 0xffffffc000007807 */ /* 0x000fc80005000000 */
[C---:B------:R-:W-:Y:S01]  /*3140*/  HMMA.16816.F32 R8, R128.reuse, R18, RZ ;  /* 0x000000128008723c */ /* 0x040fe200000018ff */
[C---:B------:R-:W-:Y:S02]  /*3150*/  IMAD.IADD R2, R188.reuse, 0x1, R0 ;  /* 0x00000001bc027824 */ /* 0x040fe400078e0200 */
[----:B------:R-:W-:Y:S02]  /*3160*/  @P1 IADD3 R194, R188, -0x20, RZ ;  /* 0xffffffe0bcc21810 */ /* 0x000fe40007ffe0ff */
[----:B------:R-:W-:Y:S01]  /*3170*/  ISETP.GT.AND P1, PT, R125, R239, PT ;  /* 0x000000ef7d00720c */ /* 0x000fe20003f24270 */
[----:B------:R-:W1:Y:S02]  /*3180*/  LDSM.16.M88.4 R76, [R2+0x1000] ;  /* 0x00100000024c783b */ /* 0x000e640000000200 */
[C---:B------:R-:W-:Y:S01]  /*3190*/  HMMA.16816.F32 R28, R128.reuse, R24, RZ ;  /* 0x00000018801c723c */ /* 0x040fe200000018ff */
[----:B------:R-:W-:Y:S01]  /*31a0*/  IMAD.IADD R189, R0, 0x1, R194 ;  /* 0x0000000100bd7824 */ /* 0x000fe200078e02c2 */
[----:B------:R-:W2:Y:S04]  /*31b0*/  LDSM.16.M88.4 R72, [R2+0x800] ;  /* 0x000800000248783b */ /* 0x000ea80000000200 */
[----:B------:R-:W3:Y:S02]  /*31c0*/  LDSM.16.M88.4 R56, [R2] ;  /* 0x000000000238783b */ /* 0x000ee40000000200 */
[----:B------:R-:W-:Y:S02]  /*31d0*/  HMMA.16816.F32 R4, R128, R32, RZ ;  /* 0x000000208004723c */ /* 0x000fe400000018ff */
[----:B------:R-:W-:Y:S06]  /*31e0*/  LDSM.16.M88.4 R120, [R189+0x6000] ;  /* 0x00600000bd78783b */ /* 0x000fec0000000200 */
[C---:B------:R-:W-:Y:S08]  /*31f0*/  HMMA.16816.F32 R84, R132.reuse, R20, R12 ;  /* 0x000000148454723c */ /* 0x040ff0000000180c */
[----:B------:R-:W-:Y:S08]  /*3200*/  HMMA.16816.F32 R100, R132, R22, R8 ;  /* 0x000000168464723c */ /* 0x000ff00000001808 */
[C---:B------:R-:W-:Y:S08]  /*3210*/  HMMA.16816.F32 R24, R128.reuse, R26, RZ ;  /* 0x0000001a8018723c */ /* 0x040ff000000018ff */
[C---:B------:R-:W-:Y:S08]  /*3220*/  HMMA.16816.F32 R20, R128.reuse, R36, RZ ;  /* 0x000000248014723c */ /* 0x040ff000000018ff */
[----:B------:R-:W-:Y:S08]  /*3230*/  HMMA.16816.F32 R16, R128, R38, RZ ;  /* 0x000000268010723c */ /* 0x000ff000000018ff */
[C---:B------:R-:W-:Y:S08]  /*3240*/  HMMA.16816.F32 R28, R132.reuse, R64, R28 ;  /* 0x00000040841c723c */ /* 0x040ff0000000181c */
[----:B------:R-:W-:Y:S08]  /*3250*/  HMMA.16816.F32 R88, R132, R68, R4 ;  /* 0x000000448458723c */ /* 0x000ff00000001804 */
[C---:B------:R-:W-:Y:S08]  /*3260*/  HMMA.16816.F32 R12, R128.reuse, R40, RZ ;  /* 0x00000028800c723c */ /* 0x040ff000000018ff */
[C---:B------:R-:W-:Y:S08]  /*3270*/  HMMA.16816.F32 R4, R128.reuse, R44, RZ ;  /* 0x0000002c8004723c */ /* 0x040ff000000018ff */
[C---:B------:R-:W-:Y:S08]  /*3280*/  HMMA.16816.F32 R36, R128.reuse, R46, RZ ;  /* 0x0000002e8024723c */ /* 0x040ff000000018ff */
[C---:B------:R-:W-:Y:S08]  /*3290*/  HMMA.16816.F32 R44, R128.reuse, R48, RZ ;  /* 0x00000030802c723c */ /* 0x040ff000000018ff */
[C---:B------:R-:W-:Y:S08]  /*32a0*/  HMMA.16816.F32 R32, R128.reuse, R34, RZ ;  /* 0x000000228020723c */ /* 0x040ff000000018ff */
[----:B------:R-:W-:Y:S08]  /*32b0*/  HMMA.16816.F32 R8, R128, R42, RZ ;  /* 0x0000002a8008723c */ /* 0x000ff000000018ff */
[C---:B------:R-:W-:Y:S01]  /*32c0*/  HMMA.16816.F32 R64, R132.reuse, R66, R24 ;  /* 0x000000428440723c */ /* 0x040fe20000001818 */
[----:B------:R-:W4:Y:S07]  /*32d0*/  LDSM.16.M88.4 R24, [R2+0x1800] ;  /* 0x001800000218783b */ /* 0x000f2e0000000200 */
[C---:B------:R-:W-:Y:S01]  /*32e0*/  HMMA.16816.F32 R60, R132.reuse, R52, R20 ;  /* 0x00000034843c723c */ /* 0x040fe20000001814 */
[----:B------:R-:W-:Y:S07]  /*32f0*/  LDSM.16.M88.4 R20, [R2+0x2000] ;  /* 0x002000000214783b */ /* 0x000fee0000000200 */
[----:B------:R-:W-:Y:S01]  /*3300*/  HMMA.16816.F32 R52, R132, R54, R16 ;  /* 0x000000368434723c */ /* 0x000fe20000001810 */
[----:B------:R-:W5:Y:S07]  /*3310*/  LDSM.16.M88.4 R16, [R2+0x2800] ;  /* 0x002800000210783b */ /* 0x000f6e0000000200 */
[----:B-1----:R-:W-:Y:S01]  /*3320*/  HMMA.16816.F32 R104, R164, R76, R28 ;  /* 0x0000004ca468723c */ /* 0x002fe2000000181c */
[----:B------:R-:W1:Y:S07]  /*3330*/  LDSM.16.M88.4 R28, [R2+0x3000] ;  /* 0x00300000021c783b */ /* 0x000e6e0000000200 */
[C---:B------:R-:W-:Y:S08]  /*3340*/  HMMA.16816.F32 R40, R132.reuse, R80, R12 ;  /* 0x000000508428723c */ /* 0x040ff0000000180c */
[----:B------:R-:W-:Y:S08]  /*3350*/  HMMA.16816.F32 R12, R132, R92, R4 ;  /* 0x0000005c840c723c */ /* 0x000ff00000001804 */
[----:B------:R-:W-:Y:S08]  /*3360*/  HMMA.16816.F32 R48, R128, R50, RZ ;  /* 0x000000328030723c */ /* 0x000ff000000018ff */
[C---:B------:R-:W-:Y:S08]  /*3370*/  HMMA.16816.F32 R4, R132.reuse, R96, R44 ;  /* 0x000000608404723c */ /* 0x040ff0000000182c */
[C---:B------:R-:W-:Y:S08]  /*3380*/  HMMA.16816.F32 R68, R132.reuse, R70, R32 ;  /* 0x000000468444723c */ /* 0x040ff00000001820 */
[C---:B------:R-:W-:Y:S08]  /*3390*/  HMMA.16816.F32 R32, R132.reuse, R82, R8 ;  /* 0x000000528420723c */ /* 0x040ff00000001808 */
[----:B------:R-:W-:Y:S01]  /*33a0*/  HMMA.16816.F32 R8, R132, R94, R36 ;  /* 0x0000005e8408723c */ /* 0x000fe20000001824 */
[----:B------:R-:W1:Y:S07]  /*33b0*/  LDSM.16.M88.4 R36, [R189] ;  /* 0x00000000bd24783b */ /* 0x000e6e0000000200 */
[C---:B--2---:R-:W-:Y:S08]  /*33c0*/  HMMA.16816.F32 R92, R164.reuse, R72, R88 ;  /* 0x00000048a45c723c */ /* 0x044ff00000001858 */
[C---:B------:R-:W-:Y:S08]  /*33d0*/  HMMA.16816.F32 R88, R164.reuse, R78, R64 ;  /* 0x0000004ea458723c */ /* 0x040ff00000001840 */
[C---:B---3--:R-:W-:Y:S08]  /*33e0*/  HMMA.16816.F32 R84, R164.reuse, R56, R84 ;  /* 0x00000038a454723c */ /* 0x048ff00000001854 */
[C---:B------:R-:W-:Y:S01]  /*33f0*/  HMMA.16816.F32 R100, R164.reuse, R58, R100 ;  /* 0x0000003aa464723c */ /* 0x040fe20000001864 */
[----:B------:R-:W2:Y:S07]  /*3400*/  LDSM.16.M88.4 R56, [R189+0x800] ;  /* 0x00080000bd38783b */ /* 0x000eae0000000200 */
[----:B----4-:R-:W-:Y:S08]  /*3410*/  HMMA.16816.F32 R76, R164, R24, R60 ;  /* 0x00000018a44c723c */ /* 0x010ff0000000183c */
[----:B------:R-:W-:Y:S01]  /*3420*/  HMMA.16816.F32 R80, R132, R98, R48 ;  /* 0x000000628450723c */ /* 0x000fe20000001830 */
[----:B------:R-:W3:Y:S07]  /*3430*/  LDSM.16.M88.4 R48, [R189+0x1000] ;  /* 0x00100000bd30783b */ /* 0x000eee0000000200 */
[C---:B-----5:R-:W-:Y:S01]  /*3440*/  HMMA.16816.F32 R60, R164.reuse, R16, R12 ;  /* 0x00000010a43c723c */ /* 0x060fe2000000180c */
[----:B------:R-:W-:Y:S07]  /*3450*/  LDSM.16.M88.4 R12, [R189+0x2000] ;  /* 0x00200000bd0c783b */ /* 0x000fee0000000200 */
[C---:B-1----:R-:W-:Y:S01]  /*3460*/  HMMA.16816.F32 R44, R164.reuse, R28, R4 ;  /* 0x0000001ca42c723c */ /* 0x042fe20000001804 */
[----:B------:R-:W1:Y:S07]  /*3470*/  LDSM.16.M88.4 R4, [R189+0x1800] ;  /* 0x00180000bd04783b */ /* 0x000e6e0000000200 */
[C---:B------:R-:W-:Y:S08]  /*3480*/  HMMA.16816.F32 R96, R164.reuse, R74, R68 ;  /* 0x0000004aa460723c */ /* 0x040ff00000001844 */
[C---:B------:R-:W-:Y:S01]  /*3490*/  HMMA.16816.F32 R68, R164.reuse, R20, R40 ;  /* 0x00000014a444723c */ /* 0x040fe20000001828 */
[----:B------:R-:W4:Y:S07]  /*34a0*/  LDSM.16.M88.4 R40, [R189+0x2800] ;  /* 0x00280000bd28783b */ /* 0x000f2e0000000200 */
[C---:B------:R-:W-:Y:S08]  /*34b0*/  HMMA.16816.F32 R72, R164.reuse, R26, R52 ;  /* 0x0000001aa448723c */ /* 0x040ff00000001834 */
[C---:B------:R-:W-:Y:S08]  /*34c0*/  HMMA.16816.F32 R64, R164.reuse, R22, R32 ;  /* 0x00000016a440723c */ /* 0x040ff00000001820 */
[----:B------:R-:W-:Y:S01]  /*34d0*/  HMMA.16816.F32 R52, R164, R18, R8 ;  /* 0x00000012a434723c */ /* 0x000fe20000001808 */
[----:B------:R-:W-:Y:S07]  /*34e0*/  LDSM.16.M88.4 R8, [R188+0x4000] ;  /* 0x00400000bc08783b */ /* 0x000fee0000000200 */
[C---:B------:R-:W-:Y:S08]  /*34f0*/  HMMA.16816.F32 R24, R168.reuse, R36, R84 ;  /* 0x00000024a818723c */ /* 0x040ff00000001854 */
[----:B------:R-:W-:Y:S01]  /*3500*/  HMMA.16816.F32 R20, R168, R38, R100 ;  /* 0x00000026a814723c */ /* 0x000fe20000001864 */
[----:B------:R-:W5:Y:S07]  /*3510*/  LDSM.16.M88.4 R36, [R189+0x3000] ;  /* 0x00300000bd24783b */ /* 0x000f6e0000000200 */
[----:B------:R-:W-:Y:S01]  /*3520*/  HMMA.16816.F32 R32, R164, R30, R80 ;  /* 0x0000001ea420723c */ /* 0x000fe20000001850 */
[----:B------:R-:W4:Y:S07]  /*3530*/  LDSM.16.M88.4 R28, [R188+0x3800] ;  /* 0x00380000bc1c783b */ /* 0x000f2e0000000200 */
[C---:B--2---:R-:W-:Y:S08]  /*3540*/  HMMA.16816.F32 R80, R168.reuse, R58, R96 ;  /* 0x0000003aa850723c */ /* 0x044ff00000001860 */
[C---:B---3--:R-:W-:Y:S08]  /*3550*/  HMMA.16816.F32 R96, R168.reuse, R48, R104 ;  /* 0x00000030a860723c */ /* 0x048ff00000001868 */
[C---:B-1----:R-:W-:Y:S08]  /*3560*/  HMMA.16816.F32 R116, R168.reuse, R4, R76 ;  /* 0x00000004a874723c */ /* 0x042ff0000000184c */
[C---:B------:R-:W-:Y:S01]  /*3570*/  HMMA.16816.F32 R112, R168.reuse, R6, R72 ;  /* 0x00000006a870723c */ /* 0x040fe20000001848 */
[----:B------:R-:W1:Y:S04]  /*3580*/  LDSM.16.M88.4 R4, [R188+0x4800] ;  /* 0x00480000bc04783b */ /* 0x000e680000000200 */
[----:B------:R-:W-:Y:S03]  /*3590*/  LDSM.16.M88.4 R72, [R194+0x3800] ;  /* 0x00380000c248783b */ /* 0x000fe60000000200 */
[C---:B------:R-:W-:Y:S08]  /*35a0*/  HMMA.16816.F32 R108, R168.reuse, R12, R68 ;  /* 0x0000000ca86c723c */ /* 0x040ff00000001844 */
[C---:B------:R-:W-:Y:S01]  /*35b0*/  HMMA.16816.F32 R100, R168.reuse, R14, R64 ;  /* 0x0000000ea864723c */ /* 0x040fe20000001840 */
[----:B------:R-:W2:Y:S04]  /*35c0*/  LDSM.16.M88.4 R12, [R188+0x5000] ;  /* 0x00500000bc0c783b */ /* 0x000ea80000000200 */
[----:B------:R-:W-:Y:S03]  /*35d0*/  LDSM.16.M88.4 R64, [R188+0x6800] ;  /* 0x00680000bc40783b */ /* 0x000fe60000000200 */
[C---:B------:R-:W-:Y:S01]  /*35e0*/  HMMA.16816.F32 R16, R168.reuse, R56, R92 ;  /* 0x00000038a810723c */ /* 0x040fe2000000185c */
[----:B------:R-:W-:Y:S07]  /*35f0*/  LDSM.16.M88.4 R56, [R194+0x4000] ;  /* 0x00400000c238783b */ /* 0x000fee0000000200 */
[C---:B------:R-:W-:Y:S01]  /*3600*/  HMMA.16816.F32 R104, R168.reuse, R50, R88 ;  /* 0x00000032a868723c */ /* 0x040fe20000001858 */
[----:B------:R-:W-:Y:S07]  /*3610*/  LDSM.16.M88.4 R48, [R188+0x6000] ;  /* 0x00600000bc30783b */ /* 0x000fee0000000200 */
[C---:B----4-:R-:W-:Y:S08]  /*3620*/  HMMA.16816.F32 R92, R168.reuse, R40, R60 ;  /* 0x00000028a85c723c */ /* 0x050ff0000000183c */
[C---:B------:R-:W-:Y:S01]  /*3630*/  HMMA.16816.F32 R88, R168.reuse, R42, R52 ;  /* 0x0000002aa858723c */ /* 0x040fe20000001834 */
[----:B------:R-:W3:Y:S07]  /*3640*/  LDSM.16.M88.4 R40, [R188+0x5800] ;  /* 0x00580000bc28783b */ /* 0x000eee0000000200 */
[C---:B-----5:R-:W-:Y:S08]  /*3650*/  HMMA.16816.F32 R60, R168.reuse, R36, R44 ;  /* 0x00000024a83c723c */ /* 0x060ff0000000182c */
[----:B------:R-:W-:Y:S01]  /*3660*/  HMMA.16816.F32 R84, R168, R38, R32 ;  /* 0x00000026a854723c */ /* 0x000fe20000001820 */
[----:B------:R-:W4:Y:S07]  /*3670*/  LDSM.16.M88.4 R36, [R194+0x4800] ;  /* 0x00480000c224783b */ /* 0x000f2e0000000200 */
[C---:B------:R-:W-:Y:S01]  /*3680*/  HMMA.16816.F32 R76, R172.reuse, R28, R24 ;  /* 0x0000001cac4c723c */ /* 0x040fe20000001818 */
[----:B------:R-:W-:Y:S07]  /*3690*/  LDSM.16.M88.4 R24, [R194+0x5800] ;  /* 0x00580000c218783b */ /* 0x000fee0000000200 */
[C---:B------:R-:W-:Y:S01]  /*36a0*/  HMMA.16816.F32 R68, R172.reuse, R30, R20 ;  /* 0x0000001eac44723c */ /* 0x040fe20000001814 */
[----:B------:R-:W5:Y:S07]  /*36b0*/  LDSM.16.M88.4 R28, [R194+0x5000] ;  /* 0x00500000c21c783b */ /* 0x000f6e0000000200 */
[C---:B------:R-:W-:Y:S08]  /*36c0*/  HMMA.16816.F32 R52, R172.reuse, R8, R16 ;  /* 0x00000008ac34723c */ /* 0x040ff00000001810 */
[C---:B------:R-:W-:Y:S01]  /*36d0*/  HMMA.16816.F32 R44, R172.reuse, R10, R80 ;  /* 0x0000000aac2c723c */ /* 0x040fe20000001850 */
[----:B------:R-:W-:Y:S07]  /*36e0*/  LDSM.16.M88.4 R80, [R194+0x6000] ;  /* 0x00600000c250783b */ /* 0x000fee0000000200 */
[C---:B-1----:R-:W-:Y:S08]  /*36f0*/  HMMA.16816.F32 R20, R172.reuse, R6, R104 ;  /* 0x00000006ac14723c */ /* 0x042ff00000001868 */
[C---:B--2---:R-:W-:Y:S08]  /*3700*/  HMMA.16816.F32 R16, R172.reuse, R12, R116 ;  /* 0x0000000cac10723c */ /* 0x044ff00000001874 */
[C---:B------:R-:W-:Y:S01]  /*3710*/  HMMA.16816.F32 R32, R172.reuse, R4, R96 ;  /* 0x00000004ac20723c */ /* 0x040fe20000001860 */
[----:B------:R-:W1:Y:S07]  /*3720*/  LDSM.16.M88.4 R96, [R194+0x6800] ;  /* 0x00680000c260783b */ /* 0x000e6e0000000200 */
[C---:B------:R-:W-:Y:S01]  /*3730*/  HMMA.16816.F32 R12, R172.reuse, R14, R112 ;  /* 0x0000000eac0c723c */ /* 0x040fe20000001870 */
[----:B------:R-:W-:Y:S07]  /*3740*/  LDSM.16.M88.4 R112, [R2+0x4000] ;  /* 0x004000000270783b */ /* 0x000fee0000000200 */
[C---:B---3--:R-:W-:Y:S08]  /*3750*/  HMMA.16816.F32 R8, R172.reuse, R40, R108 ;  /* 0x00000028ac08723c */ /* 0x048ff0000000186c */
[C---:B------:R-:W-:Y:S08]  /*3760*/  HMMA.16816.F32 R60, R172.reuse, R64, R60 ;  /* 0x00000040ac3c723c */ /* 0x040ff0000000183c */
[C---:B------:R-:W-:Y:S01]  /*3770*/  HMMA.16816.F32 R84, R172.reuse, R66, R84 ;  /* 0x00000042ac54723c */ /* 0x040fe20000001854 */
[----:B------:R-:W2:Y:S07]  /*3780*/  LDSM.16.M88.4 R64, [R2+0x3800] ;  /* 0x003800000240783b */ /* 0x000eae0000000200 */
[C---:B------:R-:W-:Y:S01]  /*3790*/  HMMA.16816.F32 R4, R172.reuse, R42, R100 ;  /* 0x0000002aac04723c */ /* 0x040fe20000001864 */
[----:B------:R-:W-:Y:S07]  /*37a0*/  LDSM.16.M88.4 R100, [R189+0x3800] ;  /* 0x00380000bd64783b */ /* 0x000fee0000000200 */
[C---:B------:R-:W-:Y:S08]  /*37b0*/  HMMA.16816.F32 R40, R172.reuse, R48, R92 ;  /* 0x00000030ac28723c */ /* 0x040ff0000000185c */
[----:B------:R-:W-:Y:S01]  /*37c0*/  HMMA.16816.F32 R48, R172, R50, R88 ;  /* 0x00000032ac30723c */ /* 0x000fe20000001858 */
[----:B------:R-:W-:Y:S07]  /*37d0*/  LDSM.16.M88.4 R88, [R2+0x6800] ;  /* 0x006800000258783b */ /* 0x000fee0000000200 */
[C---:B------:R-:W-:Y:S08]  /*37e0*/  HMMA.16816.F32 R52, R176.reuse, R56, R52 ;  /* 0x00000038b034723c */ /* 0x040ff00000001834 */
[C---:B------:R-:W-:Y:S08]  /*37f0*/  HMMA.16816.F32 R116, R176.reuse, R58, R44 ;  /* 0x0000003ab074723c */ /* 0x040ff0000000182c */
[C---:B----4-:R-:W-:Y:S08]  /*3800*/  HMMA.16816.F32 R108, R176.reuse, R38, R20 ;  /* 0x00000026b06c723c */ /* 0x050ff00000001814 */
[C---:B------:R-:W-:Y:S08]  /*3810*/  HMMA.16816.F32 R56, R176.reuse, R36, R32 ;  /* 0x00000024b038723c */ /* 0x040ff00000001820 */
[C---:B-----5:R-:W-:Y:S01]  /*3820*/  HMMA.16816.F32 R20, R176.reuse, R30, R12 ;  /* 0x0000001eb014723c */ /* 0x060fe2000000180c */
[----:B------:R-:W3:Y:S07]  /*3830*/  LDSM.16.M88.4 R12, [R2+0x5000] ;  /* 0x00500000020c783b */ /* 0x000eee0000000200 */
[C---:B------:R-:W-:Y:S08]  /*3840*/  HMMA.16816.F32 R76, R176.reuse, R72, R76 ;  /* 0x00000048b04c723c */ /* 0x040ff0000000184c */
[C---:B------:R-:W-:Y:S01]  /*3850*/  HMMA.16816.F32 R68, R176.reuse, R74, R68 ;  /* 0x0000004ab044723c */ /* 0x040fe20000001844 */
[----:B------:R-:W-:Y:S07]  /*3860*/  LDSM.16.M88.4 R72, [R189+0x5800] ;  /* 0x00580000bd48783b */ /* 0x000fee0000000200 */
[C---:B------:R-:W-:Y:S01]  /*3870*/  HMMA.16816.F32 R104, R176.reuse, R28, R16 ;  /* 0x0000001cb068723c */ /* 0x040fe20000001810 */
[----:B------:R-:W4:Y:S04]  /*3880*/  LDSM.16.M88.4 R16, [R2+0x4800] ;  /* 0x004800000210783b */ /* 0x000f280000000200 */
[----:B------:R-:W-:Y:S03]  /*3890*/  LDSM.16.M88.4 R28, [R2+0x6000] ;  /* 0x00600000021c783b */ /* 0x000fe60000000200 */
[C---:B------:R-:W-:Y:S01]  /*38a0*/  HMMA.16816.F32 R36, R176.reuse, R24, R8 ;  /* 0x00000018b024723c */ /* 0x040fe20000001808 */
[----:B------:R-:W5:Y:S07]  /*38b0*/  LDSM.16.M88.4 R8, [R2+0x5800] ;  /* 0x005800000208783b */ /* 0x000f6e0000000200 */
[C---:B------:R-:W-:Y:S08]  /*38c0*/  HMMA.16816.F32 R4, R176.reuse, R26, R4 ;  /* 0x0000001ab004723c */ /* 0x040ff00000001804 */
[C---:B-1----:R-:W-:Y:S08]  /*38d0*/  HMMA.16816.F32 R44, R176.reuse, R96, R60 ;  /* 0x00000060b02c723c */ /* 0x042ff0000000183c */
[C---:B------:R-:W-:Y:S08]  /*38e0*/  HMMA.16816.F32 R24, R176.reuse, R80, R40 ;  /* 0x00000050b018723c */ /* 0x040ff00000001828 */
[C---:B------:R-:W-:Y:S01]  /*38f0*/  HMMA.16816.F32 R32, R176.reuse, R82, R48 ;  /* 0x00000052b020723c */ /* 0x040fe20000001830 */
[----:B------:R-:W-:Y:S07]  /*3900*/  LDSM.16.M88.4 R80, [R189+0x4800] ;  /* 0x00480000bd50783b */ /* 0x000fee0000000200 */
[----:B------:R-:W-:Y:S01]  /*3910*/  HMMA.16816.F32 R96, R176, R98, R84 ;  /* 0x00000062b060723c */ /* 0x000fe20000001854 */
[----:B------:R-:W-:Y:S07]  /*3920*/  LDSM.16.M88.4 R84, [R189+0x4000] ;  /* 0x00400000bd54783b */ /* 0x000fee0000000200 */
[C---:B--2---:R-:W-:Y:S01]  /*3930*/  HMMA.16816.F32 R92, R180.reuse, R64, R76 ;  /* 0x00000040b45c723c */ /* 0x044fe2000000184c */
[----:B------:R-:W1:Y:S07]  /*3940*/  LDSM.16.M88.4 R76, [R189+0x5000] ;  /* 0x00500000bd4c783b */ /* 0x000e6e0000000200 */
[C---:B------:R-:W-:Y:S08]  /*3950*/  HMMA.16816.F32 R68, R180.reuse, R66, R68 ;  /* 0x00000042b444723c */ /* 0x040ff00000001844 */
[C---:B------:R-:W-:Y:S08]  /*3960*/  HMMA.16816.F32 R64, R180.reuse, R112, R52 ;  /* 0x00000070b440723c */ /* 0x040ff00000001834 */
[----:B------:R-:W-:Y:S01]  /*3970*/  HMMA.16816.F32 R60, R180, R114, R116 ;  /* 0x00000072b43c723c */ /* 0x000fe20000001874 */
[----:B------:R-:W2:Y:S01]  /*3980*/  LDSM.16.M88.4 R112, [R189+0x6800] ;  /* 0x00680000bd70783b */ /* 0x000ea20000000200 */
[----:B------:R-:W-:-:S06]  /*3990*/  DEPBAR.LE SB0, 0x0 ;  /* 0x000080000000791a */ /* 0x000fcc0000000000 */
[C---:B---3--:R-:W-:Y:S08]  /*39a0*/  HMMA.16816.F32 R40, R180.reuse, R14, R20 ;  /* 0x0000000eb428723c */ /* 0x048ff00000001814 */
[C---:B----4-:R-:W-:Y:S08]  /*39b0*/  HMMA.16816.F32 R56, R180.reuse, R16, R56 ;  /* 0x00000010b438723c */ /* 0x050ff00000001838 */
[C---:B------:R-:W-:Y:S08]  /*39c0*/  HMMA.16816.F32 R52, R180.reuse, R18, R108 ;  /* 0x00000012b434723c */ /* 0x040ff0000000186c */
[C---:B------:R-:W-:Y:S08]  /*39d0*/  HMMA.16816.F32 R48, R180.reuse, R12, R104 ;  /* 0x0000000cb430723c */ /* 0x040ff00000001868 */
[C---:B-----5:R-:W-:Y:S08]  /*39e0*/  HMMA.16816.F32 R36, R180.reuse, R8, R36 ;  /* 0x00000008b424723c */ /* 0x060ff00000001824 */
        /* <DEDUP_REMOVED lines=19> */
[----:B------:R-:W-:Y:S06]  /*3b20*/  BAR.SYNC.DEFER_BLOCKING 0x0 ;  /* 0x0000000000007b1d */ /* 0x000fec0000010000 */
[----:B------:R-:W-:Y:S01]  /*3b30*/  @!UPT UIADD3 URZ, URZ, URZ, URZ ;  /* 0x0000003f3f3ff290 */ /* 0x000fe2000fffe03f */
[----:B------:R-:W-:Y:S11]  /*3b40*/  @!P1 BRA `(.L_x_1970) ;  /* 0x0000067000009947 */ /* 0x000ff60003800000 */
[----:B------:R-:W-:Y:S02]  /*3b50*/  IMAD.MOV.U32 R0, RZ, RZ, c[0x0][0x2b8] ;  /* 0x0000ae00ff007624 */ /* 0x000fe400078e00ff */
[----:B------:R-:W-:-:S02]  /*3b60*/  IMAD R2, R234, 0x20, R235 ;  /* 0x00000020ea027824 */ /* 0x000fc400078e02eb */
[----:B------:R-:W-:Y:S01]  /*3b70*/  IMAD.MOV.U32 R204, RZ, RZ, RZ ;  /* 0x000000ffffcc7224 */ /* 0x000fe200078e00ff */
[----:B------:R-:W-:Y:S02]  /*3b80*/  ISETP.NE.AND P1, PT, R0, 0x1, PT ;  /* 0x000000010000780c */ /* 0x000fe40003f25270 */
        /* <DEDUP_REMOVED lines=29> */
.L_x_2065:
[----:B------:R-:W-:Y:S05]  /*3d60*/  BRA.DIV ~URZ, `(.L_x_1972) ;  /* 0x0000a0b27f007947 */ /* 0x000fea000b800000 */
[----:B------:R3:W4:Y:S02]  /*3d70*/  SHFL.IDX PT, R2, R4, RZ, 0x181f ;  /* 0x00181fff04027589 */ /* 0x00072400000e0000 */
.L_x_2066:
        /* <DEDUP_REMOVED lines=13> */
.L_x_1974:
[----:B------:R-:W-:Y:S05]  /*3e50*/  BSYNC B0 ;  /* 0x0000000000007941 */ /* 0x000fea0003800000 */
.L_x_1973:
[----:B------:R-:W-:Y:S01]  /*3e60*/  ISETP.GE.AND P1, PT, R8, 0x21, PT ;  /* 0x000000210800780c */ /* 0x000fe20003f26270 */
[----:B------:R-:W-:Y:S06]  /*3e70*/  BRA.DIV ~URZ, `(.L_x_1975) ;  /* 0x0000a0127f007947 */ /* 0x000fec000b800000 */
[----:B--2---:R2:W1:Y:S04]  /*3e80*/  SHFL.IDX PT, R5, R0, 0x1, 0x181f ;  /* 0x00381f0000057f89 */ /* 0x00446800000e0000 */
[----:B----4-:R2:W4:Y:S02]  /*3e90*/  SHFL.IDX PT, R2, R4, 0x1, 0x181f ;  /* 0x00381f0004027f89 */ /* 0x01052400000e0000 */
.L_x_2067:
        /* <DEDUP_REMOVED lines=13> */
.L_x_1977:
[----:B------:R-:W-:Y:S05]  /*3f70*/  BSYNC B0 ;  /* 0x0000000000007941 */ /* 0x000fea0003800000 */
.L_x_1976:
[----:B------:R-:W-:-:S04]  /*3f80*/  IADD3 R8, -R235, 0x70, RZ ;  /* 0x00000070eb087810 */ /* 0x000fc80007ffe1ff */
[----:B------:R-:W-:Y:S01]  /*3f90*/  ISETP.GE.AND P1, PT, R8, 0x41, PT ;  /* 0x000000410800780c */ /* 0x000fe20003f26270 */
[----:B------:R-:W-:Y:S10]  /*3fa0*/  BRA.DIV ~URZ, `(.L_x_1978) ;  /* 0x00009fb27f007947 */ /* 0x000ff4000b800000 */
[----:B-1----:R1:W2:Y:S02]  /*3fb0*/  SHFL.IDX PT, R5, R0, 0x2, 0x181f ;  /* 0x00581f0000057f89 */ /* 0x0022a400000e0000 */
.L_x_2068:
[----:B------:R-:W-:Y:S05]  /*3fc0*/  BRA.DIV ~URZ, `(.L_x_1979) ;  /* 0x0000a0027f007947 */ /* 0x000fea000b800000 */
[----:B----4-:R4:W1:Y:S02]  /*3fd0*/  SHFL.IDX PT, R2, R4, 0x2, 0x181f ;  /* 0x00581f0004027f89 */ /* 0x01086400000e0000 */
.L_x_2069:
        /* <DEDUP_REMOVED lines=13> */
.L_x_1981:
[----:B------:R-:W-:Y:S05]  /*40b0*/  BSYNC B0 ;  /* 0x0000000000007941 */ /* 0x000fea0003800000 */
.L_x_1980:
[----:B------:R-:W-:Y:S01]  /*40c0*/  ISETP.GE.AND P1, PT, R8, 0x61, PT ;  /* 0x000000610800780c */ /* 0x000fe20003f26270 */
[----:B------:R-:W-:Y:S06]  /*40d0*/  BRA.DIV ~URZ, `(.L_x_1982) ;  /* 0x00009f627f007947 */ /* 0x000fec000b800000 */
[----:B-1----:R1:W3:Y:S04]  /*40e0*/  SHFL.IDX PT, R6, R0, 0x3, 0x181f ;  /* 0x00781f0000067f89 */ /* 0x0022e800000e0000 */
[----:B--2---:R1:W2:Y:S02]  /*40f0*/  SHFL.IDX PT, R0, R4, 0x3, 0x181f ;  /* 0x00781f0004007f89 */ /* 0x0042a400000e0000 */
.L_x_2070:
        /* <DEDUP_REMOVED lines=12> */
.L_x_1970:
[----:B------:R-:W-:Y:S05]  /*41c0*/  BSYNC B1 ;  /* 0x0000000000017941 */ /* 0x000fea0003800000 */
.L_x_1969:
[----:B-12---:R-:W2:Y:S04]  /*41d0*/  LDL R0, [R1+0x58] ;  /* 0x0000580001007983 */ /* 0x006ea80000100800 */
[----:B------:R-:W0:Y:S01]  /*41e0*/  LDGDEPBAR ;  /* 0x00000000000079af */ /* 0x000e220000000000 */
[----:B--2---:R-:W-:-:S05]  /*41f0*/  IMAD.IADD R0, R124, 0x1, -R0 ;  /* 0x000000017c007824 */ /* 0x004fca00078e0a00 */
[C---:B------:R-:W-:Y:S02]  /*4200*/  ISETP.GT.AND P5, PT, R0.reuse, RZ, PT ;  /* 0x000000ff0000720c */ /* 0x040fe40003fa4270 */
[C---:B------:R-:W-:Y:S02]  /*4210*/  ISETP.GT.AND P2, PT, R0.reuse, 0x1, PT ;  /* 0x000000010000780c */ /* 0x040fe40003f44270 */
[----:B------:R-:W-:Y:S02]  /*4220*/  ISETP.GT.AND P1, PT, R0, 0x8, PT ;  /* 0x000000080000780c */ /* 0x000fe40003f24270 */
[----:B---3--:R-:W-:Y:S02]  /*4230*/  FSEL R6, R92, -INF , P5 ;  /* 0xff8000005c067808 */ /* 0x008fe40002800000 */
        /* <DEDUP_REMOVED lines=48> */
[----:B------:R-:W-:Y:S02]  /*4540*/  FSEL R71, R53, -INF , P0 ;  /* 0xff80000035477808 */ /* 0x000fe40000000000 */
[----:B------:R-:W-:-:S02]  /*4550*/  ISETP.GT.AND P1, PT, R0, 0x30, PT ;  /* 0x000000300000780c */ /* 0x000fc40003f24270 */
        /* <DEDUP_REMOVED lines=39> */
[----:B------:R-:W-:Y:S02]  /*47d0*/  FSEL R127, R73, -INF , P0 ;  /* 0xff800000497f7808 */ /* 0x000fe40000000000 */
[----:B------:R-:W-:Y:S02]  /*47e0*/  ISETP.GT.AND P1, PT, R0, 0x50, PT ;  /* 0x000000500000780c */ /* 0x000fe40003f24270 */
[----:B------:R-:W-:-:S02]  /*47f0*/  FMNMX.FTZ R2, R136, R2, !PT ;  /* 0x0000000288027209 */ /* 0x000fc40007810000 */
[----:B------:R-:W-:Y:S02]  /*4800*/  ISETP.GT.AND P0, PT, R0, 0x51, PT ;  /* 0x000000510000780c */ /* 0x000fe40003f04270 */
[----:B------:R-:W-:Y:S02]  /*4810*/  FMNMX.FTZ R3, R139, R3, !PT ;  /* 0x000000038b037209 */ /* 0x000fe40007810000 */
[----:B------:R-:W-:Y:S02]  /*4820*/  FSEL R151, R24, -INF , P1 ;  /* 0xff80000018977808 */ /* 0x000fe40000800000 */
[----:B------:R-:W-:Y:S02]  /*4830*/  FMNMX.FTZ R2, R127, R2, !PT ;  /* 0x000000027f027209 */ /* 0x000fe40007810000 */
[----:B------:R-:W-:Y:S02]  /*4840*/  FSEL R155, R26, -INF , P1 ;  /* 0xff8000001a9b7808 */ /* 0x000fe40000800000 */
[----:B------:R-:W-:-:S02]  /*4850*/  FSEL R153, R27, -INF , P0 ;  /* 0xff8000001b997808 */ /* 0x000fc40000000000 */
[----:B------:R-:W-:Y:S02]  /*4860*/  FSEL R148, R25, -INF , P0 ;  /* 0xff80000019947808 */ /* 0x000fe40000000000 */
[----:B------:R-:W-:Y:S02]  /*4870*/  FMNMX.FTZ R3, R142, R3, !PT ;  /* 0x000000038e037209 */ /* 0x000fe40007810000 */
[----:B------:R-:W-:Y:S02]  /*4880*/  ISETP.GT.AND P0, PT, R0, 0x58, PT ;  /* 0x000000580000780c */ /* 0x000fe40003f04270 */
[----:B------:R-:W-:Y:S02]  /*4890*/  FMNMX.FTZ R2, R151, R2, !PT ;  /* 0x0000000297027209 */ /* 0x000fe40007810000 */
        /* <DEDUP_REMOVED lines=30> */
[----:B----4-:R-:W-:Y:S02]  /*4a80*/  FMNMX.FTZ R4, R147, R0, !PT ;  /* 0x0000000093047209 */ /* 0x010fe40007810000 */
[----:B------:R-:W-:Y:S01]  /*4a90*/  FMNMX.FTZ R5, R158, R2, !PT ;  /* 0x000000029e057209 */ /* 0x000fe20007810000 */
[----:B------:R-:W-:Y:S05]  /*4aa0*/  BRA.DIV ~URZ, `(.L_x_1983) ;  /* 0x000096627f007947 */ /* 0x000fea000b800000 */
[----:B------:R1:W2:Y:S02]  /*4ab0*/  SHFL.BFLY PT, R0, R4, 0x2, 0x1f ;  /* 0x0c401f0004007f89 */ /* 0x0002a400000e0000 */
.L_x_2071:
[----:B-12---:R-:W-:Y:S01]  /*4ac0*/  FMNMX.FTZ R4, R4, R0, !PT ;  /* 0x0000000004047209 */ /* 0x006fe20007810000 */
[----:B------:R-:W-:Y:S05]  /*4ad0*/  BRA.DIV ~URZ, `(.L_x_1984) ;  /* 0x000096827f007947 */ /* 0x000fea000b800000 */
[----:B------:R-:W1:Y:S04]  /*4ae0*/  SHFL.BFLY PT, R0, R5, 0x2, 0x1f ;  /* 0x0c401f0005007f89 */ /* 0x000e6800000e0000 */
[----:B------:R-:W2:Y:S01]  /*4af0*/  SHFL.BFLY PT, R2, R4, 0x1, 0x1f ;  /* 0x0c201f0004027f89 */ /* 0x000ea200000e0000 */
[----:B-1----:R-:W-:-:S02]  /*4b00*/  FMNMX.FTZ R5, R5, R0, !PT ;  /* 0x0000000005057209 */ /* 0x002fc40007810000 */
[----:B--2---:R-:W-:-:S03]  /*4b10*/  FMNMX.FTZ R70, R4, R2, !PT ;  /* 0x0000000204467209 */ /* 0x004fc60007810000 */
[----:B------:R1:W2:Y:S04]  /*4b20*/  SHFL.BFLY PT, R3, R5, 0x1, 0x1f ;  /* 0x0c201f0005037f89 */ /* 0x0002a800000e0000 */
.L_x_2072:
        /* <DEDUP_REMOVED lines=376> */
.L_x_2000:
[----:B------:R-:W2:Y:S01]  /*62b0*/  LDL R5, [R1] ;  /* 0x0000000001057983 */ /* 0x000ea20000100800 */
[----:B------:R-:W-:Y:S04]  /*62c0*/  DEPBAR.LE SB0, 0x0 ;  /* 0x000080000000791a */ /* 0x000fe80000000000 */
[----:B------:R-:W-:Y:S01]  /*62d0*/  WARPSYNC 0xffffffff ;  /* 0xffffffff00007948 */ /* 0x000fe20003800000 */
[----:B------:R-:W-:Y:S01]  /*62e0*/  BAR.SYNC.DEFER_BLOCKING 0x0 ;  /* 0x0000000000007b1d */ /* 0x000fe20000010000 */
[----:B------:R-:W-:Y:S01]  /*62f0*/  SHF.R.S32.HI R0, RZ, 0x1f, R205 ;  /* 0x0000001fff007819 */ /* 0x000fe200000114cd */
[C---:B------:R-:W-:Y:S01]  /*6300*/  IMAD.WIDE.U32 R2, R205.reuse, c[0x0][0x208], RZ ;  /* 0x00008200cd027a25 */ /* 0x040fe200078e00ff */
        /* <DEDUP_REMOVED lines=12> */
[----:B------:R1:W3:Y:S04]  /*63d0*/  LDSM.16.M88.4 R136, [R0] ;  /* 0x000000000088783b */ /* 0x0002e80000000200 */
[----:B------:R1:W4:Y:S04]  /*63e0*/  LDSM.16.M88.4 R140, [R0+0x800] ;  /* 0x00080000008c783b */ /* 0x0003280000000200 */
        /* <DEDUP_REMOVED lines=12> */
[----:B--2---:R-:W-:Y:S02]  /*64b0*/  IADD3.X R3, R5, R3, R4, P1, !PT ;  /* 0x0000000305037210 */ /* 0x004fe40000ffe404 */
[C---:B------:R-:W-:Y:S04]  /*64c0*/  LEA R5, P0, R2.reuse, c[0x0][0x1f8], 0x1 ;  /* 0x00007e0002057a11 */ /* 0x040fe800078008ff */
[----:B------:R-:W-:Y:S02]  /*64d0*/  LEA.HI.X R4, R2, c[0x0][0x1fc], R3, 0x1, P0 ;  /* 0x00007f0002047a11 */ /* 0x000fe400000f0c03 */
[----:B------:R-:W-:Y:S01]  /*64e0*/  ISETP.GE.AND P0, PT, R238, c[0x0][0x1d4], PT ;  /* 0x00007500ee007a0c */ /* 0x000fe20003f06270 */
[----:B------:R-:W-:-:S10]  /*64f0*/  BRA.DIV ~URZ, `(.L_x_1986) ;  /* 0x00007d627f007947 */ /* 0x000fd4000b800000 */
[----:B-1-34-:R1:W2:Y:S02]  /*6500*/  SHFL.IDX PT, R0, R4, RZ, 0x181f ;  /* 0x00181fff04007589 */ /* 0x01a2a400000e0000 */
.L_x_2073:
[----:B------:R-:W3:Y:S01]  /*6510*/  SHFL.IDX PT, R2, R5, RZ, 0x181f ;  /* 0x00181fff05027589 */ /* 0x000ee200000e0000 */
[----:B------:R-:W-:Y:S01]  /*6520*/  IMAD.SHL.U32 R13, R231, 0x2, RZ ;  /* 0x00000002e70d7824 */ /* 0x000fe200078e00ff */
[----:B------:R-:W-:Y:S01]  /*6530*/  SEL R208, RZ, 0x10, P3 ;  /* 0x00000010ffd07807 */ /* 0x000fe20001800000 */
[----:B------:R-:W-:Y:S01]  /*6540*/  IMAD.SHL.U32 R12, R238, 0x2, RZ ;  /* 0x00000002ee0c7824 */ /* 0x000fe200078e00ff */
[----:B------:R-:W-:Y:S01]  /*6550*/  SEL R200, RZ, 0x10, P0 ;  /* 0x00000010ffc87807 */ /* 0x000fe20000000000 */
[----:B------:R-:W-:Y:S01]  /*6560*/  BSSY B0, `(.L_x_1987) ;  /* 0x0000037000007945 */ /* 0x000fe20003800000 */
[----:B------:R-:W-:Y:S02]  /*6570*/  ISETP.NE.U32.AND P5, PT, R208, RZ, PT ;  /* 0x000000ffd000720c */ /* 0x000fe40003fa5070 */
        /* <DEDUP_REMOVED lines=11> */
[--C-:B--2---:R-:W-:Y:S05]  /*6630*/  IMAD.X R3, R6, 0x1, R202.reuse, P1 ;  /* 0x0000000106037824 */ /* 0x104fea00008e06ca */
        /* <DEDUP_REMOVED lines=24> */
.L_x_2074:
[C---:B------:R-:W-:Y:S01]  /*67c0*/  IADD3 R2, -R208.reuse, 0x10, RZ ;  /* 0x00000010d0027810 */ /* 0x040fe20007ffe1ff */
        /* <DEDUP_REMOVED lines=16> */
.L_x_1988:
[----:B---3--:R-:W-:Y:S05]  /*68d0*/  BSYNC B0 ;  /* 0x0000000000007941 */ /* 0x008fea0003800000 */
.L_x_1987:
        /* <DEDUP_REMOVED lines=148> */
[----:B------:R-:W4:Y:S01]  /*7220*/  LDSM.16.M88.4 R156, [R189+0x6800] ;  /* 0x00680000bd9c783b */ /* 0x000f220000000200 */
[----:B------:R-:W-:Y:S06]  /*7230*/  DEPBAR.LE SB0, 0x0 ;  /* 0x000080000000791a */ /* 0x000fec0000000000 */
[C---:B-1----:R-:W-:Y:S01]  /*7240*/  HMMA.16816.F32 R12, R184.reuse, R136, R12 ;  /* 0x00000088b80c723c */ /* 0x042fe2000000180c */
[----:B------:R-:W-:Y:S07]  /*7250*/  BAR.SYNC.DEFER_BLOCKING 0x0 ;  /* 0x0000000000007b1d */ /* 0x000fee0000010000 */
[C---:B------:R-:W-:Y:S08]  /*7260*/  HMMA.16816.F32 R16, R184.reuse, R138, R16 ;  /* 0x0000008ab810723c */ /* 0x040ff00000001810 */
[C---:B--2---:R-:W-:Y:S08]  /*7270*/  HMMA.16816.F32 R20, R184.reuse, R140, R20 ;  /* 0x0000008cb814723c */ /* 0x044ff00000001814 */
[C---:B------:R-:W-:Y:S08]  /*7280*/  HMMA.16816.F32 R24, R184.reuse, R142, R24 ;  /* 0x0000008eb818723c */ /* 0x040ff00000001818 */
[C---:B---3--:R-:W-:Y:S08]  /*7290*/  HMMA.16816.F32 R28, R184.reuse, R144, R28 ;  /* 0x00000090b81c723c */ /* 0x048ff0000000181c */
[C---:B------:R-:W-:Y:S08]  /*72a0*/  HMMA.16816.F32 R32, R184.reuse, R146, R32 ;  /* 0x00000092b820723c */ /* 0x040ff00000001820 */
[C---:B----4-:R-:W-:Y:S08]  /*72b0*/  HMMA.16816.F32 R36, R184.reuse, R148, R36 ;  /* 0x00000094b824723c */ /* 0x050ff00000001824 */
[C---:B------:R-:W-:Y:S08]  /*72c0*/  HMMA.16816.F32 R40, R184.reuse, R150, R40 ;  /* 0x00000096b828723c */ /* 0x040ff00000001828 */
[C---:B-----5:R-:W-:Y:S08]  /*72d0*/  HMMA.16816.F32 R44, R184.reuse, R152, R44 ;  /* 0x00000098b82c723c */ /* 0x060ff0000000182c */
[C---:B------:R-:W-:Y:S08]  /*72e0*/  HMMA.16816.F32 R48, R184.reuse, R154, R48 ;  /* 0x0000009ab830723c */ /* 0x040ff00000001830 */
[C---:B------:R-:W-:Y:S08]  /*72f0*/  HMMA.16816.F32 R52, R184.reuse, R156, R52 ;  /* 0x0000009cb834723c */ /* 0x040ff00000001834 */
[----:B------:R-:W-:Y:S01]  /*7300*/  HMMA.16816.F32 R56, R184, R158, R56 ;  /* 0x0000009eb838723c */ /* 0x000fe20000001838 */
[----:B------:R-:W-:Y:S07]  /*7310*/  @!UPT UIADD3 URZ, URZ, URZ, URZ ;  /* 0x0000003f3f3ff290 */ /* 0x000fee000fffe03f */
[----:B------:R-:W-:-:S11]  /*7320*/  @!P0 BRA `(.L_x_1991) ;  /* 0x0000075000008947 */ /* 0x000fd60003800000 */
[----:B------:R-:W-:Y:S01]  /*7330*/  IMAD.MOV.U32 R0, RZ, RZ, c[0x0][0x2b8] ;  /* 0x0000ae00ff007624 */ /* 0x000fe200078e00ff */
        /* <DEDUP_REMOVED lines=32> */
.L_x_2075:
[----:B------:R-:W-:-:S05]  /*7540*/  BRA.DIV ~URZ, `(.L_x_1993) ;  /* 0x00006ec27f007947 */ /* 0x000fca000b800000 */
[----:B------:R3:W4:Y:S02]  /*7550*/  SHFL.IDX PT, R137, R68, RZ, 0x181f ;  /* 0x00181fff44897589 */ /* 0x00072400000e0000 */
.L_x_2076:
[C---:B------:R-:W-:Y:S01]  /*7560*/  @P1 IADD3 R2, -R208.reuse, 0x10, RZ ;  /* 0x00000010d0021810 */ /* 0x040fe20007ffe1ff */
        /* <DEDUP_REMOVED lines=20> */
.L_x_2077:
[C---:B--2---:R-:W-:Y:S01]  /*76b0*/  @P1 IADD3 R2, -R208.reuse, 0x10, RZ ;  /* 0x00000010d0021810 */ /* 0x044fe20007ffe1ff */
        /* <DEDUP_REMOVED lines=20> */
.L_x_2078:
[----:B------:R-:W-:-:S05]  /*7800*/  BRA.DIV ~URZ, `(.L_x_1996) ;  /* 0x00006db27f007947 */ /* 0x000fca000b800000 */
[----:B------:R2:W3:Y:S02]  /*7810*/  SHFL.IDX PT, R137, R68, 0x2, 0x181f ;  /* 0x00581f0044897f89 */ /* 0x0004e400000e0000 */
.L_x_2079:
[C---:B-1----:R-:W-:Y:S01]  /*7820*/  @P1 IADD3 R2, -R208.reuse, 0x10, RZ ;  /* 0x00000010d0021810 */ /* 0x042fe20007ffe1ff */
        /* <DEDUP_REMOVED lines=20> */
.L_x_2080:
[C---:B-1----:R-:W-:Y:S01]  /*7970*/  @P1 IADD3 R2, -R208.reuse, 0x10, RZ ;  /* 0x00000010d0021810 */ /* 0x042fe20007ffe1ff */
[----:B------:R-:W-:Y:S01]  /*7980*/  IMAD.SHL.U32 R3, R231, 0x2, RZ ;  /* 0x00000002e7037824 */ /* 0x000fe200078e00ff */
[----:B------:R-:W-:Y:S01]  /*7990*/  @P1 ISETP.NE.U32.AND P0, PT, R208, RZ, PT ;  /* 0x000000ffd000120c */ /* 0x000fe20003f05070 */
[----:B---3--:R-:W-:Y:S01]  /*79a0*/  IMAD.SHL.U32 R68, R238, 0x2, RZ ;  /* 0x00000002ee447824 */ /* 0x008fe200078e00ff */
[----:B------:R-:W-:Y:S04]  /*79b0*/  @P1 LOP3.LUT R2, R2, 0xf, RZ, 0xc0, !PT ;  /* 0x0000000f02021812 */ /* 0x000fe800078ec0ff */
[----:B--2---:R-:W-:Y:S04]  /*79c0*/  @P1 IADD3 R2, P5, P2, R2, R0, R3 ;  /* 0x0000000002021210 */ /* 0x004fe80007abe003 */
[----:B------:R-:W-:Y:S05]  /*79d0*/  @P1 IADD3.X R3, RZ, R136, R202, P5, P2 ;  /* 0x00000088ff031210 */ /* 0x000fea0002fe44ca */
        /* <DEDUP_REMOVED lines=10> */
.L_x_1991:
[----:B------:R-:W-:Y:S05]  /*7a80*/  BSYNC B0 ;  /* 0x0000000000007941 */ /* 0x000fea0003800000 */
.L_x_1990:
        /* <DEDUP_REMOVED lines=59> */
.L_x_2081:
[----:B-12---:R-:W-:Y:S01]  /*7e40*/  FMNMX.FTZ R68, R68, R0, !PT ;  /* 0x0000000044447209 */ /* 0x006fe20007810000 */
[----:B------:R-:W-:-:S05]  /*7e50*/  BRA.DIV ~URZ, `(.L_x_1999) ;  /* 0x000068e27f007947 */ /* 0x000fca000b800000 */
[----:B------:R-:W1:Y:S02]  /*7e60*/  SHFL.BFLY PT, R0, R68, 0x1, 0x1f ;  /* 0x0c201f0044007f89 */ /* 0x000e6400000e0000 */
[----:B-1----:R-:W-:Y:S02]  /*7e70*/  FMNMX.FTZ R70, R68, R0, !PT ;  /* 0x0000000044467209 */ /* 0x002fe40007810000 */
[----:B------:R-:W1:Y:S02]  /*7e80*/  SHFL.BFLY PT, R0, R136, 0x2, 0x1f ;  /* 0x0c401f0088007f89 */ /* 0x000e6400000e0000 */
[----:B-1----:R-:W-:Y:S05]  /*7e90*/  FMNMX.FTZ R68, R136, R0, !PT ;  /* 0x0000000088447209 */ /* 0x002fea0007810000 */
[----:B------:R1:W2:Y:S02]  /*7ea0*/  SHFL.BFLY PT, R0, R68, 0x1, 0x1f ;  /* 0x0c201f0044007f89 */ /* 0x0002a400000e0000 */
.L_x_2082:
        /* <DEDUP_REMOVED lines=38> */
[----:B------:R-:W-:Y:S09]  /*8110*/  FFMA.FTZ R68, R57, c[0x0][0x2d0], -R68 ;  /* 0x0000b40039447a23 */ /* 0x000ff20000010844 */
[----:B------:R-:W-:Y:S01]  /*8120*/  MUFU.EX2 R68, R68 ;  /* 0x0000004400447308 */ /* 0x000fe20000000800 */
[----:B-1----:R-:W-:Y:S01]  /*8130*/  FFMA.FTZ R0, R2, R209, R12 ;  /* 0x000000d102007223 */ /* 0x002fe2000001000c */
[----:B--2---:R-:W-:Y:S01]  /*8140*/  F2FP.PACK_AB R136, R4, R12 ;  /* 0x0000000c0488723e */ /* 0x004fe200000000ff */
[----:B------:R-:W-:Y:S02]  /*8150*/  FMUL.FTZ R56, R2, R72 ;  /* 0x0000004802387220 */ /* 0x000fe40000410000 */
[----:B------:R-:W-:Y:S02]  /*8160*/  FADD.FTZ R5, R4, R0 ;  /* 0x0000000004057221 */ /* 0x000fe40000010000 */
[C---:B------:R-:W-:Y:S02]  /*8170*/  FADD.FTZ R0, -R3.reuse, R69 ;  /* 0x0000004503007221 */ /* 0x040fe40000010100 */
[----:B------:R-:W-:Y:S01]  /*8180*/  FMUL.FTZ R4, R3, c[0x0][0x2d0] ;  /* 0x0000b40003047a20 */ /* 0x000fe20000410000 */
[----:B------:R-:W-:Y:S01]  /*8190*/  MUFU.EX2 R69, R148 ;  /* 0x0000009400457308 */ /* 0x000fe20000000800 */
[----:B------:R-:W-:Y:S02]  /*81a0*/  FMUL.FTZ R0, R0, c[0x0][0x2d0] ;  /* 0x0000b40000007a20 */ /* 0x000fe40000410000 */
[----:B------:R-:W-:Y:S01]  /*81b0*/  FMUL.FTZ R57, R2, R73 ;  /* 0x0000004902397220 */ /* 0x000fe20000410000 */
[----:B---3--:R-:W-:Y:S01]  /*81c0*/  F2FP.PACK_AB R138, R9, R8 ;  /* 0x00000008098a723e */ /* 0x008fe200000000ff */
[--C-:B------:R-:W-:Y:S02]  /*81d0*/  FFMA.FTZ R228, R58, c[0x0][0x2d0], -R4.reuse ;  /* 0x0000b4003ae47a23 */ /* 0x100fe40000010804 */
[--C-:B------:R-:W-:Y:S02]  /*81e0*/  FFMA.FTZ R229, R59, c[0x0][0x2d0], -R4.reuse ;  /* 0x0000b4003be57a23 */ /* 0x100fe40000010804 */
[--C-:B------:R-:W-:Y:S01]  /*81f0*/  FFMA.FTZ R6, R6, c[0x0][0x2d0], -R4.reuse ;  /* 0x0000b40006067a23 */ /* 0x100fe20000010804 */
[----:B------:R-:W1:Y:S01]  /*8200*/  MUFU.EX2 R0, R0 ;  /* 0x0000000000007308 */ /* 0x000e620000000800 */
        /* <DEDUP_REMOVED lines=15> */
[----:B------:R-:W-:Y:S02]  /*8300*/  FMUL.FTZ R59, R0, R75 ;  /* 0x0000004b003b7220 */ /* 0x000fe40000410000 */
[----:B------:R-:W1:Y:S01]  /*8310*/  LDSM.16.MT88.4 R72, [R190] ;  /* 0x00000000be48783b */ /* 0x000e620000004200 */
        /* <DEDUP_REMOVED lines=9> */
[----:B--2---:R-:W-:Y:S01]  /*83b0*/  F2FP.PACK_AB R137, R7, R10 ;  /* 0x0000000a0789723e */ /* 0x004fe200000000ff */
[--C-:B------:R-:W-:Y:S02]  /*83c0*/  FFMA.FTZ R223, R54, c[0x0][0x2d0], -R4.reuse ;  /* 0x0000b40036df7a23 */ /* 0x100fe40000010804 */
[----:B------:R-:W-:Y:S02]  /*83d0*/  FFMA.FTZ R224, R55, c[0x0][0x2d0], -R4 ;  /* 0x0000b40037e07a23 */ /* 0x000fe40000010804 */
[----:B------:R-:W-:Y:S01]  /*83e0*/  FFMA.FTZ R6, R0, R230, R10 ;  /* 0x000000e600067223 */ /* 0x000fe2000001000a */
[----:B------:R-:W-:Y:S01]  /*83f0*/  MUFU.EX2 R71, R145 ;  /* 0x0000009100477308 */ /* 0x000fe20000000800 */
[--C-:B------:R-:W-:Y:S02]  /*8400*/  FFMA.FTZ R141, R14, c[0x0][0x2d0], -R4.reuse ;  /* 0x0000b4000e8d7a23 */ /* 0x100fe40000010804 */
[--C-:B------:R-:W-:Y:S02]  /*8410*/  FFMA.FTZ R140, R15, c[0x0][0x2d0], -R4.reuse ;  /* 0x0000b4000f8c7a23 */ /* 0x100fe40000010804 */
[--C-:B------:R-:W-:Y:S02]  /*8420*/  FFMA.FTZ R150, R22, c[0x0][0x2d0], -R4.reuse ;  /* 0x0000b40016967a23 */ /* 0x100fe40000010804 */
[--C-:B------:R-:W-:Y:S02]  /*8430*/  FFMA.FTZ R149, R23, c[0x0][0x2d0], -R4.reuse ;  /* 0x0000b40017957a23 */ /* 0x100fe40000010804 */
[--C-:B------:R-:W-:Y:S01]  /*8440*/  FFMA.FTZ R158, R30, c[0x0][0x2d0], -R4.reuse ;  /* 0x0000b4001e9e7a23 */ /* 0x100fe20000010804 */
[----:B------:R-:W-:Y:S01]  /*8450*/  MUFU.EX2 R233, R150 ;  /* 0x0000009600e97308 */ /* 0x000fe20000000800 */
[----:B------:R-:W-:Y:S02]  /*8460*/  FFMA.FTZ R157, R31, c[0x0][0x2d0], -R4 ;  /* 0x0000b4001f9d7a23 */ /* 0x000fe40000010804 */
[----:B------:R-:W-:Y:S01]  /*8470*/  FADD.FTZ R4, R8, R5 ;  /* 0x0000000508047221 */ /* 0x000fe20000010000 */
[----:B---3--:R-:W-:Y:S01]  /*8480*/  F2FP.PACK_AB R139, R109, R108 ;  /* 0x0000006c6d8b723e */ /* 0x008fe200000000ff */
[C---:B------:R-:W-:Y:S02]  /*8490*/  FMUL.FTZ R5, R2.reuse, R125 ;  /* 0x0000007d02057220 */ /* 0x040fe40000410000 */
[----:B------:R-:W-:Y:S02]  /*84a0*/  FADD.FTZ R142, R9, R4 ;  /* 0x00000004098e7221 */ /* 0x000fe40000010000 */
[C---:B------:R-:W-:Y:S01]  /*84b0*/  FMUL.FTZ R4, R2.reuse, R124 ;  /* 0x0000007c02047220 */ /* 0x040fe20000410000 */
[----:B------:R-:W-:Y:S01]  /*84c0*/  MUFU.EX2 R232, R149 ;  /* 0x0000009500e87308 */ /* 0x000fe20000000800 */
[----:B------:R-:W-:Y:S02]  /*84d0*/  FMUL.FTZ R29, R2, R101 ;  /* 0x00000065021d7220 */ /* 0x000fe40000410000 */
[----:B------:R-:W-:Y:S02]  /*84e0*/  FADD.FTZ R101, R7, R6 ;  /* 0x0000000607657221 */ /* 0x000fe40000010000 */
[C---:B------:R-:W-:Y:S02]  /*84f0*/  FMUL.FTZ R6, R0.reuse, R126 ;  /* 0x0000007e00067220 */ /* 0x040fe40000410000 */
[----:B------:R-:W-:Y:S02]  /*8500*/  FMUL.FTZ R7, R0, R127 ;  /* 0x0000007f00077220 */ /* 0x000fe40000410000 */
[C---:B------:R-:W-:Y:S01]  /*8510*/  FMUL.FTZ R8, R2.reuse, R120 ;  /* 0x0000007802087220 */ /* 0x040fe20000410000 */
[----:B------:R-:W-:Y:S01]  /*8520*/  MUFU.EX2 R230, R151 ;  /* 0x0000009700e67308 */ /* 0x000fe20000000800 */
[----:B------:R-:W-:Y:S02]  /*8530*/  FMUL.FTZ R9, R2, R121 ;  /* 0x0000007902097220 */ /* 0x000fe40000410000 */
[C---:B------:R-:W-:Y:S01]  /*8540*/  FMUL.FTZ R10, R0.reuse, R122 ;  /* 0x0000007a000a7220 */ /* 0x040fe20000410000 */
[C---:B-1----:R-:W-:Y:S05]  /*8550*/  HMMA.16816.F32 R4, R136.reuse, R72, R4 ;  /* 0x000000488804723c */ /* 0x042fea0000001804 */
[----:B------:R-:W-:Y:S01]  /*8560*/  FMUL.FTZ R11, R0, R123 ;  /* 0x0000007b000b7220 */ /* 0x000fe20000410000 */
[----:B------:R-:W-:Y:S01]  /*8570*/  MUFU.EX2 R151, R206 ;  /* 0x000000ce00977308 */ /* 0x000fe20000000800 */
[----:B------:R-:W-:Y:S01]  /*8580*/  LDSM.16.MT88.4 R120, [R190+0x3000] ;  /* 0x00300000be78783b */ /* 0x000fe20000004200 */
[C---:B------:R-:W-:Y:S04]  /*8590*/  FMUL.FTZ R16, R2.reuse, R112 ;  /* 0x0000007002107220 */ /* 0x040fe80000410000 */
[C---:B------:R-:W-:Y:S03]  /*85a0*/  HMMA.16816.F32 R8, R136.reuse, R74, R8 ;  /* 0x0000004a8808723c */ /* 0x040fe60000001808 */
[----:B------:R-:W1:Y:S01]  /*85b0*/  LDSM.16.MT88.4 R72, [R192] ;  /* 0x00000000c048783b */ /* 0x000e620000004200 */
[C---:B------:R-:W-:Y:S01]  /*85c0*/  FMUL.FTZ R12, R2.reuse, R116 ;  /* 0x00000074020c7220 */ /* 0x040fe20000410000 */
[----:B------:R-:W-:Y:S01]  /*85d0*/  MUFU.EX2 R150, R207 ;  /* 0x000000cf00967308 */ /* 0x000fe20000000800 */
[----:B------:R-:W-:Y:S02]  /*85e0*/  FMUL.FTZ R13, R2, R117 ;  /* 0x00000075020d7220 */ /* 0x000fe40000410000 */
[C---:B------:R-:W-:Y:S04]  /*85f0*/  FMUL.FTZ R14, R0.reuse, R118 ;  /* 0x00000076000e7220 */ /* 0x040fe80000410000 */
[----:B------:R-:W-:Y:S02]  /*8600*/  FMUL.FTZ R15, R0, R119 ;  /* 0x00000077000f7220 */ /* 0x000fe40000410000 */
        /* <DEDUP_REMOVED lines=14> */
[----:B------:R-:W-:Y:S01]  /*86f0*/  FMUL.FTZ R37, R2, R93 ;  /* 0x0000005d02257220 */ /* 0x000fe20000410000 */
[----:B------:R-:W-:Y:S01]  /*8700*/  MUFU.EX2 R237, R143 ;  /* 0x0000008f00ed7308 */ /* 0x000fe20000000800 */
[C---:B------:R-:W-:Y:S02]  /*8710*/  FMUL.FTZ R38, R0.reuse, R94 ;  /* 0x0000005e00267220 */ /* 0x040fe40000410000 */
[----:B------:R-:W-:Y:S02]  /*8720*/  FMUL.FTZ R39, R0, R95 ;  /* 0x0000005f00277220 */ /* 0x000fe40000410000 */
[C---:B------:R-:W-:Y:S01]  /*8730*/  FMUL.FTZ R40, R2.reuse, R88 ;  /* 0x0000005802287220 */ /* 0x040fe20000410000 */
[C---:B-1----:R-:W-:Y:S03]  /*8740*/  HMMA.16816.F32 R12, R136.reuse, R72, R12 ;  /* 0x00000048880c723c */ /* 0x042fe6000000180c */
[----:B------:R-:W-:Y:S01]  /*8750*/  FMUL.FTZ R41, R2, R89 ;  /* 0x0000005902297220 */ /* 0x000fe20000410000 */
[----:B------:R-:W-:Y:S01]  /*8760*/  MUFU.EX2 R236, R144 ;  /* 0x0000009000ec7308 */ /* 0x000fe20000000800 */
[C---:B------:R-:W-:Y:S02]  /*8770*/  FMUL.FTZ R42, R0.reuse, R90 ;  /* 0x0000005a002a7220 */ /* 0x040fe40000410000 */
[C---:B------:R-:W-:Y:S01]  /*8780*/  FMUL.FTZ R43, R0.reuse, R91 ;  /* 0x0000005b002b7220 */ /* 0x040fe20000410000 */
[C---:B------:R-:W-:Y:S01]  /*8790*/  HMMA.16816.F32 R16, R136.reuse, R74, R16 ;  /* 0x0000004a8810723c */ /* 0x040fe20000001810 */
[----:B------:R-:W1:Y:S03]  /*87a0*/  LDSM.16.MT88.4 R72, [R191] ;  /* 0x00000000bf48783b */ /* 0x000e660000004200 */
[C---:B------:R-:W-:Y:S02]  /*87b0*/  FMUL.FTZ R22, R0.reuse, R110 ;  /* 0x0000006e00167220 */ /* 0x040fe40000410000 */
[----:B------:R-:W-:Y:S01]  /*87c0*/  FMUL.FTZ R23, R0, R111 ;  /* 0x0000006f00177220 */ /* 0x000fe20000410000 */
[----:B------:R-:W-:Y:S01]  /*87d0*/  MUFU.EX2 R145, R217 ;  /* 0x000000d900917308 */ /* 0x000fe20000000800 */
[----:B------:R-:W-:Y:S01]  /*87e0*/  FMUL.FTZ R45, R2, R85 ;  /* 0x00000055022d7220 */ /* 0x000fe20000410000 */
[----:B------:R-:W-:Y:S03]  /*87f0*/  LDSM.16.MT88.4 R88, [R192+0x1800] ;  /* 0x00180000c058783b */ /* 0x000fe60000004200 */
[C---:B------:R-:W-:Y:S02]  /*8800*/  FMUL.FTZ R46, R0.reuse, R86 ;  /* 0x00000056002e7220 */ /* 0x040fe40000410000 */
[----:B------:R-:W-:Y:S02]  /*8810*/  FMUL.FTZ R47, R0, R87 ;  /* 0x00000057002f7220 */ /* 0x000fe40000410000 */
        /* <DEDUP_REMOVED lines=13> */
[C---:B------:R-:W-:Y:S01]  /*88f0*/  FMUL.FTZ R32, R2.reuse, R96 ;  /* 0x0000006002207220 */ /* 0x040fe20000410000 */
[----:B------:R-:W-:Y:S01]  /*8900*/  MUFU.EX2 R103, R141 ;  /* 0x0000008d00677308 */ /* 0x000fe20000000800 */
[C---:B------:R-:W-:Y:S01]  /*8910*/  FMUL.FTZ R36, R2.reuse, R92 ;  /* 0x0000005c02247220 */ /* 0x040fe20000410000 */
[C---:B-1----:R-:W-:Y:S03]  /*8920*/  HMMA.16816.F32 R20, R136.reuse, R72, R20 ;  /* 0x000000488814723c */ /* 0x042fe60000001814 */
[C---:B------:R-:W-:Y:S02]  /*8930*/  FMUL.FTZ R44, R2.reuse, R84 ;  /* 0x00000054022c7220 */ /* 0x040fe40000410000 */
[C---:B------:R-:W-:Y:S03]  /*8940*/  FMUL.FTZ R48, R2.reuse, R80 ;  /* 0x0000005002307220 */ /* 0x040fe60000410000 */
[----:B------:R-:W-:Y:S01]  /*8950*/  MUFU.EX2 R80, R146 ;  /* 0x0000009200507308 */ /* 0x000fe20000000800 */
[C---:B------:R-:W-:Y:S01]  /*8960*/  HMMA.16816.F32 R24, R136.reuse, R74, R24 ;  /* 0x0000004a8818723c */ /* 0x040fe20000001818 */
[----:B------:R-:W1:Y:S02]  /*8970*/  LDSM.16.MT88.4 R72, [R195] ;  /* 0x00000000c348783b */ /* 0x000e640000004200 */
[C---:B------:R-:W-:Y:S02]  /*8980*/  FMUL.FTZ R60, R2.reuse, R60 ;  /* 0x0000003c023c7220 */ /* 0x040fe40000410000 */
[C---:B------:R-:W-:Y:S02]  /*8990*/  FMUL.FTZ R61, R2.reuse, R61 ;  /* 0x0000003d023d7220 */ /* 0x040fe40000410000 */
[C---:B------:R-:W-:Y:S02]  /*89a0*/  FMUL.FTZ R64, R2.reuse, R64 ;  /* 0x0000004002407220 */ /* 0x040fe40000410000 */
[----:B------:R-:W-:Y:S03]  /*89b0*/  MUFU.EX2 R84, R154 ;  /* 0x0000009a00547308 */ /* 0x000fe60000000800 */
[----:B------:R-:W-:Y:S02]  /*89c0*/  FMUL.FTZ R65, R2, R65 ;  /* 0x0000004102417220 */ /* 0x000fe40000410000 */
[C---:B------:R-:W-:Y:S02]  /*89d0*/  FMUL.FTZ R62, R0.reuse, R62 ;  /* 0x0000003e003e7220 */ /* 0x040fe40000410000 */
[C---:B------:R-:W-:Y:S02]  /*89e0*/  FMUL.FTZ R63, R0.reuse, R63 ;  /* 0x0000003f003f7220 */ /* 0x040fe40000410000 */
[C---:B------:R-:W-:Y:S01]  /*89f0*/  FMUL.FTZ R66, R0.reuse, R66 ;  /* 0x0000004200427220 */ /* 0x040fe20000410000 */
[----:B------:R-:W-:Y:S01]  /*8a00*/  MUFU.EX2 R92, R162 ;  /* 0x000000a2005c7308 */ /* 0x000fe20000000800 */
[----:B------:R-:W-:Y:S02]  /*8a10*/  FMUL.FTZ R67, R0, R67 ;  /* 0x0000004300437220 */ /* 0x000fe40000410000 */
[----:B------:R-:W-:Y:S07]  /*8a20*/  FADD.FTZ R0, R69, R142 ;  /* 0x0000008e45007221 */ /* 0x000fee0000010000 */
[----:B------:R-:W-:Y:S10]  /*8a30*/  MUFU.EX2 R154, R157 ;  /* 0x0000009d009a7308 */ /* 0x000ff40000000800 */
[----:B------:R-:W-:Y:S01]  /*8a40*/  MUFU.EX2 R96, R211 ;  /* 0x000000d300607308 */ /* 0x000fe20000000800 */
[C---:B-1----:R-:W-:Y:S08]  /*8a50*/  HMMA.16816.F32 R28, R136.reuse, R72, R28 ;  /* 0x00000048881c723c */ /* 0x042ff0000000181c */
[C---:B------:R-:W-:Y:S01]  /*8a60*/  HMMA.16816.F32 R32, R136.reuse, R74, R32 ;  /* 0x0000004a8820723c */ /* 0x040fe20000001820 */
[----:B------:R-:W1:Y:S01]  /*8a70*/  LDSM.16.MT88.4 R72, [R190+0x3800] ;  /* 0x00380000be48783b */ /* 0x000e620000004200 */
[----:B------:R-:W2:Y:S10]  /*8a80*/  MUFU.EX2 R2, R147 ;  /* 0x0000009300027308 */ /* 0x000eb40000000800 */
[----:B------:R-:W3:Y:S10]  /*8a90*/  MUFU.EX2 R102, R140 ;  /* 0x0000008c00667308 */ /* 0x000ef40000000800 */
[----:B------:R-:W-:Y:S01]  /*8aa0*/  MUFU.EX2 R147, R215 ;  /* 0x000000d700937308 */ /* 0x000fe20000000800 */
[----:B--2---:R-:W-:Y:S04]  /*8ab0*/  FADD.FTZ R0, R2, R0 ;  /* 0x0000000002007221 */ /* 0x004fe80000010000 */
[----:B------:R-:W-:Y:S05]  /*8ac0*/  FADD.FTZ R0, R80, R0 ;  /* 0x0000000050007221 */ /* 0x000fea0000010000 */
[----:B------:R-:W-:Y:S01]  /*8ad0*/  MUFU.EX2 R146, R216 ;  /* 0x000000d800927308 */ /* 0x000fe20000000800 */
[C---:B------:R-:W-:Y:S01]  /*8ae0*/  FADD.FTZ R0, R71.reuse, R0 ;  /* 0x0000000047007221 */ /* 0x040fe20000010000 */
[C---:B-1----:R-:W-:Y:S08]  /*8af0*/  HMMA.16816.F32 R36, R136.reuse, R72, R36 ;  /* 0x000000488824723c */ /* 0x042ff00000001824 */
[----:B------:R-:W-:Y:S01]  /*8b00*/  MUFU.EX2 R100, R226 ;  /* 0x000000e200647308 */ /* 0x000fe20000000800 */
[C---:B------:R-:W-:Y:S01]  /*8b10*/  HMMA.16816.F32 R40, R136.reuse, R74, R40 ;  /* 0x0000004a8828723c */ /* 0x040fe20000001828 */
[----:B------:R-:W1:Y:S08]  /*8b20*/  LDSM.16.MT88.4 R72, [R192+0x3800] ;  /* 0x00380000c048783b */ /* 0x000e700000004200 */
        /* <DEDUP_REMOVED lines=15> */
[----:B------:R-:W3:Y:S02]  /*8c20*/  LDSM.16.MT88.4 R80, [R192+0x800] ;  /* 0x00080000c050783b */ /* 0x000ee40000004200 */
[----:B------:R-:W5:Y:S01]  /*8c30*/  MUFU.EX2 R2, R155 ;  /* 0x0000009b00027308 */ /* 0x000f620000000800 */
[----:B------:R-:W-:Y:S02]  /*8c40*/  F2FP.PACK_AB R75, R236, R237 ;  /* 0x000000edec4b723e */ /* 0x000fe400000000ff */
[----:B--2---:R-:W-:Y:S02]  /*8c50*/  F2FP.PACK_AB R137, R142, R143 ;  /* 0x0000008f8e89723e */ /* 0x004fe400000000ff */
[----:B----4-:R-:W-:Y:S03]  /*8c60*/  F2FP.PACK_AB R139, R140, R141 ;  /* 0x0000008d8c8b723e */ /* 0x010fe600000000ff */
[C---:B------:R-:W-:Y:S02]  /*8c70*/  HMMA.16816.F32 R4, R72.reuse, R76, R4 ;  /* 0x0000004c4804723c */ /* 0x040fe40000001804 */
[----:B------:R-:W2:Y:S03]  /*8c80*/  MUFU.EX2 R71, R153 ;  /* 0x0000009900477308 */ /* 0x000ea60000000800 */
[----:B-1----:R-:W-:Y:S03]  /*8c90*/  FADD.FTZ R0, R69, R0 ;  /* 0x0000000045007221 */ /* 0x002fe60000010000 */
[C---:B------:R-:W-:Y:S01]  /*8ca0*/  HMMA.16816.F32 R8, R72.reuse, R78, R8 ;  /* 0x0000004e4808723c */ /* 0x040fe20000001808 */
[----:B------:R-:W1:Y:S03]  /*8cb0*/  LDSM.16.MT88.4 R76, [R191+0x800] ;  /* 0x00080000bf4c783b */ /* 0x000e660000004200 */
[----:B------:R-:W4:Y:S01]  /*8cc0*/  MUFU.EX2 R156, R152 ;  /* 0x00000098009c7308 */ /* 0x000f220000000800 */
[----:B-----5:R-:W-:Y:S04]  /*8cd0*/  FADD.FTZ R0, R2, R0 ;  /* 0x0000000002007221 */ /* 0x020fe80000010000 */
[----:B------:R-:W-:Y:S05]  /*8ce0*/  FADD.FTZ R0, R84, R0 ;  /* 0x0000000054007221 */ /* 0x000fea0000010000 */
[----:B------:R-:W-:Y:S01]  /*8cf0*/  MUFU.EX2 R155, R158 ;  /* 0x0000009e009b7308 */ /* 0x000fe20000000800 */
[C---:B--2---:R-:W-:Y:S01]  /*8d00*/  FADD.FTZ R0, R71.reuse, R0 ;  /* 0x0000000047007221 */ /* 0x044fe20000010000 */
[C---:B---3--:R-:W-:Y:S08]  /*8d10*/  HMMA.16816.F32 R12, R72.reuse, R80, R12 ;  /* 0x00000050480c723c */ /* 0x048ff0000000180c */
[----:B------:R-:W-:Y:S01]  /*8d20*/  MUFU.EX2 R153, R159 ;  /* 0x0000009f00997308 */ /* 0x000fe20000000800 */
[C---:B------:R-:W-:Y:S01]  /*8d30*/  HMMA.16816.F32 R16, R72.reuse, R82, R16 ;  /* 0x000000524810723c */ /* 0x040fe20000001810 */
[----:B------:R-:W2:Y:S08]  /*8d40*/  LDSM.16.MT88.4 R80, [R193+0x800] ;  /* 0x00080000c150783b */ /* 0x000eb00000004200 */
[----:B------:R-:W-:Y:S01]  /*8d50*/  MUFU.EX2 R152, R160 ;  /* 0x000000a000987308 */ /* 0x000fe20000000800 */
        /* <DEDUP_REMOVED lines=23> */
[----:B----4-:R-:W-:Y:S04]  /*8ed0*/  F2FP.PACK_AB R75, R156, R230 ;  /* 0x000000e69c4b723e */ /* 0x010fe800000000ff */
        /* <DEDUP_REMOVED lines=97> */
[----:B------:R-:W2:Y:S01]  /*94f0*/  MUFU.EX2 R69, R227 ;  /* 0x000000e300457308 */ /* 0x000ea20000000800 */
[----:B------:R-:W-:Y:S02]  /*9500*/  FADD.FTZ R2, R108, R101 ;  /* 0x000000656c027221 */ /* 0x000fe40000010000 */
[C---:B------:R-:W-:Y:S01]  /*9510*/  HMMA.16816.F32 R40, R72.reuse, R82, R40 ;  /* 0x000000524828723c */ /* 0x040fe20000001828 */
[----:B------:R-:W4:Y:S07]  /*9520*/  LDSM.16.MT88.4 R80, [R190+0x2800] ;  /* 0x00280000be50783b */ /* 0x000f2e0000004200 */
[C---:B---3--:R-:W-:Y:S04]  /*9530*/  HMMA.16816.F32 R44, R72.reuse, R84, R44 ;  /* 0x00000054482c723c */ /* 0x048fe8000000182c */
[C---:B-----5:R-:W-:Y:S01]  /*9540*/  F2FP.PACK_AB R136, R71.reuse, R100 ;  /* 0x000000644788723e */ /* 0x060fe200000000ff */
[----:B------:R-:W-:Y:S03]  /*9550*/  FADD.FTZ R0, R71, R0 ;  /* 0x0000000047007221 */ /* 0x000fe60000010000 */
[C---:B------:R-:W-:Y:S01]  /*9560*/  HMMA.16816.F32 R48, R72.reuse, R86, R48 ;  /* 0x000000564830723c */ /* 0x040fe20000001830 */
[----:B------:R-:W3:Y:S03]  /*9570*/  LDSM.16.MT88.4 R84, [R192+0x2800] ;  /* 0x00280000c054783b */ /* 0x000ee60000004200 */
[C---:B--2---:R-:W-:Y:S01]  /*9580*/  F2FP.PACK_AB R138, R68.reuse, R69 ;  /* 0x00000045448a723e */ /* 0x044fe200000000ff */
[----:B------:R-:W-:Y:S01]  /*9590*/  FADD.FTZ R0, R69, R0 ;  /* 0x0000000045007221 */ /* 0x000fe20000010000 */
[----:B------:R-:W-:Y:S02]  /*95a0*/  MOV R69, R3 ;  /* 0x0000000300457202 */ /* 0x000fe40000000f00 */
[C---:B-1----:R-:W-:Y:S04]  /*95b0*/  HMMA.16816.F32 R52, R72.reuse, R92, R52 ;  /* 0x0000005c4834723c */ /* 0x042fe80000001834 */
[----:B------:R-:W-:Y:S02]  /*95c0*/  FADD.FTZ R209, R68, R0 ;  /* 0x0000000044d17221 */ /* 0x000fe40000010000 */
[----:B------:R-:W-:Y:S02]  /*95d0*/  FADD.FTZ R0, R109, R2 ;  /* 0x000000026d007221 */ /* 0x000fe40000010000 */
        /* <DEDUP_REMOVED lines=73> */
.L_x_1985:
        /* <DEDUP_REMOVED lines=8> */
.L_x_2083:
[----:B------:R-:W-:Y:S01]  /*9af0*/  FSETP.NE.FTZ.AND P1, PT, R4, RZ, PT ;  /* 0x000000ff0400720b */ /* 0x000fe20003f35000 */
[----:B---3--:R-:W-:Y:S01]  /*9b00*/  FADD.FTZ R3, R3, R5 ;  /* 0x0000000503037221 */ /* 0x008fe20000010000 */
[----:B------:R-:W-:Y:S02]  /*9b10*/  MOV R2, RZ ;  /* 0x000000ff00027202 */ /* 0x000fe40000000f00 */
[----:B------:R-:W-:Y:S02]  /*9b20*/  MOV R23, 0xff800000 ;  /* 0xff80000000177802 */ /* 0x000fe40000000f00 */
[----:B------:R-:W-:-:S02]  /*9b30*/  FSETP.NE.FTZ.AND P0, PT, R3, RZ, PT ;  /* 0x000000ff0300720b */ /* 0x000fc40003f15000 */
[----:B------:R-:W-:Y:S02]  /*9b40*/  MOV R0, RZ ;  /* 0x000000ff00007202 */ /* 0x000fe40000000f00 */
[----:B------:R-:W-:-:S03]  /*9b50*/  MOV R22, 0xff800000 ;  /* 0xff80000000167802 */ /* 0x000fc60000000f00 */
[----:B------:R-:W1:Y:S08]  /*9b60*/  @P1 MUFU.LG2 R6, R4 ;  /* 0x0000000400061308 */ /* 0x000e700000000c00 */
[----:B------:R3:W4:Y:S01]  /*9b70*/  @P1 MUFU.RCP R2, R4 ;  /* 0x0000000400021308 */ /* 0x0007220000001000 */
[----:B-1----:R-:W-:-:S07]  /*9b80*/  @P1 FMUL.FTZ R6, R6, 0.69314718246459960938 ;  /* 0x3f31721806061820 */ /* 0x002fce0000410000 */
[----:B------:R-:W1:Y:S01]  /*9b90*/  @P0 MUFU.RCP R0, R3 ;  /* 0x0000000300000308 */ /* 0x000e620000001000 */
[----:B---3--:R-:W-:Y:S01]  /*9ba0*/  @P1 MOV R4, 0x3f317218 ;  /* 0x3f31721800041802 */ /* 0x008fe20000000f00 */
[C---:B----4-:R-:W-:Y:S02]  /*9bb0*/  FMUL.FTZ R44, R2.reuse, R88 ;  /* 0x00000058022c7220 */ /* 0x050fe40000410000 */
[----:B------:R-:W-:Y:S02]  /*9bc0*/  FMUL.FTZ R45, R2, R89 ;  /* 0x00000059022d7220 */ /* 0x000fe40000410000 */
[----:B------:R-:W-:Y:S02]  /*9bd0*/  @P1 FMUL.FTZ R4, R4, c[0x0][0x2d0] ;  /* 0x0000b40004041a20 */ /* 0x000fe40000410000 */
[----:B------:R-:W-:Y:S02]  /*9be0*/  FMUL.FTZ R58, R2, R124 ;  /* 0x0000007c023a7220 */ /* 0x000fe40000410000 */
[----:B------:R-:W-:Y:S01]  /*9bf0*/  @P1 FFMA.FTZ R23, R4, R70, R6 ;  /* 0x0000004604171223 */ /* 0x000fe20000010006 */
[----:B------:R-:W-:Y:S01]  /*9c00*/  MOV R4, 0x1 ;  /* 0x0000000100047802 */ /* 0x000fe20000000f00 */
        /* <DEDUP_REMOVED lines=28> */
[----:B------:R-:W-:Y:S02]  /*9dd0*/  FMUL.FTZ R25, R2, R65 ;  /* 0x0000004102197220 */ /* 0x000fe40000410000 */
[----:B------:R3:W4:Y:S01]  /*9de0*/  @P0 MUFU.LG2 R2, R3 ;  /* 0x0000000300020308 */ /* 0x0007220000000c00 */
[C---:B-1----:R-:W-:Y:S02]  /*9df0*/  FMUL.FTZ R92, R0.reuse, R126 ;  /* 0x0000007e005c7220 */ /* 0x042fe40000410000 */
[----:B------:R-:W-:-:S02]  /*9e00*/  FMUL.FTZ R93, R0, R127 ;  /* 0x0000007f005d7220 */ /* 0x000fc40000410000 */
[C---:B------:R-:W-:Y:S02]  /*9e10*/  FMUL.FTZ R76, R0.reuse, R122 ;  /* 0x0000007a004c7220 */ /* 0x040fe40000410000 */
[C---:B------:R-:W-:Y:S02]  /*9e20*/  FMUL.FTZ R77, R0.reuse, R123 ;  /* 0x0000007b004d7220 */ /* 0x040fe40000410000 */
[C---:B------:R-:W-:Y:S02]  /*9e30*/  FMUL.FTZ R54, R0.reuse, R118 ;  /* 0x0000007600367220 */ /* 0x040fe40000410000 */
[C---:B------:R-:W-:Y:S02]  /*9e40*/  FMUL.FTZ R55, R0.reuse, R119 ;  /* 0x0000007700377220 */ /* 0x040fe40000410000 */
[C---:B------:R-:W-:Y:S02]  /*9e50*/  FMUL.FTZ R96, R0.reuse, R114 ;  /* 0x0000007200607220 */ /* 0x040fe40000410000 */
[----:B------:R-:W-:Y:S01]  /*9e60*/  FMUL.FTZ R97, R0, R115 ;  /* 0x0000007300617220 */ /* 0x000fe20000410000 */
[----:B---3--:R-:W-:Y:S01]  /*9e70*/  @P0 MOV R3, 0x3f317218 ;  /* 0x3f31721800030802 */ /* 0x008fe20000000f00 */
        /* <DEDUP_REMOVED lines=28> */
.L_x_1965:
[----:B------:R-:W3:Y:S01]  /*a040*/  S2R R2, SR_TID.X ;  /* 0x0000000000027919 */ /* 0x000ee20000002100 */
[----:B------:R-:W-:Y:S01]  /*a050*/  BSSY B0, `(.L_x_2002) ;  /* 0x0000010000007945 */ /* 0x000fe20003800000 */
[----:B---3--:R-:W-:-:S13]  /*a060*/  LOP3.LUT P0, RZ, R2, 0xff, RZ, 0xc0, !PT ;  /* 0x000000ff02ff7812 */ /* 0x008fda000780c0ff */
[----:B------:R-:W-:Y:S05]  /*a070*/  @P0 BRA `(.L_x_2003) ;  /* 0x000000d000000947 */ /* 0x000fea0003800000 */
[----:B------:R-:W3:Y:S01]  /*a080*/  S2R R4, SR_LANEID ;  /* 0x0000000000047919 */ /* 0x000ee20000000000 */
[----:B------:R-:W-:Y:S01]  /*a090*/  VOTEU.ANY UR4, UPT, PT ;  /* 0x0000000000047886 */ /* 0x000fe200038e0100 */
[----:B-12---:R-:W-:Y:S01]  /*a0a0*/  IMAD.MOV.U32 R5, RZ, RZ, c[0x0][0x564] ;  /* 0x00015900ff057624 */ /* 0x006fe200078e00ff */
[----:B------:R-:W3:Y:S08]  /*a0b0*/  FLO.U32 R3, UR4 ;  /* 0x0000000400037d00 */ /* 0x000ef000080e0000 */
[----:B------:R-:W1:Y:S01]  /*a0c0*/  POPC R2, UR4 ;  /* 0x0000000400027d09 */ /* 0x000e620008000000 */
[----:B---3--:R-:W-:Y:S01]  /*a0d0*/  ISETP.EQ.U32.AND P0, PT, R3, R4, PT ;  /* 0x000000040300720c */ /* 0x008fe20003f02070 */
[----:B------:R-:W-:-:S12]  /*a0e0*/  IMAD.MOV.U32 R4, RZ, RZ, c[0x0][0x560] ;  /* 0x00015800ff047624 */ /* 0x000fd800078e00ff */
[----:B-1----:R1:W2:Y:S04]  /*a0f0*/  @P0 ATOMG.E.ADD.STRONG.GPU PT, R2, [R4.64], R2 ;  /* 0x00000002040209a8 */ /* 0x0022a800081ee1c8 */
[----:B-1----:R-:W1:Y:S04]  /*a100*/  S2R R4, SR_LTMASK ;  /* 0x0000000000047919 */ /* 0x002e680000003900 */
[----:B--2---:R1:W2:Y:S02]  /*a110*/  SHFL.IDX PT, R3, R2, R3, 0x1f ;  /* 0x00001f0302037589 */ /* 0x0042a400000e0000 */
[----:B-1----:R-:W-:-:S06]  /*a120*/  LOP3.LUT R2, R4, UR4, RZ, 0xc0, !PT ;  /* 0x0000000404027c12 */ /* 0x002fcc000f8ec0ff */
[----:B------:R-:W2:Y:S02]  /*a130*/  POPC R2, R2 ;  /* 0x0000000200027309 */ /* 0x000ea40000000000 */
[----:B--2---:R-:W-:-:S06]  /*a140*/  IADD3 R248, R3, c[0x0][0xc], R2 ;  /* 0x0000030003f87a10 */ /* 0x004fcc0007ffe002 */
.L_x_2003:
[----:B------:R-:W-:Y:S05]  /*a150*/  BSYNC B0 ;  /* 0x0000000000007941 */ /* 0x000fea0003800000 */
.L_x_2002:
[----:B------:R-:W-:Y:S01]  /*a160*/  PRMT R0, R0, 0x9910, RZ ;  /* 0x0000991000007816 */ /* 0x000fe200000000ff */
[----:B------:R-:W-:Y:S01]  /*a170*/  BSSY B1, `(.L_x_2004) ;  /* 0x00002c5000017945 */ /* 0x000fe20003800000 */
[----:B------:R-:W-:Y:S02]  /*a180*/  IMAD.MOV.U32 R62, RZ, RZ, R248 ;  /* 0x000000ffff3e7224 */ /* 0x000fe400078e00f8 */
[----:B------:R-:W-:-:S13]  /*a190*/  ISETP.NE.AND P0, PT, R0, RZ, PT ;  /* 0x000000ff0000720c */ /* 0x000fda0003f05270 */
[----:B------:R-:W-:Y:S05]  /*a1a0*/  @!P0 BRA `(.L_x_2005) ;  /* 0x0000206000008947 */ /* 0x000fea0003800000 */
[----:B------:R-:W3:Y:S04]  /*a1b0*/  LDL R7, [R1+0x5c] ;  /* 0x00005c0001077983 */ /* 0x000ee80000100800 */
[----:B------:R-:W4:Y:S04]  /*a1c0*/  LDL R13, [R1+0x60] ;  /* 0x00006000010d7983 */ /* 0x000f280000100800 */
[----:B--2---:R-:W2:Y:S04]  /*a1d0*/  LDL R6, [R1+0x68] ;  /* 0x0000680001067983 */ /* 0x004ea80000100800 */
[----:B------:R-:W2:Y:S04]  /*a1e0*/  LDL R12, [R1+0x64] ;  /* 0x00006400010c7983 */ /* 0x000ea80000100800 */
[----:B------:R-:W2:Y:S04]  /*a1f0*/  LDL R11, [R1+0x78] ;  /* 0x00007800010b7983 */ /* 0x000ea80000100800 */
[----:B-1----:R-:W2:Y:S04]  /*a200*/  LDL R5, [R1+0x70] ;  /* 0x0000700001057983 */ /* 0x002ea80000100800 */
[----:B------:R-:W2:Y:S04]  /*a210*/  LDL R10, [R1+0x74] ;  /* 0x00007400010a7983 */ /* 0x000ea80000100800 */
[----:B------:R-:W2:Y:S01]  /*a220*/  LDL R8, [R1+0x6c] ;  /* 0x00006c0001087983 */ /* 0x000ea20000100800 */
[----:B------:R-:W-:Y:S01]  /*a230*/  WARPSYNC 0xffffffff ;  /* 0xffffffff00007948 */ /* 0x000fe20003800000 */
[----:B------:R-:W-:-:S02]  /*a240*/  F2FP.PACK_AB R0, R59, R58 ;  /* 0x0000003a3b00723e */ /* 0x000fc400000000ff */
[----:B------:R-:W-:Y:S01]  /*a250*/  BAR.SYNC.DEFER_BLOCKING 0x1, 0x100 ;  /* 0x0044000000007b1d */ /* 0x000fe20000010000 */
[----:B------:R-:W-:Y:S02]  /*a260*/  F2FP.PACK_AB R2, R93, R92 ;  /* 0x0000005c5d02723e */ /* 0x000fe400000000ff */
[----:B------:R-:W-:Y:S02]  /*a270*/  F2FP.PACK_AB R3, R29, R28 ;  /* 0x0000001c1d03723e */ /* 0x000fe400000000ff */
[----:B------:R-:W-:Y:S01]  /*a280*/  F2FP.PACK_AB R4, R41, R40 ;  /* 0x000000282904723e */ /* 0x000fe200000000ff */
[----:B------:R-:W2:Y:S04]  /*a290*/  LDL.LU R9, [R1+0x8] ;  /* 0x0000080001097983 */ /* 0x000ea80000300800 */
[----:B---3--:R1:W-:Y:S04]  /*a2a0*/  STS [R7], R0 ;  /* 0x0000000007007388 */ /* 0x0083e80000000800 */
[----:B------:R3:W-:Y:S04]  /*a2b0*/  STS [R7+0x400], R2 ;  /* 0x0004000207007388 */ /* 0x0007e80000000800 */
[----:B----4-:R4:W-:Y:S01]  /*a2c0*/  STS [R13], R3 ;  /* 0x000000030d007388 */ /* 0x0109e20000000800 */
[----:B-1----:R-:W-:-:S02]  /*a2d0*/  F2FP.PACK_AB R0, R77, R76 ;  /* 0x0000004c4d00723e */ /* 0x002fc400000000ff */
[----:B---3--:R-:W-:-:S03]  /*a2e0*/  F2FP.PACK_AB R2, R31, R30 ;  /* 0x0000001e1f02723e */ /* 0x008fc600000000ff */
[----:B------:R1:W-:Y:S01]  /*a2f0*/  STS [R13+0x400], R0 ;  /* 0x000400000d007388 */ /* 0x0003e20000000800 */
[----:B----4-:R-:W-:-:S03]  /*a300*/  F2FP.PACK_AB R3, R55, R54 ;  /* 0x000000363703723e */ /* 0x010fc600000000ff */
[----:B--2---:R2:W-:Y:S04]  /*a310*/  STS [R6], R2 ;  /* 0x0000000206007388 */ /* 0x0045e80000000800 */
        /* <DEDUP_REMOVED lines=74> */
.L_x_2006:
[----:B-1----:R-:W-:Y:S01]  /*a7c0*/  IMAD.MOV.U32 R2, RZ, RZ, 0x368 ;  /* 0x00000368ff027424 */ /* 0x002fe200078e00ff */
[----:B------:R-:W-:Y:S01]  /*a7d0*/  ISETP.GT.AND P3, PT, R5, 0x1, PT ;  /* 0x000000010500780c */ /* 0x000fe20003f64270 */
[----:B------:R-:W2:Y:S03]  /*a7e0*/  LDL.LU R7, [R1+0x4] ;  /* 0x0000040001077983 */ /* 0x000ea60000300800 */
[----:B------:R-:W-:Y:S01]  /*a7f0*/  SEL R2, R2, 0x328, P3 ;  /* 0x0000032802027807 */ /* 0x000fe20001800000 */
[----:B------:R-:W3:Y:S03]  /*a800*/  LDL R6, [R1+0xbc] ;  /* 0x0000bc0001067983 */ /* 0x000ee60000100800 */
[----:B------:R1:W4:Y:S01]  /*a810*/  LDC.64 R16, c[0x0][R2+0x168] ;  /* 0x00005a0002107b82 */ /* 0x0003220000000a00 */
[----:B------:R-:W3:Y:S04]  /*a820*/  LDL.LU R3, [R1+0x14] ;  /* 0x0000140001037983 */ /* 0x000ee80000300800 */
[----:B------:R-:W3:Y:S01]  /*a830*/  LDL R13, [R1+0x18] ;  /* 0x00001800010d7983 */ /* 0x000ee20000100800 */
[----:B------:R-:W-:-:S02]  /*a840*/  LOP3.LUT R9, R250, 0xffff, RZ, 0xc0, !PT ;  /* 0x0000fffffa097812 */ /* 0x000fc400078ec0ff */
[----:B------:R1:W2:Y:S01]  /*a850*/  LDC.64 R4, c[0x0][R2+0x170] ;  /* 0x00005c0002047b82 */ /* 0x0002a20000000a00 */
[----:B------:R-:W-:-:S04]  /*a860*/  ISETP.NE.U32.AND P0, PT, RZ, c[0x0][0x500], PT ;  /* 0x00014000ff007a0c */ /* 0x000fc80003f05070 */
[----:B------:R-:W-:-:S03]  /*a870*/  ISETP.NE.AND.EX P0, PT, RZ, c[0x0][0x504], PT, P0 ;  /* 0x00014100ff007a0c */ /* 0x000fc60003f05300 */
[----:B------:R1:W2:Y:S08]  /*a880*/  LDC.64 R18, c[0x0][R2+0x178] ;  /* 0x00005e0002127b82 */ /* 0x0002b00000000a00 */
[----:B------:R1:W2:Y:S02]  /*a890*/  LDC.64 R20, c[0x0][R2+0x160] ;  /* 0x0000580002147b82 */ /* 0x0002a40000000a00 */
[----:B-1----:R-:W-:-:S02]  /*a8a0*/  IMAD.MOV.U32 R2, RZ, RZ, c[0x0][0x4e8] ;  /* 0x00013a00ff027624 */ /* 0x002fc400078e00ff */
[----:B----4-:R-:W-:Y:S02]  /*a8b0*/  IMAD R11, R17, R9, RZ ;  /* 0x00000009110b7224 */ /* 0x010fe400078e02ff */
[----:B------:R-:W4:Y:S01]  /*a8c0*/  LDL R17, [R1+0xb8] ;  /* 0x0000b80001117983 */ /* 0x000f220000100800 */
[----:B------:R-:W-:-:S03]  /*a8d0*/  ISETP.NE.AND P2, PT, R2, 0x1, PT ;  /* 0x000000010200780c */ /* 0x000fc60003f45270 */
[----:B------:R-:W1:Y:S01]  /*a8e0*/  S2R R63, SR_TID.X ;  /* 0x00000000003f7919 */ /* 0x000e620000002100 */
[----:B--2---:R-:W-:Y:S01]  /*a8f0*/  SEL R8, R7, RZ, !P0 ;  /* 0x000000ff07087207 */ /* 0x004fe20004000000 */
[----:B---3--:R-:W-:-:S04]  /*a900*/  IMAD R10, R249, 0x80, R6 ;  /* 0x00000080f90a7824 */ /* 0x008fc800078e0206 */
[----:B------:R-:W-:Y:S01]  /*a910*/  IMAD R2, R5, R8, RZ ;  /* 0x0000000805027224 */ /* 0x000fe200078e02ff */
[----:B------:R-:W-:Y:S01]  /*a920*/  SEL R3, R3, RZ, !P0 ;  /* 0x000000ff03037207 */ /* 0x000fe20004000000 */
[----:B------:R-:W-:-:S04]  /*a930*/  IMAD.WIDE.U32 R6, R16, R9, RZ ;  /* 0x0000000910067225 */ /* 0x000fc800078e00ff */
        /* <DEDUP_REMOVED lines=89> */
.L_x_2084:
[----:B------:R-:W-:Y:S05]  /*aed0*/  BRA.DIV ~URZ, `(.L_x_2009) ;  /* 0x00003ae27f007947 */ /* 0x000fea000b800000 */
[----:B------:R4:W2:Y:S02]  /*aee0*/  SHFL.IDX PT, R0, R9, RZ, 0x181f ;  /* 0x00181fff09007589 */ /* 0x0008a400000e0000 */
.L_x_2085:
        /* <DEDUP_REMOVED lines=8> */
[CC--:B--2---:R-:W-:Y:S02]  /*af70*/  @!P3 LEA R4, P1, R231.reuse, R0.reuse, 0x1 ;  /* 0x00000000e704b211 */ /* 0x0c4fe400078208ff */
[C---:B------:R-:W-:Y:S02]  /*af80*/  @!P2 LEA R2, P0, R238.reuse, R0, 0x1 ;  /* 0x00000000ee02a211 */ /* 0x040fe400078008ff */
[-C--:B---3--:R-:W-:Y:S02]  /*af90*/  @!P3 LEA.HI.X R5, R231, R8.reuse, R44, 0x1, P1 ;  /* 0x00000008e705b211 */ /* 0x088fe400008f0c2c */
[----:B------:R-:W-:-:S03]  /*afa0*/  @!P2 LEA.HI.X R3, R238, R8, R10, 0x1, P0 ;  /* 0x00000008ee03a211 */ /* 0x000fc600000f0c0a */
[----:B------:R2:W-:Y:S04]  /*afb0*/  @!P3 ST.E.128 [R4.64], R16 ;  /* 0x000000100400b985 */ /* 0x0005e8000c101d08 */
[----:B-1----:R2:W-:Y:S02]  /*afc0*/  @!P2 ST.E.128 [R2.64], R12 ;  /* 0x0000000c0200a985 */ /* 0x0025e4000c101d08 */
.L_x_2011:
[----:B------:R-:W-:Y:S05]  /*afd0*/  BSYNC B0 ;  /* 0x0000000000007941 */ /* 0x000fea0003800000 */
.L_x_2010:
[----:B------:R-:W-:Y:S05]  /*afe0*/  BRA.DIV ~URZ, `(.L_x_2012) ;  /* 0x00003a427f007947 */ /* 0x000fea000b800000 */
[----:B---3--:R3:W4:Y:S04]  /*aff0*/  SHFL.IDX PT, R8, R7, 0x1, 0x181f ;  /* 0x00381f0007087f89 */ /* 0x00872800000e0000 */
[----:B--2---:R3:W2:Y:S02]  /*b000*/  SHFL.IDX PT, R0, R9, 0x1, 0x181f ;  /* 0x00381f0009007f89 */ /* 0x0046a400000e0000 */
.L_x_2086:
        /* <DEDUP_REMOVED lines=8> */
[CC--:B--2---:R-:W-:Y:S02]  /*b090*/  @!P1 LEA R4, P3, R231.reuse, R0.reuse, 0x1 ;  /* 0x00000000e7049211 */ /* 0x0c4fe400078608ff */
[C---:B------:R-:W-:Y:S02]  /*b0a0*/  @!P0 LEA R2, P2, R238.reuse, R0, 0x1 ;  /* 0x00000000ee028211 */ /* 0x040fe400078408ff */
[-C--:B----4-:R-:W-:Y:S02]  /*b0b0*/  @!P1 LEA.HI.X R5, R231, R8.reuse, R12, 0x1, P3 ;  /* 0x00000008e7059211 */ /* 0x090fe400018f0c0c */
[----:B------:R-:W-:-:S03]  /*b0c0*/  @!P0 LEA.HI.X R3, R238, R8, R10, 0x1, P2 ;  /* 0x00000008ee038211 */ /* 0x000fc600010f0c0a */
[----:B------:R1:W-:Y:S04]  /*b0d0*/  @!P1 ST.E.128 [R4.64], R24 ;  /* 0x0000001804009985 */ /* 0x0003e8000c101d08 */
[----:B------:R1:W-:Y:S02]  /*b0e0*/  @!P0 ST.E.128 [R2.64], R20 ;  /* 0x0000001402008985 */ /* 0x0003e4000c101d08 */
.L_x_2014:
[----:B------:R-:W-:Y:S05]  /*b0f0*/  BSYNC B0 ;  /* 0x0000000000007941 */ /* 0x000fea0003800000 */
.L_x_2013:
[----:B------:R-:W-:Y:S05]  /*b100*/  BRA.DIV ~URZ, `(.L_x_2015) ;  /* 0x000039f27f007947 */ /* 0x000fea000b800000 */
[----:B----4-:R4:W3:Y:S02]  /*b110*/  SHFL.IDX PT, R8, R7, 0x2, 0x181f ;  /* 0x00581f0007087f89 */ /* 0x0108e400000e0000 */
.L_x_2087:
[----:B------:R-:W-:Y:S05]  /*b120*/  BRA.DIV ~URZ, `(.L_x_2016) ;  /* 0x00003a427f007947 */ /* 0x000fea000b800000 */
[----:B--2---:R2:W4:Y:S02]  /*b130*/  SHFL.IDX PT, R0, R9, 0x2, 0x181f ;  /* 0x00581f0009007f89 */ /* 0x00452400000e0000 */
.L_x_2088:
        /* <DEDUP_REMOVED lines=8> */
[CC--:B----4-:R-:W-:Y:S02]  /*b1c0*/  @!P1 LEA R4, P3, R231.reuse, R0.reuse, 0x1 ;  /* 0x00000000e7049211 */ /* 0x0d0fe400078608ff */
[C---:B------:R-:W-:Y:S02]  /*b1d0*/  @!P0 LEA R2, P2, R238.reuse, R0, 0x1 ;  /* 0x00000000ee028211 */ /* 0x040fe400078408ff */
[-C--:B---3--:R-:W-:Y:S02]  /*b1e0*/  @!P1 LEA.HI.X R5, R231, R8.reuse, R12, 0x1, P3 ;  /* 0x00000008e7059211 */ /* 0x088fe400018f0c0c */
[----:B------:R-:W-:-:S03]  /*b1f0*/  @!P0 LEA.HI.X R3, R238, R8, R10, 0x1, P2 ;  /* 0x00000008ee038211 */ /* 0x000fc600010f0c0a */
[----:B------:R1:W-:Y:S04]  /*b200*/  @!P1 ST.E.128 [R4.64], R32 ;  /* 0x0000002004009985 */ /* 0x0003e8000c101d08 */
[----:B------:R1:W-:Y:S02]  /*b210*/  @!P0 ST.E.128 [R2.64], R28 ;  /* 0x0000001c02008985 */ /* 0x0003e4000c101d08 */
.L_x_2018:
[----:B------:R-:W-:Y:S05]  /*b220*/  BSYNC B0 ;  /* 0x0000000000007941 */ /* 0x000fea0003800000 */
.L_x_2017:
[----:B------:R-:W-:Y:S05]  /*b230*/  BRA.DIV ~URZ, `(.L_x_2019) ;  /* 0x000039a27f007947 */ /* 0x000fea000b800000 */
[----:B---34-:R-:W3:Y:S04]  /*b240*/  SHFL.IDX PT, R7, R7, 0x3, 0x181f ;  /* 0x00781f0007077f89 */ /* 0x018ee800000e0000 */
[----:B------:R4:W1:Y:S02]  /*b250*/  SHFL.IDX PT, R0, R9, 0x3, 0x181f ;  /* 0x00781f0009007f89 */ /* 0x00086400000e0000 */
.L_x_2089:
        /* <DEDUP_REMOVED lines=15> */
.L_x_2007:
        /* <DEDUP_REMOVED lines=33> */
.L_x_2090:
[----:B------:R-:W-:Y:S05]  /*b560*/  BRA.DIV ~URZ, `(.L_x_2022) ;  /* 0x000037b27f007947 */ /* 0x000fea000b800000 */
[----:B------:R3:W4:Y:S02]  /*b570*/  SHFL.IDX PT, R0, R12, RZ, 0x1c1f ;  /* 0x001c1fff0c007589 */ /* 0x00072400000e0000 */
.L_x_2091:
        /* <DEDUP_REMOVED lines=98> */
.L_x_2024:
[----:B------:R-:W-:Y:S05]  /*bba0*/  BSYNC B0 ;  /* 0x0000000000007941 */ /* 0x000fea0003800000 */
.L_x_2023:
[----:B------:R-:W-:Y:S05]  /*bbb0*/  BRA.DIV ~URZ, `(.L_x_2025) ;  /* 0x000031d27f007947 */ /* 0x000fea000b800000 */
[----:B--2---:R2:W1:Y:S04]  /*bbc0*/  SHFL.IDX PT, R4, R5, 0x1, 0x1c1f ;  /* 0x003c1f0005047f89 */ /* 0x00446800000e0000 */
[----:B----4-:R2:W4:Y:S02]  /*bbd0*/  SHFL.IDX PT, R0, R12, 0x1, 0x1c1f ;  /* 0x003c1f000c007f89 */ /* 0x01052400000e0000 */
.L_x_2092:
        /* <DEDUP_REMOVED lines=99> */
.L_x_2005:
[----:B------:R-:W3:Y:S04]  /*c210*/  LDL.LU R4, [R1+0x8] ;  /* 0x0000080001047983 */ /* 0x000ee80000300800 */
[----:B------:R-:W4:Y:S01]  /*c220*/  LDL.LU R6, [R1+0xc] ;  /* 0x00000c0001067983 */ /* 0x000f220000300800 */
[----:B------:R-:W-:Y:S02]  /*c230*/  ISETP.NE.U32.AND P1, PT, RZ, c[0x0][0x508], PT ;  /* 0x00014200ff007a0c */ /* 0x000fe40003f25070 */
[----:B------:R-:W-:Y:S01]  /*c240*/  ISETP.NE.U32.AND P3, PT, RZ, c[0x0][0x500], PT ;  /* 0x00014000ff007a0c */ /* 0x000fe20003f65070 */
[----:B--2---:R-:W2:Y:S01]  /*c250*/  LDL.LU R0, [R1+0x10] ;  /* 0x0000100001007983 */ /* 0x004ea20000300800 */
[----:B------:R-:W-:Y:S01]  /*c260*/  ISETP.NE.AND.EX P1, PT, RZ, c[0x0][0x50c], PT, P1 ;  /* 0x00014300ff007a0c */ /* 0x000fe20003f25310 */
[----:B------:R-:W-:Y:S01]  /*c270*/  IMAD.MOV.U32 R8, RZ, RZ, RZ ;  /* 0x000000ffff087224 */ /* 0x000fe200078e00ff */
[----:B------:R-:W-:Y:S01]  /*c280*/  ISETP.NE.AND.EX P3, PT, RZ, c[0x0][0x504], PT, P3 ;  /* 0x00014100ff007a0c */ /* 0x000fe20003f65330 */
[----:B------:R-:W-:Y:S01]  /*c290*/  IMAD.MOV.U32 R20, RZ, RZ, c[0x0][0x388] ;  /* 0x0000e200ff147624 */ /* 0x000fe200078e00ff */
[----:B---3--:R-:W-:-:S09]  /*c2a0*/  IADD3 R2, P2, R4, c[0x0][0x500], RZ ;  /* 0x0001400004027a10 */ /* 0x008fd20007f5e0ff */
[----:B------:R-:W-:Y:S02]  /*c2b0*/  @P1 IADD3 R4, P0, R4, c[0x0][0x508], RZ ;  /* 0x0001420004041a10 */ /* 0x000fe40007f1e0ff */
[C---:B----4-:R-:W-:Y:S02]  /*c2c0*/  IADD3.X R3, R6.reuse, c[0x0][0x504], RZ, P2, !PT ;  /* 0x0001410006037a10 */ /* 0x050fe400017fe4ff */
[----:B-1----:R-:W-:-:S03]  /*c2d0*/  @P1 IADD3.X R5, R6, c[0x0][0x50c], RZ, P0, !PT ;  /* 0x0001430006051a10 */ /* 0x002fc600007fe4ff */
[----:B------:R1:W5:Y:S04]  /*c2e0*/  @P3 LDG.E R8, [R2.64] ;  /* 0x0000000802083981 */ /* 0x000368000c1e1900 */
[----:B------:R1:W5:Y:S01]  /*c2f0*/  @P1 LDG.E R20, [R4.64] ;  /* 0x0000000804141981 */ /* 0x000362000c1e1900 */
[----:B--2---:R-:W-:-:S04]  /*c300*/  ISETP.NE.AND P0, PT, R0, RZ, PT ;  /* 0x000000ff0000720c */ /* 0x004fc80003f05270 */
[----:B------:R-:W-:Y:S01]  /*c310*/  SEL R19, R0, c[0x0][0x3d4], P0 ;  /* 0x0000f50000137a07 */ /* 0x000fe20000000000 */
[----:B------:R-:W-:Y:S05]  /*c320*/  @P1 BRA `(.L_x_2026) ;  /* 0x0000004000001947 */ /* 0x000fea0003800000 */
[----:B------:R-:W-:Y:S05]  /*c330*/  @!P3 BRA `(.L_x_2026) ;  /* 0x000000300000b947 */ /* 0x000fea0003800000 */
[----:B------:R2:W3:Y:S04]  /*c340*/  LDG.E R0, [R2.64] ;  /* 0x0000000802007981 */ /* 0x0004e8000c1e1900 */
[----:B-12---:R-:W3:Y:S02]  /*c350*/  LDG.E R2, [R2.64+0x4] ;  /* 0x0000040802027981 */ /* 0x006ee4000c1e1900 */
[----:B---3-5:R-:W-:Y:S02]  /*c360*/  IADD3 R20, -R0, R2, RZ ;  /* 0x0000000200147210 */ /* 0x028fe40007ffe1ff */
.L_x_2026:
[----:B-1----:R-:W2:Y:S04]  /*c370*/  LDL.LU R3, [R1+0x4] ;  /* 0x0000040001037983 */ /* 0x002ea80000300800 */
[----:B------:R-:W3:Y:S01]  /*c380*/  LDL.LU R0, [R1+0x14] ;  /* 0x0000140001007983 */ /* 0x000ee20000300800 */
[----:B------:R-:W-:Y:S01]  /*c390*/  BSSY B0, `(.L_x_2027) ;  /* 0x0000038000007945 */ /* 0x000fe20003800000 */
[----:B------:R-:W-:-:S02]  /*c3a0*/  LOP3.LUT R9, R250, 0xffff, RZ, 0xc0, !PT ;  /* 0x0000fffffa097812 */ /* 0x000fc400078ec0ff */
[----:B------:R-:W1:Y:S01]  /*c3b0*/  S2R R2, SR_TID.X ;  /* 0x0000000000027919 */ /* 0x000e620000002100 */
[----:B-----5:R-:W-:Y:S02]  /*c3c0*/  SHF.R.S32.HI R18, RZ, 0x1f, R8 ;  /* 0x0000001fff127819 */ /* 0x020fe40000011408 */
[----:B-1----:R-:W-:Y:S02]  /*c3d0*/  ISETP.GT.AND P0, PT, R2, 0x7f, PT ;  /* 0x0000007f0200780c */ /* 0x002fe40003f04270 */
[----:B--2---:R-:W-:Y:S02]  /*c3e0*/  SEL R15, R3, RZ, !P3 ;  /* 0x000000ff030f7207 */ /* 0x004fe40005800000 */
[----:B---3--:R-:W-:-:S09]  /*c3f0*/  SEL R21, R0, RZ, !P3 ;  /* 0x000000ff00157207 */ /* 0x008fd20005800000 */
        /* <DEDUP_REMOVED lines=49> */
.L_x_2028:
[----:B------:R-:W-:Y:S05]  /*c710*/  BSYNC B0 ;  /* 0x0000000000007941 */ /* 0x000fea0003800000 */
.L_x_2027:
        /* <DEDUP_REMOVED lines=35> */
.L_x_2093:
[----:B------:R-:W-:Y:S05]  /*c950*/  BRA.DIV ~URZ, `(.L_x_2030) ;  /* 0x000025727f007947 */ /* 0x000fea000b800000 */
[----:B------:R3:W4:Y:S02]  /*c960*/  SHFL.IDX PT, R0, R10, RZ, 0x181f ;  /* 0x00181fff0a007589 */ /* 0x00072400000e0000 */
.L_x_2094:
        /* <DEDUP_REMOVED lines=11> */
[-C--:B--2---:R-:W-:Y:S02]  /*ca20*/  @!P1 LEA.HI.X R5, R231, R8.reuse, R12, 0x1, P3 ;  /* 0x00000008e7059211 */ /* 0x084fe400018f0c0c */
[----:B------:R-:W-:-:S03]  /*ca30*/  @!P0 LEA.HI.X R3, R238, R8, R11, 0x1, P2 ;  /* 0x00000008ee038211 */ /* 0x000fc600010f0c0b */
[----:B------:R2:W-:Y:S04]  /*ca40*/  @!P1 ST.E.128 [R4.64], RZ ;  /* 0x000000ff04009985 */ /* 0x0005e8000c101d08 */
[----:B------:R2:W-:Y:S02]  /*ca50*/  @!P0 ST.E.128 [R2.64], RZ ;  /* 0x000000ff02008985 */ /* 0x0005e4000c101d08 */
.L_x_2032:
[----:B------:R-:W-:Y:S05]  /*ca60*/  BSYNC B0 ;  /* 0x0000000000007941 */ /* 0x000fea0003800000 */
.L_x_2031:
[----:B------:R-:W-:Y:S05]  /*ca70*/  BRA.DIV ~URZ, `(.L_x_2033) ;  /* 0x000024c27f007947 */ /* 0x000fea000b800000 */
[----:B--2---:R2:W1:Y:S04]  /*ca80*/  SHFL.IDX PT, R8, R7, 0x1, 0x181f ;  /* 0x00381f0007087f89 */ /* 0x00446800000e0000 */
[----:B----4-:R2:W4:Y:S02]  /*ca90*/  SHFL.IDX PT, R0, R10, 0x1, 0x181f ;  /* 0x00381f000a007f89 */ /* 0x01052400000e0000 */
.L_x_2095:
        /* <DEDUP_REMOVED lines=10> */
[-C--:B-1----:R-:W-:Y:S02]  /*cb40*/  @!P1 LEA.HI.X R5, R231, R8.reuse, R12, 0x1, P3 ;  /* 0x00000008e7059211 */ /* 0x082fe400018f0c0c */
[----:B------:R-:W-:-:S03]  /*cb50*/  @!P0 LEA.HI.X R3, R238, R8, R11, 0x1, P2 ;  /* 0x00000008ee038211 */ /* 0x000fc600010f0c0b */
[----:B------:R1:W-:Y:S04]  /*cb60*/  @!P1 ST.E.128 [R4.64], RZ ;  /* 0x000000ff04009985 */ /* 0x0003e8000c101d08 */
[----:B------:R1:W-:Y:S02]  /*cb70*/  @!P0 ST.E.128 [R2.64], RZ ;  /* 0x000000ff02008985 */ /* 0x0003e4000c101d08 */
.L_x_2035:
[----:B------:R-:W-:Y:S05]  /*cb80*/  BSYNC B0 ;  /* 0x0000000000007941 */ /* 0x000fea0003800000 */
.L_x_2034:
[----:B------:R-:W-:Y:S05]  /*cb90*/  BRA.DIV ~URZ, `(.L_x_2036) ;  /* 0x000024727f007947 */ /* 0x000fea000b800000 */
[----:B-1----:R1:W2:Y:S02]  /*cba0*/  SHFL.IDX PT, R8, R7, 0x2, 0x181f ;  /* 0x00581f0007087f89 */ /* 0x0022a400000e0000 */
.L_x_2096:
[----:B------:R-:W-:Y:S05]  /*cbb0*/  BRA.DIV ~URZ, `(.L_x_2037) ;  /* 0x000024c27f007947 */ /* 0x000fea000b800000 */
[----:B----4-:R4:W1:Y:S02]  /*cbc0*/  SHFL.IDX PT, R0, R10, 0x2, 0x181f ;  /* 0x00581f000a007f89 */ /* 0x01086400000e0000 */
.L_x_2097:
        /* <DEDUP_REMOVED lines=8> */
[CC--:B-1----:R-:W-:Y:S02]  /*cc50*/  @!P1 LEA R4, P3, R231.reuse, R0.reuse, 0x1 ;  /* 0x00000000e7049211 */ /* 0x0c2fe400078608ff */
[C---:B------:R-:W-:Y:S02]  /*cc60*/  @!P0 LEA R2, P2, R238.reuse, R0, 0x1 ;  /* 0x00000000ee028211 */ /* 0x040fe400078408ff */
[-C--:B--2---:R-:W-:Y:S02]  /*cc70*/  @!P1 LEA.HI.X R5, R231, R8.reuse, R12, 0x1, P3 ;  /* 0x00000008e7059211 */ /* 0x084fe400018f0c0c */
[----:B------:R-:W-:-:S03]  /*cc80*/  @!P0 LEA.HI.X R3, R238, R8, R11, 0x1, P2 ;  /* 0x00000008ee038211 */ /* 0x000fc600010f0c0b */
[----:B------:R1:W-:Y:S04]  /*cc90*/  @!P1 ST.E.128 [R4.64], RZ ;  /* 0x000000ff04009985 */ /* 0x0003e8000c101d08 */
[----:B------:R1:W-:Y:S02]  /*cca0*/  @!P0 ST.E.128 [R2.64], RZ ;  /* 0x000000ff02008985 */ /* 0x0003e4000c101d08 */
.L_x_2039:
[----:B------:R-:W-:Y:S05]  /*ccb0*/  BSYNC B0 ;  /* 0x0000000000007941 */ /* 0x000fea0003800000 */
.L_x_2038:
[----:B------:R-:W-:Y:S05]  /*ccc0*/  BRA.DIV ~URZ, `(.L_x_2040) ;  /* 0x000024227f007947 */ /* 0x000fea000b800000 */
[----:B-12---:R-:W1:Y:S04]  /*ccd0*/  SHFL.IDX PT, R7, R7, 0x3, 0x181f ;  /* 0x00781f0007077f89 */ /* 0x006e6800000e0000 */
[----:B------:R2:W3:Y:S02]  /*cce0*/  SHFL.IDX PT, R0, R10, 0x3, 0x181f ;  /* 0x00781f000a007f89 */ /* 0x0004e400000e0000 */
.L_x_2098:
[----:B------:R-:W-:-:S04]  /*ccf0*/  IADD3 R6, R6, 0x60, RZ ;  /* 0x0000006006067810 */ /* 0x000fc80007ffe0ff */
[----:B------:R-:W-:-:S13]  /*cd00*/  ISETP.GE.AND P0, PT, R6, R9, PT ;  /* 0x000000090600720c */ /* 0x000fda0003f06270 */
[----:B------:R-:W-:Y:S05]  /*cd10*/  @P0 BRA `(.L_x_2020) ;  /* 0x000000a000000947 */ /* 0x000fea0003800000 */
[----:B------:R-:W-:Y:S02]  /*cd20*/  ISETP.GE.AND P1, PT, R231, c[0x0][0x3c8], PT ;  /* 0x0000f200e7007a0c */ /* 0x000fe40003f26270 */
[----:B------:R-:W-:Y:S02]  /*cd30*/  ISETP.GE.AND P0, PT, R238, c[0x0][0x3c8], PT ;  /* 0x0000f200ee007a0c */ /* 0x000fe40003f06270 */
[----:B--234-:R-:W-:Y:S02]  /*cd40*/  SHF.R.S32.HI R10, RZ, 0x1f, R231 ;  /* 0x0000001fff0a7819 */ /* 0x01cfe400000114e7 */
[----:B------:R-:W-:-:S07]  /*cd50*/  SHF.R.S32.HI R8, RZ, 0x1f, R238 ;  /* 0x0000001fff087819 */ /* 0x000fce00000114ee */
[CC--:B------:R-:W-:Y:S02]  /*cd60*/  @!P1 LEA R4, P3, R231.reuse, R0.reuse, 0x1 ;  /* 0x00000000e7049211 */ /* 0x0c0fe400078608ff */
[C---:B------:R-:W-:Y:S02]  /*cd70*/  @!P0 LEA R2, P2, R238.reuse, R0, 0x1 ;  /* 0x00000000ee028211 */ /* 0x040fe400078408ff */
[-C--:B-1----:R-:W-:Y:S02]  /*cd80*/  @!P1 LEA.HI.X R5, R231, R7.reuse, R10, 0x1, P3 ;  /* 0x00000007e7059211 */ /* 0x082fe400018f0c0a */
[----:B------:R-:W-:-:S03]  /*cd90*/  @!P0 LEA.HI.X R3, R238, R7, R8, 0x1, P2 ;  /* 0x00000007ee038211 */ /* 0x000fc600010f0c08 */
[----:B------:R1:W-:Y:S04]  /*cda0*/  @!P1 ST.E.128 [R4.64], RZ ;  /* 0x000000ff04009985 */ /* 0x0003e8000c101d08 */
[----:B------:R1:W-:Y:S02]  /*cdb0*/  @!P0 ST.E.128 [R2.64], RZ ;  /* 0x000000ff02008985 */ /* 0x0003e4000c101d08 */
.L_x_2020:
[----:B------:R-:W-:Y:S05]  /*cdc0*/  BSYNC B1 ;  /* 0x0000000000017941 */ /* 0x000fea0003800000 */
.L_x_2004:
        /* <DEDUP_REMOVED lines=12> */
.L_x_2099:
[----:B------:R-:W-:Y:S05]  /*ce90*/  BRA.DIV ~URZ, `(.L_x_2043) ;  /* 0x000023927f007947 */ /* 0x000fea000b800000 */
[----:B------:R3:W4:Y:S02]  /*cea0*/  SHFL.IDX PT, R8, R62, 0x1, 0x1f ;  /* 0x00201f003e087f89 */ /* 0x00072400000e0000 */
.L_x_2100:
        /* <DEDUP_REMOVED lines=18> */
.L_x_2101:
        /* <DEDUP_REMOVED lines=16> */
.L_x_2102:
[----:B---3--:R-:W-:Y:S01]  /*d0d0*/  IMAD R0, R0, c[0x0][0x538], RZ ;  /* 0x00014e0000007a24 */ /* 0x008fe200078e02ff */
[----:B------:R-:W-:Y:S04]  /*d0e0*/  BSSY B1, `(.L_x_2046) ;  /* 0x000007c000017945 */ /* 0x000fe80003800000 */
[----:B----4-:R-:W-:-:S04]  /*d0f0*/  IADD3 R8, R0, R8, RZ ;  /* 0x0000000800087210 */ /* 0x010fc80007ffe0ff */
[----:B--2---:R-:W-:-:S13]  /*d100*/  ISETP.GT.AND P6, PT, R8, R9, PT ;  /* 0x000000090800720c */ /* 0x004fda0003fc4270 */
[----:B------:R-:W-:Y:S05]  /*d110*/  @P6 BRA `(.L_x_2047) ;  /* 0x0000024000006947 */ /* 0x000fea0003800000 */
.L_x_2051:
        /* <DEDUP_REMOVED lines=16> */
.L_x_2103:
        /* <DEDUP_REMOVED lines=16> */
.L_x_2104:
[----:B--2---:R-:W-:-:S05]  /*d320*/  IMAD R0, R0, c[0x0][0x538], RZ ;  /* 0x00014e0000007a24 */ /* 0x004fca00078e02ff */
[----:B------:R-:W-:-:S04]  /*d330*/  IADD3 R8, R0, R8, RZ ;  /* 0x0000000800087210 */ /* 0x000fc80007ffe0ff */
[----:B------:R-:W-:-:S13]  /*d340*/  ISETP.GT.AND P6, PT, R8, R9, PT ;  /* 0x000000090800720c */ /* 0x000fda0003fc4270 */
[----:B-1----:R-:W-:Y:S05]  /*d350*/  @!P6 BRA `(.L_x_2051) ;  /* 0xfffffdc00000e947 */ /* 0x002fea000383ffff */
.L_x_2047:
[----:B------:R-:W-:-:S05]  /*d360*/  IADD3 R8, -R0, R8, RZ ;  /* 0x0000000800087210 */ /* 0x000fca0007ffe1ff */
[----:B------:R-:W-:-:S05]  /*d370*/  IMAD R0, R4, c[0x0][0x538], R8 ;  /* 0x00014e0004007a24 */ /* 0x000fca00078e0208 */
[----:B------:R-:W-:Y:S01]  /*d380*/  ISETP.GT.AND P0, PT, R0, R9, PT ;  /* 0x000000090000720c */ /* 0x000fe20003f04270 */
[----:B------:R-:W-:-:S12]  /*d390*/  BRA.DIV ~URZ, `(.L_x_2052) ;  /* 0x000022f27f007947 */ /* 0x000fd8000b800000 */
[----:B------:R-:W-:-:S04]  /*d3a0*/  VOTE.ANY R0, PT, !P0 ;  /* 0x0000000000007806 */ /* 0x000fc800040e0100 */
.L_x_2105:
[----:B------:R2:W3:Y:S01]  /*d3b0*/  POPC R11, R0 ;  /* 0x00000000000b7309 */ /* 0x0004e20000000000 */
[----:B------:R-:W-:Y:S05]  /*d3c0*/  BRA.DIV ~URZ, `(.L_x_2053) ;  /* 0x000023027f007947 */ /* 0x000fea000b800000 */
[----:B---3--:R3:W4:Y:S04]  /*d3d0*/  SHFL.IDX PT, R6, R6, R11, 0x1f ;  /* 0x00001f0b06067589 */ /* 0x00872800000e0000 */
[----:B------:R3:W1:Y:S02]  /*d3e0*/  SHFL.IDX PT, R7, R7, R11, 0x1f ;  /* 0x00001f0b07077589 */ /* 0x00066400000e0000 */
.L_x_2106:
[----:B------:R-:W-:Y:S01]  /*d3f0*/  ISETP.NE.AND P0, PT, R0, RZ, PT ;  /* 0x000000ff0000720c */ /* 0x000fe20003f05270 */
[----:B------:R-:W-:-:S12]  /*d400*/  BSSY B0, `(.L_x_2054) ;  /* 0x0000005000007945 */ /* 0x000fd80003800000 */
[----:B------:R-:W-:Y:S05]  /*d410*/  @!P0 BRA `(.L_x_2055) ;  /* 0x0000003000008947 */ /* 0x000fea0003800000 */
[----:B--2---:R-:W-:Y:S01]  /*d420*/  IADD3 R0, R11, -0x1, RZ ;  /* 0xffffffff0b007810 */ /* 0x004fe20007ffe0ff */
[----:B------:R-:W-:Y:S05]  /*d430*/  BRA.DIV ~URZ, `(.L_x_2056) ;  /* 0x000023627f007947 */ /* 0x000fea000b800000 */
[----:B------:R2:W3:Y:S02]  /*d440*/  SHFL.IDX PT, R10, R4, R0, 0x1f ;  /* 0x00001f00040a7589 */ /* 0x0004e400000e0000 */
.L_x_2055:
[----:B------:R-:W-:Y:S05]  /*d450*/  BSYNC B0 ;  /* 0x0000000000007941 */ /* 0x000fea0003800000 */
.L_x_2054:
        /* <DEDUP_REMOVED lines=64> */
.L_x_2048:
[----:B------:R-:W-:Y:S01]  /*d860*/  IMAD.MOV.U32 R248, RZ, RZ, R9 ;  /* 0x000000fffff87224 */ /* 0x000fe200078e0009 */
[----:B------:R-:W-:Y:S01]  /*d870*/  MOV R250, RZ ;  /* 0x000000ff00fa7202 */ /* 0x000fe20000000f00 */
[----:B------:R-:W-:Y:S01]  /*d880*/  IMAD.MOV.U32 R249, RZ, RZ, RZ ;  /* 0x000000fffff97224 */ /* 0x000fe200078e00ff */
[----:B------:R-:W-:Y:S02]  /*d890*/  MOV R251, c[0x0][0x53c] ;  /* 0x00014f0000fb7a02 */ /* 0x000fe40000000f00 */
.L_x_2057:
[----:B------:R-:W-:Y:S05]  /*d8a0*/  BSYNC B1 ;  /* 0x0000000000017941 */ /* 0x000fea0003800000 */
.L_x_2046:
[----:B------:R-:W-:Y:S01]  /*d8b0*/  WARPSYNC 0xffffffff ;  /* 0xffffffff00007948 */ /* 0x000fe20003800000 */
[----:B------:R-:W-:Y:S01]  /*d8c0*/  BAR.SYNC.DEFER_BLOCKING 0x4, 0x100 ;  /* 0x0104000000007b1d */ /* 0x000fe20000010000 */
[----:B------:R-:W-:-:S13]  /*d8d0*/  ISETP.NE.AND P0, PT, R13, RZ, PT ;  /* 0x000000ff0d00720c */ /* 0x000fda0003f05270 */
[----:B------:R2:W-:Y:S04]  /*d8e0*/  @!P0 STS.128 [0xf100], R248 ;  /* 0x00f100f8ff008388 */ /* 0x0005e80000000c00 */
[----:B------:R-:W-:Y:S06]  /*d8f0*/  BAR.ARV 0x5, 0x100 ;  /* 0x0144000000007b1d */ /* 0x000fec0000002000 */
.L_x_2041:
[----:B--2---:R-:W-:-:S13]  /*d900*/  ISETP.GE.AND P0, PT, R251, c[0x0][0x53c], PT ;  /* 0x00014f00fb007a0c */ /* 0x004fda0003f06270 */
[----:B-1-34-:R-:W-:Y:S01]  /*d910*/  @P0 CALL.REL.NOINC `(.L_x_2058) ;  /* 0x0000001000000944 */ /* 0x01afe20003c00000 */
[----:B------:R-:W-:Y:S05]  /*d920*/  BRA `(.L_x_2059) ;  /* 0xffff3da000007947 */ /* 0x000fea000383ffff */
.L_x_2058:
[----:B------:R-:W-:Y:S05]  /*d930*/  EXIT ;  /* 0x000000000000794d */ /* 0x000fea0003800000 */
.L_x_1951:
[----:B------:R-:W-:Y:S01]  /*d940*/  IMAD.MOV.U32 R0, RZ, RZ, R5 ;  /* 0x000000ffff007224 */ /* 0x000fe200078e0005 */
[----:B------:R-:W-:Y:S02]  /*d950*/  MOV R2, 0x1 ;  /* 0x0000000100027802 */ /* 0x000fe40000000f00 */
[----:B------:R-:W-:Y:S02]  /*d960*/  MOV R3, 0xd980 ;  /* 0x0000d98000037802 */ /* 0x000fe40000000f00 */
[----:B-1----:R-:W-:Y:S05]  /*d970*/  CALL.REL.NOINC `($__internal_32_$__cuda_sm70_shflsync_up_p) ;  /* 0x00001f4000007944 */ /* 0x002fea0003c00000 */
[----:B------:R-:W-:Y:S01]  /*d980*/  MOV R0, R4 ;  /* 0x0000000400007202 */ /* 0x000fe20000000f00 */
[----:B------:R-:W-:Y:S05]  /*d990*/  BRA `(.L_x_2060) ;  /* 0xffff2ab000007947 */ /* 0x000fea000383ffff */
.L_x_1952:
[----:B------:R-:W-:Y:S01]  /*d9a0*/  IMAD.MOV.U32 R0, RZ, RZ, R5 ;  /* 0x000000ffff007224 */ /* 0x000fe200078e0005 */
[----:B------:R-:W-:Y:S02]  /*d9b0*/  MOV R2, 0x2 ;  /* 0x0000000200027802 */ /* 0x000fe40000000f00 */
[----:B------:R-:W-:Y:S02]  /*d9c0*/  MOV R3, 0xd9e0 ;  /* 0x0000d9e000037802 */ /* 0x000fe40000000f00 */
[----:B-1----:R-:W-:Y:S05]  /*d9d0*/  CALL.REL.NOINC `($__internal_32_$__cuda_sm70_shflsync_up_p) ;  /* 0x00001ee000007944 */ /* 0x002fea0003c00000 */
[----:B------:R-:W-:Y:S01]  /*d9e0*/  SEL R0, R4, RZ, P4 ;  /* 0x000000ff04007207 */ /* 0x000fe20002000000 */
[----:B------:R-:W-:Y:S01]  /*d9f0*/  IMAD.MOV.U32 R2, RZ, RZ, 0x4 ;  /* 0x00000004ff027424 */ /* 0x000fe200078e00ff */
[----:B------:R-:W-:-:S03]  /*da00*/  MOV R3, 0xda30 ;  /* 0x0000da3000037802 */ /* 0x000fc60000000f00 */
[----:B------:R-:W-:Y:S02]  /*da10*/  IMAD.IADD R0, R5, 0x1, R0 ;  /* 0x0000000105007824 */ /* 0x000fe400078e0200 */
[----:B------:R-:W-:Y:S05]  /*da20*/  CALL.REL.NOINC `($__internal_32_$__cuda_sm70_shflsync_up_p) ;  /* 0x00001e9000007944 */ /* 0x000fea0003c00000 */
        /* <DEDUP_REMOVED lines=12> */
[----:B------:R-:W-:Y:S02]  /*daf0*/  MOV R3, 0x1f ;  /* 0x0000001f00037802 */ /* 0x000fe40000000f00 */
[----:B------:R-:W-:Y:S01]  /*db00*/  MOV R2, 0xdb40 ;  /* 0x0000db4000027802 */ /* 0x000fe20000000f00 */
[----:B------:R-:W-:-:S04]  /*db10*/  IMAD.IADD R4, R0, 0x1, R4 ;  /* 0x0000000100047824 */ /* 0x000fc800078e0204 */
[----:B------:R-:W-:Y:S02]  /*db20*/  IMAD.MOV.U32 R207, RZ, RZ, R4 ;  /* 0x000000ffffcf7224 */ /* 0x000fe400078e0004 */
[----:B------:R-:W-:Y:S05]  /*db30*/  CALL.REL.NOINC `($__internal_31_$__cuda_sm70_shflsync_idx_p) ;  /* 0x00001d3000007944 */ /* 0x000fea0003c00000 */
[----:B------:R-:W-:Y:S01]  /*db40*/  MOV R0, R206 ;  /* 0x000000ce00007202 */ /* 0x000fe20000000f00 */
[----:B------:R-:W-:Y:S05]  /*db50*/  BRA `(.L_x_2061) ;  /* 0xffff29f000007947 */ /* 0x000fea000383ffff */
.L_x_1954:
[----:B------:R-:W-:Y:S02]  /*db60*/  SEL R0, RZ, 0x1, P0 ;  /* 0x00000001ff007807 */ /* 0x000fe40000000000 */
[----:B------:R-:W-:Y:S02]  /*db70*/  MOV R2, 0xdb90 ;  /* 0x0000db9000027802 */ /* 0x000fe40000000f00 */
[----:B-1----:R-:W-:Y:S05]  /*db80*/  CALL.REL.NOINC `($__internal_33_$__cuda_sm70_votesync_ballot) ;  /* 0x00001da000007944 */ /* 0x002fea0003c00000 */
[----:B------:R-:W-:Y:S05]  /*db90*/  BRA `(.L_x_2062) ;  /* 0xffff2a4000007947 */ /* 0x000fea000383ffff */
.L_x_1955:
[----:B------:R-:W-:Y:S01]  /*dba0*/  IMAD.MOV.U32 R207, RZ, RZ, R8 ;  /* 0x000000ffffcf7224 */ /* 0x000fe200078e0008 */
[----:B--2---:R-:W-:Y:S01]  /*dbb0*/  MOV R206, R251 ;  /* 0x000000fb00ce7202 */ /* 0x004fe20000000f00 */
[----:B------:R-:W-:Y:S01]  /*dbc0*/  IMAD.MOV.U32 R3, RZ, RZ, 0x1f ;  /* 0x0000001fff037424 */ /* 0x000fe200078e00ff */
[----:B------:R-:W-:Y:S02]  /*dbd0*/  MOV R2, 0xdbf0 ;  /* 0x0000dbf000027802 */ /* 0x000fe40000000f00 */
[----:B-1----:R-:W-:Y:S05]  /*dbe0*/  CALL.REL.NOINC `($__internal_31_$__cuda_sm70_shflsync_idx_p) ;  /* 0x00001c8000007944 */ /* 0x002fea0003c00000 */
[----:B------:R-:W-:Y:S01]  /*dbf0*/  IMAD.MOV.U32 R11, RZ, RZ, R206 ;  /* 0x000000ffff0b7224 */ /* 0x000fe200078e00ce */
[----:B------:R-:W-:Y:S01]  /*dc00*/  MOV R207, R7 ;  /* 0x0000000700cf7202 */ /* 0x000fe20000000f00 */
[----:B------:R-:W-:Y:S01]  /*dc10*/  IMAD.MOV.U32 R6, RZ, RZ, RZ ;  /* 0x000000ffff067224 */ /* 0x000fe200078e00ff */
[----:B------:R-:W-:Y:S01]  /*dc20*/  MOV R206, R251 ;  /* 0x000000fb00ce7202 */ /* 0x000fe20000000f00 */
[----:B------:R-:W-:Y:S01]  /*dc30*/  IMAD.MOV.U32 R3, RZ, RZ, 0x1f ;  /* 0x0000001fff037424 */ /* 0x000fe200078e00ff */
[----:B------:R-:W-:-:S02]  /*dc40*/  MOV R2, 0xdc60 ;  /* 0x0000dc6000027802 */ /* 0x000fc40000000f00 */
[----:B------:R-:W-:Y:S05]  /*dc50*/  CALL.REL.NOINC `($__internal_31_$__cuda_sm70_shflsync_idx_p) ;  /* 0x00001c1000007944 */ /* 0x000fea0003c00000 */
[----:B------:R-:W-:Y:S01]  /*dc60*/  MOV R10, R206 ;  /* 0x000000ce000a7202 */ /* 0x000fe20000000f00 */
[----:B------:R-:W-:Y:S05]  /*dc70*/  BRA `(.L_x_2063) ;  /* 0xffff29b000007947 */ /* 0x000fea000383ffff */
.L_x_1958:
[----:B------:R-:W-:Y:S01]  /*dc80*/  IMAD.MOV.U32 R207, RZ, RZ, R4 ;  /* 0x000000ffffcf7224 */ /* 0x000fe200078e0004 */
[----:B------:R-:W-:-:S02]  /*dc90*/  MOV R3, 0x1f ;  /* 0x0000001f00037802 */ /* 0x000fc40000000f00 */
[----:B------:R-:W-:Y:S02]  /*dca0*/  MOV R2, 0xdcc0 ;  /* 0x0000dcc000027802 */ /* 0x000fe40000000f00 */
[----:B-1234-:R-:W-:Y:S05]  /*dcb0*/  CALL.REL.NOINC `($__internal_31_$__cuda_sm70_shflsync_idx_p) ;  /* 0x00001bb000007944 */ /* 0x01efea0003c00000 */
[----:B------:R-:W-:Y:S01]  /*dcc0*/  MOV R6, R206 ;  /* 0x000000ce00067202 */ /* 0x000fe20000000f00 */
[----:B------:R-:W-:Y:S05]  /*dcd0*/  BRA `(.L_x_1957) ;  /* 0xffff29b000007947 */ /* 0x000fea000383ffff */
.L_x_1968:
[----:B------:R-:W-:Y:S01]  /*dce0*/  IMAD.MOV.U32 R207, RZ, RZ, R15 ;  /* 0x000000ffffcf7224 */ /* 0x000fe200078e000f */
[----:B------:R-:W-:Y:S01]  /*dcf0*/  MOV R206, 0x3 ;  /* 0x0000000300ce7802 */ /* 0x000fe20000000f00 */
[----:B------:R-:W-:Y:S01]  /*dd00*/  IMAD.MOV.U32 R3, RZ, RZ, 0x181f ;  /* 0x0000181fff037424 */ /* 0x000fe200078e00ff */
[----:B------:R-:W-:Y:S02]  /*dd10*/  MOV R2, 0xdd30 ;  /* 0x0000dd3000027802 */ /* 0x000fe40000000f00 */
[----:B------:R-:W-:Y:S05]  /*dd20*/  CALL.REL.NOINC `($__internal_31_$__cuda_sm70_shflsync_idx_p) ;  /* 0x00001b4000007944 */ /* 0x000fea0003c00000 */
[----:B------:R-:W-:Y:S01]  /*dd30*/  IMAD.MOV.U32 R0, RZ, RZ, R206 ;  /* 0x000000ffff007224 */ /* 0x000fe200078e00ce */
[----:B------:R-:W-:Y:S01]  /*dd40*/  MOV R206, 0x3 ;  /* 0x0000000300ce7802 */ /* 0x000fe20000000f00 */
[----:B------:R-:W-:Y:S01]  /*dd50*/  IMAD.MOV.U32 R207, RZ, RZ, R14 ;  /* 0x000000ffffcf7224 */ /* 0x000fe200078e000e */
[----:B------:R-:W-:Y:S02]  /*dd60*/  MOV R3, 0x181f ;  /* 0x0000181f00037802 */ /* 0x000fe40000000f00 */
[----:B------:R-:W-:Y:S02]  /*dd70*/  MOV R2, 0xdd90 ;  /* 0x0000dd9000027802 */ /* 0x000fe40000000f00 */
[----:B------:R-:W-:Y:S05]  /*dd80*/  CALL.REL.NOINC `($__internal_31_$__cuda_sm70_shflsync_idx_p) ;  /* 0x00001ae000007944 */ /* 0x000fea0003c00000 */
[----:B------:R-:W-:Y:S01]  /*dd90*/  MOV R2, R206 ;  /* 0x000000ce00027202 */ /* 0x000fe20000000f00 */
[----:B------:R-:W-:Y:S05]  /*dda0*/  BRA `(.L_x_2064) ;  /* 0xffff524000007947 */ /* 0x000fea000383ffff */
.L_x_1971:
[----:B------:R-:W-:Y:S01]  /*ddb0*/  IMAD.MOV.U32 R207, RZ, RZ, R0 ;  /* 0x000000ffffcf7224 */ /* 0x000fe200078e0000 */
[----:B------:R-:W-:Y:S01]  /*ddc0*/  MOV R206, RZ ;  /* 0x000000ff00ce7202 */ /* 0x000fe20000000f00 */
[----:B------:R-:W-:Y:S01]  /*ddd0*/  IMAD.MOV.U32 R3, RZ, RZ, 0x181f ;  /* 0x0000181fff037424 */ /* 0x000fe200078e00ff */
[----:B------:R-:W-:-:S02]  /*dde0*/  MOV R2, 0xde00 ;  /* 0x0000de0000027802 */ /* 0x000fc40000000f00 */
[----:B------:R-:W-:Y:S05]  /*ddf0*/  CALL.REL.NOINC `($__internal_31_$__cuda_sm70_shflsync_idx_p) ;  /* 0x00001a7000007944 */ /* 0x000fea0003c00000 */
[----:B------:R-:W-:Y:S01]  /*de00*/  MOV R5, R206 ;  /* 0x000000ce00057202 */ /* 0x000fe20000000f00 */
[----:B------:R-:W-:Y:S05]  /*de10*/  BRA `(.L_x_2065) ;  /* 0xffff5f4000007947 */ /* 0x000fea000383ffff */
.L_x_1972:
[----:B------:R-:W-:Y:S01]  /*de20*/  IMAD.MOV.U32 R207, RZ, RZ, R4 ;  /* 0x000000ffffcf7224 */ /* 0x000fe200078e0004 */
[----:B------:R-:W-:Y:S01]  /*de30*/  MOV R206, RZ ;  /* 0x000000ff00ce7202 */ /* 0x000fe20000000f00 */
[----:B------:R-:W-:Y:S01]  /*de40*/  IMAD.MOV.U32 R3, RZ, RZ, 0x181f ;  /* 0x0000181fff037424 */ /* 0x000fe200078e00ff */
[----:B------:R-:W-:-:S02]  /*de50*/  MOV R2, 0xde70 ;  /* 0x0000de7000027802 */ /* 0x000fc40000000f00 */
[----:B-12---:R-:W-:Y:S05]  /*de60*/  CALL.REL.NOINC `($__internal_31_$__cuda_sm70_shflsync_idx_p) ;  /* 0x00001a0000007944 */ /* 0x006fea0003c00000 */
[----:B------:R-:W-:Y:S01]  /*de70*/  MOV R2, R206 ;  /* 0x000000ce00027202 */ /* 0x000fe20000000f00 */
[----:B------:R-:W-:Y:S05]  /*de80*/  BRA `(.L_x_2066) ;  /* 0xffff5ef000007947 */ /* 0x000fea000383ffff */
.L_x_1975:
[----:B------:R-:W-:Y:S01]  /*de90*/  IMAD.MOV.U32 R207, RZ, RZ, R0 ;  /* 0x000000ffffcf7224 */ /* 0x000fe200078e0000 */
[----:B------:R-:W-:Y:S01]  /*dea0*/  MOV R206, 0x1 ;  /* 0x0000000100ce7802 */ /* 0x000fe20000000f00 */
[----:B--2---:R-:W-:Y:S01]  /*deb0*/  IMAD.MOV.U32 R3, RZ, RZ, 0x181f ;  /* 0x0000181fff037424 */ /* 0x004fe200078e00ff */
[----:B----4-:R-:W-:-:S03]  /*dec0*/  MOV R2, 0xdee0 ;  /* 0x0000dee000027802 */ /* 0x010fc60000000f00 */
[----:B-1-3--:R-:W-:Y:S05]  /*ded0*/  CALL.REL.NOINC `($__internal_31_$__cuda_sm70_shflsync_idx_p) ;  /* 0x0000199000007944 */ /* 0x00afea0003c00000 */
[----:B------:R-:W-:Y:S01]  /*dee0*/  IMAD.MOV.U32 R5, RZ, RZ, R206 ;  /* 0x000000ffff057224 */ /* 0x000fe200078e00ce */
[----:B------:R-:W-:Y:S01]  /*def0*/  MOV R206, 0x1 ;  /* 0x0000000100ce7802 */ /* 0x000fe20000000f00 */
[----:B------:R-:W-:Y:S01]  /*df00*/  IMAD.MOV.U32 R207, RZ, RZ, R4 ;  /* 0x000000ffffcf7224 */ /* 0x000fe200078e0004 */
[----:B------:R-:W-:-:S02]  /*df10*/  MOV R3, 0x181f ;  /* 0x0000181f00037802 */ /* 0x000fc40000000f00 */
[----:B------:R-:W-:Y:S02]  /*df20*/  MOV R2, 0xdf40 ;  /* 0x0000df4000027802 */ /* 0x000fe40000000f00 */
[----:B------:R-:W-:Y:S05]  /*df30*/  CALL.REL.NOINC `($__internal_31_$__cuda_sm70_shflsync_idx_p) ;  /* 0x0000193000007944 */ /* 0x000fea0003c00000 */
[----:B------:R-:W-:Y:S01]  /*df40*/  MOV R2, R206 ;  /* 0x000000ce00027202 */ /* 0x000fe20000000f00 */
[----:B------:R-:W-:Y:S05]  /*df50*/  BRA `(.L_x_2067) ;  /* 0xffff5f4000007947 */ /* 0x000fea000383ffff */
.L_x_1978:
[----:B------:R-:W-:Y:S01]  /*df60*/  IMAD.MOV.U32 R207, RZ, RZ, R0 ;  /* 0x000000ffffcf7224 */ /* 0x000fe200078e0000 */
[----:B------:R-:W-:Y:S01]  /*df70*/  MOV R206, 0x2 ;  /* 0x0000000200ce7802 */ /* 0x000fe20000000f00 */
[----:B-1----:R-:W-:Y:S01]  /*df80*/  IMAD.MOV.U32 R3, RZ, RZ, 0x181f ;  /* 0x0000181fff037424 */ /* 0x002fe200078e00ff */
[----:B----4-:R-:W-:Y:S02]  /*df90*/  MOV R2, 0xdfb0 ;  /* 0x0000dfb000027802 */ /* 0x010fe40000000f00 */
[----:B--23--:R-:W-:Y:S05]  /*dfa0*/  CALL.REL.NOINC `($__internal_31_$__cuda_sm70_shflsync_idx_p) ;  /* 0x000018c000007944 */ /* 0x00cfea0003c00000 */
[----:B------:R-:W-:Y:S01]  /*dfb0*/  MOV R5, R206 ;  /* 0x000000ce00057202 */ /* 0x000fe20000000f00 */
[----:B------:R-:W-:Y:S05]  /*dfc0*/  BRA `(.L_x_2068) ;  /* 0xffff5ff000007947 */ /* 0x000fea000383ffff */
.L_x_1979:
[----:B------:R-:W-:Y:S01]  /*dfd0*/  IMAD.MOV.U32 R207, RZ, RZ, R4 ;  /* 0x000000ffffcf7224 */ /* 0x000fe200078e0004 */
[----:B------:R-:W-:Y:S01]  /*dfe0*/  MOV R206, 0x2 ;  /* 0x0000000200ce7802 */ /* 0x000fe20000000f00 */
[----:B------:R-:W-:Y:S01]  /*dff0*/  IMAD.MOV.U32 R3, RZ, RZ, 0x181f ;  /* 0x0000181fff037424 */ /* 0x000fe200078e00ff */
[----:B----4-:R-:W-:Y:S02]  /*e000*/  MOV R2, 0xe020 ;  /* 0x0000e02000027802 */ /* 0x010fe40000000f00 */
[----:B-123--:R-:W-:Y:S05]  /*e010*/  CALL.REL.NOINC `($__internal_31_$__cuda_sm70_shflsync_idx_p) ;  /* 0x0000185000007944 */ /* 0x00efea0003c00000 */
[----:B------:R-:W-:Y:S01]  /*e020*/  MOV R2, R206 ;  /* 0x000000ce00027202 */ /* 0x000fe20000000f00 */
[----:B------:R-:W-:Y:S05]  /*e030*/  BRA `(.L_x_2069) ;  /* 0xffff5fa000007947 */ /* 0x000fea000383ffff */
.L_x_1982:
[----:B------:R-:W-:Y:S01]  /*e040*/  IMAD.MOV.U32 R207, RZ, RZ, R0 ;  /* 0x000000ffffcf7224 */ /* 0x000fe200078e0000 */
[----:B------:R-:W-:Y:S01]  /*e050*/  MOV R206, 0x3 ;  /* 0x0000000300ce7802 */ /* 0x000fe20000000f00 */
[----:B-1----:R-:W-:Y:S01]  /*e060*/  IMAD.MOV.U32 R3, RZ, RZ, 0x181f ;  /* 0x0000181fff037424 */ /* 0x002fe200078e00ff */
[----:B------:R-:W-:-:S03]  /*e070*/  MOV R2, 0xe090 ;  /* 0x0000e09000027802 */ /* 0x000fc60000000f00 */
[----:B--234-:R-:W-:Y:S05]  /*e080*/  CALL.REL.NOINC `($__internal_31_$__cuda_sm70_shflsync_idx_p) ;  /* 0x000017e000007944 */ /* 0x01cfea0003c00000 */
        /* <DEDUP_REMOVED lines=8> */
.L_x_1983:
[----:B------:R-:W-:Y:S01]  /*e110*/  IMAD.MOV.U32 R68, RZ, RZ, R4 ;  /* 0x000000ffff447224 */ /* 0x000fe200078e0004 */
[----:B------:R-:W-:Y:S02]  /*e120*/  MOV R0, 0x2 ;  /* 0x0000000200007802 */ /* 0x000fe40000000f00 */
[----:B------:R-:W-:Y:S02]  /*e130*/  MOV R2, 0xe150 ;  /* 0x0000e15000027802 */ /* 0x000fe40000000f00 */
[----:B------:R-:W-:Y:S05]  /*e140*/  CALL.REL.NOINC `($__internal_30_$__cuda_sm70_shflsync_bfly_p) ;  /* 0x000016c000007944 */ /* 0x000fea0003c00000 */
[----:B------:R-:W-:Y:S05]  /*e150*/  BRA `(.L_x_2071) ;  /* 0xffff696000007947 */ /* 0x000fea000383ffff */
.L_x_1984:
[----:B------:R-:W-:Y:S01]  /*e160*/  IMAD.MOV.U32 R68, RZ, RZ, R4 ;  /* 0x000000ffff447224 */ /* 0x000fe200078e0004 */
[----:B------:R-:W-:Y:S02]  /*e170*/  MOV R0, 0x1 ;  /* 0x0000000100007802 */ /* 0x000fe40000000f00 */
[----:B------:R-:W-:Y:S02]  /*e180*/  MOV R2, 0xe1a0 ;  /* 0x0000e1a000027802 */ /* 0x000fe40000000f00 */
[----:B------:R-:W-:Y:S05]  /*e190*/  CALL.REL.NOINC `($__internal_30_$__cuda_sm70_shflsync_bfly_p) ;  /* 0x0000167000007944 */ /* 0x000fea0003c00000 */
[----:B------:R-:W-:Y:S01]  /*e1a0*/  FMNMX.FTZ R70, R4, R0, !PT ;  /* 0x0000000004467209 */ /* 0x000fe20007810000 */
[----:B------:R-:W-:Y:S01]  /*e1b0*/  IMAD.MOV.U32 R68, RZ, RZ, R5 ;  /* 0x000000ffff447224 */ /* 0x000fe200078e0005 */
[----:B------:R-:W-:Y:S01]  /*e1c0*/  MOV R2, 0xe1f0 ;  /* 0x0000e1f000027802 */ /* 0x000fe20000000f00 */
[----:B------:R-:W-:-:S02]  /*e1d0*/  IMAD.MOV.U32 R0, RZ, RZ, 0x2 ;  /* 0x00000002ff007424 */ /* 0x000fc400078e00ff */
[----:B------:R-:W-:Y:S05]  /*e1e0*/  CALL.REL.NOINC `($__internal_30_$__cuda_sm70_shflsync_bfly_p) ;  /* 0x0000162000007944 */ /* 0x000fea0003c00000 */
[----:B------:R-:W-:Y:S01]  /*e1f0*/  FMNMX.FTZ R5, R5, R0, !PT ;  /* 0x0000000005057209 */ /* 0x000fe20007810000 */
[----:B------:R-:W-:Y:S01]  /*e200*/  IMAD.MOV.U32 R0, RZ, RZ, 0x1 ;  /* 0x00000001ff007424 */ /* 0x000fe200078e00ff */
[----:B------:R-:W-:-:S03]  /*e210*/  MOV R2, 0xe240 ;  /* 0x0000e24000027802 */ /* 0x000fc60000000f00 */
[----:B------:R-:W-:Y:S02]  /*e220*/  IMAD.MOV.U32 R68, RZ, RZ, R5 ;  /* 0x000000ffff447224 */ /* 0x000fe400078e0005 */
[----:B------:R-:W-:Y:S05]  /*e230*/  CALL.REL.NOINC `($__internal_30_$__cuda_sm70_shflsync_bfly_p) ;  /* 0x000015d000007944 */ /* 0x000fea0003c00000 */
[----:B------:R-:W-:Y:S01]  /*e240*/  MOV R3, R0 ;  /* 0x0000000000037202 */ /* 0x000fe20000000f00 */
[----:B------:R-:W-:Y:S05]  /*e250*/  BRA `(.L_x_2072) ;  /* 0xffff68d000007947 */ /* 0x000fea000383ffff */
.L_x_1986:
[----:B-1-34-:R-:W-:Y:S01]  /*e260*/  MOV R206, RZ ;  /* 0x000000ff00ce7202 */ /* 0x01afe20000000f00 */
[----:B------:R-:W-:Y:S01]  /*e270*/  IMAD.MOV.U32 R207, RZ, RZ, R4 ;  /* 0x000000ffffcf7224 */ /* 0x000fe200078e0004 */
[----:B------:R-:W-:Y:S01]  /*e280*/  MOV R2, 0xe2b0 ;  /* 0x0000e2b000027802 */ /* 0x000fe20000000f00 */
[----:B------:R-:W-:Y:S02]  /*e290*/  IMAD.MOV.U32 R3, RZ, RZ, 0x181f ;  /* 0x0000181fff037424 */ /* 0x000fe400078e00ff */
[----:B------:R-:W-:Y:S05]  /*e2a0*/  CALL.REL.NOINC `($__internal_31_$__cuda_sm70_shflsync_idx_p) ;  /* 0x000015c000007944 */ /* 0x000fea0003c00000 */
[----:B------:R-:W-:Y:S01]  /*e2b0*/  MOV R0, R206 ;  /* 0x000000ce00007202 */ /* 0x000fe20000000f00 */
[----:B------:R-:W-:-:S05]  /*e2c0*/  BRA `(.L_x_2073) ;  /* 0xffff824000007947 */ /* 0x000fca000383ffff */
.L_x_1989:
[----:B------:R-:W-:Y:S01]  /*e2d0*/  MOV R206, 0x3 ;  /* 0x0000000300ce7802 */ /* 0x000fe20000000f00 */
[----:B------:R-:W-:Y:S01]  /*e2e0*/  IMAD.MOV.U32 R207, RZ, RZ, R4 ;  /* 0x000000ffffcf7224 */ /* 0x000fe200078e0004 */
[----:B------:R-:W-:Y:S01]  /*e2f0*/  MOV R2, 0xe320 ;  /* 0x0000e32000027802 */ /* 0x000fe20000000f00 */
[----:B------:R-:W-:Y:S02]  /*e300*/  IMAD.MOV.U32 R3, RZ, RZ, 0x181f ;  /* 0x0000181fff037424 */ /* 0x000fe400078e00ff */
[----:B-1----:R-:W-:Y:S05]  /*e310*/  CALL.REL.NOINC `($__internal_31_$__cuda_sm70_shflsync_idx_p) ;  /* 0x0000155000007944 */ /* 0x002fea0003c00000 */
[----:B------:R-:W-:Y:S01]  /*e320*/  MOV R3, 0x181f ;  /* 0x0000181f00037802 */ /* 0x000fe20000000f00 */
[----:B------:R-:W-:Y:S01]  /*e330*/  IMAD.MOV.U32 R4, RZ, RZ, R206 ;  /* 0x000000ffff047224 */ /* 0x000fe200078e00ce */
[----:B------:R-:W-:Y:S01]  /*e340*/  MOV R206, 0x3 ;  /* 0x0000000300ce7802 */ /* 0x000fe20000000f00 */
[----:B------:R-:W-:Y:S01]  /*e350*/  IMAD.MOV.U32 R207, RZ, RZ, R5 ;  /* 0x000000ffffcf7224 */ /* 0x000fe200078e0005 */
[----:B------:R-:W-:Y:S02]  /*e360*/  MOV R2, 0xe380 ;  /* 0x0000e38000027802 */ /* 0x000fe40000000f00 */
[----:B------:R-:W-:Y:S05]  /*e370*/  CALL.REL.NOINC `($__internal_31_$__cuda_sm70_shflsync_idx_p) ;  /* 0x000014f000007944 */ /* 0x000fea0003c00000 */
[----:B------:R-:W-:Y:S01]  /*e380*/  MOV R0, R206 ;  /* 0x000000ce00007202 */ /* 0x000fe20000000f00 */
[----:B------:R-:W-:-:S05]  /*e390*/  BRA `(.L_x_2074) ;  /* 0xffff842000007947 */ /* 0x000fca000383ffff */
.L_x_1992:
[----:B------:R-:W-:Y:S01]  /*e3a0*/  MOV R206, RZ ;  /* 0x000000ff00ce7202 */ /* 0x000fe20000000f00 */
[----:B------:R-:W-:Y:S01]  /*e3b0*/  IMAD.MOV.U32 R207, RZ, RZ, R0 ;  /* 0x000000ffffcf7224 */ /* 0x000fe200078e0000 */
[----:B------:R-:W-:Y:S01]  /*e3c0*/  MOV R2, 0xe3f0 ;  /* 0x0000e3f000027802 */ /* 0x000fe20000000f00 */
[----:B------:R-:W-:Y:S02]  /*e3d0*/  IMAD.MOV.U32 R3, RZ, RZ, 0x181f ;  /* 0x0000181fff037424 */ /* 0x000fe400078e00ff */
[----:B------:R-:W-:Y:S05]  /*e3e0*/  CALL.REL.NOINC `($__internal_31_$__cuda_sm70_shflsync_idx_p) ;  /* 0x0000148000007944 */ /* 0x000fea0003c00000 */
[----:B------:R-:W-:Y:S01]  /*e3f0*/  MOV R138, R206 ;  /* 0x000000ce008a7202 */ /* 0x000fe20000000f00 */
[----:B------:R-:W-:-:S05]  /*e400*/  BRA `(.L_x_2075) ;  /* 0xffff913000007947 */ /* 0x000fca000383ffff */
.L_x_1993:
[----:B------:R-:W-:Y:S01]  /*e410*/  MOV R206, RZ ;  /* 0x000000ff00ce7202 */ /* 0x000fe20000000f00 */
[----:B------:R-:W-:Y:S01]  /*e420*/  IMAD.MOV.U32 R207, RZ, RZ, R68 ;  /* 0x000000ffffcf7224 */ /* 0x000fe200078e0044 */
[----:B------:R-:W-:Y:S01]  /*e430*/  MOV R2, 0xe460 ;  /* 0x0000e46000027802 */ /* 0x000fe20000000f00 */
[----:B------:R-:W-:Y:S02]  /*e440*/  IMAD.MOV.U32 R3, RZ, RZ, 0x181f ;  /* 0x0000181fff037424 */ /* 0x000fe400078e00ff */
[----:B-12---:R-:W-:Y:S05]  /*e450*/  CALL.REL.NOINC `($__internal_31_$__cuda_sm70_shflsync_idx_p) ;  /* 0x0000141000007944 */ /* 0x006fea0003c00000 */
[----:B------:R-:W-:Y:S01]  /*e460*/  MOV R137, R206 ;  /* 0x000000ce00897202 */ /* 0x000fe20000000f00 */
[----:B------:R-:W-:-:S05]  /*e470*/  BRA `(.L_x_2076) ;  /* 0xffff90e000007947 */ /* 0x000fca000383ffff */
.L_x_1994:
[----:B------:R-:W-:Y:S01]  /*e480*/  MOV R206, 0x1 ;  /* 0x0000000100ce7802 */ /* 0x000fe20000000f00 */
[----:B------:R-:W-:Y:S01]  /*e490*/  IMAD.MOV.U32 R207, RZ, RZ, R0 ;  /* 0x000000ffffcf7224 */ /* 0x000fe200078e0000 */
[----:B--2---:R-:W-:Y:S01]  /*e4a0*/  MOV R2, 0xe4d0 ;  /* 0x0000e4d000027802 */ /* 0x004fe20000000f00 */
[----:B------:R-:W-:Y:S03]  /*e4b0*/  IMAD.MOV.U32 R3, RZ, RZ, 0x181f ;  /* 0x0000181fff037424 */ /* 0x000fe600078e00ff */
[----:B-1-3--:R-:W-:Y:S05]  /*e4c0*/  CALL.REL.NOINC `($__internal_31_$__cuda_sm70_shflsync_idx_p) ;  /* 0x000013a000007944 */ /* 0x00afea0003c00000 */
        /* <DEDUP_REMOVED lines=8> */
.L_x_1995:
[----:B------:R-:W-:Y:S01]  /*e550*/  MOV R206, 0x2 ;  /* 0x0000000200ce7802 */ /* 0x000fe20000000f00 */
[----:B------:R-:W-:Y:S01]  /*e560*/  IMAD.MOV.U32 R207, RZ, RZ, R0 ;  /* 0x000000ffffcf7224 */ /* 0x000fe200078e0000 */
[----:B-1----:R-:W-:Y:S01]  /*e570*/  MOV R2, 0xe5a0 ;  /* 0x0000e5a000027802 */ /* 0x002fe20000000f00 */
[----:B------:R-:W-:Y:S02]  /*e580*/  IMAD.MOV.U32 R3, RZ, RZ, 0x181f ;  /* 0x0000181fff037424 */ /* 0x000fe400078e00ff */
[----:B---34-:R-:W-:Y:S05]  /*e590*/  CALL.REL.NOINC `($__internal_31_$__cuda_sm70_shflsync_idx_p) ;  /* 0x000012d000007944 */ /* 0x018fea0003c00000 */
[----:B------:R-:W-:Y:S01]  /*e5a0*/  MOV R138, R206 ;  /* 0x000000ce008a7202 */ /* 0x000fe20000000f00 */
[----:B------:R-:W-:-:S05]  /*e5b0*/  BRA `(.L_x_2078) ;  /* 0xffff924000007947 */ /* 0x000fca000383ffff */
.L_x_1996:
[----:B------:R-:W-:Y:S01]  /*e5c0*/  MOV R206, 0x2 ;  /* 0x0000000200ce7802 */ /* 0x000fe20000000f00 */
[----:B------:R-:W-:Y:S01]  /*e5d0*/  IMAD.MOV.U32 R207, RZ, RZ, R68 ;  /* 0x000000ffffcf7224 */ /* 0x000fe200078e0044 */
[----:B-1----:R-:W-:Y:S01]  /*e5e0*/  MOV R2, 0xe610 ;  /* 0x0000e61000027802 */ /* 0x002fe20000000f00 */
[----:B------:R-:W-:Y:S02]  /*e5f0*/  IMAD.MOV.U32 R3, RZ, RZ, 0x181f ;  /* 0x0000181fff037424 */ /* 0x000fe400078e00ff */
[----:B--234-:R-:W-:Y:S05]  /*e600*/  CALL.REL.NOINC `($__internal_31_$__cuda_sm70_shflsync_idx_p) ;  /* 0x0000126000007944 */ /* 0x01cfea0003c00000 */
[----:B------:R-:W-:Y:S01]  /*e610*/  MOV R137, R206 ;  /* 0x000000ce00897202 */ /* 0x000fe20000000f00 */
[----:B------:R-:W-:-:S05]  /*e620*/  BRA `(.L_x_2079) ;  /* 0xffff91f000007947 */ /* 0x000fca000383ffff */
.L_x_1997:
[----:B------:R-:W-:Y:S01]  /*e630*/  MOV R206, 0x3 ;  /* 0x0000000300ce7802 */ /* 0x000fe20000000f00 */
[----:B------:R-:W-:Y:S01]  /*e640*/  IMAD.MOV.U32 R207, RZ, RZ, R0 ;  /* 0x000000ffffcf7224 */ /* 0x000fe200078e0000 */
[----:B-1----:R-:W-:Y:S01]  /*e650*/  MOV R2, 0xe680 ;  /* 0x0000e68000027802 */ /* 0x002fe20000000f00 */
[----:B------:R-:W-:Y:S03]  /*e660*/  IMAD.MOV.U32 R3, RZ, RZ, 0x181f ;  /* 0x0000181fff037424 */ /* 0x000fe600078e00ff */
[----:B--2-4-:R-:W-:Y:S05]  /*e670*/  CALL.REL.NOINC `($__internal_31_$__cuda_sm70_shflsync_idx_p) ;  /* 0x000011f000007944 */ /* 0x014fea0003c00000 */
        /* <DEDUP_REMOVED lines=8> */
.L_x_1998:
[----:B------:R-:W-:Y:S02]  /*e700*/  MOV R0, 0x2 ;  /* 0x0000000200007802 */ /* 0x000fe40000000f00 */
[----:B------:R-:W-:Y:S02]  /*e710*/  MOV R2, 0xe730 ;  /* 0x0000e73000027802 */ /* 0x000fe40000000f00 */
[----:B------:R-:W-:Y:S05]  /*e720*/  CALL.REL.NOINC `($__internal_30_$__cuda_sm70_shflsync_bfly_p) ;  /* 0x000010e000007944 */ /* 0x000fea0003c00000 */
[----:B------:R-:W-:-:S05]  /*e730*/  BRA `(.L_x_2081) ;  /* 0xffff970000007947 */ /* 0x000fca000383ffff */
.L_x_1999:
[----:B------:R-:W-:Y:S02]  /*e740*/  MOV R0, 0x1 ;  /* 0x0000000100007802 */ /* 0x000fe40000000f00 */
[----:B------:R-:W-:Y:S02]  /*e750*/  MOV R2, 0xe770 ;  /* 0x0000e77000027802 */ /* 0x000fe40000000f00 */
[----:B------:R-:W-:Y:S05]  /*e760*/  CALL.REL.NOINC `($__internal_30_$__cuda_sm70_shflsync_bfly_p) ;  /* 0x000010a000007944 */ /* 0x000fea0003c00000 */
[----:B------:R-:W-:Y:S01]  /*e770*/  FMNMX.FTZ R70, R68, R0, !PT ;  /* 0x0000000044467209 */ /* 0x000fe20007810000 */
[----:B------:R-:W-:Y:S01]  /*e780*/  IMAD.MOV.U32 R68, RZ, RZ, R136 ;  /* 0x000000ffff447224 */ /* 0x000fe200078e0088 */
[----:B------:R-:W-:Y:S01]  /*e790*/  MOV R2, 0xe7c0 ;  /* 0x0000e7c000027802 */ /* 0x000fe20000000f00 */
[----:B------:R-:W-:Y:S02]  /*e7a0*/  IMAD.MOV.U32 R0, RZ, RZ, 0x2 ;  /* 0x00000002ff007424 */ /* 0x000fe400078e00ff */
[----:B------:R-:W-:Y:S05]  /*e7b0*/  CALL.REL.NOINC `($__internal_30_$__cuda_sm70_shflsync_bfly_p) ;  /* 0x0000105000007944 */ /* 0x000fea0003c00000 */
[----:B------:R-:W-:Y:S01]  /*e7c0*/  FMNMX.FTZ R68, R136, R0, !PT ;  /* 0x0000000088447209 */ /* 0x000fe20007810000 */
[----:B------:R-:W-:Y:S01]  /*e7d0*/  IMAD.MOV.U32 R0, RZ, RZ, 0x1 ;  /* 0x00000001ff007424 */ /* 0x000fe200078e00ff */
[----:B------:R-:W-:Y:S02]  /*e7e0*/  MOV R2, 0xe800 ;  /* 0x0000e80000027802 */ /* 0x000fe40000000f00 */
[----:B------:R-:W-:Y:S05]  /*e7f0*/  CALL.REL.NOINC `($__internal_30_$__cuda_sm70_shflsync_bfly_p) ;  /* 0x0000101000007944 */ /* 0x000fea0003c00000 */
[----:B------:R-:W-:-:S05]  /*e800*/  BRA `(.L_x_2082) ;  /* 0xffff96a000007947 */ /* 0x000fca000383ffff */
.L_x_2001:
[----:B------:R-:W-:Y:S01]  /*e810*/  IMAD.MOV.U32 R68, RZ, RZ, R209 ;  /* 0x000000ffff447224 */ /* 0x000fe200078e00d1 */
[----:B------:R-:W-:-:S02]  /*e820*/  MOV R0, 0x2 ;  /* 0x0000000200007802 */ /* 0x000fc40000000f00 */
[----:B------:R-:W-:Y:S02]  /*e830*/  MOV R2, 0xe850 ;  /* 0x0000e85000027802 */ /* 0x000fe40000000f00 */
[----:B------:R-:W-:Y:S05]  /*e840*/  CALL.REL.NOINC `($__internal_30_$__cuda_sm70_shflsync_bfly_p) ;  /* 0x00000fc000007944 */ /* 0x000fea0003c00000 */
[----:B------:R-:W-:Y:S01]  /*e850*/  FADD.FTZ R68, R209, R0 ;  /* 0x00000000d1447221 */ /* 0x000fe20000010000 */
[----:B------:R-:W-:Y:S02]  /*e860*/  MOV R0, 0x1 ;  /* 0x0000000100007802 */ /* 0x000fe40000000f00 */
[----:B------:R-:W-:Y:S02]  /*e870*/  MOV R2, 0xe890 ;  /* 0x0000e89000027802 */ /* 0x000fe40000000f00 */
[----:B------:R-:W-:Y:S05]  /*e880*/  CALL.REL.NOINC `($__internal_30_$__cuda_sm70_shflsync_bfly_p) ;  /* 0x00000f8000007944 */ /* 0x000fea0003c00000 */
[----:B------:R-:W-:Y:S01]  /*e890*/  FADD.FTZ R4, R68, R0 ;  /* 0x0000000044047221 */ /* 0x000fe20000010000 */
[----:B------:R-:W-:Y:S02]  /*e8a0*/  MOV R68, R230 ;  /* 0x000000e600447202 */ /* 0x000fe40000000f00 */
[----:B------:R-:W-:Y:S02]  /*e8b0*/  MOV R0, 0x2 ;  /* 0x0000000200007802 */ /* 0x000fe40000000f00 */
[----:B------:R-:W-:Y:S02]  /*e8c0*/  MOV R2, 0xe8e0 ;  /* 0x0000e8e000027802 */ /* 0x000fe40000000f00 */
[----:B------:R-:W-:Y:S05]  /*e8d0*/  CALL.REL.NOINC `($__internal_30_$__cuda_sm70_shflsync_bfly_p) ;  /* 0x00000f3000007944 */ /* 0x000fea0003c00000 */
[----:B------:R-:W-:Y:S01]  /*e8e0*/  FADD.FTZ R5, R230, R0 ;  /* 0x00000000e6057221 */ /* 0x000fe20000010000 */
[----:B------:R-:W-:Y:S02]  /*e8f0*/  MOV R0, 0x1 ;  /* 0x0000000100007802 */ /* 0x000fe40000000f00 */
[----:B------:R-:W-:-:S02]  /*e900*/  MOV R2, 0xe930 ;  /* 0x0000e93000027802 */ /* 0x000fc40000000f00 */
[----:B------:R-:W-:Y:S02]  /*e910*/  MOV R68, R5 ;  /* 0x0000000500447202 */ /* 0x000fe40000000f00 */
[----:B------:R-:W-:Y:S05]  /*e920*/  CALL.REL.NOINC `($__internal_30_$__cuda_sm70_shflsync_bfly_p) ;  /* 0x00000ee000007944 */ /* 0x000fea0003c00000 */
[----:B------:R-:W-:Y:S01]  /*e930*/  MOV R3, R0 ;  /* 0x0000000000037202 */ /* 0x000fe20000000f00 */
[----:B------:R-:W-:Y:S05]  /*e940*/  BRA `(.L_x_2083) ;  /* 0xffffb1a000007947 */ /* 0x000fea000383ffff */
.L_x_2008:
[----:B--234-:R-:W-:Y:S01]  /*e950*/  IMAD.MOV.U32 R207, RZ, RZ, R7 ;  /* 0x000000ffffcf7224 */ /* 0x01cfe200078e0007 */
[----:B------:R-:W-:Y:S01]  /*e960*/  MOV R206, RZ ;  /* 0x000000ff00ce7202 */ /* 0x000fe20000000f00 */
[----:B------:R-:W-:Y:S01]  /*e970*/  IMAD.MOV.U32 R3, RZ, RZ, 0x181f ;  /* 0x0000181fff037424 */ /* 0x000fe200078e00ff */
[----:B------:R-:W-:Y:S02]  /*e980*/  MOV R2, 0xe9a0 ;  /* 0x0000e9a000027802 */ /* 0x000fe40000000f00 */
[----:B-1----:R-:W-:Y:S05]  /*e990*/  CALL.REL.NOINC `($__internal_31_$__cuda_sm70_shflsync_idx_p) ;  /* 0x00000ed000007944 */ /* 0x002fea0003c00000 */
[----:B------:R-:W-:Y:S01]  /*e9a0*/  MOV R8, R206 ;  /* 0x000000ce00087202 */ /* 0x000fe20000000f00 */
[----:B------:R-:W-:Y:S05]  /*e9b0*/  BRA `(.L_x_2084) ;  /* 0xffffc51000007947 */ /* 0x000fea000383ffff */
.L_x_2009:
[----:B------:R-:W-:Y:S01]  /*e9c0*/  IMAD.MOV.U32 R207, RZ, RZ, R9 ;  /* 0x000000ffffcf7224 */ /* 0x000fe200078e0009 */
[----:B------:R-:W-:Y:S01]  /*e9d0*/  MOV R206, RZ ;  /* 0x000000ff00ce7202 */ /* 0x000fe20000000f00 */
[----:B------:R-:W-:Y:S01]  /*e9e0*/  IMAD.MOV.U32 R3, RZ, RZ, 0x181f ;  /* 0x0000181fff037424 */ /* 0x000fe200078e00ff */
[----:B------:R-:W-:Y:S02]  /*e9f0*/  MOV R2, 0xea10 ;  /* 0x0000ea1000027802 */ /* 0x000fe40000000f00 */
[----:B-123--:R-:W-:Y:S05]  /*ea00*/  CALL.REL.NOINC `($__internal_31_$__cuda_sm70_shflsync_idx_p) ;  /* 0x00000e6000007944 */ /* 0x00efea0003c00000 */
[----:B------:R-:W-:Y:S01]  /*ea10*/  MOV R0, R206 ;  /* 0x000000ce00007202 */ /* 0x000fe20000000f00 */
[----:B------:R-:W-:Y:S05]  /*ea20*/  BRA `(.L_x_2085) ;  /* 0xffffc4c000007947 */ /* 0x000fea000383ffff */
.L_x_2012:
[----:B------:R-:W-:Y:S01]  /*ea30*/  IMAD.MOV.U32 R207, RZ, RZ, R7 ;  /* 0x000000ffffcf7224 */ /* 0x000fe200078e0007 */
[----:B------:R-:W-:Y:S01]  /*ea40*/  MOV R206, 0x1 ;  /* 0x0000000100ce7802 */ /* 0x000fe20000000f00 */
[----:B--2---:R-:W-:Y:S01]  /*ea50*/  IMAD.MOV.U32 R3, RZ, RZ, 0x181f ;  /* 0x0000181fff037424 */ /* 0x004fe200078e00ff */
[----:B------:R-:W-:-:S02]  /*ea60*/  MOV R2, 0xea80 ;  /* 0x0000ea8000027802 */ /* 0x000fc40000000f00 */
[----:B-1-34-:R-:W-:Y:S05]  /*ea70*/  CALL.REL.NOINC `($__internal_31_$__cuda_sm70_shflsync_idx_p) ;  /* 0x00000df000007944 */ /* 0x01afea0003c00000 */
        /* <DEDUP_REMOVED lines=8> */
.L_x_2015:
[----:B------:R-:W-:Y:S01]  /*eb00*/  IMAD.MOV.U32 R207, RZ, RZ, R7 ;  /* 0x000000ffffcf7224 */ /* 0x000fe200078e0007 */
[----:B------:R-:W-:Y:S01]  /*eb10*/  MOV R206, 0x2 ;  /* 0x0000000200ce7802 */ /* 0x000fe20000000f00 */
[----:B-1----:R-:W-:Y:S01]  /*eb20*/  IMAD.MOV.U32 R3, RZ, RZ, 0x181f ;  /* 0x0000181fff037424 */ /* 0x002fe200078e00ff */
[----:B------:R-:W-:Y:S02]  /*eb30*/  MOV R2, 0xeb50 ;  /* 0x0000eb5000027802 */ /* 0x000fe40000000f00 */
[----:B--234-:R-:W-:Y:S05]  /*eb40*/  CALL.REL.NOINC `($__internal_31_$__cuda_sm70_shflsync_idx_p) ;  /* 0x00000d2000007944 */ /* 0x01cfea0003c00000 */
[----:B------:R-:W-:Y:S01]  /*eb50*/  MOV R8, R206 ;  /* 0x000000ce00087202 */ /* 0x000fe20000000f00 */
[----:B------:R-:W-:Y:S05]  /*eb60*/  BRA `(.L_x_2087) ;  /* 0xffffc5b000007947 */ /* 0x000fea000383ffff */
.L_x_2016:
[----:B------:R-:W-:Y:S01]  /*eb70*/  IMAD.MOV.U32 R207, RZ, RZ, R9 ;  /* 0x000000ffffcf7224 */ /* 0x000fe200078e0009 */
[----:B------:R-:W-:Y:S01]  /*eb80*/  MOV R206, 0x2 ;  /* 0x0000000200ce7802 */ /* 0x000fe20000000f00 */
[----:B-1----:R-:W-:Y:S01]  /*eb90*/  IMAD.MOV.U32 R3, RZ, RZ, 0x181f ;  /* 0x0000181fff037424 */ /* 0x002fe200078e00ff */
[----:B------:R-:W-:Y:S02]  /*eba0*/  MOV R2, 0xebc0 ;  /* 0x0000ebc000027802 */ /* 0x000fe40000000f00 */
[----:B--234-:R-:W-:Y:S05]  /*ebb0*/  CALL.REL.NOINC `($__internal_31_$__cuda_sm70_shflsync_idx_p) ;  /* 0x00000cb000007944 */ /* 0x01cfea0003c00000 */
[----:B------:R-:W-:Y:S01]  /*ebc0*/  MOV R0, R206 ;  /* 0x000000ce00007202 */ /* 0x000fe20000000f00 */
[----:B------:R-:W-:Y:S05]  /*ebd0*/  BRA `(.L_x_2088) ;  /* 0xffffc56000007947 */ /* 0x000fea000383ffff */
.L_x_2019:
[----:B------:R-:W-:Y:S01]  /*ebe0*/  IMAD.MOV.U32 R207, RZ, RZ, R7 ;  /* 0x000000ffffcf7224 */ /* 0x000fe200078e0007 */
[----:B------:R-:W-:Y:S01]  /*ebf0*/  MOV R206, 0x3 ;  /* 0x0000000300ce7802 */ /* 0x000fe20000000f00 */
[----:B-1----:R-:W-:Y:S01]  /*ec00*/  IMAD.MOV.U32 R3, RZ, RZ, 0x181f ;  /* 0x0000181fff037424 */ /* 0x002fe200078e00ff */
[----:B------:R-:W-:-:S02]  /*ec10*/  MOV R2, 0xec30 ;  /* 0x0000ec3000027802 */ /* 0x000fc40000000f00 */
        /* <DEDUP_REMOVED lines=9> */
.L_x_2021:
[----:B------:R-:W-:Y:S01]  /*ecb0*/  IMAD.MOV.U32 R207, RZ, RZ, R5 ;  /* 0x000000ffffcf7224 */ /* 0x000fe200078e0005 */
[----:B------:R-:W-:Y:S01]  /*ecc0*/  MOV R206, RZ ;  /* 0x000000ff00ce7202 */ /* 0x000fe20000000f00 */
[----:B------:R-:W-:Y:S01]  /*ecd0*/  IMAD.MOV.U32 R3, RZ, RZ, 0x1c1f ;  /* 0x00001c1fff037424 */ /* 0x000fe200078e00ff */
[----:B------:R-:W-:Y:S02]  /*ece0*/  MOV R2, 0xed00 ;  /* 0x0000ed0000027802 */ /* 0x000fe40000000f00 */
[----:B------:R-:W-:Y:S05]  /*ecf0*/  CALL.REL.NOINC `($__internal_31_$__cuda_sm70_shflsync_idx_p) ;  /* 0x00000b7000007944 */ /* 0x000fea0003c00000 */
[----:B------:R-:W-:Y:S01]  /*ed00*/  MOV R4, R206 ;  /* 0x000000ce00047202 */ /* 0x000fe20000000f00 */
[----:B------:R-:W-:Y:S05]  /*ed10*/  BRA `(.L_x_2090) ;  /* 0xffffc84000007947 */ /* 0x000fea000383ffff */
.L_x_2022:
[----:B------:R-:W-:Y:S01]  /*ed20*/  IMAD.MOV.U32 R207, RZ, RZ, R12 ;  /* 0x000000ffffcf7224 */ /* 0x000fe200078e000c */
[----:B------:R-:W-:Y:S01]  /*ed30*/  MOV R206, RZ ;  /* 0x000000ff00ce7202 */ /* 0x000fe20000000f00 */
[----:B------:R-:W-:Y:S01]  /*ed40*/  IMAD.MOV.U32 R3, RZ, RZ, 0x1c1f ;  /* 0x00001c1fff037424 */ /* 0x000fe200078e00ff */
[----:B------:R-:W-:Y:S02]  /*ed50*/  MOV R2, 0xed70 ;  /* 0x0000ed7000027802 */ /* 0x000fe40000000f00 */
[----:B-12---:R-:W-:Y:S05]  /*ed60*/  CALL.REL.NOINC `($__internal_31_$__cuda_sm70_shflsync_idx_p) ;  /* 0x00000b0000007944 */ /* 0x006fea0003c00000 */
[----:B------:R-:W-:Y:S01]  /*ed70*/  MOV R0, R206 ;  /* 0x000000ce00007202 */ /* 0x000fe20000000f00 */
[----:B------:R-:W-:Y:S05]  /*ed80*/  BRA `(.L_x_2091) ;  /* 0xffffc7f000007947 */ /* 0x000fea000383ffff */
.L_x_2025:
        /* <DEDUP_REMOVED lines=13> */
.L_x_2029:
[----:B------:R-:W-:Y:S01]  /*ee60*/  IMAD.MOV.U32 R207, RZ, RZ, R7 ;  /* 0x000000ffffcf7224 */ /* 0x000fe200078e0007 */
[----:B------:R-:W-:Y:S01]  /*ee70*/  MOV R206, RZ ;  /* 0x000000ff00ce7202 */ /* 0x000fe20000000f00 */
[----:B------:R-:W-:Y:S01]  /*ee80*/  IMAD.MOV.U32 R3, RZ, RZ, 0x181f ;  /* 0x0000181fff037424 */ /* 0x000fe200078e00ff */
[----:B------:R-:W-:Y:S02]  /*ee90*/  MOV R2, 0xeeb0 ;  /* 0x0000eeb000027802 */ /* 0x000fe40000000f00 */
[----:B------:R-:W-:Y:S05]  /*eea0*/  CALL.REL.NOINC `($__internal_31_$__cuda_sm70_shflsync_idx_p) ;  /* 0x000009c000007944 */ /* 0x000fea0003c00000 */
[----:B------:R-:W-:Y:S01]  /*eeb0*/  MOV R8, R206 ;  /* 0x000000ce00087202 */ /* 0x000fe20000000f00 */
[----:B------:R-:W-:Y:S05]  /*eec0*/  BRA `(.L_x_2093) ;  /* 0xffffda8000007947 */ /* 0x000fea000383ffff */
.L_x_2030:
[----:B------:R-:W-:Y:S01]  /*eed0*/  IMAD.MOV.U32 R207, RZ, RZ, R10 ;  /* 0x000000ffffcf7224 */ /* 0x000fe200078e000a */
[----:B------:R-:W-:Y:S01]  /*eee0*/  MOV R206, RZ ;  /* 0x000000ff00ce7202 */ /* 0x000fe20000000f00 */
[----:B------:R-:W-:Y:S01]  /*eef0*/  IMAD.MOV.U32 R3, RZ, RZ, 0x181f ;  /* 0x0000181fff037424 */ /* 0x000fe200078e00ff */
[----:B------:R-:W-:Y:S02]  /*ef00*/  MOV R2, 0xef20 ;  /* 0x0000ef2000027802 */ /* 0x000fe40000000f00 */
[----:B-12---:R-:W-:Y:S05]  /*ef10*/  CALL.REL.NOINC `($__internal_31_$__cuda_sm70_shflsync_idx_p) ;  /* 0x0000095000007944 */ /* 0x006fea0003c00000 */
[----:B------:R-:W-:Y:S01]  /*ef20*/  MOV R0, R206 ;  /* 0x000000ce00007202 */ /* 0x000fe20000000f00 */
[----:B------:R-:W-:Y:S05]  /*ef30*/  BRA `(.L_x_2094) ;  /* 0xffffda3000007947 */ /* 0x000fea000383ffff */
.L_x_2033:
        /* <DEDUP_REMOVED lines=13> */
.L_x_2036:
[----:B------:R-:W-:Y:S01]  /*f010*/  IMAD.MOV.U32 R207, RZ, RZ, R7 ;  /* 0x000000ffffcf7224 */ /* 0x000fe200078e0007 */
[----:B------:R-:W-:Y:S01]  /*f020*/  MOV R206, 0x2 ;  /* 0x0000000200ce7802 */ /* 0x000fe20000000f00 */
[----:B-1----:R-:W-:Y:S01]  /*f030*/  IMAD.MOV.U32 R3, RZ, RZ, 0x181f ;  /* 0x0000181fff037424 */ /* 0x002fe200078e00ff */
[----:B------:R-:W-:Y:S02]  /*f040*/  MOV R2, 0xf060 ;  /* 0x0000f06000027802 */ /* 0x000fe40000000f00 */
[----:B--234-:R-:W-:Y:S05]  /*f050*/  CALL.REL.NOINC `($__internal_31_$__cuda_sm70_shflsync_idx_p) ;  /* 0x0000081000007944 */ /* 0x01cfea0003c00000 */
[----:B------:R-:W-:Y:S01]  /*f060*/  MOV R8, R206 ;  /* 0x000000ce00087202 */ /* 0x000fe20000000f00 */
[----:B------:R-:W-:Y:S05]  /*f070*/  BRA `(.L_x_2096) ;  /* 0xffffdb3000007947 */ /* 0x000fea000383ffff */
.L_x_2037:
[----:B------:R-:W-:Y:S01]  /*f080*/  IMAD.MOV.U32 R207, RZ, RZ, R10 ;  /* 0x000000ffffcf7224 */ /* 0x000fe200078e000a */
[----:B------:R-:W-:Y:S01]  /*f090*/  MOV R206, 0x2 ;  /* 0x0000000200ce7802 */ /* 0x000fe20000000f00 */
[----:B------:R-:W-:Y:S01]  /*f0a0*/  IMAD.MOV.U32 R3, RZ, RZ, 0x181f ;  /* 0x0000181fff037424 */ /* 0x000fe200078e00ff */
[----:B------:R-:W-:Y:S02]  /*f0b0*/  MOV R2, 0xf0d0 ;  /* 0x0000f0d000027802 */ /* 0x000fe40000000f00 */
[----:B-1234-:R-:W-:Y:S05]  /*f0c0*/  CALL.REL.NOINC `($__internal_31_$__cuda_sm70_shflsync_idx_p) ;  /* 0x000007a000007944 */ /* 0x01efea0003c00000 */
[----:B------:R-:W-:Y:S01]  /*f0d0*/  MOV R0, R206 ;  /* 0x000000ce00007202 */ /* 0x000fe20000000f00 */
[----:B------:R-:W-:Y:S05]  /*f0e0*/  BRA `(.L_x_2097) ;  /* 0xffffdae000007947 */ /* 0x000fea000383ffff */
.L_x_2040:
        /* <DEDUP_REMOVED lines=13> */
.L_x_2042:
[----:B------:R-:W-:Y:S01]  /*f1c0*/  IMAD.MOV.U32 R207, RZ, RZ, R62 ;  /* 0x000000ffffcf7224 */ /* 0x000fe200078e003e */
[----:B------:R-:W-:Y:S01]  /*f1d0*/  MOV R206, RZ ;  /* 0x000000ff00ce7202 */ /* 0x000fe20000000f00 */
[----:B------:R-:W-:Y:S01]  /*f1e0*/  IMAD.MOV.U32 R3, RZ, RZ, 0x1f ;  /* 0x0000001fff037424 */ /* 0x000fe200078e00ff */
[----:B------:R-:W-:Y:S02]  /*f1f0*/  MOV R2, 0xf210 ;  /* 0x0000f21000027802 */ /* 0x000fe40000000f00 */
[----:B--2---:R-:W-:Y:S05]  /*f200*/  CALL.REL.NOINC `($__internal_31_$__cuda_sm70_shflsync_idx_p) ;  /* 0x0000066000007944 */ /* 0x004fea0003c00000 */
[----:B------:R-:W-:Y:S01]  /*f210*/  MOV R9, R206 ;  /* 0x000000ce00097202 */ /* 0x000fe20000000f00 */
[----:B------:R-:W-:Y:S05]  /*f220*/  BRA `(.L_x_2099) ;  /* 0xffffdc6000007947 */ /* 0x000fea000383ffff */
.L_x_2043:
[----:B------:R-:W-:Y:S01]  /*f230*/  IMAD.MOV.U32 R207, RZ, RZ, R62 ;  /* 0x000000ffffcf7224 */ /* 0x000fe200078e003e */
[----:B------:R-:W-:Y:S01]  /*f240*/  MOV R206, 0x1 ;  /* 0x0000000100ce7802 */ /* 0x000fe20000000f00 */
[----:B------:R-:W-:Y:S01]  /*f250*/  IMAD.MOV.U32 R3, RZ, RZ, 0x1f ;  /* 0x0000001fff037424 */ /* 0x000fe200078e00ff */
[----:B------:R-:W-:Y:S02]  /*f260*/  MOV R2, 0xf280 ;  /* 0x0000f28000027802 */ /* 0x000fe40000000f00 */
[----:B-12---:R-:W-:Y:S05]  /*f270*/  CALL.REL.NOINC `($__internal_31_$__cuda_sm70_shflsync_idx_p) ;  /* 0x000005f000007944 */ /* 0x006fea0003c00000 */
[----:B------:R-:W-:Y:S01]  /*f280*/  MOV R8, R206 ;  /* 0x000000ce00087202 */ /* 0x000fe20000000f00 */
[----:B------:R-:W-:Y:S05]  /*f290*/  BRA `(.L_x_2100) ;  /* 0xffffdc1000007947 */ /* 0x000fea000383ffff */
.L_x_2044:
[----:B------:R-:W-:Y:S02]  /*f2a0*/  MOV R2, 0x1 ;  /* 0x0000000100027802 */ /* 0x000fe40000000f00 */
[----:B------:R-:W-:-:S02]  /*f2b0*/  MOV R3, 0xf2d0 ;  /* 0x0000f2d000037802 */ /* 0x000fc40000000f00 */
[----:B-1234-:R-:W-:Y:S05]  /*f2c0*/  CALL.REL.NOINC `($__internal_32_$__cuda_sm70_shflsync_up_p) ;  /* 0x000005f000007944 */ /* 0x01efea0003c00000 */
[----:B------:R-:W-:Y:S05]  /*f2d0*/  BRA `(.L_x_2101) ;  /* 0xffffdcf000007947 */ /* 0x000fea000383ffff */
.L_x_2045:
[----:B------:R-:W-:Y:S02]  /*f2e0*/  MOV R2, 0x2 ;  /* 0x0000000200027802 */ /* 0x000fe40000000f00 */
[----:B------:R-:W-:-:S02]  /*f2f0*/  MOV R3, 0xf310 ;  /* 0x0000f31000037802 */ /* 0x000fc40000000f00 */
[----:B--2-4-:R-:W-:Y:S05]  /*f300*/  CALL.REL.NOINC `($__internal_32_$__cuda_sm70_shflsync_up_p) ;  /* 0x000005b000007944 */ /* 0x014fea0003c00000 */
        /* <DEDUP_REMOVED lines=24> */
.L_x_2049:
[----:B------:R-:W-:Y:S02]  /*f490*/  MOV R2, 0x1 ;  /* 0x0000000100027802 */ /* 0x000fe40000000f00 */
[----:B------:R-:W-:Y:S02]  /*f4a0*/  MOV R3, 0xf4c0 ;  /* 0x0000f4c000037802 */ /* 0x000fe40000000f00 */
[----:B------:R-:W-:Y:S05]  /*f4b0*/  CALL.REL.NOINC `($__internal_32_$__cuda_sm70_shflsync_up_p) ;  /* 0x0000040000007944 */ /* 0x000fea0003c00000 */
[----:B------:R-:W-:Y:S01]  /*f4c0*/  MOV R2, R4 ;  /* 0x0000000400027202 */ /* 0x000fe20000000f00 */
[----:B------:R-:W-:Y:S05]  /*f4d0*/  BRA `(.L_x_2103) ;  /* 0xffffdd4000007947 */ /* 0x000fea000383ffff */
.L_x_2050:
[----:B------:R-:W-:Y:S02]  /*f4e0*/  MOV R2, 0x2 ;  /* 0x0000000200027802 */ /* 0x000fe40000000f00 */
[----:B------:R-:W-:Y:S02]  /*f4f0*/  MOV R3, 0xf510 ;  /* 0x0000f51000037802 */ /* 0x000fe40000000f00 */
        /* <DEDUP_REMOVED lines=25> */
.L_x_2052:
[----:B------:R-:W-:Y:S02]  /*f690*/  SEL R0, RZ, 0x1, P0 ;  /* 0x00000001ff007807 */ /* 0x000fe40000000000 */
[----:B------:R-:W-:Y:S02]  /*f6a0*/  MOV R2, 0xf6c0 ;  /* 0x0000f6c000027802 */ /* 0x000fe40000000f00 */
[----:B-1----:R-:W-:Y:S05]  /*f6b0*/  CALL.REL.NOINC `($__internal_33_$__cuda_sm70_votesync_ballot) ;  /* 0x0000027000007944 */ /* 0x002fea0003c00000 */
[----:B------:R-:W-:Y:S05]  /*f6c0*/  BRA `(.L_x_2105) ;  /* 0xffffdce000007947 */ /* 0x000fea000383ffff */
.L_x_2053:
[----:B------:R-:W-:Y:S01]  /*f6d0*/  IMAD.MOV.U32 R207, RZ, RZ, R6 ;  /* 0x000000ffffcf7224 */ /* 0x000fe200078e0006 */
[----:B---3--:R-:W-:Y:S01]  /*f6e0*/  MOV R206, R11 ;  /* 0x0000000b00ce7202 */ /* 0x008fe20000000f00 */
[----:B------:R-:W-:Y:S01]  /*f6f0*/  IMAD.MOV.U32 R3, RZ, RZ, 0x1f ;  /* 0x0000001fff037424 */ /* 0x000fe200078e00ff */
[----:B------:R-:W-:Y:S02]  /*f700*/  MOV R2, 0xf720 ;  /* 0x0000f72000027802 */ /* 0x000fe40000000f00 */
[----:B-12---:R-:W-:Y:S05]  /*f710*/  CALL.REL.NOINC `($__internal_31_$__cuda_sm70_shflsync_idx_p) ;  /* 0x0000015000007944 */ /* 0x006fea0003c00000 */
[----:B------:R-:W-:Y:S01]  /*f720*/  IMAD.MOV.U32 R6, RZ, RZ, R206 ;  /* 0x000000ffff067224 */ /* 0x000fe200078e00ce */
[----:B------:R-:W-:Y:S01]  /*f730*/  MOV R206, R11 ;  /* 0x0000000b00ce7202 */ /* 0x000fe20000000f00 */
[----:B------:R-:W-:Y:S01]  /*f740*/  IMAD.MOV.U32 R207, RZ, RZ, R7 ;  /* 0x000000ffffcf7224 */ /* 0x000fe200078e0007 */
[----:B------:R-:W-:Y:S02]  /*f750*/  MOV R3, 0x1f ;  /* 0x0000001f00037802 */ /* 0x000fe40000000f00 */
[----:B------:R-:W-:-:S02]  /*f760*/  MOV R2, 0xf780 ;  /* 0x0000f78000027802 */ /* 0x000fc40000000f00 */
[----:B------:R-:W-:Y:S05]  /*f770*/  CALL.REL.NOINC `($__internal_31_$__cuda_sm70_shflsync_idx_p) ;  /* 0x000000f000007944 */ /* 0x000fea0003c00000 */
[----:B------:R-:W-:Y:S01]  /*f780*/  MOV R7, R206 ;  /* 0x000000ce00077202 */ /* 0x000fe20000000f00 */
[----:B------:R-:W-:Y:S05]  /*f790*/  BRA `(.L_x_2106) ;  /* 0xffffdc5000007947 */ /* 0x000fea000383ffff */
.L_x_2056:
[----:B------:R-:W-:Y:S01]  /*f7a0*/  IMAD.MOV.U32 R207, RZ, RZ, R4 ;  /* 0x000000ffffcf7224 */ /* 0x000fe200078e0004 */
[----:B------:R-:W-:Y:S01]  /*f7b0*/  MOV R206, R0 ;  /* 0x0000000000ce7202 */ /* 0x000fe20000000f00 */
[----:B------:R-:W-:Y:S01]  /*f7c0*/  IMAD.MOV.U32 R3, RZ, RZ, 0x1f ;  /* 0x0000001fff037424 */ /* 0x000fe200078e00ff */
[----:B------:R-:W-:-:S02]  /*f7d0*/  MOV R2, 0xf7f0 ;  /* 0x0000f7f000027802 */ /* 0x000fc40000000f00 */
[----:B-1-34-:R-:W-:Y:S05]  /*f7e0*/  CALL.REL.NOINC `($__internal_31_$__cuda_sm70_shflsync_idx_p) ;  /* 0x0000008000007944 */ /* 0x01afea0003c00000 */
[----:B------:R-:W-:Y:S01]  /*f7f0*/  MOV R10, R206 ;  /* 0x000000ce000a7202 */ /* 0x000fe20000000f00 */
[----:B------:R-:W-:Y:S05]  /*f800*/  BRA `(.L_x_2055) ;  /* 0xffffdc4000007947 */ /* 0x000fea000383ffff */
        .weak           $__internal_30_$__cuda_sm70_shflsync_bfly_p
        .type           $__internal_30_$__cuda_sm70_shflsync_bfly_p,@function
        .size           $__internal_30_$__cuda_sm70_shflsync_bfly_p,($__internal_31_$__cuda_sm70_shflsync_idx_p - $__internal_30_$__cuda_sm70_shflsync_bfly_p)
$__internal_30_$__cuda_sm70_shflsync_bfly_p:
[----:B------:R-:W-:Y:S02]  /*f810*/  MOV R143, 0xffffffff ;  /* 0xffffffff008f7802 */ /* 0x000fe40000000f00 */
[----:B------:R-:W-:-:S02]  /*f820*/  MOV R3, 0x1f ;  /* 0x0000001f00037802 */ /* 0x000fc40000000f00 */
[----:B------:R-:W-:Y:S04]  /*f830*/  WARPSYNC R143 ;  /* 0x0000008f00007348 */ /* 0x000fe80003800000 */
[----:B------:R1:W2:Y:S02]  /*f840*/  SHFL.BFLY PT, R0, R68, R0, R3 ;  /* 0x0c00000044007389 */ /* 0x0002a400000e0003 */
[----:B-1----:R-:W-:-:S04]  /*f850*/  MOV R3, 0x0 ;  /* 0x0000000000037802 */ /* 0x002fc80000000f00 */
[----:B--2---:R-:W-:Y:S05]  /*f860*/  RET.REL.NODEC R2 `(_ZN7cutlass13device_kernelIN5flash19enable_sm80_to_sm89INS1_16FlashAttnFwdSm80INS1_25CollectiveMainloopFwdSm80ILi8ELi1ELb1EN4cute5tupleIJNS5_1CILi128EEENS7_ILi112EEES8_EEELi128ENS_6half_tEfNS_4arch4Sm80ELb0ELb0ELb0ELb1ELb1ELb0ELb1ELb1EEENS1_21CollectiveEpilogueFwdINS6_IJS8_S8_S9_EEENS6_IJNS7_ILi1EEESH_SH_EEESB_SD_Li256ELb1ELb1ELb1ELb0EEENS1_36VarlenDynamicPersistentTileSchedulerILi128ELi112ELi256ELi256ELb1ELb1ELb0ELb0ELb1ELb1EEEEEEEEEvNT_6ParamsE) ;  /* 0xffff079002007950 */ /* 0x004fea0003c3ffff */
        .weak           $__internal_31_$__cuda_sm70_shflsync_idx_p
        .type           $__internal_31_$__cuda_sm70_shflsync_idx_p,@function
        .size           $__internal_31_$__cuda_sm70_shflsync_idx_p,($__internal_32_$__cuda_sm70_shflsync_up_p - $__internal_31_$__cuda_sm70_shflsync_idx_p)
$__internal_31_$__cuda_sm70_shflsync_idx_p:
[----:B------:R-:W-:-:S04]  /*f870*/  MOV R210, 0xffffffff ;  /* 0xffffffff00d27802 */ /* 0x000fc80000000f00 */
[----:B------:R-:W-:Y:S04]  /*f880*/  WARPSYNC R210 ;  /* 0x000000d200007348 */ /* 0x000fe80003800000 */
[----:B------:R1:W2:Y:S02]  /*f890*/  SHFL.IDX PT, R206, R207, R206, R3 ;  /* 0x000000cecfce7389 */ /* 0x0002a400000e0003 */
[----:B-1----:R-:W-:-:S04]  /*f8a0*/  MOV R3, 0x0 ;  /* 0x0000000000037802 */ /* 0x002fc80000000f00 */
[----:B--2---:R-:W-:Y:S05]  /*f8b0*/  RET.REL.NODEC R2 `(_ZN7cutlass13device_kernelIN5flash19enable_sm80_to_sm89INS1_16FlashAttnFwdSm80INS1_25CollectiveMainloopFwdSm80ILi8ELi1ELb1EN4cute5tupleIJNS5_1CILi128EEENS7_ILi112EEES8_EEELi128ENS_6half_tEfNS_4arch4Sm80ELb0ELb0ELb0ELb1ELb1ELb0ELb1ELb1EEENS1_21CollectiveEpilogueFwdINS6_IJS8_S8_S9_EEENS6_IJNS7_ILi1EEESH_SH_EEESB_SD_Li256ELb1ELb1ELb1ELb0EEENS1_36VarlenDynamicPersistentTileSchedulerILi128ELi112ELi256ELi256ELb1ELb1ELb0ELb0ELb1ELb1EEEEEEEEEvNT_6ParamsE) ;  /* 0xffff074002007950 */ /* 0x004fea0003c3ffff */
        .weak           $__internal_32_$__cuda_sm70_shflsync_up_p
        .type           $__internal_32_$__cuda_sm70_shflsync_up_p,@function
        .size           $__internal_32_$__cuda_sm70_shflsync_up_p,($__internal_33_$__cuda_sm70_votesync_ballot - $__internal_32_$__cuda_sm70_shflsync_up_p)
$__internal_32_$__cuda_sm70_shflsync_up_p:
[----:B------:R-:W-:Y:S02]  /*f8c0*/  IMAD.MOV.U32 R4, RZ, RZ, RZ ;  /* 0x000000ffff047224 */ /* 0x000fe400078e00ff */
[----:B------:R-:W-:-:S04]  /*f8d0*/  IMAD.MOV.U32 R11, RZ, RZ, -0x1 ;  /* 0xffffffffff0b7424 */ /* 0x000fc800078e00ff */
[----:B------:R-:W-:Y:S04]  /*f8e0*/  WARPSYNC R11 ;  /* 0x0000000b00007348 */ /* 0x000fe80003800000 */
[----:B------:R1:W2:Y:S02]  /*f8f0*/  SHFL.UP PT, R4, R0, R2, R4 ;  /* 0x0400000200047389 */ /* 0x0002a400000e0004 */
[----:B-1----:R-:W-:Y:S02]  /*f900*/  MOV R2, R3 ;  /* 0x0000000300027202 */ /* 0x002fe40000000f00 */
[----:B------:R-:W-:-:S04]  /*f910*/  MOV R3, 0x0 ;  /* 0x0000000000037802 */ /* 0x000fc80000000f00 */
[----:B--2---:R-:W-:Y:S05]  /*f920*/  RET.REL.NODEC R2 `(_ZN7cutlass13device_kernelIN5flash19enable_sm80_to_sm89INS1_16FlashAttnFwdSm80INS1_25CollectiveMainloopFwdSm80ILi8ELi1ELb1EN4cute5tupleIJNS5_1CILi128EEENS7_ILi112EEES8_EEELi128ENS_6half_tEfNS_4arch4Sm80ELb0ELb0ELb0ELb1ELb1ELb0ELb1ELb1EEENS1_21CollectiveEpilogueFwdINS6_IJS8_S8_S9_EEENS6_IJNS7_ILi1EEESH_SH_EEESB_SD_Li256ELb1ELb1ELb1ELb0EEENS1_36VarlenDynamicPersistentTileSchedulerILi128ELi112ELi256ELi256ELb1ELb1ELb0ELb0ELb1ELb1EEEEEEEEEvNT_6ParamsE) ;  /* 0xffff06d002007950 */ /* 0x004fea0003c3ffff */
        .weak           $__internal_33_$__cuda_sm70_votesync_ballot
        .type           $__internal_33_$__cuda_sm70_votesync_ballot,@function
        .size           $__internal_33_$__cuda_sm70_votesync_ballot,(.L_x_3614 - $__internal_33_$__cuda_sm70_votesync_ballot)
$__internal_33_$__cuda_sm70_votesync_ballot:
[----:B------:R-:W-:Y:S01]  /*f930*/  ISETP.NE.U32.AND P0, PT, R0, 0x1, PT ;  /* 0x000000010000780c */ /* 0x000fe20003f05070 */
[----:B------:R-:W-:-:S04]  /*f940*/  IMAD.MOV.U32 R3, RZ, RZ, -0x1 ;  /* 0xffffffffff037424 */ /* 0x000fc800078e00ff */
[----:B------:R-:W-:Y:S08]  /*f950*/  WARPSYNC R3 ;  /* 0x0000000300007348 */ /* 0x000ff00003800000 */
[----:B------:R-:W-:-:S04]  /*f960*/  VOTE.ANY R0, PT, !P0 ;  /* 0x0000000000007806 */ /* 0x000fc800040e0100 */
[----:B------:R-:W-:Y:S01]  /*f970*/  LOP3.LUT R0, R0, R3, RZ, 0xc0, !PT ;  /* 0x0000000300007212 */ /* 0x000fe200078ec0ff */
[----:B------:R-:W-:-:S04]  /*f980*/  IMAD.MOV.U32 R3, RZ, RZ, 0x0 ;  /* 0x00000000ff037424 */ /* 0x000fc800078e00ff */
[----:B------:R-:W-:Y:S05]  /*f990*/  RET.REL.NODEC R2 `(_ZN7cutlass13device_kernelIN5flash19enable_sm80_to_sm89INS1_16FlashAttnFwdSm80INS1_25CollectiveMainloopFwdSm80ILi8ELi1ELb1EN4cute5tupleIJNS5_1CILi128EEENS7_ILi112EEES8_EEELi128ENS_6half_tEfNS_4arch4Sm80ELb0ELb0ELb0ELb1ELb1ELb0ELb1ELb1EEENS1_21CollectiveEpilogueFwdINS6_IJS8_S8_S9_EEENS6_IJNS7_ILi1EEESH_SH_EEESB_SD_Li256ELb1ELb1ELb1ELb0EEENS1_36VarlenDynamicPersistentTileSchedulerILi128ELi112ELi256ELi256ELb1ELb1ELb0ELb0ELb1ELb1EEEEEEEEEvNT_6ParamsE) ;  /* 0xffff066002007950 */ /* 0x000fea0003c3ffff */
.L_x_2107:
        /* <DEDUP_REMOVED lines=14> */
.L_x_3614:


//--------------------- .text._ZN7cutlass13device_kernelIN5flash19enable_sm80_to_sm89INS1_16FlashAttnFwdSm80INS1_25CollectiveMainloopFwdSm80ILi8ELi1ELb1EN4cute5tupleIJNS5_1CILi128EEENS7_ILi112EEES8_EEELi128ENS_6half_tEfNS_4arch4Sm80ELb0ELb0ELb0ELb1ELb1ELb1ELb1ELb1EEENS1_21CollectiveEpilogueFwdINS6_IJS8_S8_S9_EEENS6_IJNS7_ILi1EEESH_SH_EEESB_SD_Li256ELb1ELb1ELb1ELb0EEENS1_36VarlenDynamicPersistentTileSchedulerILi128ELi112ELi256ELi256ELb1ELb1ELb0ELb0ELb1ELb1EEEEEEEEEvNT_6ParamsE --------------------------
	.section	.text._ZN7cutlass13device_kernelIN5flash19enable_sm80_to_sm89INS1_16FlashAttnFwdSm80INS1_25CollectiveMainloopFwdSm80ILi8ELi1ELb1EN4cute5tupleIJNS5_1CILi128EEENS7_ILi112EEES8_EEELi128ENS_6half_tEfNS_4arch4Sm80ELb0ELb0ELb0ELb1ELb1ELb1ELb1ELb1EEENS1_21CollectiveEpilogueFwdINS6_IJS8_S8_S9_EEENS6_IJNS7_ILi1EEESH_SH_EEESB_SD_Li256ELb1ELb1ELb1ELb0EEENS1_36VarlenDynamicPersistentTileSchedulerILi128ELi112ELi256ELi256ELb1ELb1ELb0ELb0ELb1ELb1EEEEEEEEEvNT_6ParamsE,"ax",@progbits
	.sectioninfo	@"SHI_REGISTERS=255"
	.align	128
.text._ZN7cutlass13device_kernelIN5flash19enable_sm80_to_sm89INS1_16FlashAttnFwdSm80INS1_25CollectiveMainloopFwdSm80ILi8ELi1ELb1EN4cute5tupleIJNS5_1CILi128EEENS7_ILi112EEES8_EEELi128ENS_6half_tEfNS_4arch4Sm80ELb0ELb0ELb0ELb1ELb1ELb1ELb1ELb1EEENS1_21CollectiveEpilogueFwdINS6_IJS8_S8_S9_EEENS6_IJNS7_ILi1EEESH_SH_EEESB_SD_Li256ELb1ELb1ELb1ELb0EEENS1_36VarlenDynamicPersistentTileSchedulerILi128ELi112ELi256ELi256ELb1ELb1ELb0ELb0ELb1ELb1EEEEEEEEEvNT_6ParamsE:
        .type           _ZN7cutlass13device_kernelIN5flash19enable_sm80_to_sm89INS1_16FlashAttnFwdSm80INS1_25CollectiveMainloopFwdSm80ILi8ELi1ELb1EN4cute5tupleIJNS5_1CILi128EEENS7_ILi112EEES8_EEELi128ENS_6half_tEfNS_4arch4Sm80ELb0ELb0ELb0ELb1ELb1ELb1ELb1ELb1EEENS1_21CollectiveEpilogueFwdINS6_IJS8_S8_S9_EEENS6_IJNS7_ILi1EEESH_SH_EEESB_SD_Li256ELb1ELb1ELb1ELb0EEENS1_36VarlenDynamicPersistentTileSchedulerILi128ELi112ELi256ELi256ELb1ELb1ELb0ELb0ELb1ELb1EEEEEEEEEvNT_6ParamsE,@function
        .size           _ZN7cutlass13device_kernelIN5flash19enable_sm80_to_sm89INS1_16FlashAttnFwdSm80INS1_25CollectiveMainloopFwdSm80ILi8ELi1ELb1EN4cute5tupleIJNS5_1CILi128EEENS7_ILi112EEES8_EEELi128ENS_6half_tEfNS_4arch4Sm80ELb0ELb0ELb0ELb1ELb1ELb1ELb1ELb1EEENS1_21CollectiveEpilogueFwdINS6_IJS8_S8_S9_EEENS6_IJNS7_ILi1EEESH_SH_EEESB_SD_Li256ELb1ELb1ELb1ELb0EEENS1_36VarlenDynamicPersistentTileSchedulerILi128ELi112ELi256ELi256ELb1ELb1ELb0ELb0ELb1ELb1EEEEEEEEEvNT_6ParamsE,(.L_x_3619 - _ZN7cutlass13device_kernelIN5flash19enable_sm80_to_sm89INS1_16FlashAttnFwdSm80INS1_25CollectiveMainloopFwdSm80ILi8ELi1ELb1EN4cute5tupleIJNS5_1CILi128EEENS7_ILi112EEES8_EEELi128ENS_6half_tEfNS_4arch4Sm80ELb0ELb0ELb0ELb1ELb1ELb1ELb1ELb1EEENS1_21CollectiveEpilogueFwdINS6_IJS8_S8_S9_EEENS6_IJNS7_ILi1EEESH_SH_EEESB_SD_Li256ELb1ELb1ELb1ELb0EEENS1_36VarlenDynamicPersistentTileSchedulerILi128ELi112ELi256ELi256ELb1ELb1ELb0ELb0ELb1ELb1EEEEEEEEEvNT_6ParamsE)
        .other          _ZN7cutlass13device_kernelIN5flash19enable_sm80_to_sm89INS1_16FlashAttnFwdSm80INS1_25CollectiveMainloopFwdSm80ILi8ELi1ELb1EN4cute5tupleIJNS5_1CILi128EEENS7_ILi112EEES8_EEELi128ENS_6half_tEfNS_4arch4Sm80ELb0ELb0ELb0ELb1ELb1ELb1ELb1ELb1EEENS1_21CollectiveEpilogueFwdINS6_IJS8_S8_S9_EEENS6_IJNS7_ILi1EEESH_SH_EEESB_SD_Li256ELb1ELb1ELb1ELb0EEENS1_36VarlenDynamicPersistentTileSchedulerILi128ELi112ELi256ELi256ELb1ELb1ELb0ELb0ELb1ELb1EEEEEEEEEvNT_6ParamsE,@"STO_CUDA_ENTRY STV_DEFAULT"
_ZN7cutlass13device_kernelIN5flash19enable_sm80_to_sm89INS1_16FlashAttnFwdSm80INS1_25CollectiveMainloopFwdSm80ILi8ELi1ELb1EN4cute5tupleIJNS5_1CILi128EEENS7_ILi112EEES8_EEELi128ENS_6half_tEfNS_4arch4Sm80ELb0ELb0ELb0ELb1ELb1ELb1ELb1ELb1EEENS1_21CollectiveEpilogueFwdINS6_IJS8_S8_S9_EEENS6_IJNS7_ILi1EEESH_SH_EEESB_SD_Li256ELb1ELb1ELb1ELb0EEENS1_36VarlenDynamicPersistentTileSchedulerILi128ELi112ELi256ELi256ELb1ELb1ELb0ELb0ELb1ELb1EEEEEEEEEvNT_6ParamsE:
        /* <DEDUP_REMOVED lines=54> */
.L_x_2113:
        /* <DEDUP_REMOVED lines=17> */
.L_x_2302:
        /* <DEDUP_REMOVED lines=16> */
.L_x_2303:
[----:B--2---:R-:W-:-:S05]  /*0570*/  IMAD R0, R0, c[0x0][0x538], RZ ;  /* 0x00014e0000007a24 */ /* 0x004fca00078e02ff */
[----:B------:R-:W-:-:S04]  /*0580*/  IADD3 R6, R0, R6, RZ ;  /* 0x0000000600067210 */ /* 0x000fc80007ffe0ff */
[----:B------:R-:W-:-:S13]  /*0590*/  ISETP.GT.AND P0, PT, R6, UR4, PT ;  /* 0x0000000406007c0c */ /* 0x000fda000bf04270 */
[----:B-1----:R-:W-:Y:S05]  /*05a0*/  @!P0 BRA `(.L_x_2113) ;  /* 0xfffffdb000008947 */ /* 0x002fea000383ffff */
.L_x_2109:
[----:B------:R-:W-:-:S05]  /*05b0*/  IADD3 R12, -R0, R6, RZ ;  /* 0x00000006000c7210 */ /* 0x000fca0007ffe1ff */
[----:B------:R-:W-:-:S05]  /*05c0*/  IMAD R0, R4, c[0x0][0x538], R12 ;  /* 0x00014e0004007a24 */ /* 0x000fca00078e020c */
[----:B------:R-:W-:Y:S01]  /*05d0*/  ISETP.GT.AND P0, PT, R0, UR4, PT ;  /* 0x0000000400007c0c */ /* 0x000fe2000bf04270 */
[----:B------:R-:W-:-:S12]  /*05e0*/  BRA.DIV ~URZ, `(.L_x_2114) ;  /* 0x000186b27f007947 */ /* 0x000fd8000b800000 */
[----:B------:R-:W-:-:S04]  /*05f0*/  VOTE.ANY R5, PT, !P0 ;  /* 0x0000000000057806 */ /* 0x000fc800040e0100 */
.L_x_2304:
[----:B------:R1:W2:Y:S01]  /*0600*/  POPC R13, R5 ;  /* 0x00000005000d7309 */ /* 0x0002a20000000000 */
[----:B------:R-:W-:Y:S05]  /*0610*/  BRA.DIV ~URZ, `(.L_x_2115) ;  /* 0x000186c27f007947 */ /* 0x000fea000b800000 */
[----:B--2---:R2:W3:Y:S01]  /*0620*/  SHFL.IDX PT, R11, R8, R13, 0x1f ;  /* 0x00001f0d080b7589 */ /* 0x0044e200000e0000 */
[----:B------:R-:W-:-:S03]  /*0630*/  MOV R6, RZ ;  /* 0x000000ff00067202 */ /* 0x000fc60000000f00 */
[----:B------:R2:W4:Y:S04]  /*0640*/  SHFL.IDX PT, R10, R7, R13, 0x1f ;  /* 0x00001f0d070a7589 */ /* 0x00052800000e0000 */
.L_x_2305:
[----:B------:R-:W-:Y:S01]  /*0650*/  ISETP.NE.AND P0, PT, R5, RZ, PT ;  /* 0x000000ff0500720c */ /* 0x000fe20003f05270 */
[----:B------:R-:W-:-:S12]  /*0660*/  BSSY B0, `(.L_x_2116) ;  /* 0x0000005000007945 */ /* 0x000fd80003800000 */
[----:B------:R-:W-:Y:S05]  /*0670*/  @!P0 BRA `(.L_x_2117) ;  /* 0x0000003000008947 */ /* 0x000fea0003800000 */
[----:B------:R-:W-:Y:S01]  /*0680*/  IADD3 R221, R13, -0x1, RZ ;  /* 0xffffffff0ddd7810 */ /* 0x000fe20007ffe0ff */
[----:B------:R-:W-:Y:S05]  /*0690*/  BRA.DIV ~URZ, `(.L_x_2118) ;  /* 0x000187227f007947 */ /* 0x000fea000b800000 */
[----:B------:R1:W2:Y:S02]  /*06a0*/  SHFL.IDX PT, R6, R4, R221, 0x1f ;  /* 0x00001fdd04067589 */ /* 0x0002a400000e0000 */
.L_x_2117:
[----:B------:R-:W-:Y:S05]  /*06b0*/  BSYNC B0 ;  /* 0x0000000000007941 */ /* 0x000fea0003800000 */
.L_x_2116:
        /* <DEDUP_REMOVED lines=69> */
.L_x_2110:
[----:B------:R-:W-:Y:S01]  /*0b10*/  MOV R0, UR4 ;  /* 0x0000000400007c02 */ /* 0x000fe20008000f00 */
[----:B------:R-:W-:Y:S04]  /*0b20*/  STL [R1+0x2c], RZ ;  /* 0x00002cff01007387 */ /* 0x000fe80000100800 */
[----:B------:R-:W-:Y:S04]  /*0b30*/  STL [R1+0x30], RZ ;  /* 0x000030ff01007387 */ /* 0x000fe80000100800 */
[----:B------:R1:W-:Y:S02]  /*0b40*/  STL [R1+0x28], R0 ;  /* 0x0000280001007387 */ /* 0x0003e40000100800 */
[----:B-1----:R-:W-:-:S05]  /*0b50*/  MOV R0, c[0x0][0x53c] ;  /* 0x00014f0000007a02 */ /* 0x002fca0000000f00 */
[----:B------:R1:W-:Y:S02]  /*0b60*/  STL [R1+0x34], R0 ;  /* 0x0000340001007387 */ /* 0x0003e40000100800 */
.L_x_2119:
        /* <DEDUP_REMOVED lines=8> */
.L_x_2108:
        /* <DEDUP_REMOVED lines=233> */
.L_x_2301:
        /* <DEDUP_REMOVED lines=48> */
.L_x_2120:
[----:B------:R-:W-:-:S04]  /*1d80*/  ISETP.NE.U32.AND P0, PT, RZ, c[0x0][0x368], PT ;  /* 0x0000da00ff007a0c */ /* 0x000fc80003f05070 */
[----:B------:R-:W-:-:S13]  /*1d90*/  ISETP.NE.AND.EX P0, PT, RZ, c[0x0][0x36c], PT, P0 ;  /* 0x0000db00ff007a0c */ /* 0x000fda0003f05300 */
[----:B------:R-:W-:Y:S05]  /*1da0*/  @!P0 BRA `(.L_x_2121) ;  /* 0x0000004000008947 */ /* 0x000fea0003800000 */
[----:B-1----:R-:W-:-:S04]  /*1db0*/  IADD3 R4, P0, R19, c[0x0][0x368], RZ ;  /* 0x0000da0013047a10 */ /* 0x002fc80007f1e0ff */
[----:B------:R-:W-:-:S05]  /*1dc0*/  IADD3.X R5, R22, c[0x0][0x36c], RZ, P0, !PT ;  /* 0x0000db0016057a10 */ /* 0x000fca00007fe4ff */
[----:B------:R1:W5:Y:S01]  /*1dd0*/  LDG.E R16, [R4.64] ;  /* 0x0000000804107981 */ /* 0x000362000c1e1900 */
[----:B------:R-:W-:Y:S05]  /*1de0*/  BRA `(.L_x_2122) ;  /* 0x0000005000007947 */ /* 0x000fea0003800000 */
.L_x_2121:
[----:B------:R-:W-:Y:S01]  /*1df0*/  MOV R16, UR6 ;  /* 0x0000000600107c02 */ /* 0x000fe20008000f00 */
[----:B------:R-:W-:Y:S05]  /*1e00*/  @!P5 BRA `(.L_x_2122) ;  /* 0x000000300000d947 */ /* 0x000fea0003800000 */
[----:B------:R2:W3:Y:S04]  /*1e10*/  LDG.E R6, [R4.64] ;  /* 0x0000000804067981 */ /* 0x0004e8000c1e1900 */
[----:B-12---:R-:W3:Y:S02]  /*1e20*/  LDG.E R4, [R4.64+0x4] ;  /* 0x0000040804047981 */ /* 0x006ee4000c1e1900 */
[----:B---3--:R-:W-:Y:S02]  /*1e30*/  IADD3 R16, -R6, R4, RZ ;  /* 0x0000000406107210 */ /* 0x008fe40007ffe1ff */
.L_x_2122:
        /* <DEDUP_REMOVED lines=61> */
.L_x_2124:
[----:B------:R-:W-:Y:S05]  /*2210*/  BSYNC B0 ;  /* 0x0000000000007941 */ /* 0x000fea0003800000 */
.L_x_2123:
        /* <DEDUP_REMOVED lines=60> */
[----:B------:R-:W-:Y:S01]  /*25e0*/  IMAD.WIDE.U32 R4, R31, c[0x0][0x240], R4 ;  /* 0x000090001f047a25 */ /* 0x000fe200078e0004 */
        /* <DEDUP_REMOVED lines=98> */
[C---:B---3--:R-:W-:Y:S01]  /*2c10*/  ISETP.GE.AND P2, PT, R76.reuse, c[0x0][0x27c], PT ;  /* 0x00009f004c007a0c */ /* 0x048fe20003f46270 */
        /* <DEDUP_REMOVED lines=92> */
.L_x_2174:
        /* <DEDUP_REMOVED lines=76> */
.L_x_2130:
[----:B------:R-:W-:Y:S05]  /*36a0*/  BSYNC B0 ;  /* 0x0000000000007941 */ /* 0x000fea0003800000 */
.L_x_2129:
        /* <DEDUP_REMOVED lines=42> */
.L_x_2132:
[----:B------:R-:W-:Y:S05]  /*3950*/  BSYNC B0 ;  /* 0x0000000000007941 */ /* 0x000fea0003800000 */
.L_x_2131:
        /* <DEDUP_REMOVED lines=42> */
.L_x_2134:
[----:B------:R-:W-:Y:S05]  /*3c00*/  BSYNC B0 ;  /* 0x0000000000007941 */ /* 0x000fea0003800000 */
.L_x_2133:
        /* <DEDUP_REMOVED lines=40> */
.L_x_2136:
[----:B------:R-:W-:Y:S05]  /*3e90*/  BSYNC B0 ;  /* 0x0000000000007941 */ /* 0x000fea0003800000 */
.L_x_2135:
        /* <DEDUP_REMOVED lines=73> */
.L_x_2140:
[----:B------:R-:W-:Y:S05]  /*4330*/  BSYNC B0 ;  /* 0x0000000000007941 */ /* 0x000fea0003800000 */
.L_x_2139:
        /* <DEDUP_REMOVED lines=57> */
.L_x_2138:
[----:B------:R-:W-:Y:S05]  /*46d0*/  BSYNC B1 ;  /* 0x0000000000017941 */ /* 0x000fea0003800000 */
.L_x_2137:
        /* <DEDUP_REMOVED lines=61> */
.L_x_2144:
[----:B------:R-:W-:Y:S05]  /*4ab0*/  BSYNC B0 ;  /* 0x0000000000007941 */ /* 0x000fea0003800000 */
.L_x_2143:
        /* <DEDUP_REMOVED lines=57> */
.L_x_2142:
[----:B------:R-:W-:Y:S05]  /*4e50*/  BSYNC B1 ;  /* 0x0000000000017941 */ /* 0x000fea0003800000 */
.L_x_2141:
        /* <DEDUP_REMOVED lines=60> */
.L_x_2148:
[----:B------:R-:W-:Y:S05]  /*5220*/  BSYNC B0 ;  /* 0x0000000000007941 */ /* 0x000fea0003800000 */
.L_x_2147:
        /* <DEDUP_REMOVED lines=57> */
.L_x_2146:
[----:B------:R-:W-:Y:S05]  /*55c0*/  BSYNC B1 ;  /* 0x0000000000017941 */ /* 0x000fea0003800000 */
.L_x_2145:
        /* <DEDUP_REMOVED lines=59> */
.L_x_2151:
[----:B------:R-:W-:Y:S05]  /*5980*/  BSYNC B0 ;  /* 0x0000000000007941 */ /* 0x000fea0003800000 */
.L_x_2150:
        /* <DEDUP_REMOVED lines=58> */
.L_x_2128:
        /* <DEDUP_REMOVED lines=243> */
.L_x_2153:
[----:B------:R-:W-:Y:S05]  /*6c60*/  BSYNC B0 ;  /* 0x0000000000007941 */ /* 0x000fea0003800000 */
.L_x_2152:
        /* <DEDUP_REMOVED lines=129> */
.L_x_2155:
[----:B------:R-:W-:Y:S05]  /*7480*/  BSYNC B0 ;  /* 0x0000000000007941 */ /* 0x000fea0003800000 */
.L_x_2154:
        /* <DEDUP_REMOVED lines=129> */
.L_x_2157:
[----:B------:R-:W-:Y:S05]  /*7ca0*/  BSYNC B0 ;  /* 0x0000000000007941 */ /* 0x000fea0003800000 */
.L_x_2156:
        /* <DEDUP_REMOVED lines=131> */
.L_x_2127:
        /* <DEDUP_REMOVED lines=19> */
.L_x_2159:
[----:B-12---:R-:W-:Y:S05]  /*8610*/  BSYNC B0 ;  /* 0x0000000000007941 */ /* 0x006fea0003800000 */
.L_x_2158:
        /* <DEDUP_REMOVED lines=15> */
.L_x_2161:
[----:B------:R-:W-:Y:S05]  /*8710*/  BSYNC B0 ;  /* 0x0000000000007941 */ /* 0x000fea0003800000 */
.L_x_2160:
        /* <DEDUP_REMOVED lines=15> */
.L_x_2163:
[----:B------:R-:W-:Y:S05]  /*8810*/  BSYNC B0 ;  /* 0x0000000000007941 */ /* 0x000fea0003800000 */
.L_x_2162:
        /* <DEDUP_REMOVED lines=14> */
.L_x_2149:
[----:B------:R-:W-:Y:S05]  /*8900*/  BSYNC B2 ;  /* 0x0000000000027941 */ /* 0x000fea0003800000 */
.L_x_2126:
        /* <DEDUP_REMOVED lines=88> */
.L_x_2165:
[----:B-12-4-:R-:W-:Y:S05]  /*8e90*/  BSYNC B0 ;  /* 0x0000000000007941 */ /* 0x016fea0003800000 */
.L_x_2164:
        /* <DEDUP_REMOVED lines=14> */
.L_x_2167:
[----:B------:R-:W-:Y:S05]  /*8f80*/  BSYNC B0 ;  /* 0x0000000000007941 */ /* 0x000fea0003800000 */
.L_x_2166:
        /* <DEDUP_REMOVED lines=14> */
.L_x_2169:
[----:B------:R-:W-:Y:S05]  /*9070*/  BSYNC B0 ;  /* 0x0000000000007941 */ /* 0x000fea0003800000 */
.L_x_2168:
        /* <DEDUP_REMOVED lines=14> */
.L_x_2171:
[----:B------:R-:W-:Y:S05]  /*9160*/  BSYNC B0 ;  /* 0x0000000000007941 */ /* 0x000fea0003800000 */
.L_x_2170:
[----:B------:R-:W-:Y:S01]  /*9170*/  ISETP.GT.AND P0, PT, R41, R115, PT ;  /* 0x000000732900720c */ /* 0x000fe20003f04270 */
[----:B------:R-:W-:Y:S03]  /*9180*/  BSSY B0, `(.L_x_2172) ;  /* 0x0000030000007945 */ /* 0x000fe60003800000 */
[----:B-12---:R-:W-:Y:S09]  /*9190*/  P2R R15, PR, RZ, 0x1 ;  /* 0x00000001ff0f7803 */ /* 0x006ff20000000000 */
[----:B------:R-:W-:-:S05]  /*91a0*/  @!P0 BRA `(.L_x_2173) ;  /* 0x000002d000008947 */ /* 0x000fca0003800000 */
[----:B----4-:R-:W-:Y:S01]  /*91b0*/  IADD3 R3, R41, -0x1, RZ ;  /* 0xffffffff29037810 */ /* 0x010fe20007ffe0ff */
[----:B------:R-:W-:Y:S01]  /*91c0*/  IMAD.MOV.U32 R4, RZ, RZ, R120 ;  /* 0x000000ffff047224 */ /* 0x000fe200078e0078 */
[C---:B------:R-:W-:Y:S01]  /*91d0*/  ISETP.GE.AND P3, PT, R219.reuse, 0x21, PT ;  /* 0x00000021db00780c */ /* 0x040fe20003f66270 */
[----:B------:R-:W-:Y:S01]  /*91e0*/  IMAD.MOV.U32 R5, RZ, RZ, R119 ;  /* 0x000000ffff057224 */ /* 0x000fe200078e0077 */
        /* <DEDUP_REMOVED lines=41> */
.L_x_2173:
[----:B------:R-:W-:Y:S05]  /*9480*/  BSYNC B0 ;  /* 0x0000000000007941 */ /* 0x000fea0003800000 */
.L_x_2172:
[----:B------:R-:W0:Y:S01]  /*9490*/  LDGDEPBAR ;  /* 0x00000000000079af */ /* 0x000e220000000000 */
[----:B------:R-:W-:Y:S02]  /*94a0*/  ISETP.NE.AND P0, PT, R15, RZ, PT ;  /* 0x000000ff0f00720c */ /* 0x000fe40003f05270 */
[----:B------:R-:W-:Y:S11]  /*94b0*/  IADD3 R41, R41, -0x1, RZ ;  /* 0xffffffff29297810 */ /* 0x000ff60007ffe0ff */
[----:B------:R-:W-:-:S05]  /*94c0*/  @P0 BRA `(.L_x_2174) ;  /* 0xffff9d1000000947 */ /* 0x000fca000383ffff */
[----:B------:R-:W-:Y:S01]  /*94d0*/  WARPSYNC 0xffffffff ;  /* 0xffffffff00007948 */ /* 0x000fe20003800000 */
[----:B------:R-:W-:Y:S06]  /*94e0*/  BAR.SYNC.DEFER_BLOCKING 0x0 ;  /* 0x0000000000007b1d */ /* 0x000fec0000010000 */
.L_x_2125:
        /* <DEDUP_REMOVED lines=32> */
.L_x_2176:
[----:B------:R-:W-:Y:S05]  /*96f0*/  BSYNC B0 ;  /* 0x0000000000007941 */ /* 0x000fea0003800000 */
.L_x_2175:
        /* <DEDUP_REMOVED lines=157> */
[----:B------:R-:W-:Y:S04]  /*a0d0*/  STL.64 [R1+0x10], R22 ;  /* 0x0000101601007387 */ /* 0x000fe80000100a00 */
[----:B------:R1:W-:Y:S01]  /*a0e0*/  STL [R1+0xc], R20 ;  /* 0x00000c1401007387 */ /* 0x0003e20000100800 */
        /* <DEDUP_REMOVED lines=43> */
[CC--:B------:R-:W-:Y:S02]  /*a3a0*/  @P1 LEA.HI.X R17, R76.reuse, R11.reuse, R77, 0x1, P3 ;  /* 0x0000000b4c111211 */ /* 0x0c0fe400018f0c4d */
        /* <DEDUP_REMOVED lines=10> */
[----:B------:R-:W1:Y:S04]  /*a450*/  SHFL.IDX PT, R3, R3, 0x3, 0x181f ;  /* 0x00781f0003037f89 */ /* 0x000e6800000e0000 */
[----:B------:R2:W3:Y:S06]  /*a460*/  SHFL.IDX PT, R6, R20, 0x3, 0x181f ;  /* 0x00781f0014067f89 */ /* 0x0004ec00000e0000 */
[----:B------:R-:W-:Y:S05]  /*a470*/  @!P0 BRA `(.L_x_2179) ;  /* 0x0000006000008947 */ /* 0x000fea0003800000 */
[-C--:B-12---:R-:W-:Y:S02]  /*a480*/  LEA R4, P1, R76, R3.reuse, 0x1 ;  /* 0x000000034c047211 */ /* 0x086fe400078208ff */
[----:B------:R-:W-:-:S02]  /*a490*/  LEA R2, P0, R212, R3, 0x1 ;  /* 0x00000003d4027211 */ /* 0x000fc400078008ff */
[-C--:B---3--:R-:W-:Y:S02]  /*a4a0*/  LEA.HI.X R5, R76, R6.reuse, R77, 0x1, P1 ;  /* 0x000000064c057211 */ /* 0x088fe400008f0c4d */
[----:B------:R-:W-:-:S03]  /*a4b0*/  LEA.HI.X R3, R212, R6, R231, 0x1, P0 ;  /* 0x00000006d4037211 */ /* 0x000fc600000f0ce7 */
[----:B------:R1:W-:Y:S04]  /*a4c0*/  LDGSTS.E.BYPASS.LTC128B.128 [R214+0xb100], [R4.64], !P6 ;  /* 0x0b10000004d67fae */ /* 0x0003e8000f101d48 */
[----:B------:R1:W-:Y:S02]  /*a4d0*/  LDGSTS.E.BYPASS.LTC128B.128 [R214+0xe900], [R2.64], !P5 ;  /* 0x0e90000002d67fae */ /* 0x0003e4000e901d48 */
.L_x_2179:
[----:B------:R-:W-:Y:S05]  /*a4e0*/  BSYNC B0 ;  /* 0x0000000000007941 */ /* 0x000fea0003800000 */
.L_x_2178:
[----:B------:R-:W-:Y:S01]  /*a4f0*/  ISETP.LT.AND P0, PT, RZ, c[0x0][0x27c], PT ;  /* 0x00009f00ff007a0c */ /* 0x000fe20003f01270 */
[----:B------:R-:W0:-:S12]  /*a500*/  LDGDEPBAR ;  /* 0x00000000000079af */ /* 0x000e180000000000 */
[----:B------:R-:W-:Y:S05]  /*a510*/  @P0 BRA `(.L_x_2180) ;  /* 0x0000002000000947 */ /* 0x000fea0003800000 */
[----:B------:R-:W-:-:S04]  /*a520*/  DEPBAR.LE SB0, 0x1 ;  /* 0x000080400000791a */ /* 0x000fc80000000000 */
[----:B------:R-:W-:Y:S05]  /*a530*/  BRA `(.L_x_2181) ;  /* 0x0000360000007947 */ /* 0x000fea0003800000 */
.L_x_2180:
        /* <DEDUP_REMOVED lines=43> */
.L_x_2184:
[----:B-12-4-:R-:W-:Y:S05]  /*a7f0*/  BSYNC B0 ;  /* 0x0000000000007941 */ /* 0x016fea0003800000 */
.L_x_2183:
        /* <DEDUP_REMOVED lines=72> */
.L_x_2188:
[----:B------:R-:W-:Y:S05]  /*ac80*/  BSYNC B0 ;  /* 0x0000000000007941 */ /* 0x000fea0003800000 */
.L_x_2187:
        /* <DEDUP_REMOVED lines=40> */
.L_x_2186:
[----:B------:R-:W-:Y:S05]  /*af10*/  BSYNC B1 ;  /* 0x0000000000017941 */ /* 0x000fea0003800000 */
.L_x_2185:
        /* <DEDUP_REMOVED lines=45> */
.L_x_2192:
[----:B------:R-:W-:Y:S05]  /*b1f0*/  BSYNC B0 ;  /* 0x0000000000007941 */ /* 0x000fea0003800000 */
.L_x_2191:
        /* <DEDUP_REMOVED lines=40> */
.L_x_2190:
[----:B------:R-:W-:Y:S05]  /*b480*/  BSYNC B1 ;  /* 0x0000000000017941 */ /* 0x000fea0003800000 */
.L_x_2189:
        /* <DEDUP_REMOVED lines=45> */
.L_x_2196:
[----:B------:R-:W-:Y:S05]  /*b760*/  BSYNC B0 ;  /* 0x0000000000007941 */ /* 0x000fea0003800000 */
.L_x_2195:
        /* <DEDUP_REMOVED lines=40> */
.L_x_2194:
[----:B------:R-:W-:Y:S05]  /*b9f0*/  BSYNC B1 ;  /* 0x0000000000017941 */ /* 0x000fea0003800000 */
.L_x_2193:
        /* <DEDUP_REMOVED lines=44> */
.L_x_2199:
[----:B------:R-:W-:Y:S05]  /*bcc0*/  BSYNC B0 ;  /* 0x0000000000007941 */ /* 0x000fea0003800000 */
.L_x_2198:
        /* <DEDUP_REMOVED lines=41> */
.L_x_2182:
        /* <DEDUP_REMOVED lines=21> */
.L_x_2201:
[----:B-123--:R-:W-:Y:S05]  /*c0b0*/  BSYNC B0 ;  /* 0x0000000000007941 */ /* 0x00efea0003800000 */
.L_x_2200:
        /* <DEDUP_REMOVED lines=124> */
.L_x_2203:
[----:B------:R-:W-:Y:S05]  /*c880*/  BSYNC B0 ;  /* 0x0000000000007941 */ /* 0x000fea0003800000 */
.L_x_2202:
        /* <DEDUP_REMOVED lines=99> */
.L_x_2205:
[----:B------:R-:W-:Y:S05]  /*cec0*/  BSYNC B0 ;  /* 0x0000000000007941 */ /* 0x000fea0003800000 */
.L_x_2204:
        /* <DEDUP_REMOVED lines=99> */
.L_x_2207:
[----:B------:R-:W-:Y:S05]  /*d500*/  BSYNC B0 ;  /* 0x0000000000007941 */ /* 0x000fea0003800000 */
.L_x_2206:
        /* <DEDUP_REMOVED lines=98> */
.L_x_2197:
[----:B------:R-:W-:Y:S05]  /*db30*/  BSYNC B2 ;  /* 0x0000000000027941 */ /* 0x000fea0003800000 */
.L_x_2181:
        /* <DEDUP_REMOVED lines=38> */
[----:B---3--:R-:W2:Y:S01]  /*dda0*/  SHFL.IDX PT, R6, R5, RZ, 0x181f ;  /* 0x00181fff05067589 */ /* 0x008ea200000e0000 */
[C---:B------:R-:W-:Y:S02]  /*ddb0*/  IADD3 R2, R200.reuse, 0x20, RZ ;  /* 0x00000020c8027810 */ /* 0x040fe40007ffe0ff */
[----:B------:R-:W-:Y:S01]  /*ddc0*/  @P1 IADD3 R2, R200, -0x20, RZ ;  /* 0xffffffe0c8021810 */ /* 0x000fe20007ffe0ff */
[----:B------:R-:W3:Y:S01]  /*ddd0*/  SHFL.IDX PT, R11, R3, RZ, 0x181f ;  /* 0x00181fff030b7589 */ /* 0x000ee200000e0000 */
[----:B------:R-:W-:-:S03]  /*dde0*/  ISETP.LT.OR P1, PT, R4, 0x1, P3 ;  /* 0x000000010400780c */ /* 0x000fc60001f21670 */
[----:B------:R-:W4:Y:S04]  /*ddf0*/  SHFL.IDX PT, R15, R5, 0x1, 0x181f ;  /* 0x00381f00050f7f89 */ /* 0x000f2800000e0000 */
[----:B------:R-:W1:Y:S04]  /*de00*/  SHFL.IDX PT, R17, R3, 0x1, 0x181f ;  /* 0x00381f0003117f89 */ /* 0x000e6800000e0000 */
[----:B------:R-:W-:Y:S04]  /*de10*/  LDSM.16.M88.4 R40, [R2] ;  /* 0x000000000228783b */ /* 0x000fe80000000200 */
[----:B------:R-:W-:Y:S01]  /*de20*/  LDSM.16.M88.4 R60, [R2+0x800] ;  /* 0x00080000023c783b */ /* 0x000fe20000000200 */
[----:B--2---:R-:W-:-:S03]  /*de30*/  IADD3 R8, P0, R6, R215, RZ ;  /* 0x000000d706087210 */ /* 0x004fc60007f1e0ff */
[----:B------:R-:W-:Y:S04]  /*de40*/  LDSM.16.M88.4 R44, [R2+0x1000] ;  /* 0x00100000022c783b */ /* 0x000fe80000000200 */
[----:B------:R-:W-:Y:S01]  /*de50*/  LDSM.16.M88.4 R92, [R2+0x1800] ;  /* 0x00180000025c783b */ /* 0x000fe20000000200 */
[C---:B---3--:R-:W-:Y:S01]  /*de60*/  IMAD.X R9, R11.reuse, 0x1, R216, P0 ;  /* 0x000000010b097824 */ /* 0x048fe200000e06d8 */
[----:B------:R-:W-:Y:S02]  /*de70*/  IADD3 R10, P0, R6, R218, RZ ;  /* 0x000000da060a7210 */ /* 0x000fe40007f1e0ff */
[----:B------:R-:W-:Y:S03]  /*de80*/  LDSM.16.M88.4 R100, [R2+0x2000] ;  /* 0x002000000264783b */ /* 0x000fe60000000200 */
[----:B------:R-:W-:Y:S01]  /*de90*/  IMAD.X R11, R11, 0x1, R217, P0 ;  /* 0x000000010b0b7824 */ /* 0x000fe200000e06d9 */
[----:B------:R-:W-:Y:S04]  /*dea0*/  LDSM.16.M88.4 R108, [R2+0x2800] ;  /* 0x00280000026c783b */ /* 0x000fe80000000200 */
[----:B------:R-:W-:Y:S04]  /*deb0*/  LDSM.16.M88.4 R124, [R2+0x3000] ;  /* 0x00300000027c783b */ /* 0x000fe80000000200 */
[----:B------:R-:W2:Y:S04]  /*dec0*/  SHFL.IDX PT, R2, R5, 0x2, 0x181f ;  /* 0x00581f0005027f89 */ /* 0x000ea800000e0000 */
[----:B------:R-:W3:Y:S04]  /*ded0*/  SHFL.IDX PT, R6, R3, 0x2, 0x181f ;  /* 0x00581f0003067f89 */ /* 0x000ee800000e0000 */
        /* <DEDUP_REMOVED lines=23> */
[----:B---3--:R-:W-:-:S12]  /*e050*/  IMAD.X R11, R6, 0x1, R216, P0 ;  /* 0x00000001060b7824 */ /* 0x008fd800000e06d8 */
[----:B------:R2:W-:Y:S01]  /*e060*/  LDGSTS.E.BYPASS.LTC128B.128 [R213+0x2100], [R10.64], !P4 ;  /* 0x021000000ad57fae */ /* 0x0005e2000e101d48 */
[----:B-1----:R-:W-:-:S05]  /*e070*/  IADD3 R8, P0, R2, R218, RZ ;  /* 0x000000da02087210 */ /* 0x002fca0007f1e0ff */
[----:B------:R-:W-:Y:S01]  /*e080*/  IMAD.X R9, R6, 0x1, R217, P0 ;  /* 0x0000000106097824 */ /* 0x000fe200000e06d9 */
[----:B------:R-:W-:-:S04]  /*e090*/  ISETP.GT.AND P0, PT, R18, 0x7f, PT ;  /* 0x0000007f1200780c */ /* 0x000fc80003f04270 */
[----:B------:R2:W-:Y:S09]  /*e0a0*/  LDGSTS.E.BYPASS.LTC128B.128 [R213+0x5900], [R8.64], !P1 ;  /* 0x0590000008d57fae */ /* 0x0005f2000c901d48 */
[----:B------:R-:W-:Y:S05]  /*e0b0*/  @P0 BRA `(.L_x_2209) ;  /* 0x000000e000000947 */ /* 0x000fea0003800000 */
[----:B------:R-:W-:Y:S05]  /*e0c0*/  BRA.DIV ~URZ, `(.L_x_2210) ;  /* 0x0000ad527f007947 */ /* 0x000fea000b800000 */
[----:B------:R1:W3:Y:S04]  /*e0d0*/  SHFL.IDX PT, R6, R3, 0x3, 0x181f ;  /* 0x00781f0003067f89 */ /* 0x0002e800000e0000 */
[----:B------:R1:W4:Y:S02]  /*e0e0*/  SHFL.IDX PT, R2, R5, 0x3, 0x181f ;  /* 0x00781f0005027f89 */ /* 0x00032400000e0000 */
.L_x_2306:
[C---:B------:R-:W-:Y:S02]  /*e0f0*/  ISETP.LT.OR P3, PT, R4.reuse, 0x61, P3 ;  /* 0x000000610400780c */ /* 0x040fe40001f61670 */
[----:B------:R-:W-:-:S02]  /*e100*/  ISETP.LT.OR P2, PT, R4, 0x61, P2 ;  /* 0x000000610400780c */ /* 0x000fc40001741670 */
[C---:B----4-:R-:W-:Y:S02]  /*e110*/  IADD3 R4, P1, R2.reuse, R215, RZ ;  /* 0x000000d702047210 */ /* 0x050fe40007f3e0ff */
[----:B------:R-:W-:-:S03]  /*e120*/  IADD3 R2, P0, R2, R218, RZ ;  /* 0x000000da02027210 */ /* 0x000fc60007f1e0ff */
[C---:B-1-3--:R-:W-:Y:S02]  /*e130*/  IMAD.X R5, R6.reuse, 0x1, R216, P1 ;  /* 0x0000000106057824 */ /* 0x04afe400008e06d8 */
[----:B------:R-:W-:-:S03]  /*e140*/  IMAD.X R3, R6, 0x1, R217, P0 ;  /* 0x0000000106037824 */ /* 0x000fc600000e06d9 */
[----:B------:R-:W-:Y:S01]  /*e150*/  @!PT LDS RZ, [RZ] ;  /* 0x00000000fffff984 */ /* 0x000fe20000000800 */
[----:B------:R-:W-:Y:S01]  /*e160*/  @!PT LDS RZ, [RZ] ;  /* 0x00000000fffff984 */ /* 0x000fe20000000800 */
[----:B------:R-:W-:Y:S01]  /*e170*/  @!PT LDS RZ, [RZ] ;  /* 0x00000000fffff984 */ /* 0x000fe20000000800 */
[----:B------:R1:W-:Y:S04]  /*e180*/  LDGSTS.E.BYPASS.LTC128B.128 [R214+0x3100], [R4.64], !P3 ;  /* 0x0310000004d67fae */ /* 0x0003e8000d901d48 */
[----:B------:R1:W-:Y:S02]  /*e190*/  LDGSTS.E.BYPASS.LTC128B.128 [R214+0x6900], [R2.64], !P2 ;  /* 0x0690000002d67fae */ /* 0x0003e4000d101d48 */
.L_x_2209:
[----:B------:R-:W-:Y:S05]  /*e1a0*/  BSYNC B0 ;  /* 0x0000000000007941 */ /* 0x000fea0003800000 */
.L_x_2208:
[C---:B--2---:R-:W-:Y:S01]  /*e1b0*/  HMMA.16816.F32 R16, R140.reuse, R36, RZ ;  /* 0x000000248c10723c */ /* 0x044fe200000018ff */
[----:B------:R-:W-:Y:S01]  /*e1c0*/  R2P PR, R82, 0x6 ;  /* 0x0000000652007804 */ /* 0x000fe20000000000 */
[----:B-1----:R-:W-:Y:S01]  /*e1d0*/  IMAD.MOV.U32 R2, RZ, RZ, 0x40 ;  /* 0x00000040ff027424 */ /* 0x002fe200078e00ff */
[----:B------:R-:W-:Y:S01]  /*e1e0*/  IADD3 R205, R200, 0x20, RZ ;  /* 0x00000020c8cd7810 */ /* 0x000fe20007ffe0ff */
[----:B------:R-:W0:Y:S01]  /*e1f0*/  LDGDEPBAR ;  /* 0x00000000000079af */ /* 0x000e220000000000 */
[----:B------:R-:W-:Y:S01]  /*e200*/  ISETP.GT.AND P0, PT, R129, R252, PT ;  /* 0x000000fc8100720c */ /* 0x000fe20003f04270 */
[----:B------:R-:W-:Y:S01]  /*e210*/  BSSY B1, `(.L_x_2211) ;  /* 0x0000104000017945 */ /* 0x000fe20003800000 */
[----:B------:R-:W-:Y:S01]  /*e220*/  SEL R2, R2, 0xffffffc0, !P2 ;  /* 0xffffffc002027807 */ /* 0x000fe20005000000 */
[----:B------:R-:W-:Y:S04]  /*e230*/  HMMA.16816.F32 R32, R140, R28, RZ ;  /* 0x0000001c8c20723c */ /* 0x000fe800000018ff */
[----:B------:R-:W-:-:S02]  /*e240*/  IMAD.IADD R3, R200, 0x1, R2 ;  /* 0x00000001c8037824 */ /* 0x000fc400078e0202 */
[----:B------:R-:W-:Y:S02]  /*e250*/  @P1 IADD3 R205, R200, -0x20, RZ ;  /* 0xffffffe0c8cd1810 */ /* 0x000fe40007ffe0ff */
[----:B------:R-:W-:Y:S02]  /*e260*/  HMMA.16816.F32 R8, R140, R38, RZ ;  /* 0x000000268c08723c */ /* 0x000fe400000018ff */
[----:B------:R-:W-:-:S06]  /*e270*/  IADD3 R83, R2, 0x3800, R205 ;  /* 0x0000380002537810 */ /* 0x000fcc0007ffe0cd */
[C---:B------:R-:W-:Y:S08]  /*e280*/  HMMA.16816.F32 R28, R140.reuse, R30, RZ ;  /* 0x0000001e8c1c723c */ /* 0x040ff000000018ff */
[C---:B------:R-:W-:Y:S08]  /*e290*/  HMMA.16816.F32 R24, R140.reuse, R20, RZ ;  /* 0x000000148c18723c */ /* 0x040ff000000018ff */
[----:B------:R-:W-:Y:S08]  /*e2a0*/  HMMA.16816.F32 R20, R140, R22, RZ ;  /* 0x000000168c14723c */ /* 0x000ff000000018ff */
[C---:B------:R-:W-:Y:S01]  /*e2b0*/  HMMA.16816.F32 R56, R144.reuse, R44, R16 ;  /* 0x0000002c9038723c */ /* 0x040fe20000001810 */
[----:B------:R-:W1:Y:S07]  /*e2c0*/  LDSM.16.M88.4 R16, [R3+0x1000] ;  /* 0x001000000310783b */ /* 0x000e6e0000000200 */
[C---:B------:R-:W-:Y:S08]  /*e2d0*/  HMMA.16816.F32 R8, R144.reuse, R46, R8 ;  /* 0x0000002e9008723c */ /* 0x040ff00000001808 */
[C---:B------:R-:W-:Y:S08]  /*e2e0*/  HMMA.16816.F32 R84, R144.reuse, R40, R32 ;  /* 0x000000289054723c */ /* 0x040ff00000001820 */
[----:B------:R-:W-:Y:S08]  /*e2f0*/  HMMA.16816.F32 R68, R144, R42, R28 ;  /* 0x0000002a9044723c */ /* 0x000ff0000000181c */
[C---:B------:R-:W-:Y:S08]  /*e300*/  HMMA.16816.F32 R44, R140.reuse, R72, RZ ;  /* 0x000000488c2c723c */ /* 0x040ff000000018ff */
[----:B------:R-:W-:Y:S01]  /*e310*/  HMMA.16816.F32 R40, R140, R74, RZ ;  /* 0x0000004a8c28723c */ /* 0x000fe200000018ff */
[----:B------:R-:W-:Y:S07]  /*e320*/  LDSM.16.M88.4 R72, [R3+0x1800] ;  /* 0x001800000348783b */ /* 0x000fee0000000200 */
[C---:B------:R-:W-:Y:S01]  /*e330*/  HMMA.16816.F32 R64, R144.reuse, R60, R24 ;  /* 0x0000003c9040723c */ /* 0x040fe20000001818 */
[----:B------:R-:W2:Y:S07]  /*e340*/  LDSM.16.M88.4 R24, [R3] ;  /* 0x000000000318783b */ /* 0x000eae0000000200 */
[----:B------:R-:W-:Y:S01]  /*e350*/  HMMA.16816.F32 R60, R144, R62, R20 ;  /* 0x0000003e903c723c */ /* 0x000fe20000001814 */
[----:B------:R-:W3:Y:S07]  /*e360*/  LDSM.16.M88.4 R20, [R3+0x800] ;  /* 0x000800000314783b */ /* 0x000eee0000000200 */
[C---:B------:R-:W-:Y:S08]  /*e370*/  HMMA.16816.F32 R52, R140.reuse, R48, RZ ;  /* 0x000000308c34723c */ /* 0x040ff000000018ff */
[C---:B------:R-:W-:Y:S08]  /*e380*/  HMMA.16816.F32 R36, R140.reuse, R88, RZ ;  /* 0x000000588c24723c */ /* 0x040ff000000018ff */
[C---:B------:R-:W-:Y:S08]  /*e390*/  HMMA.16816.F32 R48, R140.reuse, R50, RZ ;  /* 0x000000328c30723c */ /* 0x040ff000000018ff */
[----:B------:R-:W-:Y:S08]  /*e3a0*/  HMMA.16816.F32 R32, R140, R90, RZ ;  /* 0x0000005a8c20723c */ /* 0x000ff000000018ff */
[C---:B------:R-:W-:Y:S01]  /*e3b0*/  HMMA.16816.F32 R116, R144.reuse, R100, R44 ;  /* 0x000000649074723c */ /* 0x040fe2000000182c */
[----:B------:R-:W4:Y:S07]  /*e3c0*/  LDSM.16.M88.4 R44, [R3+0x2000] ;  /* 0x00200000032c783b */ /* 0x000f2e0000000200 */
[----:B------:R-:W-:Y:S08]  /*e3d0*/  HMMA.16816.F32 R100, R144, R102, R40 ;  /* 0x000000669064723c */ /* 0x000ff00000001828 */
[----:B-1----:R-:W-:Y:S08]  /*e3e0*/  HMMA.16816.F32 R40, R176, R18, R8 ;  /* 0x00000012b028723c */ /* 0x002ff00000001808 */
[C---:B------:R-:W-:Y:S08]  /*e3f0*/  HMMA.16816.F32 R8, R140.reuse, R122, RZ ;  /* 0x0000007a8c08723c */ /* 0x040ff000000018ff */
[----:B------:R-:W-:Y:S08]  /*e400*/  HMMA.16816.F32 R28, R140, R120, RZ ;  /* 0x000000788c1c723c */ /* 0x000ff000000018ff */
[C---:B------:R-:W-:Y:S08]  /*e410*/  HMMA.16816.F32 R52, R144.reuse, R92, R52 ;  /* 0x0000005c9034723c */ /* 0x040ff00000001834 */
[C---:B------:R-:W-:Y:S01]  /*e420*/  HMMA.16816.F32 R112, R144.reuse, R108, R36 ;  /* 0x0000006c9070723c */ /* 0x040fe20000001824 */
[----:B------:R-:W1:Y:S07]  /*e430*/  LDSM.16.M88.4 R36, [R3+0x2800] ;  /* 0x002800000324783b */ /* 0x000e6e0000000200 */
[C---:B------:R-:W-:Y:S08]  /*e440*/  HMMA.16816.F32 R48, R144.reuse, R94, R48 ;  /* 0x0000005e9030723c */ /* 0x040ff00000001830 */
[----:B------:R-:W-:Y:S01]  /*e450*/  HMMA.16816.F32 R108, R144, R110, R32 ;  /* 0x0000006e906c723c */ /* 0x000fe20000001820 */
[----:B------:R-:W1:Y:S07]  /*e460*/  LDSM.16.M88.4 R32, [R3+0x3000] ;  /* 0x003000000320783b */ /* 0x000e6e0000000200 */
[C---:B--2---:R-:W-:Y:S08]  /*e470*/  HMMA.16816.F32 R92, R176.reuse, R26, R68 ;  /* 0x0000001ab05c723c */ /* 0x044ff00000001844 */
[C---:B---3--:R-:W-:Y:S08]  /*e480*/  HMMA.16816.F32 R88, R176.reuse, R20, R64 ;  /* 0x00000014b058723c */ /* 0x048ff00000001840 */
[C---:B------:R-:W-:Y:S08]  /*e490*/  HMMA.16816.F32 R68, R176.reuse, R22, R60 ;  /* 0x00000016b044723c */ /* 0x040ff0000000183c */
[----:B------:R-:W-:Y:S01]  /*e4a0*/  HMMA.16816.F32 R56, R176, R16, R56 ;  /* 0x00000010b038723c */ /* 0x000fe20000001838 */
[----:B------:R-:W2:Y:S07]  /*e4b0*/  LDSM.16.M88.4 R16, [R83+-0x2800] ;  /* 0xffd800005310783b */ /* 0x000eae0000000200 */
[C---:B------:R-:W-:Y:S01]  /*e4c0*/  HMMA.16816.F32 R20, R144.reuse, R126, R8 ;  /* 0x0000007e9014723c */ /* 0x040fe20000001808 */
[----:B------:R-:W3:Y:S07]  /*e4d0*/  LDSM.16.M88.4 R8, [R83+-0x2000] ;  /* 0xffe000005308783b */ /* 0x000eee0000000200 */
[----:B------:R-:W-:Y:S01]  /*e4e0*/  HMMA.16816.F32 R104, R144, R124, R28 ;  /* 0x0000007c9068723c */ /* 0x000fe2000000181c */
[----:B------:R-:W2:Y:S07]  /*e4f0*/  LDSM.16.M88.4 R28, [R83+-0x3800] ;  /* 0xffc80000531c783b */ /* 0x000eae0000000200 */
[C---:B------:R-:W-:Y:S01]  /*e500*/  HMMA.16816.F32 R96, R176.reuse, R24, R84 ;  /* 0x00000018b060723c */ /* 0x040fe20000001854 */
[----:B------:R-:W2:Y:S04]  /*e510*/  LDSM.16.M88.4 R24, [R83+-0x3000] ;  /* 0xffd000005318783b */ /* 0x000ea80000000200 */
[----:B------:R-:W2:Y:S03]  /*e520*/  LDSM.16.M88.4 R84, [R83+-0x1800] ;  /* 0xffe800005354783b */ /* 0x000ea60000000200 */
[C---:B------:R-:W-:Y:S08]  /*e530*/  HMMA.16816.F32 R52, R176.reuse, R72, R52 ;  /* 0x00000048b034723c */ /* 0x040ff00000001834 */
[C---:B------:R-:W-:Y:S08]  /*e540*/  HMMA.16816.F32 R64, R176.reuse, R74, R48 ;  /* 0x0000004ab040723c */ /* 0x040ff00000001830 */
[C---:B----4-:R-:W-:Y:S08]  /*e550*/  HMMA.16816.F32 R60, R176.reuse, R44, R116 ;  /* 0x0000002cb03c723c */ /* 0x050ff00000001874 */
[C---:B-1----:R-:W-:Y:S08]  /*e560*/  HMMA.16816.F32 R116, R176.reuse, R36, R112 ;  /* 0x00000024b074723c */ /* 0x042ff00000001870 */
[C---:B------:R-:W-:Y:S01]  /*e570*/  HMMA.16816.F32 R112, R176.reuse, R38, R108 ;  /* 0x00000026b070723c */ /* 0x040fe2000000186c */
[----:B------:R-:W-:Y:S07]  /*e580*/  LDSM.16.M88.4 R36, [R83+-0x1000] ;  /* 0xfff000005324783b */ /* 0x000fee0000000200 */
[C---:B------:R-:W-:Y:S08]  /*e590*/  HMMA.16816.F32 R108, R176.reuse, R32, R104 ;  /* 0x00000020b06c723c */ /* 0x040ff00000001868 */
[----:B------:R-:W-:Y:S01]  /*e5a0*/  HMMA.16816.F32 R104, R176, R34, R20 ;  /* 0x00000022b068723c */ /* 0x000fe20000001814 */
[----:B------:R-:W1:Y:S04]  /*e5b0*/  LDSM.16.M88.4 R20, [R200+0x4800] ;  /* 0x00480000c814783b */ /* 0x000e680000000200 */
[----:B------:R-:W-:Y:S03]  /*e5c0*/  LDSM.16.M88.4 R32, [R83+-0x800] ;  /* 0xfff800005320783b */ /* 0x000fe60000000200 */
[C---:B--2---:R-:W-:Y:S08]  /*e5d0*/  HMMA.16816.F32 R56, R180.reuse, R16, R56 ;  /* 0x00000010b438723c */ /* 0x044ff00000001838 */
[C---:B------:R-:W-:Y:S01]  /*e5e0*/  HMMA.16816.F32 R48, R180.reuse, R18, R40 ;  /* 0x00000012b430723c */ /* 0x040fe20000001828 */
[----:B------:R-:W2:Y:S07]  /*e5f0*/  LDSM.16.M88.4 R16, [R200+0x5000] ;  /* 0x00500000c810783b */ /* 0x000eae0000000200 */
[C---:B---3--:R-:W-:Y:S01]  /*e600*/  HMMA.16816.F32 R40, R180.reuse, R8, R52 ;  /* 0x00000008b428723c */ /* 0x048fe20000001834 */
[----:B------:R-:W3:Y:S07]  /*e610*/  LDSM.16.M88.4 R52, [R200+0x5800] ;  /* 0x00580000c834783b */ /* 0x000eee0000000200 */
[C---:B------:R-:W-:Y:S08]  /*e620*/  HMMA.16816.F32 R96, R180.reuse, R28, R96 ;  /* 0x0000001cb460723c */ /* 0x040ff00000001860 */
[C---:B------:R-:W-:Y:S01]  /*e630*/  HMMA.16816.F32 R92, R180.reuse, R30, R92 ;  /* 0x0000001eb45c723c */ /* 0x040fe2000000185c */
[----:B------:R-:W4:Y:S07]  /*e640*/  LDSM.16.M88.4 R28, [R200+0x3800] ;  /* 0x00380000c81c783b */ /* 0x000f2e0000000200 */
[C---:B------:R-:W-:Y:S08]  /*e650*/  HMMA.16816.F32 R72, R180.reuse, R24, R88 ;  /* 0x00000018b448723c */ /* 0x040ff00000001858 */
[----:B------:R-:W-:Y:S01]  /*e660*/  HMMA.16816.F32 R68, R180, R26, R68 ;  /* 0x0000001ab444723c */ /* 0x000fe20000001844 */
[----:B------:R-:W2:Y:S07]  /*e670*/  LDSM.16.M88.4 R24, [R200+0x4000] ;  /* 0x00400000c818783b */ /* 0x000eae0000000200 */
[----:B------:R-:W-:Y:S08]  /*e680*/  HMMA.16816.F32 R100, R176, R46, R100 ;  /* 0x0000002eb064723c */ /* 0x000ff00000001864 */
[C---:B------:R-:W-:Y:S08]  /*e690*/  HMMA.16816.F32 R8, R180.reuse, R10, R64 ;  /* 0x0000000ab408723c */ /* 0x040ff00000001840 */
[----:B------:R-:W-:Y:S08]  /*e6a0*/  HMMA.16816.F32 R44, R180, R84, R60 ;  /* 0x00000054b42c723c */ /* 0x000ff0000000183c */
[C---:B-1----:R-:W-:Y:S08]  /*e6b0*/  HMMA.16816.F32 R64, R184.reuse, R20, R56 ;  /* 0x00000014b840723c */ /* 0x042ff00000001838 */
[C---:B------:R-:W-:Y:S01]  /*e6c0*/  HMMA.16816.F32 R60, R184.reuse, R22, R48 ;  /* 0x00000016b83c723c */ /* 0x040fe20000001830 */
[----:B------:R-:W1:Y:S07]  /*e6d0*/  LDSM.16.M88.4 R48, [R200+0x6000] ;  /* 0x00600000c830783b */ /* 0x000e6e0000000200 */
[C---:B--2---:R-:W-:Y:S01]  /*e6e0*/  HMMA.16816.F32 R56, R184.reuse, R16, R40 ;  /* 0x00000010b838723c */ /* 0x044fe20000001828 */
[----:B------:R-:W-:Y:S07]  /*e6f0*/  LDSM.16.M88.4 R40, [R205+0x3800] ;  /* 0x00380000cd28783b */ /* 0x000fee0000000200 */
[----:B------:R-:W-:Y:S08]  /*e700*/  HMMA.16816.F32 R20, R184, R18, R8 ;  /* 0x00000012b814723c */ /* 0x000ff00000001808 */
[----:B------:R-:W-:Y:S08]  /*e710*/  HMMA.16816.F32 R84, R180, R86, R100 ;  /* 0x00000056b454723c */ /* 0x000ff00000001864 */
[----:B---3--:R-:W-:Y:S01]  /*e720*/  HMMA.16816.F32 R16, R184, R52, R44 ;  /* 0x00000034b810723c */ /* 0x008fe2000000182c */
[----:B------:R-:W2:Y:S07]  /*e730*/  LDSM.16.M88.4 R44, [R200+0x6800] ;  /* 0x00680000c82c783b */ /* 0x000eae0000000200 */
[C---:B------:R-:W-:Y:S08]  /*e740*/  HMMA.16816.F32 R116, R180.reuse, R36, R116 ;  /* 0x00000024b474723c */ /* 0x040ff00000001874 */
[C---:B------:R-:W-:Y:S01]  /*e750*/  HMMA.16816.F32 R112, R180.reuse, R38, R112 ;  /* 0x00000026b470723c */ /* 0x040fe20000001870 */
[----:B------:R-:W3:Y:S07]  /*e760*/  LDSM.16.M88.4 R36, [R205+0x4000] ;  /* 0x00400000cd24783b */ /* 0x000eee0000000200 */
[C---:B------:R-:W-:Y:S08]  /*e770*/  HMMA.16816.F32 R108, R180.reuse, R32, R108 ;  /* 0x00000020b46c723c */ /* 0x040ff0000000186c */
[----:B------:R-:W-:Y:S01]  /*e780*/  HMMA.16816.F32 R104, R180, R34, R104 ;  /* 0x00000022b468723c */ /* 0x000fe20000001868 */
[----:B------:R-:W1:Y:S07]  /*e790*/  LDSM.16.M88.4 R32, [R205+0x4800] ;  /* 0x00480000cd20783b */ /* 0x000e6e0000000200 */
[C---:B----4-:R-:W-:Y:S08]  /*e7a0*/  HMMA.16816.F32 R96, R184.reuse, R28, R96 ;  /* 0x0000001cb860723c */ /* 0x050ff00000001860 */
[C---:B------:R-:W-:Y:S01]  /*e7b0*/  HMMA.16816.F32 R88, R184.reuse, R30, R92 ;  /* 0x0000001eb858723c */ /* 0x040fe2000000185c */
[----:B------:R-:W4:Y:S07]  /*e7c0*/  LDSM.16.M88.4 R28, [R205+0x5000] ;  /* 0x00500000cd1c783b */ /* 0x000f2e0000000200 */
[C---:B------:R-:W-:Y:S08]  /*e7d0*/  HMMA.16816.F32 R72, R184.reuse, R24, R72 ;  /* 0x00000018b848723c */ /* 0x040ff00000001848 */
[C---:B------:R-:W-:Y:S01]  /*e7e0*/  HMMA.16816.F32 R68, R184.reuse, R26, R68 ;  /* 0x0000001ab844723c */ /* 0x040fe20000001844 */
[----:B------:R-:W3:Y:S07]  /*e7f0*/  LDSM.16.M88.4 R24, [R205+0x5800] ;  /* 0x00580000cd18783b */ /* 0x000eee0000000200 */
[C---:B------:R-:W-:Y:S01]  /*e800*/  HMMA.16816.F32 R8, R184.reuse, R54, R84 ;  /* 0x00000036b808723c */ /* 0x040fe20000001854 */
[----:B------:R-:W3:Y:S07]  /*e810*/  LDSM.16.M88.4 R84, [R205+0x6000] ;  /* 0x00600000cd54783b */ /* 0x000eee0000000200 */
[C---:B-1----:R-:W-:Y:S08]  /*e820*/  HMMA.16816.F32 R52, R184.reuse, R48, R116 ;  /* 0x00000030b834723c */ /* 0x042ff00000001874 */
[C---:B------:R-:W-:Y:S08]  /*e830*/  HMMA.16816.F32 R92, R184.reuse, R50, R112 ;  /* 0x00000032b85c723c */ /* 0x040ff00000001870 */
[----:B--2---:R-:W-:Y:S08]  /*e840*/  HMMA.16816.F32 R116, R184, R44, R108 ;  /* 0x0000002cb874723c */ /* 0x004ff0000000186c */
[C---:B------:R-:W-:Y:S01]  /*e850*/  HMMA.16816.F32 R112, R188.reuse, R40, R96 ;  /* 0x00000028bc70723c */ /* 0x040fe20000001860 */
[----:B------:R-:W-:Y:S07]  /*e860*/  LDSM.16.M88.4 R96, [R3+0x6800] ;  /* 0x006800000360783b */ /* 0x000fee0000000200 */
[C---:B------:R-:W-:Y:S01]  /*e870*/  HMMA.16816.F32 R108, R188.reuse, R42, R88 ;  /* 0x0000002abc6c723c */ /* 0x040fe20000001858 */
        /* <DEDUP_REMOVED lines=9> */
[----:B------:R-:W4:Y:S04]  /*e910*/  LDSM.16.M88.4 R28, [R3+0x4800] ;  /* 0x00480000031c783b */ /* 0x000f280000000200 */
[----:B------:R-:W-:Y:S03]  /*e920*/  LDSM.16.M88.4 R20, [R3+0x5800] ;  /* 0x005800000314783b */ /* 0x000fe60000000200 */
[C---:B------:R-:W-:Y:S08]  /*e930*/  HMMA.16816.F32 R48, R188.reuse, R24, R16 ;  /* 0x00000018bc30723c */ /* 0x040ff00000001810 */
[----:B------:R-:W-:Y:S01]  /*e940*/  HMMA.16816.F32 R16, R188, R26, R8 ;  /* 0x0000001abc10723c */ /* 0x000fe20000001808 */
[----:B------:R-:W3:Y:S07]  /*e950*/  LDSM.16.M88.4 R24, [R3+0x5000] ;  /* 0x005000000318783b */ /* 0x000eee0000000200 */
[----:B------:R-:W-:Y:S01]  /*e960*/  HMMA.16816.F32 R104, R184, R46, R104 ;  /* 0x0000002eb868723c */ /* 0x000fe20000001868 */
[----:B------:R-:W3:Y:S07]  /*e970*/  LDSM.16.M88.4 R44, [R3+0x6000] ;  /* 0x00600000032c783b */ /* 0x000eee0000000200 */
[C---:B------:R-:W-:Y:S08]  /*e980*/  HMMA.16816.F32 R8, R188.reuse, R84, R52 ;  /* 0x00000054bc08723c */ /* 0x040ff00000001834 */
[C---:B------:R-:W-:Y:S08]  /*e990*/  HMMA.16816.F32 R52, R188.reuse, R86, R92 ;  /* 0x00000056bc34723c */ /* 0x040ff0000000185c */
[----:B-1----:R-:W-:Y:S08]  /*e9a0*/  HMMA.16816.F32 R64, R188, R40, R116 ;  /* 0x00000028bc40723c */ /* 0x002ff00000001874 */
[C---:B--2---:R-:W-:Y:S08]  /*e9b0*/  HMMA.16816.F32 R116, R192.reuse, R36, R112 ;  /* 0x00000024c074723c */ /* 0x044ff00000001870 */
[----:B------:R-:W-:Y:S01]  /*e9c0*/  HMMA.16816.F32 R112, R192, R38, R108 ;  /* 0x00000026c070723c */ /* 0x000fe2000000186c */
[----:B------:R-:W-:Y:S07]  /*e9d0*/  LDSM.16.M88.4 R36, [R83+0x2000] ;  /* 0x002000005324783b */ /* 0x000fee0000000200 */
[----:B------:R-:W-:Y:S01]  /*e9e0*/  HMMA.16816.F32 R104, R188, R42, R104 ;  /* 0x0000002abc68723c */ /* 0x000fe20000001868 */
[----:B------:R-:W1:Y:S07]  /*e9f0*/  LDSM.16.M88.4 R40, [R83+0x1800] ;  /* 0x001800005328783b */ /* 0x000e6e0000000200 */
[C---:B---3--:R-:W-:Y:S08]  /*ea00*/  HMMA.16816.F32 R108, R192.reuse, R32, R100 ;  /* 0x00000020c06c723c */ /* 0x048ff00000001864 */
[C---:B------:R-:W-:Y:S01]  /*ea10*/  HMMA.16816.F32 R100, R192.reuse, R34, R88 ;  /* 0x00000022c064723c */ /* 0x040fe20000001858 */
[----:B------:R-:W-:Y:S07]  /*ea20*/  LDSM.16.M88.4 R32, [R83+0x2800] ;  /* 0x002800005320783b */ /* 0x000fee0000000200 */
[C---:B----4-:R-:W-:Y:S08]  /*ea30*/  HMMA.16816.F32 R88, R192.reuse, R30, R68 ;  /* 0x0000001ec058723c */ /* 0x050ff00000001844 */
[C---:B------:R-:W-:Y:S08]  /*ea40*/  HMMA.16816.F32 R68, R192.reuse, R26, R56 ;  /* 0x0000001ac044723c */ /* 0x040ff00000001838 */
[C---:B------:R-:W-:Y:S08]  /*ea50*/  HMMA.16816.F32 R56, R192.reuse, R20, R48 ;  /* 0x00000014c038723c */ /* 0x040ff00000001830 */
[C---:B------:R-:W-:Y:S01]  /*ea60*/  HMMA.16816.F32 R84, R192.reuse, R24, R60 ;  /* 0x00000018c054723c */ /* 0x040fe2000000183c */
[----:B------:R-:W-:Y:S07]  /*ea70*/  LDSM.16.M88.4 R60, [R83+0x800] ;  /* 0x00080000533c783b */ /* 0x000fee0000000200 */
[C---:B------:R-:W-:Y:S08]  /*ea80*/  HMMA.16816.F32 R48, R192.reuse, R22, R16 ;  /* 0x00000016c030723c */ /* 0x040ff00000001810 */
[C---:B------:R-:W-:Y:S01]  /*ea90*/  HMMA.16816.F32 R92, R192.reuse, R28, R72 ;  /* 0x0000001cc05c723c */ /* 0x040fe20000001848 */
[----:B------:R-:W-:Y:S04]  /*eaa0*/  LDSM.16.M88.4 R28, [R83+0x3000] ;  /* 0x00300000531c783b */ /* 0x000fe80000000200 */
[----:B------:R-:W-:Y:S03]  /*eab0*/  LDSM.16.M88.4 R72, [R83] ;  /* 0x000000005348783b */ /* 0x000fe60000000200 */
[C---:B------:R-:W-:Y:S08]  /*eac0*/  HMMA.16816.F32 R24, R192.reuse, R44, R8 ;  /* 0x0000002cc018723c */ /* 0x040ff00000001808 */
[----:B------:R-:W-:Y:S01]  /*ead0*/  HMMA.16816.F32 R20, R192, R46, R52 ;  /* 0x0000002ec014723c */ /* 0x000fe20000001834 */
[----:B------:R-:W2:Y:S01]  /*eae0*/  LDSM.16.M88.4 R44, [R83+0x1000] ;  /* 0x00100000532c783b */ /* 0x000ea20000000200 */
[----:B------:R-:W-:-:S06]  /*eaf0*/  DEPBAR.LE SB0, 0x0 ;  /* 0x000080000000791a */ /* 0x000fcc0000000000 */
[C---:B------:R-:W-:Y:S08]  /*eb00*/  HMMA.16816.F32 R16, R192.reuse, R96, R64 ;  /* 0x00000060c010723c */ /* 0x040ff00000001840 */
[----:B------:R-:W-:Y:S08]  /*eb10*/  HMMA.16816.F32 R8, R192, R98, R104 ;  /* 0x00000062c008723c */ /* 0x000ff00000001868 */
[C---:B-1----:R-:W-:Y:S08]  /*eb20*/  HMMA.16816.F32 R84, R196.reuse, R40, R84 ;  /* 0x00000028c454723c */ /* 0x042ff00000001854 */
        /* <DEDUP_REMOVED lines=16> */
[----:B------:R-:W2:Y:S04]  /*ec30*/  LDL R4, [R1+0x24] ;  /* 0x0000240001047983 */ /* 0x000ea80000100800 */
[----:B------:R-:W3:Y:S04]  /*ec40*/  LDL.64 R134, [R1+0x18] ;  /* 0x0000180001867983 */ /* 0x000ee80000100a00 */
[----:B------:R-:W4:Y:S01]  /*ec50*/  LDL R6, [R1+0x20] ;  /* 0x0000200001067983 */ /* 0x000f220000100800 */
[----:B------:R-:W-:-:S03]  /*ec60*/  IMAD.MOV.U32 R2, RZ, RZ, c[0x0][0x2b8] ;  /* 0x0000ae00ff027624 */ /* 0x000fc600078e00ff */
[----:B------:R-:W3:Y:S02]  /*ec70*/  LDL.64 R132, [R1+0x10] ;  /* 0x0000100001847983 */ /* 0x000ee40000100a00 */
[----:B------:R-:W-:Y:S02]  /*ec80*/  ISETP.NE.AND P1, PT, R2, 0x1, PT ;  /* 0x000000010200780c */ /* 0x000fe40003f25270 */
[C---:B------:R-:W-:Y:S01]  /*ec90*/  ISETP.GT.AND P0, PT, R0.reuse, 0x6f, PT ;  /* 0x0000006f0000780c */ /* 0x040fe20003f04270 */
[----:B------:R-:W-:Y:S01]  /*eca0*/  IMAD.MOV.U32 R220, RZ, RZ, RZ ;  /* 0x000000ffffdc7224 */ /* 0x000fe200078e00ff */
        /* <DEDUP_REMOVED lines=28> */
.L_x_2307:
[----:B------:R-:W-:Y:S05]  /*ee70*/  BRA.DIV ~URZ, `(.L_x_2214) ;  /* 0x0000a0e27f007947 */ /* 0x000fea000b800000 */
[----:B------:R3:W4:Y:S02]  /*ee80*/  SHFL.IDX PT, R2, R5, RZ, 0x181f ;  /* 0x00181fff05027589 */ /* 0x00072400000e0000 */
.L_x_2308:
[----:B------:R-:W-:Y:S01]  /*ee90*/  ISETP.GE.AND P0, PT, R219, 0x1, PT ;  /* 0x00000001db00780c */ /* 0x000fe20003f06270 */
[----:B------:R-:W-:-:S12]  /*eea0*/  BSSY B0, `(.L_x_2215) ;  /* 0x000000b000007945 */ /* 0x000fd80003800000 */
[----:B------:R-:W-:Y:S05]  /*eeb0*/  @!P0 BRA `(.L_x_2216) ;  /* 0x0000009000008947 */ /* 0x000fea0003800000 */
        /* <DEDUP_REMOVED lines=9> */
.L_x_2216:
[----:B------:R-:W-:Y:S05]  /*ef50*/  BSYNC B0 ;  /* 0x0000000000007941 */ /* 0x000fea0003800000 */
.L_x_2215:
[----:B------:R-:W-:Y:S05]  /*ef60*/  BRA.DIV ~URZ, `(.L_x_2217) ;  /* 0x0000a0627f007947 */ /* 0x000fea000b800000 */
[----:B--2---:R2:W1:Y:S04]  /*ef70*/  SHFL.IDX PT, R6, R4, 0x1, 0x181f ;  /* 0x00381f0004067f89 */ /* 0x00446800000e0000 */
[----:B----4-:R2:W4:Y:S02]  /*ef80*/  SHFL.IDX PT, R2, R5, 0x1, 0x181f ;  /* 0x00381f0005027f89 */ /* 0x01052400000e0000 */
.L_x_2309:
[----:B------:R-:W-:Y:S01]  /*ef90*/  ISETP.GE.AND P0, PT, R219, 0x21, PT ;  /* 0x00000021db00780c */ /* 0x000fe20003f06270 */
[----:B------:R-:W-:-:S12]  /*efa0*/  BSSY B0, `(.L_x_2218) ;  /* 0x000000b000007945 */ /* 0x000fd80003800000 */
[----:B------:R-:W-:Y:S05]  /*efb0*/  @!P0 BRA `(.L_x_2219) ;  /* 0x0000009000008947 */ /* 0x000fea0003800000 */
        /* <DEDUP_REMOVED lines=9> */
.L_x_2219:
[----:B------:R-:W-:Y:S05]  /*f050*/  BSYNC B0 ;  /* 0x0000000000007941 */ /* 0x000fea0003800000 */
.L_x_2218:
[----:B------:R-:W-:Y:S05]  /*f060*/  BRA.DIV ~URZ, `(.L_x_2220) ;  /* 0x0000a0327f007947 */ /* 0x000fea000b800000 */
[----:B-1----:R1:W2:Y:S02]  /*f070*/  SHFL.IDX PT, R6, R4, 0x2, 0x181f ;  /* 0x00581f0004067f89 */ /* 0x0022a400000e0000 */
.L_x_2310:
[----:B------:R-:W-:Y:S05]  /*f080*/  BRA.DIV ~URZ, `(.L_x_2221) ;  /* 0x0000a0827f007947 */ /* 0x000fea000b800000 */
[----:B----4-:R4:W1:Y:S02]  /*f090*/  SHFL.IDX PT, R2, R5, 0x2, 0x181f ;  /* 0x00581f0005027f89 */ /* 0x01086400000e0000 */
.L_x_2311:
[----:B------:R-:W-:Y:S01]  /*f0a0*/  ISETP.GE.AND P0, PT, R219, 0x41, PT ;  /* 0x00000041db00780c */ /* 0x000fe20003f06270 */
[----:B------:R-:W-:-:S12]  /*f0b0*/  BSSY B0, `(.L_x_2222) ;  /* 0x000000b000007945 */ /* 0x000fd80003800000 */
[----:B------:R-:W-:Y:S05]  /*f0c0*/  @!P0 BRA `(.L_x_2223) ;  /* 0x0000009000008947 */ /* 0x000fea0003800000 */
        /* <DEDUP_REMOVED lines=9> */
.L_x_2223:
[----:B------:R-:W-:Y:S05]  /*f160*/  BSYNC B0 ;  /* 0x0000000000007941 */ /* 0x000fea0003800000 */
.L_x_2222:
[----:B------:R-:W-:Y:S05]  /*f170*/  BRA.DIV ~URZ, `(.L_x_2224) ;  /* 0x0000a0027f007947 */ /* 0x000fea000b800000 */
[----:B--2---:R2:W3:Y:S04]  /*f180*/  SHFL.IDX PT, R6, R4, 0x3, 0x181f ;  /* 0x00781f0004067f89 */ /* 0x0044e800000e0000 */
[----:B-1----:R2:W1:Y:S02]  /*f190*/  SHFL.IDX PT, R2, R5, 0x3, 0x181f ;  /* 0x00781f0005027f89 */ /* 0x00246400000e0000 */
.L_x_2312:
[----:B------:R-:W-:-:S13]  /*f1a0*/  ISETP.GE.AND P0, PT, R219, 0x61, PT ;  /* 0x00000061db00780c */ /* 0x000fda0003f06270 */
[----:B------:R-:W-:Y:S05]  /*f1b0*/  @!P0 BRA `(.L_x_2212) ;  /* 0x0000009000008947 */ /* 0x000fea0003800000 */
        /* <DEDUP_REMOVED lines=9> */
.L_x_2212:
[----:B------:R-:W-:Y:S05]  /*f250*/  BSYNC B1 ;  /* 0x0000000000017941 */ /* 0x000fea0003800000 */
.L_x_2211:
[----:B-12---:R-:W2:Y:S04]  /*f260*/  LDL R2, [R1+0x8c] ;  /* 0x00008c0001027983 */ /* 0x006ea80000100800 */
        /* <DEDUP_REMOVED lines=75> */
[C---:B------:R-:W-:Y:S02]  /*f720*/  ISETP.GT.AND P1, PT, R2.reuse, 0x40, PT ;  /* 0x000000400200780c */ /* 0x040fe40003f24270 */
        /* <DEDUP_REMOVED lines=9> */
[----:B------:R-:W-:-:S02]  /*f7c0*/  FSEL R59, R57, -INF , P0 ;  /* 0xff800000393b7808 */ /* 0x000fc40000000000 */
[----:B------:R-:W-:Y:S02]  /*f7d0*/  ISETP.GT.AND P1, PT, R2, 0x48, PT ;  /* 0x000000480200780c */ /* 0x000fe40003f24270 */
[----:B------:R-:W-:Y:S02]  /*f7e0*/  FMNMX.FTZ R3, R60, R3, !PT ;  /* 0x000000033c037209 */ /* 0x000fe40007810000 */
        /* <DEDUP_REMOVED lines=17> */
[----:B------:R-:W-:Y:S02]  /*f900*/  FSEL R54, R37, -INF , P0 ;  /* 0xff80000025367808 */ /* 0x000fe40000000000 */
[C---:B------:R-:W-:Y:S02]  /*f910*/  ISETP.GT.AND P5, PT, R2.reuse, 0x58, PT ;  /* 0x000000580200780c */ /* 0x040fe40003fa4270 */
[C---:B------:R-:W-:Y:S02]  /*f920*/  ISETP.GT.AND P4, PT, R2.reuse, 0x59, PT ;  /* 0x000000590200780c */ /* 0x040fe40003f84270 */
[C---:B------:R-:W-:Y:S02]  /*f930*/  ISETP.GT.AND P3, PT, R2.reuse, 0x60, PT ;  /* 0x000000600200780c */ /* 0x040fe40003f64270 */
[----:B------:R-:W-:-:S02]  /*f940*/  ISETP.GT.AND P2, PT, R2, 0x61, PT ;  /* 0x000000610200780c */ /* 0x000fc40003f44270 */
[C---:B------:R-:W-:Y:S02]  /*f950*/  ISETP.GT.AND P1, PT, R2.reuse, 0x68, PT ;  /* 0x000000680200780c */ /* 0x040fe40003f24270 */
[----:B------:R-:W-:Y:S02]  /*f960*/  ISETP.GT.AND P0, PT, R2, 0x69, PT ;  /* 0x000000690200780c */ /* 0x000fe40003f04270 */
        /* <DEDUP_REMOVED lines=26> */
[----:B---3--:R-:W-:Y:S02]  /*fb10*/  FMNMX.FTZ R6, R48, R2, !PT ;  /* 0x0000000230067209 */ /* 0x008fe40007810000 */
[----:B----4-:R-:W-:Y:S01]  /*fb20*/  FMNMX.FTZ R5, R58, R3, !PT ;  /* 0x000000033a057209 */ /* 0x010fe20007810000 */
[----:B------:R-:W-:Y:S05]  /*fb30*/  BRA.DIV ~URZ, `(.L_x_2225) ;  /* 0x000097127f007947 */ /* 0x000fea000b800000 */
[----:B------:R1:W2:Y:S02]  /*fb40*/  SHFL.BFLY PT, R2, R6, 0x2, 0x1f ;  /* 0x0c401f0006027f89 */ /* 0x0002a400000e0000 */
.L_x_2313:
[----:B-12---:R-:W-:Y:S01]  /*fb50*/  FMNMX.FTZ R6, R6, R2, !PT ;  /* 0x0000000206067209 */ /* 0x006fe20007810000 */
[----:B------:R-:W-:Y:S05]  /*fb60*/  BRA.DIV ~URZ, `(.L_x_2226) ;  /* 0x000097427f007947 */ /* 0x000fea000b800000 */
[----:B------:R-:W1:Y:S04]  /*fb70*/  SHFL.BFLY PT, R2, R5, 0x2, 0x1f ;  /* 0x0c401f0005027f89 */ /* 0x000e6800000e0000 */
[----:B------:R-:W2:Y:S01]  /*fb80*/  SHFL.BFLY PT, R3, R6, 0x1, 0x1f ;  /* 0x0c201f0006037f89 */ /* 0x000ea200000e0000 */
[----:B-1----:R-:W-:-:S02]  /*fb90*/  FMNMX.FTZ R5, R5, R2, !PT ;  /* 0x0000000205057209 */ /* 0x002fc40007810000 */
[----:B--2---:R-:W-:-:S03]  /*fba0*/  FMNMX.FTZ R6, R6, R3, !PT ;  /* 0x0000000306067209 */ /* 0x004fc60007810000 */
[----:B------:R1:W2:Y:S04]  /*fbb0*/  SHFL.BFLY PT, R4, R5, 0x1, 0x1f ;  /* 0x0c201f0005047f89 */ /* 0x0002a800000e0000 */
.L_x_2314:
        /* <DEDUP_REMOVED lines=23> */
[----:B-1----:R-:W-:Y:S01]  /*fd30*/  FFMA.FTZ R2, R10, c[0x0][0x2d0], -R3 ;  /* 0x0000b4000a027a23 */ /* 0x002fe20000010803 */
[----:B---3--:R-:W-:-:S06]  /*fd40*/  F2FP.PACK_AB R28, R100, R101 ;  /* 0x00000065641c723e */ /* 0x008fcc00000000ff */
[----:B------:R1:W-:Y:S01]  /*fd50*/  MUFU.EX2 R99, R2 ;  /* 0x0000000200637308 */ /* 0x0003e20000000800 */
[----:B--2---:R-:W-:Y:S01]  /*fd60*/  F2FP.PACK_AB R34, R108, R105 ;  /* 0x000000696c22723e */ /* 0x004fe200000000ff */
[--C-:B-1----:R-:W-:Y:S02]  /*fd70*/  FFMA.FTZ R2, R11, c[0x0][0x2d0], -R3.reuse ;  /* 0x0000b4000b027a23 */ /* 0x102fe40000010803 */
[----:B------:R-:W1:Y:S04]  /*fd80*/  LDSM.16.MT88.4 R8, [R201] ;  /* 0x00000000c908783b */ /* 0x000e680000004200 */
        /* <DEDUP_REMOVED lines=13> */
[--C-:B------:R-:W-:Y:S02]  /*fe60*/  FFMA.FTZ R58, R58, c[0x0][0x2d0], -R2.reuse ;  /* 0x0000b4003a3a7a23 */ /* 0x100fe40000010802 */
[--C-:B--2---:R-:W-:Y:S02]  /*fe70*/  FFMA.FTZ R4, R20, c[0x0][0x2d0], -R2.reuse ;  /* 0x0000b40014047a23 */ /* 0x104fe40000010802 */
[----:B------:R-:W2:Y:S02]  /*fe80*/  LDSM.16.MT88.4 R20, [R202] ;  /* 0x00000000ca14783b */ /* 0x000ea40000004200 */
        /* <DEDUP_REMOVED lines=67> */
[----:B------:R-:W-:-:S06]  /*102c0*/  FFMA.FTZ R66, R72, c[0x0][0x2d0], -R2 ;  /* 0x0000b40048427a23 */ /* 0x000fcc0000010802 */
        /* <DEDUP_REMOVED lines=120> */
[----:B------:R-:W2:Y:S03]  /*10a50*/  MUFU.EX2 R15, R67 ;  /* 0x00000043000f7308 */ /* 0x000ea60000000800 */
[----:B------:R-:W-:Y:S01]  /*10a60*/  HMMA.16816.F32 R132, R32, R42, R36 ;  /* 0x0000002a2084723c */ /* 0x000fe20000001824 */
[----:B------:R-:W3:Y:S01]  /*10a70*/  LDSM.16.MT88.4 R36, [R203+0x3800] ;  /* 0x00380000cb24783b */ /* 0x000ee20000004200 */
[C---:B-1----:R-:W-:Y:S01]  /*10a80*/  FADD.FTZ R2, R3.reuse, R2 ;  /* 0x0000000203027221 */ /* 0x042fe20000010000 */
[----:B------:R-:W-:Y:S02]  /*10a90*/  F2FP.PACK_AB R9, R3, R4 ;  /* 0x000000040309723e */ /* 0x000fe400000000ff */
[----:B------:R-:W1:Y:S01]  /*10aa0*/  MUFU.EX2 R11, R66 ;  /* 0x00000042000b7308 */ /* 0x000e620000000800 */
[----:B--2---:R-:W-:-:S07]  /*10ab0*/  FADD.FTZ R2, R15, R2 ;  /* 0x000000020f027221 */ /* 0x004fce0000010000 */
[----:B------:R-:W2:Y:S08]  /*10ac0*/  MUFU.EX2 R45, R65 ;  /* 0x00000041002d7308 */ /* 0x000eb00000000800 */
[----:B------:R-:W-:Y:S01]  /*10ad0*/  MUFU.EX2 R3, R58 ;  /* 0x0000003a00037308 */ /* 0x000fe20000000800 */
[C---:B-1----:R-:W-:Y:S01]  /*10ae0*/  FADD.FTZ R2, R11.reuse, R2 ;  /* 0x000000020b027221 */ /* 0x042fe20000010000 */
[----:B------:R-:W-:-:S06]  /*10af0*/  F2FP.PACK_AB R11, R11, R15 ;  /* 0x0000000f0b0b723e */ /* 0x000fcc00000000ff */
[----:B------:R-:W1:Y:S01]  /*10b00*/  MUFU.EX2 R44, R62 ;  /* 0x0000003e002c7308 */ /* 0x000e620000000800 */
[----:B--2---:R-:W-:-:S07]  /*10b10*/  FADD.FTZ R2, R45, R2 ;  /* 0x000000022d027221 */ /* 0x004fce0000010000 */
[----:B------:R-:W2:Y:S01]  /*10b20*/  MUFU.EX2 R4, R61 ;  /* 0x0000003d00047308 */ /* 0x000ea20000000800 */
[----:B---3--:R-:W-:Y:S01]  /*10b30*/  HMMA.16816.F32 R40, R28, R36, RZ ;  /* 0x000000241c28723c */ /* 0x008fe200000018ff */
[----:B-1----:R-:W-:-:S07]  /*10b40*/  FADD.FTZ R2, R44, R2 ;  /* 0x000000022c027221 */ /* 0x002fce0000010000 */
[----:B------:R-:W-:Y:S01]  /*10b50*/  HMMA.16816.F32 R36, R28, R38, RZ ;  /* 0x000000261c24723c */ /* 0x000fe200000018ff */
[----:B------:R-:W1:Y:S01]  /*10b60*/  LDSM.16.MT88.4 R28, [R203+0x4000] ;  /* 0x00400000cb1c783b */ /* 0x000e620000004200 */
[----:B------:R-:W-:Y:S02]  /*10b70*/  F2FP.PACK_AB R73, R44, R45 ;  /* 0x0000002d2c49723e */ /* 0x000fe400000000ff */
[----:B--2---:R-:W-:Y:S01]  /*10b80*/  F2FP.PACK_AB R75, R3, R4 ;  /* 0x00000004034b723e */ /* 0x004fe200000000ff */
[----:B------:R-:W-:-:S04]  /*10b90*/  FADD.FTZ R2, R4, R2 ;  /* 0x0000000204027221 */ /* 0x000fc80000010000 */
[----:B------:R-:W-:-:S07]  /*10ba0*/  FADD.FTZ R248, R3, R2 ;  /* 0x0000000203f87221 */ /* 0x000fce0000010000 */
        /* <DEDUP_REMOVED lines=126> */
.L_x_2242:
[----:B------:R-:W2:Y:S01]  /*11390*/  LDL.64 R16, [R1] ;  /* 0x0000000001107983 */ /* 0x000ea20000100a00 */
[----:B------:R-:W-:Y:S04]  /*113a0*/  DEPBAR.LE SB0, 0x0 ;  /* 0x000080000000791a */ /* 0x000fe80000000000 */
[----:B------:R-:W3:Y:S01]  /*113b0*/  LDL R10, [R1+0x8] ;  /* 0x00000800010a7983 */ /* 0x000ee20000100800 */
[----:B------:R-:W-:Y:S03]  /*113c0*/  WARPSYNC 0xffffffff ;  /* 0xffffffff00007948 */ /* 0x000fe60003800000 */
        /* <DEDUP_REMOVED lines=11> */
[----:B------:R-:W-:Y:S01]  /*11480*/  IMAD.WIDE.U32 R8, R220, c[0x0][0x218], R2 ;  /* 0x00008600dc087a25 */ /* 0x000fe200078e0002 */
[C---:B------:R-:W-:Y:S02]  /*11490*/  IADD3 R2, R200.reuse, 0x20, RZ ;  /* 0x00000020c8027810 */ /* 0x040fe40007ffe0ff */
[----:B------:R-:W-:Y:S01]  /*114a0*/  @P0 IADD3 R2, R200, -0x20, RZ ;  /* 0xffffffe0c8020810 */ /* 0x000fe20007ffe0ff */
[----:B------:R1:W4:Y:S01]  /*114b0*/  LDSM.16.M88.4 R24, [R200+0x800] ;  /* 0x00080000c818783b */ /* 0x0003220000000200 */
[----:B------:R-:W-:Y:S03]  /*114c0*/  IMAD R4, R220, c[0x0][0x21c], R4 ;  /* 0x00008700dc047a24 */ /* 0x000fe600078e0204 */
[----:B------:R1:W1:Y:S04]  /*114d0*/  LDSM.16.M88.4 R148, [R2] ;  /* 0x000000000294783b */ /* 0x0002680000000200 */
        /* <DEDUP_REMOVED lines=11> */
[----:B--2---:R-:W-:Y:S03]  /*11590*/  IADD3 R3, P1, R16, R8, RZ ;  /* 0x0000000810037210 */ /* 0x004fe60007f3e0ff */
[----:B------:R2:W1:Y:S01]  /*115a0*/  LDSM.16.M88.4 R16, [R200] ;  /* 0x00000000c810783b */ /* 0x0004620000000200 */
[C---:B------:R-:W-:Y:S02]  /*115b0*/  LEA R8, P0, R3.reuse, c[0x0][0x1f8], 0x1 ;  /* 0x00007e0003087a11 */ /* 0x040fe400078008ff */
[----:B---3--:R-:W-:Y:S04]  /*115c0*/  IADD3.X R4, R10, R9, R4, P1, !PT ;  /* 0x000000090a047210 */ /* 0x008fe80000ffe404 */
[----:B------:R-:W-:Y:S01]  /*115d0*/  LEA.HI.X R4, R3, c[0x0][0x1fc], R4, 0x1, P0 ;  /* 0x00007f0003047a11 */ /* 0x000fe200000f0c04 */
[----:B------:R-:W-:-:S05]  /*115e0*/  BRA.DIV ~URZ, `(.L_x_2228) ;  /* 0x00007dc27f007947 */ /* 0x000fca000b800000 */
[----:B----4-:R3:W4:Y:S02]  /*115f0*/  SHFL.IDX PT, R3, R4, RZ, 0x181f ;  /* 0x00181fff04037589 */ /* 0x01072400000e0000 */
.L_x_2315:
[----:B-1----:R-:W1:Y:S01]  /*11600*/  SHFL.IDX PT, R2, R8, RZ, 0x181f ;  /* 0x00181fff08027589 */ /* 0x002e6200000e0000 */
[----:B------:R-:W-:Y:S01]  /*11610*/  SEL R210, RZ, 0x10, P6 ;  /* 0x00000010ffd27807 */ /* 0x000fe20003000000 */
[----:B------:R-:W-:Y:S01]  /*11620*/  BSSY B0, `(.L_x_2229) ;  /* 0x0000034000007945 */ /* 0x000fe20003800000 */
[----:B------:R-:W-:Y:S01]  /*11630*/  SEL R211, RZ, 0x10, P3 ;  /* 0x00000010ffd37807 */ /* 0x000fe20001800000 */
[----:B------:R-:W5:Y:S01]  /*11640*/  SHFL.IDX PT, R9, R8, 0x1, 0x181f ;  /* 0x00381f0008097f89 */ /* 0x000f6200000e0000 */
[----:B------:R-:W-:Y:S03]  /*11650*/  ISETP.NE.U32.AND P2, PT, R210, RZ, PT ;  /* 0x000000ffd200720c */ /* 0x000fe60003f45070 */
[----:B------:R-:W2:Y:S01]  /*11660*/  S2R R20, SR_TID.X ;  /* 0x0000000000147919 */ /* 0x000ea20000002100 */
[CC--:B-1----:R-:W-:Y:S05]  /*11670*/  IADD3 R10, P0, R2.reuse, R215.reuse, RZ ;  /* 0x000000d7020a7210 */ /* 0x0c2fea0007f1e0ff */
[C-C-:B----4-:R-:W-:Y:S01]  /*11680*/  IMAD.X R11, R3.reuse, 0x1, R216.reuse, P0 ;  /* 0x00000001030b7824 */ /* 0x150fe200000e06d8 */
[-C--:B------:R-:W-:Y:S04]  /*11690*/  IADD3 R2, P0, R2, R218.reuse, RZ ;  /* 0x000000da02027210 */ /* 0x080fe80007f1e0ff */
[----:B------:R-:W-:Y:S01]  /*116a0*/  @!PT LDS RZ, [RZ] ;  /* 0x00000000fffff984 */ /* 0x000fe20000000800 */
[----:B------:R1:W-:Y:S01]  /*116b0*/  LDGSTS.E.BYPASS.LTC128B.128 [R213+0x100], [R10.64], !P6 ;  /* 0x001000000ad57fae */ /* 0x0003e2000f101d48 */
[--C-:B------:R-:W-:Y:S05]  /*116c0*/  IMAD.X R3, R3, 0x1, R217.reuse, P0 ;  /* 0x0000000103037824 */ /* 0x100fea00000e06d9 */
[----:B------:R5:W-:Y:S04]  /*116d0*/  LDGSTS.E.BYPASS.LTC128B.128 [R213+0x3900], [R2.64], !P3 ;  /* 0x0390000002d57fae */ /* 0x000be8000d901d48 */
[----:B-1----:R-:W1:Y:S01]  /*116e0*/  SHFL.IDX PT, R10, R4, 0x1, 0x181f ;  /* 0x00381f00040a7f89 */ /* 0x002e6200000e0000 */
[C---:B-----5:R-:W-:Y:S05]  /*116f0*/  IADD3 R2, P0, R9.reuse, R215, RZ ;  /* 0x000000d709027210 */ /* 0x060fea0007f1e0ff */
[C-C-:B-1----:R-:W-:Y:S05]  /*11700*/  IMAD.X R3, R10.reuse, 0x1, R216.reuse, P0 ;  /* 0x000000010a037824 */ /* 0x142fea00000e06d8 */
[----:B------:R1:W-:Y:S02]  /*11710*/  LDGSTS.E.BYPASS.LTC128B.128 [R213+0x1100], [R2.64], !P6 ;  /* 0x0110000002d57fae */ /* 0x0003e4000f101d48 */
[----:B-1----:R-:W-:Y:S02]  /*11720*/  IADD3 R2, P0, R9, R218, RZ ;  /* 0x000000da09027210 */ /* 0x002fe40007f1e0ff */
[----:B------:R-:W1:Y:S03]  /*11730*/  SHFL.IDX PT, R9, R8, 0x2, 0x181f ;  /* 0x00581f0008097f89 */ /* 0x000e6600000e0000 */
[----:B------:R-:W-:Y:S02]  /*11740*/  IMAD.X R3, R10, 0x1, R217, P0 ;  /* 0x000000010a037824 */ /* 0x000fe400000e06d9 */
[----:B------:R-:W4:Y:S04]  /*11750*/  SHFL.IDX PT, R10, R4, 0x2, 0x181f ;  /* 0x00581f00040a7f89 */ /* 0x000f2800000e0000 */
[----:B------:R5:W-:Y:S02]  /*11760*/  LDGSTS.E.BYPASS.LTC128B.128 [R213+0x4900], [R2.64], !P3 ;  /* 0x0490000002d57fae */ /* 0x000be4000d901d48 */
[----:B-----5:R-:W-:Y:S04]  /*11770*/  IADD3 R2, -R210, 0x10, RZ ;  /* 0x00000010d2027810 */ /* 0x020fe80007ffe1ff */
[----:B------:R-:W-:Y:S04]  /*11780*/  LOP3.LUT R2, R2, 0xf, RZ, 0xc0, !PT ;  /* 0x0000000f02027812 */ /* 0x000fe800078ec0ff */
[-C--:B-1----:R-:W-:Y:S04]  /*11790*/  IADD3 R2, P1, P0, R2, R9.reuse, R215 ;  /* 0x0000000902027210 */ /* 0x082fe8000783e0d7 */
[-C--:B----4-:R-:W-:Y:S05]  /*117a0*/  IADD3.X R3, RZ, R10.reuse, R216, P1, P0 ;  /* 0x0000000aff037210 */ /* 0x090fea0000fe04d8 */
[----:B------:R1:W-:Y:S01]  /*117b0*/  LDGSTS.E.BYPASS.LTC128B.128.ZFILL [R213+0x2100], [R2.64], P2 ;  /* 0x0210000002d57fae */ /* 0x0003e20009141d48 */
[C---:B------:R-:W-:Y:S02]  /*117c0*/  ISETP.NE.U32.AND P2, PT, R211.reuse, RZ, PT ;  /* 0x000000ffd300720c */ /* 0x040fe40003f45070 */
[----:B-1----:R-:W-:Y:S04]  /*117d0*/  IADD3 R2, -R211, 0x10, RZ ;  /* 0x00000010d3027810 */ /* 0x002fe80007ffe1ff */
        /* <DEDUP_REMOVED lines=8> */
[----:B---3--:R2:W3:Y:S02]  /*11860*/  SHFL.IDX PT, R4, R8, 0x3, 0x181f ;  /* 0x00781f0008047f89 */ /* 0x0084e400000e0000 */
.L_x_2316:
[C---:B-1----:R-:W-:Y:S02]  /*11870*/  IADD3 R2, -R210.reuse, 0x10, RZ ;  /* 0x00000010d2027810 */ /* 0x042fe40007ffe1ff */
[----:B------:R-:W-:Y:S02]  /*11880*/  ISETP.NE.U32.AND P0, PT, R210, RZ, PT ;  /* 0x000000ffd200720c */ /* 0x000fe40003f05070 */
[----:B------:R-:W-:Y:S04]  /*11890*/  LOP3.LUT R2, R2, 0xf, RZ, 0xc0, !PT ;  /* 0x0000000f02027812 */ /* 0x000fe800078ec0ff */
[-C--:B---3--:R-:W-:Y:S04]  /*118a0*/  IADD3 R2, P2, P1, R2, R4.reuse, R215 ;  /* 0x0000000402027210 */ /* 0x088fe8000795e0d7 */
        /* <DEDUP_REMOVED lines=11> */
.L_x_2230:
[----:B------:R-:W-:Y:S05]  /*11960*/  BSYNC B0 ;  /* 0x0000000000007941 */ /* 0x000fea0003800000 */
.L_x_2229:
[----:B------:R-:W0:Y:S01]  /*11970*/  LDGDEPBAR ;  /* 0x00000000000079af */ /* 0x000e220000000000 */
[----:B------:R-:W-:Y:S01]  /*11980*/  WARPSYNC 0xffffffff ;  /* 0xffffffff00007948 */ /* 0x000fe20003800000 */
[C---:B--2---:R-:W-:Y:S01]  /*11990*/  HMMA.16816.F32 R8, R140.reuse, R16, RZ ;  /* 0x000000108c08723c */ /* 0x044fe200000018ff */
[----:B------:R-:W-:Y:S02]  /*119a0*/  BSSY B0, `(.L_x_2232) ;  /* 0x0000116000007945 */ /* 0x000fe40003800000 */
[----:B------:R-:W-:Y:S02]  /*119b0*/  LOP3.LUT P0, RZ, R82, 0x4, RZ, 0xc0, !PT ;  /* 0x0000000452ff7812 */ /* 0x000fe4000780c0ff */
[C---:B-1----:R-:W-:Y:S03]  /*119c0*/  IADD3 R2, R200.reuse, 0x40, RZ ;  /* 0x00000040c8027810 */ /* 0x042fe60007ffe0ff */
        /* <DEDUP_REMOVED lines=41> */
[C---:B----4-:R-:W-:Y:S08]  /*11c60*/  HMMA.16816.F32 R28, R176.reuse, R156, R28 ;  /* 0x0000009cb01c723c */ /* 0x050ff0000000181c */
[C---:B------:R-:W-:Y:S01]  /*11c70*/  HMMA.16816.F32 R32, R176.reuse, R158, R32 ;  /* 0x0000009eb020723c */ /* 0x040fe20000001820 */
[----:B------:R-:W4:Y:S07]  /*11c80*/  LDSM.16.M88.4 R156, [R83+-0x3000] ;  /* 0xffd00000539c783b */ /* 0x000f2e0000000200 */
[C---:B-----5:R-:W-:Y:S08]  /*11c90*/  HMMA.16816.F32 R36, R176.reuse, R160, R36 ;  /* 0x000000a0b024723c */ /* 0x060ff00000001824 */
[C---:B------:R-:W-:Y:S01]  /*11ca0*/  HMMA.16816.F32 R40, R176.reuse, R162, R40 ;  /* 0x000000a2b028723c */ /* 0x040fe20000001828 */
[----:B------:R-:W5:Y:S07]  /*11cb0*/  LDSM.16.M88.4 R160, [R83+-0x2800] ;  /* 0xffd8000053a0783b */ /* 0x000f6e0000000200 */
[C---:B---3--:R-:W-:Y:S08]  /*11cc0*/  HMMA.16816.F32 R44, R176.reuse, R164, R44 ;  /* 0x000000a4b02c723c */ /* 0x048ff0000000182c */
[C---:B------:R-:W-:Y:S01]  /*11cd0*/  HMMA.16816.F32 R48, R176.reuse, R166, R48 ;  /* 0x000000a6b030723c */ /* 0x040fe20000001830 */
[----:B------:R-:W3:Y:S07]  /*11ce0*/  LDSM.16.M88.4 R164, [R83+-0x2000] ;  /* 0xffe0000053a4783b */ /* 0x000eee0000000200 */
[C---:B------:R-:W-:Y:S08]  /*11cf0*/  HMMA.16816.F32 R52, R176.reuse, R168, R52 ;  /* 0x000000a8b034723c */ /* 0x040ff00000001834 */
[C---:B------:R-:W-:Y:S01]  /*11d00*/  HMMA.16816.F32 R56, R176.reuse, R170, R56 ;  /* 0x000000aab038723c */ /* 0x040fe20000001838 */
[----:B------:R-:W3:Y:S07]  /*11d10*/  LDSM.16.M88.4 R168, [R83+-0x1800] ;  /* 0xffe8000053a8783b */ /* 0x000eee0000000200 */
[C---:B-1----:R-:W-:Y:S08]  /*11d20*/  HMMA.16816.F32 R60, R176.reuse, R148, R60 ;  /* 0x00000094b03c723c */ /* 0x042ff0000000183c */
[----:B------:R-:W-:Y:S01]  /*11d30*/  HMMA.16816.F32 R64, R176, R150, R64 ;  /* 0x00000096b040723c */ /* 0x000fe20000001840 */
[----:B------:R-:W1:Y:S07]  /*11d40*/  LDSM.16.M88.4 R148, [R83+-0x1000] ;  /* 0xfff000005394783b */ /* 0x000e6e0000000200 */
[C---:B--2---:R-:W-:Y:S08]  /*11d50*/  HMMA.16816.F32 R8, R180.reuse, R152, R8 ;  /* 0x00000098b408723c */ /* 0x044ff00000001808 */
[C---:B------:R-:W-:Y:S01]  /*11d60*/  HMMA.16816.F32 R16, R180.reuse, R154, R16 ;  /* 0x0000009ab410723c */ /* 0x040fe20000001810 */
[----:B------:R-:W2:Y:S07]  /*11d70*/  LDSM.16.M88.4 R152, [R83+-0x800] ;  /* 0xfff800005398783b */ /* 0x000eae0000000200 */
[C---:B----4-:R-:W-:Y:S08]  /*11d80*/  HMMA.16816.F32 R20, R180.reuse, R156, R20 ;  /* 0x0000009cb414723c */ /* 0x050ff00000001814 */
[C---:B------:R-:W-:Y:S01]  /*11d90*/  HMMA.16816.F32 R24, R180.reuse, R158, R24 ;  /* 0x0000009eb418723c */ /* 0x040fe20000001818 */
[----:B------:R-:W4:Y:S07]  /*11da0*/  LDSM.16.M88.4 R156, [R200+0x3800] ;  /* 0x00380000c89c783b */ /* 0x000f2e0000000200 */
[C---:B-----5:R-:W-:Y:S08]  /*11db0*/  HMMA.16816.F32 R28, R180.reuse, R160, R28 ;  /* 0x000000a0b41c723c */ /* 0x060ff0000000181c */
[C---:B------:R-:W-:Y:S01]  /*11dc0*/  HMMA.16816.F32 R32, R180.reuse, R162, R32 ;  /* 0x000000a2b420723c */ /* 0x040fe20000001820 */
[----:B------:R-:W5:Y:S07]  /*11dd0*/  LDSM.16.M88.4 R160, [R200+0x4000] ;  /* 0x00400000c8a0783b */ /* 0x000f6e0000000200 */
[C---:B---3--:R-:W-:Y:S08]  /*11de0*/  HMMA.16816.F32 R36, R180.reuse, R164, R36 ;  /* 0x000000a4b424723c */ /* 0x048ff00000001824 */
[C---:B------:R-:W-:Y:S01]  /*11df0*/  HMMA.16816.F32 R40, R180.reuse, R166, R40 ;  /* 0x000000a6b428723c */ /* 0x040fe20000001828 */
[----:B------:R-:W3:Y:S07]  /*11e00*/  LDSM.16.M88.4 R164, [R200+0x4800] ;  /* 0x00480000c8a4783b */ /* 0x000eee0000000200 */
[C---:B------:R-:W-:Y:S08]  /*11e10*/  HMMA.16816.F32 R44, R180.reuse, R168, R44 ;  /* 0x000000a8b42c723c */ /* 0x040ff0000000182c */
[C---:B------:R-:W-:Y:S01]  /*11e20*/  HMMA.16816.F32 R48, R180.reuse, R170, R48 ;  /* 0x000000aab430723c */ /* 0x040fe20000001830 */
[----:B------:R-:W3:Y:S07]  /*11e30*/  LDSM.16.M88.4 R168, [R200+0x5000] ;  /* 0x00500000c8a8783b */ /* 0x000eee0000000200 */
[C---:B-1----:R-:W-:Y:S08]  /*11e40*/  HMMA.16816.F32 R52, R180.reuse, R148, R52 ;  /* 0x00000094b434723c */ /* 0x042ff00000001834 */
[C---:B------:R-:W-:Y:S01]  /*11e50*/  HMMA.16816.F32 R56, R180.reuse, R150, R56 ;  /* 0x00000096b438723c */ /* 0x040fe20000001838 */
[----:B------:R-:W1:Y:S07]  /*11e60*/  LDSM.16.M88.4 R148, [R200+0x5800] ;  /* 0x00580000c894783b */ /* 0x000e6e0000000200 */
[C---:B--2---:R-:W-:Y:S08]  /*11e70*/  HMMA.16816.F32 R60, R180.reuse, R152, R60 ;  /* 0x00000098b43c723c */ /* 0x044ff0000000183c */
[----:B------:R-:W-:Y:S01]  /*11e80*/  HMMA.16816.F32 R64, R180, R154, R64 ;  /* 0x0000009ab440723c */ /* 0x000fe20000001840 */
[----:B------:R-:W2:Y:S07]  /*11e90*/  LDSM.16.M88.4 R152, [R200+0x6000] ;  /* 0x00600000c898783b */ /* 0x000eae0000000200 */
        /* <DEDUP_REMOVED lines=19> */
[----:B------:R-:W-:Y:S01]  /*11fd0*/  HMMA.16816.F32 R64, R184, R158, R64 ;  /* 0x0000009eb840723c */ /* 0x000fe20000001840 */
        /* <DEDUP_REMOVED lines=19> */
[C---:B-----5:R-:W-:Y:S08]  /*12110*/  HMMA.16816.F32 R60, R188.reuse, R160, R60 ;  /* 0x000000a0bc3c723c */ /* 0x060ff0000000183c */
[----:B------:R-:W-:Y:S01]  /*12120*/  HMMA.16816.F32 R64, R188, R162, R64 ;  /* 0x000000a2bc40723c */ /* 0x000fe20000001840 */
[----:B------:R-:W5:Y:S07]  /*12130*/  LDSM.16.M88.4 R160, [R2+0x6000] ;  /* 0x0060000002a0783b */ /* 0x000f6e0000000200 */
[C---:B---3--:R-:W-:Y:S08]  /*12140*/  HMMA.16816.F32 R8, R192.reuse, R164, R8 ;  /* 0x000000a4c008723c */ /* 0x048ff00000001808 */
[C---:B------:R-:W-:Y:S01]  /*12150*/  HMMA.16816.F32 R16, R192.reuse, R166, R16 ;  /* 0x000000a6c010723c */ /* 0x040fe20000001810 */
[----:B------:R-:W3:Y:S07]  /*12160*/  LDSM.16.M88.4 R164, [R2+0x6800] ;  /* 0x0068000002a4783b */ /* 0x000eee0000000200 */
[C---:B------:R-:W-:Y:S08]  /*12170*/  HMMA.16816.F32 R20, R192.reuse, R168, R20 ;  /* 0x000000a8c014723c */ /* 0x040ff00000001814 */
[C---:B------:R-:W-:Y:S01]  /*12180*/  HMMA.16816.F32 R24, R192.reuse, R170, R24 ;  /* 0x000000aac018723c */ /* 0x040fe20000001818 */
[----:B------:R-:W3:Y:S07]  /*12190*/  LDSM.16.M88.4 R168, [R83] ;  /* 0x0000000053a8783b */ /* 0x000eee0000000200 */
        /* <DEDUP_REMOVED lines=13> */
[----:B------:R-:W-:Y:S01]  /*12270*/  HMMA.16816.F32 R64, R192, R166, R64 ;  /* 0x000000a6c040723c */ /* 0x000fe20000001840 */
[----:B------:R-:W3:Y:S07]  /*12280*/  LDSM.16.M88.4 R164, [R83+0x2800] ;  /* 0x0028000053a4783b */ /* 0x000eee0000000200 */
[C---:B------:R-:W-:Y:S08]  /*12290*/  HMMA.16816.F32 R8, R196.reuse, R168, R8 ;  /* 0x000000a8c408723c */ /* 0x040ff00000001808 */
[C---:B------:R-:W-:Y:S01]  /*122a0*/  HMMA.16816.F32 R16, R196.reuse, R170, R16 ;  /* 0x000000aac410723c */ /* 0x040fe20000001810 */
[----:B------:R-:W3:Y:S01]  /*122b0*/  LDSM.16.M88.4 R168, [R83+0x3000] ;  /* 0x0030000053a8783b */ /* 0x000ee20000000200 */
[----:B------:R-:W-:Y:S06]  /*122c0*/  DEPBAR.LE SB0, 0x0 ;  /* 0x000080000000791a */ /* 0x000fec0000000000 */
[C---:B-1----:R-:W-:Y:S01]  /*122d0*/  HMMA.16816.F32 R20, R196.reuse, R148, R20 ;  /* 0x00000094c414723c */ /* 0x042fe20000001814 */
[----:B------:R-:W-:Y:S07]  /*122e0*/  BAR.SYNC.DEFER_BLOCKING 0x0 ;  /* 0x0000000000007b1d */ /* 0x000fee0000010000 */
[C---:B------:R-:W-:Y:S08]  /*122f0*/  HMMA.16816.F32 R24, R196.reuse, R150, R24 ;  /* 0x00000096c418723c */ /* 0x040ff00000001818 */
[C---:B--2---:R-:W-:Y:S08]  /*12300*/  HMMA.16816.F32 R28, R196.reuse, R152, R28 ;  /* 0x00000098c41c723c */ /* 0x044ff0000000181c */
[C---:B------:R-:W-:Y:S08]  /*12310*/  HMMA.16816.F32 R32, R196.reuse, R154, R32 ;  /* 0x0000009ac420723c */ /* 0x040ff00000001820 */
[C---:B----4-:R-:W-:Y:S08]  /*12320*/  HMMA.16816.F32 R36, R196.reuse, R156, R36 ;  /* 0x0000009cc424723c */ /* 0x050ff00000001824 */
[C---:B------:R-:W-:Y:S08]  /*12330*/  HMMA.16816.F32 R40, R196.reuse, R158, R40 ;  /* 0x0000009ec428723c */ /* 0x040ff00000001828 */
[C---:B-----5:R-:W-:Y:S08]  /*12340*/  HMMA.16816.F32 R44, R196.reuse, R160, R44 ;  /* 0x000000a0c42c723c */ /* 0x060ff0000000182c */
[C---:B------:R-:W-:Y:S08]  /*12350*/  HMMA.16816.F32 R48, R196.reuse, R162, R48 ;  /* 0x000000a2c430723c */ /* 0x040ff00000001830 */
[C---:B---3--:R-:W-:Y:S08]  /*12360*/  HMMA.16816.F32 R52, R196.reuse, R164, R52 ;  /* 0x000000a4c434723c */ /* 0x048ff00000001834 */
[C---:B------:R-:W-:Y:S08]  /*12370*/  HMMA.16816.F32 R56, R196.reuse, R166, R56 ;  /* 0x000000a6c438723c */ /* 0x040ff00000001838 */
[C---:B------:R-:W-:Y:S08]  /*12380*/  HMMA.16816.F32 R60, R196.reuse, R168, R60 ;  /* 0x000000a8c43c723c */ /* 0x040ff0000000183c */
[----:B------:R-:W-:Y:S01]  /*12390*/  HMMA.16816.F32 R64, R196, R170, R64 ;  /* 0x000000aac440723c */ /* 0x000fe20000001840 */
[----:B------:R-:W-:Y:S07]  /*123a0*/  @!UPT UIADD3 URZ, URZ, URZ, URZ ;  /* 0x0000003f3f3ff290 */ /* 0x000fee000fffe03f */
[----:B------:R-:W-:-:S11]  /*123b0*/  @!P0 BRA `(.L_x_2233) ;  /* 0x0000074000008947 */ /* 0x000fd60003800000 */
[----:B------:R-:W-:Y:S01]  /*123c0*/  IMAD.MOV.U32 R2, RZ, RZ, c[0x0][0x2b8] ;  /* 0x0000ae00ff027624 */ /* 0x000fe200078e00ff */
[----:B------:R-:W2:Y:S01]  /*123d0*/  LDL R3, [R1+0x24] ;  /* 0x0000240001037983 */ /* 0x000ea20000100800 */
[----:B------:R-:W-:Y:S01]  /*123e0*/  IMAD.MOV.U32 R220, RZ, RZ, RZ ;  /* 0x000000ffffdc7224 */ /* 0x000fe200078e00ff */
[----:B------:R-:W-:Y:S02]  /*123f0*/  ISETP.GT.AND P0, PT, R0, 0x6f, PT ;  /* 0x0000006f0000780c */ /* 0x000fe40003f04270 */
[----:B------:R-:W3:Y:S01]  /*12400*/  LDL.64 R228, [R1+0x18] ;  /* 0x0000180001e47983 */ /* 0x000ee20000100a00 */
[----:B------:R-:W-:Y:S03]  /*12410*/  ISETP.NE.AND P1, PT, R2, 0x1, PT ;  /* 0x000000010200780c */ /* 0x000fe60003f25270 */
[----:B------:R-:W4:Y:S04]  /*12420*/  LDL R222, [R1+0x20] ;  /* 0x0000200001de7983 */ /* 0x000f280000100800 */
[----:B------:R-:W5:Y:S04]  /*12430*/  LDL.64 R226, [R1+0x10] ;  /* 0x0000100001e27983 */ /* 0x000f680000100a00 */
[----:B------:R-:W3:Y:S01]  /*12440*/  LDL R221, [R1+0xc] ;  /* 0x00000c0001dd7983 */ /* 0x000ee20000100800 */
        /* <DEDUP_REMOVED lines=27> */
.L_x_2317:
[----:B------:R-:W-:-:S05]  /*12600*/  BRA.DIV ~URZ, `(.L_x_2235) ;  /* 0x00006f527f007947 */ /* 0x000fca000b800000 */
[----:B------:R3:W4:Y:S02]  /*12610*/  SHFL.IDX PT, R149, R148, RZ, 0x181f ;  /* 0x00181fff94957589 */ /* 0x00072400000e0000 */
.L_x_2318:
        /* <DEDUP_REMOVED lines=20> */
.L_x_2319:
        /* <DEDUP_REMOVED lines=19> */
.L_x_2320:
[----:B------:R-:W-:-:S05]  /*12890*/  BRA.DIV ~URZ, `(.L_x_2238) ;  /* 0x00006e727f007947 */ /* 0x000fca000b800000 */
[----:B------:R2:W3:Y:S02]  /*128a0*/  SHFL.IDX PT, R149, R148, 0x2, 0x181f ;  /* 0x00581f0094957f89 */ /* 0x0004e400000e0000 */
.L_x_2321:
        /* <DEDUP_REMOVED lines=20> */
.L_x_2322:
        /* <DEDUP_REMOVED lines=17> */
.L_x_2233:
[----:B------:R-:W-:Y:S05]  /*12b00*/  BSYNC B0 ;  /* 0x0000000000007941 */ /* 0x000fea0003800000 */
.L_x_2232:
        /* <DEDUP_REMOVED lines=55> */
[----:B---3--:R-:W-:Y:S02]  /*12e80*/  FMNMX.FTZ R4, R65, R3, !PT ;  /* 0x0000000341047209 */ /* 0x008fe40007810000 */
[----:B------:R-:W-:Y:S01]  /*12e90*/  FMNMX.FTZ R148, R67, R2, !PT ;  /* 0x0000000243947209 */ /* 0x000fe20007810000 */
[----:B------:R-:W-:-:S05]  /*12ea0*/  BRA.DIV ~URZ, `(.L_x_2240) ;  /* 0x000069a27f007947 */ /* 0x000fca000b800000 */
[----:B------:R1:W2:Y:S02]  /*12eb0*/  SHFL.BFLY PT, R2, R4, 0x2, 0x1f ;  /* 0x0c401f0004027f89 */ /* 0x0002a400000e0000 */
.L_x_2323:
[----:B-12---:R-:W-:Y:S01]  /*12ec0*/  FMNMX.FTZ R4, R4, R2, !PT ;  /* 0x0000000204047209 */ /* 0x006fe20007810000 */
[----:B------:R-:W-:-:S05]  /*12ed0*/  BRA.DIV ~URZ, `(.L_x_2241) ;  /* 0x000069c27f007947 */ /* 0x000fca000b800000 */
[----:B------:R-:W1:Y:S02]  /*12ee0*/  SHFL.BFLY PT, R2, R4, 0x1, 0x1f ;  /* 0x0c201f0004027f89 */ /* 0x000e6400000e0000 */
[----:B-1----:R-:W-:Y:S02]  /*12ef0*/  FMNMX.FTZ R6, R4, R2, !PT ;  /* 0x0000000204067209 */ /* 0x002fe40007810000 */
[----:B------:R-:W1:Y:S02]  /*12f00*/  SHFL.BFLY PT, R2, R148, 0x2, 0x1f ;  /* 0x0c401f0094027f89 */ /* 0x000e6400000e0000 */
[----:B-1----:R-:W-:Y:S05]  /*12f10*/  FMNMX.FTZ R4, R148, R2, !PT ;  /* 0x0000000294047209 */ /* 0x002fea0007810000 */
[----:B------:R1:W2:Y:S02]  /*12f20*/  SHFL.BFLY PT, R2, R4, 0x1, 0x1f ;  /* 0x0c201f0004027f89 */ /* 0x0002a400000e0000 */
.L_x_2324:
        /* <DEDUP_REMOVED lines=38> */
[----:B------:R-:W-:Y:S01]  /*13190*/  FFMA.FTZ R15, R65, c[0x0][0x2d0], -R15 ;  /* 0x0000b400410f7a23 */ /* 0x000fe2000001080f */
[----:B-1----:R-:W-:Y:S01]  /*131a0*/  F2FP.PACK_AB R150, R17, R16 ;  /* 0x000000101196723e */ /* 0x002fe200000000ff */
[C---:B------:R-:W-:Y:S01]  /*131b0*/  FFMA.FTZ R2, R3.reuse, R224, R20 ;  /* 0x000000e003027223 */ /* 0x040fe20000010014 */
[C---:B------:R-:W-:Y:S01]  /*131c0*/  F2FP.PACK_AB R148, R8.reuse, R20 ;  /* 0x000000140894723e */ /* 0x040fe200000000ff */
        /* <DEDUP_REMOVED lines=14> */
[----:B------:R-:W-:Y:S02]  /*132b0*/  FMUL.FTZ R29, R3, R121 ;  /* 0x00000079031d7220 */ /* 0x000fe40000410000 */
[--C-:B------:R-:W-:Y:S02]  /*132c0*/  FFMA.FTZ R163, R30, c[0x0][0x2d0], -R8.reuse ;  /* 0x0000b4001ea37a23 */ /* 0x100fe40000010808 */
[----:B------:R-:W-:Y:S02]  /*132d0*/  FADD.FTZ R5, R16, R9 ;  /* 0x0000000910057221 */ /* 0x000fe40000010000 */
[--C-:B------:R-:W-:Y:S02]  /*132e0*/  FFMA.FTZ R156, R26, c[0x0][0x2d0], -R8.reuse ;  /* 0x0000b4001a9c7a23 */ /* 0x100fe40000010808 */
[----:B------:R-:W-:Y:S01]  /*132f0*/  FADD.FTZ R155, R17, R5 ;  /* 0x00000005119b7221 */ /* 0x000fe20000010000 */
[----:B------:R-:W3:Y:S01]  /*13300*/  MUFU.EX2 R11, R11 ;  /* 0x0000000b000b7308 */ /* 0x000ee20000000800 */
[--C-:B------:R-:W-:Y:S02]  /*13310*/  FFMA.FTZ R157, R27, c[0x0][0x2d0], -R8.reuse ;  /* 0x0000b4001b9d7a23 */ /* 0x100fe40000010808 */
[--C-:B------:R-:W-:Y:S02]  /*13320*/  FFMA.FTZ R164, R34, c[0x0][0x2d0], -R8.reuse ;  /* 0x0000b40022a47a23 */ /* 0x100fe40000010808 */
[C---:B-1----:R-:W-:Y:S02]  /*13330*/  FMUL.FTZ R66, R2.reuse, R86 ;  /* 0x0000005602427220 */ /* 0x042fe40000410000 */
[C---:B------:R-:W-:Y:S02]  /*13340*/  FMUL.FTZ R67, R2.reuse, R87 ;  /* 0x0000005702437220 */ /* 0x040fe40000410000 */
[----:B------:R-:W1:Y:S01]  /*13350*/  LDSM.16.MT88.4 R84, [R201] ;  /* 0x00000000c954783b */ /* 0x000e620000004200 */
[C---:B------:R-:W-:Y:S01]  /*13360*/  FMUL.FTZ R30, R2.reuse, R122 ;  /* 0x0000007a021e7220 */ /* 0x040fe20000410000 */
[----:B------:R-:W-:Y:S01]  /*13370*/  MUFU.EX2 R121, R151 ;  /* 0x0000009700797308 */ /* 0x000fe20000000800 */
[----:B------:R-:W-:Y:S02]  /*13380*/  FFMA.FTZ R165, R35, c[0x0][0x2d0], -R8 ;  /* 0x0000b40023a57a23 */ /* 0x000fe40000010808 */
[----:B--2---:R-:W-:Y:S02]  /*13390*/  FFMA.FTZ R5, R2, R248, R10 ;  /* 0x000000f802057223 */ /* 0x004fe4000001000a */
[--C-:B------:R-:W-:Y:S02]  /*133a0*/  FFMA.FTZ R172, R42, c[0x0][0x2d0], -R8.reuse ;  /* 0x0000b4002aac7a23 */ /* 0x100fe40000010808 */
[--C-:B------:R-:W-:Y:S02]  /*133b0*/  FFMA.FTZ R173, R43, c[0x0][0x2d0], -R8.reuse ;  /* 0x0000b4002bad7a23 */ /* 0x100fe40000010808 */
[--C-:B------:R-:W-:Y:S01]  /*133c0*/  FFMA.FTZ R221, R46, c[0x0][0x2d0], -R8.reuse ;  /* 0x0000b4002edd7a23 */ /* 0x100fe20000010808 */
[----:B------:R-:W2:Y:S01]  /*133d0*/  MUFU.EX2 R122, R152 ;  /* 0x00000098007a7308 */ /* 0x000ea20000000800 */
[--C-:B------:R-:W-:Y:S02]  /*133e0*/  FFMA.FTZ R222, R47, c[0x0][0x2d0], -R8.reuse ;  /* 0x0000b4002fde7a23 */ /* 0x100fe40000010808 */
[--C-:B------:R-:W-:Y:S01]  /*133f0*/  FFMA.FTZ R224, R50, c[0x0][0x2d0], -R8.reuse ;  /* 0x0000b40032e07a23 */ /* 0x100fe20000010808 */
[----:B---3--:R-:W-:Y:S01]  /*13400*/  F2FP.PACK_AB R149, R11, R10 ;  /* 0x0000000a0b95723e */ /* 0x008fe200000000ff */
        /* <DEDUP_REMOVED lines=8> */
[C---:B------:R-:W-:Y:S01]  /*13490*/  FMUL.FTZ R9, R3.reuse, R137 ;  /* 0x0000008903097220 */ /* 0x040fe20000410000 */
[----:B------:R-:W-:Y:S01]  /*134a0*/  MUFU.EX2 R163, R173 ;  /* 0x000000ad00a37308 */ /* 0x000fe20000000800 */
[----:B------:R-:W-:Y:S02]  /*134b0*/  FMUL.FTZ R28, R3, R120 ;  /* 0x00000078031c7220 */ /* 0x000fe40000410000 */
[----:B------:R-:W-:Y:S01]  /*134c0*/  FMUL.FTZ R10, R2, R138 ;  /* 0x0000008a020a7220 */ /* 0x000fe20000410000 */
[----:B--2---:R-:W-:Y:S01]  /*134d0*/  F2FP.PACK_AB R151, R122, R121 ;  /* 0x000000797a97723e */ /* 0x004fe200000000ff */
[--C-:B------:R-:W-:Y:S02]  /*134e0*/  FFMA.FTZ R154, R22, c[0x0][0x2d0], -R8.reuse ;  /* 0x0000b400169a7a23 */ /* 0x100fe40000010808 */
[--C-:B------:R-:W-:Y:S02]  /*134f0*/  FFMA.FTZ R153, R23, c[0x0][0x2d0], -R8.reuse ;  /* 0x0000b40017997a23 */ /* 0x100fe40000010808 */
[--C-:B------:R-:W-:Y:S01]  /*13500*/  FFMA.FTZ R162, R31, c[0x0][0x2d0], -R8.reuse ;  /* 0x0000b4001fa27a23 */ /* 0x100fe20000010808 */
[----:B------:R-:W-:Y:S01]  /*13510*/  MUFU.EX2 R251, R154 ;  /* 0x0000009a00fb7308 */ /* 0x000fe20000000800 */
[--C-:B------:R-:W-:Y:S02]  /*13520*/  FFMA.FTZ R171, R38, c[0x0][0x2d0], -R8.reuse ;  /* 0x0000b40026ab7a23 */ /* 0x100fe40000010808 */
[----:B------:R-:W-:Y:S02]  /*13530*/  FFMA.FTZ R170, R39, c[0x0][0x2d0], -R8 ;  /* 0x0000b40027aa7a23 */ /* 0x000fe40000010808 */
[----:B------:R-:W-:Y:S02]  /*13540*/  FMUL.FTZ R8, R3, R136 ;  /* 0x0000008803087220 */ /* 0x000fe40000410000 */
[----:B------:R-:W-:Y:S02]  /*13550*/  FADD.FTZ R120, R11, R5 ;  /* 0x000000050b787221 */ /* 0x000fe40000010000 */
[C---:B------:R-:W-:Y:S01]  /*13560*/  FMUL.FTZ R11, R2.reuse, R139 ;  /* 0x0000008b020b7220 */ /* 0x040fe20000410000 */
[----:B------:R-:W2:Y:S01]  /*13570*/  MUFU.EX2 R5, R161 ;  /* 0x000000a100057308 */ /* 0x000ea20000000800 */
[C---:B------:R-:W-:Y:S02]  /*13580*/  FMUL.FTZ R16, R3.reuse, R132 ;  /* 0x0000008403107220 */ /* 0x040fe40000410000 */
[C---:B------:R-:W-:Y:S02]  /*13590*/  FMUL.FTZ R17, R3.reuse, R133 ;  /* 0x0000008503117220 */ /* 0x040fe40000410000 */
[C---:B------:R-:W-:Y:S01]  /*135a0*/  FMUL.FTZ R18, R2.reuse, R134 ;  /* 0x0000008602127220 */ /* 0x040fe20000410000 */
[C---:B-1----:R-:W-:Y:S04]  /*135b0*/  HMMA.16816.F32 R8, R148.reuse, R84, R8 ;  /* 0x000000549408723c */ /* 0x042fe80000001808 */
[----:B------:R-:W-:Y:S01]  /*135c0*/  MUFU.EX2 R161, R222 ;  /* 0x000000de00a17308 */ /* 0x000fe20000000800 */
[C---:B------:R-:W-:Y:S02]  /*135d0*/  FMUL.FTZ R19, R2.reuse, R135 ;  /* 0x0000008702137220 */ /* 0x040fe40000410000 */
[----:B------:R-:W-:Y:S01]  /*135e0*/  LDSM.16.MT88.4 R132, [R201+0x3000] ;  /* 0x00300000c984783b */ /* 0x000fe20000004200 */
[C---:B------:R-:W-:Y:S04]  /*135f0*/  FMUL.FTZ R24, R3.reuse, R124 ;  /* 0x0000007c03187220 */ /* 0x040fe80000410000 */
[C---:B------:R-:W-:Y:S02]  /*13600*/  HMMA.16816.F32 R16, R148.reuse, R86, R16 ;  /* 0x000000569410723c */ /* 0x040fe40000001810 */
[----:B------:R-:W-:Y:S01]  /*13610*/  MUFU.EX2 R250, R156 ;  /* 0x0000009c00fa7308 */ /* 0x000fe20000000800 */
[----:B------:R-:W1:Y:S01]  /*13620*/  LDSM.16.MT88.4 R84, [R202] ;  /* 0x00000000ca54783b */ /* 0x000e620000004200 */
[C---:B------:R-:W-:Y:S02]  /*13630*/  FMUL.FTZ R20, R3.reuse, R128 ;  /* 0x0000008003147220 */ /* 0x040fe40000410000 */
[C---:B------:R-:W-:Y:S02]  /*13640*/  FMUL.FTZ R21, R3.reuse, R129 ;  /* 0x0000008103157220 */ /* 0x040fe40000410000 */
[C---:B------:R-:W-:Y:S04]  /*13650*/  FMUL.FTZ R22, R2.reuse, R130 ;  /* 0x0000008202167220 */ /* 0x040fe80000410000 */
[C---:B------:R-:W-:Y:S01]  /*13660*/  FMUL.FTZ R23, R2.reuse, R131 ;  /* 0x0000008302177220 */ /* 0x040fe20000410000 */
[----:B------:R-:W-:Y:S01]  /*13670*/  MUFU.EX2 R249, R157 ;  /* 0x0000009d00f97308 */ /* 0x000fe20000000800 */
[C---:B------:R-:W-:Y:S02]  /*13680*/  FMUL.FTZ R25, R3.reuse, R125 ;  /* 0x0000007d03197220 */ /* 0x040fe40000410000 */
[C---:B------:R-:W-:Y:S02]  /*13690*/  FMUL.FTZ R26, R2.reuse, R126 ;  /* 0x0000007e021a7220 */ /* 0x040fe40000410000 */
[C---:B------:R-:W-:Y:S02]  /*136a0*/  FMUL.FTZ R27, R2.reuse, R127 ;  /* 0x0000007f021b7220 */ /* 0x040fe40000410000 */
[----:B------:R-:W-:Y:S01]  /*136b0*/  LDSM.16.MT88.4 R124, [R202+0x3000] ;  /* 0x00300000ca7c783b */ /* 0x000fe20000004200 */
[C---:B------:R-:W-:Y:S02]  /*136c0*/  FMUL.FTZ R32, R3.reuse, R116 ;  /* 0x0000007403207220 */ /* 0x040fe40000410000 */
[C---:B------:R-:W-:Y:S01]  /*136d0*/  FMUL.FTZ R33, R3.reuse, R117 ;  /* 0x0000007503217220 */ /* 0x040fe20000410000 */
[----:B------:R-:W-:Y:S01]  /*136e0*/  MUFU.EX2 R157, R233 ;  /* 0x000000e9009d7308 */ /* 0x000fe20000000800 */
[C---:B------:R-:W-:Y:S02]  /*136f0*/  FMUL.FTZ R34, R2.reuse, R118 ;  /* 0x0000007602227220 */ /* 0x040fe40000410000 */
[C---:B------:R-:W-:Y:S02]  /*13700*/  FMUL.FTZ R35, R2.reuse, R119 ;  /* 0x0000007702237220 */ /* 0x040fe40000410000 */
[----:B------:R-:W-:Y:S01]  /*13710*/  LDSM.16.MT88.4 R116, [R204+0x3000] ;  /* 0x00300000cc74783b */ /* 0x000fe20000004200 */
        /* <DEDUP_REMOVED lines=11> */
[----:B------:R-:W-:Y:S01]  /*137d0*/  LDSM.16.MT88.4 R100, [R202+0x1800] ;  /* 0x00180000ca64783b */ /* 0x000fe20000004200 */
[C---:B------:R-:W-:Y:S02]  /*137e0*/  FMUL.FTZ R54, R2.reuse, R98 ;  /* 0x0000006202367220 */ /* 0x040fe40000410000 */
[C---:B------:R-:W-:Y:S04]  /*137f0*/  HMMA.16816.F32 R24, R148.reuse, R86, R24 ;  /* 0x000000569418723c */ /* 0x040fe80000001818 */
[C---:B------:R-:W-:Y:S01]  /*13800*/  FMUL.FTZ R31, R2.reuse, R123 ;  /* 0x0000007b021f7220 */ /* 0x040fe20000410000 */
[----:B------:R-:W1:Y:S01]  /*13810*/  LDSM.16.MT88.4 R84, [R204] ;  /* 0x00000000cc54783b */ /* 0x000e620000004200 */
[C---:B------:R-:W-:Y:S01]  /*13820*/  FMUL.FTZ R55, R2.reuse, R99 ;  /* 0x0000006302377220 */ /* 0x040fe20000410000 */
[----:B------:R-:W-:Y:S01]  /*13830*/  MUFU.EX2 R152, R246 ;  /* 0x000000f600987308 */ /* 0x000fe20000000800 */
[C---:B------:R-:W-:Y:S04]  /*13840*/  FMUL.FTZ R58, R2.reuse, R94 ;  /* 0x0000005e023a7220 */ /* 0x040fe80000410000 */
[C---:B------:R-:W-:Y:S02]  /*13850*/  FMUL.FTZ R59, R2.reuse, R95 ;  /* 0x0000005f023b7220 */ /* 0x040fe40000410000 */
[C---:B------:R-:W-:Y:S02]  /*13860*/  FMUL.FTZ R60, R3.reuse, R88 ;  /* 0x00000058033c7220 */ /* 0x040fe40000410000 */
        /* <DEDUP_REMOVED lines=26> */
[----:B------:R-:W-:Y:S02]  /*13a10*/  FMUL.FTZ R73, R3, R73 ;  /* 0x0000004903497220 */ /* 0x000fe40000410000 */
[C---:B------:R-:W-:Y:S03]  /*13a20*/  FMUL.FTZ R70, R2.reuse, R70 ;  /* 0x0000004602467220 */ /* 0x040fe60000410000 */
[C---:B------:R-:W-:Y:S02]  /*13a30*/  FMUL.FTZ R71, R2.reuse, R71 ;  /* 0x0000004702477220 */ /* 0x040fe40000410000 */
[----:B------:R-:W-:Y:S01]  /*13a40*/  MUFU.EX2 R97, R167 ;  /* 0x000000a700617308 */ /* 0x000fe20000000800 */
[C---:B------:R-:W-:Y:S02]  /*13a50*/  FMUL.FTZ R74, R2.reuse, R74 ;  /* 0x0000004a024a7220 */ /* 0x040fe40000410000 */
[----:B------:R-:W-:Y:S02]  /*13a60*/  FMUL.FTZ R75, R2, R75 ;  /* 0x0000004b024b7220 */ /* 0x000fe40000410000 */
[----:B--2---:R-:W-:Y:S05]  /*13a70*/  FADD.FTZ R2, R5, R155 ;  /* 0x0000009b05027221 */ /* 0x004fea0000010000 */
        /* <DEDUP_REMOVED lines=14> */
[----:B------:R-:W2:Y:S10]  /*13b60*/  MUFU.EX2 R3, R160 ;  /* 0x000000a000037308 */ /* 0x000eb40000000800 */
[----:B------:R-:W-:Y:S10]  /*13b70*/  MUFU.EX2 R160, R224 ;  /* 0x000000e000a07308 */ /* 0x000ff40000000800 */
[----:B------:R-:W3:Y:S01]  /*13b80*/  MUFU.EX2 R115, R153 ;  /* 0x0000009900737308 */ /* 0x000ee20000000800 */
        /* <DEDUP_REMOVED lines=8> */
[----:B------:R-:W-:Y:S10]  /*13c10*/  MUFU.EX2 R114, R244 ;  /* 0x000000f400727308 */ /* 0x000ff40000000800 */
[----:B------:R-:W2:Y:S10]  /*13c20*/  MUFU.EX2 R113, R243 ;  /* 0x000000f300717308 */ /* 0x000eb40000000800 */
[----:B------:R-:W4:Y:S01]  /*13c30*/  MUFU.EX2 R153, R242 ;  /* 0x000000f200997308 */ /* 0x000f220000000800 */
        /* <DEDUP_REMOVED lines=23> */
[C---:B------:R-:W-:Y:S01]  /*13db0*/  FADD.FTZ R2, R96.reuse, R2 ;  /* 0x0000000260027221 */ /* 0x040fe20000010000 */
[C---:B---3--:R-:W-:Y:S08]  /*13dc0*/  HMMA.16816.F32 R20, R84.reuse, R92, R20 ;  /* 0x0000005c5414723c */ /* 0x048ff00000001814 */
[----:B------:R-:W-:Y:S01]  /*13dd0*/  MUFU.EX2 R162, R221 ;  /* 0x000000dd00a27308 */ /* 0x000fe20000000800 */
        /* <DEDUP_REMOVED lines=21> */
[----:B------:R-:W5:Y:S03]  /*13f30*/  LDSM.16.MT88.4 R96, [R204+0x1000] ;  /* 0x00100000cc60783b */ /* 0x000f660000004200 */
[----:B------:R-:W-:Y:S02]  /*13f40*/  F2FP.PACK_AB R84, R3, R5 ;  /* 0x000000050354723e */ /* 0x000fe400000000ff */
[----:B--2---:R-:W-:Y:S01]  /*13f50*/  F2FP.PACK_AB R85, R169, R248 ;  /* 0x000000f8a955723e */ /* 0x004fe200000000ff */
[----:B------:R-:W2:Y:S01]  /*13f60*/  MUFU.EX2 R5, R211 ;  /* 0x000000d300057308 */ /* 0x000ea20000000800 */
[----:B----4-:R-:W-:Y:S07]  /*13f70*/  F2FP.PACK_AB R87, R167, R168 ;  /* 0x000000a8a757723e */ /* 0x010fee00000000ff */
[C---:B-1----:R-:W-:Y:S02]  /*13f80*/  HMMA.16816.F32 R8, R84.reuse, R88, R8 ;  /* 0x000000585408723c */ /* 0x042fe40000001808 */
[----:B------:R-:W1:Y:S06]  /*13f90*/  MUFU.EX2 R3, R210 ;  /* 0x000000d200037308 */ /* 0x000e6c0000000800 */
[C---:B------:R-:W-:Y:S01]  /*13fa0*/  HMMA.16816.F32 R16, R84.reuse, R90, R16 ;  /* 0x0000005a5410723c */ /* 0x040fe20000001810 */
[----:B------:R-:W4:Y:S03]  /*13fb0*/  LDSM.16.MT88.4 R88, [R203+0x1000] ;  /* 0x00100000cb58783b */ /* 0x000f260000004200 */
[----:B--2---:R-:W-:Y:S04]  /*13fc0*/  FADD.FTZ R2, R5, R2 ;  /* 0x0000000205027221 */ /* 0x004fe80000010000 */
[C---:B---3--:R-:W-:Y:S08]  /*13fd0*/  HMMA.16816.F32 R20, R84.reuse, R92, R20 ;  /* 0x0000005c5414723c */ /* 0x048ff00000001814 */
[C---:B------:R-:W-:Y:S01]  /*13fe0*/  HMMA.16816.F32 R24, R84.reuse, R94, R24 ;  /* 0x0000005e5418723c */ /* 0x040fe20000001818 */
[----:B------:R-:W2:Y:S03]  /*13ff0*/  LDSM.16.MT88.4 R92, [R201+0x4800] ;  /* 0x00480000c95c783b */ /* 0x000ea60000004200 */
[----:B-1----:R-:W-:Y:S04]  /*14000*/  FADD.FTZ R2, R3, R2 ;  /* 0x0000000203027221 */ /* 0x002fe80000010000 */
[C---:B-----5:R-:W-:Y:S04]  /*14010*/  HMMA.16816.F32 R28, R84.reuse, R96, R28 ;  /* 0x00000060541c723c */ /* 0x060fe8000000181c */
[----:B------:R-:W-:Y:S04]  /*14020*/  FADD.FTZ R2, R105, R2 ;  /* 0x0000000269027221 */ /* 0x000fe80000010000 */
[C---:B------:R-:W-:Y:S01]  /*14030*/  HMMA.16816.F32 R32, R84.reuse, R98, R32 ;  /* 0x000000625420723c */ /* 0x040fe20000001820 */
[----:B------:R-:W1:Y:S03]  /*14040*/  LDSM.16.MT88.4 R96, [R202+0x4800] ;  /* 0x00480000ca60783b */ /* 0x000e660000004200 */
[C---:B------:R-:W-:Y:S04]  /*14050*/  FADD.FTZ R2, R104.reuse, R2 ;  /* 0x0000000268027221 */ /* 0x040fe80000010000 */
[C---:B----4-:R-:W-:Y:S08]  /*14060*/  HMMA.16816.F32 R36, R84.reuse, R88, R36 ;  /* 0x000000585424723c */ /* 0x050ff00000001824 */
        /* <DEDUP_REMOVED lines=84> */
[----:B------:R-:W5:Y:S02]  /*145b0*/  LDSM.16.MT88.4 R92, [R201+0x2800] ;  /* 0x00280000c95c783b */ /* 0x000f640000004200 */
[----:B------:R-:W4:Y:S05]  /*145c0*/  MUFU.EX2 R15, R247 ;  /* 0x000000f7000f7308 */ /* 0x000f2a0000000800 */
[C---:B---3--:R-:W-:Y:S08]  /*145d0*/  HMMA.16816.F32 R52, R84.reuse, R96, R52 ;  /* 0x000000605434723c */ /* 0x048ff00000001834 */
[C---:B------:R-:W-:Y:S01]  /*145e0*/  HMMA.16816.F32 R56, R84.reuse, R98, R56 ;  /* 0x000000625438723c */ /* 0x040fe20000001838 */
[----:B------:R-:W3:Y:S03]  /*145f0*/  LDSM.16.MT88.4 R96, [R202+0x2800] ;  /* 0x00280000ca60783b */ /* 0x000ee60000004200 */
[C---:B--2---:R-:W-:Y:S01]  /*14600*/  F2FP.PACK_AB R150, R5.reuse, R112 ;  /* 0x000000700596723e */ /* 0x044fe200000000ff */
[----:B------:R-:W-:Y:S01]  /*14610*/  FADD.FTZ R224, R5, R2 ;  /* 0x0000000205e07221 */ /* 0x000fe20000010000 */
[----:B------:R-:W-:Y:S01]  /*14620*/  MOV R5, R4 ;  /* 0x0000000400057202 */ /* 0x000fe20000000f00 */
[----:B------:R-:W-:Y:S01]  /*14630*/  FADD.FTZ R2, R122, R3 ;  /* 0x000000037a027221 */ /* 0x000fe20000010000 */
[C---:B-1----:R-:W-:Y:S04]  /*14640*/  HMMA.16816.F32 R60, R84.reuse, R104, R60 ;  /* 0x00000068543c723c */ /* 0x042fe8000000183c */
[----:B----4-:R-:W-:Y:S01]  /*14650*/  F2FP.PACK_AB R151, R15, R152 ;  /* 0x000000980f97723e */ /* 0x010fe200000000ff */
[----:B------:R-:W-:Y:S03]  /*14660*/  FADD.FTZ R2, R251, R2 ;  /* 0x00000002fb027221 */ /* 0x000fe60000010000 */
[C---:B------:R-:W-:Y:S01]  /*14670*/  HMMA.16816.F32 R64, R84.reuse, R106, R64 ;  /* 0x0000006a5440723c */ /* 0x040fe20000001840 */
[----:B------:R-:W1:Y:S03]  /*14680*/  LDSM.16.MT88.4 R104, [R204+0x2800] ;  /* 0x00280000cc68783b */ /* 0x000e660000004200 */
[----:B------:R-:W-:Y:S04]  /*14690*/  FADD.FTZ R2, R115, R2 ;  /* 0x0000000273027221 */ /* 0x000fe80000010000 */
[C---:B------:R-:W-:Y:S04]  /*146a0*/  HMMA.16816.F32 R68, R84.reuse, R100, R68 ;  /* 0x000000645444723c */ /* 0x040fe80000001844 */
        /* <DEDUP_REMOVED lines=68> */
.L_x_2227:
        /* <DEDUP_REMOVED lines=8> */
.L_x_2325:
        /* <DEDUP_REMOVED lines=84> */
.L_x_2177:
        /* <DEDUP_REMOVED lines=19> */
.L_x_2245:
[----:B--2---:R-:W-:Y:S05]  /*151e0*/  BSYNC B0 ;  /* 0x0000000000007941 */ /* 0x004fea0003800000 */
.L_x_2244:
        /* <DEDUP_REMOVED lines=102> */
.L_x_2248:
        /* <DEDUP_REMOVED lines=116> */
.L_x_2326:
[----:B------:R-:W-:Y:S05]  /*15f90*/  BRA.DIV ~URZ, `(.L_x_2251) ;  /* 0x00003b827f007947 */ /* 0x000fea000b800000 */
[----:B------:R4:W2:Y:S02]  /*15fa0*/  SHFL.IDX PT, R2, R10, RZ, 0x181f ;  /* 0x00181fff0a027589 */ /* 0x0008a400000e0000 */
.L_x_2327:
        /* <DEDUP_REMOVED lines=11> */
.L_x_2253:
[----:B------:R-:W-:Y:S05]  /*16060*/  BSYNC B0 ;  /* 0x0000000000007941 */ /* 0x000fea0003800000 */
.L_x_2252:
[----:B------:R-:W-:Y:S05]  /*16070*/  BRA.DIV ~URZ, `(.L_x_2254) ;  /* 0x00003b127f007947 */ /* 0x000fea000b800000 */
[----:B---3--:R3:W4:Y:S04]  /*16080*/  SHFL.IDX PT, R11, R6, 0x1, 0x181f ;  /* 0x00381f00060b7f89 */ /* 0x00872800000e0000 */
[----:B--2---:R3:W2:Y:S02]  /*16090*/  SHFL.IDX PT, R2, R10, 0x1, 0x181f ;  /* 0x00381f000a027f89 */ /* 0x0046a400000e0000 */
.L_x_2328:
        /* <DEDUP_REMOVED lines=12> */
.L_x_2256:
[----:B------:R-:W-:Y:S05]  /*16160*/  BSYNC B0 ;  /* 0x0000000000007941 */ /* 0x000fea0003800000 */
.L_x_2255:
[----:B------:R-:W-:Y:S05]  /*16170*/  BRA.DIV ~URZ, `(.L_x_2257) ;  /* 0x00003ae27f007947 */ /* 0x000fea000b800000 */
[----:B----4-:R4:W3:Y:S02]  /*16180*/  SHFL.IDX PT, R11, R6, 0x2, 0x181f ;  /* 0x00581f00060b7f89 */ /* 0x0108e400000e0000 */
.L_x_2329:
[----:B------:R-:W-:Y:S05]  /*16190*/  BRA.DIV ~URZ, `(.L_x_2258) ;  /* 0x00003b327f007947 */ /* 0x000fea000b800000 */
[----:B--2---:R2:W4:Y:S02]  /*161a0*/  SHFL.IDX PT, R2, R10, 0x2, 0x181f ;  /* 0x00581f000a027f89 */ /* 0x00452400000e0000 */
.L_x_2330:
        /* <DEDUP_REMOVED lines=12> */
.L_x_2260:
[----:B------:R-:W-:Y:S05]  /*16270*/  BSYNC B0 ;  /* 0x0000000000007941 */ /* 0x000fea0003800000 */
.L_x_2259:
[----:B------:R-:W-:Y:S05]  /*16280*/  BRA.DIV ~URZ, `(.L_x_2261) ;  /* 0x00003ab27f007947 */ /* 0x000fea000b800000 */
[----:B---3--:R3:W2:Y:S04]  /*16290*/  SHFL.IDX PT, R8, R6, 0x3, 0x181f ;  /* 0x00781f0006087f89 */ /* 0x0086a800000e0000 */
[----:B----4-:R3:W4:Y:S02]  /*162a0*/  SHFL.IDX PT, R6, R10, 0x3, 0x181f ;  /* 0x00781f000a067f89 */ /* 0x01072400000e0000 */
.L_x_2331:
        /* <DEDUP_REMOVED lines=13> */
.L_x_2249:
        /* <DEDUP_REMOVED lines=34> */
.L_x_2332:
[----:B------:R-:W-:Y:S05]  /*165a0*/  BRA.DIV ~URZ, `(.L_x_2264) ;  /* 0x000038d27f007947 */ /* 0x000fea000b800000 */
[----:B------:R3:W4:Y:S02]  /*165b0*/  SHFL.IDX PT, R2, R5, RZ, 0x1c1f ;  /* 0x001c1fff05027589 */ /* 0x00072400000e0000 */
.L_x_2333:
        /* <DEDUP_REMOVED lines=62> */
[-C--:B-1----:R-:W-:Y:S02]  /*169a0*/  @!P3 LEA R10, P5, R98, R2.reuse, 0x2 ;  /* 0x00000002620ab211 */ /* 0x082fe400078a10ff */
        /* <DEDUP_REMOVED lines=34> */
.L_x_2266:
[----:B------:R-:W-:Y:S05]  /*16bd0*/  BSYNC B0 ;  /* 0x0000000000007941 */ /* 0x000fea0003800000 */
.L_x_2265:
[----:B------:R-:W-:Y:S05]  /*16be0*/  BRA.DIV ~URZ, `(.L_x_2267) ;  /* 0x000033027f007947 */ /* 0x000fea000b800000 */
[----:B--2---:R2:W1:Y:S04]  /*16bf0*/  SHFL.IDX PT, R4, R6, 0x1, 0x1c1f ;  /* 0x003c1f0006047f89 */ /* 0x00446800000e0000 */
[----:B----4-:R2:W4:Y:S02]  /*16c00*/  SHFL.IDX PT, R2, R5, 0x1, 0x1c1f ;  /* 0x003c1f0005027f89 */ /* 0x01052400000e0000 */
.L_x_2334:
        /* <DEDUP_REMOVED lines=105> */
.L_x_2247:
        /* <DEDUP_REMOVED lines=22> */
.L_x_2268:
        /* <DEDUP_REMOVED lines=60> */
.L_x_2270:
[----:B------:R-:W-:Y:S05]  /*177c0*/  BSYNC B0 ;  /* 0x0000000000007941 */ /* 0x000fea0003800000 */
.L_x_2269:
        /* <DEDUP_REMOVED lines=36> */
.L_x_2335:
[----:B------:R-:W-:Y:S05]  /*17a10*/  BRA.DIV ~URZ, `(.L_x_2272) ;  /* 0x000026127f007947 */ /* 0x000fea000b800000 */
[----:B------:R3:W4:Y:S02]  /*17a20*/  SHFL.IDX PT, R2, R10, RZ, 0x181f ;  /* 0x00181fff0a027589 */ /* 0x00072400000e0000 */
.L_x_2336:
        /* <DEDUP_REMOVED lines=12> */
.L_x_2274:
[----:B------:R-:W-:Y:S05]  /*17af0*/  BSYNC B0 ;  /* 0x0000000000007941 */ /* 0x000fea0003800000 */
.L_x_2273:
[----:B------:R-:W-:Y:S05]  /*17b00*/  BRA.DIV ~URZ, `(.L_x_2275) ;  /* 0x000025927f007947 */ /* 0x000fea000b800000 */
[----:B--2---:R2:W1:Y:S04]  /*17b10*/  SHFL.IDX PT, R11, R5, 0x1, 0x181f ;  /* 0x00381f00050b7f89 */ /* 0x00446800000e0000 */
[----:B----4-:R2:W4:Y:S02]  /*17b20*/  SHFL.IDX PT, R2, R10, 0x1, 0x181f ;  /* 0x00381f000a027f89 */ /* 0x01052400000e0000 */
.L_x_2337:
        /* <DEDUP_REMOVED lines=12> */
.L_x_2277:
[----:B------:R-:W-:Y:S05]  /*17bf0*/  BSYNC B0 ;  /* 0x0000000000007941 */ /* 0x000fea0003800000 */
.L_x_2276:
[----:B------:R-:W-:Y:S05]  /*17c00*/  BRA.DIV ~URZ, `(.L_x_2278) ;  /* 0x000025627f007947 */ /* 0x000fea000b800000 */
[----:B-1----:R1:W2:Y:S02]  /*17c10*/  SHFL.IDX PT, R11, R5, 0x2, 0x181f ;  /* 0x00581f00050b7f89 */ /* 0x0022a400000e0000 */
.L_x_2338:
[----:B------:R-:W-:Y:S05]  /*17c20*/  BRA.DIV ~URZ, `(.L_x_2279) ;  /* 0x000025b27f007947 */ /* 0x000fea000b800000 */
[----:B----4-:R4:W1:Y:S02]  /*17c30*/  SHFL.IDX PT, R2, R10, 0x2, 0x181f ;  /* 0x00581f000a027f89 */ /* 0x01086400000e0000 */
.L_x_2339:
        /* <DEDUP_REMOVED lines=12> */
.L_x_2281:
[----:B------:R-:W-:Y:S05]  /*17d00*/  BSYNC B0 ;  /* 0x0000000000007941 */ /* 0x000fea0003800000 */
.L_x_2280:
[----:B------:R-:W-:Y:S05]  /*17d10*/  BRA.DIV ~URZ, `(.L_x_2282) ;  /* 0x000025327f007947 */ /* 0x000fea000b800000 */
[----:B-1----:R1:W3:Y:S04]  /*17d20*/  SHFL.IDX PT, R8, R5, 0x3, 0x181f ;  /* 0x00781f0005087f89 */ /* 0x0022e800000e0000 */
[----:B------:R1:W4:Y:S02]  /*17d30*/  SHFL.IDX PT, R2, R10, 0x3, 0x181f ;  /* 0x00781f000a027f89 */ /* 0x00032400000e0000 */
.L_x_2340:
        /* <DEDUP_REMOVED lines=11> */
.L_x_2262:
[----:B------:R-:W-:Y:S05]  /*17df0*/  BSYNC B1 ;  /* 0x0000000000017941 */ /* 0x000fea0003800000 */
.L_x_2246:
        /* <DEDUP_REMOVED lines=14> */
.L_x_2341:
[----:B------:R-:W-:Y:S05]  /*17ee0*/  BRA.DIV ~URZ, `(.L_x_2285) ;  /* 0x000024a27f007947 */ /* 0x000fea000b800000 */
[----:B------:R3:W4:Y:S02]  /*17ef0*/  SHFL.IDX PT, R9, R74, 0x1, 0x1f ;  /* 0x00201f004a097f89 */ /* 0x00072400000e0000 */
.L_x_2342:
        /* <DEDUP_REMOVED lines=19> */
.L_x_2343:
        /* <DEDUP_REMOVED lines=16> */
.L_x_2344:
[----:B---3--:R-:W-:Y:S01]  /*18130*/  IMAD R2, R2, c[0x0][0x538], RZ ;  /* 0x00014e0002027a24 */ /* 0x008fe200078e02ff */
[----:B------:R-:W-:Y:S04]  /*18140*/  BSSY B1, `(.L_x_2288) ;  /* 0x0000084000017945 */ /* 0x000fe80003800000 */
[----:B----4-:R-:W-:-:S04]  /*18150*/  IADD3 R9, R2, R9, RZ ;  /* 0x0000000902097210 */ /* 0x010fc80007ffe0ff */
[----:B--2---:R-:W-:-:S13]  /*18160*/  ISETP.GT.AND P0, PT, R9, R10, PT ;  /* 0x0000000a0900720c */ /* 0x004fda0003f04270 */
[----:B------:R-:W-:Y:S05]  /*18170*/  @P0 BRA `(.L_x_2289) ;  /* 0x0000026000000947 */ /* 0x000fea0003800000 */
.L_x_2293:
        /* <DEDUP_REMOVED lines=18> */
.L_x_2345:
        /* <DEDUP_REMOVED lines=16> */
.L_x_2346:
[----:B--2---:R-:W-:-:S05]  /*183a0*/  IMAD R2, R2, c[0x0][0x538], RZ ;  /* 0x00014e0002027a24 */ /* 0x004fca00078e02ff */
[----:B------:R-:W-:-:S04]  /*183b0*/  IADD3 R9, R2, R9, RZ ;  /* 0x0000000902097210 */ /* 0x000fc80007ffe0ff */
[----:B------:R-:W-:-:S13]  /*183c0*/  ISETP.GT.AND P0, PT, R9, R10, PT ;  /* 0x0000000a0900720c */ /* 0x000fda0003f04270 */
[----:B-1----:R-:W-:Y:S05]  /*183d0*/  @!P0 BRA `(.L_x_2293) ;  /* 0xfffffda000008947 */ /* 0x002fea000383ffff */
.L_x_2289:
[----:B------:R-:W-:-:S05]  /*183e0*/  IADD3 R15, -R2, R9, RZ ;  /* 0x00000009020f7210 */ /* 0x000fca0007ffe1ff */
[----:B------:R-:W-:-:S05]  /*183f0*/  IMAD R2, R4, c[0x0][0x538], R15 ;  /* 0x00014e0004027a24 */ /* 0x000fca00078e020f */
[----:B------:R-:W-:Y:S01]  /*18400*/  ISETP.GT.AND P0, PT, R2, R10, PT ;  /* 0x0000000a0200720c */ /* 0x000fe20003f04270 */
[----:B------:R-:W-:-:S12]  /*18410*/  BRA.DIV ~URZ, `(.L_x_2294) ;  /* 0x000023c27f007947 */ /* 0x000fd8000b800000 */
[----:B------:R-:W-:-:S04]  /*18420*/  VOTE.ANY R9, PT, !P0 ;  /* 0x0000000000097806 */ /* 0x000fc800040e0100 */
.L_x_2347:
[----:B------:R2:W3:Y:S01]  /*18430*/  POPC R11, R9 ;  /* 0x00000009000b7309 */ /* 0x0004e20000000000 */
[----:B------:R-:W-:Y:S05]  /*18440*/  BRA.DIV ~URZ, `(.L_x_2295) ;  /* 0x000023e27f007947 */ /* 0x000fea000b800000 */
[----:B---3--:R3:W4:Y:S04]  /*18450*/  SHFL.IDX PT, R6, R6, R11, 0x1f ;  /* 0x00001f0b06067589 */ /* 0x00872800000e0000 */
[----:B------:R3:W1:Y:S02]  /*18460*/  SHFL.IDX PT, R5, R8, R11, 0x1f ;  /* 0x00001f0b08057589 */ /* 0x00066400000e0000 */
.L_x_2348:
[----:B------:R-:W-:Y:S01]  /*18470*/  ISETP.NE.AND P0, PT, R9, RZ, PT ;  /* 0x000000ff0900720c */ /* 0x000fe20003f05270 */
[----:B------:R-:W-:-:S12]  /*18480*/  BSSY B0, `(.L_x_2296) ;  /* 0x0000005000007945 */ /* 0x000fd80003800000 */
[----:B------:R-:W-:Y:S05]  /*18490*/  @!P0 BRA `(.L_x_2297) ;  /* 0x0000003000008947 */ /* 0x000fea0003800000 */
[----:B------:R-:W-:Y:S01]  /*184a0*/  IADD3 R2, R11, -0x1, RZ ;  /* 0xffffffff0b027810 */ /* 0x000fe20007ffe0ff */
[----:B------:R-:W-:Y:S05]  /*184b0*/  BRA.DIV ~URZ, `(.L_x_2298) ;  /* 0x000024427f007947 */ /* 0x000fea000b800000 */
[----:B------:R2:W3:Y:S02]  /*184c0*/  SHFL.IDX PT, R16, R4, R2, 0x1f ;  /* 0x00001f0204107589 */ /* 0x0004e400000e0000 */
.L_x_2297:
[----:B------:R-:W-:Y:S05]  /*184d0*/  BSYNC B0 ;  /* 0x0000000000007941 */ /* 0x000fea0003800000 */
.L_x_2296:
        /* <DEDUP_REMOVED lines=69> */
.L_x_2290:
[----:B------:R-:W-:Y:S01]  /*18930*/  MOV R2, c[0x0][0x53c] ;  /* 0x00014f0000027a02 */ /* 0x000fe20000000f00 */
[----:B------:R2:W-:Y:S04]  /*18940*/  STL [R1+0x28], R10 ;  /* 0x0000280a01007387 */ /* 0x0005e80000100800 */
[----:B------:R2:W-:Y:S04]  /*18950*/  STL [R1+0x2c], RZ ;  /* 0x00002cff01007387 */ /* 0x0005e80000100800 */
[----:B------:R2:W-:Y:S04]  /*18960*/  STL [R1+0x30], RZ ;  /* 0x000030ff01007387 */ /* 0x0005e80000100800 */
[----:B------:R2:W-:Y:S02]  /*18970*/  STL [R1+0x34], R2 ;  /* 0x0000340201007387 */ /* 0x0005e40000100800 */
.L_x_2299:
[----:B------:R-:W-:Y:S05]  /*18980*/  BSYNC B1 ;  /* 0x0000000000017941 */ /* 0x000fea0003800000 */
.L_x_2288:
        /* <DEDUP_REMOVED lines=9> */
.L_x_2283:
[----:B-1----:R-:W3:Y:S02]  /*18a20*/  LDL R2, [R1+0x34] ;  /* 0x0000340001027983 */ /* 0x002ee40000100800 */
[----:B---3--:R-:W-:-:S13]  /*18a30*/  ISETP.GE.AND P0, PT, R2, c[0x0][0x53c], PT ;  /* 0x00014f0002007a0c */ /* 0x008fda0003f06270 */
[----:B--2---:R-:W-:Y:S01]  /*18a40*/  @P0 CALL.REL.NOINC `(.L_x_2300) ;  /* 0x0000001000000944 */ /* 0x004fe20003c00000 */
[----:B------:R-:W-:Y:S05]  /*18a50*/  BRA `(.L_x_2301) ;  /* 0xfffe902000007947 */ /* 0x000fea000383ffff */
.L_x_2300:
[----:B------:R-:W-:Y:S05]  /*18a60*/  EXIT ;  /* 0x000000000000794d */ /* 0x000fea0003800000 */
.L_x_2111:
[----:B------:R-:W-:Y:S02]  /*18a70*/  MOV R3, 0x1 ;  /* 0x0000000100037802 */ /* 0x000fe40000000f00 */
[----:B------:R-:W-:Y:S02]  /*18a80*/  MOV R4, 0x18aa0 ;  /* 0x00018aa000047802 */ /* 0x000fe40000000f00 */
[----:B------:R-:W-:Y:S05]  /*18a90*/  CALL.REL.NOINC `($__internal_36_$__cuda_sm70_shflsync_up_p) ;  /* 0x00001f8000007944 */ /* 0x000fea0003c00000 */
[----:B------:R-:W-:Y:S01]  /*18aa0*/  MOV R0, R3 ;  /* 0x0000000300007202 */ /* 0x000fe20000000f00 */
[----:B------:R-:W-:Y:S05]  /*18ab0*/  BRA `(.L_x_2302) ;  /* 0xfffe79b000007947 */ /* 0x000fea000383ffff */
.L_x_2112:
[----:B------:R-:W-:Y:S02]  /*18ac0*/  MOV R3, 0x2 ;  /* 0x0000000200037802 */ /* 0x000fe40000000f00 */
[----:B------:R-:W-:Y:S02]  /*18ad0*/  MOV R4, 0x18af0 ;  /* 0x00018af000047802 */ /* 0x000fe40000000f00 */
[----:B------:R-:W-:Y:S05]  /*18ae0*/  CALL.REL.NOINC `($__internal_36_$__cuda_sm70_shflsync_up_p) ;  /* 0x00001f3000007944 */ /* 0x000fea0003c00000 */
[----:B------:R-:W-:Y:S02]  /*18af0*/  SEL R0, R3, RZ, P4 ;  /* 0x000000ff03007207 */ /* 0x000fe40002000000 */
[----:B------:R-:W-:Y:S02]  /*18b00*/  MOV R3, 0x4 ;  /* 0x0000000400037802 */ /* 0x000fe40000000f00 */
[----:B------:R-:W-:Y:S01]  /*18b10*/  MOV R4, 0x18b50 ;  /* 0x00018b5000047802 */ /* 0x000fe20000000f00 */
[----:B------:R-:W-:-:S04]  /*18b20*/  IMAD.IADD R0, R2, 0x1, R0 ;  /* 0x0000000102007824 */ /* 0x000fc800078e0200 */
[----:B------:R-:W-:Y:S02]  /*18b30*/  IMAD.MOV.U32 R2, RZ, RZ, R0 ;  /* 0x000000ffff027224 */ /* 0x000fe400078e0000 */
[----:B------:R-:W-:Y:S05]  /*18b40*/  CALL.REL.NOINC `($__internal_36_$__cuda_sm70_shflsync_up_p) ;  /* 0x00001ed000007944 */ /* 0x000fea0003c00000 */
[----:B------:R-:W-:Y:S02]  /*18b50*/  SEL R3, R3, RZ, P3 ;  /* 0x000000ff03037207 */ /* 0x000fe40001800000 */
[----:B------:R-:W-:-:S03]  /*18b60*/  MOV R4, 0x18bb0 ;  /* 0x00018bb000047802 */ /* 0x000fc60000000f00 */
[----:B------:R-:W-:Y:S01]  /*18b70*/  IMAD.IADD R0, R0, 0x1, R3 ;  /* 0x0000000100007824 */ /* 0x000fe200078e0203 */
[----:B------:R-:W-:-:S03]  /*18b80*/  MOV R3, 0x8 ;  /* 0x0000000800037802 */ /* 0x000fc60000000f00 */
        /* <DEDUP_REMOVED lines=8> */
[----:B------:R-:W-:Y:S01]  /*18c10*/  SEL R3, R3, RZ, P1 ;  /* 0x000000ff03037207 */ /* 0x000fe20000800000 */
[----:B------:R-:W-:Y:S01]  /*18c20*/  IMAD.MOV.U32 R221, RZ, RZ, 0x1f ;  /* 0x0000001fffdd7424 */ /* 0x000fe200078e00ff */
[----:B------:R-:W-:-:S03]  /*18c30*/  MOV R2, 0x18c80 ;  /* 0x00018c8000027802 */ /* 0x000fc60000000f00 */
[----:B------:R-:W-:Y:S01]  /*18c40*/  IMAD.IADD R4, R0, 0x1, R3 ;  /* 0x0000000100047824 */ /* 0x000fe200078e0203 */
[----:B------:R-:W-:-:S03]  /*18c50*/  MOV R3, 0x1f ;  /* 0x0000001f00037802 */ /* 0x000fc60000000f00 */
[----:B------:R-:W-:Y:S02]  /*18c60*/  IMAD.MOV.U32 R222, RZ, RZ, R4 ;  /* 0x000000ffffde7224 */ /* 0x000fe400078e0004 */
[----:B------:R-:W-:Y:S05]  /*18c70*/  CALL.REL.NOINC `($__internal_35_$__cuda_sm70_shflsync_idx_p) ;  /* 0x00001d5000007944 */ /* 0x000fea0003c00000 */
[----:B------:R-:W-:Y:S01]  /*18c80*/  MOV R0, R221 ;  /* 0x000000dd00007202 */ /* 0x000fe20000000f00 */
[----:B------:R-:W-:Y:S05]  /*18c90*/  BRA `(.L_x_2303) ;  /* 0xfffe78d000007947 */ /* 0x000fea000383ffff */
.L_x_2114:
[----:B------:R-:W-:Y:S02]  /*18ca0*/  SEL R2, RZ, 0x1, P0 ;  /* 0x00000001ff027807 */ /* 0x000fe40000000000 */
[----:B------:R-:W-:Y:S02]  /*18cb0*/  MOV R3, 0x18cd0 ;  /* 0x00018cd000037802 */ /* 0x000fe40000000f00 */
[----:B------:R-:W-:Y:S05]  /*18cc0*/  CALL.REL.NOINC `($__internal_37_$__cuda_sm70_votesync_ballot) ;  /* 0x00001db000007944 */ /* 0x000fea0003c00000 */
[----:B------:R-:W-:Y:S05]  /*18cd0*/  BRA `(.L_x_2304) ;  /* 0xfffe792000007947 */ /* 0x000fea000383ffff */
.L_x_2115:
[----:B------:R-:W-:Y:S01]  /*18ce0*/  IMAD.MOV.U32 R222, RZ, RZ, R8 ;  /* 0x000000ffffde7224 */ /* 0x000fe200078e0008 */
[----:B--2---:R-:W-:Y:S01]  /*18cf0*/  MOV R221, R13 ;  /* 0x0000000d00dd7202 */ /* 0x004fe20000000f00 */
[----:B------:R-:W-:Y:S01]  /*18d00*/  IMAD.MOV.U32 R3, RZ, RZ, 0x1f ;  /* 0x0000001fff037424 */ /* 0x000fe200078e00ff */
[----:B------:R-:W-:Y:S02]  /*18d10*/  MOV R2, 0x18d30 ;  /* 0x00018d3000027802 */ /* 0x000fe40000000f00 */
[----:B-1----:R-:W-:Y:S05]  /*18d20*/  CALL.REL.NOINC `($__internal_35_$__cuda_sm70_shflsync_idx_p) ;  /* 0x00001ca000007944 */ /* 0x002fea0003c00000 */
[----:B------:R-:W-:Y:S01]  /*18d30*/  IMAD.MOV.U32 R11, RZ, RZ, R221 ;  /* 0x000000ffff0b7224 */ /* 0x000fe200078e00dd */
[----:B------:R-:W-:Y:S01]  /*18d40*/  MOV R222, R7 ;  /* 0x0000000700de7202 */ /* 0x000fe20000000f00 */
[----:B------:R-:W-:Y:S01]  /*18d50*/  IMAD.MOV.U32 R6, RZ, RZ, RZ ;  /* 0x000000ffff067224 */ /* 0x000fe200078e00ff */
[----:B------:R-:W-:Y:S01]  /*18d60*/  MOV R221, R13 ;  /* 0x0000000d00dd7202 */ /* 0x000fe20000000f00 */
[----:B------:R-:W-:Y:S01]  /*18d70*/  IMAD.MOV.U32 R3, RZ, RZ, 0x1f ;  /* 0x0000001fff037424 */ /* 0x000fe200078e00ff */
[----:B------:R-:W-:-:S02]  /*18d80*/  MOV R2, 0x18da0 ;  /* 0x00018da000027802 */ /* 0x000fc40000000f00 */
[----:B------:R-:W-:Y:S05]  /*18d90*/  CALL.REL.NOINC `($__internal_35_$__cuda_sm70_shflsync_idx_p) ;  /* 0x00001c3000007944 */ /* 0x000fea0003c00000 */
[----:B------:R-:W-:Y:S01]  /*18da0*/  MOV R10, R221 ;  /* 0x000000dd000a7202 */ /* 0x000fe20000000f00 */
[----:B------:R-:W-:Y:S05]  /*18db0*/  BRA `(.L_x_2305) ;  /* 0xfffe789000007947 */ /* 0x000fea000383ffff */
.L_x_2118:
[----:B------:R-:W-:Y:S01]  /*18dc0*/  IMAD.MOV.U32 R222, RZ, RZ, R4 ;  /* 0x000000ffffde7224 */ /* 0x000fe200078e0004 */
[----:B------:R-:W-:-:S02]  /*18dd0*/  MOV R3, 0x1f ;  /* 0x0000001f00037802 */ /* 0x000fc40000000f00 */
[----:B------:R-:W-:Y:S02]  /*18de0*/  MOV R2, 0x18e00 ;  /* 0x00018e0000027802 */ /* 0x000fe40000000f00 */
[----:B-1234-:R-:W-:Y:S05]  /*18df0*/  CALL.REL.NOINC `($__internal_35_$__cuda_sm70_shflsync_idx_p) ;  /* 0x00001bd000007944 */ /* 0x01efea0003c00000 */
[----:B------:R-:W-:Y:S01]  /*18e00*/  MOV R6, R221 ;  /* 0x000000dd00067202 */ /* 0x000fe20000000f00 */
[----:B------:R-:W-:Y:S05]  /*18e10*/  BRA `(.L_x_2117) ;  /* 0xfffe789000007947 */ /* 0x000fea000383ffff */
.L_x_2210:
[----:B------:R-:W-:Y:S01]  /*18e20*/  IMAD.MOV.U32 R222, RZ, RZ, R3 ;  /* 0x000000ffffde7224 */ /* 0x000fe200078e0003 */
[----:B------:R-:W-:Y:S01]  /*18e30*/  MOV R221, 0x3 ;  /* 0x0000000300dd7802 */ /* 0x000fe20000000f00 */
[----:B------:R-:W-:Y:S01]  /*18e40*/  IMAD.MOV.U32 R3, RZ, RZ, 0x181f ;  /* 0x0000181fff037424 */ /* 0x000fe200078e00ff */
[----:B------:R-:W-:Y:S02]  /*18e50*/  MOV R2, 0x18e70 ;  /* 0x00018e7000027802 */ /* 0x000fe40000000f00 */
[----:B--2--5:R-:W-:Y:S05]  /*18e60*/  CALL.REL.NOINC `($__internal_35_$__cuda_sm70_shflsync_idx_p) ;  /* 0x00001b6000007944 */ /* 0x024fea0003c00000 */
[----:B------:R-:W-:Y:S01]  /*18e70*/  IMAD.MOV.U32 R6, RZ, RZ, R221 ;  /* 0x000000ffff067224 */ /* 0x000fe200078e00dd */
[----:B------:R-:W-:Y:S01]  /*18e80*/  MOV R221, 0x3 ;  /* 0x0000000300dd7802 */ /* 0x000fe20000000f00 */
[----:B------:R-:W-:Y:S01]  /*18e90*/  IMAD.MOV.U32 R222, RZ, RZ, R5 ;  /* 0x000000ffffde7224 */ /* 0x000fe200078e0005 */
[----:B------:R-:W-:Y:S02]  /*18ea0*/  MOV R3, 0x181f ;  /* 0x0000181f00037802 */ /* 0x000fe40000000f00 */
[----:B------:R-:W-:Y:S02]  /*18eb0*/  MOV R2, 0x18ed0 ;  /* 0x00018ed000027802 */ /* 0x000fe40000000f00 */
[----:B------:R-:W-:Y:S05]  /*18ec0*/  CALL.REL.NOINC `($__internal_35_$__cuda_sm70_shflsync_idx_p) ;  /* 0x00001b0000007944 */ /* 0x000fea0003c00000 */
[----:B------:R-:W-:Y:S01]  /*18ed0*/  MOV R2, R221 ;  /* 0x000000dd00027202 */ /* 0x000fe20000000f00 */
[----:B------:R-:W-:Y:S05]  /*18ee0*/  BRA `(.L_x_2306) ;  /* 0xffff520000007947 */ /* 0x000fea000383ffff */
.L_x_2213:
[----:B------:R-:W-:Y:S01]  /*18ef0*/  IMAD.MOV.U32 R222, RZ, RZ, R4 ;  /* 0x000000ffffde7224 */ /* 0x000fe200078e0004 */
[----:B------:R-:W-:Y:S01]  /*18f00*/  MOV R221, RZ ;  /* 0x000000ff00dd7202 */ /* 0x000fe20000000f00 */
[----:B------:R-:W-:Y:S01]  /*18f10*/  IMAD.MOV.U32 R3, RZ, RZ, 0x181f ;  /* 0x0000181fff037424 */ /* 0x000fe200078e00ff */
[----:B------:R-:W-:-:S02]  /*18f20*/  MOV R2, 0x18f40 ;  /* 0x00018f4000027802 */ /* 0x000fc40000000f00 */
[----:B-----5:R-:W-:Y:S05]  /*18f30*/  CALL.REL.NOINC `($__internal_35_$__cuda_sm70_shflsync_idx_p) ;  /* 0x00001a9000007944 */ /* 0x020fea0003c00000 */
[----:B------:R-:W-:Y:S01]  /*18f40*/  MOV R6, R221 ;  /* 0x000000dd00067202 */ /* 0x000fe20000000f00 */
[----:B------:R-:W-:Y:S05]  /*18f50*/  BRA `(.L_x_2307) ;  /* 0xffff5f1000007947 */ /* 0x000fea000383ffff */
.L_x_2214:
[----:B------:R-:W-:Y:S01]  /*18f60*/  IMAD.MOV.U32 R222, RZ, RZ, R5 ;  /* 0x000000ffffde7224 */ /* 0x000fe200078e0005 */
[----:B------:R-:W-:Y:S01]  /*18f70*/  MOV R221, RZ ;  /* 0x000000ff00dd7202 */ /* 0x000fe20000000f00 */
[----:B------:R-:W-:Y:S01]  /*18f80*/  IMAD.MOV.U32 R3, RZ, RZ, 0x181f ;  /* 0x0000181fff037424 */ /* 0x000fe200078e00ff */
[----:B------:R-:W-:-:S02]  /*18f90*/  MOV R2, 0x18fb0 ;  /* 0x00018fb000027802 */ /* 0x000fc40000000f00 */
[----:B-12--5:R-:W-:Y:S05]  /*18fa0*/  CALL.REL.NOINC `($__internal_35_$__cuda_sm70_shflsync_idx_p) ;  /* 0x00001a2000007944 */ /* 0x026fea0003c00000 */
[----:B------:R-:W-:Y:S01]  /*18fb0*/  MOV R2, R221 ;  /* 0x000000dd00027202 */ /* 0x000fe20000000f00 */
[----:B------:R-:W-:Y:S05]  /*18fc0*/  BRA `(.L_x_2308) ;  /* 0xffff5ec000007947 */ /* 0x000fea000383ffff */
.L_x_2217:
[----:B------:R-:W-:Y:S01]  /*18fd0*/  IMAD.MOV.U32 R222, RZ, RZ, R4 ;  /* 0x000000ffffde7224 */ /* 0x000fe200078e0004 */
[----:B------:R-:W-:Y:S01]  /*18fe0*/  MOV R221, 0x1 ;  /* 0x0000000100dd7802 */ /* 0x000fe20000000f00 */
[----:B--2---:R-:W-:Y:S01]  /*18ff0*/  IMAD.MOV.U32 R3, RZ, RZ, 0x181f ;  /* 0x0000181fff037424 */ /* 0x004fe200078e00ff */
[----:B----4-:R-:W-:-:S02]  /*19000*/  MOV R2, 0x19020 ;  /* 0x0001902000027802 */ /* 0x010fc40000000f00 */
[----:B-1-3-5:R-:W-:Y:S05]  /*19010*/  CALL.REL.NOINC `($__internal_35_$__cuda_sm70_shflsync_idx_p) ;  /* 0x000019b000007944 */ /* 0x02afea0003c00000 */
[----:B------:R-:W-:Y:S01]  /*19020*/  IMAD.MOV.U32 R6, RZ, RZ, R221 ;  /* 0x000000ffff067224 */ /* 0x000fe200078e00dd */
[----:B------:R-:W-:Y:S01]  /*19030*/  MOV R221, 0x1 ;  /* 0x0000000100dd7802 */ /* 0x000fe20000000f00 */
[----:B------:R-:W-:Y:S01]  /*19040*/  IMAD.MOV.U32 R222, RZ, RZ, R5 ;  /* 0x000000ffffde7224 */ /* 0x000fe200078e0005 */
[----:B------:R-:W-:-:S02]  /*19050*/  MOV R3, 0x181f ;  /* 0x0000181f00037802 */ /* 0x000fc40000000f00 */
[----:B------:R-:W-:Y:S02]  /*19060*/  MOV R2, 0x19080 ;  /* 0x0001908000027802 */ /* 0x000fe40000000f00 */
[----:B------:R-:W-:Y:S05]  /*19070*/  CALL.REL.NOINC `($__internal_35_$__cuda_sm70_shflsync_idx_p) ;  /* 0x0000195000007944 */ /* 0x000fea0003c00000 */
[----:B------:R-:W-:Y:S01]  /*19080*/  MOV R2, R221 ;  /* 0x000000dd00027202 */ /* 0x000fe20000000f00 */
[----:B------:R-:W-:Y:S05]  /*19090*/  BRA `(.L_x_2309) ;  /* 0xffff5ef000007947 */ /* 0x000fea000383ffff */
.L_x_2220:
[----:B------:R-:W-:Y:S01]  /*190a0*/  IMAD.MOV.U32 R222, RZ, RZ, R4 ;  /* 0x000000ffffde7224 */ /* 0x000fe200078e0004 */
[----:B------:R-:W-:Y:S01]  /*190b0*/  MOV R221, 0x2 ;  /* 0x0000000200dd7802 */ /* 0x000fe20000000f00 */
[----:B-1----:R-:W-:Y:S01]  /*190c0*/  IMAD.MOV.U32 R3, RZ, RZ, 0x181f ;  /* 0x0000181fff037424 */ /* 0x002fe200078e00ff */
[----:B----4-:R-:W-:Y:S02]  /*190d0*/  MOV R2, 0x190f0 ;  /* 0x000190f000027802 */ /* 0x010fe40000000f00 */
[----:B--23-5:R-:W-:Y:S05]  /*190e0*/  CALL.REL.NOINC `($__internal_35_$__cuda_sm70_shflsync_idx_p) ;  /* 0x000018e000007944 */ /* 0x02cfea0003c00000 */
[----:B------:R-:W-:Y:S01]  /*190f0*/  MOV R6, R221 ;  /* 0x000000dd00067202 */ /* 0x000fe20000000f00 */
[----:B------:R-:W-:Y:S05]  /*19100*/  BRA `(.L_x_2310) ;  /* 0xffff5f7000007947 */ /* 0x000fea000383ffff */
.L_x_2221:
[----:B------:R-:W-:Y:S01]  /*19110*/  IMAD.MOV.U32 R222, RZ, RZ, R5 ;  /* 0x000000ffffde7224 */ /* 0x000fe200078e0005 */
[----:B------:R-:W-:Y:S01]  /*19120*/  MOV R221, 0x2 ;  /* 0x0000000200dd7802 */ /* 0x000fe20000000f00 */
[----:B------:R-:W-:Y:S01]  /*19130*/  IMAD.MOV.U32 R3, RZ, RZ, 0x181f ;  /* 0x0000181fff037424 */ /* 0x000fe200078e00ff */
[----:B----4-:R-:W-:Y:S02]  /*19140*/  MOV R2, 0x19160 ;  /* 0x0001916000027802 */ /* 0x010fe40000000f00 */
[----:B-123-5:R-:W-:Y:S05]  /*19150*/  CALL.REL.NOINC `($__internal_35_$__cuda_sm70_shflsync_idx_p) ;  /* 0x0000187000007944 */ /* 0x02efea0003c00000 */
[----:B------:R-:W-:Y:S01]  /*19160*/  MOV R2, R221 ;  /* 0x000000dd00027202 */ /* 0x000fe20000000f00 */
[----:B------:R-:W-:Y:S05]  /*19170*/  BRA `(.L_x_2311) ;  /* 0xffff5f2000007947 */ /* 0x000fea000383ffff */
.L_x_2224:
[----:B------:R-:W-:Y:S01]  /*19180*/  IMAD.MOV.U32 R222, RZ, RZ, R4 ;  /* 0x000000ffffde7224 */ /* 0x000fe200078e0004 */
[----:B------:R-:W-:Y:S01]  /*19190*/  MOV R221, 0x3 ;  /* 0x0000000300dd7802 */ /* 0x000fe20000000f00 */
[----:B-1----:R-:W-:Y:S01]  /*191a0*/  IMAD.MOV.U32 R3, RZ, RZ, 0x181f ;  /* 0x0000181fff037424 */ /* 0x002fe200078e00ff */
[----:B------:R-:W-:-:S02]  /*191b0*/  MOV R2, 0x191d0 ;  /* 0x000191d000027802 */ /* 0x000fc40000000f00 */
[----:B--2345:R-:W-:Y:S05]  /*191c0*/  CALL.REL.NOINC `($__internal_35_$__cuda_sm70_shflsync_idx_p) ;  /* 0x0000180000007944 */ /* 0x03cfea0003c00000 */
        /* <DEDUP_REMOVED lines=8> */
.L_x_2225:
[----:B------:R-:W-:Y:S01]  /*19250*/  IMAD.MOV.U32 R4, RZ, RZ, R6 ;  /* 0x000000ffff047224 */ /* 0x000fe200078e0006 */
[----:B------:R-:W-:Y:S02]  /*19260*/  MOV R3, 0x2 ;  /* 0x0000000200037802 */ /* 0x000fe40000000f00 */
[----:B------:R-:W-:Y:S02]  /*19270*/  MOV R2, 0x19290 ;  /* 0x0001929000027802 */ /* 0x000fe40000000f00 */
[----:B-----5:R-:W-:Y:S05]  /*19280*/  CALL.REL.NOINC `($__internal_34_$__cuda_sm70_shflsync_bfly_p) ;  /* 0x000016e000007944 */ /* 0x020fea0003c00000 */
[----:B------:R-:W-:Y:S01]  /*19290*/  MOV R2, R149 ;  /* 0x0000009500027202 */ /* 0x000fe20000000f00 */
[----:B------:R-:W-:Y:S05]  /*192a0*/  BRA `(.L_x_2313) ;  /* 0xffff68a000007947 */ /* 0x000fea000383ffff */
.L_x_2226:
[----:B------:R-:W-:Y:S01]  /*192b0*/  IMAD.MOV.U32 R4, RZ, RZ, R6 ;  /* 0x000000ffff047224 */ /* 0x000fe200078e0006 */
[----:B------:R-:W-:Y:S02]  /*192c0*/  MOV R3, 0x1 ;  /* 0x0000000100037802 */ /* 0x000fe40000000f00 */
[----:B------:R-:W-:Y:S02]  /*192d0*/  MOV R2, 0x192f0 ;  /* 0x000192f000027802 */ /* 0x000fe40000000f00 */
[----:B-----5:R-:W-:Y:S05]  /*192e0*/  CALL.REL.NOINC `($__internal_34_$__cuda_sm70_shflsync_bfly_p) ;  /* 0x0000168000007944 */ /* 0x020fea0003c00000 */
[----:B------:R-:W-:Y:S01]  /*192f0*/  FMNMX.FTZ R6, R6, R149, !PT ;  /* 0x0000009506067209 */ /* 0x000fe20007810000 */
[----:B------:R-:W-:Y:S01]  /*19300*/  IMAD.MOV.U32 R4, RZ, RZ, R5 ;  /* 0x000000ffff047224 */ /* 0x000fe200078e0005 */
[----:B------:R-:W-:Y:S01]  /*19310*/  MOV R2, 0x19340 ;  /* 0x0001934000027802 */ /* 0x000fe20000000f00 */
[----:B------:R-:W-:-:S02]  /*19320*/  IMAD.MOV.U32 R3, RZ, RZ, 0x2 ;  /* 0x00000002ff037424 */ /* 0x000fc400078e00ff */
[----:B------:R-:W-:Y:S05]  /*19330*/  CALL.REL.NOINC `($__internal_34_$__cuda_sm70_shflsync_bfly_p) ;  /* 0x0000163000007944 */ /* 0x000fea0003c00000 */
[----:B------:R-:W-:Y:S01]  /*19340*/  FMNMX.FTZ R5, R5, R149, !PT ;  /* 0x0000009505057209 */ /* 0x000fe20007810000 */
[----:B------:R-:W-:Y:S01]  /*19350*/  IMAD.MOV.U32 R3, RZ, RZ, 0x1 ;  /* 0x00000001ff037424 */ /* 0x000fe200078e00ff */
[----:B------:R-:W-:-:S03]  /*19360*/  MOV R2, 0x19390 ;  /* 0x0001939000027802 */ /* 0x000fc60000000f00 */
[----:B------:R-:W-:Y:S02]  /*19370*/  IMAD.MOV.U32 R4, RZ, RZ, R5 ;  /* 0x000000ffff047224 */ /* 0x000fe400078e0005 */
[----:B------:R-:W-:Y:S05]  /*19380*/  CALL.REL.NOINC `($__internal_34_$__cuda_sm70_shflsync_bfly_p) ;  /* 0x000015e000007944 */ /* 0x000fea0003c00000 */
[----:B------:R-:W-:Y:S01]  /*19390*/  MOV R4, R149 ;  /* 0x0000009500047202 */ /* 0x000fe20000000f00 */
[----:B------:R-:W-:Y:S05]  /*193a0*/  BRA `(.L_x_2314) ;  /* 0xffff681000007947 */ /* 0x000fea000383ffff */
.L_x_2228:
[----:B----4-:R-:W-:Y:S01]  /*193b0*/  MOV R221, RZ ;  /* 0x000000ff00dd7202 */ /* 0x010fe20000000f00 */
[----:B------:R-:W-:Y:S01]  /*193c0*/  IMAD.MOV.U32 R222, RZ, RZ, R4 ;  /* 0x000000ffffde7224 */ /* 0x000fe200078e0004 */
[----:B-1----:R-:W-:Y:S01]  /*193d0*/  MOV R2, 0x19400 ;  /* 0x0001940000027802 */ /* 0x002fe20000000f00 */
[----:B------:R-:W-:Y:S02]  /*193e0*/  IMAD.MOV.U32 R3, RZ, RZ, 0x181f ;  /* 0x0000181fff037424 */ /* 0x000fe400078e00ff */
[----:B--2---:R-:W-:Y:S05]  /*193f0*/  CALL.REL.NOINC `($__internal_35_$__cuda_sm70_shflsync_idx_p) ;  /* 0x000015d000007944 */ /* 0x004fea0003c00000 */
[----:B------:R-:W-:Y:S01]  /*19400*/  MOV R3, R221 ;  /* 0x000000dd00037202 */ /* 0x000fe20000000f00 */
[----:B------:R-:W-:-:S05]  /*19410*/  BRA `(.L_x_2315) ;  /* 0xffff81e000007947 */ /* 0x000fca000383ffff */
.L_x_2231:
[----:B------:R-:W-:Y:S01]  /*19420*/  MOV R221, 0x3 ;  /* 0x0000000300dd7802 */ /* 0x000fe20000000f00 */
[----:B------:R-:W-:Y:S01]  /*19430*/  IMAD.MOV.U32 R222, RZ, RZ, R4 ;  /* 0x000000ffffde7224 */ /* 0x000fe200078e0004 */
[----:B-1----:R-:W-:Y:S01]  /*19440*/  MOV R2, 0x19470 ;  /* 0x0001947000027802 */ /* 0x002fe20000000f00 */
[----:B------:R-:W-:Y:S02]  /*19450*/  IMAD.MOV.U32 R3, RZ, RZ, 0x181f ;  /* 0x0000181fff037424 */ /* 0x000fe400078e00ff */
[----:B---3--:R-:W-:Y:S05]  /*19460*/  CALL.REL.NOINC `($__internal_35_$__cuda_sm70_shflsync_idx_p) ;  /* 0x0000156000007944 */ /* 0x008fea0003c00000 */
[----:B------:R-:W-:Y:S01]  /*19470*/  MOV R3, 0x181f ;  /* 0x0000181f00037802 */ /* 0x000fe20000000f00 */
[----:B------:R-:W-:Y:S01]  /*19480*/  IMAD.MOV.U32 R9, RZ, RZ, R221 ;  /* 0x000000ffff097224 */ /* 0x000fe200078e00dd */
[----:B------:R-:W-:Y:S01]  /*19490*/  MOV R221, 0x3 ;  /* 0x0000000300dd7802 */ /* 0x000fe20000000f00 */
[----:B------:R-:W-:Y:S01]  /*194a0*/  IMAD.MOV.U32 R222, RZ, RZ, R8 ;  /* 0x000000ffffde7224 */ /* 0x000fe200078e0008 */
[----:B------:R-:W-:Y:S02]  /*194b0*/  MOV R2, 0x194d0 ;  /* 0x000194d000027802 */ /* 0x000fe40000000f00 */
[----:B------:R-:W-:Y:S05]  /*194c0*/  CALL.REL.NOINC `($__internal_35_$__cuda_sm70_shflsync_idx_p) ;  /* 0x0000150000007944 */ /* 0x000fea0003c00000 */
[----:B------:R-:W-:Y:S01]  /*194d0*/  MOV R4, R221 ;  /* 0x000000dd00047202 */ /* 0x000fe20000000f00 */
[----:B------:R-:W-:-:S05]  /*194e0*/  BRA `(.L_x_2316) ;  /* 0xffff838000007947 */ /* 0x000fca000383ffff */
.L_x_2234:
[----:B------:R-:W-:Y:S01]  /*194f0*/  MOV R221, RZ ;  /* 0x000000ff00dd7202 */ /* 0x000fe20000000f00 */
[----:B------:R-:W-:Y:S01]  /*19500*/  IMAD.MOV.U32 R222, RZ, RZ, R4 ;  /* 0x000000ffffde7224 */ /* 0x000fe200078e0004 */
[----:B------:R-:W-:Y:S01]  /*19510*/  MOV R2, 0x19540 ;  /* 0x0001954000027802 */ /* 0x000fe20000000f00 */
[----:B------:R-:W-:Y:S02]  /*19520*/  IMAD.MOV.U32 R3, RZ, RZ, 0x181f ;  /* 0x0000181fff037424 */ /* 0x000fe400078e00ff */
[----:B------:R-:W-:Y:S05]  /*19530*/  CALL.REL.NOINC `($__internal_35_$__cuda_sm70_shflsync_idx_p) ;  /* 0x0000149000007944 */ /* 0x000fea0003c00000 */
[----:B------:R-:W-:Y:S01]  /*19540*/  MOV R150, R221 ;  /* 0x000000dd00967202 */ /* 0x000fe20000000f00 */
[----:B------:R-:W-:-:S05]  /*19550*/  BRA `(.L_x_2317) ;  /* 0xffff90a000007947 */ /* 0x000fca000383ffff */
.L_x_2235:
[----:B------:R-:W-:Y:S01]  /*19560*/  MOV R221, RZ ;  /* 0x000000ff00dd7202 */ /* 0x000fe20000000f00 */
[----:B------:R-:W-:Y:S01]  /*19570*/  IMAD.MOV.U32 R222, RZ, RZ, R148 ;  /* 0x000000ffffde7224 */ /* 0x000fe200078e0094 */
[----:B------:R-:W-:Y:S01]  /*19580*/  MOV R2, 0x195b0 ;  /* 0x000195b000027802 */ /* 0x000fe20000000f00 */
[----:B------:R-:W-:Y:S02]  /*19590*/  IMAD.MOV.U32 R3, RZ, RZ, 0x181f ;  /* 0x0000181fff037424 */ /* 0x000fe400078e00ff */
[----:B-12---:R-:W-:Y:S05]  /*195a0*/  CALL.REL.NOINC `($__internal_35_$__cuda_sm70_shflsync_idx_p) ;  /* 0x0000142000007944 */ /* 0x006fea0003c00000 */
[----:B------:R-:W-:Y:S01]  /*195b0*/  MOV R149, R221 ;  /* 0x000000dd00957202 */ /* 0x000fe20000000f00 */
[----:B------:R-:W-:-:S05]  /*195c0*/  BRA `(.L_x_2318) ;  /* 0xffff905000007947 */ /* 0x000fca000383ffff */
.L_x_2236:
[----:B------:R-:W-:Y:S01]  /*195d0*/  MOV R221, 0x1 ;  /* 0x0000000100dd7802 */ /* 0x000fe20000000f00 */
[----:B------:R-:W-:Y:S01]  /*195e0*/  IMAD.MOV.U32 R222, RZ, RZ, R4 ;  /* 0x000000ffffde7224 */ /* 0x000fe200078e0004 */
[----:B--2---:R-:W-:Y:S01]  /*195f0*/  MOV R2, 0x19620 ;  /* 0x0001962000027802 */ /* 0x004fe20000000f00 */
[----:B------:R-:W-:Y:S02]  /*19600*/  IMAD.MOV.U32 R3, RZ, RZ, 0x181f ;  /* 0x0000181fff037424 */ /* 0x000fe400078e00ff */
[----:B-1-3--:R-:W-:Y:S05]  /*19610*/  CALL.REL.NOINC `($__internal_35_$__cuda_sm70_shflsync_idx_p) ;  /* 0x000013b000007944 */ /* 0x00afea0003c00000 */
        /* <DEDUP_REMOVED lines=8> */
.L_x_2237:
[----:B------:R-:W-:Y:S01]  /*196a0*/  MOV R221, 0x2 ;  /* 0x0000000200dd7802 */ /* 0x000fe20000000f00 */
[----:B------:R-:W-:Y:S01]  /*196b0*/  IMAD.MOV.U32 R222, RZ, RZ, R4 ;  /* 0x000000ffffde7224 */ /* 0x000fe200078e0004 */
[----:B-1----:R-:W-:Y:S01]  /*196c0*/  MOV R2, 0x196f0 ;  /* 0x000196f000027802 */ /* 0x002fe20000000f00 */
[----:B------:R-:W-:Y:S02]  /*196d0*/  IMAD.MOV.U32 R3, RZ, RZ, 0x181f ;  /* 0x0000181fff037424 */ /* 0x000fe400078e00ff */
[----:B---34-:R-:W-:Y:S05]  /*196e0*/  CALL.REL.NOINC `($__internal_35_$__cuda_sm70_shflsync_idx_p) ;  /* 0x000012e000007944 */ /* 0x018fea0003c00000 */
[----:B------:R-:W-:Y:S01]  /*196f0*/  MOV R150, R221 ;  /* 0x000000dd00967202 */ /* 0x000fe20000000f00 */
[----:B------:R-:W-:-:S05]  /*19700*/  BRA `(.L_x_2320) ;  /* 0xffff918000007947 */ /* 0x000fca000383ffff */
.L_x_2238:
[----:B------:R-:W-:Y:S01]  /*19710*/  MOV R221, 0x2 ;  /* 0x0000000200dd7802 */ /* 0x000fe20000000f00 */
[----:B------:R-:W-:Y:S01]  /*19720*/  IMAD.MOV.U32 R222, RZ, RZ, R148 ;  /* 0x000000ffffde7224 */ /* 0x000fe200078e0094 */
[----:B-1----:R-:W-:Y:S01]  /*19730*/  MOV R2, 0x19760 ;  /* 0x0001976000027802 */ /* 0x002fe20000000f00 */
[----:B------:R-:W-:Y:S02]  /*19740*/  IMAD.MOV.U32 R3, RZ, RZ, 0x181f ;  /* 0x0000181fff037424 */ /* 0x000fe400078e00ff */
[----:B--234-:R-:W-:Y:S05]  /*19750*/  CALL.REL.NOINC `($__internal_35_$__cuda_sm70_shflsync_idx_p) ;  /* 0x0000127000007944 */ /* 0x01cfea0003c00000 */
[----:B------:R-:W-:Y:S01]  /*19760*/  MOV R149, R221 ;  /* 0x000000dd00957202 */ /* 0x000fe20000000f00 */
[----:B------:R-:W-:-:S05]  /*19770*/  BRA `(.L_x_2321) ;  /* 0xffff913000007947 */ /* 0x000fca000383ffff */
.L_x_2239:
[----:B------:R-:W-:Y:S01]  /*19780*/  MOV R221, 0x3 ;  /* 0x0000000300dd7802 */ /* 0x000fe20000000f00 */
[----:B------:R-:W-:Y:S01]  /*19790*/  IMAD.MOV.U32 R222, RZ, RZ, R4 ;  /* 0x000000ffffde7224 */ /* 0x000fe200078e0004 */
[----:B-1----:R-:W-:Y:S01]  /*197a0*/  MOV R2, 0x197d0 ;  /* 0x000197d000027802 */ /* 0x002fe20000000f00 */
[----:B------:R-:W-:Y:S02]  /*197b0*/  IMAD.MOV.U32 R3, RZ, RZ, 0x181f ;  /* 0x0000181fff037424 */ /* 0x000fe400078e00ff */
[----:B--2-4-:R-:W-:Y:S05]  /*197c0*/  CALL.REL.NOINC `($__internal_35_$__cuda_sm70_shflsync_idx_p) ;  /* 0x0000120000007944 */ /* 0x014fea0003c00000 */
        /* <DEDUP_REMOVED lines=8> */
.L_x_2240:
[----:B------:R-:W-:Y:S02]  /*19850*/  MOV R3, 0x2 ;  /* 0x0000000200037802 */ /* 0x000fe40000000f00 */
[----:B------:R-:W-:Y:S02]  /*19860*/  MOV R2, 0x19880 ;  /* 0x0001988000027802 */ /* 0x000fe40000000f00 */
[----:B------:R-:W-:Y:S05]  /*19870*/  CALL.REL.NOINC `($__internal_34_$__cuda_sm70_shflsync_bfly_p) ;  /* 0x000010f000007944 */ /* 0x000fea0003c00000 */
[----:B------:R-:W-:Y:S01]  /*19880*/  MOV R2, R149 ;  /* 0x0000009500027202 */ /* 0x000fe20000000f00 */
[----:B------:R-:W-:-:S05]  /*19890*/  BRA `(.L_x_2323) ;  /* 0xffff962000007947 */ /* 0x000fca000383ffff */
.L_x_2241:
[----:B------:R-:W-:Y:S02]  /*198a0*/  MOV R3, 0x1 ;  /* 0x0000000100037802 */ /* 0x000fe40000000f00 */
[----:B------:R-:W-:Y:S02]  /*198b0*/  MOV R2, 0x198d0 ;  /* 0x000198d000027802 */ /* 0x000fe40000000f00 */
[----:B------:R-:W-:Y:S05]  /*198c0*/  CALL.REL.NOINC `($__internal_34_$__cuda_sm70_shflsync_bfly_p) ;  /* 0x000010a000007944 */ /* 0x000fea0003c00000 */
[----:B------:R-:W-:Y:S01]  /*198d0*/  IMAD.MOV.U32 R3, RZ, RZ, 0x2 ;  /* 0x00000002ff037424 */ /* 0x000fe200078e00ff */
[----:B------:R-:W-:Y:S01]  /*198e0*/  FMNMX.FTZ R6, R4, R149, !PT ;  /* 0x0000009504067209 */ /* 0x000fe20007810000 */
[----:B------:R-:W-:Y:S01]  /*198f0*/  IMAD.MOV.U32 R4, RZ, RZ, R148 ;  /* 0x000000ffff047224 */ /* 0x000fe200078e0094 */
[----:B------:R-:W-:Y:S02]  /*19900*/  MOV R2, 0x19920 ;  /* 0x0001992000027802 */ /* 0x000fe40000000f00 */
[----:B------:R-:W-:Y:S05]  /*19910*/  CALL.REL.NOINC `($__internal_34_$__cuda_sm70_shflsync_bfly_p) ;  /* 0x0000105000007944 */ /* 0x000fea0003c00000 */
[----:B------:R-:W-:Y:S01]  /*19920*/  FMNMX.FTZ R4, R148, R149, !PT ;  /* 0x0000009594047209 */ /* 0x000fe20007810000 */
[----:B------:R-:W-:Y:S01]  /*19930*/  IMAD.MOV.U32 R3, RZ, RZ, 0x1 ;  /* 0x00000001ff037424 */ /* 0x000fe200078e00ff */
[----:B------:R-:W-:Y:S02]  /*19940*/  MOV R2, 0x19960 ;  /* 0x0001996000027802 */ /* 0x000fe40000000f00 */
[----:B------:R-:W-:Y:S05]  /*19950*/  CALL.REL.NOINC `($__internal_34_$__cuda_sm70_shflsync_bfly_p) ;  /* 0x0000101000007944 */ /* 0x000fea0003c00000 */
[----:B------:R-:W-:Y:S01]  /*19960*/  MOV R2, R149 ;  /* 0x0000009500027202 */ /* 0x000fe20000000f00 */
[----:B------:R-:W-:-:S05]  /*19970*/  BRA `(.L_x_2324) ;  /* 0xffff95b000007947 */ /* 0x000fca000383ffff */
.L_x_2243:
[----:B------:R-:W-:Y:S01]  /*19980*/  IMAD.MOV.U32 R4, RZ, RZ, R224 ;  /* 0x000000ffff047224 */ /* 0x000fe200078e00e0 */
[----:B------:R-:W-:-:S02]  /*19990*/  MOV R3, 0x2 ;  /* 0x0000000200037802 */ /* 0x000fc40000000f00 */
[----:B------:R-:W-:Y:S02]  /*199a0*/  MOV R2, 0x199c0 ;  /* 0x000199c000027802 */ /* 0x000fe40000000f00 */
[----:B------:R-:W-:Y:S05]  /*199b0*/  CALL.REL.NOINC `($__internal_34_$__cuda_sm70_shflsync_bfly_p) ;  /* 0x00000fb000007944 */ /* 0x000fea0003c00000 */
[----:B------:R-:W-:Y:S01]  /*199c0*/  FADD.FTZ R4, R224, R149 ;  /* 0x00000095e0047221 */ /* 0x000fe20000010000 */
[----:B------:R-:W-:Y:S02]  /*199d0*/  MOV R3, 0x1 ;  /* 0x0000000100037802 */ /* 0x000fe40000000f00 */
[----:B------:R-:W-:Y:S02]  /*199e0*/  MOV R2, 0x19a00 ;  /* 0x00019a0000027802 */ /* 0x000fe40000000f00 */
[----:B------:R-:W-:Y:S05]  /*199f0*/  CALL.REL.NOINC `($__internal_34_$__cuda_sm70_shflsync_bfly_p) ;  /* 0x00000f7000007944 */ /* 0x000fea0003c00000 */
[----:B------:R-:W-:Y:S01]  /*19a00*/  FADD.FTZ R8, R4, R149 ;  /* 0x0000009504087221 */ /* 0x000fe20000010000 */
[----:B------:R-:W-:Y:S02]  /*19a10*/  MOV R4, R248 ;  /* 0x000000f800047202 */ /* 0x000fe40000000f00 */
[----:B------:R-:W-:Y:S02]  /*19a20*/  MOV R3, 0x2 ;  /* 0x0000000200037802 */ /* 0x000fe40000000f00 */
[----:B------:R-:W-:Y:S02]  /*19a30*/  MOV R2, 0x19a50 ;  /* 0x00019a5000027802 */ /* 0x000fe40000000f00 */
[----:B------:R-:W-:Y:S05]  /*19a40*/  CALL.REL.NOINC `($__internal_34_$__cuda_sm70_shflsync_bfly_p) ;  /* 0x00000f2000007944 */ /* 0x000fea0003c00000 */
[----:B------:R-:W-:Y:S01]  /*19a50*/  FADD.FTZ R4, R248, R149 ;  /* 0x00000095f8047221 */ /* 0x000fe20000010000 */
[----:B------:R-:W-:Y:S02]  /*19a60*/  MOV R3, 0x1 ;  /* 0x0000000100037802 */ /* 0x000fe40000000f00 */
[----:B------:R-:W-:-:S02]  /*19a70*/  MOV R2, 0x19a90 ;  /* 0x00019a9000027802 */ /* 0x000fc40000000f00 */
[----:B------:R-:W-:Y:S05]  /*19a80*/  CALL.REL.NOINC `($__internal_34_$__cuda_sm70_shflsync_bfly_p) ;  /* 0x00000ee000007944 */ /* 0x000fea0003c00000 */
[----:B------:R-:W-:Y:S01]  /*19a90*/  MOV R9, R149 ;  /* 0x0000009500097202 */ /* 0x000fe20000000f00 */
[----:B------:R-:W-:Y:S05]  /*19aa0*/  BRA `(.L_x_2325) ;  /* 0xffffb0c000007947 */ /* 0x000fea000383ffff */
.L_x_2250:
[----:B--234-:R-:W-:Y:S01]  /*19ab0*/  IMAD.MOV.U32 R222, RZ, RZ, R6 ;  /* 0x000000ffffde7224 */ /* 0x01cfe200078e0006 */
[----:B------:R-:W-:Y:S01]  /*19ac0*/  MOV R221, RZ ;  /* 0x000000ff00dd7202 */ /* 0x000fe20000000f00 */
[----:B------:R-:W-:Y:S01]  /*19ad0*/  IMAD.MOV.U32 R3, RZ, RZ, 0x181f ;  /* 0x0000181fff037424 */ /* 0x000fe200078e00ff */
[----:B------:R-:W-:-:S02]  /*19ae0*/  MOV R2, 0x19b00 ;  /* 0x00019b0000027802 */ /* 0x000fc40000000f00 */
[----:B-1----:R-:W-:Y:S05]  /*19af0*/  CALL.REL.NOINC `($__internal_35_$__cuda_sm70_shflsync_idx_p) ;  /* 0x00000ed000007944 */ /* 0x002fea0003c00000 */
[----:B------:R-:W-:Y:S01]  /*19b00*/  MOV R11, R221 ;  /* 0x000000dd000b7202 */ /* 0x000fe20000000f00 */
[----:B------:R-:W-:Y:S05]  /*19b10*/  BRA `(.L_x_2326) ;  /* 0xffffc47000007947 */ /* 0x000fea000383ffff */
.L_x_2251:
[----:B------:R-:W-:Y:S01]  /*19b20*/  IMAD.MOV.U32 R222, RZ, RZ, R10 ;  /* 0x000000ffffde7224 */ /* 0x000fe200078e000a */
[----:B------:R-:W-:Y:S01]  /*19b30*/  MOV R221, RZ ;  /* 0x000000ff00dd7202 */ /* 0x000fe20000000f00 */
[----:B------:R-:W-:Y:S01]  /*19b40*/  IMAD.MOV.U32 R3, RZ, RZ, 0x181f ;  /* 0x0000181fff037424 */ /* 0x000fe200078e00ff */
[----:B------:R-:W-:-:S02]  /*19b50*/  MOV R2, 0x19b70 ;  /* 0x00019b7000027802 */ /* 0x000fc40000000f00 */
[----:B-123--:R-:W-:Y:S05]  /*19b60*/  CALL.REL.NOINC `($__internal_35_$__cuda_sm70_shflsync_idx_p) ;  /* 0x00000e6000007944 */ /* 0x00efea0003c00000 */
[----:B------:R-:W-:Y:S01]  /*19b70*/  MOV R2, R221 ;  /* 0x000000dd00027202 */ /* 0x000fe20000000f00 */
[----:B------:R-:W-:Y:S05]  /*19b80*/  BRA `(.L_x_2327) ;  /* 0xffffc42000007947 */ /* 0x000fea000383ffff */
.L_x_2254:
[----:B------:R-:W-:Y:S01]  /*19b90*/  IMAD.MOV.U32 R222, RZ, RZ, R6 ;  /* 0x000000ffffde7224 */ /* 0x000fe200078e0006 */
[----:B------:R-:W-:Y:S01]  /*19ba0*/  MOV R221, 0x1 ;  /* 0x0000000100dd7802 */ /* 0x000fe20000000f00 */
[----:B--2---:R-:W-:Y:S01]  /*19bb0*/  IMAD.MOV.U32 R3, RZ, RZ, 0x181f ;  /* 0x0000181fff037424 */ /* 0x004fe200078e00ff */
[----:B------:R-:W-:-:S02]  /*19bc0*/  MOV R2, 0x19be0 ;  /* 0x00019be000027802 */ /* 0x000fc40000000f00 */
[----:B-1-34-:R-:W-:Y:S05]  /*19bd0*/  CALL.REL.NOINC `($__internal_35_$__cuda_sm70_shflsync_idx_p) ;  /* 0x00000df000007944 */ /* 0x01afea0003c00000 */
        /* <DEDUP_REMOVED lines=8> */
.L_x_2257:
[----:B------:R-:W-:Y:S01]  /*19c60*/  IMAD.MOV.U32 R222, RZ, RZ, R6 ;  /* 0x000000ffffde7224 */ /* 0x000fe200078e0006 */
[----:B------:R-:W-:Y:S01]  /*19c70*/  MOV R221, 0x2 ;  /* 0x0000000200dd7802 */ /* 0x000fe20000000f00 */
[----:B--2---:R-:W-:Y:S01]  /*19c80*/  IMAD.MOV.U32 R3, RZ, RZ, 0x181f ;  /* 0x0000181fff037424 */ /* 0x004fe200078e00ff */
[----:B------:R-:W-:Y:S02]  /*19c90*/  MOV R2, 0x19cb0 ;  /* 0x00019cb000027802 */ /* 0x000fe40000000f00 */
[----:B-1-34-:R-:W-:Y:S05]  /*19ca0*/  CALL.REL.NOINC `($__internal_35_$__cuda_sm70_shflsync_idx_p) ;  /* 0x00000d2000007944 */ /* 0x01afea0003c00000 */
[----:B------:R-:W-:Y:S01]  /*19cb0*/  MOV R11, R221 ;  /* 0x000000dd000b7202 */ /* 0x000fe20000000f00 */
[----:B------:R-:W-:Y:S05]  /*19cc0*/  BRA `(.L_x_2329) ;  /* 0xffffc4c000007947 */ /* 0x000fea000383ffff */
.L_x_2258:
[----:B------:R-:W-:Y:S01]  /*19cd0*/  IMAD.MOV.U32 R222, RZ, RZ, R10 ;  /* 0x000000ffffde7224 */ /* 0x000fe200078e000a */
[----:B------:R-:W-:Y:S01]  /*19ce0*/  MOV R221, 0x2 ;  /* 0x0000000200dd7802 */ /* 0x000fe20000000f00 */
[----:B--2---:R-:W-:Y:S01]  /*19cf0*/  IMAD.MOV.U32 R3, RZ, RZ, 0x181f ;  /* 0x0000181fff037424 */ /* 0x004fe200078e00ff */
[----:B------:R-:W-:Y:S02]  /*19d00*/  MOV R2, 0x19d20 ;  /* 0x00019d2000027802 */ /* 0x000fe40000000f00 */
[----:B-1-34-:R-:W-:Y:S05]  /*19d10*/  CALL.REL.NOINC `($__internal_35_$__cuda_sm70_shflsync_idx_p) ;  /* 0x00000cb000007944 */ /* 0x01afea0003c00000 */
[----:B------:R-:W-:Y:S01]  /*19d20*/  MOV R2, R221 ;  /* 0x000000dd00027202 */ /* 0x000fe20000000f00 */
[----:B------:R-:W-:Y:S05]  /*19d30*/  BRA `(.L_x_2330) ;  /* 0xffffc47000007947 */ /* 0x000fea000383ffff */
.L_x_2261:
[----:B------:R-:W-:Y:S01]  /*19d40*/  IMAD.MOV.U32 R222, RZ, RZ, R6 ;  /* 0x000000ffffde7224 */ /* 0x000fe200078e0006 */
[----:B------:R-:W-:Y:S01]  /*19d50*/  MOV R221, 0x3 ;  /* 0x0000000300dd7802 */ /* 0x000fe20000000f00 */
[----:B---3--:R-:W-:Y:S01]  /*19d60*/  IMAD.MOV.U32 R3, RZ, RZ, 0x181f ;  /* 0x0000181fff037424 */ /* 0x008fe200078e00ff */
[----:B----4-:R-:W-:-:S02]  /*19d70*/  MOV R2, 0x19d90 ;  /* 0x00019d9000027802 */ /* 0x010fc40000000f00 */
[----:B-12---:R-:W-:Y:S05]  /*19d80*/  CALL.REL.NOINC `($__internal_35_$__cuda_sm70_shflsync_idx_p) ;  /* 0x00000c4000007944 */ /* 0x006fea0003c00000 */
        /* <DEDUP_REMOVED lines=8> */
.L_x_2263:
[----:B------:R-:W-:Y:S01]  /*19e10*/  IMAD.MOV.U32 R222, RZ, RZ, R6 ;  /* 0x000000ffffde7224 */ /* 0x000fe200078e0006 */
[----:B------:R-:W-:Y:S01]  /*19e20*/  MOV R221, RZ ;  /* 0x000000ff00dd7202 */ /* 0x000fe20000000f00 */
[----:B------:R-:W-:Y:S01]  /*19e30*/  IMAD.MOV.U32 R3, RZ, RZ, 0x1c1f ;  /* 0x00001c1fff037424 */ /* 0x000fe200078e00ff */
[----:B------:R-:W-:Y:S02]  /*19e40*/  MOV R2, 0x19e60 ;  /* 0x00019e6000027802 */ /* 0x000fe40000000f00 */
[----:B------:R-:W-:Y:S05]  /*19e50*/  CALL.REL.NOINC `($__internal_35_$__cuda_sm70_shflsync_idx_p) ;  /* 0x00000b7000007944 */ /* 0x000fea0003c00000 */
[----:B------:R-:W-:Y:S01]  /*19e60*/  MOV R4, R221 ;  /* 0x000000dd00047202 */ /* 0x000fe20000000f00 */
[----:B------:R-:W-:Y:S05]  /*19e70*/  BRA `(.L_x_2332) ;  /* 0xffffc72000007947 */ /* 0x000fea000383ffff */
.L_x_2264:
[----:B------:R-:W-:Y:S01]  /*19e80*/  IMAD.MOV.U32 R222, RZ, RZ, R5 ;  /* 0x000000ffffde7224 */ /* 0x000fe200078e0005 */
[----:B------:R-:W-:Y:S01]  /*19e90*/  MOV R221, RZ ;  /* 0x000000ff00dd7202 */ /* 0x000fe20000000f00 */
[----:B------:R-:W-:Y:S01]  /*19ea0*/  IMAD.MOV.U32 R3, RZ, RZ, 0x1c1f ;  /* 0x00001c1fff037424 */ /* 0x000fe200078e00ff */
[----:B------:R-:W-:Y:S02]  /*19eb0*/  MOV R2, 0x19ed0 ;  /* 0x00019ed000027802 */ /* 0x000fe40000000f00 */
[----:B-12---:R-:W-:Y:S05]  /*19ec0*/  CALL.REL.NOINC `($__internal_35_$__cuda_sm70_shflsync_idx_p) ;  /* 0x00000b0000007944 */ /* 0x006fea0003c00000 */
[----:B------:R-:W-:Y:S01]  /*19ed0*/  MOV R2, R221 ;  /* 0x000000dd00027202 */ /* 0x000fe20000000f00 */
[----:B------:R-:W-:Y:S05]  /*19ee0*/  BRA `(.L_x_2333) ;  /* 0xffffc6d000007947 */ /* 0x000fea000383ffff */
.L_x_2267:
[----:B------:R-:W-:Y:S01]  /*19ef0*/  IMAD.MOV.U32 R222, RZ, RZ, R6 ;  /* 0x000000ffffde7224 */ /* 0x000fe200078e0006 */
[----:B------:R-:W-:Y:S01]  /*19f00*/  MOV R221, 0x1 ;  /* 0x0000000100dd7802 */ /* 0x000fe20000000f00 */
[----:B--2---:R-:W-:Y:S01]  /*19f10*/  IMAD.MOV.U32 R3, RZ, RZ, 0x1c1f ;  /* 0x00001c1fff037424 */ /* 0x004fe200078e00ff */
[----:B----4-:R-:W-:-:S02]  /*19f20*/  MOV R2, 0x19f40 ;  /* 0x00019f4000027802 */ /* 0x010fc40000000f00 */
[----:B-1-3--:R-:W-:Y:S05]  /*19f30*/  CALL.REL.NOINC `($__internal_35_$__cuda_sm70_shflsync_idx_p) ;  /* 0x00000a9000007944 */ /* 0x00afea0003c00000 */
        /* <DEDUP_REMOVED lines=8> */
.L_x_2271:
[----:B------:R-:W-:Y:S01]  /*19fc0*/  IMAD.MOV.U32 R222, RZ, RZ, R5 ;  /* 0x000000ffffde7224 */ /* 0x000fe200078e0005 */
[----:B------:R-:W-:Y:S01]  /*19fd0*/  MOV R221, RZ ;  /* 0x000000ff00dd7202 */ /* 0x000fe20000000f00 */
[----:B------:R-:W-:Y:S01]  /*19fe0*/  IMAD.MOV.U32 R3, RZ, RZ, 0x181f ;  /* 0x0000181fff037424 */ /* 0x000fe200078e00ff */
[----:B------:R-:W-:Y:S02]  /*19ff0*/  MOV R2, 0x1a010 ;  /* 0x0001a01000027802 */ /* 0x000fe40000000f00 */
[----:B------:R-:W-:Y:S05]  /*1a000*/  CALL.REL.NOINC `($__internal_35_$__cuda_sm70_shflsync_idx_p) ;  /* 0x000009c000007944 */ /* 0x000fea0003c00000 */
[----:B------:R-:W-:Y:S01]  /*1a010*/  MOV R11, R221 ;  /* 0x000000dd000b7202 */ /* 0x000fe20000000f00 */
[----:B------:R-:W-:Y:S05]  /*1a020*/  BRA `(.L_x_2335) ;  /* 0xffffd9e000007947 */ /* 0x000fea000383ffff */
.L_x_2272:
[----:B------:R-:W-:Y:S01]  /*1a030*/  IMAD.MOV.U32 R222, RZ, RZ, R10 ;  /* 0x000000ffffde7224 */ /* 0x000fe200078e000a */
[----:B------:R-:W-:Y:S01]  /*1a040*/  MOV R221, RZ ;  /* 0x000000ff00dd7202 */ /* 0x000fe20000000f00 */
[----:B------:R-:W-:Y:S01]  /*1a050*/  IMAD.MOV.U32 R3, RZ, RZ, 0x181f ;  /* 0x0000181fff037424 */ /* 0x000fe200078e00ff */
[----:B------:R-:W-:Y:S02]  /*1a060*/  MOV R2, 0x1a080 ;  /* 0x0001a08000027802 */ /* 0x000fe40000000f00 */
[----:B-12---:R-:W-:Y:S05]  /*1a070*/  CALL.REL.NOINC `($__internal_35_$__cuda_sm70_shflsync_idx_p) ;  /* 0x0000095000007944 */ /* 0x006fea0003c00000 */
[----:B------:R-:W-:Y:S01]  /*1a080*/  MOV R2, R221 ;  /* 0x000000dd00027202 */ /* 0x000fe20000000f00 */
[----:B------:R-:W-:Y:S05]  /*1a090*/  BRA `(.L_x_2336) ;  /* 0xffffd99000007947 */ /* 0x000fea000383ffff */
.L_x_2275:
        /* <DEDUP_REMOVED lines=13> */
.L_x_2278:
[----:B------:R-:W-:Y:S01]  /*1a170*/  IMAD.MOV.U32 R222, RZ, RZ, R5 ;  /* 0x000000ffffde7224 */ /* 0x000fe200078e0005 */
[----:B------:R-:W-:Y:S01]  /*1a180*/  MOV R221, 0x2 ;  /* 0x0000000200dd7802 */ /* 0x000fe20000000f00 */
[----:B-1----:R-:W-:Y:S01]  /*1a190*/  IMAD.MOV.U32 R3, RZ, RZ, 0x181f ;  /* 0x0000181fff037424 */ /* 0x002fe200078e00ff */
[----:B----4-:R-:W-:Y:S02]  /*1a1a0*/  MOV R2, 0x1a1c0 ;  /* 0x0001a1c000027802 */ /* 0x010fe40000000f00 */
[----:B--23--:R-:W-:Y:S05]  /*1a1b0*/  CALL.REL.NOINC `($__internal_35_$__cuda_sm70_shflsync_idx_p) ;  /* 0x0000081000007944 */ /* 0x00cfea0003c00000 */
[----:B------:R-:W-:Y:S01]  /*1a1c0*/  MOV R11, R221 ;  /* 0x000000dd000b7202 */ /* 0x000fe20000000f00 */
[----:B------:R-:W-:Y:S05]  /*1a1d0*/  BRA `(.L_x_2338) ;  /* 0xffffda4000007947 */ /* 0x000fea000383ffff */
.L_x_2279:
[----:B------:R-:W-:Y:S01]  /*1a1e0*/  IMAD.MOV.U32 R222, RZ, RZ, R10 ;  /* 0x000000ffffde7224 */ /* 0x000fe200078e000a */
[----:B------:R-:W-:Y:S01]  /*1a1f0*/  MOV R221, 0x2 ;  /* 0x0000000200dd7802 */ /* 0x000fe20000000f00 */
[----:B------:R-:W-:Y:S01]  /*1a200*/  IMAD.MOV.U32 R3, RZ, RZ, 0x181f ;  /* 0x0000181fff037424 */ /* 0x000fe200078e00ff */
[----:B----4-:R-:W-:Y:S02]  /*1a210*/  MOV R2, 0x1a230 ;  /* 0x0001a23000027802 */ /* 0x010fe40000000f00 */
[----:B-123--:R-:W-:Y:S05]  /*1a220*/  CALL.REL.NOINC `($__internal_35_$__cuda_sm70_shflsync_idx_p) ;  /* 0x000007a000007944 */ /* 0x00efea0003c00000 */
[----:B------:R-:W-:Y:S01]  /*1a230*/  MOV R2, R221 ;  /* 0x000000dd00027202 */ /* 0x000fe20000000f00 */
[----:B------:R-:W-:Y:S05]  /*1a240*/  BRA `(.L_x_2339) ;  /* 0xffffd9f000007947 */ /* 0x000fea000383ffff */
.L_x_2282:
[----:B------:R-:W-:Y:S01]  /*1a250*/  IMAD.MOV.U32 R222, RZ, RZ, R5 ;  /* 0x000000ffffde7224 */ /* 0x000fe200078e0005 */
[----:B------:R-:W-:Y:S01]  /*1a260*/  MOV R221, 0x3 ;  /* 0x0000000300dd7802 */ /* 0x000fe20000000f00 */
[----:B-1----:R-:W-:Y:S01]  /*1a270*/  IMAD.MOV.U32 R3, RZ, RZ, 0x181f ;  /* 0x0000181fff037424 */ /* 0x002fe200078e00ff */
[----:B------:R-:W-:-:S02]  /*1a280*/  MOV R2, 0x1a2a0 ;  /* 0x0001a2a000027802 */ /* 0x000fc40000000f00 */
[----:B--234-:R-:W-:Y:S05]  /*1a290*/  CALL.REL.NOINC `($__internal_35_$__cuda_sm70_shflsync_idx_p) ;  /* 0x0000073000007944 */ /* 0x01cfea0003c00000 */
        /* <DEDUP_REMOVED lines=8> */
.L_x_2284:
[----:B------:R-:W-:Y:S01]  /*1a320*/  IMAD.MOV.U32 R222, RZ, RZ, R74 ;  /* 0x000000ffffde7224 */ /* 0x000fe200078e004a */
[----:B------:R-:W-:Y:S01]  /*1a330*/  MOV R221, RZ ;  /* 0x000000ff00dd7202 */ /* 0x000fe20000000f00 */
[----:B------:R-:W-:Y:S01]  /*1a340*/  IMAD.MOV.U32 R3, RZ, RZ, 0x1f ;  /* 0x0000001fff037424 */ /* 0x000fe200078e00ff */
[----:B------:R-:W-:Y:S02]  /*1a350*/  MOV R2, 0x1a370 ;  /* 0x0001a37000027802 */ /* 0x000fe40000000f00 */
[----:B------:R-:W-:Y:S05]  /*1a360*/  CALL.REL.NOINC `($__internal_35_$__cuda_sm70_shflsync_idx_p) ;  /* 0x0000066000007944 */ /* 0x000fea0003c00000 */
[----:B------:R-:W-:Y:S01]  /*1a370*/  MOV R10, R221 ;  /* 0x000000dd000a7202 */ /* 0x000fe20000000f00 */
[----:B------:R-:W-:Y:S05]  /*1a380*/  BRA `(.L_x_2341) ;  /* 0xffffdb5000007947 */ /* 0x000fea000383ffff */
.L_x_2285:
[----:B------:R-:W-:Y:S01]  /*1a390*/  IMAD.MOV.U32 R222, RZ, RZ, R74 ;  /* 0x000000ffffde7224 */ /* 0x000fe200078e004a */
[----:B------:R-:W-:Y:S01]  /*1a3a0*/  MOV R221, 0x1 ;  /* 0x0000000100dd7802 */ /* 0x000fe20000000f00 */
[----:B------:R-:W-:Y:S01]  /*1a3b0*/  IMAD.MOV.U32 R3, RZ, RZ, 0x1f ;  /* 0x0000001fff037424 */ /* 0x000fe200078e00ff */
[----:B------:R-:W-:Y:S02]  /*1a3c0*/  MOV R2, 0x1a3e0 ;  /* 0x0001a3e000027802 */ /* 0x000fe40000000f00 */
[----:B-12---:R-:W-:Y:S05]  /*1a3d0*/  CALL.REL.NOINC `($__internal_35_$__cuda_sm70_shflsync_idx_p) ;  /* 0x000005f000007944 */ /* 0x006fea0003c00000 */
[----:B------:R-:W-:Y:S01]  /*1a3e0*/  MOV R9, R221 ;  /* 0x000000dd00097202 */ /* 0x000fe20000000f00 */
[----:B------:R-:W-:Y:S05]  /*1a3f0*/  BRA `(.L_x_2342) ;  /* 0xffffdb0000007947 */ /* 0x000fea000383ffff */
.L_x_2286:
[----:B------:R-:W-:Y:S02]  /*1a400*/  MOV R3, 0x1 ;  /* 0x0000000100037802 */ /* 0x000fe40000000f00 */
[----:B------:R-:W-:-:S02]  /*1a410*/  MOV R4, 0x1a430 ;  /* 0x0001a43000047802 */ /* 0x000fc40000000f00 */
[----:B-1234-:R-:W-:Y:S05]  /*1a420*/  CALL.REL.NOINC `($__internal_36_$__cuda_sm70_shflsync_up_p) ;  /* 0x000005f000007944 */ /* 0x01efea0003c00000 */
[----:B------:R-:W-:Y:S05]  /*1a430*/  BRA `(.L_x_2343) ;  /* 0xffffdbf000007947 */ /* 0x000fea000383ffff */
.L_x_2287:
[----:B------:R-:W-:Y:S02]  /*1a440*/  MOV R3, 0x2 ;  /* 0x0000000200037802 */ /* 0x000fe40000000f00 */
[----:B------:R-:W-:-:S02]  /*1a450*/  MOV R4, 0x1a470 ;  /* 0x0001a47000047802 */ /* 0x000fc40000000f00 */
[----:B--2-4-:R-:W-:Y:S05]  /*1a460*/  CALL.REL.NOINC `($__internal_36_$__cuda_sm70_shflsync_up_p) ;  /* 0x000005b000007944 */ /* 0x014fea0003c00000 */
[----:B------:R-:W-:Y:S02]  /*1a470*/  SEL R3, R3, RZ, P1 ;  /* 0x000000ff03037207 */ /* 0x000fe40000800000 */
[----:B------:R-:W-:-:S03]  /*1a480*/  MOV R4, 0x1a4c0 ;  /* 0x0001a4c000047802 */ /* 0x000fc60000000f00 */
[----:B------:R-:W-:Y:S02]  /*1a490*/  IMAD.IADD R2, R2, 0x1, R3 ;  /* 0x0000000102027824 */ /* 0x000fe400078e0203 */
[----:B------:R-:W-:Y:S02]  /*1a4a0*/  IMAD.MOV.U32 R3, RZ, RZ, 0x4 ;  /* 0x00000004ff037424 */ /* 0x000fe400078e00ff */
[----:B------:R-:W-:Y:S05]  /*1a4b0*/  CALL.REL.NOINC `($__internal_36_$__cuda_sm70_shflsync_up_p) ;  /* 0x0000056000007944 */ /* 0x000fea0003c00000 */
        /* <DEDUP_REMOVED lines=10> */
[----:B------:R-:W-:Y:S01]  /*1a560*/  SEL R3, R3, RZ, P4 ;  /* 0x000000ff03037207 */ /* 0x000fe20002000000 */
[----:B------:R-:W-:-:S04]  /*1a570*/  IMAD.MOV.U32 R221, RZ, RZ, 0x1f ;  /* 0x0000001fffdd7424 */ /* 0x000fc800078e00ff */
[----:B------:R-:W-:Y:S01]  /*1a580*/  IMAD.IADD R4, R3, 0x1, R2 ;  /* 0x0000000103047824 */ /* 0x000fe200078e0202 */
[----:B------:R-:W-:Y:S02]  /*1a590*/  MOV R3, 0x1f ;  /* 0x0000001f00037802 */ /* 0x000fe40000000f00 */
[----:B------:R-:W-:Y:S01]  /*1a5a0*/  MOV R2, 0x1a5d0 ;  /* 0x0001a5d000027802 */ /* 0x000fe20000000f00 */
[----:B------:R-:W-:Y:S02]  /*1a5b0*/  IMAD.MOV.U32 R222, RZ, RZ, R4 ;  /* 0x000000ffffde7224 */ /* 0x000fe400078e0004 */
[----:B------:R-:W-:Y:S05]  /*1a5c0*/  CALL.REL.NOINC `($__internal_35_$__cuda_sm70_shflsync_idx_p) ;  /* 0x0000040000007944 */ /* 0x000fea0003c00000 */
[----:B------:R-:W-:Y:S01]  /*1a5d0*/  MOV R2, R221 ;  /* 0x000000dd00027202 */ /* 0x000fe20000000f00 */
[----:B------:R-:W-:Y:S05]  /*1a5e0*/  BRA `(.L_x_2344) ;  /* 0xffffdb4000007947 */ /* 0x000fea000383ffff */
.L_x_2291:
[----:B------:R-:W-:Y:S02]  /*1a5f0*/  MOV R3, 0x1 ;  /* 0x0000000100037802 */ /* 0x000fe40000000f00 */
[----:B------:R-:W-:Y:S02]  /*1a600*/  MOV R4, 0x1a620 ;  /* 0x0001a62000047802 */ /* 0x000fe40000000f00 */
[----:B------:R-:W-:Y:S05]  /*1a610*/  CALL.REL.NOINC `($__internal_36_$__cuda_sm70_shflsync_up_p) ;  /* 0x0000040000007944 */ /* 0x000fea0003c00000 */
[----:B------:R-:W-:Y:S05]  /*1a620*/  BRA `(.L_x_2345) ;  /* 0xffffdc7000007947 */ /* 0x000fea000383ffff */
.L_x_2292:
[----:B------:R-:W-:Y:S02]  /*1a630*/  MOV R3, 0x2 ;  /* 0x0000000200037802 */ /* 0x000fe40000000f00 */
[----:B------:R-:W-:Y:S02]  /*1a640*/  MOV R4, 0x1a660 ;  /* 0x0001a66000047802 */ /* 0x000fe40000000f00 */
        /* <DEDUP_REMOVED lines=25> */
.L_x_2294:
[----:B------:R-:W-:Y:S02]  /*1a7e0*/  SEL R2, RZ, 0x1, P0 ;  /* 0x00000001ff027807 */ /* 0x000fe40000000000 */
[----:B------:R-:W-:Y:S02]  /*1a7f0*/  MOV R3, 0x1a810 ;  /* 0x0001a81000037802 */ /* 0x000fe40000000f00 */
[----:B-1----:R-:W-:Y:S05]  /*1a800*/  CALL.REL.NOINC `($__internal_37_$__cuda_sm70_votesync_ballot) ;  /* 0x0000027000007944 */ /* 0x002fea0003c00000 */
[----:B------:R-:W-:Y:S01]  /*1a810*/  MOV R9, R5 ;  /* 0x0000000500097202 */ /* 0x000fe20000000f00 */
[----:B------:R-:W-:Y:S05]  /*1a820*/  BRA `(.L_x_2347) ;  /* 0xffffdc0000007947 */ /* 0x000fea000383ffff */
.L_x_2295:
[----:B------:R-:W-:Y:S01]  /*1a830*/  IMAD.MOV.U32 R222, RZ, RZ, R6 ;  /* 0x000000ffffde7224 */ /* 0x000fe200078e0006 */
[----:B---3--:R-:W-:Y:S01]  /*1a840*/  MOV R221, R11 ;  /* 0x0000000b00dd7202 */ /* 0x008fe20000000f00 */
[----:B------:R-:W-:Y:S01]  /*1a850*/  IMAD.MOV.U32 R3, RZ, RZ, 0x1f ;  /* 0x0000001fff037424 */ /* 0x000fe200078e00ff */
[----:B------:R-:W-:-:S02]  /*1a860*/  MOV R2, 0x1a880 ;  /* 0x0001a88000027802 */ /* 0x000fc40000000f00 */
[----:B-12---:R-:W-:Y:S05]  /*1a870*/  CALL.REL.NOINC `($__internal_35_$__cuda_sm70_shflsync_idx_p) ;  /* 0x0000015000007944 */ /* 0x006fea0003c00000 */
[----:B------:R-:W-:Y:S01]  /*1a880*/  IMAD.MOV.U32 R6, RZ, RZ, R221 ;  /* 0x000000ffff067224 */ /* 0x000fe200078e00dd */
[----:B------:R-:W-:Y:S01]  /*1a890*/  MOV R221, R11 ;  /* 0x0000000b00dd7202 */ /* 0x000fe20000000f00 */
[----:B------:R-:W-:Y:S01]  /*1a8a0*/  IMAD.MOV.U32 R222, RZ, RZ, R8 ;  /* 0x000000ffffde7224 */ /* 0x000fe200078e0008 */
[----:B------:R-:W-:-:S02]  /*1a8b0*/  MOV R3, 0x1f ;  /* 0x0000001f00037802 */ /* 0x000fc40000000f00 */
[----:B------:R-:W-:Y:S02]  /*1a8c0*/  MOV R2, 0x1a8e0 ;  /* 0x0001a8e000027802 */ /* 0x000fe40000000f00 */
[----:B------:R-:W-:Y:S05]  /*1a8d0*/  CALL.REL.NOINC `($__internal_35_$__cuda_sm70_shflsync_idx_p) ;  /* 0x000000f000007944 */ /* 0x000fea0003c00000 */
[----:B------:R-:W-:Y:S01]  /*1a8e0*/  MOV R5, R221 ;  /* 0x000000dd00057202 */ /* 0x000fe20000000f00 */
[----:B------:R-:W-:Y:S05]  /*1a8f0*/  BRA `(.L_x_2348) ;  /* 0xffffdb7000007947 */ /* 0x000fea000383ffff */
.L_x_2298:
[----:B------:R-:W-:Y:S01]  /*1a900*/  MOV R221, R2 ;  /* 0x0000000200dd7202 */ /* 0x000fe20000000f00 */
[----:B------:R-:W-:Y:S01]  /*1a910*/  IMAD.MOV.U32 R222, RZ, RZ, R4 ;  /* 0x000000ffffde7224 */ /* 0x000fe200078e0004 */
[----:B------:R-:W-:Y:S01]  /*1a920*/  MOV R2, 0x1a950 ;  /* 0x0001a95000027802 */ /* 0x000fe20000000f00 */
[----:B------:R-:W-:Y:S02]  /*1a930*/  IMAD.MOV.U32 R3, RZ, RZ, 0x1f ;  /* 0x0000001fff037424 */ /* 0x000fe400078e00ff */
[----:B-1234-:R-:W-:Y:S05]  /*1a940*/  CALL.REL.NOINC `($__internal_35_$__cuda_sm70_shflsync_idx_p) ;  /* 0x0000008000007944 */ /* 0x01efea0003c00000 */
[----:B------:R-:W-:Y:S01]  /*1a950*/  MOV R16, R221 ;  /* 0x000000dd00107202 */ /* 0x000fe20000000f00 */
[----:B------:R-:W-:Y:S05]  /*1a960*/  BRA `(.L_x_2297) ;  /* 0xffffdb6000007947 */ /* 0x000fea000383ffff */
        .weak           $__internal_34_$__cuda_sm70_shflsync_bfly_p
        .type           $__internal_34_$__cuda_sm70_shflsync_bfly_p,@function
        .size           $__internal_34_$__cuda_sm70_shflsync_bfly_p,($__internal_35_$__cuda_sm70_shflsync_idx_p - $__internal_34_$__cuda_sm70_shflsync_bfly_p)
$__internal_34_$__cuda_sm70_shflsync_bfly_p:
[----:B------:R-:W-:Y:S02]  /*1a970*/  MOV R149, 0x1f ;  /* 0x0000001f00957802 */ /* 0x000fe40000000f00 */
[----:B------:R-:W-:-:S04]  /*1a980*/  MOV R150, 0xffffffff ;  /* 0xffffffff00967802 */ /* 0x000fc80000000f00 */
[----:B------:R-:W-:Y:S04]  /*1a990*/  WARPSYNC R150 ;  /* 0x0000009600007348 */ /* 0x000fe80003800000 */
[----:B------:R1:W2:Y:S02]  /*1a9a0*/  SHFL.BFLY PT, R149, R4, R3, R149 ;  /* 0x0c00000304957389 */ /* 0x0002a400000e0095 */
[----:B-1----:R-:W-:-:S04]  /*1a9b0*/  MOV R3, 0x0 ;  /* 0x0000000000037802 */ /* 0x002fc80000000f00 */
[----:B--2---:R-:W-:Y:S05]  /*1a9c0*/  RET.REL.NODEC R2 `(_ZN7cutlass13device_kernelIN5flash19enable_sm80_to_sm89INS1_16FlashAttnFwdSm80INS1_25CollectiveMainloopFwdSm80ILi8ELi1ELb1EN4cute5tupleIJNS5_1CILi128EEENS7_ILi112EEES8_EEELi128ENS_6half_tEfNS_4arch4Sm80ELb0ELb0ELb0ELb1ELb1ELb1ELb1ELb1EEENS1_21CollectiveEpilogueFwdINS6_IJS8_S8_S9_EEENS6_IJNS7_ILi1EEESH_SH_EEESB_SD_Li256ELb1ELb1ELb1ELb0EEENS1_36VarlenDynamicPersistentTileSchedulerILi128ELi112ELi256ELi256ELb1ELb1ELb0ELb0ELb1ELb1EEEEEEEEEvNT_6ParamsE) ;  /* 0xfffe563002007950 */ /* 0x004fea0003c3ffff */
        .weak           $__internal_35_$__cuda_sm70_shflsync_idx_p
        .type           $__internal_35_$__cuda_sm70_shflsync_idx_p,@function
        .size           $__internal_35_$__cuda_sm70_shflsync_idx_p,($__internal_36_$__cuda_sm70_shflsync_up_p - $__internal_35_$__cuda_sm70_shflsync_idx_p)
$__internal_35_$__cuda_sm70_shflsync_idx_p:
[----:B------:R-:W-:-:S04]  /*1a9d0*/  MOV R225, 0xffffffff ;  /* 0xffffffff00e17802 */ /* 0x000fc80000000f00 */
[----:B------:R-:W-:Y:S04]  /*1a9e0*/  WARPSYNC R225 ;  /* 0x000000e100007348 */ /* 0x000fe80003800000 */
[----:B------:R1:W2:Y:S02]  /*1a9f0*/  SHFL.IDX PT, R221, R222, R221, R3 ;  /* 0x000000dddedd7389 */ /* 0x0002a400000e0003 */
[----:B-1----:R-:W-:-:S04]  /*1aa00*/  MOV R3, 0x0 ;  /* 0x0000000000037802 */ /* 0x002fc80000000f00 */
[----:B--2---:R-:W-:Y:S05]  /*1aa10*/  RET.REL.NODEC R2 `(_ZN7cutlass13device_kernelIN5flash19enable_sm80_to_sm89INS1_16FlashAttnFwdSm80INS1_25CollectiveMainloopFwdSm80ILi8ELi1ELb1EN4cute5tupleIJNS5_1CILi128EEENS7_ILi112EEES8_EEELi128ENS_6half_tEfNS_4arch4Sm80ELb0ELb0ELb0ELb1ELb1ELb1ELb1ELb1EEENS1_21CollectiveEpilogueFwdINS6_IJS8_S8_S9_EEENS6_IJNS7_ILi1EEESH_SH_EEESB_SD_Li256ELb1ELb1ELb1ELb0EEENS1_36VarlenDynamicPersistentTileSchedulerILi128ELi112ELi256ELi256ELb1ELb1ELb0ELb0ELb1ELb1EEEEEEEEEvNT_6ParamsE) ;  /* 0xfffe55e002007950 */ /* 0x004fea0003c3ffff */
        .weak           $__internal_36_$__cuda_sm70_shflsync_up_p
        .type           $__internal_36_$__cuda_sm70_shflsync_up_p,@function
        .size           $__internal_36_$__cuda_sm70_shflsync_up_p,($__internal_37_$__cuda_sm70_votesync_ballot - $__internal_36_$__cuda_sm70_shflsync_up_p)
$__internal_36_$__cuda_sm70_shflsync_up_p:
[----:B------:R-:W-:Y:S02]  /*1aa20*/  MOV R11, 0xffffffff ;  /* 0xffffffff000b7802 */ /* 0x000fe40000000f00 */
[----:B------:R-:W-:Y:S02]  /*1aa30*/  MOV R5, RZ ;  /* 0x000000ff00057202 */ /* 0x000fe40000000f00 */
[----:B------:R-:W-:Y:S04]  /*1aa40*/  WARPSYNC R11 ;  /* 0x0000000b00007348 */ /* 0x000fe80003800000 */
[----:B------:R1:W2:Y:S02]  /*1aa50*/  SHFL.UP PT, R3, R2, R3, R5 ;  /* 0x0400000302037389 */ /* 0x0002a400000e0005 */
[----:B-1----:R-:W-:-:S04]  /*1aa60*/  MOV R5, 0x0 ;  /* 0x0000000000057802 */ /* 0x002fc80000000f00 */
[----:B--2---:R-:W-:Y:S05]  /*1aa70*/  RET.REL.NODEC R4 `(_ZN7cutlass13device_kernelIN5flash19enable_sm80_to_sm89INS1_16FlashAttnFwdSm80INS1_25CollectiveMainloopFwdSm80ILi8ELi1ELb1EN4cute5tupleIJNS5_1CILi128EEENS7_ILi112EEES8_EEELi128ENS_6half_tEfNS_4arch4Sm80ELb0ELb0ELb0ELb1ELb1ELb1ELb1ELb1EEENS1_21CollectiveEpilogueFwdINS6_IJS8_S8_S9_EEENS6_IJNS7_ILi1EEESH_SH_EEESB_SD_Li256ELb1ELb1ELb1ELb0EEENS1_36VarlenDynamicPersistentTileSchedulerILi128ELi112ELi256ELi256ELb1ELb1ELb0ELb0ELb1ELb1EEEEEEEEEvNT_6ParamsE) ;  /* 0xfffe558004007950 */ /* 0x004fea0003c3ffff */
        .weak           $__internal_37_$__cuda_sm70_votesync_ballot
        .type           $__internal_37_$__cuda_sm70_votesync_ballot,@function
        .size           $__internal_37_$__cuda_sm70_votesync_ballot,(.L_x_3619 - $__internal_37_$__cuda_sm70_votesync_ballot)
$__internal_37_$__cuda_sm70_votesync_ballot:
[----:B------:R-:W-:Y:S01]  /*1aa80*/  ISETP.NE.U32.AND P0, PT, R2, 0x1, PT ;  /* 0x000000010200780c */ /* 0x000fe20003f05070 */
[----:B------:R-:W-:-:S04]  /*1aa90*/  IMAD.MOV.U32 R5, RZ, RZ, -0x1 ;  /* 0xffffffffff057424 */ /* 0x000fc800078e00ff */
[----:B------:R-:W-:Y:S08]  /*1aaa0*/  WARPSYNC R5 ;  /* 0x0000000500007348 */ /* 0x000ff00003800000 */
[----:B------:R-:W-:-:S04]  /*1aab0*/  VOTE.ANY R2, PT, !P0 ;  /* 0x0000000000027806 */ /* 0x000fc800040e0100 */
[----:B------:R-:W-:Y:S01]  /*1aac0*/  LOP3.LUT R5, R2, R5, RZ, 0xc0, !PT ;  /* 0x0000000502057212 */ /* 0x000fe200078ec0ff */
[----:B------:R-:W-:Y:S02]  /*1aad0*/  IMAD.MOV.U32 R2, RZ, RZ, R3 ;  /* 0x000000ffff027224 */ /* 0x000fe400078e0003 */
[----:B------:R-:W-:-:S04]  /*1aae0*/  IMAD.MOV.U32 R3, RZ, RZ, 0x0 ;  /* 0x00000000ff037424 */ /* 0x000fc800078e00ff */
[----:B------:R-:W-:Y:S05]  /*1aaf0*/  RET.REL.NODEC R2 `(_ZN7cutlass13device_kernelIN5flash19enable_sm80_to_sm89INS1_16FlashAttnFwdSm80INS1_25CollectiveMainloopFwdSm80ILi8ELi1ELb1EN4cute5tupleIJNS5_1CILi128EEENS7_ILi112EEES8_EEELi128ENS_6half_tEfNS_4arch4Sm80ELb0ELb0ELb0ELb1ELb1ELb1ELb1ELb1EEENS1_21CollectiveEpilogueFwdINS6_IJS8_S8_S9_EEENS6_IJNS7_ILi1EEESH_SH_EEESB_SD_Li256ELb1ELb1ELb1ELb0EEENS1_36VarlenDynamicPersistentTileSchedulerILi128ELi112ELi256ELi256ELb1ELb1ELb0ELb0ELb1ELb1EEEEEEEEEvNT_6ParamsE) ;  /* 0xfffe550002007950 */ /* 0x000fea0003c3ffff */
.L_x_2349:
        /* <DEDUP_REMOVED lines=16> */
.L_x_3619:


//--------------------- .text._ZN7cutlass13device_kernelIN5flash19enable_sm80_to_sm89INS1_16FlashAttnFwdSm80INS1_25CollectiveMainloopFwdSm80ILi4ELi1ELb0EN4cute5tupleIJNS5_1CILi128EEENS7_ILi48EEES8_EEELi128ENS_6half_tEfNS_4arch4Sm80ELb0ELb1ELb0ELb0ELb1ELb0ELb1ELb1EEENS1_21CollectiveEpilogueFwdINS6_IJS8_S8_S9_EEENS6_IJNS7_ILi1EEESH_SH_EEESB_SD_Li128ELb0ELb1ELb1ELb0EEENS1_19SingleTileSchedulerILb0ELb1ELb1ELi128EEEEEEEEEvNT_6ParamsE --------------------------
	.section	.text._ZN7cutlass13device_kernelIN5flash19enable_sm80_to_sm89INS1_16FlashAttnFwdSm80INS1_25CollectiveMainloopFwdSm80ILi4ELi1ELb0EN4cute5tupleIJNS5_1CILi128EEENS7_ILi48EEES8_EEELi128ENS_6half_tEfNS_4arch4Sm80ELb0ELb1ELb0ELb0ELb1ELb0ELb1ELb1EEENS1_21CollectiveEpilogueFwdINS6_IJS8_S8_S9_EEENS6_IJNS7_ILi1EEESH_SH_EEESB_SD_Li128ELb0ELb1ELb1ELb0EEENS1_19SingleTileSchedulerILb0ELb1ELb1ELi128EEEEEEEEEvNT_6ParamsE,"ax",@progbits
	.sectioninfo	@"SHI_REGISTERS=255"
	.align	128
.text._ZN7cutlass13device_kernelIN5flash19enable_sm80_to_sm89INS1_16FlashAttnFwdSm80INS1_25CollectiveMainloopFwdSm80ILi4ELi1ELb0EN4cute5tupleIJNS5_1CILi128EEENS7_ILi48EEES8_EEELi128ENS_6half_tEfNS_4arch4Sm80ELb0ELb1ELb0ELb0ELb1ELb0ELb1ELb1EEENS1_21CollectiveEpilogueFwdINS6_IJS8_S8_S9_EEENS6_IJNS7_ILi1EEESH_SH_EEESB_SD_Li128ELb0ELb1ELb1ELb0EEENS1_19SingleTileSchedulerILb0ELb1ELb1ELi128EEEEEEEEEvNT_6ParamsE:
        .type           _ZN7cutlass13device_kernelIN5flash19enable_sm80_to_sm89INS1_16FlashAttnFwdSm80INS1_25CollectiveMainloopFwdSm80ILi4ELi1ELb0EN4cute5tupleIJNS5_1CILi128EEENS7_ILi48EEES8_EEELi128ENS_6half_tEfNS_4arch4Sm80ELb0ELb1ELb0ELb0ELb1ELb0ELb1ELb1EEENS1_21CollectiveEpilogueFwdINS6_IJS8_S8_S9_EEENS6_IJNS7_ILi1EEESH_SH_EEESB_SD_Li128ELb0ELb1ELb1ELb0EEENS1_19SingleTileSchedulerILb0ELb1ELb1ELi128EEEEEEEEEvNT_6ParamsE,@function
        .size           _ZN7cutlass13device_kernelIN5flash19enable_sm80_to_sm89INS1_16FlashAttnFwdSm80INS1_25CollectiveMainloopFwdSm80ILi4ELi1ELb0EN4cute5tupleIJNS5_1CILi128EEENS7_ILi48EEES8_EEELi128ENS_6half_tEfNS_4arch4Sm80ELb0ELb1ELb0ELb0ELb1ELb0ELb1ELb1EEENS1_21CollectiveEpilogueFwdINS6_IJS8_S8_S9_EEENS6_IJNS7_ILi1EEESH_SH_EEESB_SD_Li128ELb0ELb1ELb1ELb0EEENS1_19SingleTileSchedulerILb0ELb1ELb1ELi128EEEEEEEEEvNT_6ParamsE,(.L_x_3624 - _ZN7cutlass13device_kernelIN5flash19enable_sm80_to_sm89INS1_16FlashAttnFwdSm80INS1_25CollectiveMainloopFwdSm80ILi4ELi1ELb0EN4cute5tupleIJNS5_1CILi128EEENS7_ILi48EEES8_EEELi128ENS_6half_tEfNS_4arch4Sm80ELb0ELb1ELb0ELb0ELb1ELb0ELb1ELb1EEENS1_21CollectiveEpilogueFwdINS6_IJS8_S8_S9_EEENS6_IJNS7_ILi1EEESH_SH_EEESB_SD_Li128ELb0ELb1ELb1ELb0EEENS1_19SingleTileSchedulerILb0ELb1ELb1ELi128EEEEEEEEEvNT_6ParamsE)
        .other          _ZN7cutlass13device_kernelIN5flash19enable_sm80_to_sm89INS1_16FlashAttnFwdSm80INS1_25CollectiveMainloopFwdSm80ILi4ELi1ELb0EN4cute5tupleIJNS5_1CILi128EEENS7_ILi48EEES8_EEELi128ENS_6half_tEfNS_4arch4Sm80ELb0ELb1ELb0ELb0ELb1ELb0ELb1ELb1EEENS1_21CollectiveEpilogueFwdINS6_IJS8_S8_S9_EEENS6_IJNS7_ILi1EEESH_SH_EEESB_SD_Li128ELb0ELb1ELb1ELb0EEENS1_19SingleTileSchedulerILb0ELb1ELb1ELi128EEEEEEEEEvNT_6ParamsE,@"STO_CUDA_ENTRY STV_DEFAULT"
_ZN7cutlass13device_kernelIN5flash19enable_sm80_to_sm89INS1_16FlashAttnFwdSm80INS1_25CollectiveMainloopFwdSm80ILi4ELi1ELb0EN4cute5tupleIJNS5_1CILi128EEENS7_ILi48EEES8_EEELi128ENS_6half_tEfNS_4arch4Sm80ELb0ELb1ELb0ELb0ELb1ELb0ELb1ELb1EEENS1_21CollectiveEpilogueFwdINS6_IJS8_S8_S9_EEENS6_IJNS7_ILi1EEESH_SH_EEESB_SD_Li128ELb0ELb1ELb1ELb0EEENS1_19SingleTileSchedulerILb0ELb1ELb1ELi128EEEEEEEEEvNT_6ParamsE:
        /* <DEDUP_REMOVED lines=18> */
.L_x_2350:
[----:B------:R-:W-:Y:S02]  /*0120*/  ULDC.64 UR4, c[0x0][0x550] ;  /* 0x0001540000047ab9 */ /* 0x000fe40000000a00 */
[----:B------:R-:W-:Y:S02]  /*0130*/  UISETP.NE.AND UP0, UPT, UR4, 0x1, UPT ;  /* 0x000000010400788c */ /* 0x000fe4000bf05270 */
[----:B------:R-:W-:-:S02]  /*0140*/  UIMAD.WIDE.U32 UR8, UR7, UR5, URZ ;  /* 0x00000005070872a5 */ /* 0x000fc4000f8e003f */
[----:B------:R-:W-:Y:S02]  /*0150*/  ULDC UR4, c[0x0][0x558] ;  /* 0x0001560000047ab9 */ /* 0x000fe40000000800 */
[----:B------:R-:W-:-:S05]  /*0160*/  UMOV UR11, UR7 ;  /* 0x00000007000b7c82 */ /* 0x000fca0008000000 */
[----:B------:R-:W-:-:S03]  /*0170*/  @UP0 USHF.R.U32.HI UR11, URZ, UR4, UR9 ;  /* 0x000000043f0b0299 */ /* 0x000fc60008011609 */
.L_x_2351:
        /* <DEDUP_REMOVED lines=53> */
.L_x_2353:
[----:B------:R-:W-:Y:S02]  /*04d0*/  ULDC UR4, c[0x0][0x32c] ;  /* 0x0000cb0000047ab9 */ /* 0x000fe40000000800 */
[----:B------:R-:W-:-:S03]  /*04e0*/  UISETP.NE.AND UP0, UPT, UR14, UR4, UPT ;  /* 0x000000040e00728c */ /* 0x000fc6000bf05270 */
[----:B------:R-:W-:Y:S02]  /*04f0*/  ULDC.64 UR4, c[0x0][0x330] ;  /* 0x0000cc0000047ab9 */ /* 0x000fe40000000a00 */
[----:B------:R-:W-:-:S06]  /*0500*/  UIMAD.WIDE.U32 UR16, UR15, UR4, URZ ;  /* 0x000000040f1072a5 */ /* 0x000fcc000f8e003f */
[----:B------:R-:W-:Y:S02]  /*0510*/  @UP0 USHF.R.U32.HI UR15, URZ, UR5, UR17 ;  /* 0x000000053f0f0299 */ /* 0x000fe40008011611 */
.L_x_2354:
[----:B------:R-:W-:Y:S02]  /*0520*/  ULDC UR4, c[0x0][0x32c] ;  /* 0x0000cb0000047ab9 */ /* 0x000fe40000000800 */
[----:B------:R-:W-:-:S04]  /*0530*/  UIMAD UR4, UR15, UR4, UR4 ;  /* 0x000000040f0472a4 */ /* 0x000fc8000f8e0204 */
[----:B------:R-:W-:-:S04]  /*0540*/  UISETP.LT.AND UP0, UPT, UR8, UR4, UPT ;  /* 0x000000040800728c */ /* 0x000fc8000bf01270 */
[----:B------:R-:W-:Y:S02]  /*0550*/  USEL UR8, UR8, UR4, UP0 ;  /* 0x0000000408087287 */ /* 0x000fe40008000000 */
.L_x_2352:
        /* <DEDUP_REMOVED lines=38> */
.L_x_2356:
[----:B------:R-:W-:Y:S02]  /*07c0*/  ULDC UR4, c[0x0][0x32c] ;  /* 0x0000cb0000047ab9 */ /* 0x000fe40000000800 */
[----:B------:R-:W-:-:S03]  /*07d0*/  UISETP.NE.AND UP0, UPT, UR4, 0x1, UPT ;  /* 0x000000010400788c */ /* 0x000fc6000bf05270 */
[----:B------:R-:W-:Y:S02]  /*07e0*/  ULDC.64 UR4, c[0x0][0x330] ;  /* 0x0000cc0000047ab9 */ /* 0x000fe40000000a00 */
[----:B------:R-:W-:-:S07]  /*07f0*/  UIMAD.WIDE.U32 UR16, UR14, UR4, URZ ;  /* 0x000000040e1072a5 */ /* 0x000fce000f8e003f */
[----:B------:R-:W-:Y:S02]  /*0800*/  @UP0 UMOV UR15, UR17 ;  /* 0x00000011000f0c82 */ /* 0x000fe40008000000 */
[----:B------:R-:W-:Y:S02]  /*0810*/  @UP0 USHF.R.U32.HI UR14, URZ, UR5, UR15 ;  /* 0x000000053f0e0299 */ /* 0x000fe4000801160f */
.L_x_2357:
[----:B------:R-:W-:Y:S02]  /*0820*/  ULDC UR4, c[0x0][0x32c] ;  /* 0x0000cb0000047ab9 */ /* 0x000fe40000000800 */
[----:B------:R-:W-:-:S04]  /*0830*/  UIMAD UR4, UR14, UR4, URZ ;  /* 0x000000040e0472a4 */ /* 0x000fc8000f8e023f */
[----:B------:R-:W-:-:S04]  /*0840*/  UISETP.LT.AND UP0, UPT, UR8, UR4, UPT ;  /* 0x000000040800728c */ /* 0x000fc8000bf01270 */
[----:B------:R-:W-:-:S04]  /*0850*/  USEL UR8, UR8, UR4, !UP0 ;  /* 0x0000000408087287 */ /* 0x000fc8000c000000 */
.L_x_2355:
        /* <DEDUP_REMOVED lines=46> */
.L_x_2358:
        /* <DEDUP_REMOVED lines=122> */
[----:B------:R1:W-:Y:S03]  /*12e0*/  STL [R1], R128 ;  /* 0x0000008001007387 */ /* 0x0003e60000100800 */
        /* <DEDUP_REMOVED lines=50> */
.L_x_2361:
[----:B--2-4-:R-:W-:Y:S05]  /*1610*/  BSYNC B0 ;  /* 0x0000000000007941 */ /* 0x014fea0003800000 */
.L_x_2360:
        /* <DEDUP_REMOVED lines=15> */
.L_x_2363:
[----:B------:R-:W-:Y:S05]  /*1710*/  BSYNC B0 ;  /* 0x0000000000007941 */ /* 0x000fea0003800000 */
.L_x_2362:
        /* <DEDUP_REMOVED lines=15> */
.L_x_2365:
[----:B------:R-:W-:Y:S05]  /*1810*/  BSYNC B0 ;  /* 0x0000000000007941 */ /* 0x000fea0003800000 */
.L_x_2364:
        /* <DEDUP_REMOVED lines=15> */
.L_x_2367:
[----:B------:R-:W-:Y:S05]  /*1910*/  BSYNC B0 ;  /* 0x0000000000007941 */ /* 0x000fea0003800000 */
.L_x_2366:
        /* <DEDUP_REMOVED lines=15> */
.L_x_2369:
[----:B------:R-:W-:Y:S05]  /*1a10*/  BSYNC B0 ;  /* 0x0000000000007941 */ /* 0x000fea0003800000 */
.L_x_2368:
        /* <DEDUP_REMOVED lines=15> */
.L_x_2371:
[----:B------:R-:W-:Y:S05]  /*1b10*/  BSYNC B0 ;  /* 0x0000000000007941 */ /* 0x000fea0003800000 */
.L_x_2370:
        /* <DEDUP_REMOVED lines=15> */
.L_x_2373:
[----:B------:R-:W-:Y:S05]  /*1c10*/  BSYNC B0 ;  /* 0x0000000000007941 */ /* 0x000fea0003800000 */
.L_x_2372:
        /* <DEDUP_REMOVED lines=40> */
[----:B------:R-:W-:Y:S02]  /*1ea0*/  UIMAD UR6, UR11, UR5, UR6 ;  /* 0x000000050b0672a4 */ /* 0x000fe4000f8e0206 */
[----:B------:R-:W-:Y:S02]  /*1eb0*/  UIMAD.WIDE.U32 UR14, UR11, UR4, URZ ;  /* 0x000000040b0e72a5 */ /* 0x000fe4000f8e003f */
[----:B------:R-:W-:Y:S01]  /*1ec0*/  UIMAD UR30, UR24, -0x30, UR30 ;  /* 0xffffffd0181e78a4 */ /* 0x000fe2000f8e021e */
[----:B------:R-:W-:Y:S01]  /*1ed0*/  ISETP.GE.AND P6, PT, R128, c[0x0][0x1d4], PT ;  /* 0x0000750080007a0c */ /* 0x000fe20003fc6270 */
[----:B------:R-:W-:Y:S01]  /*1ee0*/  UIADD3 UR6, UR15, UR6, URZ ;  /* 0x000000060f067290 */ /* 0x000fe2000fffe03f */
[----:B------:R-:W-:Y:S01]  /*1ef0*/  SHF.R.S32.HI R12, RZ, 0x4, R13 ;  /* 0x00000004ff0c7819 */ /* 0x000fe2000001140d */
[----:B------:R-:W-:Y:S01]  /*1f00*/  UIADD3 UR27, UR30, UR9, URZ ;  /* 0x000000091e1b7290 */ /* 0x000fe2000fffe03f */
[----:B------:R-:W-:Y:S01]  /*1f10*/  LEA.HI R123, R124, R164, RZ, 0x5 ;  /* 0x000000a47c7b7211 */ /* 0x000fe200078f28ff */
[----:B------:R-:W-:Y:S01]  /*1f20*/  ULDC.64 UR4, c[0x0][0x210] ;  /* 0x0000840000047ab9 */ /* 0x000fe20000000a00 */
[----:B------:R-:W-:Y:S01]  /*1f30*/  SHF.R.S32.HI R129, RZ, 0x1f, R128 ;  /* 0x0000001fff817819 */ /* 0x000fe20000011480 */
[----:B------:R-:W-:Y:S02]  /*1f40*/  STL [R1+0x24], R126 ;  /* 0x0000247e01007387 */ /* 0x000fe40000100800 */
        /* <DEDUP_REMOVED lines=10> */
[----:B------:R-:W-:Y:S01]  /*1ff0*/  SHF.R.S32.HI R127, RZ, 0x1f, R126 ;  /* 0x0000001fff7f7819 */ /* 0x000fe2000001147e */
[C---:B--2---:R-:W-:Y:S01]  /*2000*/  IMAD.WIDE.U32 R4, R243.reuse, c[0x0][0x1e0], RZ ;  /* 0x00007800f3047a25 */ /* 0x044fe200078e00ff */
[----:B------:R-:W-:Y:S01]  /*2010*/  SHF.R.S32.HI R16, RZ, 0x1f, R243 ;  /* 0x0000001fff107819 */ /* 0x000fe200000114f3 */
[----:B------:R-:W-:Y:S01]  /*2020*/  UIMAD UR16, UR11, UR5, UR16 ;  /* 0x000000050b1072a4 */ /* 0x000fe2000f8e0210 */
[----:B------:R-:W-:Y:S01]  /*2030*/  STL [R1+0x2c], R129 ;  /* 0x00002c8101007387 */ /* 0x000fe20000100800 */
[----:B------:R-:W-:Y:S01]  /*2040*/  UIADD3 UR4, UR24, -0x1, URZ ;  /* 0xffffffff18047890 */ /* 0x000fe2000fffe03f */
[----:B------:R-:W-:Y:S01]  /*2050*/  SEL R125, RZ, 0x10, P5 ;  /* 0x00000010ff7d7807 */ /* 0x000fe20002800000 */
[----:B------:R-:W-:Y:S01]  /*2060*/  IMAD R0, R16, c[0x0][0x1e0], RZ ;  /* 0x0000780010007a24 */ /* 0x000fe200078e02ff */
[----:B------:R-:W-:Y:S01]  /*2070*/  UIADD3 UR16, UR23, UR16, URZ ;  /* 0x0000001017107290 */ /* 0x000fe2000fffe03f */
[----:B------:R-:W-:Y:S01]  /*2080*/  STL [R1+0x28], R127 ;  /* 0x0000287f01007387 */ /* 0x000fe20000100800 */
[----:B------:R-:W-:Y:S01]  /*2090*/  UISETP.GT.AND UP0, UPT, UR4, UR8, UPT ;  /* 0x000000080400728c */ /* 0x000fe2000bf04270 */
[----:B------:R-:W-:Y:S01]  /*20a0*/  IMAD R0, R243, c[0x0][0x1e4], R0 ;  /* 0x00007900f3007a24 */ /* 0x000fe200078e0200 */
[----:B------:R-:W-:-:S03]  /*20b0*/  IADD3 R245, R244, 0x100, RZ ;  /* 0x00000100f4f57810 */ /* 0x000fc60007ffe0ff */
        /* <DEDUP_REMOVED lines=93> */
[C---:B------:R-:W-:Y:S01]  /*2690*/  IADD3 R240, R235.reuse, 0x1000, RZ ;  /* 0x00001000ebf07810 */ /* 0x040fe20007ffe0ff */
        /* <DEDUP_REMOVED lines=56> */
[----:B------:R-:W-:Y:S01]  /*2a20*/  HMMA.16816.F32 R96, R16, R40, R60 ;  /* 0x000000281060723c */ /* 0x000fe2000000183c */
[----:B------:R2:W-:Y:S01]  /*2a30*/  LDGSTS.E.BYPASS.LTC128B.128 [R244+0x2900], [R4.64], !P2 ;  /* 0x0290000004f47fae */ /* 0x0005e2000d101d54 */
[----:B------:R-:W-:-:S03]  /*2a40*/  IMAD.IADD R229, R0, 0x1, R235 ;  /* 0x0000000100e57824 */ /* 0x000fc600078e02eb */
        /* <DEDUP_REMOVED lines=37> */
[----:B----4-:R-:W-:Y:S08]  /*2ca0*/  HMMA.16816.F32 R68, R4, R60, R92 ;  /* 0x0000003c0444723c */ /* 0x010ff0000000185c */
[----:B-----5:R-:W-:Y:S01]  /*2cb0*/  HMMA.16816.F32 R92, R20, R36, R8 ;  /* 0x00000024145c723c */ /* 0x020fe20000001808 */
[----:B------:R-:W2:Y:S07]  /*2cc0*/  LDSM.16.M88.4 R8, [R231+0xa100] ;  /* 0x00a10000e708783b */ /* 0x000eae0000000200 */
[C---:B------:R-:W-:Y:S08]  /*2cd0*/  HMMA.16816.F32 R32, R4.reuse, R38, R80 ;  /* 0x000000260420723c */ /* 0x040ff00000001850 */
        /* <DEDUP_REMOVED lines=13> */
[C---:B---3--:R-:W-:Y:S08]  /*2db0*/  HMMA.16816.F32 R40, R16.reuse, R24, R68 ;  /* 0x000000181028723c */ /* 0x048ff00000001844 */
[C---:B------:R-:W-:Y:S08]  /*2dc0*/  HMMA.16816.F32 R52, R16.reuse, R30, R32 ;  /* 0x0000001e1034723c */ /* 0x040ff00000001820 */
[C---:B------:R-:W-:Y:S08]  /*2dd0*/  HMMA.16816.F32 R36, R16.reuse, R26, R72 ;  /* 0x0000001a1024723c */ /* 0x040ff00000001848 */
[----:B------:R-:W-:Y:S08]  /*2de0*/  HMMA.16816.F32 R32, R16, R12, R100 ;  /* 0x0000000c1020723c */ /* 0x000ff00000001864 */
[C---:B--2---:R-:W-:Y:S08]  /*2df0*/  HMMA.16816.F32 R72, R8.reuse, R28, R92 ;  /* 0x0000001c0848723c */ /* 0x044ff0000000185c */
[C---:B------:R-:W-:Y:S08]  /*2e00*/  HMMA.16816.F32 R68, R8.reuse, R30, R84 ;  /* 0x0000001e0844723c */ /* 0x040ff00000001854 */
[----:B------:R-:W-:Y:S08]  /*2e10*/  HMMA.16816.F32 R60, R8, R24, R88 ;  /* 0x00000018083c723c */ /* 0x000ff00000001858 */
[----:B------:R-:W-:Y:S01]  /*2e20*/  HMMA.16816.F32 R64, R16, R14, R96 ;  /* 0x0000000e1040723c */ /* 0x000fe20000001860 */
[----:B------:R-:W-:Y:S07]  /*2e30*/  LDSM.16.M88.4 R16, [R232+0xc100] ;  /* 0x00c10000e810783b */ /* 0x000fee0000000200 */
        /* <DEDUP_REMOVED lines=14> */
[C---:B------:R-:W-:Y:S08]  /*2f20*/  HMMA.16816.F32 R92, R20.reuse, R50, R68 ;  /* 0x00000032145c723c */ /* 0x040ff00000001844 */
[----:B------:R-:W-:Y:S08]  /*2f30*/  HMMA.16816.F32 R88, R20, R44, R60 ;  /* 0x0000002c1458723c */ /* 0x000ff0000000183c */
[----:B------:R-:W-:Y:S01]  /*2f40*/  HMMA.16816.F32 R52, R4, R58, R64 ;  /* 0x0000003a0434723c */ /* 0x000fe20000001840 */
[----:B------:R-:W-:Y:S07]  /*2f50*/  LDSM.16.M88.4 R4, [R236+0xc100] ;  /* 0x00c10000ec04783b */ /* 0x000fee0000000200 */
[C---:B------:R-:W-:Y:S01]  /*2f60*/  HMMA.16816.F32 R84, R20.reuse, R46, R28 ;  /* 0x0000002e1454723c */ /* 0x040fe2000000181c */
[----:B------:R-:W-:Y:S07]  /*2f70*/  LDSM.16.M88.4 R28, [R229+0x1800] ;  /* 0x00180000e51c783b */ /* 0x000fee0000000200 */
[C---:B------:R-:W-:Y:S01]  /*2f80*/  HMMA.16816.F32 R60, R20.reuse, R56, R24 ;  /* 0x00000038143c723c */ /* 0x040fe20000001818 */
[----:B------:R-:W4:Y:S07]  /*2f90*/  LDSM.16.M88.4 R24, [R229+0x2000] ;  /* 0x00200000e518783b */ /* 0x000f2e0000000200 */
[----:B------:R-:W-:Y:S01]  /*2fa0*/  HMMA.16816.F32 R56, R20, R58, R80 ;  /* 0x0000003a1438723c */ /* 0x000fe20000001850 */
[----:B------:R-:W5:Y:S01]  /*2fb0*/  LDSM.16.M88.4 R20, [R229+0x2800] ;  /* 0x00280000e514783b */ /* 0x000f620000000200 */
[----:B------:R-:W-:-:S06]  /*2fc0*/  DEPBAR.LE SB0, 0x0 ;  /* 0x000080000000791a */ /* 0x000fcc0000000000 */
[C---:B-1----:R-:W-:Y:S08]  /*2fd0*/  HMMA.16816.F32 R80, R16.reuse, R40, R112 ;  /* 0x000000281050723c */ /* 0x042ff00000001870 */
[----:B------:R-:W-:Y:S08]  /*2fe0*/  HMMA.16816.F32 R76, R16, R42, R76 ;  /* 0x0000002a104c723c */ /* 0x000ff0000000184c */
[C---:B------:R-:W-:Y:S08]  /*2ff0*/  HMMA.16816.F32 R48, R12.reuse, R40, R96 ;  /* 0x000000280c30723c */ /* 0x040ff00000001860 */
[----:B------:R-:W-:Y:S08]  /*3000*/  HMMA.16816.F32 R44, R12, R42, R92 ;  /* 0x0000002a0c2c723c */ /* 0x000ff0000000185c */
[C---:B--2---:R-:W-:Y:S08]  /*3010*/  HMMA.16816.F32 R72, R16.reuse, R36, R108 ;  /* 0x000000241048723c */ /* 0x044ff0000000186c */
[----:B------:R-:W-:Y:S08]  /*3020*/  HMMA.16816.F32 R68, R16, R38, R104 ;  /* 0x000000261044723c */ /* 0x000ff00000001868 */
[----:B------:R-:W-:Y:S08]  /*3030*/  HMMA.16816.F32 R40, R12, R36, R88 ;  /* 0x000000240c28723c */ /* 0x000ff00000001858 */
[C---:B---3--:R-:W-:Y:S08]  /*3040*/  HMMA.16816.F32 R64, R16.reuse, R32, R100 ;  /* 0x000000201040723c */ /* 0x048ff00000001864 */
[----:B------:R-:W-:Y:S08]  /*3050*/  HMMA.16816.F32 R52, R16, R34, R52 ;  /* 0x000000221034723c */ /* 0x000ff00000001834 */
[C---:B------:R-:W-:Y:S08]  /*3060*/  HMMA.16816.F32 R36, R12.reuse, R38, R84 ;  /* 0x000000260c24723c */ /* 0x040ff00000001854 */
[C---:B------:R-:W-:Y:S08]  /*3070*/  HMMA.16816.F32 R16, R12.reuse, R32, R60 ;  /* 0x000000200c10723c */ /* 0x040ff0000000183c */
[----:B------:R-:W-:Y:S08]  /*3080*/  HMMA.16816.F32 R12, R12, R34, R56 ;  /* 0x000000220c0c723c */ /* 0x000ff00000001838 */
[C---:B----4-:R-:W-:Y:S08]  /*3090*/  HMMA.16816.F32 R32, R4.reuse, R24, R72 ;  /* 0x000000180420723c */ /* 0x050ff00000001848 */
[----:B------:R-:W-:Y:S08]  /*30a0*/  HMMA.16816.F32 R84, R4, R26, R68 ;  /* 0x0000001a0454723c */ /* 0x000ff00000001844 */
[C---:B------:R-:W-:Y:S08]  /*30b0*/  HMMA.16816.F32 R40, R8.reuse, R24, R40 ;  /* 0x000000180828723c */ /* 0x040ff00000001828 */
[----:B------:R-:W-:Y:S08]  /*30c0*/  HMMA.16816.F32 R36, R8, R26, R36 ;  /* 0x0000001a0824723c */ /* 0x000ff00000001824 */
[C---:B-----5:R-:W-:Y:S08]  /*30d0*/  HMMA.16816.F32 R92, R4.reuse, R20, R64 ;  /* 0x00000014045c723c */ /* 0x060ff00000001840 */
[----:B------:R-:W-:Y:S08]  /*30e0*/  HMMA.16816.F32 R96, R4, R22, R52 ;  /* 0x000000160460723c */ /* 0x000ff00000001834 */
[----:B------:R-:W-:Y:S08]  /*30f0*/  HMMA.16816.F32 R24, R8, R20, R16 ;  /* 0x000000140818723c */ /* 0x000ff00000001810 */
[C---:B------:R-:W-:Y:S08]  /*3100*/  HMMA.16816.F32 R80, R4.reuse, R28, R80 ;  /* 0x0000001c0450723c */ /* 0x040ff00000001850 */
[----:B------:R-:W-:Y:S08]  /*3110*/  HMMA.16816.F32 R76, R4, R30, R76 ;  /* 0x0000001e044c723c */ /* 0x000ff0000000184c */
[C---:B------:R-:W-:Y:S08]  /*3120*/  HMMA.16816.F32 R48, R8.reuse, R28, R48 ;  /* 0x0000001c0830723c */ /* 0x040ff00000001830 */
[C---:B------:R-:W-:Y:S08]  /*3130*/  HMMA.16816.F32 R44, R8.reuse, R30, R44 ;  /* 0x0000001e082c723c */ /* 0x040ff0000000182c */
[----:B------:R-:W-:Y:S01]  /*3140*/  HMMA.16816.F32 R20, R8, R22, R12 ;  /* 0x000000160814723c */ /* 0x000fe2000000180c */
[----:B------:R-:W-:Y:S06]  /*3150*/  BAR.SYNC.DEFER_BLOCKING 0x0 ;  /* 0x0000000000007b1d */ /* 0x000fec0000010000 */
[----:B------:R-:W-:Y:S05]  /*3160*/  @!P0 BRA `(.L_x_2374) ;  /* 0x000003e000008947 */ /* 0x000fea0003800000 */
[----:B------:R-:W-:Y:S02]  /*3170*/  IMAD.U32 R0, RZ, RZ, UR17 ;  /* 0x00000011ff007e24 */ /* 0x000fe4000f8e00ff */
        /* <DEDUP_REMOVED lines=12> */
[----:B------:R-:W-:Y:S01]  /*3240*/  SEL R19, RZ, 0x10, P6 ;  /* 0x00000010ff137807 */ /* 0x000fe20003000000 */
[----:B------:R-:W-:Y:S01]  /*3250*/  IMAD.SHL.U32 R15, R128, 0x2, RZ ;  /* 0x00000002800f7824 */ /* 0x000fe200078e00ff */
[----:B------:R-:W-:Y:S01]  /*3260*/  IADD3 R8, -R125, 0x10, RZ ;  /* 0x000000107d087810 */ /* 0x000fe20007ffe1ff */
        /* <DEDUP_REMOVED lines=8> */
[----:B------:R-:W-:-:S04]  /*32f0*/  IMAD R0, R0, c[0x0][0x1f0], RZ ;  /* 0x00007c0000007a24 */ /* 0x000fc800078e02ff */
[----:B------:R-:W-:Y:S01]  /*3300*/  IMAD R6, R242, c[0x0][0x1f4], R0 ;  /* 0x00007d00f2067a24 */ /* 0x000fe200078e0200 */
[----:B------:R-:W-:-:S04]  /*3310*/  IADD3 R0, P0, R4, UR14, RZ ;  /* 0x0000000e04007c10 */ /* 0x000fc8000ff1e0ff */
        /* <DEDUP_REMOVED lines=14> */
[-C--:B------:R-:W-:Y:S02]  /*3400*/  IADD3 R16, P1, P0, R4, R6.reuse, R15 ;  /* 0x0000000604107210 */ /* 0x080fe4000783e00f */
        /* <DEDUP_REMOVED lines=20> */
.L_x_2374:
[----:B------:R-:W-:Y:S01]  /*3550*/  LOP3.LUT R0, R123, 0xffffffe0, RZ, 0xc0, !PT ;  /* 0xffffffe07b007812 */ /* 0x000fe200078ec0ff */
[----:B------:R-:W-:Y:S01]  /*3560*/  UISETP.NE.AND UP1, UPT, UR13, URZ, UPT ;  /* 0x0000003f0d00728c */ /* 0x000fe2000bf25270 */
[----:B------:R-:W-:Y:S01]  /*3570*/  LEA.HI R5, R124, R164, RZ, 0x2 ;  /* 0x000000a47c057211 */ /* 0x000fe200078f10ff */
[----:B------:R-:W-:Y:S01]  /*3580*/  UISETP.NE.AND UP0, UPT, UR12, URZ, UPT ;  /* 0x0000003f0c00728c */ /* 0x000fe2000bf05270 */
[----:B------:R-:W-:Y:S01]  /*3590*/  SHF.R.S32.HI R4, RZ, 0x1f, R122 ;  /* 0x0000001fff047819 */ /* 0x000fe2000001147a */
[----:B------:R-:W-:Y:S01]  /*35a0*/  IMAD.IADD R0, R164, 0x1, -R0 ;  /* 0x00000001a4007824 */ /* 0x000fe200078e0a00 */
[----:B------:R-:W-:Y:S01]  /*35b0*/  LOP3.LUT R5, R5, 0xfffffffc, RZ, 0xc0, !PT ;  /* 0xfffffffc05057812 */ /* 0x000fe200078ec0ff */
[----:B------:R-:W-:Y:S01]  /*35c0*/  ULDC UR17, c[0x0][0x324] ;  /* 0x0000c90000117ab9 */ /* 0x000fe20000000800 */
[----:B------:R-:W-:Y:S01]  /*35d0*/  LEA.HI R4, R4, R122, RZ, 0x2 ;  /* 0x0000007a04047211 */ /* 0x000fe200078f10ff */
[----:B------:R-:W-:Y:S01]  /*35e0*/  ULDC UR5, c[0x0][0x2ac] ;  /* 0x0000ab0000057ab9 */ /* 0x000fe20000000800 */
[----:B-1----:R-:W-:Y:S01]  /*35f0*/  SHF.R.S32.HI R6, RZ, 0x1f, R0 ;  /* 0x0000001fff067819 */ /* 0x002fe20000011400 */
[----:B------:R-:W-:Y:S01]  /*3600*/  IMAD.IADD R5, R164, 0x1, -R5 ;  /* 0x00000001a4057824 */ /* 0x000fe200078e0a05 */
[----:B------:R-:W-:Y:S01]  /*3610*/  LOP3.LUT R7, R4, 0xffffffc, RZ, 0xc0, !PT ;  /* 0x0ffffffc04077812 */ /* 0x000fe200078ec0ff */
[----:B------:R-:W-:Y:S01]  /*3620*/  ULDC UR4, c[0x0][0x1d0] ;  /* 0x0000740000047ab9 */ /* 0x000fe20000000800 */
[----:B------:R-:W-:Y:S01]  /*3630*/  LEA.HI R6, R6, R0, RZ, 0x2 ;  /* 0x0000000006067211 */ /* 0x000fe200078f10ff */
[----:B------:R-:W-:Y:S01]  /*3640*/  ULOP3.LUT UR17, URZ, UR17, URZ, 0x33, !UPT ;  /* 0x000000113f117292 */ /* 0x000fe2000f8e333f */
[----:B------:R-:W-:Y:S01]  /*3650*/  LEA.HI R4, R5, R5, RZ, 0x1 ;  /* 0x0000000505047211 */ /* 0x000fe200078f08ff */
[----:B------:R-:W-:Y:S01]  /*3660*/  IMAD.IADD R8, R122, 0x1, -R7 ;  /* 0x000000017a087824 */ /* 0x000fe200078e0a07 */
[----:B------:R-:W-:Y:S01]  /*3670*/  LEA.HI.SX32 R7, R6, UR26, 0x1e ;  /* 0x0000001a06077c11 */ /* 0x000fe2000f8ff2ff */
[----:B------:R-:W-:Y:S01]  /*3680*/  UIMAD UR4, UR5, UR4, UR30 ;  /* 0x00000004050472a4 */ /* 0x000fe2000f8e021e */
[----:B------:R-:W-:Y:S01]  /*3690*/  PLOP3.LUT P1, PT, PT, PT, UP1, 0x80, 0x0 ;  /* 0x000000000000781c */ /* 0x000fe20003f2f018 */
[C---:B------:R-:W-:Y:S01]  /*36a0*/  IMAD.SHL.U32 R9, R4.reuse, 0x20, RZ ;  /* 0x0000002004097824 */ /* 0x040fe200078e00ff */
[----:B------:R-:W-:Y:S01]  /*36b0*/  LOP3.LUT R4, R4, 0x1ffffffe, RZ, 0xc0, !PT ;  /* 0x1ffffffe04047812 */ /* 0x000fe200078ec0ff */
[----:B------:R-:W-:Y:S01]  /*36c0*/  IMAD R8, R8, 0x10, R7 ;  /* 0x0000001008087824 */ /* 0x000fe200078e0207 */
[----:B------:R-:W-:Y:S01]  /*36d0*/  PLOP3.LUT P0, PT, PT, PT, UP1, 0x80, 0x0 ;  /* 0x000000000000781c */ /* 0x000fe20003f0f018 */
[----:B------:R-:W0:Y:S01]  /*36e0*/  LDGDEPBAR ;  /* 0x00000000000079af */ /* 0x000e220000000000 */
[----:B------:R-:W-:Y:S01]  /*36f0*/  LOP3.LUT R7, R9, 0xffffffc0, RZ, 0xc0, !PT ;  /* 0xffffffc009077812 */ /* 0x000fe200078ec0ff */
[----:B------:R-:W-:-:S04]  /*3700*/  IMAD.IADD R5, R5, 0x1, -R4 ;  /* 0x0000000105057824 */ /* 0x000fc800078e0a04 */
[----:B------:R-:W-:-:S04]  /*3710*/  IMAD.IADD R4, R7, 0x1, R8 ;  /* 0x0000000107047824 */ /* 0x000fc800078e0208 */
[----:B------:R-:W-:-:S04]  /*3720*/  IMAD R10, R5, 0x8, R4 ;  /* 0x00000008050a7824 */ /* 0x000fc800078e0204 */
[----:B------:R-:W-:Y:S01]  /*3730*/  @P1 IMAD.HI.U32 R4, R10, c[0x0][0x2c8], RZ ;  /* 0x0000b2000a041a27 */ /* 0x000fe200078e00ff */
[----:B------:R1:W-:Y:S03]  /*3740*/  STL [R1+0x1c], R10 ;  /* 0x00001c0a01007387 */ /* 0x0003e60000100800 */
[----:B------:R-:W-:Y:S01]  /*3750*/  IMAD.MOV.U32 R9, RZ, RZ, R10 ;  /* 0x000000ffff097224 */ /* 0x000fe200078e000a */
[----:B------:R-:W-:Y:S02]  /*3760*/  @P0 SHF.R.U32.HI R9, RZ, c[0x0][0x2cc], R4 ;  /* 0x0000b300ff090a19 */ /* 0x000fe40000011604 */
[----:B------:R-:W-:Y:S02]  /*3770*/  LOP3.LUT R4, R6, 0x7ffffffc, RZ, 0xc0, !PT ;  /* 0x7ffffffc06047812 */ /* 0x000fe400078ec0ff */
[----:B------:R-:W-:Y:S01]  /*3780*/  PLOP3.LUT P0, PT, PT, PT, UP0, 0x40, 0x0 ;  /* 0x000000000000781c */ /* 0x000fe20003f0e808 */
[----:B------:R-:W2:Y:S02]  /*3790*/  SHFL.IDX PT, R6, R9, RZ, 0x1c1f ;  /* 0x001c1fff09067589 */ /* 0x000ea400000e0000 */
[----:B------:R-:W-:-:S02]  /*37a0*/  IMAD.IADD R4, R0, 0x1, -R4 ;  /* 0x0000000100047824 */ /* 0x000fc400078e0a04 */
[----:B------:R-:W-:Y:S02]  /*37b0*/  IMAD.U32 R0, RZ, RZ, UR27 ;  /* 0x0000001bff007e24 */ /* 0x000fe4000f8e00ff */
[----:B------:R-:W-:-:S05]  /*37c0*/  IMAD.SHL.U32 R7, R4, 0x2, RZ ;  /* 0x0000000204077824 */ /* 0x000fca00078e00ff */
[----:B------:R3:W-:Y:S01]  /*37d0*/  STL [R1+0x8], R7 ;  /* 0x0000080701007387 */ /* 0x0007e20000100800 */
[C---:B------:R-:W-:Y:S02]  /*37e0*/  IADD3 R0, -R7.reuse, 0x1, R0 ;  /* 0x0000000107007810 */ /* 0x040fe40007ffe100 */
[C---:B------:R-:W-:Y:S02]  /*37f0*/  IADD3 R11, -R7.reuse, UR4, RZ ;  /* 0x00000004070b7c10 */ /* 0x040fe4000fffe1ff */
[----:B------:R-:W-:Y:S02]  /*3800*/  IADD3 R0, R0, -c[0x0][0x168], RZ ;  /* 0x80005a0000007a10 */ /* 0x000fe40007ffe0ff */
[----:B------:R-:W-:Y:S02]  /*3810*/  IADD3 R13, -R7, UR30, RZ ;  /* 0x0000001e070d7c10 */ /* 0x000fe4000fffe1ff */
[C---:B-1----:R-:W-:Y:S02]  /*3820*/  IADD3 R10, R0.reuse, c[0x0][0x328], RZ ;  /* 0x0000ca00000a7a10 */ /* 0x042fe40007ffe0ff */
[----:B------:R-:W-:Y:S01]  /*3830*/  IADD3 R12, R0, UR17, RZ ;  /* 0x00000011000c7c10 */ /* 0x000fe2000fffe0ff */
[----:B------:R-:W-:-:S02]  /*3840*/  IMAD.IADD R0, R121, 0x1, R120 ;  /* 0x0000000179007824 */ /* 0x000fc400078e0278 */
[--C-:B--2---:R-:W-:Y:S02]  /*3850*/  IMAD.IADD R5, R10, 0x1, R6.reuse ;  /* 0x000000010a057824 */ /* 0x104fe400078e0206 */
[----:B------:R-:W-:-:S03]  /*3860*/  IMAD.IADD R4, R12, 0x1, R6 ;  /* 0x000000010c047824 */ /* 0x000fc600078e0206 */
[----:B------:R-:W-:Y:S01]  /*3870*/  IMNMX R5, R5, R11, PT ;  /* 0x0000000b05057217 */ /* 0x000fe20003800200 */
[----:B------:R-:W-:Y:S05]  /*3880*/  @P0 BRA `(.L_x_2375) ;  /* 0x0000015000000947 */ /* 0x000fea0003800000 */
[----:B---3--:R-:W-:Y:S01]  /*3890*/  IMAD.U32 R7, RZ, RZ, UR9 ;  /* 0x00000009ff077e24 */ /* 0x008fe2000f8e00ff */
        /* <DEDUP_REMOVED lines=11> */
.L_x_2377:
[----:B------:R-:W-:-:S04]  /*3950*/  MOV R7, c[0x0][0x32c] ;  /* 0x0000cb0000077a02 */ /* 0x000fc80000000f00 */
[----:B------:R-:W-:-:S13]  /*3960*/  ISETP.NE.AND P0, PT, R7, 0x1, PT ;  /* 0x000000010700780c */ /* 0x000fda0003f05270 */
[----:B------:R-:W-:-:S05]  /*3970*/  @P0 IMAD.HI.U32 R7, R6, c[0x0][0x330], RZ ;  /* 0x0000cc0006070a27 */ /* 0x000fca00078e00ff */
[----:B------:R-:W-:Y:S02]  /*3980*/  @P0 SHF.R.U32.HI R6, RZ, c[0x0][0x334], R7 ;  /* 0x0000cd00ff060a19 */ /* 0x000fe40000011607 */
.L_x_2378:
[----:B------:R-:W-:Y:S05]  /*3990*/  BSYNC B0 ;  /* 0x0000000000007941 */ /* 0x000fea0003800000 */
.L_x_2376:
[----:B------:R-:W-:-:S05]  /*39a0*/  IMAD R6, R6, c[0x0][0x32c], R13 ;  /* 0x0000cb0006067a24 */ /* 0x000fca00078e020d */
[----:B------:R-:W-:Y:S02]  /*39b0*/  IADD3 R7, R6, c[0x0][0x32c], RZ ;  /* 0x0000cb0006077a10 */ /* 0x000fe40007ffe0ff */
[----:B------:R-:W-:Y:S02]  /*39c0*/  IMNMX R4, R4, R6, !PT ;  /* 0x0000000604047217 */ /* 0x000fe40007800200 */
[----:B------:R-:W-:Y:S02]  /*39d0*/  IMNMX R5, R5, R7, PT ;  /* 0x0000000705057217 */ /* 0x000fe40003800200 */
.L_x_2375:
[----:B------:R-:W1:Y:S01]  /*39e0*/  SHFL.IDX PT, R8, R9, 0x1, 0x1c1f ;  /* 0x003c1f0009087f89 */ /* 0x000e6200000e0000 */
[----:B------:R-:W-:-:S06]  /*39f0*/  UISETP.NE.AND UP0, UPT, UR12, URZ, UPT ;  /* 0x0000003f0c00728c */ /* 0x000fcc000bf05270 */
[----:B------:R-:W-:Y:S01]  /*3a00*/  PLOP3.LUT P0, PT, PT, PT, UP0, 0x40, 0x0 ;  /* 0x000000000000781c */ /* 0x000fe20003f0e808 */
[--C-:B-1-3--:R-:W-:Y:S02]  /*3a10*/  IMAD.IADD R7, R10, 0x1, R8.reuse ;  /* 0x000000010a077824 */ /* 0x10afe400078e0208 */
[----:B------:R-:W-:-:S03]  /*3a20*/  IMAD.IADD R6, R12, 0x1, R8 ;  /* 0x000000010c067824 */ /* 0x000fc600078e0208 */
[----:B------:R-:W-:-:S07]  /*3a30*/  IMNMX R7, R7, R11, PT ;  /* 0x0000000b07077217 */ /* 0x000fce0003800200 */
        /* <DEDUP_REMOVED lines=13> */
.L_x_2381:
[----:B------:R-:W-:-:S04]  /*3b10*/  MOV R14, c[0x0][0x32c] ;  /* 0x0000cb00000e7a02 */ /* 0x000fc80000000f00 */
[----:B------:R-:W-:-:S13]  /*3b20*/  ISETP.NE.AND P0, PT, R14, 0x1, PT ;  /* 0x000000010e00780c */ /* 0x000fda0003f05270 */
[----:B------:R-:W-:-:S05]  /*3b30*/  @P0 IMAD.HI.U32 R14, R8, c[0x0][0x330], RZ ;  /* 0x0000cc00080e0a27 */ /* 0x000fca00078e00ff */
[----:B------:R-:W-:Y:S02]  /*3b40*/  @P0 SHF.R.U32.HI R8, RZ, c[0x0][0x334], R14 ;  /* 0x0000cd00ff080a19 */ /* 0x000fe4000001160e */
.L_x_2382:
[----:B------:R-:W-:Y:S05]  /*3b50*/  BSYNC B0 ;  /* 0x0000000000007941 */ /* 0x000fea0003800000 */
.L_x_2380:
[----:B------:R-:W-:-:S05]  /*3b60*/  IMAD R8, R8, c[0x0][0x32c], R13 ;  /* 0x0000cb0008087a24 */ /* 0x000fca00078e020d */
[----:B------:R-:W-:Y:S02]  /*3b70*/  IADD3 R14, R8, c[0x0][0x32c], RZ ;  /* 0x0000cb00080e7a10 */ /* 0x000fe40007ffe0ff */
[----:B------:R-:W-:Y:S02]  /*3b80*/  IMNMX R6, R6, R8, !PT ;  /* 0x0000000806067217 */ /* 0x000fe40007800200 */
[----:B------:R-:W-:Y:S02]  /*3b90*/  IMNMX R7, R7, R14, PT ;  /* 0x0000000e07077217 */ /* 0x000fe40003800200 */
.L_x_2379:
        /* <DEDUP_REMOVED lines=8> */
[C---:B------:R-:W-:Y:S01]  /*3c20*/  ISETP.GT.AND P0, PT, R4.reuse, RZ, P0 ;  /* 0x000000ff0400720c */ /* 0x040fe20000704270 */
[----:B------:R-:W-:Y:S01]  /*3c30*/  UP2UR UR27, UPR, URZ, 0x1 ;  /* 0x000000013f1b7883 */ /* 0x000fe20008000000 */
[----:B------:R-:W-:Y:S01]  /*3c40*/  PLOP3.LUT P1, PT, PT, PT, UP0, 0x40, 0x0 ;  /* 0x000000000000781c */ /* 0x000fe20003f2e808 */
[----:B------:R-:W-:Y:S01]  /*3c50*/  UISETP.GE.AND UP5, UPT, UR30, 0x19, UPT ;  /* 0x000000191e00788c */ /* 0x000fe2000bfa6270 */
[C---:B------:R-:W-:Y:S01]  /*3c60*/  ISETP.LT.OR P0, PT, R5.reuse, 0x1, P0 ;  /* 0x000000010500780c */ /* 0x040fe20000701670 */
[----:B------:R-:W-:Y:S01]  /*3c70*/  UISETP.GE.AND UP0, UPT, UR30, 0x11, UPT ;  /* 0x000000111e00788c */ /* 0x000fe2000bf06270 */
[----:B------:R-:W-:Y:S01]  /*3c80*/  ISETP.GT.AND P2, PT, R4, 0x1, P2 ;  /* 0x000000010400780c */ /* 0x000fe20001744270 */
        /* <DEDUP_REMOVED lines=17> */
[----:B------:R-:W-:-:S02]  /*3da0*/  FSEL R16, R49, -INF , !P2 ;  /* 0xff80000031107808 */ /* 0x000fc40005000000 */
[----:B------:R-:W-:Y:S02]  /*3db0*/  FSEL R18, R44, -INF , !P1 ;  /* 0xff8000002c127808 */ /* 0x000fe40004800000 */
[----:B------:R-:W-:Y:S02]  /*3dc0*/  PLOP3.LUT P0, PT, PT, PT, UP5, 0x40, 0x0 ;  /* 0x000000000000781c */ /* 0x000fe40003f0e858 */
[----:B------:R-:W-:Y:S01]  /*3dd0*/  PLOP3.LUT P2, PT, PT, PT, UP0, 0x40, 0x0 ;  /* 0x000000000000781c */ /* 0x000fe20003f4e808 */
[----:B------:R-:W-:Y:S01]  /*3de0*/  UISETP.GE.AND UP0, UPT, UR30, 0x2a, UPT ;  /* 0x0000002a1e00788c */ /* 0x000fe2000bf06270 */
[----:B------:R-:W-:Y:S01]  /*3df0*/  PLOP3.LUT P1, PT, PT, PT, UP6, 0x40, 0x0 ;  /* 0x000000000000781c */ /* 0x000fe20003f2e868 */
[----:B------:R-:W-:Y:S01]  /*3e00*/  UISETP.NE.AND UP6, UPT, UR12, URZ, UPT ;  /* 0x0000003f0c00728c */ /* 0x000fe2000bfc5270 */
[C---:B------:R-:W-:Y:S02]  /*3e10*/  ISETP.GT.AND P0, PT, R4.reuse, 0x18, P0 ;  /* 0x000000180400780c */ /* 0x040fe40000704270 */
[----:B------:R-:W-:-:S02]  /*3e20*/  ISETP.GT.AND P2, PT, R4, 0x10, P2 ;  /* 0x000000100400780c */ /* 0x000fc40001744270 */
[----:B------:R-:W-:Y:S02]  /*3e30*/  ISETP.GT.AND P1, PT, R4, 0x11, P1 ;  /* 0x000000110400780c */ /* 0x000fe40000f24270 */
[C---:B------:R-:W-:Y:S02]  /*3e40*/  ISETP.LT.OR P0, PT, R5.reuse, 0x19, P0 ;  /* 0x000000190500780c */ /* 0x040fe40000701670 */
[C---:B------:R-:W-:Y:S02]  /*3e50*/  ISETP.LT.OR P2, PT, R5.reuse, 0x11, P2 ;  /* 0x000000110500780c */ /* 0x040fe40001741670 */
[----:B------:R-:W-:Y:S02]  /*3e60*/  ISETP.LT.OR P1, PT, R5, 0x12, P1 ;  /* 0x000000120500780c */ /* 0x000fe40000f21670 */
[----:B------:R-:W-:Y:S02]  /*3e70*/  FSEL R70, R36, -INF , !P0 ;  /* 0xff80000024467808 */ /* 0x000fe40004000000 */
[----:B------:R-:W-:-:S02]  /*3e80*/  FSEL R64, R40, -INF , !P2 ;  /* 0xff80000028407808 */ /* 0x000fc40005000000 */
[----:B------:R-:W-:Y:S02]  /*3e90*/  FSEL R69, R41, -INF , !P1 ;  /* 0xff80000029457808 */ /* 0x000fe40004800000 */
[----:B------:R-:W-:Y:S02]  /*3ea0*/  PLOP3.LUT P0, PT, PT, PT, UP2, 0x40, 0x0 ;  /* 0x000000000000781c */ /* 0x000fe40003f0e828 */
[----:B------:R-:W-:Y:S02]  /*3eb0*/  PLOP3.LUT P2, PT, PT, PT, UP4, 0x40, 0x0 ;  /* 0x000000000000781c */ /* 0x000fe40003f4e848 */
[----:B------:R-:W-:Y:S02]  /*3ec0*/  PLOP3.LUT P1, PT, PT, PT, UP3, 0x40, 0x0 ;  /* 0x000000000000781c */ /* 0x000fe40003f2e838 */
        /* <DEDUP_REMOVED lines=9> */
[----:B------:R-:W-:Y:S01]  /*3f60*/  PLOP3.LUT P0, PT, PT, PT, UP6, 0x40, 0x0 ;  /* 0x000000000000781c */ /* 0x000fe20003f0e868 */
[----:B------:R-:W-:Y:S01]  /*3f70*/  UISETP.NE.AND UP6, UPT, UR31, URZ, UPT ;  /* 0x0000003f1f00728c */ /* 0x000fe2000bfc5270 */
[----:B------:R-:W-:Y:S02]  /*3f80*/  PLOP3.LUT P2, PT, PT, PT, UP1, 0x40, 0x0 ;  /* 0x000000000000781c */ /* 0x000fe40003f4e818 */
[----:B------:R-:W-:Y:S02]  /*3f90*/  PLOP3.LUT P1, PT, PT, PT, UP0, 0x40, 0x0 ;  /* 0x000000000000781c */ /* 0x000fe40003f2e808 */
[C---:B------:R-:W-:Y:S02]  /*3fa0*/  ISETP.GT.AND P2, PT, R4.reuse, 0x28, P2 ;  /* 0x000000280400780c */ /* 0x040fe40001744270 */
[----:B------:R-:W-:Y:S01]  /*3fb0*/  ISETP.GT.AND P1, PT, R4, 0x29, P1 ;  /* 0x000000290400780c */ /* 0x000fe20000f24270 */
[----:B-1----:R-:W-:Y:S01]  /*3fc0*/  IMAD.IADD R4, R12, 0x1, R8 ;  /* 0x000000010c047824 */ /* 0x002fe200078e0208 */
[----:B------:R-:W-:-:S02]  /*3fd0*/  ISETP.LT.OR P2, PT, R5, 0x29, P2 ;  /* 0x000000290500780c */ /* 0x000fc40001741670 */
[----:B------:R-:W-:Y:S01]  /*3fe0*/  ISETP.LT.OR P1, PT, R5, 0x2a, P1 ;  /* 0x0000002a0500780c */ /* 0x000fe20000f21670 */
[----:B------:R-:W-:Y:S01]  /*3ff0*/  IMAD.IADD R5, R10, 0x1, R8 ;  /* 0x000000010a057824 */ /* 0x000fe200078e0208 */
[----:B------:R-:W-:Y:S02]  /*4000*/  FSEL R147, R20, -INF , !P2 ;  /* 0xff80000014937808 */ /* 0x000fe40005000000 */
[----:B------:R-:W-:Y:S02]  /*4010*/  FSEL R146, R21, -INF , !P1 ;  /* 0xff80000015927808 */ /* 0x000fe40004800000 */
        /* <DEDUP_REMOVED lines=14> */
.L_x_2385:
[----:B------:R-:W-:-:S04]  /*4100*/  MOV R14, c[0x0][0x32c] ;  /* 0x0000cb00000e7a02 */ /* 0x000fc80000000f00 */
[----:B------:R-:W-:-:S13]  /*4110*/  ISETP.NE.AND P0, PT, R14, 0x1, PT ;  /* 0x000000010e00780c */ /* 0x000fda0003f05270 */
[----:B------:R-:W-:-:S05]  /*4120*/  @P0 IMAD.HI.U32 R14, R8, c[0x0][0x330], RZ ;  /* 0x0000cc00080e0a27 */ /* 0x000fca00078e00ff */
[----:B------:R-:W-:Y:S02]  /*4130*/  @P0 SHF.R.U32.HI R8, RZ, c[0x0][0x334], R14 ;  /* 0x0000cd00ff080a19 */ /* 0x000fe4000001160e */
.L_x_2386:
[----:B------:R-:W-:Y:S05]  /*4140*/  BSYNC B0 ;  /* 0x0000000000007941 */ /* 0x000fea0003800000 */
.L_x_2384:
[----:B------:R-:W-:-:S05]  /*4150*/  IMAD R8, R8, c[0x0][0x32c], R13 ;  /* 0x0000cb0008087a24 */ /* 0x000fca00078e020d */
[----:B------:R-:W-:Y:S02]  /*4160*/  IADD3 R14, R8, c[0x0][0x32c], RZ ;  /* 0x0000cb00080e7a10 */ /* 0x000fe40007ffe0ff */
[----:B------:R-:W-:Y:S02]  /*4170*/  IMNMX R4, R4, R8, !PT ;  /* 0x0000000804047217 */ /* 0x000fe40007800200 */
[----:B------:R-:W-:Y:S02]  /*4180*/  IMNMX R5, R5, R14, PT ;  /* 0x0000000e05057217 */ /* 0x000fe40003800200 */
.L_x_2383:
[----:B------:R-:W-:Y:S01]  /*4190*/  UP2UR UR33, UPR, URZ, 0x8 ;  /* 0x000000083f217883 */ /* 0x000fe20008000000 */
[----:B------:R-:W1:Y:S01]  /*41a0*/  SHFL.IDX PT, R8, R9, 0x3, 0x1c1f ;  /* 0x007c1f0009087f89 */ /* 0x000e6200000e0000 */
[----:B------:R-:W-:Y:S02]  /*41b0*/  UISETP.NE.AND UP3, UPT, UR28, URZ, UPT ;  /* 0x0000003f1c00728c */ /* 0x000fe4000bf65270 */
[----:B------:R-:W-:Y:S02]  /*41c0*/  UP2UR UR30, UPR, URZ, 0x1 ;  /* 0x000000013f1e7883 */ /* 0x000fe40008000000 */
[----:B------:R-:W-:-:S02]  /*41d0*/  UP2UR UR32, UPR, URZ, 0x4 ;  /* 0x000000043f207883 */ /* 0x000fc40008000000 */
[----:B------:R-:W-:Y:S01]  /*41e0*/  PLOP3.LUT P0, PT, PT, PT, UP3, 0x40, 0x0 ;  /* 0x000000000000781c */ /* 0x000fe20003f0e838 */
[----:B------:R-:W-:Y:S02]  /*41f0*/  UISETP.NE.AND UP0, UPT, UR4, URZ, UPT ;  /* 0x0000003f0400728c */ /* 0x000fe4000bf05270 */
[----:B------:R-:W-:Y:S01]  /*4200*/  UISETP.NE.AND UP2, UPT, UR27, URZ, UPT ;  /* 0x0000003f1b00728c */ /* 0x000fe2000bf45270 */
[----:B------:R-:W-:Y:S01]  /*4210*/  ISETP.GT.AND P0, PT, R4, 0x1, P0 ;  /* 0x000000010400780c */ /* 0x000fe20000704270 */
[----:B------:R-:W-:Y:S02]  /*4220*/  UP2UR UR34, UPR, URZ, 0x10 ;  /* 0x000000103f227883 */ /* 0x000fe40008000000 */
[----:B------:R-:W-:Y:S01]  /*4230*/  UISETP.NE.AND UP4, UPT, UR29, URZ, UPT ;  /* 0x0000003f1d00728c */ /* 0x000fe2000bf85270 */
[----:B------:R-:W-:Y:S01]  /*4240*/  ISETP.LT.OR P0, PT, R5, 0x2, P0 ;  /* 0x000000020500780c */ /* 0x000fe20000701670 */
[----:B------:R-:W-:Y:S01]  /*4250*/  UP2UR UR31, UPR, URZ, 0x2 ;  /* 0x000000023f1f7883 */ /* 0x000fe20008000000 */
[----:B------:R-:W-:Y:S01]  /*4260*/  PLOP3.LUT P1, PT, PT, PT, UP2, 0x40, 0x0 ;  /* 0x000000000000781c */ /* 0x000fe20003f2e828 */
[----:B------:R-:W-:Y:S01]  /*4270*/  UISETP.NE.AND UP1, UPT, UR5, URZ, UPT ;  /* 0x0000003f0500728c */ /* 0x000fe2000bf25270 */
[----:B------:R-:W-:-:S02]  /*4280*/  FSEL R55, R81, -INF , !P0 ;  /* 0xff80000051377808 */ /* 0x000fc40004000000 */
[----:B------:R-:W-:Y:S02]  /*4290*/  PLOP3.LUT P0, PT, PT, PT, UP0, 0x40, 0x0 ;  /* 0x000000000000781c */ /* 0x000fe40003f0e808 */
[----:B------:R-:W-:Y:S01]  /*42a0*/  PLOP3.LUT P2, PT, PT, PT, UP4, 0x40, 0x0 ;  /* 0x000000000000781c */ /* 0x000fe20003f4e848 */
[----:B------:R-:W-:Y:S01]  /*42b0*/  UISETP.NE.AND UP4, UPT, UR34, URZ, UPT ;  /* 0x0000003f2200728c */ /* 0x000fe2000bf85270 */
[C---:B------:R-:W-:Y:S01]  /*42c0*/  ISETP.GT.AND P0, PT, R4.reuse, 0x10, P0 ;  /* 0x000000100400780c */ /* 0x040fe20000704270 */
[----:B------:R-:W-:Y:S01]  /*42d0*/  UP2UR UR34, UPR, URZ, 0x8 ;  /* 0x000000083f227883 */ /* 0x000fe20008000000 */
[C---:B------:R-:W-:Y:S01]  /*42e0*/  ISETP.GT.AND P1, PT, R4.reuse, 0x8, P1 ;  /* 0x000000080400780c */ /* 0x040fe20000f24270 */
[----:B------:R-:W-:Y:S01]  /*42f0*/  UISETP.NE.AND UP3, UPT, UR29, URZ, UPT ;  /* 0x0000003f1d00728c */ /* 0x000fe2000bf65270 */
[----:B------:R-:W-:Y:S02]  /*4300*/  ISETP.GT.AND P2, PT, R4, RZ, P2 ;  /* 0x000000ff0400720c */ /* 0x000fe40001744270 */
[----:B------:R-:W-:-:S02]  /*4310*/  ISETP.LT.OR P0, PT, R5, 0x11, P0 ;  /* 0x000000110500780c */ /* 0x000fc40000701670 */
[C---:B------:R-:W-:Y:S02]  /*4320*/  ISETP.LT.OR P1, PT, R5.reuse, 0x9, P1 ;  /* 0x000000090500780c */ /* 0x040fe40000f21670 */
[----:B------:R-:W-:Y:S02]  /*4330*/  ISETP.LT.OR P2, PT, R5, 0x1, P2 ;  /* 0x000000010500780c */ /* 0x000fe40001741670 */
[----:B------:R-:W-:Y:S02]  /*4340*/  FSEL R68, R32, -INF , !P0 ;  /* 0xff80000020447808 */ /* 0x000fe40004000000 */
[----:B------:R-:W-:Y:S02]  /*4350*/  FSEL R58, R76, -INF , !P1 ;  /* 0xff8000004c3a7808 */ /* 0x000fe40004800000 */
[----:B------:R-:W-:Y:S02]  /*4360*/  PLOP3.LUT P0, PT, PT, PT, UP4, 0x40, 0x0 ;  /* 0x000000000000781c */ /* 0x000fe40003f0e848 */
[----:B------:R-:W-:-:S02]  /*4370*/  PLOP3.LUT P1, PT, PT, PT, UP6, 0x40, 0x0 ;  /* 0x000000000000781c */ /* 0x000fc40003f2e868 */
[----:B------:R-:W-:Y:S02]  /*4380*/  FSEL R54, R80, -INF , !P2 ;  /* 0xff80000050367808 */ /* 0x000fe40005000000 */
[----:B------:R-:W-:Y:S02]  /*4390*/  PLOP3.LUT P2, PT, PT, PT, UP1, 0x40, 0x0 ;  /* 0x000000000000781c */ /* 0x000fe40003f4e818 */
[C---:B------:R-:W-:Y:S02]  /*43a0*/  ISETP.GT.AND P0, PT, R4.reuse, 0x19, P0 ;  /* 0x000000190400780c */ /* 0x040fe40000704270 */
[C---:B------:R-:W-:Y:S02]  /*43b0*/  ISETP.GT.AND P1, PT, R4.reuse, 0x11, P1 ;  /* 0x000000110400780c */ /* 0x040fe40000f24270 */
[----:B------:R-:W-:Y:S02]  /*43c0*/  ISETP.GT.AND P2, PT, R4, 0x9, P2 ;  /* 0x000000090400780c */ /* 0x000fe40001744270 */
[----:B------:R-:W-:-:S02]  /*43d0*/  ISETP.LT.OR P0, PT, R5, 0x1a, P0 ;  /* 0x0000001a0500780c */ /* 0x000fc40000701670 */
[C---:B------:R-:W-:Y:S02]  /*43e0*/  ISETP.LT.OR P1, PT, R5.reuse, 0x12, P1 ;  /* 0x000000120500780c */ /* 0x040fe40000f21670 */
[----:B------:R-:W-:Y:S02]  /*43f0*/  ISETP.LT.OR P2, PT, R5, 0xa, P2 ;  /* 0x0000000a0500780c */ /* 0x000fe40001741670 */
[----:B------:R-:W-:Y:S02]  /*4400*/  FSEL R74, R85, -INF , !P0 ;  /* 0xff800000554a7808 */ /* 0x000fe40004000000 */
[----:B------:R-:W-:Y:S02]  /*4410*/  FSEL R72, R33, -INF , !P1 ;  /* 0xff80000021487808 */ /* 0x000fe40004800000 */
[----:B------:R-:W-:Y:S01]  /*4420*/  PLOP3.LUT P0, PT, PT, PT, UP2, 0x40, 0x0 ;  /* 0x000000000000781c */ /* 0x000fe20003f0e828 */
[----:B------:R-:W-:Y:S01]  /*4430*/  UISETP.NE.AND UP2, UPT, UR32, URZ, UPT ;  /* 0x0000003f2000728c */ /* 0x000fe2000bf45270 */
[----:B------:R-:W-:Y:S01]  /*4440*/  PLOP3.LUT P1, PT, PT, PT, UP3, 0x40, 0x0 ;  /* 0x000000000000781c */ /* 0x000fe20003f2e838 */
[----:B------:R-:W-:Y:S01]  /*4450*/  UISETP.NE.AND UP3, UPT, UR34, URZ, UPT ;  /* 0x0000003f2200728c */ /* 0x000fe2000bf65270 */
[----:B------:R-:W-:-:S02]  /*4460*/  FSEL R59, R77, -INF , !P2 ;  /* 0xff8000004d3b7808 */ /* 0x000fc40005000000 */
[----:B------:R-:W-:Y:S02]  /*4470*/  PLOP3.LUT P2, PT, PT, PT, UP5, 0x40, 0x0 ;  /* 0x000000000000781c */ /* 0x000fe40003f4e858 */
[C---:B------:R-:W-:Y:S02]  /*4480*/  ISETP.GT.AND P0, PT, R6.reuse, 0x8, P0 ;  /* 0x000000080600780c */ /* 0x040fe40000704270 */
[----:B------:R-:W-:Y:S02]  /*4490*/  ISETP.GT.AND P1, PT, R6, RZ, P1 ;  /* 0x000000ff0600720c */ /* 0x000fe40000f24270 */
[----:B------:R-:W-:Y:S02]  /*44a0*/  ISETP.GT.AND P2, PT, R4, 0x18, P2 ;  /* 0x000000180400780c */ /* 0x000fe40001744270 */
[C---:B------:R-:W-:Y:S02]  /*44b0*/  ISETP.LT.OR P0, PT, R7.reuse, 0x9, P0 ;  /* 0x000000090700780c */ /* 0x040fe40000701670 */
[----:B------:R-:W-:-:S02]  /*44c0*/  ISETP.LT.OR P1, PT, R7, 0x1, P1 ;  /* 0x000000010700780c */ /* 0x000fc40000f21670 */
[----:B------:R-:W-:Y:S02]  /*44d0*/  ISETP.LT.OR P2, PT, R5, 0x19, P2 ;  /* 0x000000190500780c */ /* 0x000fe40001741670 */
[----:B------:R-:W-:Y:S02]  /*44e0*/  FSEL R20, R46, -INF , !P0 ;  /* 0xff8000002e147808 */ /* 0x000fe40004000000 */
[----:B------:R-:W-:Y:S02]  /*44f0*/  FSEL R14, R50, -INF , !P1 ;  /* 0xff800000320e7808 */ /* 0x000fe40004800000 */
[----:B------:R-:W-:Y:S02]  /*4500*/  PLOP3.LUT P0, PT, PT, PT, UP6, 0x40, 0x0 ;  /* 0x000000000000781c */ /* 0x000fe40003f0e868 */
[----:B------:R-:W-:Y:S01]  /*4510*/  PLOP3.LUT P1, PT, PT, PT, UP1, 0x40, 0x0 ;  /* 0x000000000000781c */ /* 0x000fe20003f2e818 */
[----:B------:R-:W-:Y:S01]  /*4520*/  UISETP.NE.AND UP1, UPT, UR31, URZ, UPT ;  /* 0x0000003f1f00728c */ /* 0x000fe2000bf25270 */
[----:B------:R-:W-:-:S02]  /*4530*/  FSEL R73, R84, -INF , !P2 ;  /* 0xff80000054497808 */ /* 0x000fc40005000000 */
[----:B------:R-:W-:Y:S01]  /*4540*/  PLOP3.LUT P2, PT, PT, PT, UP3, 0x40, 0x0 ;  /* 0x000000000000781c */ /* 0x000fe20003f4e838 */
[----:B------:R-:W-:Y:S01]  /*4550*/  UISETP.NE.AND UP3, UPT, UR33, URZ, UPT ;  /* 0x0000003f2100728c */ /* 0x000fe2000bf65270 */
[C---:B------:R-:W-:Y:S02]  /*4560*/  ISETP.GT.AND P0, PT, R6.reuse, 0x11, P0 ;  /* 0x000000110600780c */ /* 0x040fe40000704270 */
[C---:B------:R-:W-:Y:S02]  /*4570*/  ISETP.GT.AND P1, PT, R6.reuse, 0x9, P1 ;  /* 0x000000090600780c */ /* 0x040fe40000f24270 */
[----:B------:R-:W-:Y:S02]  /*4580*/  ISETP.GT.AND P2, PT, R6, 0x1, P2 ;  /* 0x000000010600780c */ /* 0x000fe40001744270 */
[C---:B------:R-:W-:Y:S02]  /*4590*/  ISETP.LT.OR P0, PT, R7.reuse, 0x12, P0 ;  /* 0x000000120700780c */ /* 0x040fe40000701670 */
[----:B------:R-:W-:-:S02]  /*45a0*/  ISETP.LT.OR P1, PT, R7, 0xa, P1 ;  /* 0x0000000a0700780c */ /* 0x000fc40000f21670 */
[----:B------:R-:W-:Y:S02]  /*45b0*/  ISETP.LT.OR P2, PT, R7, 0x2, P2 ;  /* 0x000000020700780c */ /* 0x000fe40001741670 */
[----:B------:R-:W-:Y:S02]  /*45c0*/  FSEL R61, R43, -INF , !P0 ;  /* 0xff8000002b3d7808 */ /* 0x000fe40004000000 */
[----:B------:R-:W-:Y:S02]  /*45d0*/  FSEL R21, R47, -INF , !P1 ;  /* 0xff8000002f157808 */ /* 0x000fe40004800000 */
[----:B------:R-:W-:Y:S02]  /*45e0*/  PLOP3.LUT P0, PT, PT, PT, UP3, 0x40, 0x0 ;  /* 0x000000000000781c */ /* 0x000fe40003f0e838 */
[----:B------:R-:W-:Y:S02]  /*45f0*/  PLOP3.LUT P1, PT, PT, PT, UP5, 0x40, 0x0 ;  /* 0x000000000000781c */ /* 0x000fe40003f2e858 */
[----:B------:R-:W-:-:S02]  /*4600*/  FSEL R17, R51, -INF , !P2 ;  /* 0xff80000033117808 */ /* 0x000fc40005000000 */
[----:B------:R-:W-:Y:S01]  /*4610*/  PLOP3.LUT P2, PT, PT, PT, UP0, 0x40, 0x0 ;  /* 0x000000000000781c */ /* 0x000fe20003f4e808 */
[----:B------:R-:W-:Y:S01]  /*4620*/  UISETP.NE.AND UP0, UPT, UR30, URZ, UPT ;  /* 0x0000003f1e00728c */ /* 0x000fe2000bf05270 */
[----:B------:R-:W-:Y:S01]  /*4630*/  ISETP.GT.AND P0, PT, R4, 0x20, P0 ;  /* 0x000000200400780c */ /* 0x000fe20000704270 */
[----:B------:R-:W-:Y:S01]  /*4640*/  UP2UR UR30, UPR, URZ, 0x40 ;  /* 0x000000403f1e7883 */ /* 0x000fe20008000000 */
[C---:B------:R-:W-:Y:S01]  /*4650*/  ISETP.GT.AND P1, PT, R6.reuse, 0x18, P1 ;  /* 0x000000180600780c */ /* 0x040fe20000f24270 */
[----:B------:R-:W-:Y:S01]  /*4660*/  UISETP.NE.AND UP6, UPT, UR12, URZ, UPT ;  /* 0x0000003f0c00728c */ /* 0x000fe2000bfc5270 */
[----:B------:R-:W-:Y:S02]  /*4670*/  ISETP.GT.AND P2, PT, R6, 0x10, P2 ;  /* 0x000000100600780c */ /* 0x000fe40001744270 */
[----:B------:R-:W-:Y:S02]  /*4680*/  ISETP.LT.OR P0, PT, R5, 0x21, P0 ;  /* 0x000000210500780c */ /* 0x000fe40000701670 */
[----:B------:R-:W-:-:S02]  /*4690*/  ISETP.LT.OR P1, PT, R7, 0x19, P1 ;  /* 0x000000190700780c */ /* 0x000fc40000f21670 */
[----:B------:R-:W-:Y:S02]  /*46a0*/  ISETP.LT.OR P2, PT, R7, 0x11, P2 ;  /* 0x000000110700780c */ /* 0x000fe40001741670 */
[----:B------:R-:W-:Y:S02]  /*46b0*/  FSEL R126, R92, -INF , !P0 ;  /* 0xff8000005c7e7808 */ /* 0x000fe40004000000 */
[----:B------:R-:W-:Y:S02]  /*46c0*/  FSEL R62, R38, -INF , !P1 ;  /* 0xff800000263e7808 */ /* 0x000fe40004800000 */
[----:B------:R-:W-:Y:S02]  /*46d0*/  PLOP3.LUT P0, PT, PT, PT, UP2, 0x40, 0x0 ;  /* 0x000000000000781c */ /* 0x000fe40003f0e828 */
[----:B------:R-:W-:Y:S02]  /*46e0*/  PLOP3.LUT P1, PT, PT, PT, UP3, 0x40, 0x0 ;  /* 0x000000000000781c */ /* 0x000fe40003f2e838 */
[----:B------:R-:W-:-:S02]  /*46f0*/  FSEL R60, R42, -INF , !P2 ;  /* 0xff8000002a3c7808 */ /* 0x000fc40005000000 */
[----:B------:R-:W-:Y:S02]  /*4700*/  PLOP3.LUT P2, PT, PT, PT, UP4, 0x40, 0x0 ;  /* 0x000000000000781c */ /* 0x000fe40003f4e848 */
[----:B------:R-:W-:Y:S02]  /*4710*/  ISETP.GT.AND P0, PT, R4, 0x21, P0 ;  /* 0x000000210400780c */ /* 0x000fe40000704270 */
[C---:B------:R-:W-:Y:S02]  /*4720*/  ISETP.GT.AND P1, PT, R6.reuse, 0x20, P1 ;  /* 0x000000200600780c */ /* 0x040fe40000f24270 */
        /* <DEDUP_REMOVED lines=11> */
[----:B------:R-:W-:Y:S02]  /*47e0*/  ISETP.GT.AND P1, PT, R4, 0x28, P1 ;  /* 0x000000280400780c */ /* 0x000fe40000f24270 */
[----:B------:R-:W-:Y:S02]  /*47f0*/  ISETP.GT.AND P2, PT, R6, 0x21, P2 ;  /* 0x000000210600780c */ /* 0x000fe40001744270 */
[----:B------:R-:W-:Y:S02]  /*4800*/  ISETP.LT.OR P0, PT, R7, 0x29, P0 ;  /* 0x000000290700780c */ /* 0x000fe40000701670 */
[----:B------:R-:W-:-:S02]  /*4810*/  ISETP.LT.OR P1, PT, R5, 0x29, P1 ;  /* 0x000000290500780c */ /* 0x000fc40000f21670 */
[----:B------:R-:W-:Y:S02]  /*4820*/  ISETP.LT.OR P2, PT, R7, 0x22, P2 ;  /* 0x000000220700780c */ /* 0x000fe40001741670 */
[----:B------:R-:W-:Y:S02]  /*4830*/  FSEL R91, R22, -INF , !P0 ;  /* 0xff800000165b7808 */ /* 0x000fe40004000000 */
[----:B------:R-:W-:Y:S02]  /*4840*/  FSEL R145, R96, -INF , !P1 ;  /* 0xff80000060917808 */ /* 0x000fe40004800000 */
[----:B------:R-:W-:Y:S01]  /*4850*/  PLOP3.LUT P0, PT, PT, PT, UP6, 0x40, 0x0 ;  /* 0x000000000000781c */ /* 0x000fe20003f0e868 */
[----:B------:R-:W-:Y:S01]  /*4860*/  UISETP.NE.AND UP6, UPT, UR30, URZ, UPT ;  /* 0x0000003f1e00728c */ /* 0x000fe2000bfc5270 */
[----:B------:R-:W-:Y:S02]  /*4870*/  PLOP3.LUT P1, PT, PT, PT, UP0, 0x40, 0x0 ;  /* 0x000000000000781c */ /* 0x000fe40003f2e808 */
[----:B------:R-:W-:-:S02]  /*4880*/  FSEL R124, R27, -INF , !P2 ;  /* 0xff8000001b7c7808 */ /* 0x000fc40005000000 */
[----:B------:R-:W-:Y:S02]  /*4890*/  PLOP3.LUT P2, PT, PT, PT, UP0, 0x40, 0x0 ;  /* 0x000000000000781c */ /* 0x000fe40003f4e808 */
[----:B------:R-:W-:Y:S01]  /*48a0*/  ISETP.GT.AND P1, PT, R4, 0x29, P1 ;  /* 0x000000290400780c */ /* 0x000fe20000f24270 */
[--C-:B-1----:R-:W-:Y:S01]  /*48b0*/  IMAD.IADD R4, R12, 0x1, R8.reuse ;  /* 0x000000010c047824 */ /* 0x102fe200078e0208 */
[----:B------:R-:W-:Y:S02]  /*48c0*/  ISETP.GT.AND P2, PT, R6, 0x29, P2 ;  /* 0x000000290600780c */ /* 0x000fe40001744270 */
[----:B------:R-:W-:Y:S01]  /*48d0*/  ISETP.LT.OR P1, PT, R5, 0x2a, P1 ;  /* 0x0000002a0500780c */ /* 0x000fe20000f21670 */
[----:B------:R-:W-:Y:S01]  /*48e0*/  IMAD.IADD R5, R10, 0x1, R8 ;  /* 0x000000010a057824 */ /* 0x000fe200078e0208 */
[----:B------:R-:W-:Y:S02]  /*48f0*/  ISETP.LT.OR P2, PT, R7, 0x2a, P2 ;  /* 0x0000002a0700780c */ /* 0x000fe40001741670 */
[----:B------:R-:W-:-:S02]  /*4900*/  FSEL R127, R97, -INF , !P1 ;  /* 0xff800000617f7808 */ /* 0x000fc40004800000 */
[----:B------:R-:W-:Y:S02]  /*4910*/  IMNMX R5, R5, R11, PT ;  /* 0x0000000b05057217 */ /* 0x000fe40003800200 */
[----:B------:R-:W-:Y:S01]  /*4920*/  FSEL R90, R23, -INF , !P2 ;  /* 0xff800000175a7808 */ /* 0x000fe20005000000 */
        /* <DEDUP_REMOVED lines=13> */
.L_x_2389:
[----:B------:R-:W-:-:S04]  /*4a00*/  MOV R7, c[0x0][0x32c] ;  /* 0x0000cb0000077a02 */ /* 0x000fc80000000f00 */
[----:B------:R-:W-:-:S13]  /*4a10*/  ISETP.NE.AND P0, PT, R7, 0x1, PT ;  /* 0x000000010700780c */ /* 0x000fda0003f05270 */
[----:B------:R-:W-:-:S05]  /*4a20*/  @P0 IMAD.HI.U32 R7, R6, c[0x0][0x330], RZ ;  /* 0x0000cc0006070a27 */ /* 0x000fca00078e00ff */
[----:B------:R-:W-:Y:S02]  /*4a30*/  @P0 SHF.R.U32.HI R6, RZ, c[0x0][0x334], R7 ;  /* 0x0000cd00ff060a19 */ /* 0x000fe40000011607 */
.L_x_2390:
[----:B------:R-:W-:Y:S05]  /*4a40*/  BSYNC B0 ;  /* 0x0000000000007941 */ /* 0x000fea0003800000 */
.L_x_2388:
[----:B------:R-:W-:-:S05]  /*4a50*/  IMAD R6, R6, c[0x0][0x32c], R13 ;  /* 0x0000cb0006067a24 */ /* 0x000fca00078e020d */
[----:B------:R-:W-:Y:S02]  /*4a60*/  IADD3 R7, R6, c[0x0][0x32c], RZ ;  /* 0x0000cb0006077a10 */ /* 0x000fe40007ffe0ff */
[----:B------:R-:W-:Y:S02]  /*4a70*/  IMNMX R4, R4, R6, !PT ;  /* 0x0000000604047217 */ /* 0x000fe40007800200 */
[----:B------:R-:W-:Y:S02]  /*4a80*/  IMNMX R5, R5, R7, PT ;  /* 0x0000000705057217 */ /* 0x000fe40003800200 */
.L_x_2387:
        /* <DEDUP_REMOVED lines=21> */
[----:B------:R-:W-:Y:S01]  /*4be0*/  STL [R1+0x68], R242 ;  /* 0x000068f201007387 */ /* 0x000fe20000100800 */
[----:B------:R-:W-:Y:S01]  /*4bf0*/  FMNMX.FTZ R6, R62, R6, !PT ;  /* 0x000000063e067209 */ /* 0x000fe20007810000 */
[----:B------:R-:W-:Y:S01]  /*4c00*/  IMAD.SHL.U32 R225, R0, 0x2, RZ ;  /* 0x0000000200e17824 */ /* 0x000fe200078e00ff */
[----:B------:R-:W-:Y:S01]  /*4c10*/  FMNMX.FTZ R169, R71, R169, !PT ;  /* 0x000000a947a97209 */ /* 0x000fe20007810000 */
[----:B------:R-:W-:Y:S01]  /*4c20*/  STL [R1+0x64], R241 ;  /* 0x000064f101007387 */ /* 0x000fe20000100800 */
[----:B------:R-:W-:Y:S01]  /*4c30*/  FMNMX.FTZ R6, R63, R6, !PT ;  /* 0x000000063f067209 */ /* 0x000fe20007810000 */
[----:B------:R-:W-:Y:S01]  /*4c40*/  IMAD R226, R3, 0x2, R225 ;  /* 0x0000000203e27824 */ /* 0x000fe200078e02e1 */
[----:B------:R-:W-:Y:S01]  /*4c50*/  FMNMX.FTZ R169, R161, R169, !PT ;  /* 0x000000a9a1a97209 */ /* 0x000fe20007810000 */
[----:B------:R-:W-:Y:S01]  /*4c60*/  STL [R1+0x60], R240 ;  /* 0x000060f001007387 */ /* 0x000fe20000100800 */
[----:B------:R-:W-:Y:S01]  /*4c70*/  FMNMX.FTZ R6, R125, R6, !PT ;  /* 0x000000067d067209 */ /* 0x000fe20007810000 */
[----:B------:R-:W-:Y:S01]  /*4c80*/  IMAD R227, R2, 0x2, R226 ;  /* 0x0000000202e37824 */ /* 0x000fe200078e02e2 */
        /* <DEDUP_REMOVED lines=8> */
[----:B------:R-:W-:Y:S02]  /*4d10*/  FMNMX.FTZ R6, R90, R6, !PT ;  /* 0x000000065a067209 */ /* 0x000fe40007810000 */
[----:B------:R-:W-:Y:S01]  /*4d20*/  PLOP3.LUT P0, PT, PT, PT, UP3, 0x40, 0x0 ;  /* 0x000000000000781c */ /* 0x000fe20003f0e838 */
[----:B------:R-:W1:Y:S01]  /*4d30*/  SHFL.BFLY PT, R7, R169, 0x2, 0x1f ;  /* 0x0c401f00a9077f89 */ /* 0x000e6200000e0000 */
[----:B------:R-:W-:Y:S01]  /*4d40*/  PLOP3.LUT P1, PT, PT, PT, UP4, 0x40, 0x0 ;  /* 0x000000000000781c */ /* 0x000fe20003f2e848 */
[----:B------:R-:W-:Y:S01]  /*4d50*/  UISETP.NE.AND UP4, UPT, UR30, URZ, UPT ;  /* 0x0000003f1e00728c */ /* 0x000fe2000bf85270 */
[C---:B------:R-:W-:Y:S01]  /*4d60*/  ISETP.GT.AND P0, PT, R4.reuse, 0x1, P0 ;  /* 0x000000010400780c */ /* 0x040fe20000704270 */
[----:B------:R-:W2:Y:S01]  /*4d70*/  SHFL.BFLY PT, R8, R6, 0x2, 0x1f ;  /* 0x0c401f0006087f89 */ /* 0x000ea200000e0000 */
[----:B------:R-:W-:Y:S01]  /*4d80*/  ISETP.GT.AND P1, PT, R4, RZ, P1 ;  /* 0x000000ff0400720c */ /* 0x000fe20000f24270 */
[----:B------:R-:W-:Y:S01]  /*4d90*/  UISETP.NE.AND UP3, UPT, UR29, URZ, UPT ;  /* 0x0000003f1d00728c */ /* 0x000fe2000bf65270 */
[C---:B------:R-:W-:Y:S01]  /*4da0*/  ISETP.LT.OR P0, PT, R5.reuse, 0x2, P0 ;  /* 0x000000020500780c */ /* 0x040fe20000701670 */
[----:B------:R-:W-:Y:S01]  /*4db0*/  STL [R1+0x50], R236 ;  /* 0x000050ec01007387 */ /* 0x000fe20000100800 */
[----:B------:R-:W-:-:S02]  /*4dc0*/  ISETP.LT.OR P1, PT, R5, 0x1, P1 ;  /* 0x000000010500780c */ /* 0x000fc40000f21670 */
[----:B------:R-:W-:Y:S01]  /*4dd0*/  FSEL R51, R83, -INF , !P0 ;  /* 0xff80000053337808 */ /* 0x000fe20004000000 */
[----:B------:R-:W-:Y:S01]  /*4de0*/  STL [R1+0x4c], R235 ;  /* 0x00004ceb01007387 */ /* 0x000fe20000100800 */
[----:B------:R-:W-:Y:S01]  /*4df0*/  PLOP3.LUT P0, PT, PT, PT, UP0, 0x40, 0x0 ;  /* 0x000000000000781c */ /* 0x000fe20003f0e808 */
[----:B------:R-:W-:Y:S01]  /*4e00*/  UISETP.NE.AND UP0, UPT, UR5, URZ, UPT ;  /* 0x0000003f0500728c */ /* 0x000fe2000bf05270 */
[----:B------:R-:W-:Y:S01]  /*4e10*/  FSEL R50, R82, -INF , !P1 ;  /* 0xff80000052327808 */ /* 0x000fe20004800000 */
[----:B------:R-:W-:Y:S01]  /*4e20*/  STL [R1+0x48], R234 ;  /* 0x000048ea01007387 */ /* 0x000fe20000100800 */
[----:B------:R-:W-:Y:S01]  /*4e30*/  ISETP.GT.AND P0, PT, R4, 0x10, P0 ;  /* 0x000000100400780c */ /* 0x000fe20000704270 */
[----:B------:R-:W-:Y:S01]  /*4e40*/  ULDC.64 UR4, c[0x0][0x2c8] ;  /* 0x0000b20000047ab9 */ /* 0x000fe20000000a00 */
[----:B------:R-:W-:Y:S01]  /*4e50*/  PLOP3.LUT P1, PT, PT, PT, UP1, 0x40, 0x0 ;  /* 0x000000000000781c */ /* 0x000fe20003f2e818 */
[----:B------:R-:W-:Y:S01]  /*4e60*/  UISETP.NE.AND UP1, UPT, UR27, URZ, UPT ;  /* 0x0000003f1b00728c */ /* 0x000fe2000bf25270 */
[----:B------:R-:W-:Y:S01]  /*4e70*/  ISETP.LT.OR P0, PT, R5, 0x11, P0 ;  /* 0x000000110500780c */ /* 0x000fe20000701670 */
[----:B------:R-:W-:Y:S01]  /*4e80*/  LDSM.16.MT88.4 R28, [R226+0x100] ;  /* 0x00010000e21c783b */ /* 0x000fe20000004200 */
[----:B------:R-:W-:Y:S01]  /*4e90*/  PLOP3.LUT P2, PT, PT, PT, UP2, 0x40, 0x0 ;  /* 0x000000000000781c */ /* 0x000fe20003f4e828 */
[----:B------:R-:W-:Y:S01]  /*4ea0*/  UISETP.NE.AND UP2, UPT, UR28, URZ, UPT ;  /* 0x0000003f1c00728c */ /* 0x000fe2000bf45270 */
[----:B-1----:R-:W-:Y:S01]  /*4eb0*/  FMNMX.FTZ R169, R169, R7, !PT ;  /* 0x00000007a9a97209 */ /* 0x002fe20007810000 */
[----:B------:R-:W-:Y:S01]  /*4ec0*/  LDSM.16.MT88.4 R36, [R226+0x1900] ;  /* 0x00190000e224783b */ /* 0x000fe20000004200 */
[----:B------:R-:W-:-:S02]  /*4ed0*/  FSEL R49, R34, -INF , !P0 ;  /* 0xff80000022317808 */ /* 0x000fc40004000000 */
[----:B--2---:R-:W-:Y:S01]  /*4ee0*/  FMNMX.FTZ R6, R6, R8, !PT ;  /* 0x0000000806067209 */ /* 0x004fe20007810000 */
[----:B------:R-:W1:Y:S01]  /*4ef0*/  SHFL.BFLY PT, R7, R169, 0x1, 0x1f ;  /* 0x0c201f00a9077f89 */ /* 0x000e6200000e0000 */
[----:B------:R-:W-:Y:S02]  /*4f00*/  FMNMX.FTZ R8, R54, R55, !PT ;  /* 0x0000003736087209 */ /* 0x000fe40007810000 */
[----:B------:R-:W-:Y:S01]  /*4f10*/  PLOP3.LUT P0, PT, PT, PT, UP4, 0x40, 0x0 ;  /* 0x000000000000781c */ /* 0x000fe20003f0e848 */
[----:B------:R-:W2:Y:S01]  /*4f20*/  SHFL.BFLY PT, R168, R6, 0x1, 0x1f ;  /* 0x0c201f0006a87f89 */ /* 0x000ea200000e0000 */
[C---:B------:R-:W-:Y:S02]  /*4f30*/  ISETP.GT.AND P1, PT, R4.reuse, 0x9, P1 ;  /* 0x000000090400780c */ /* 0x040fe40000f24270 */
[C---:B------:R-:W-:Y:S01]  /*4f40*/  ISETP.GT.AND P0, PT, R4.reuse, 0x19, P0 ;  /* 0x000000190400780c */ /* 0x040fe20000704270 */
[----:B------:R-:W-:Y:S01]  /*4f50*/  LDSM.16.MT88.4 R44, [R227+0x1900] ;  /* 0x00190000e32c783b */ /* 0x000fe20000004200 */
[----:B------:R-:W-:-:S02]  /*4f60*/  ISETP.GT.AND P2, PT, R4, 0x8, P2 ;  /* 0x000000080400780c */ /* 0x000fc40001744270 */
[C---:B------:R-:W-:Y:S01]  /*4f70*/  ISETP.LT.OR P1, PT, R5.reuse, 0xa, P1 ;  /* 0x0000000a0500780c */ /* 0x040fe20000f21670 */
[----:B------:R3:W-:Y:S01]  /*4f80*/  STL [R1+0x44], R233 ;  /* 0x000044e901007387 */ /* 0x0007e20000100800 */
[C---:B------:R-:W-:Y:S02]  /*4f90*/  ISETP.LT.OR P0, PT, R5.reuse, 0x1a, P0 ;  /* 0x0000001a0500780c */ /* 0x040fe40000701670 */
[----:B------:R-:W-:Y:S01]  /*4fa0*/  ISETP.LT.OR P2, PT, R5, 0x9, P2 ;  /* 0x000000090500780c */ /* 0x000fe20001741670 */
[----:B------:R-:W-:Y:S01]  /*4fb0*/  STL [R1+0x40], R232 ;  /* 0x000040e801007387 */ /* 0x000fe20000100800 */
[----:B------:R-:W-:Y:S02]  /*4fc0*/  FSEL R53, R79, -INF , !P1 ;  /* 0xff8000004f357808 */ /* 0x000fe40004800000 */
[----:B------:R-:W-:Y:S01]  /*4fd0*/  FSEL R56, R87, -INF , !P0 ;  /* 0xff80000057387808 */ /* 0x000fe20004000000 */
[----:B------:R-:W-:Y:S01]  /*4fe0*/  STL [R1+0x3c], R231 ;  /* 0x00003ce701007387 */ /* 0x000fe20000100800 */
[----:B------:R-:W-:Y:S01]  /*4ff0*/  PLOP3.LUT P1, PT, PT, PT, UP5, 0x40, 0x0 ;  /* 0x000000000000781c */ /* 0x000fe20003f2e858 */
[----:B------:R-:W-:Y:S01]  /*5000*/  UISETP.NE.AND UP5, UPT, UR13, URZ, UPT ;  /* 0x0000003f0d00728c */ /* 0x000fe2000bfa5270 */
[----:B------:R-:W-:Y:S01]  /*5010*/  FSEL R52, R78, -INF , !P2 ;  /* 0xff8000004e347808 */ /* 0x000fe20005000000 */
[----:B------:R-:W-:Y:S01]  /*5020*/  STL [R1+0x38], R230 ;  /* 0x000038e601007387 */ /* 0x000fe20000100800 */
[----:B-1----:R-:W-:-:S02]  /*5030*/  FMNMX.FTZ R169, R169, R7, !PT ;  /* 0x00000007a9a97209 */ /* 0x002fc40007810000 */
[----:B------:R-:W-:Y:S01]  /*5040*/  FMNMX.FTZ R7, R58, R8, !PT ;  /* 0x000000083a077209 */ /* 0x000fe20007810000 */
[----:B------:R-:W-:Y:S01]  /*5050*/  STL [R1+0x34], R229 ;  /* 0x000034e501007387 */ /* 0x000fe20000100800 */
[----:B--2---:R-:W-:Y:S01]  /*5060*/  FMNMX.FTZ R168, R6, R168, !PT ;  /* 0x000000a806a87209 */ /* 0x004fe20007810000 */
[----:B------:R-:W-:Y:S01]  /*5070*/  FMUL.FTZ R13, R169, c[0x0][0x2d0] ;  /* 0x0000b400a90d7a20 */ /* 0x000fe20000410000 */
[----:B------:R-:W-:Y:S01]  /*5080*/  FMNMX.FTZ R6, R59, R7, !PT ;  /* 0x000000073b067209 */ /* 0x000fe20007810000 */
[----:B------:R-:W-:Y:S01]  /*5090*/  STL [R1+0x30], R224 ;  /* 0x000030e001007387 */ /* 0x000fe20000100800 */
[----:B------:R-:W-:Y:S01]  /*50a0*/  FSETP.NEU.FTZ.AND P0, PT, R169, -INF , PT ;  /* 0xff800000a900780b */ /* 0x000fe20003f1d000 */
[----:B------:R-:W-:Y:S01]  /*50b0*/  FMUL.FTZ R12, R168, c[0x0][0x2d0] ;  /* 0x0000b400a80c7a20 */ /* 0x000fe20000410000 */
[----:B------:R-:W-:Y:S02]  /*50c0*/  FMNMX.FTZ R6, R68, R6, !PT ;  /* 0x0000000644067209 */ /* 0x000fe40007810000 */
[----:B------:R-:W-:Y:S01]  /*50d0*/  PLOP3.LUT P2, PT, PT, PT, UP6, 0x40, 0x0 ;  /* 0x000000000000781c */ /* 0x000fe20003f4e868 */
[----:B------:R-:W-:Y:S01]  /*50e0*/  UISETP.NE.AND UP6, UPT, UR12, URZ, UPT ;  /* 0x0000003f0c00728c */ /* 0x000fe2000bfc5270 */
[----:B------:R-:W-:-:S02]  /*50f0*/  FMNMX.FTZ R6, R72, R6, !PT ;  /* 0x0000000648067209 */ /* 0x000fc40007810000 */
[----:B------:R-:W-:Y:S02]  /*5100*/  FMNMX.FTZ R8, R50, R51, !PT ;  /* 0x0000003332087209 */ /* 0x000fe40007810000 */
[----:B------:R-:W-:Y:S02]  /*5110*/  FMNMX.FTZ R6, R73, R6, !PT ;  /* 0x0000000649067209 */ /* 0x000fe40007810000 */
[----:B------:R-:W-:Y:S02]  /*5120*/  ISETP.GT.AND P1, PT, R4, 0x18, P1 ;  /* 0x000000180400780c */ /* 0x000fe40000f24270 */
[----:B------:R-:W-:Y:S02]  /*5130*/  FMNMX.FTZ R6, R74, R6, !PT ;  /* 0x000000064a067209 */ /* 0x000fe40007810000 */
[----:B------:R-:W-:Y:S02]  /*5140*/  FSEL R13, R13, RZ, P0 ;  /* 0x000000ff0d0d7208 */ /* 0x000fe40000000000 */
[----:B------:R-:W-:-:S02]  /*5150*/  PLOP3.LUT P0, PT, PT, PT, UP3, 0x40, 0x0 ;  /* 0x000000000000781c */ /* 0x000fc40003f0e838 */
[----:B------:R-:W-:Y:S01]  /*5160*/  ISETP.GT.AND P2, PT, R4, 0x11, P2 ;  /* 0x000000110400780c */ /* 0x000fe20001744270 */
[----:B------:R-:W-:Y:S01]  /*5170*/  FFMA.FTZ R7, R15, c[0x0][0x2d0], -R13 ;  /* 0x0000b4000f077a23 */ /* 0x000fe2000001080d */
[----:B------:R-:W-:Y:S02]  /*5180*/  FMNMX.FTZ R8, R52, R8, !PT ;  /* 0x0000000834087209 */ /* 0x000fe40007810000 */
[----:B------:R-:W-:Y:S01]  /*5190*/  FMNMX.FTZ R6, R126, R6, !PT ;  /* 0x000000067e067209 */ /* 0x000fe20007810000 */
[----:B------:R1:W-:Y:S01]  /*51a0*/  MUFU.EX2 R239, R7 ;  /* 0x0000000700ef7308 */ /* 0x0003e20000000800 */
[C---:B------:R-:W-:Y:S02]  /*51b0*/  ISETP.LT.OR P1, PT, R5.reuse, 0x19, P1 ;  /* 0x000000190500780c */ /* 0x040fe40000f21670 */
[----:B------:R-:W-:Y:S02]  /*51c0*/  ISETP.GT.AND P0, PT, R4, 0x20, P0 ;  /* 0x000000200400780c */ /* 0x000fe40000704270 */
[----:B------:R-:W-:-:S02]  /*51d0*/  ISETP.LT.OR P2, PT, R5, 0x12, P2 ;  /* 0x000000120500780c */ /* 0x000fc40001741670 */
[----:B------:R-:W-:Y:S02]  /*51e0*/  FMNMX.FTZ R8, R53, R8, !PT ;  /* 0x0000000835087209 */ /* 0x000fe40007810000 */
[----:B------:R-:W-:Y:S02]  /*51f0*/  FMNMX.FTZ R6, R144, R6, !PT ;  /* 0x0000000690067209 */ /* 0x000fe40007810000 */
[----:B------:R-:W-:Y:S02]  /*5200*/  FSEL R48, R86, -INF , !P1 ;  /* 0xff80000056307808 */ /* 0x000fe40004800000 */
[----:B------:R-:W-:Y:S02]  /*5210*/  FSETP.NEU.FTZ.AND P1, PT, R168, -INF , PT ;  /* 0xff800000a800780b */ /* 0x000fe40003f3d000 */
[----:B------:R-:W-:Y:S01]  /*5220*/  ISETP.LT.OR P0, PT, R5, 0x21, P0 ;  /* 0x000000210500780c */ /* 0x000fe20000701670 */
[----:B-1----:R-:W-:Y:S01]  /*5230*/  FFMA.FTZ R7, R16, c[0x0][0x2d0], -R13 ;  /* 0x0000b40010077a23 */ /* 0x002fe2000001080d */
[----:B------:R-:W-:-:S02]  /*5240*/  FSEL R57, R35, -INF , !P2 ;  /* 0xff80000023397808 */ /* 0x000fc40005000000 */
[----:B------:R-:W-:Y:S01]  /*5250*/  FMNMX.FTZ R8, R49, R8, !PT ;  /* 0x0000000831087209 */ /* 0x000fe20007810000 */
[----:B------:R1:W2:Y:S01]  /*5260*/  MUFU.EX2 R238, R7 ;  /* 0x0000000700ee7308 */ /* 0x0002a20000000800 */
[----:B------:R-:W-:Y:S01]  /*5270*/  FMNMX.FTZ R6, R145, R6, !PT ;  /* 0x0000000691067209 */ /* 0x000fe20007810000 */
[----:B------:R-:W-:Y:S01]  /*5280*/  LDSM.16.MT88.4 R32, [R225+0x100] ;  /* 0x00010000e120783b */ /* 0x000fe20000004200 */
[----:B------:R-:W-:Y:S02]  /*5290*/  FSEL R12, R12, RZ, P1 ;  /* 0x000000ff0c0c7208 */ /* 0x000fe40000800000 */
[----:B------:R-:W-:Y:S02]  /*52a0*/  FSEL R89, R94, -INF , !P0 ;  /* 0xff8000005e597808 */ /* 0x000fe40004000000 */
[----:B------:R-:W-:Y:S02]  /*52b0*/  PLOP3.LUT P2, PT, PT, PT, UP2, 0x40, 0x0 ;  /* 0x000000000000781c */ /* 0x000fe40003f4e828 */
[----:B------:R-:W-:-:S02]  /*52c0*/  PLOP3.LUT P1, PT, PT, PT, UP1, 0x40, 0x0 ;  /* 0x000000000000781c */ /* 0x000fc40003f2e818 */
[----:B------:R-:W-:Y:S02]  /*52d0*/  PLOP3.LUT P0, PT, PT, PT, UP0, 0x40, 0x0 ;  /* 0x000000000000781c */ /* 0x000fe40003f0e808 */
[----:B------:R-:W-:Y:S02]  /*52e0*/  FMNMX.FTZ R8, R57, R8, !PT ;  /* 0x0000000839087209 */ /* 0x000fe40007810000 */
[----:B------:R-:W-:Y:S01]  /*52f0*/  FMNMX.FTZ R6, R127, R6, !PT ;  /* 0x000000067f067209 */ /* 0x000fe20007810000 */
[----:B-1----:R-:W-:Y:S01]  /*5300*/  FFMA.FTZ R7, R18, c[0x0][0x2d0], -R13 ;  /* 0x0000b40012077a23 */ /* 0x002fe2000001080d */
[C---:B------:R-:W-:Y:S02]  /*5310*/  ISETP.GT.AND P2, PT, R4.reuse, 0x21, P2 ;  /* 0x000000210400780c */ /* 0x040fe40001744270 */
[C---:B------:R-:W-:Y:S01]  /*5320*/  ISETP.GT.AND P1, PT, R4.reuse, 0x28, P1 ;  /* 0x000000280400780c */ /* 0x040fe20000f24270 */
[----:B------:R1:W-:Y:S01]  /*5330*/  MUFU.EX2 R240, R7 ;  /* 0x0000000700f07308 */ /* 0x0003e20000000800 */
[----:B------:R-:W-:-:S02]  /*5340*/  ISETP.GT.AND P0, PT, R4, 0x29, P0 ;  /* 0x000000290400780c */ /* 0x000fc40000704270 */
[----:B------:R-:W-:Y:S02]  /*5350*/  FMNMX.FTZ R4, R48, R8, !PT ;  /* 0x0000000830047209 */ /* 0x000fe40007810000 */
[----:B------:R-:W4:Y:S01]  /*5360*/  SHFL.BFLY PT, R8, R6, 0x2, 0x1f ;  /* 0x0c401f0006087f89 */ /* 0x000f2200000e0000 */
[----:B------:R-:W-:Y:S02]  /*5370*/  ISETP.LT.OR P2, PT, R5, 0x22, P2 ;  /* 0x000000220500780c */ /* 0x000fe40001741670 */
[----:B------:R-:W-:Y:S02]  /*5380*/  FMNMX.FTZ R4, R56, R4, !PT ;  /* 0x0000000438047209 */ /* 0x000fe40007810000 */
[----:B------:R-:W-:Y:S02]  /*5390*/  FSEL R88, R95, -INF , !P2 ;  /* 0xff8000005f587808 */ /* 0x000fe40005000000 */
[C---:B------:R-:W-:Y:S02]  /*53a0*/  ISETP.LT.OR P1, PT, R5.reuse, 0x29, P1 ;  /* 0x000000290500780c */ /* 0x040fe40000f21670 */
[----:B------:R-:W-:Y:S01]  /*53b0*/  ISETP.LT.OR P0, PT, R5, 0x2a, P0 ;  /* 0x0000002a0500780c */ /* 0x000fe20000701670 */
[----:B-1----:R-:W-:Y:S01]  /*53c0*/  FFMA.FTZ R7, R19, c[0x0][0x2d0], -R13 ;  /* 0x0000b40013077a23 */ /* 0x002fe2000001080d */
[----:B------:R-:W-:Y:S01]  /*53d0*/  LEA R228, R2, R225, 0x1 ;  /* 0x000000e102e47211 */ /* 0x000fe200078e08ff */
[----:B------:R-:W-:Y:S01]  /*53e0*/  FFMA.FTZ R2, R21, c[0x0][0x2d0], -R12 ;  /* 0x0000b40015027a23 */ /* 0x000fe2000001080c */
[----:B------:R-:W-:Y:S01]  /*53f0*/  FSEL R15, R99, -INF , !P0 ;  /* 0xff800000630f7808 */ /* 0x000fe20004000000 */
[----:B------:R1:W1:Y:S02]  /*5400*/  MUFU.EX2 R234, R7 ;  /* 0x0000000700ea7308 */ /* 0x0002640000000800 */
[----:B------:R-:W-:Y:S04]  /*5410*/  LDSM.16.MT88.4 R24, [R228+0x100] ;  /* 0x00010000e418783b */ /* 0x000fe80000004200 */
[----:B------:R-:W-:Y:S02]  /*5420*/  LDSM.16.MT88.4 R40, [R228+0x1900] ;  /* 0x00190000e428783b */ /* 0x000fe40000004200 */
[----:B---3--:R-:W-:Y:S01]  /*5430*/  MUFU.EX2 R233, R2 ;  /* 0x0000000200e97308 */ /* 0x008fe20000000800 */
[----:B----4-:R-:W-:-:S02]  /*5440*/  FMNMX.FTZ R3, R6, R8, !PT ;  /* 0x0000000806037209 */ /* 0x010fc40007810000 */
[----:B--2---:R-:W-:-:S03]  /*5450*/  F2FP.PACK_AB R8, R238, R239 ;  /* 0x000000efee08723e */ /* 0x004fc600000000ff */
[----:B------:R-:W2:Y:S01]  /*5460*/  SHFL.BFLY PT, R167, R3, 0x1, 0x1f ;  /* 0x0c201f0003a77f89 */ /* 0x000ea200000e0000 */
[----:B-1----:R-:W-:Y:S01]  /*5470*/  FMNMX.FTZ R7, R89, R4, !PT ;  /* 0x0000000459077209 */ /* 0x002fe20007810000 */
[----:B------:R-:W-:Y:S01]  /*5480*/  FFMA.FTZ R4, R14, c[0x0][0x2d0], -R12 ;  /* 0x0000b4000e047a23 */ /* 0x000fe2000001080c */
[----:B------:R-:W-:Y:S02]  /*5490*/  FSEL R14, R98, -INF , !P1 ;  /* 0xff800000620e7808 */ /* 0x000fe40004800000 */
[----:B------:R-:W-:Y:S01]  /*54a0*/  FMNMX.FTZ R5, R88, R7, !PT ;  /* 0x0000000758057209 */ /* 0x000fe20007810000 */
[----:B------:R1:W-:Y:S01]  /*54b0*/  MUFU.EX2 R212, R4 ;  /* 0x0000000400d47308 */ /* 0x0003e20000000800 */
[----:B------:R-:W-:Y:S02]  /*54c0*/  F2FP.PACK_AB R10, R234, R240 ;  /* 0x000000f0ea0a723e */ /* 0x000fe400000000ff */
[----:B------:R-:W-:-:S04]  /*54d0*/  FMNMX.FTZ R0, R14, R5, !PT ;  /* 0x000000050e007209 */ /* 0x000fc80007810000 */
[----:B------:R-:W-:-:S05]  /*54e0*/  FMNMX.FTZ R0, R15, R0, !PT ;  /* 0x000000000f007209 */ /* 0x000fca0007810000 */
[----:B------:R-:W3:Y:S01]  /*54f0*/  SHFL.BFLY PT, R5, R0, 0x2, 0x1f ;  /* 0x0c401f0000057f89 */ /* 0x000ee200000e0000 */
[----:B-1----:R-:W-:Y:S01]  /*5500*/  FFMA.FTZ R4, R17, c[0x0][0x2d0], -R12 ;  /* 0x0000b40011047a23 */ /* 0x002fe2000001080c */
[----:B--2---:R-:W-:Y:S02]  /*5510*/  FMNMX.FTZ R167, R3, R167, !PT ;  /* 0x000000a703a77209 */ /* 0x004fe40007810000 */
[----:B------:R-:W-:Y:S01]  /*5520*/  LDSM.16.MT88.4 R16, [R225+0x1900] ;  /* 0x00190000e110783b */ /* 0x000fe20000004200 */
[----:B------:R1:W2:Y:S01]  /*5530*/  MUFU.EX2 R237, R4 ;  /* 0x0000000400ed7308 */ /* 0x0002a20000000800 */
[C---:B------:R-:W-:Y:S01]  /*5540*/  FSETP.NEU.FTZ.AND P0, PT, R167.reuse, -INF , PT ;  /* 0xff800000a700780b */ /* 0x040fe20003f1d000 */
[----:B------:R-:W-:-:S05]  /*5550*/  FMUL.FTZ R2, R167, c[0x0][0x2d0] ;  /* 0x0000b400a7027a20 */ /* 0x000fca0000410000 */
[----:B------:R-:W-:-:S05]  /*5560*/  FSEL R2, R2, RZ, P0 ;  /* 0x000000ff02027208 */ /* 0x000fca0000000000 */
[----:B------:R-:W-:Y:S02]  /*5570*/  FFMA.FTZ R3, R54, c[0x0][0x2d0], -R2 ;  /* 0x0000b40036037a23 */ /* 0x000fe40000010802 */
[----:B-1----:R-:W-:Y:S01]  /*5580*/  FFMA.FTZ R4, R20, c[0x0][0x2d0], -R12 ;  /* 0x0000b40014047a23 */ /* 0x002fe2000001080c */
[----:B---3--:R-:W-:Y:S01]  /*5590*/  FMNMX.FTZ R0, R0, R5, !PT ;  /* 0x0000000500007209 */ /* 0x008fe20007810000 */
[----:B------:R-:W-:Y:S01]  /*55a0*/  LDSM.16.MT88.4 R20, [R227+0x100] ;  /* 0x00010000e314783b */ /* 0x000fe20000004200 */
[----:B------:R1:W-:Y:S01]  /*55b0*/  MUFU.EX2 R207, R3 ;  /* 0x0000000300cf7308 */ /* 0x0003e20000000800 */
[----:B--2---:R-:W-:-:S07]  /*55c0*/  F2FP.PACK_AB R9, R237, R212 ;  /* 0x000000d4ed09723e */ /* 0x004fce00000000ff */
[----:B------:R2:W3:Y:S01]  /*55d0*/  MUFU.EX2 R162, R4 ;  /* 0x0000000400a27308 */ /* 0x0004e20000000800 */
[----:B-1----:R-:W-:-:S07]  /*55e0*/  FFMA.FTZ R3, R55, c[0x0][0x2d0], -R2 ;  /* 0x0000b40037037a23 */ /* 0x002fce0000010802 */
[----:B------:R1:W-:Y:S01]  /*55f0*/  MUFU.EX2 R214, R3 ;  /* 0x0000000300d67308 */ /* 0x0003e20000000800 */
[----:B--2---:R-:W1:Y:S01]  /*5600*/  SHFL.BFLY PT, R4, R0, 0x1, 0x1f ;  /* 0x0c201f0000047f89 */ /* 0x004e6200000e0000 */
[----:B---3--:R-:W-:-:S07]  /*5610*/  F2FP.PACK_AB R11, R233, R162 ;  /* 0x000000a2e90b723e */ /* 0x008fce00000000ff */
        /* <DEDUP_REMOVED lines=16> */
[C---:B------:R-:W-:Y:S02]  /*5720*/  HMMA.16816.F32 R172, R8.reuse, R40, RZ ;  /* 0x0000002808ac723c */ /* 0x040fe400000018ff */
        /* <DEDUP_REMOVED lines=13> */
[----:B-1----:R-:W-:-:S04]  /*5800*/  FFMA.FTZ R4, R53, c[0x0][0x2d0], -R0 ;  /* 0x0000b40035047a23 */ /* 0x002fc80000010800 */
[----:B------:R1:W2:Y:S03]  /*5810*/  MUFU.EX2 R252, R4 ;  /* 0x0000000400fc7308 */ /* 0x0002a60000000800 */
[C---:B------:R-:W-:Y:S08]  /*5820*/  HMMA.16816.F32 R120, R8.reuse, R42, RZ ;  /* 0x0000002a0878723c */ /* 0x040ff000000018ff */
[----:B------:R-:W-:Y:S01]  /*5830*/  HMMA.16816.F32 R112, R8, R46, RZ ;  /* 0x0000002e0870723c */ /* 0x000fe200000018ff */
[----:B-1----:R-:W-:-:S06]  /*5840*/  F2FP.PACK_AB R4, R214, R207 ;  /* 0x000000cfd604723e */ /* 0x002fcc00000000ff */
[----:B------:R-:W-:Y:S01]  /*5850*/  FFMA.FTZ R8, R64, c[0x0][0x2d0], -R13 ;  /* 0x0000b40040087a23 */ /* 0x000fe2000001080d */
[----:B--2---:R-:W-:-:S03]  /*5860*/  F2FP.PACK_AB R7, R252, R246 ;  /* 0x000000f6fc07723e */ /* 0x004fc600000000ff */
[----:B------:R1:W-:Y:S04]  /*5870*/  MUFU.EX2 R224, R8 ;  /* 0x0000000800e07308 */ /* 0x0003e80000000800 */
[C---:B------:R-:W-:Y:S08]  /*5880*/  HMMA.16816.F32 R92, R4.reuse, R24, RZ ;  /* 0x00000018045c723c */ /* 0x040ff000000018ff */
[----:B------:R-:W-:Y:S01]  /*5890*/  HMMA.16816.F32 R100, R4, R26, RZ ;  /* 0x0000001a0464723c */ /* 0x000fe200000018ff */
[----:B------:R-:W2:Y:S01]  /*58a0*/  LDSM.16.MT88.4 R24, [R226+0x900] ;  /* 0x00090000e218783b */ /* 0x000ea20000004200 */
[----:B-1----:R-:W-:-:S04]  /*58b0*/  FFMA.FTZ R8, R69, c[0x0][0x2d0], -R13 ;  /* 0x0000b40045087a23 */ /* 0x002fc8000001080d */
[----:B------:R1:W-:Y:S02]  /*58c0*/  MUFU.EX2 R241, R8 ;  /* 0x0000000800f17308 */ /* 0x0003e40000000800 */
[C---:B------:R-:W-:Y:S08]  /*58d0*/  HMMA.16816.F32 R64, R4.reuse, R32, RZ ;  /* 0x000000200440723c */ /* 0x040ff000000018ff */
[----:B------:R-:W-:Y:S01]  /*58e0*/  HMMA.16816.F32 R116, R4, R34, RZ ;  /* 0x000000220474723c */ /* 0x000fe200000018ff */
[----:B------:R-:W3:Y:S01]  /*58f0*/  LDSM.16.MT88.4 R32, [R225+0x900] ;  /* 0x00090000e120783b */ /* 0x000ee20000004200 */
[----:B-1----:R-:W-:-:S06]  /*5900*/  FFMA.FTZ R8, R70, c[0x0][0x2d0], -R13 ;  /* 0x0000b40046087a23 */ /* 0x002fcc000001080d */
[C---:B------:R-:W-:Y:S01]  /*5910*/  HMMA.16816.F32 R80, R4.reuse, R20, RZ ;  /* 0x000000140450723c */ /* 0x040fe200000018ff */
[----:B------:R1:W-:Y:S07]  /*5920*/  MUFU.EX2 R163, R8 ;  /* 0x0000000800a37308 */ /* 0x0003ee0000000800 */
[C---:B------:R-:W-:Y:S01]  /*5930*/  HMMA.16816.F32 R96, R4.reuse, R22, RZ ;  /* 0x000000160460723c */ /* 0x040fe200000018ff */
[----:B------:R-:W4:Y:S07]  /*5940*/  LDSM.16.MT88.4 R20, [R228+0x900] ;  /* 0x00090000e414783b */ /* 0x000f2e0000004200 */
[----:B------:R-:W-:Y:S01]  /*5950*/  HMMA.16816.F32 R76, R4, R38, RZ ;  /* 0x00000026044c723c */ /* 0x000fe200000018ff */
[----:B-1----:R-:W-:-:S04]  /*5960*/  FFMA.FTZ R8, R71, c[0x0][0x2d0], -R13 ;  /* 0x0000b40047087a23 */ /* 0x002fc8000001080d */
[----:B------:R1:W1:Y:S03]  /*5970*/  MUFU.EX2 R213, R8 ;  /* 0x0000000800d57308 */ /* 0x0002660000000800 */
[C---:B------:R-:W-:Y:S08]  /*5980*/  HMMA.16816.F32 R104, R4.reuse, R28, RZ ;  /* 0x0000001c0468723c */ /* 0x040ff000000018ff */
[----:B------:R-:W-:Y:S01]  /*5990*/  HMMA.16816.F32 R108, R4, R30, RZ ;  /* 0x0000001e046c723c */ /* 0x000fe200000018ff */
[----:B------:R-:W-:Y:S01]  /*59a0*/  LDSM.16.MT88.4 R28, [R225+0x2100] ;  /* 0x00210000e11c783b */ /* 0x000fe20000004200 */
[----:B-1----:R-:W-:-:S06]  /*59b0*/  FFMA.FTZ R8, R60, c[0x0][0x2d0], -R12 ;  /* 0x0000b4003c087a23 */ /* 0x002fcc000001080c */
[C---:B------:R-:W-:Y:S01]  /*59c0*/  HMMA.16816.F32 R84, R4.reuse, R18, RZ ;  /* 0x000000120454723c */ /* 0x040fe200000018ff */
[----:B------:R-:W-:Y:S01]  /*59d0*/  F2FP.PACK_AB R10, R213, R163 ;  /* 0x000000a3d50a723e */ /* 0x000fe200000000ff */
[----:B------:R1:W-:Y:S06]  /*59e0*/  MUFU.EX2 R205, R8 ;  /* 0x0000000800cd7308 */ /* 0x0003ec0000000800 */
[----:B------:R-:W-:Y:S01]  /*59f0*/  HMMA.16816.F32 R52, R4, R40, RZ ;  /* 0x000000280434723c */ /* 0x000fe200000018ff */
[----:B-1----:R-:W-:-:S04]  /*5a00*/  FFMA.FTZ R8, R61, c[0x0][0x2d0], -R12 ;  /* 0x0000b4003d087a23 */ /* 0x002fc8000001080c */
[----:B------:R1:W1:Y:S02]  /*5a10*/  MUFU.EX2 R231, R8 ;  /* 0x0000000800e77308 */ /* 0x0002640000000800 */
[----:B-1----:R-:W-:Y:S01]  /*5a20*/  FFMA.FTZ R8, R62, c[0x0][0x2d0], -R12 ;  /* 0x0000b4003e087a23 */ /* 0x002fe2000001080c */
[----:B------:R-:W-:-:S05]  /*5a30*/  F2FP.PACK_AB R9, R231, R205 ;  /* 0x000000cde709723e */ /* 0x000fca00000000ff */
[----:B------:R1:W-:Y:S02]  /*5a40*/  MUFU.EX2 R236, R8 ;  /* 0x0000000800ec7308 */ /* 0x0003e40000000800 */
[----:B-1----:R-:W-:Y:S02]  /*5a50*/  FFMA.FTZ R8, R63, c[0x0][0x2d0], -R12 ;  /* 0x0000b4003f087a23 */ /* 0x002fe4000001080c */
[C---:B------:R-:W-:Y:S01]  /*5a60*/  HMMA.16816.F32 R60, R4.reuse, R36, RZ ;  /* 0x00000024043c723c */ /* 0x040fe200000018ff */
[----:B------:R-:W1:Y:S03]  /*5a70*/  LDSM.16.MT88.4 R36, [R226+0x2100] ;  /* 0x00210000e224783b */ /* 0x000e660000004200 */
[----:B------:R2:W2:Y:S02]  /*5a80*/  MUFU.EX2 R204, R8 ;  /* 0x0000000800cc7308 */ /* 0x0004a40000000800 */
[--C-:B--2---:R-:W-:Y:S01]  /*5a90*/  FFMA.FTZ R8, R68, c[0x0][0x2d0], -R2.reuse ;  /* 0x0000b40044087a23 */ /* 0x104fe20000010802 */
[----:B------:R-:W-:Y:S01]  /*5aa0*/  F2FP.PACK_AB R11, R204, R236 ;  /* 0x000000eccc0b723e */ /* 0x000fe200000000ff */
[----:B------:R-:W-:Y:S01]  /*5ab0*/  HMMA.16816.F32 R68, R4, R16, RZ ;  /* 0x000000100444723c */ /* 0x000fe200000018ff */
[----:B------:R-:W2:Y:S03]  /*5ac0*/  LDSM.16.MT88.4 R16, [R227+0x900] ;  /* 0x00090000e310783b */ /* 0x000ea60000004200 */
[----:B------:R3:W-:Y:S02]  /*5ad0*/  MUFU.EX2 R242, R8 ;  /* 0x0000000800f27308 */ /* 0x0007e40000000800 */
[----:B---3--:R-:W-:-:S06]  /*5ae0*/  FFMA.FTZ R8, R72, c[0x0][0x2d0], -R2 ;  /* 0x0000b40048087a23 */ /* 0x008fcc0000010802 */
[----:B------:R3:W1:Y:S02]  /*5af0*/  MUFU.EX2 R232, R8 ;  /* 0x0000000800e87308 */ /* 0x0006640000000800 */
[----:B---3--:R-:W-:-:S06]  /*5b00*/  FFMA.FTZ R8, R73, c[0x0][0x2d0], -R2 ;  /* 0x0000b40049087a23 */ /* 0x008fcc0000010802 */
[----:B------:R3:W-:Y:S02]  /*5b10*/  MUFU.EX2 R230, R8 ;  /* 0x0000000800e67308 */ /* 0x0007e40000000800 */
[----:B---3--:R-:W-:Y:S02]  /*5b20*/  FFMA.FTZ R8, R74, c[0x0][0x2d0], -R2 ;  /* 0x0000b4004a087a23 */ /* 0x008fe40000010802 */
[----:B------:R-:W-:Y:S01]  /*5b30*/  HMMA.16816.F32 R72, R4, R42, RZ ;  /* 0x0000002a0448723c */ /* 0x000fe200000018ff */
[----:B------:R-:W3:Y:S03]  /*5b40*/  LDSM.16.MT88.4 R40, [R228+0x2100] ;  /* 0x00210000e428783b */ /* 0x000ee60000004200 */
        /* <DEDUP_REMOVED lines=17> */
[C---:B------:R-:W-:Y:S08]  /*5c60*/  HMMA.16816.F32 R200, R8.reuse, R24, R196 ;  /* 0x0000001808c8723c */ /* 0x040ff000000018c4 */
[C---:B------:R-:W-:Y:S08]  /*5c70*/  HMMA.16816.F32 R152, R8.reuse, R34, R152 ;  /* 0x000000220898723c */ /* 0x040ff00000001898 */
[-C--:B------:R-:W-:Y:S08]  /*5c80*/  HMMA.16816.F32 R176, R8, R32.reuse, R176 ;  /* 0x0000002008b0723c */ /* 0x080ff000000018b0 */
[----:B------:R-:W-:Y:S01]  /*5c90*/  HMMA.16816.F32 R64, R4, R32, R64 ;  /* 0x000000200440723c */ /* 0x000fe20000001840 */
[----:B------:R-:W-:Y:S01]  /*5ca0*/  MOV R196, R200 ;  /* 0x000000c800c47202 */ /* 0x000fe20000000f00 */
[----:B------:R-:W-:-:S05]  /*5cb0*/  IMAD.MOV.U32 R197, RZ, RZ, R203 ;  /* 0x000000ffffc57224 */ /* 0x000fca00078e00cb */
[----:B------:R-:W-:Y:S01]  /*5cc0*/  IMAD.MOV.U32 R32, RZ, RZ, R201 ;  /* 0x000000ffff207224 */ /* 0x000fe200078e00c9 */
[----:B----4-:R-:W-:Y:S01]  /*5cd0*/  HMMA.16816.F32 R220, R8, R20, R192 ;  /* 0x0000001408dc723c */ /* 0x010fe200000018c0 */
[----:B------:R-:W-:-:S07]  /*5ce0*/  IMAD.MOV.U32 R33, RZ, RZ, R202 ;  /* 0x000000ffff217224 */ /* 0x000fce00078e00ca */
[C---:B------:R-:W-:Y:S07]  /*5cf0*/  HMMA.16816.F32 R192, R8.reuse, R36, R180 ;  /* 0x0000002408c0723c */ /* 0x040fee00000018b4 */
[----:B------:R-:W-:Y:S01]  /*5d00*/  IMAD.MOV.U32 R182, RZ, RZ, R32 ;  /* 0x000000ffffb67224 */ /* 0x000fe200078e0020 */
[----:B------:R-:W-:Y:S01]  /*5d10*/  HMMA.16816.F32 R208, R8, R16, R188 ;  /* 0x0000001008d0723c */ /* 0x000fe200000018bc */
[----:B------:R-:W-:Y:S01]  /*5d20*/  IMAD.MOV.U32 R32, RZ, RZ, R207 ;  /* 0x000000ffff207224 */ /* 0x000fe200078e00cf */
[----:B------:R-:W-:Y:S01]  /*5d30*/  MOV R180, R205 ;  /* 0x000000cd00b47202 */ /* 0x000fe20000000f00 */
[----:B------:R-:W-:Y:S01]  /*5d40*/  IMAD.MOV.U32 R181, RZ, RZ, R213 ;  /* 0x000000ffffb57224 */ /* 0x000fe200078e00d5 */
[----:B------:R-:W-:-:S02]  /*5d50*/  MOV R183, R33 ;  /* 0x0000002100b77202 */ /* 0x000fc40000000f00 */
[----:B------:R-:W-:Y:S02]  /*5d60*/  MOV R33, R212 ;  /* 0x000000d400217202 */ /* 0x000fe40000000f00 */
[C---:B------:R-:W-:Y:S07]  /*5d70*/  HMMA.16816.F32 R200, R8.reuse, R28, R184 ;  /* 0x0000001c08c8723c */ /* 0x040fee00000018b8 */
[----:B------:R-:W-:Y:S01]  /*5d80*/  IMAD.MOV.U32 R187, RZ, RZ, R206 ;  /* 0x000000ffffbb7224 */ /* 0x000fe200078e00ce */
[----:B------:R-:W-:Y:S01]  /*5d90*/  HMMA.16816.F32 R248, R8, R26, R148 ;  /* 0x0000001a08f8723c */ /* 0x000fe20000001894 */
[----:B------:R-:W-:Y:S01]  /*5da0*/  MOV R186, R214 ;  /* 0x000000d600ba7202 */ /* 0x000fe20000000f00 */
[----:B------:R-:W-:-:S02]  /*5db0*/  IMAD.MOV.U32 R184, RZ, RZ, R197 ;  /* 0x000000ffffb87224 */ /* 0x000fc400078e00c5 */
[----:B------:R-:W-:-:S03]  /*5dc0*/  IMAD.MOV.U32 R185, RZ, RZ, R196 ;  /* 0x000000ffffb97224 */ /* 0x000fc600078e00c4 */
[----:B------:R-:W-:Y:S01]  /*5dd0*/  IMAD.MOV.U32 R151, RZ, RZ, R204 ;  /* 0x000000ffff977224 */ /* 0x000fe200078e00cc */
[C---:B---3--:R-:W-:Y:S01]  /*5de0*/  HMMA.16816.F32 R188, R8.reuse, R40, R172 ;  /* 0x0000002808bc723c */ /* 0x048fe200000018ac */
[----:B------:R-:W-:Y:S02]  /*5df0*/  IMAD.MOV.U32 R149, RZ, RZ, R181 ;  /* 0x000000ffff957224 */ /* 0x000fe400078e00b5 */
[----:B------:R-:W-:Y:S02]  /*5e00*/  IMAD.MOV.U32 R181, RZ, RZ, R230 ;  /* 0x000000ffffb57224 */ /* 0x000fe400078e00e6 */
[----:B------:R-:W-:Y:S01]  /*5e10*/  IMAD.MOV.U32 R150, RZ, RZ, R151 ;  /* 0x000000ffff967224 */ /* 0x000fe200078e0097 */
[----:B------:R-:W-:Y:S01]  /*5e20*/  MOV R151, R180 ;  /* 0x000000b400977202 */ /* 0x000fe20000000f00 */
[----:B------:R-:W-:Y:S01]  /*5e30*/  IMAD.MOV.U32 R148, RZ, RZ, R184 ;  /* 0x000000ffff947224 */ /* 0x000fe200078e00b8 */
[----:B-1----:R-:W-:Y:S01]  /*5e40*/  HMMA.16816.F32 R172, R8, R44, R156 ;  /* 0x0000002c08ac723c */ /* 0x002fe2000000189c */
[----:B------:R-:W-:Y:S01]  /*5e50*/  MOV R180, R186 ;  /* 0x000000ba00b47202 */ /* 0x000fe20000000f00 */
[----:B------:R-:W-:Y:S01]  /*5e60*/  IMAD.MOV.U32 R184, RZ, RZ, R238 ;  /* 0x000000ffffb87224 */ /* 0x000fe200078e00ee */
[----:B------:R-:W-:-:S04]  /*5e70*/  MOV R186, R240 ;  /* 0x000000f000ba7202 */ /* 0x000fc80000000f00 */
[----:B------:R-:W-:Y:S01]  /*5e80*/  IMAD.MOV.U32 R159, RZ, RZ, R152 ;  /* 0x000000ffff9f7224 */ /* 0x000fe200078e0098 */
[----:B------:R-:W-:Y:S01]  /*5e90*/  HMMA.16816.F32 R204, R8, R18, R136 ;  /* 0x0000001208cc723c */ /* 0x000fe20000001888 */
[----:B------:R-:W-:Y:S01]  /*5ea0*/  IMAD.MOV.U32 R158, RZ, RZ, R153 ;  /* 0x000000ffff9e7224 */ /* 0x000fe200078e0099 */
[----:B------:R-:W-:Y:S01]  /*5eb0*/  MOV R157, R154 ;  /* 0x0000009a009d7202 */ /* 0x000fe20000000f00 */
[----:B------:R-:W-:-:S05]  /*5ec0*/  IMAD.MOV.U32 R156, RZ, RZ, R155 ;  /* 0x000000ffff9c7224 */ /* 0x000fca00078e009b */
[C---:B------:R-:W-:Y:S08]  /*5ed0*/  HMMA.16816.F32 R136, R8.reuse, R42, R120 ;  /* 0x0000002a0888723c */ /* 0x040ff00000001878 */
[C---:B------:R-:W-:Y:S07]  /*5ee0*/  HMMA.16816.F32 R212, R8.reuse, R22, R140 ;  /* 0x0000001608d4723c */ /* 0x040fee000000188c */
[----:B------:R-:W-:Y:S01]  /*5ef0*/  IMAD.MOV.U32 R142, RZ, RZ, R182 ;  /* 0x000000ffff8e7224 */ /* 0x000fe200078e00b6 */
[C---:B------:R-:W-:Y:S01]  /*5f00*/  HMMA.16816.F32 R196, R8.reuse, R30, R132 ;  /* 0x0000001e08c4723c */ /* 0x040fe20000001884 */
        /* <DEDUP_REMOVED lines=8> */
[----:B------:R-:W-:Y:S01]  /*5f90*/  MOV R133, R183 ;  /* 0x000000b700857202 */ /* 0x000fe20000000f00 */
[----:B------:R-:W-:Y:S01]  /*5fa0*/  IMAD.MOV.U32 R132, RZ, RZ, R184 ;  /* 0x000000ffff847224 */ /* 0x000fe200078e00b8 */
[----:B------:R-:W-:Y:S01]  /*5fb0*/  MOV R183, R186 ;  /* 0x000000ba00b77202 */ /* 0x000fe20000000f00 */
[----:B------:R-:W-:Y:S01]  /*5fc0*/  IMAD.MOV.U32 R182, RZ, RZ, R187 ;  /* 0x000000ffffb67224 */ /* 0x000fe200078e00bb */
[----:B------:R-:W-:Y:S01]  /*5fd0*/  MOV R180, R33 ;  /* 0x0000002100b47202 */ /* 0x000fe20000000f00 */
[----:B------:R-:W-:-:S02]  /*5fe0*/  IMAD.MOV.U32 R135, RZ, RZ, R181 ;  /* 0x000000ffff877224 */ /* 0x000fc400078e00b5 */
[----:B------:R-:W-:Y:S01]  /*5ff0*/  HMMA.16816.F32 R120, R8, R46, R112 ;  /* 0x0000002e0878723c */ /* 0x000fe20000001870 */
[----:B------:R-:W-:Y:S02]  /*6000*/  IMAD.MOV.U32 R130, RZ, RZ, R232 ;  /* 0x000000ffff827224 */ /* 0x000fe400078e00e8 */
[----:B------:R-:W-:Y:S02]  /*6010*/  IMAD.MOV.U32 R129, RZ, RZ, R231 ;  /* 0x000000ffff817224 */ /* 0x000fe400078e00e7 */
[----:B------:R-:W-:Y:S02]  /*6020*/  IMAD.MOV.U32 R131, RZ, RZ, R185 ;  /* 0x000000ffff837224 */ /* 0x000fe400078e00b9 */
[----:B------:R-:W-:Y:S01]  /*6030*/  LDSM.16.MT88.4 R184, [R225+0x1100] ;  /* 0x00110000e1b8783b */ /* 0x000fe20000004200 */
[----:B------:R-:W-:Y:S01]  /*6040*/  HMMA.16816.F32 R8, R4, R28, R68 ;  /* 0x0000001c0408723c */ /* 0x000fe20000001844 */
[----:B------:R-:W-:-:S07]  /*6050*/  IMAD.MOV.U32 R181, RZ, RZ, R32 ;  /* 0x000000ffffb57224 */ /* 0x000fce00078e0020 */
[C---:B------:R-:W-:Y:S08]  /*6060*/  HMMA.16816.F32 R80, R4.reuse, R16, R80 ;  /* 0x000000100450723c */ /* 0x040ff00000001850 */
[C---:B------:R-:W-:Y:S08]  /*6070*/  HMMA.16816.F32 R216, R4.reuse, R20, R92 ;  /* 0x0000001404d8723c */ /* 0x040ff0000000185c */
[----:B------:R-:W-:Y:S01]  /*6080*/  IMAD.MOV.U32 R71, RZ, RZ, R8 ;  /* 0x000000ffff477224 */ /* 0x000fe200078e0008 */
[----:B------:R-:W-:Y:S01]  /*6090*/  MOV R69, R10 ;  /* 0x0000000a00457202 */ /* 0x000fe20000000f00 */
[----:B------:R-:W-:Y:S01]  /*60a0*/  IMAD.MOV.U32 R70, RZ, RZ, R9 ;  /* 0x000000ffff467224 */ /* 0x000fe200078e0009 */
[----:B------:R-:W-:Y:S01]  /*60b0*/  HMMA.16816.F32 R52, R4, R40, R52 ;  /* 0x000000280434723c */ /* 0x000fe20000001834 */
[----:B------:R-:W-:-:S04]  /*60c0*/  IMAD.MOV.U32 R68, RZ, RZ, R11 ;  /* 0x000000ffff447224 */ /* 0x000fc800078e000b */
[----:B------:R-:W-:Y:S01]  /*60d0*/  IMAD.MOV.U32 R93, RZ, RZ, R83 ;  /* 0x000000ffff5d7224 */ /* 0x000fe200078e0053 */
[----:B------:R-:W-:Y:S01]  /*60e0*/  MOV R95, R81 ;  /* 0x00000051005f7202 */ /* 0x000fe20000000f00 */
[----:B------:R-:W-:Y:S01]  /*60f0*/  IMAD.MOV.U32 R94, RZ, RZ, R82 ;  /* 0x000000ffff5e7224 */ /* 0x000fe200078e0052 */
[C---:B------:R-:W-:Y:S01]  /*6100*/  HMMA.16816.F32 R8, R4.reuse, R36, R60 ;  /* 0x000000240408723c */ /* 0x040fe2000000183c */
[----:B------:R-:W-:Y:S01]  /*6110*/  MOV R92, R80 ;  /* 0x00000050005c7202 */ /* 0x000fe20000000f00 */
[----:B------:R-:W1:Y:S06]  /*6120*/  LDSM.16.MT88.4 R60, [R227+0x1100] ;  /* 0x00110000e33c783b */ /* 0x000e6c0000004200 */
[C---:B------:R-:W-:Y:S08]  /*6130*/  HMMA.16816.F32 R48, R4.reuse, R44, R48 ;  /* 0x0000002c0430723c */ /* 0x040ff00000001830 */
[----:B------:R-:W-:Y:S01]  /*6140*/  IMAD.MOV.U32 R240, RZ, RZ, R52 ;  /* 0x000000fffff07224 */ /* 0x000fe200078e0034 */
[----:B------:R-:W-:Y:S01]  /*6150*/  HMMA.16816.F32 R44, R4, R46, R56 ;  /* 0x0000002e042c723c */ /* 0x000fe20000001838 */
[----:B------:R-:W-:Y:S01]  /*6160*/  MOV R239, R53 ;  /* 0x0000003500ef7202 */ /* 0x000fe20000000f00 */
[----:B------:R-:W-:-:S02]  /*6170*/  IMAD.MOV.U32 R238, RZ, RZ, R54 ;  /* 0x000000ffffee7224 */ /* 0x000fc400078e0036 */
[----:B------:R-:W-:-:S03]  /*6180*/  IMAD.MOV.U32 R237, RZ, RZ, R55 ;  /* 0x000000ffffed7224 */ /* 0x000fc600078e0037 */
[----:B------:R-:W-:Y:S01]  /*6190*/  IMAD.MOV.U32 R83, RZ, RZ, R8 ;  /* 0x000000ffff537224 */ /* 0x000fe200078e0008 */
[----:B------:R-:W-:Y:S01]  /*61a0*/  MOV R81, R10 ;  /* 0x0000000a00517202 */ /* 0x000fe20000000f00 */
[----:B------:R-:W-:Y:S01]  /*61b0*/  FFMA.FTZ R8, R161, c[0x0][0x2d0], -R13 ;  /* 0x0000b400a1087a23 */ /* 0x000fe2000001080d */
[----:B------:R-:W-:Y:S01]  /*61c0*/  MOV R59, R150 ;  /* 0x00000096003b7202 */ /* 0x000fe20000000f00 */
[----:B------:R-:W-:Y:S01]  /*61d0*/  IMAD.MOV.U32 R82, RZ, RZ, R9 ;  /* 0x000000ffff527224 */ /* 0x000fe200078e0009 */
[----:B------:R-:W-:Y:S01]  /*61e0*/  HMMA.16816.F32 R36, R4, R38, R76 ;  /* 0x000000260424723c */ /* 0x000fe2000000184c */
[----:B------:R2:W-:Y:S01]  /*61f0*/  MUFU.EX2 R112, R8 ;  /* 0x0000000800707308 */ /* 0x0005e20000000800 */
[----:B------:R-:W-:Y:S01]  /*6200*/  IMAD.MOV.U32 R80, RZ, RZ, R11 ;  /* 0x000000ffff507224 */ /* 0x000fe200078e000b */
[----:B------:R-:W3:Y:S01]  /*6210*/  LDSM.16.MT88.4 R76, [R225+0x2900] ;  /* 0x00290000e14c783b */ /* 0x000ee20000004200 */
[----:B------:R-:W-:Y:S02]  /*6220*/  IMAD.MOV.U32 R150, RZ, RZ, R180 ;  /* 0x000000ffff967224 */ /* 0x000fe400078e00b4 */
[----:B------:R-:W-:-:S02]  /*6230*/  IMAD.MOV.U32 R58, RZ, RZ, R182 ;  /* 0x000000ffff3a7224 */ /* 0x000fc400078e00b6 */
[----:B------:R-:W-:Y:S01]  /*6240*/  IMAD.MOV.U32 R57, RZ, RZ, R183 ;  /* 0x000000ffff397224 */ /* 0x000fe200078e00b7 */
[----:B------:R-:W-:Y:S01]  /*6250*/  HMMA.16816.F32 R104, R4, R24, R104 ;  /* 0x000000180468723c */ /* 0x000fe20000001868 */
[----:B------:R-:W-:Y:S01]  /*6260*/  MOV R115, R150 ;  /* 0x0000009600737202 */ /* 0x000fe20000000f00 */
[----:B--2---:R-:W-:-:S06]  /*6270*/  FFMA.FTZ R8, R160, c[0x0][0x2d0], -R13 ;  /* 0x0000b400a0087a23 */ /* 0x004fcc000001080d */
[C---:B------:R-:W-:Y:S01]  /*6280*/  HMMA.16816.F32 R32, R4.reuse, R34, R116 ;  /* 0x000000220420723c */ /* 0x040fe20000001874 */
[----:B------:R-:W-:Y:S01]  /*6290*/  IMAD.MOV.U32 R160, RZ, RZ, R68 ;  /* 0x000000ffffa07224 */ /* 0x000fe200078e0044 */
[----:B------:R2:W4:Y:S06]  /*62a0*/  MUFU.EX2 R236, R8 ;  /* 0x0000000800ec7308 */ /* 0x00052c0000000800 */
[C---:B------:R-:W-:Y:S01]  /*62b0*/  HMMA.16816.F32 R24, R4.reuse, R26, R108 ;  /* 0x0000001a0418723c */ /* 0x040fe2000000186c */
[----:B------:R-:W-:Y:S07]  /*62c0*/  LDSM.16.MT88.4 R108, [R228+0x2900] ;  /* 0x00290000e46c783b */ /* 0x000fee0000004200 */
[----:B------:R-:W-:Y:S01]  /*62d0*/  HMMA.16816.F32 R20, R4, R22, R100 ;  /* 0x000000160414723c */ /* 0x000fe20000001864 */
[----:B--2---:R-:W-:Y:S01]  /*62e0*/  FFMA.FTZ R8, R147, c[0x0][0x2d0], -R13 ;  /* 0x0000b40093087a23 */ /* 0x004fe2000001080d */
[----:B----4-:R-:W-:-:S02]  /*62f0*/  F2FP.PACK_AB R128, R236, R112 ;  /* 0x00000070ec80723e */ /* 0x010fc400000000ff */
[----:B------:R-:W-:Y:S01]  /*6300*/  MOV R147, R69 ;  /* 0x0000004500937202 */ /* 0x000fe20000000f00 */
[----:B------:R2:W-:Y:S03]  /*6310*/  MUFU.EX2 R230, R8 ;  /* 0x0000000800e67308 */ /* 0x0005e60000000800 */
[----:B------:R-:W-:Y:S01]  /*6320*/  HMMA.16816.F32 R28, R4, R30, R84 ;  /* 0x0000001e041c723c */ /* 0x000fe20000001854 */
[----:B--2---:R-:W-:Y:S02]  /*6330*/  FFMA.FTZ R8, R146, c[0x0][0x2d0], -R13 ;  /* 0x0000b40092087a23 */ /* 0x004fe4000001080d */
[----:B------:R-:W-:Y:S02]  /*6340*/  IMAD.MOV.U32 R146, RZ, RZ, R70 ;  /* 0x000000ffff927224 */ /* 0x000fe400078e0046 */
[----:B------:R2:W-:Y:S02]  /*6350*/  MUFU.EX2 R16, R8 ;  /* 0x0000000800107308 */ /* 0x0005e40000000800 */
[----:B--2---:R-:W-:-:S06]  /*6360*/  FFMA.FTZ R8, R125, c[0x0][0x2d0], -R12 ;  /* 0x0000b4007d087a23 */ /* 0x004fcc000001080c */
[----:B------:R2:W-:Y:S02]  /*6370*/  MUFU.EX2 R113, R8 ;  /* 0x0000000800717308 */ /* 0x0005e40000000800 */
[----:B--2---:R-:W-:-:S06]  /*6380*/  FFMA.FTZ R8, R124, c[0x0][0x2d0], -R12 ;  /* 0x0000b4007c087a23 */ /* 0x004fcc000001080c */
[----:B------:R2:W-:Y:S02]  /*6390*/  MUFU.EX2 R232, R8 ;  /* 0x0000000800e87308 */ /* 0x0005e40000000800 */
[----:B--2---:R-:W-:Y:S02]  /*63a0*/  FFMA.FTZ R8, R91, c[0x0][0x2d0], -R12 ;  /* 0x0000b4005b087a23 */ /* 0x004fe4000001080c */
[----:B------:R-:W-:-:S04]  /*63b0*/  IMAD.MOV.U32 R91, RZ, RZ, R71 ;  /* 0x000000ffff5b7224 */ /* 0x000fc800078e0047 */
[----:B------:R2:W-:Y:S02]  /*63c0*/  MUFU.EX2 R52, R8 ;  /* 0x0000000800347308 */ /* 0x0005e40000000800 */
[----:B--2---:R-:W-:Y:S01]  /*63d0*/  FFMA.FTZ R8, R90, c[0x0][0x2d0], -R12 ;  /* 0x0000b4005a087a23 */ /* 0x004fe2000001080c */
[----:B------:R-:W-:-:S05]  /*63e0*/  MOV R90, R93 ;  /* 0x0000005d005a7202 */ /* 0x000fca0000000f00 */
[----:B------:R2:W-:Y:S02]  /*63f0*/  MUFU.EX2 R13, R8 ;  /* 0x00000008000d7308 */ /* 0x0005e40000000800 */
[----:B--2---:R-:W-:-:S06]  /*6400*/  FFMA.FTZ R8, R126, c[0x0][0x2d0], -R2 ;  /* 0x0000b4007e087a23 */ /* 0x004fcc0000010802 */
[----:B------:R2:W-:Y:S02]  /*6410*/  MUFU.EX2 R12, R8 ;  /* 0x00000008000c7308 */ /* 0x0005e40000000800 */
[----:B--2---:R-:W-:Y:S02]  /*6420*/  FFMA.FTZ R8, R144, c[0x0][0x2d0], -R2 ;  /* 0x0000b40090087a23 */ /* 0x004fe40000010802 */
[----:B------:R-:W-:-:S04]  /*6430*/  IMAD.MOV.U32 R144, RZ, RZ, R94 ;  /* 0x000000ffff907224 */ /* 0x000fc800078e005e */
[----:B------:R2:W4:Y:S02]  /*6440*/  MUFU.EX2 R231, R8 ;  /* 0x0000000800e77308 */ /* 0x0005240000000800 */
[--C-:B--2---:R-:W-:Y:S01]  /*6450*/  FFMA.FTZ R8, R145, c[0x0][0x2d0], -R2.reuse ;  /* 0x0000b40091087a23 */ /* 0x104fe20000010802 */
[----:B----4-:R-:W-:Y:S01]  /*6460*/  F2FP.PACK_AB R124, R231, R12 ;  /* 0x0000000ce77c723e */ /* 0x010fe200000000ff */
[----:B------:R-:W-:-:S04]  /*6470*/  FFMA.FTZ R2, R127, c[0x0][0x2d0], -R2 ;  /* 0x0000b4007f027a23 */ /* 0x000fc80000010802 */
[----:B------:R2:W-:Y:S01]  /*6480*/  MUFU.EX2 R40, R8 ;  /* 0x0000000800287308 */ /* 0x0005e20000000800 */
[----:B------:R-:W-:-:S07]  /*6490*/  IMAD.MOV.U32 R145, RZ, RZ, R95 ;  /* 0x000000ffff917224 */ /* 0x000fce00078e005f */
[----:B------:R4:W-:Y:S01]  /*64a0*/  MUFU.EX2 R17, R2 ;  /* 0x0000000200117308 */ /* 0x0009e20000000800 */
[----:B--2---:R-:W-:Y:S07]  /*64b0*/  HMMA.16816.F32 R8, R4, R18, R96 ;  /* 0x000000120408723c */ /* 0x004fee0000001860 */
[----:B------:R-:W-:Y:S01]  /*64c0*/  MOV R18, R16 ;  /* 0x0000001000127202 */ /* 0x000fe20000000f00 */
[----:B----4-:R-:W-:Y:S01]  /*64d0*/  FFMA.FTZ R2, R89, c[0x0][0x2d0], -R0 ;  /* 0x0000b40059027a23 */ /* 0x010fe20000010800 */
[----:B------:R-:W-:Y:S01]  /*64e0*/  MOV R97, R130 ;  /* 0x0000008200617202 */ /* 0x000fe20000000f00 */
[----:B------:R-:W-:Y:S01]  /*64f0*/  IMAD.MOV.U32 R19, RZ, RZ, R13 ;  /* 0x000000ffff137224 */ /* 0x000fe200078e000d */
[----:B------:R-:W-:Y:S01]  /*6500*/  F2FP.PACK_AB R130, R18, R230 ;  /* 0x000000e61282723e */ /* 0x000fe200000000ff */
[----:B------:R2:W-:Y:S01]  /*6510*/  MUFU.EX2 R16, R2 ;  /* 0x0000000200107308 */ /* 0x0005e20000000800 */
[----:B------:R-:W-:-:S02]  /*6520*/  IMAD.MOV.U32 R89, RZ, RZ, R132 ;  /* 0x000000ffff597224 */ /* 0x000fc400078e0084 */
[----:B------:R-:W-:Y:S02]  /*6530*/  IMAD.MOV.U32 R132, RZ, RZ, R141 ;  /* 0x000000ffff847224 */ /* 0x000fe400078e008d */
[----:B------:R-:W-:Y:S02]  /*6540*/  IMAD.MOV.U32 R99, RZ, RZ, R92 ;  /* 0x000000ffff637224 */ /* 0x000fe400078e005c */
[----:B------:R-:W-:Y:S01]  /*6550*/  LDSM.16.MT88.4 R92, [R226+0x2900] ;  /* 0x00290000e25c783b */ /* 0x000fe20000004200 */
[----:B------:R-:W-:Y:S01]  /*6560*/  IMAD.MOV.U32 R98, RZ, RZ, R129 ;  /* 0x000000ffff627224 */ /* 0x000fe200078e0081 */
[----:B------:R-:W-:Y:S01]  /*6570*/  F2FP.PACK_AB R129, R232, R113 ;  /* 0x00000071e881723e */ /* 0x000fe200000000ff */
[----:B------:R-:W-:Y:S02]  /*6580*/  IMAD.MOV.U32 R96, RZ, RZ, R131 ;  /* 0x000000ffff607224 */ /* 0x000fe400078e0083 */
[----:B------:R-:W-:Y:S02]  /*6590*/  IMAD.MOV.U32 R56, RZ, RZ, R99 ;  /* 0x000000ffff387224 */ /* 0x000fe400078e0063 */
[----:B--2---:R-:W-:Y:S01]  /*65a0*/  FFMA.FTZ R2, R88, c[0x0][0x2d0], -R0 ;  /* 0x0000b40058027a23 */ /* 0x004fe20000010800 */
[----:B------:R-:W-:Y:S01]  /*65b0*/  MOV R88, R133 ;  /* 0x0000008500587202 */ /* 0x000fe20000000f00 */
[----:B------:R-:W-:-:S02]  /*65c0*/  IMAD.MOV.U32 R133, RZ, RZ, R142 ;  /* 0x000000ffff857224 */ /* 0x000fc400078e008e */
[----:B------:R2:W4:Y:S02]  /*65d0*/  MUFU.EX2 R13, R2 ;  /* 0x00000002000d7308 */ /* 0x0005240000000800 */
[--C-:B--2---:R-:W-:Y:S01]  /*65e0*/  FFMA.FTZ R2, R14, c[0x0][0x2d0], -R0.reuse ;  /* 0x0000b4000e027a23 */ /* 0x104fe20000010800 */
[----:B----4-:R-:W-:Y:S01]  /*65f0*/  F2FP.PACK_AB R125, R13, R16 ;  /* 0x000000100d7d723e */ /* 0x010fe200000000ff */
[----:B------:R-:W-:Y:S01]  /*6600*/  FFMA.FTZ R0, R15, c[0x0][0x2d0], -R0 ;  /* 0x0000b4000f007a23 */ /* 0x000fe20000010800 */
[----:B------:R-:W-:Y:S01]  /*6610*/  MOV R15, R52 ;  /* 0x00000034000f7202 */ /* 0x000fe20000000f00 */
[----:B------:R-:W-:Y:S02]  /*6620*/  IMAD.MOV.U32 R14, RZ, RZ, R40 ;  /* 0x000000ffff0e7224 */ /* 0x000fe400078e0028 */
[----:B------:R-:W-:Y:S01]  /*6630*/  MUFU.EX2 R2, R2 ;  /* 0x0000000200027308 */ /* 0x000fe20000000800 */
[----:B------:R-:W-:Y:S01]  /*6640*/  HMMA.16816.F32 R40, R4, R42, R72 ;  /* 0x0000002a0428723c */ /* 0x000fe20000001848 */
[----:B------:R-:W2:Y:S01]  /*6650*/  LDSM.16.MT88.4 R4, [R227+0x2900] ;  /* 0x00290000e304783b */ /* 0x000ea20000004200 */
[----:B------:R-:W-:-:S02]  /*6660*/  F2FP.PACK_AB R126, R17, R14 ;  /* 0x0000000e117e723e */ /* 0x000fc400000000ff */
[----:B------:R-:W-:-:S03]  /*6670*/  F2FP.PACK_AB R131, R19, R15 ;  /* 0x0000000f1383723e */ /* 0x000fc600000000ff */
[----:B------:R-:W4:Y:S01]  /*6680*/  MUFU.EX2 R0, R0 ;  /* 0x0000000000007308 */ /* 0x000f220000000800 */
[----:B------:R-:W-:Y:S01]  /*6690*/  IMAD.MOV.U32 R72, RZ, RZ, R149 ;  /* 0x000000ffff487224 */ /* 0x000fe200078e0095 */
[----:B------:R-:W-:Y:S01]  /*66a0*/  MOV R73, R140 ;  /* 0x0000008c00497202 */ /* 0x000fe20000000f00 */
[----:B------:R-:W-:Y:S01]  /*66b0*/  IMAD.MOV.U32 R149, RZ, RZ, R151 ;  /* 0x000000ffff957224 */ /* 0x000fe200078e0097 */
[----:B------:R-:W-:Y:S01]  /*66c0*/  MOV R151, R181 ;  /* 0x000000b500977202 */ /* 0x000fe20000000f00 */
[----:B------:R-:W-:Y:S01]  /*66d0*/  IMAD.MOV.U32 R75, RZ, RZ, R134 ;  /* 0x000000ffff4b7224 */ /* 0x000fe200078e0086 */
[----:B------:R-:W-:Y:S01]  /*66e0*/  MOV R134, R143 ;  /* 0x0000008f00867202 */ /* 0x000fe20000000f00 */
[----:B------:R-:W-:Y:S01]  /*66f0*/  IMAD.MOV.U32 R74, RZ, RZ, R135 ;  /* 0x000000ffff4a7224 */ /* 0x000fe200078e0087 */
[----:B------:R-:W-:Y:S01]  /*6700*/  LDSM.16.MT88.4 R140, [R226+0x1100] ;  /* 0x00110000e28c783b */ /* 0x000fe20000004200 */
[----:B------:R-:W-:Y:S01]  /*6710*/  IMAD.MOV.U32 R135, RZ, RZ, R148 ;  /* 0x000000ffff877224 */ /* 0x000fe200078e0094 */
[----:B-1----:R-:W-:Y:S01]  /*6720*/  HMMA.16816.F32 R52, R128, R60, R208 ;  /* 0x0000003c8034723c */ /* 0x002fe200000018d0 */
[----:B------:R-:W-:-:S02]  /*6730*/  IMAD.MOV.U32 R161, RZ, RZ, R149 ;  /* 0x000000ffffa17224 */ /* 0x000fc400078e0095 */
[----:B------:R-:W-:Y:S01]  /*6740*/  IMAD.MOV.U32 R114, RZ, RZ, R151 ;  /* 0x000000ffff727224 */ /* 0x000fe200078e0097 */
[----:B----4-:R-:W-:-:S03]  /*6750*/  F2FP.PACK_AB R127, R0, R2 ;  /* 0x00000002007f723e */ /* 0x010fc600000000ff */
[----:B------:R-:W-:Y:S01]  /*6760*/  IMAD.MOV.U32 R208, RZ, RZ, R73 ;  /* 0x000000ffffd07224 */ /* 0x000fe200078e0049 */
[----:B---3--:R-:W-:Y:S01]  /*6770*/  HMMA.16816.F32 R68, R128, R76, R200 ;  /* 0x0000004c8044723c */ /* 0x008fe200000018c8 */
[----:B------:R-:W-:Y:S01]  /*6780*/  IMAD.MOV.U32 R73, RZ, RZ, R146 ;  /* 0x000000ffff497224 */ /* 0x000fe200078e0092 */
[----:B------:R-:W-:Y:S01]  /*6790*/  MOV R211, R72 ;  /* 0x0000004800d37202 */ /* 0x000fe20000000f00 */
[----:B------:R-:W-:Y:S01]  /*67a0*/  IMAD.MOV.U32 R210, RZ, RZ, R113 ;  /* 0x000000ffffd27224 */ /* 0x000fe200078e0071 */
[----:B------:R-:W-:Y:S02]  /*67b0*/  MOV R72, R91 ;  /* 0x0000005b00487202 */ /* 0x000fe40000000f00 */
        /* <DEDUP_REMOVED lines=13> */
[----:B--2---:R-:W-:Y:S01]  /*6890*/  HMMA.16816.F32 R116, R128, R4, R172 ;  /* 0x000000048074723c */ /* 0x004fe200000018ac */
[----:B------:R-:W1:Y:S01]  /*68a0*/  LDSM.16.MT88.4 R156, [R228+0x1100] ;  /* 0x00110000e49c783b */ /* 0x000e620000004200 */
[----:B------:R-:W-:-:S02]  /*68b0*/  MOV R89, R82 ;  /* 0x0000005200597202 */ /* 0x000fc40000000f00 */
[----:B------:R-:W-:-:S03]  /*68c0*/  MOV R209, R112 ;  /* 0x0000007000d17202 */ /* 0x000fc60000000f00 */
[----:B------:R-:W-:Y:S01]  /*68d0*/  MOV R174, R96 ;  /* 0x0000006000ae7202 */ /* 0x000fe20000000f00 */
[----:B------:R-:W-:Y:S01]  /*68e0*/  IMAD.MOV.U32 R172, RZ, RZ, R114 ;  /* 0x000000ffffac7224 */ /* 0x000fe200078e0072 */
[----:B------:R-:W-:Y:S01]  /*68f0*/  MOV R173, R115 ;  /* 0x0000007300ad7202 */ /* 0x000fe20000000f00 */
[----:B------:R-:W-:Y:S01]  /*6900*/  HMMA.16816.F32 R100, R128, R108, R188 ;  /* 0x0000006c8064723c */ /* 0x000fe200000018bc */
[----:B------:R-:W-:-:S07]  /*6910*/  MOV R175, R161 ;  /* 0x000000a100af7202 */ /* 0x000fce0000000f00 */
[C---:B------:R-:W-:Y:S08]  /*6920*/  HMMA.16816.F32 R188, R128.reuse, R186, R64 ;  /* 0x000000ba80bc723c */ /* 0x040ff00000001840 */
[C---:B------:R-:W-:Y:S08]  /*6930*/  HMMA.16816.F32 R64, R128.reuse, R62, R204 ;  /* 0x0000003e8040723c */ /* 0x040ff000000018cc */
[C---:B------:R-:W-:Y:S08]  /*6940*/  HMMA.16816.F32 R84, R128.reuse, R92, R192 ;  /* 0x0000005c8054723c */ /* 0x040ff000000018c0 */
[C---:B-1----:R-:W-:Y:S01]  /*6950*/  HMMA.16816.F32 R148, R128.reuse, R156, R220 ;  /* 0x0000009c8094723c */ /* 0x042fe200000018dc */
[----:B------:R-:W-:Y:S01]  /*6960*/  MOV R193, R241 ;  /* 0x000000f100c17202 */ /* 0x000fe20000000f00 */
[----:B------:R-:W-:Y:S01]  /*6970*/  IMAD.MOV.U32 R192, RZ, RZ, R242 ;  /* 0x000000ffffc07224 */ /* 0x000fe200078e00f2 */
[----:B------:R-:W-:Y:S01]  /*6980*/  MOV R194, R98 ;  /* 0x0000006200c27202 */ /* 0x000fe20000000f00 */
[----:B------:R-:W-:Y:S01]  /*6990*/  IMAD.MOV.U32 R195, RZ, RZ, R97 ;  /* 0x000000ffffc37224 */ /* 0x000fe200078e0061 */
[----:B------:R1:W5:Y:S02]  /*69a0*/  LDL.LU R242, [R1+0x68] ;  /* 0x0000680001f27983 */ /* 0x0003640000300800 */
[----:B------:R-:W-:Y:S01]  /*69b0*/  IMAD.MOV.U32 R222, RZ, RZ, R57 ;  /* 0x000000ffffde7224 */ /* 0x000fe200078e0039 */
[----:B------:R-:W-:Y:S01]  /*69c0*/  MOV R221, R58 ;  /* 0x0000003a00dd7202 */ /* 0x000fe20000000f00 */
[----:B------:R-:W-:Y:S01]  /*69d0*/  IMAD.MOV.U32 R58, RZ, RZ, R144 ;  /* 0x000000ffff3a7224 */ /* 0x000fe200078e0090 */
[----:B------:R-:W-:Y:S01]  /*69e0*/  MOV R57, R145 ;  /* 0x0000009100397202 */ /* 0x000fe20000000f00 */
[----:B------:R-:W-:Y:S01]  /*69f0*/  IMAD.MOV.U32 R220, RZ, RZ, R59 ;  /* 0x000000ffffdc7224 */ /* 0x000fe200078e003b */
[C---:B------:R-:W-:Y:S01]  /*6a00*/  HMMA.16816.F32 R144, R128.reuse, R142, R248 ;  /* 0x0000008e8090723c */ /* 0x040fe200000018f8 */
[----:B------:R-:W-:Y:S01]  /*6a10*/  MOV R59, R90 ;  /* 0x0000005a003b7202 */ /* 0x000fe20000000f00 */
[----:B------:R-:W-:Y:S01]  /*6a20*/  IMAD.MOV.U32 R223, RZ, RZ, R12 ;  /* 0x000000ffffdf7224 */ /* 0x000fe200078e000c */
[----:B------:R1:W5:Y:S04]  /*6a30*/  LDL.LU R241, [R1+0x64] ;  /* 0x0000640001f17983 */ /* 0x0003680000300800 */
[----:B------:R-:W-:Y:S01]  /*6a40*/  MOV R251, R162 ;  /* 0x000000a200fb7202 */ /* 0x000fe20000000f00 */
[----:B------:R-:W-:Y:S01]  /*6a50*/  IMAD.MOV.U32 R12, RZ, RZ, R163 ;  /* 0x000000ffff0c7224 */ /* 0x000fe200078e00a3 */
[----:B------:R-:W-:Y:S01]  /*6a60*/  MOV R250, R174 ;  /* 0x000000ae00fa7202 */ /* 0x000fe20000000f00 */
[----:B------:R-:W-:Y:S01]  /*6a70*/  IMAD.MOV.U32 R90, RZ, RZ, R81 ;  /* 0x000000ffff5a7224 */ /* 0x000fe200078e0051 */
[----:B------:R-:W-:Y:S01]  /*6a80*/  HMMA.16816.F32 R176, R128, R184, R176 ;  /* 0x000000b880b0723c */ /* 0x000fe200000018b0 */
[----:B------:R-:W-:-:S02]  /*6a90*/  IMAD.MOV.U32 R249, RZ, RZ, R251 ;  /* 0x000000fffff97224 */ /* 0x000fc400078e00fb */
[----:B------:R-:W-:Y:S02]  /*6aa0*/  IMAD.MOV.U32 R251, RZ, RZ, R200 ;  /* 0x000000fffffb7224 */ /* 0x000fe400078e00c8 */
[----:B------:R-:W-:Y:S02]  /*6ab0*/  IMAD.MOV.U32 R248, RZ, RZ, R173 ;  /* 0x000000fffff87224 */ /* 0x000fe400078e00ad */
[----:B------:R-:W-:Y:S01]  /*6ac0*/  IMAD.MOV.U32 R174, RZ, RZ, R222 ;  /* 0x000000ffffae7224 */ /* 0x000fe200078e00de */
[----:B------:R-:W-:Y:S01]  /*6ad0*/  HMMA.16816.F32 R160, R128, R158, R212 ;  /* 0x0000009e80a0723c */ /* 0x000fe200000018d4 */
[----:B------:R-:W-:-:S06]  /*6ae0*/  IMAD.MOV.U32 R205, RZ, RZ, R248 ;  /* 0x000000ffffcd7224 */ /* 0x000fcc00078e00f8 */
[----:B------:R-:W-:Y:S01]  /*6af0*/  MOV R215, R172 ;  /* 0x000000ac00d77202 */ /* 0x000fe20000000f00 */
[----:B------:R-:W-:Y:S01]  /*6b00*/  HMMA.16816.F32 R80, R128, R78, R196 ;  /* 0x0000004e8050723c */ /* 0x000fe200000018c4 */
[----:B------:R-:W-:Y:S01]  /*6b10*/  MOV R172, R201 ;  /* 0x000000c900ac7202 */ /* 0x000fe20000000f00 */
[----:B------:R-:W-:Y:S01]  /*6b20*/  IMAD.MOV.U32 R173, RZ, RZ, R208 ;  /* 0x000000ffffad7224 */ /* 0x000fe200078e00d0 */
[----:B------:R-:W-:-:S04]  /*6b30*/  MOV R248, R174 ;  /* 0x000000ae00f87202 */ /* 0x000fc80000000f00 */
[----:B------:R-:W-:Y:S01]  /*6b40*/  MOV R199, R250 ;  /* 0x000000fa00c77202 */ /* 0x000fe20000000f00 */
[----:B------:R-:W-:Y:S01]  /*6b50*/  IMAD.MOV.U32 R198, RZ, RZ, R251 ;  /* 0x000000ffffc67224 */ /* 0x000fe200078e00fb */
[----:B------:R-:W-:Y:S01]  /*6b60*/  HMMA.16816.F32 R56, R124, R60, R56 ;  /* 0x0000003c7c38723c */ /* 0x000fe20000001838 */
[----:B------:R-:W-:Y:S01]  /*6b70*/  MOV R204, R172 ;  /* 0x000000ac00cc7202 */ /* 0x000fe20000000f00 */
[----:B------:R-:W-:Y:S01]  /*6b80*/  IMAD.MOV.U32 R206, RZ, RZ, R173 ;  /* 0x000000ffffce7224 */ /* 0x000fe200078e00ad */
[----:B------:R-:W-:-:S05]  /*6b90*/  MOV R207, R215 ;  /* 0x000000d700cf7202 */ /* 0x000fca0000000f00 */
[----:B------:R-:W-:Y:S01]  /*6ba0*/  HMMA.16816.F32 R60, R124, R62, R8 ;  /* 0x0000003e7c3c723c */ /* 0x000fe20000001808 */
[----:B------:R-:W-:-:S06]  /*6bb0*/  MOV R251, R234 ;  /* 0x000000ea00fb7202 */ /* 0x000fcc0000000f00 */
[----:B------:R-:W-:Y:S01]  /*6bc0*/  FADD.FTZ R8, R199, R198 ;  /* 0x000000c6c7087221 */ /* 0x000fe20000010000 */
[----:B------:R-:W-:Y:S01]  /*6bd0*/  HMMA.16816.F32 R132, R128, R140, R132 ;  /* 0x0000008c8084723c */ /* 0x000fe20000001884 */
[----:B------:R-:W-:Y:S02]  /*6be0*/  FADD.FTZ R10, R205, R204 ;  /* 0x000000cccd0a7221 */ /* 0x000fe40000010000 */
[----:B------:R-:W-:Y:S01]  /*6bf0*/  FADD.FTZ R8, R248, R8 ;  /* 0x00000008f8087221 */ /* 0x000fe20000010000 */
[----:B------:R-:W-:Y:S01]  /*6c00*/  MOV R174, R224 ;  /* 0x000000e000ae7202 */ /* 0x000fe20000000f00 */
[----:B------:R-:W-:Y:S02]  /*6c10*/  IMAD.MOV.U32 R250, RZ, RZ, R235 ;  /* 0x000000fffffa7224 */ /* 0x000fe400078e00eb */
[----:B------:R-:W-:Y:S02]  /*6c20*/  FADD.FTZ R11, R207, R206 ;  /* 0x000000cecf0b7221 */ /* 0x000fe40000010000 */
[----:B------:R-:W-:-:S02]  /*6c30*/  IMAD.MOV.U32 R172, RZ, RZ, R233 ;  /* 0x000000ffffac7224 */ /* 0x000fc400078e00e9 */
[----:B------:R-:W-:Y:S02]  /*6c40*/  FADD.FTZ R10, R249, R10 ;  /* 0x0000000af90a7221 */ /* 0x000fe40000010000 */
[----:B------:R-:W-:Y:S02]  /*6c50*/  FADD.FTZ R8, R251, R8 ;  /* 0x00000008fb087221 */ /* 0x000fe40000010000 */
[----:B------:R-:W-:Y:S02]  /*6c60*/  IMAD.MOV.U32 R173, RZ, RZ, R229 ;  /* 0x000000ffffad7224 */ /* 0x000fe400078e00e5 */
[----:B------:R-:W-:Y:S02]  /*6c70*/  FADD.FTZ R11, R250, R11 ;  /* 0x0000000bfa0b7221 */ /* 0x000fe40000010000 */
[----:B------:R-:W-:Y:S02]  /*6c80*/  FADD.FTZ R10, R172, R10 ;  /* 0x0000000aac0a7221 */ /* 0x000fe40000010000 */
[----:B------:R-:W-:-:S02]  /*6c90*/  FADD.FTZ R8, R174, R8 ;  /* 0x00000008ae087221 */ /* 0x000fc40000010000 */
[----:B------:R-:W-:Y:S02]  /*6ca0*/  FADD.FTZ R11, R173, R11 ;  /* 0x0000000bad0b7221 */ /* 0x000fe40000010000 */
[----:B------:R-:W-:Y:S02]  /*6cb0*/  FADD.FTZ R10, R175, R10 ;  /* 0x0000000aaf0a7221 */ /* 0x000fe40000010000 */
[----:B------:R-:W-:Y:S02]  /*6cc0*/  FADD.FTZ R8, R193, R8 ;  /* 0x00000008c1087221 */ /* 0x000fe40000010000 */
[----:B------:R-:W-:Y:S01]  /*6cd0*/  FADD.FTZ R9, R247, R171 ;  /* 0x000000abf7097221 */ /* 0x000fe20000010000 */
[----:B------:R-:W-:Y:S01]  /*6ce0*/  MOV R201, R203 ;  /* 0x000000cb00c97202 */ /* 0x000fe20000000f00 */
[----:B------:R-:W-:Y:S01]  /*6cf0*/  IMAD.MOV.U32 R200, RZ, RZ, R202 ;  /* 0x000000ffffc87224 */ /* 0x000fe200078e00ca */
[----:B------:R-:W-:Y:S01]  /*6d00*/  MOV R202, R211 ;  /* 0x000000d300ca7202 */ /* 0x000fe20000000f00 */
[----:B------:R-:W-:Y:S01]  /*6d10*/  FADD.FTZ R11, R192, R11 ;  /* 0x0000000bc00b7221 */ /* 0x000fe20000010000 */
[----:B------:R-:W-:Y:S01]  /*6d20*/  MOV R208, R221 ;  /* 0x000000dd00d07202 */ /* 0x000fe20000000f00 */
[----:B------:R-:W-:Y:S01]  /*6d30*/  IMAD.MOV.U32 R203, RZ, RZ, R220 ;  /* 0x000000ffffcb7224 */ /* 0x000fe200078e00dc */
[C---:B------:R-:W-:Y:S01]  /*6d40*/  HMMA.16816.F32 R96, R128.reuse, R94, R152 ;  /* 0x0000005e8060723c */ /* 0x040fe20000001898 */
[----:B------:R-:W-:Y:S01]  /*6d50*/  FADD.FTZ R10, R194, R10 ;  /* 0x0000000ac20a7221 */ /* 0x000fe20000010000 */
[----:B------:R-:W-:Y:S01]  /*6d60*/  MOV R211, R240 ;  /* 0x000000f000d37202 */ /* 0x000fe20000000f00 */
[----:B------:R-:W-:Y:S01]  /*6d70*/  FADD.FTZ R12, R12, R8 ;  /* 0x000000080c0c7221 */ /* 0x000fe20000010000 */
[----:B------:R-:W-:Y:S01]  /*6d80*/  MOV R221, R238 ;  /* 0x000000ee00dd7202 */ /* 0x000fe20000000f00 */
[----:B------:R-:W-:Y:S01]  /*6d90*/  IMAD.MOV.U32 R220, RZ, RZ, R239 ;  /* 0x000000ffffdc7224 */ /* 0x000fe200078e00ef */
[----:B------:R1:W5:Y:S01]  /*6da0*/  LDL.LU R240, [R1+0x60] ;  /* 0x0000600001f07983 */ /* 0x0003620000300800 */
[----:B------:R-:W-:Y:S01]  /*6db0*/  IMAD.MOV.U32 R222, RZ, RZ, R237 ;  /* 0x000000ffffde7224 */ /* 0x000fe200078e00ed */
[----:B------:R-:W-:Y:S01]  /*6dc0*/  HMMA.16816.F32 R112, R128, R110, R136 ;  /* 0x0000006e8070723c */ /* 0x000fe20000001888 */
[----:B------:R-:W-:-:S02]  /*6dd0*/  FADD.FTZ R8, R246, R9 ;  /* 0x00000009f6087221 */ /* 0x000fc40000010000 */
[----:B------:R-:W-:Y:S01]  /*6de0*/  FADD.FTZ R11, R195, R11 ;  /* 0x0000000bc30b7221 */ /* 0x000fe20000010000 */
[----:B------:R-:W-:Y:S01]  /*6df0*/  MOV R213, R220 ;  /* 0x000000dc00d57202 */ /* 0x000fe20000000f00 */
[----:B------:R-:W-:Y:S01]  /*6e00*/  FADD.FTZ R8, R252, R8 ;  /* 0x00000008fc087221 */ /* 0x000fe20000010000 */
[----:B------:R1:W5:Y:S02]  /*6e10*/  LDL.LU R239, [R1+0x5c] ;  /* 0x00005c0001ef7983 */ /* 0x0003640000300800 */
[----:B------:R-:W-:Y:S01]  /*6e20*/  HMMA.16816.F32 R128, R128, R6, R120 ;  /* 0x000000068080723c */ /* 0x000fe20000001878 */
[----:B------:R-:W-:Y:S01]  /*6e30*/  IMAD.MOV.U32 R212, RZ, RZ, R211 ;  /* 0x000000ffffd47224 */ /* 0x000fe200078e00d3 */
[----:B------:R-:W-:Y:S01]  /*6e40*/  MOV R215, R222 ;  /* 0x000000de00d77202 */ /* 0x000fe20000000f00 */
[----:B------:R-:W-:Y:S01]  /*6e50*/  IMAD.MOV.U32 R214, RZ, RZ, R221 ;  /* 0x000000ffffd67224 */ /* 0x000fe200078e00dd */
[----:B------:R-:W-:Y:S01]  /*6e60*/  MOV R220, R236 ;  /* 0x000000ec00dc7202 */ /* 0x000fe20000000f00 */
[----:B------:R1:W5:Y:S03]  /*6e70*/  LDL.LU R238, [R1+0x58] ;  /* 0x0000580001ee7983 */ /* 0x0003660000300800 */
[C---:B------:R-:W-:Y:S08]  /*6e80*/  HMMA.16816.F32 R120, R124.reuse, R4, R48 ;  /* 0x000000047c78723c */ /* 0x040ff00000001830 */
[----:B------:R-:W-:Y:S01]  /*6e90*/  HMMA.16816.F32 R136, R124, R140, R104 ;  /* 0x0000008c7c88723c */ /* 0x000fe20000001868 */
[----:B------:R-:W-:-:S07]  /*6ea0*/  FADD.FTZ R5, R200, R10 ;  /* 0x0000000ac8057221 */ /* 0x000fce0000010000 */
[----:B------:R-:W-:Y:S01]  /*6eb0*/  HMMA.16816.F32 R152, R124, R156, R216 ;  /* 0x0000009c7c98723c */ /* 0x000fe200000018d8 */
[----:B------:R-:W-:-:S07]  /*6ec0*/  FADD.FTZ R4, R201, R11 ;  /* 0x0000000bc9047221 */ /* 0x000fce0000010000 */
[----:B------:R-:W-:Y:S01]  /*6ed0*/  HMMA.16816.F32 R72, R124, R76, R72 ;  /* 0x0000004c7c48723c */ /* 0x000fe20000001848 */
[----:B------:R-:W-:-:S07]  /*6ee0*/  FADD.FTZ R10, R202, R12 ;  /* 0x0000000cca0a7221 */ /* 0x000fce0000010000 */
[----:B------:R-:W-:Y:S01]  /*6ef0*/  HMMA.16816.F32 R88, R124, R92, R88 ;  /* 0x0000005c7c58723c */ /* 0x000fe20000001858 */
[----:B------:R-:W-:-:S07]  /*6f00*/  FADD.FTZ R9, R203, R5 ;  /* 0x00000005cb097221 */ /* 0x000fce0000010000 */
[C---:B------:R-:W-:Y:S01]  /*6f10*/  HMMA.16816.F32 R184, R124.reuse, R186, R32 ;  /* 0x000000ba7cb8723c */ /* 0x040fe20000001820 */
[----:B------:R-:W-:Y:S01]  /*6f20*/  FADD.FTZ R5, R164, R8 ;  /* 0x00000008a4057221 */ /* 0x000fe20000010000 */
[----:B------:R-:W-:Y:S01]  /*6f30*/  MOV R221, R232 ;  /* 0x000000e800dd7202 */ /* 0x000fe20000000f00 */
[----:B------:R-:W-:Y:S01]  /*6f40*/  FADD.FTZ R11, R208, R4 ;  /* 0x00000004d00b7221 */ /* 0x000fe20000010000 */
[----:B------:R1:W5:Y:S01]  /*6f50*/  LDL.LU R237, [R1+0x54] ;  /* 0x0000540001ed7983 */ /* 0x0003620000300800 */
[----:B------:R-:W-:Y:S02]  /*6f60*/  FADD.FTZ R4, R209, R10 ;  /* 0x0000000ad1047221 */ /* 0x000fe40000010000 */
[----:B------:R-:W-:Y:S01]  /*6f70*/  FADD.FTZ R5, R170, R5 ;  /* 0x00000005aa057221 */ /* 0x000fe20000010000 */
[C---:B------:R-:W-:Y:S01]  /*6f80*/  HMMA.16816.F32 R104, R124.reuse, R108, R212 ;  /* 0x0000006c7c68723c */ /* 0x040fe200000018d4 */
[----:B------:R-:W-:Y:S01]  /*6f90*/  IMAD.MOV.U32 R211, RZ, RZ, R223 ;  /* 0x000000ffffd37224 */ /* 0x000fe200078e00df */
[----:B------:R1:W5:Y:S06]  /*6fa0*/  LDL.LU R236, [R1+0x50] ;  /* 0x0000500001ec7983 */ /* 0x00036c0000300800 */
[C---:B------:R-:W-:Y:S08]  /*6fb0*/  HMMA.16816.F32 R140, R124.reuse, R142, R24 ;  /* 0x0000008e7c8c723c */ /* 0x040ff00000001818 */
[C---:B------:R-:W-:Y:S08]  /*6fc0*/  HMMA.16816.F32 R156, R124.reuse, R158, R20 ;  /* 0x0000009e7c9c723c */ /* 0x040ff00000001814 */
[C---:B------:R-:W-:Y:S08]  /*6fd0*/  HMMA.16816.F32 R76, R124.reuse, R78, R28 ;  /* 0x0000004e7c4c723c */ /* 0x040ff0000000181c */
[C---:B------:R-:W-:Y:S08]  /*6fe0*/  HMMA.16816.F32 R92, R124.reuse, R94, R36 ;  /* 0x0000005e7c5c723c */ /* 0x040ff00000001824 */
[C---:B------:R-:W-:Y:S01]  /*6ff0*/  HMMA.16816.F32 R108, R124.reuse, R110, R40 ;  /* 0x0000006e7c6c723c */ /* 0x040fe20000001828 */
[----:B------:R-:W-:Y:S01]  /*7000*/  IMAD.MOV.U32 R222, RZ, RZ, R231 ;  /* 0x000000ffffde7224 */ /* 0x000fe200078e00e7 */
[----:B------:R-:W-:Y:S01]  /*7010*/  MOV R223, R230 ;  /* 0x000000e600df7202 */ /* 0x000fe20000000f00 */
[----:B------:R-:W-:Y:S01]  /*7020*/  FADD.FTZ R8, R211, R11 ;  /* 0x0000000bd3087221 */ /* 0x000fe20000010000 */
[----:B------:R1:W5:Y:S04]  /*7030*/  LDL.LU R235, [R1+0x4c] ;  /* 0x00004c0001eb7983 */ /* 0x0003680000300800 */
[----:B------:R-:W-:Y:S01]  /*7040*/  HMMA.16816.F32 R124, R124, R6, R44 ;  /* 0x000000067c7c723c */ /* 0x000fe2000000182c */
[----:B------:R1:W5:Y:S04]  /*7050*/  LDL.LU R234, [R1+0x48] ;  /* 0x0000480001ea7983 */ /* 0x0003680000300800 */
[----:B------:R1:W5:Y:S02]  /*7060*/  LDL.LU R233, [R1+0x44] ;  /* 0x0000440001e97983 */ /* 0x0003640000300800 */
[----:B------:R-:W-:-:S02]  /*7070*/  FADD.FTZ R7, R220, R4 ;  /* 0x00000004dc077221 */ /* 0x000fc40000010000 */
[----:B------:R-:W-:Y:S01]  /*7080*/  FADD.FTZ R4, R166, R5 ;  /* 0x00000005a6047221 */ /* 0x000fe20000010000 */
[----:B------:R1:W5:Y:S03]  /*7090*/  LDL.LU R232, [R1+0x40] ;  /* 0x0000400001e87983 */ /* 0x0003660000300800 */
[----:B------:R-:W-:Y:S01]  /*70a0*/  FADD.FTZ R4, R165, R4 ;  /* 0x00000004a5047221 */ /* 0x000fe20000010000 */
[----:B------:R1:W5:Y:S01]  /*70b0*/  LDL.LU R231, [R1+0x3c] ;  /* 0x00003c0001e77983 */ /* 0x0003620000300800 */
[----:B------:R-:W-:Y:S02]  /*70c0*/  FADD.FTZ R6, R210, R9 ;  /* 0x00000009d2067221 */ /* 0x000fe40000010000 */
[----:B------:R-:W-:Y:S01]  /*70d0*/  FADD.FTZ R4, R16, R4 ;  /* 0x0000000410047221 */ /* 0x000fe20000010000 */
[----:B------:R1:W5:Y:S01]  /*70e0*/  LDL.LU R230, [R1+0x38] ;  /* 0x0000380001e67983 */ /* 0x0003620000300800 */
[----:B------:R-:W-:-:S02]  /*70f0*/  FADD.FTZ R5, R221, R6 ;  /* 0x00000006dd057221 */ /* 0x000fc40000010000 */
[----:B------:R-:W-:Y:S01]  /*7100*/  FADD.FTZ R4, R13, R4 ;  /* 0x000000040d047221 */ /* 0x000fe20000010000 */
[----:B------:R1:W5:Y:S01]  /*7110*/  LDL.LU R229, [R1+0x34] ;  /* 0x0000340001e57983 */ /* 0x0003620000300800 */
[----:B------:R-:W-:Y:S02]  /*7120*/  FADD.FTZ R6, R222, R8 ;  /* 0x00000008de067221 */ /* 0x000fe40000010000 */
[----:B------:R-:W-:Y:S01]  /*7130*/  FADD.FTZ R7, R223, R7 ;  /* 0x00000007df077221 */ /* 0x000fe20000010000 */
[----:B------:R1:W5:Y:S01]  /*7140*/  LDL.LU R224, [R1+0x30] ;  /* 0x0000300001e07983 */ /* 0x0003620000300800 */
[----:B------:R-:W-:Y:S02]  /*7150*/  FADD.FTZ R5, R15, R5 ;  /* 0x000000050f057221 */ /* 0x000fe40000010000 */
[----:B------:R-:W-:Y:S02]  /*7160*/  FADD.FTZ R4, R2, R4 ;  /* 0x0000000402047221 */ /* 0x000fe40000010000 */
[----:B------:R-:W-:-:S02]  /*7170*/  FADD.FTZ R6, R14, R6 ;  /* 0x000000060e067221 */ /* 0x000fc40000010000 */
[----:B------:R-:W-:Y:S02]  /*7180*/  FADD.FTZ R7, R18, R7 ;  /* 0x0000000712077221 */ /* 0x000fe40000010000 */
[----:B------:R-:W-:Y:S02]  /*7190*/  FADD.FTZ R5, R19, R5 ;  /* 0x0000000513057221 */ /* 0x000fe40000010000 */
        /* <DEDUP_REMOVED lines=28> */
.L_x_2392:
[----:B------:R-:W-:Y:S02]  /*7360*/  UMOV UR5, 0x1 ;  /* 0x0000000100057882 */ /* 0x000fe40000000000 */
[----:B------:R-:W-:Y:S02]  /*7370*/  ULDC UR4, c[0x0][0x32c] ;  /* 0x0000cb0000047ab9 */ /* 0x000fe40000000800 */
[----:B------:R-:W-:-:S03]  /*7380*/  UISETP.NE.AND UP0, UPT, UR5, UR4, UPT ;  /* 0x000000040500728c */ /* 0x000fc6000bf05270 */
[----:B------:R-:W-:Y:S02]  /*7390*/  ULDC.64 UR4, c[0x0][0x330] ;  /* 0x0000cc0000047ab9 */ /* 0x000fe40000000a00 */
[----:B------:R-:W-:-:S07]  /*73a0*/  UIMAD.WIDE.U32 UR28, UR26, UR4, URZ ;  /* 0x000000041a1c72a5 */ /* 0x000fce000f8e003f */
[----:B------:R-:W-:Y:S02]  /*73b0*/  @UP0 UMOV UR27, UR29 ;  /* 0x0000001d001b0c82 */ /* 0x000fe40008000000 */
[----:B------:R-:W-:Y:S02]  /*73c0*/  @UP0 USHF.R.U32.HI UR26, URZ, UR5, UR27 ;  /* 0x000000053f1a0299 */ /* 0x000fe4000801161b */
.L_x_2393:
[----:B------:R-:W-:Y:S02]  /*73d0*/  ULDC UR4, c[0x0][0x32c] ;  /* 0x0000cb0000047ab9 */ /* 0x000fe40000000800 */
[----:B------:R-:W-:-:S04]  /*73e0*/  UIMAD UR4, UR26, UR4, UR4 ;  /* 0x000000041a0472a4 */ /* 0x000fc8000f8e0204 */
[----:B------:R-:W-:-:S04]  /*73f0*/  UISETP.LT.AND UP0, UPT, UR25, UR4, UPT ;  /* 0x000000041900728c */ /* 0x000fc8000bf01270 */
[----:B------:R-:W-:-:S04]  /*7400*/  USEL UR25, UR25, UR4, UP0 ;  /* 0x0000000419197287 */ /* 0x000fc80008000000 */
.L_x_2391:
        /* <DEDUP_REMOVED lines=8> */
[----:B------:R-:W2:Y:S04]  /*7490*/  LDL R4, [R1] ;  /* 0x0000000001047983 */ /* 0x000ea80000100800 */
[----:B-1----:R-:W3:Y:S04]  /*74a0*/  LDL R2, [R1+0x28] ;  /* 0x0000280001027983 */ /* 0x002ee80000100800 */
[----:B------:R-:W3:Y:S04]  /*74b0*/  LDL R0, [R1+0x24] ;  /* 0x0000240001007983 */ /* 0x000ee80000100800 */
[----:B------:R-:W4:Y:S01]  /*74c0*/  LDL.LU R5, [R1+0x2c] ;  /* 0x00002c0001057983 */ /* 0x000f220000300800 */
[----:B------:R-:W-:Y:S01]  /*74d0*/  MOV R171, R3 ;  /* 0x0000000300ab7202 */ /* 0x000fe20000000f00 */
[----:B------:R-:W-:-:S02]  /*74e0*/  IMAD.MOV.U32 R166, RZ, RZ, R168 ;  /* 0x000000ffffa67224 */ /* 0x000fc400078e00a8 */
[----:B------:R-:W-:Y:S02]  /*74f0*/  IMAD.MOV.U32 R164, RZ, RZ, R169 ;  /* 0x000000ffffa47224 */ /* 0x000fe400078e00a9 */
[----:B------:R-:W-:Y:S01]  /*7500*/  IMAD.MOV.U32 R170, RZ, RZ, R167 ;  /* 0x000000ffffaa7224 */ /* 0x000fe200078e00a7 */
[----:B--2---:R-:W-:-:S05]  /*7510*/  SHF.L.U32 R3, R4, 0x1, RZ ;  /* 0x0000000104037819 */ /* 0x004fca00000006ff */
[----:B------:R1:W-:Y:S01]  /*7520*/  STL [R1+0x20], R3 ;  /* 0x0000200301007387 */ /* 0x0003e20000100800 */
[C---:B---3--:R-:W-:Y:S01]  /*7530*/  SHF.L.U64.HI R249, R0.reuse, 0x1, R2 ;  /* 0x0000000100f97819 */ /* 0x048fe20000010202 */
[----:B------:R-:W-:Y:S01]  /*7540*/  IMAD.SHL.U32 R248, R0, 0x2, RZ ;  /* 0x0000000200f87824 */ /* 0x000fe200078e00ff */
[----:B----4-:R-:W-:Y:S02]  /*7550*/  SHF.L.U64.HI R250, R4, 0x1, R5 ;  /* 0x0000000104fa7819 */ /* 0x010fe40000010205 */
.L_x_2413:
[----:B-----5:R2:W5:Y:S01]  /*7560*/  LDL R221, [R1+0x20] ;  /* 0x0000200001dd7983 */ /* 0x0205620000100800 */
[----:B------:R-:W-:Y:S04]  /*7570*/  DEPBAR.LE SB0, 0x0 ;  /* 0x000080000000791a */ /* 0x000fe80000000000 */
[----:B------:R-:W-:Y:S01]  /*7580*/  BAR.SYNC.DEFER_BLOCKING 0x0 ;  /* 0x0000000000007b1d */ /* 0x000fe20000010000 */
[----:B------:R-:W-:Y:S01]  /*7590*/  UISETP.GT.AND UP0, UPT, UR8, UR24, UPT ;  /* 0x000000180800728c */ /* 0x000fe2000bf04270 */
[----:B------:R-:W-:Y:S05]  /*75a0*/  SEL R220, RZ, 0x10, P5 ;  /* 0x00000010ffdc7807 */ /* 0x000fea0002800000 */
[----:B------:R-:W-:Y:S01]  /*75b0*/  PLOP3.LUT P0, PT, PT, PT, UP0, 0x80, 0x0 ;  /* 0x000000000000781c */ /* 0x000fe20003f0f008 */
        /* <DEDUP_REMOVED lines=12> */
[C---:B-1----:R-:W-:Y:S01]  /*7680*/  IMAD.WIDE.U32 R2, R243.reuse, c[0x0][0x208], RZ ;  /* 0x00008200f3027a25 */ /* 0x042fe200078e00ff */
[----:B------:R-:W-:Y:S02]  /*7690*/  SHF.R.S32.HI R4, RZ, 0x1f, R242 ;  /* 0x0000001fff047819 */ /* 0x000fe400000114f2 */
[----:B------:R-:W-:Y:S01]  /*76a0*/  IADD3 R14, -R220, 0x10, RZ ;  /* 0x00000010dc0e7810 */ /* 0x000fe20007ffe1ff */
[----:B------:R-:W-:Y:S02]  /*76b0*/  IMAD R0, R0, c[0x0][0x208], RZ ;  /* 0x0000820000007a24 */ /* 0x000fe400078e02ff */
[----:B------:R-:W-:Y:S01]  /*76c0*/  IMAD R4, R4, c[0x0][0x218], RZ ;  /* 0x0000860004047a24 */ /* 0x000fe200078e02ff */
[----:B------:R-:W-:Y:S01]  /*76d0*/  LOP3.LUT R14, R14, 0xf, RZ, 0xc0, !PT ;  /* 0x0000000f0e0e7812 */ /* 0x000fe200078ec0ff */
        /* <DEDUP_REMOVED lines=17> */
[--C-:B----4-:R-:W-:Y:S01]  /*77f0*/  IMAD.X R13, R4, 0x1, R250.reuse, P0 ;  /* 0x00000001040d7824 */ /* 0x110fe200000e06fa */
        /* <DEDUP_REMOVED lines=15> */
.L_x_2395:
[-C--:B-1-3--:R-:W-:Y:S01]  /*78f0*/  HMMA.16816.F32 R4, R48, R16.reuse, RZ ;  /* 0x000000103004723c */ /* 0x08afe200000018ff */
[----:B------:R-:W-:Y:S01]  /*7900*/  LDSM.16.M88.4 R212, [R232+0x6100] ;  /* 0x00610000e8d4783b */ /* 0x000fe20000000200 */
[----:B------:R-:W-:Y:S06]  /*7910*/  UISETP.GT.AND UP0, UPT, UR24, UR8, UPT ;  /* 0x000000081800728c */ /* 0x000fec000bf04270 */
[C---:B----4-:R-:W-:Y:S01]  /*7920*/  HMMA.16816.F32 R8, R44.reuse, R16, RZ ;  /* 0x000000102c08723c */ /* 0x050fe200000018ff */
[----:B------:R-:W0:Y:S01]  /*7930*/  LDGDEPBAR ;  /* 0x00000000000079af */ /* 0x000e220000000000 */
[----:B------:R-:W-:Y:S06]  /*7940*/  PLOP3.LUT P0, PT, PT, PT, UP0, 0x80, 0x0 ;  /* 0x000000000000781c */ /* 0x000fec0003f0f008 */
[-C--:B------:R-:W-:Y:S01]  /*7950*/  HMMA.16816.F32 R12, R44, R18.reuse, RZ ;  /* 0x000000122c0c723c */ /* 0x080fe200000018ff */
[----:B------:R-:W1:Y:S07]  /*7960*/  LDSM.16.M88.4 R216, [R230+0x3100] ;  /* 0x00310000e6d8783b */ /* 0x000e6e0000000200 */
        /* <DEDUP_REMOVED lines=19> */
[----:B------:R-:W-:Y:S07]  /*7aa0*/  LDSM.16.M88.4 R204, [R229] ;  /* 0x00000000e5cc783b */ /* 0x000fee0000000200 */
[-C--:B------:R-:W-:Y:S08]  /*7ab0*/  HMMA.16816.F32 R36, R192, R208.reuse, R36 ;  /* 0x000000d0c024723c */ /* 0x080ff00000001824 */
[C---:B------:R-:W-:Y:S08]  /*7ac0*/  HMMA.16816.F32 R40, R200.reuse, R208, R40 ;  /* 0x000000d0c828723c */ /* 0x040ff00000001828 */
[-C--:B------:R-:W-:Y:S01]  /*7ad0*/  HMMA.16816.F32 R44, R200, R210.reuse, R44 ;  /* 0x000000d2c82c723c */ /* 0x080fe2000000182c */
[----:B------:R-:W-:Y:S07]  /*7ae0*/  LDSM.16.M88.4 R200, [R234+0x6100] ;  /* 0x00610000eac8783b */ /* 0x000fee0000000200 */
[----:B------:R-:W-:Y:S01]  /*7af0*/  HMMA.16816.F32 R48, R192, R210, R48 ;  /* 0x000000d2c030723c */ /* 0x000fe20000001830 */
[----:B------:R-:W2:Y:S07]  /*7b00*/  LDSM.16.M88.4 R192, [R230+0x4100] ;  /* 0x00410000e6c0783b */ /* 0x000eae0000000200 */
[-C--:B-1----:R-:W-:Y:S01]  /*7b10*/  HMMA.16816.F32 R4, R212, R216.reuse, R4 ;  /* 0x000000d8d404723c */ /* 0x082fe20000001804 */
[----:B------:R-:W1:Y:S07]  /*7b20*/  LDSM.16.M88.4 R208, [R234+0x8100] ;  /* 0x00810000ead0783b */ /* 0x000e6e0000000200 */
[C---:B---3--:R-:W-:Y:S08]  /*7b30*/  HMMA.16816.F32 R8, R172.reuse, R216, R8 ;  /* 0x000000d8ac08723c */ /* 0x048ff00000001808 */
[-C--:B------:R-:W-:Y:S08]  /*7b40*/  HMMA.16816.F32 R12, R172, R218.reuse, R12 ;  /* 0x000000daac0c723c */ /* 0x080ff0000000180c */
[C---:B------:R-:W-:Y:S01]  /*7b50*/  HMMA.16816.F32 R16, R212.reuse, R218, R16 ;  /* 0x000000dad410723c */ /* 0x040fe20000001810 */
[----:B------:R-:W3:Y:S07]  /*7b60*/  LDSM.16.M88.4 R216, [R229+0x800] ;  /* 0x00080000e5d8783b */ /* 0x000eee0000000200 */
[-C--:B----4-:R-:W-:Y:S08]  /*7b70*/  HMMA.16816.F32 R20, R212, R196.reuse, R20 ;  /* 0x000000c4d414723c */ /* 0x090ff00000001814 */
[C---:B------:R-:W-:Y:S08]  /*7b80*/  HMMA.16816.F32 R24, R172.reuse, R196, R24 ;  /* 0x000000c4ac18723c */ /* 0x040ff00000001818 */
[-C--:B------:R-:W-:Y:S08]  /*7b90*/  HMMA.16816.F32 R28, R172, R198.reuse, R28 ;  /* 0x000000c6ac1c723c */ /* 0x080ff0000000181c */
[C---:B------:R-:W-:Y:S01]  /*7ba0*/  HMMA.16816.F32 R32, R212.reuse, R198, R32 ;  /* 0x000000c6d420723c */ /* 0x040fe20000001820 */
[----:B------:R-:W4:Y:S07]  /*7bb0*/  LDSM.16.M88.4 R196, [R229+0x1000] ;  /* 0x00100000e5c4783b */ /* 0x000f2e0000000200 */
[-C--:B--2---:R-:W-:Y:S08]  /*7bc0*/  HMMA.16816.F32 R36, R212, R192.reuse, R36 ;  /* 0x000000c0d424723c */ /* 0x084ff00000001824 */
[C---:B------:R-:W-:Y:S08]  /*7bd0*/  HMMA.16816.F32 R40, R172.reuse, R192, R40 ;  /* 0x000000c0ac28723c */ /* 0x040ff00000001828 */
[-C--:B------:R-:W-:Y:S01]  /*7be0*/  HMMA.16816.F32 R44, R172, R194.reuse, R44 ;  /* 0x000000c2ac2c723c */ /* 0x080fe2000000182c */
[----:B------:R-:W-:Y:S07]  /*7bf0*/  LDSM.16.M88.4 R172, [R231+0xa100] ;  /* 0x00a10000e7ac783b */ /* 0x000fee0000000200 */
[----:B------:R-:W-:Y:S01]  /*7c00*/  HMMA.16816.F32 R48, R212, R194, R48 ;  /* 0x000000c2d430723c */ /* 0x000fe20000001830 */
[----:B------:R-:W2:Y:S07]  /*7c10*/  LDSM.16.M88.4 R192, [R224+0x4900] ;  /* 0x00490000e0c0783b */ /* 0x000eae0000000200 */
[-C--:B------:R-:W-:Y:S01]  /*7c20*/  HMMA.16816.F32 R4, R200, R204.reuse, R4 ;  /* 0x000000ccc804723c */ /* 0x080fe20000001804 */
[----:B------:R-:W-:Y:S07]  /*7c30*/  LDSM.16.M88.4 R212, [R224+0x5100] ;  /* 0x00510000e0d4783b */ /* 0x000fee0000000200 */
        /* <DEDUP_REMOVED lines=16> */
[----:B------:R-:W2:Y:S07]  /*7d40*/  LDSM.16.M88.4 R200, [R239] ;  /* 0x00000000efc8783b */ /* 0x000eae0000000200 */
[C---:B-1----:R-:W-:Y:S08]  /*7d50*/  HMMA.16816.F32 R8, R204.reuse, R192, R8 ;  /* 0x000000c0cc08723c */ /* 0x042ff00000001808 */
[-C--:B------:R-:W-:Y:S08]  /*7d60*/  HMMA.16816.F32 R12, R204, R194.reuse, R12 ;  /* 0x000000c2cc0c723c */ /* 0x080ff0000000180c */
[C---:B------:R-:W-:Y:S01]  /*7d70*/  HMMA.16816.F32 R16, R172.reuse, R194, R16 ;  /* 0x000000c2ac10723c */ /* 0x040fe20000001810 */
[----:B------:R-:W1:Y:S07]  /*7d80*/  LDSM.16.M88.4 R192, [R238] ;  /* 0x00000000eec0783b */ /* 0x000e6e0000000200 */
[-C--:B------:R-:W-:Y:S08]  /*7d90*/  HMMA.16816.F32 R20, R172, R212.reuse, R20 ;  /* 0x000000d4ac14723c */ /* 0x080ff00000001814 */
[C---:B------:R-:W-:Y:S08]  /*7da0*/  HMMA.16816.F32 R24, R204.reuse, R212, R24 ;  /* 0x000000d4cc18723c */ /* 0x040ff00000001818 */
[-C--:B------:R-:W-:Y:S08]  /*7db0*/  HMMA.16816.F32 R28, R204, R214.reuse, R28 ;  /* 0x000000d6cc1c723c */ /* 0x080ff0000000181c */
[C---:B------:R-:W-:Y:S01]  /*7dc0*/  HMMA.16816.F32 R32, R172.reuse, R214, R32 ;  /* 0x000000d6ac20723c */ /* 0x040fe20000001820 */
[----:B------:R-:W-:Y:S07]  /*7dd0*/  LDSM.16.M88.4 R212, [R230+0x4900] ;  /* 0x00490000e6d4783b */ /* 0x000fee0000000200 */
[-C--:B---3--:R-:W-:Y:S08]  /*7de0*/  HMMA.16816.F32 R36, R172, R216.reuse, R36 ;  /* 0x000000d8ac24723c */ /* 0x088ff00000001824 */
[C---:B------:R-:W-:Y:S08]  /*7df0*/  HMMA.16816.F32 R40, R204.reuse, R216, R40 ;  /* 0x000000d8cc28723c */ /* 0x040ff00000001828 */
[-C--:B------:R-:W-:Y:S01]  /*7e00*/  HMMA.16816.F32 R44, R204, R218.reuse, R44 ;  /* 0x000000dacc2c723c */ /* 0x080fe2000000182c */
[----:B------:R-:W-:Y:S07]  /*7e10*/  LDSM.16.M88.4 R204, [R232+0xa100] ;  /* 0x00a10000e8cc783b */ /* 0x000fee0000000200 */
[----:B------:R-:W-:Y:S01]  /*7e20*/  HMMA.16816.F32 R48, R172, R218, R48 ;  /* 0x000000daac30723c */ /* 0x000fe20000001830 */
[----:B------:R-:W3:Y:S07]  /*7e30*/  LDSM.16.M88.4 R172, [R237] ;  /* 0x00000000edac783b */ /* 0x000eee0000000200 */
[-C--:B--2---:R-:W-:Y:S01]  /*7e40*/  HMMA.16816.F32 R4, R196, R200.reuse, R4 ;  /* 0x000000c8c404723c */ /* 0x084fe20000001804 */
[----:B------:R-:W2:Y:S07]  /*7e50*/  LDSM.16.M88.4 R216, [R232+0xc100] ;  /* 0x00c10000e8d8783b */ /* 0x000eae0000000200 */
[C---:B------:R-:W-:Y:S08]  /*7e60*/  HMMA.16816.F32 R8, R208.reuse, R200, R8 ;  /* 0x000000c8d008723c */ /* 0x040ff00000001808 */
[-C--:B------:R-:W-:Y:S08]  /*7e70*/  HMMA.16816.F32 R12, R208, R202.reuse, R12 ;  /* 0x000000cad00c723c */ /* 0x080ff0000000180c */
[C---:B------:R-:W-:Y:S01]  /*7e80*/  HMMA.16816.F32 R16, R196.reuse, R202, R16 ;  /* 0x000000cac410723c */ /* 0x040fe20000001810 */
[----:B------:R-:W4:Y:S07]  /*7e90*/  LDSM.16.M88.4 R200, [R230+0x5100] ;  /* 0x00510000e6c8783b */ /* 0x000f2e0000000200 */
[-C--:B-1----:R-:W-:Y:S08]  /*7ea0*/  HMMA.16816.F32 R20, R196, R192.reuse, R20 ;  /* 0x000000c0c414723c */ /* 0x082ff00000001814 */
        /* <DEDUP_REMOVED lines=9> */
[----:B------:R-:W1:Y:S07]  /*7f40*/  LDSM.16.M88.4 R172, [R230+0x5900] ;  /* 0x00590000e6ac783b */ /* 0x000e6e0000000200 */
[-C--:B------:R-:W-:Y:S01]  /*7f50*/  HMMA.16816.F32 R4, R204, R212.reuse, R4 ;  /* 0x000000d4cc04723c */ /* 0x080fe20000001804 */
[----:B------:R-:W3:Y:S07]  /*7f60*/  LDSM.16.M88.4 R196, [R229+0x1800] ;  /* 0x00180000e5c4783b */ /* 0x000eee0000000200 */
[C---:B--2---:R-:W-:Y:S08]  /*7f70*/  HMMA.16816.F32 R8, R216.reuse, R212, R8 ;  /* 0x000000d4d808723c */ /* 0x044ff00000001808 */
[-C--:B------:R-:W-:Y:S08]  /*7f80*/  HMMA.16816.F32 R12, R216, R214.reuse, R12 ;  /* 0x000000d6d80c723c */ /* 0x080ff0000000180c */
[C---:B------:R-:W-:Y:S01]  /*7f90*/  HMMA.16816.F32 R16, R204.reuse, R214, R16 ;  /* 0x000000d6cc10723c */ /* 0x040fe20000001810 */
[----:B------:R-:W2:Y:S07]  /*7fa0*/  LDSM.16.M88.4 R212, [R229+0x2000] ;  /* 0x00200000e5d4783b */ /* 0x000eae0000000200 */
[-C--:B----4-:R-:W-:Y:S08]  /*7fb0*/  HMMA.16816.F32 R20, R204, R200.reuse, R20 ;  /* 0x000000c8cc14723c */ /* 0x090ff00000001814 */
[C---:B------:R-:W-:Y:S08]  /*7fc0*/  HMMA.16816.F32 R24, R216.reuse, R200, R24 ;  /* 0x000000c8d818723c */ /* 0x040ff00000001818 */
[-C--:B------:R-:W-:Y:S08]  /*7fd0*/  HMMA.16816.F32 R28, R216, R202.reuse, R28 ;  /* 0x000000cad81c723c */ /* 0x080ff0000000181c */
[C---:B------:R-:W-:Y:S01]  /*7fe0*/  HMMA.16816.F32 R32, R204.reuse, R202, R32 ;  /* 0x000000cacc20723c */ /* 0x040fe20000001820 */
[----:B------:R-:W4:Y:S01]  /*7ff0*/  LDSM.16.M88.4 R200, [R229+0x2800] ;  /* 0x00280000e5c8783b */ /* 0x000f220000000200 */
[----:B------:R-:W-:Y:S06]  /*8000*/  DEPBAR.LE SB0, 0x0 ;  /* 0x000080000000791a */ /* 0x000fec0000000000 */
[-C--:B-1----:R-:W-:Y:S01]  /*8010*/  HMMA.16816.F32 R36, R204, R172.reuse, R36 ;  /* 0x000000accc24723c */ /* 0x082fe20000001824 */
[----:B------:R-:W-:Y:S07]  /*8020*/  BAR.SYNC.DEFER_BLOCKING 0x0 ;  /* 0x0000000000007b1d */ /* 0x000fee0000010000 */
[C---:B------:R-:W-:Y:S08]  /*8030*/  HMMA.16816.F32 R40, R216.reuse, R172, R40 ;  /* 0x000000acd828723c */ /* 0x040ff00000001828 */
[-C--:B------:R-:W-:Y:S08]  /*8040*/  HMMA.16816.F32 R44, R216, R174.reuse, R44 ;  /* 0x000000aed82c723c */ /* 0x080ff0000000182c */
[----:B------:R-:W-:Y:S08]  /*8050*/  HMMA.16816.F32 R48, R204, R174, R48 ;  /* 0x000000aecc30723c */ /* 0x000ff00000001830 */
[-C--:B---3--:R-:W-:Y:S08]  /*8060*/  HMMA.16816.F32 R4, R192, R196.reuse, R4 ;  /* 0x000000c4c004723c */ /* 0x088ff00000001804 */
[C---:B------:R-:W-:Y:S08]  /*8070*/  HMMA.16816.F32 R8, R208.reuse, R196, R8 ;  /* 0x000000c4d008723c */ /* 0x040ff00000001808 */
[-C--:B------:R-:W-:Y:S08]  /*8080*/  HMMA.16816.F32 R12, R208, R198.reuse, R12 ;  /* 0x000000c6d00c723c */ /* 0x080ff0000000180c */
[C---:B------:R-:W-:Y:S08]  /*8090*/  HMMA.16816.F32 R16, R192.reuse, R198, R16 ;  /* 0x000000c6c010723c */ /* 0x040ff00000001810 */
[-C--:B--2---:R-:W-:Y:S08]  /*80a0*/  HMMA.16816.F32 R20, R192, R212.reuse, R20 ;  /* 0x000000d4c014723c */ /* 0x084ff00000001814 */
[C---:B------:R-:W-:Y:S08]  /*80b0*/  HMMA.16816.F32 R24, R208.reuse, R212, R24 ;  /* 0x000000d4d018723c */ /* 0x040ff00000001818 */
[-C--:B------:R-:W-:Y:S08]  /*80c0*/  HMMA.16816.F32 R28, R208, R214.reuse, R28 ;  /* 0x000000d6d01c723c */ /* 0x080ff0000000181c */
[C---:B------:R-:W-:Y:S08]  /*80d0*/  HMMA.16816.F32 R32, R192.reuse, R214, R32 ;  /* 0x000000d6c020723c */ /* 0x040ff00000001820 */
[-C--:B----4-:R-:W-:Y:S08]  /*80e0*/  HMMA.16816.F32 R36, R192, R200.reuse, R36 ;  /* 0x000000c8c024723c */ /* 0x090ff00000001824 */
[C---:B------:R-:W-:Y:S08]  /*80f0*/  HMMA.16816.F32 R40, R208.reuse, R200, R40 ;  /* 0x000000c8d028723c */ /* 0x040ff00000001828 */
[-C--:B------:R-:W-:Y:S08]  /*8100*/  HMMA.16816.F32 R44, R208, R202.reuse, R44 ;  /* 0x000000cad02c723c */ /* 0x080ff0000000182c */
[----:B------:R-:W-:Y:S01]  /*8110*/  HMMA.16816.F32 R48, R192, R202, R48 ;  /* 0x000000cac030723c */ /* 0x000fe20000001830 */
[----:B------:R-:W-:-:S07]  /*8120*/  @!P0 BRA `(.L_x_2396) ;  /* 0x0000037000008947 */ /* 0x000fce0003800000 */
[----:B------:R-:W2:Y:S01]  /*8130*/  LDL R0, [R1+0x4] ;  /* 0x0000040001007983 */ /* 0x000ea20000100800 */
        /* <DEDUP_REMOVED lines=19> */
[----:B-1----:R-:W-:Y:S04]  /*8270*/  IADD3 R169, -R220, 0x10, RZ ;  /* 0x00000010dca97810 */ /* 0x002fe80007ffe1ff */
[----:B------:R-:W-:Y:S02]  /*8280*/  LOP3.LUT R169, R169, 0xf, RZ, 0xc0, !PT ;  /* 0x0000000fa9a97812 */ /* 0x000fe400078ec0ff */
[----:B--2---:R-:W-:Y:S01]  /*8290*/  SHF.R.S32.HI R165, RZ, 0x1f, R242 ;  /* 0x0000001fffa57819 */ /* 0x004fe200000114f2 */
[----:B------:R-:W-:Y:S04]  /*82a0*/  IMAD.WIDE.U32 R2, R242, c[0x0][0x1f0], R2 ;  /* 0x00007c00f2027a25 */ /* 0x000fe800078e0002 */
[----:B------:R-:W-:Y:S01]  /*82b0*/  IMAD R165, R165, c[0x0][0x1f0], RZ ;  /* 0x00007c00a5a57a24 */ /* 0x000fe200078e02ff */
[----:B------:R-:W-:Y:S03]  /*82c0*/  IADD3 R0, P0, R2, UR14, RZ ;  /* 0x0000000e02007c10 */ /* 0x000fe6000ff1e0ff */
[----:B------:R-:W-:Y:S05]  /*82d0*/  IMAD R165, R242, c[0x0][0x1f4], R165 ;  /* 0x00007d00f2a57a24 */ /* 0x000fea00078e02a5 */
[----:B------:R-:W-:Y:S02]  /*82e0*/  IADD3.X R3, R3, UR6, R165, P0, !PT ;  /* 0x0000000603037c10 */ /* 0x000fe400087fe4a5 */
[C---:B------:R-:W-:Y:S04]  /*82f0*/  LEA R2, P0, R0.reuse, c[0x0][0x1c8], 0x1 ;  /* 0x0000720000027a11 */ /* 0x040fe800078008ff */
[----:B------:R-:W-:Y:S01]  /*8300*/  LEA.HI.X R0, R0, c[0x0][0x1cc], R3, 0x1, P0 ;  /* 0x0000730000007a11 */ /* 0x000fe200000f0c03 */
[----:B------:R-:W1:Y:S04]  /*8310*/  SHFL.IDX PT, R172, R2, 0x1, 0x181f ;  /* 0x00381f0002ac7f89 */ /* 0x000e6800000e0000 */
[----:B------:R-:W2:Y:S04]  /*8320*/  SHFL.IDX PT, R3, R2, RZ, 0x181f ;  /* 0x00181fff02037589 */ /* 0x000ea800000e0000 */
[----:B------:R-:W3:Y:S04]  /*8330*/  SHFL.IDX PT, R165, R0, RZ, 0x181f ;  /* 0x00181fff00a57589 */ /* 0x000ee800000e0000 */
[----:B------:R-:W4:Y:S04]  /*8340*/  SHFL.IDX PT, R2, R2, 0x2, 0x181f ;  /* 0x00581f0002027f89 */ /* 0x000f2800000e0000 */
[----:B------:R-:W4:Y:S04]  /*8350*/  SHFL.IDX PT, R167, R0, 0x1, 0x181f ;  /* 0x00381f0000a77f89 */ /* 0x000f2800000e0000 */
[----:B------:R-:W4:Y:S01]  /*8360*/  SHFL.IDX PT, R0, R0, 0x2, 0x181f ;  /* 0x00581f0000007f89 */ /* 0x000f2200000e0000 */
[CC--:B-1---5:R-:W-:Y:S02]  /*8370*/  IADD3 R174, P1, R172.reuse, R221.reuse, RZ ;  /* 0x000000ddacae7210 */ /* 0x0e2fe40007f3e0ff */
[CC--:B--2---:R-:W-:Y:S02]  /*8380*/  IADD3 R194, P0, R3.reuse, R221.reuse, RZ ;  /* 0x000000dd03c27210 */ /* 0x0c4fe40007f1e0ff */
[-C--:B------:R-:W-:Y:S03]  /*8390*/  IADD3 R192, P2, R3, R248.reuse, RZ ;  /* 0x000000f803c07210 */ /* 0x080fe60007f5e0ff */
[C-C-:B---3--:R-:W-:Y:S01]  /*83a0*/  IMAD.X R195, R165.reuse, 0x1, R250.reuse, P0 ;  /* 0x00000001a5c37824 */ /* 0x148fe200000e06fa */
[----:B------:R-:W-:Y:S01]  /*83b0*/  IADD3 R172, P0, R172, R248, RZ ;  /* 0x000000f8acac7210 */ /* 0x000fe20007f1e0ff */
[--C-:B------:R-:W-:Y:S01]  /*83c0*/  IMAD.X R193, R165, 0x1, R249.reuse, P2 ;  /* 0x00000001a5c17824 */ /* 0x100fe200010e06f9 */
[----:B----4-:R-:W-:Y:S02]  /*83d0*/  IADD3 R168, P2, R2, R221, RZ ;  /* 0x000000dd02a87210 */ /* 0x010fe40007f5e0ff */
        /* <DEDUP_REMOVED lines=12> */
.L_x_2396:
[----:B-1----:R-:W-:Y:S01]  /*84a0*/  IMAD.MOV.U32 R3, RZ, RZ, c[0x0][0x2ac] ;  /* 0x0000ab00ff037624 */ /* 0x002fe200078e00ff */
[----:B------:R-:W2:Y:S01]  /*84b0*/  LDL R2, [R1+0x1c] ;  /* 0x00001c0001027983 */ /* 0x000ea20000100800 */
        /* <DEDUP_REMOVED lines=11> */
[----:B------:R-:W-:Y:S03]  /*8570*/  PLOP3.LUT P0, PT, PT, PT, UP0, 0x40, 0x0 ;  /* 0x000000000000781c */ /* 0x000fe60003f0e808 */
        /* <DEDUP_REMOVED lines=24> */
.L_x_2399:
[----:B------:R-:W-:Y:S04]  /*8700*/  MOV R2, c[0x0][0x32c] ;  /* 0x0000cb0000027a02 */ /* 0x000fe80000000f00 */
[----:B------:R-:W-:Y:S11]  /*8710*/  ISETP.NE.AND P0, PT, R2, 0x1, PT ;  /* 0x000000010200780c */ /* 0x000ff60003f05270 */
[----:B------:R-:W-:Y:S02]  /*8720*/  @!UPT UIADD3 URZ, URZ, URZ, URZ ;  /* 0x0000003f3f3ff290 */ /* 0x000fe4000fffe03f */
[----:B------:R-:W-:Y:S05]  /*8730*/  @P0 IMAD.HI.U32 R2, R0, c[0x0][0x330], RZ ;  /* 0x0000cc0000020a27 */ /* 0x000fea00078e00ff */
[----:B------:R-:W-:Y:S02]  /*8740*/  @P0 SHF.R.U32.HI R0, RZ, c[0x0][0x334], R2 ;  /* 0x0000cd00ff000a19 */ /* 0x000fe40000011602 */
.L_x_2400:
[----:B------:R-:W-:Y:S05]  /*8750*/  BSYNC B0 ;  /* 0x0000000000007941 */ /* 0x000fea0003800000 */
.L_x_2398:
[----:B------:R-:W-:Y:S05]  /*8760*/  IADD3 R2, -R194, UR4, RZ ;  /* 0x00000004c2027c10 */ /* 0x000fea000fffe1ff */
[----:B------:R-:W-:Y:S05]  /*8770*/  IMAD R0, R0, c[0x0][0x32c], R2 ;  /* 0x0000cb0000007a24 */ /* 0x000fea00078e0202 */
[----:B------:R-:W-:Y:S02]  /*8780*/  IADD3 R2, R0, c[0x0][0x32c], RZ ;  /* 0x0000cb0000027a10 */ /* 0x000fe40007ffe0ff */
[----:B------:R-:W-:Y:S02]  /*8790*/  IMNMX R167, R167, R0, !PT ;  /* 0x00000000a7a77217 */ /* 0x000fe40007800200 */
[----:B------:R-:W-:Y:S02]  /*87a0*/  IMNMX R168, R168, R2, PT ;  /* 0x00000002a8a87217 */ /* 0x000fe40003800200 */
.L_x_2397:
[----:B------:R-:W1:Y:S01]  /*87b0*/  SHFL.IDX PT, R0, R172, 0x1, 0x1c1f ;  /* 0x003c1f00ac007f89 */ /* 0x000e6200000e0000 */
[----:B------:R-:W-:Y:S06]  /*87c0*/  UISETP.NE.AND UP0, UPT, UR12, URZ, UPT ;  /* 0x0000003f0c00728c */ /* 0x000fec000bf05270 */
[----:B------:R-:W-:Y:S02]  /*87d0*/  PLOP3.LUT P0, PT, PT, PT, UP0, 0x40, 0x0 ;  /* 0x000000000000781c */ /* 0x000fe40003f0e808 */
[----:B-1----:R-:W-:Y:S01]  /*87e0*/  IADD3 R3, R174, R0, RZ ;  /* 0x00000000ae037210 */ /* 0x002fe20007ffe0ff */
[----:B------:R-:W-:Y:S10]  /*87f0*/  IMAD.IADD R165, R173, 0x1, R0 ;  /* 0x00000001ada57824 */ /* 0x000ff400078e0200 */
        /* <DEDUP_REMOVED lines=16> */
.L_x_2403:
[----:B------:R-:W-:Y:S04]  /*8900*/  MOV R2, 0x1 ;  /* 0x0000000100027802 */ /* 0x000fe80000000f00 */
[----:B------:R-:W-:Y:S11]  /*8910*/  ISETP.NE.AND P0, PT, R2, c[0x0][0x32c], PT ;  /* 0x0000cb0002007a0c */ /* 0x000ff60003f05270 */
[----:B------:R-:W-:Y:S02]  /*8920*/  @!UPT UIADD3 URZ, URZ, URZ, URZ ;  /* 0x0000003f3f3ff290 */ /* 0x000fe4000fffe03f */
[----:B------:R-:W-:Y:S05]  /*8930*/  @P0 IMAD.HI.U32 R2, R0, c[0x0][0x330], RZ ;  /* 0x0000cc0000020a27 */ /* 0x000fea00078e00ff */
[----:B------:R-:W-:Y:S02]  /*8940*/  @P0 SHF.R.U32.HI R0, RZ, c[0x0][0x334], R2 ;  /* 0x0000cd00ff000a19 */ /* 0x000fe40000011602 */
.L_x_2404:
[----:B------:R-:W-:Y:S05]  /*8950*/  BSYNC B0 ;  /* 0x0000000000007941 */ /* 0x000fea0003800000 */
.L_x_2402:
[----:B------:R-:W-:Y:S05]  /*8960*/  IADD3 R2, -R194, UR4, RZ ;  /* 0x00000004c2027c10 */ /* 0x000fea000fffe1ff */
[----:B------:R-:W-:Y:S05]  /*8970*/  IMAD R0, R0, c[0x0][0x32c], R2 ;  /* 0x0000cb0000007a24 */ /* 0x000fea00078e0202 */
[----:B------:R-:W-:Y:S02]  /*8980*/  IADD3 R2, R0, c[0x0][0x32c], RZ ;  /* 0x0000cb0000027a10 */ /* 0x000fe40007ffe0ff */
[----:B------:R-:W-:Y:S02]  /*8990*/  IMNMX R3, R3, R0, !PT ;  /* 0x0000000003037217 */ /* 0x000fe40007800200 */
[----:B------:R-:W-:Y:S02]  /*89a0*/  IMNMX R165, R165, R2, PT ;  /* 0x00000002a5a57217 */ /* 0x000fe40003800200 */
.L_x_2401:
        /* <DEDUP_REMOVED lines=21> */
.L_x_2407:
[----:B------:R-:W-:Y:S04]  /*8b00*/  MOV R175, c[0x0][0x32c] ;  /* 0x0000cb0000af7a02 */ /* 0x000fe80000000f00 */
[----:B------:R-:W-:Y:S11]  /*8b10*/  ISETP.NE.AND P0, PT, R175, 0x1, PT ;  /* 0x00000001af00780c */ /* 0x000ff60003f05270 */
[----:B------:R-:W-:Y:S02]  /*8b20*/  @!UPT UIADD3 URZ, URZ, URZ, URZ ;  /* 0x0000003f3f3ff290 */ /* 0x000fe4000fffe03f */
[----:B------:R-:W-:Y:S05]  /*8b30*/  @P0 IMAD.HI.U32 R175, R169, c[0x0][0x330], RZ ;  /* 0x0000cc00a9af0a27 */ /* 0x000fea00078e00ff */
[----:B------:R-:W-:Y:S02]  /*8b40*/  @P0 SHF.R.U32.HI R169, RZ, c[0x0][0x334], R175 ;  /* 0x0000cd00ffa90a19 */ /* 0x000fe400000116af */
.L_x_2408:
[----:B------:R-:W-:Y:S05]  /*8b50*/  BSYNC B0 ;  /* 0x0000000000007941 */ /* 0x000fea0003800000 */
.L_x_2406:
[----:B------:R-:W-:Y:S05]  /*8b60*/  IADD3 R175, -R194, UR4, RZ ;  /* 0x00000004c2af7c10 */ /* 0x000fea000fffe1ff */
[----:B------:R-:W-:Y:S05]  /*8b70*/  IMAD R169, R169, c[0x0][0x32c], R175 ;  /* 0x0000cb00a9a97a24 */ /* 0x000fea00078e02af */
[----:B------:R-:W-:Y:S02]  /*8b80*/  IADD3 R175, R169, c[0x0][0x32c], RZ ;  /* 0x0000cb00a9af7a10 */ /* 0x000fe40007ffe0ff */
[----:B------:R-:W-:Y:S02]  /*8b90*/  IMNMX R0, R0, R169, !PT ;  /* 0x000000a900007217 */ /* 0x000fe40007800200 */
[----:B------:R-:W-:Y:S02]  /*8ba0*/  IMNMX R2, R2, R175, PT ;  /* 0x000000af02027217 */ /* 0x000fe40003800200 */
.L_x_2405:
[----:B------:R-:W-:Y:S02]  /*8bb0*/  UISETP.GE.AND UP1, UPT, UR4, 0x1, UPT ;  /* 0x000000010400788c */ /* 0x000fe4000bf26270 */
[----:B------:R-:W-:Y:S02]  /*8bc0*/  UISETP.GE.AND UP0, UPT, UR4, 0x2, UPT ;  /* 0x000000020400788c */ /* 0x000fe4000bf06270 */
[----:B------:R-:W-:Y:S02]  /*8bd0*/  UISETP.GE.AND UP2, UPT, UR4, 0x9, UPT ;  /* 0x000000090400788c */ /* 0x000fe4000bf46270 */
[----:B------:R-:W-:Y:S01]  /*8be0*/  PLOP3.LUT P0, PT, PT, PT, UP1, 0x40, 0x0 ;  /* 0x000000000000781c */ /* 0x000fe20003f0e818 */
[----:B------:R-:W-:Y:S01]  /*8bf0*/  UP2UR UR29, UPR, URZ, 0x2 ;  /* 0x000000023f1d7883 */ /* 0x000fe20008000000 */
[----:B------:R-:W-:Y:S01]  /*8c00*/  PLOP3.LUT P1, PT, PT, PT, UP0, 0x40, 0x0 ;  /* 0x000000000000781c */ /* 0x000fe20003f2e808 */
[----:B------:R-:W-:Y:S01]  /*8c10*/  UP2UR UR28, UPR, URZ, 0x1 ;  /* 0x000000013f1c7883 */ /* 0x000fe20008000000 */
[C---:B------:R-:W-:Y:S01]  /*8c20*/  ISETP.GT.AND P0, PT, R3.reuse, RZ, P0 ;  /* 0x000000ff0300720c */ /* 0x040fe20000704270 */
[----:B------:R-:W-:Y:S01]  /*8c30*/  UISETP.GE.AND UP6, UPT, UR4, 0x12, UPT ;  /* 0x000000120400788c */ /* 0x000fe2000bfc6270 */
[----:B------:R-:W-:Y:S01]  /*8c40*/  ISETP.GT.AND P1, PT, R3, 0x1, P1 ;  /* 0x000000010300780c */ /* 0x000fe20000f24270 */
[----:B------:R-:W-:Y:S01]  /*8c50*/  UISETP.GE.AND UP4, UPT, UR4, 0x1a, UPT ;  /* 0x0000001a0400788c */ /* 0x000fe2000bf86270 */
[C---:B------:R-:W-:Y:S01]  /*8c60*/  ISETP.LT.OR P0, PT, R165.reuse, 0x1, P0 ;  /* 0x00000001a500780c */ /* 0x040fe20000701670 */
[----:B------:R-:W-:Y:S01]  /*8c70*/  UISETP.GE.AND UP5, UPT, UR4, 0x19, UPT ;  /* 0x000000190400788c */ /* 0x000fe2000bfa6270 */
[----:B------:R-:W-:Y:S01]  /*8c80*/  ISETP.LT.OR P1, PT, R165, 0x2, P1 ;  /* 0x00000002a500780c */ /* 0x000fe20000f21670 */
[----:B------:R-:W-:Y:S01]  /*8c90*/  UISETP.GE.AND UP3, UPT, UR4, 0x21, UPT ;  /* 0x000000210400788c */ /* 0x000fe2000bf66270 */
[----:B------:R-:W-:Y:S01]  /*8ca0*/  FSEL R175, R6, -INF , !P0 ;  /* 0xff80000006af7808 */ /* 0x000fe20004000000 */
[----:B------:R-:W-:Y:S01]  /*8cb0*/  UP2UR UR27, UPR, URZ, 0x4 ;  /* 0x000000043f1b7883 */ /* 0x000fe20008000000 */
[----:B------:R-:W-:Y:S01]  /*8cc0*/  PLOP3.LUT P0, PT, PT, PT, UP0, 0x40, 0x0 ;  /* 0x000000000000781c */ /* 0x000fe20003f0e808 */
[----:B------:R-:W-:Y:S01]  /*8cd0*/  UISETP.GE.AND UP0, UPT, UR4, 0x11, UPT ;  /* 0x000000110400788c */ /* 0x000fe2000bf06270 */
[----:B------:R-:W-:Y:S01]  /*8ce0*/  PLOP3.LUT P2, PT, PT, PT, UP1, 0x40, 0x0 ;  /* 0x000000000000781c */ /* 0x000fe20003f4e818 */
[----:B------:R-:W-:Y:S01]  /*8cf0*/  UISETP.GE.AND UP1, UPT, UR4, 0xa, UPT ;  /* 0x0000000a0400788c */ /* 0x000fe2000bf26270 */
[----:B------:R-:W-:Y:S01]  /*8d00*/  ISETP.GT.AND P0, PT, R167, 0x1, P0 ;  /* 0x00000001a700780c */ /* 0x000fe20000704270 */
[----:B------:R-:W-:Y:S01]  /*8d10*/  UP2UR UR25, UPR, URZ, 0x1 ;  /* 0x000000013f197883 */ /* 0x000fe20008000000 */
[----:B------:R-:W-:Y:S01]  /*8d20*/  FSEL R192, R7, -INF , !P1 ;  /* 0xff80000007c07808 */ /* 0x000fe20004800000 */
[----:B------:R-:W-:Y:S01]  /*8d30*/  UP2UR UR26, UPR, URZ, 0x2 ;  /* 0x000000023f1a7883 */ /* 0x000fe20008000000 */
[----:B------:R-:W-:Y:S01]  /*8d40*/  PLOP3.LUT P1, PT, PT, PT, UP2, 0x40, 0x0 ;  /* 0x000000000000781c */ /* 0x000fe20003f2e828 */
[----:B------:R-:W-:Y:S01]  /*8d50*/  UP2UR UR30, UPR, URZ, 0x40 ;  /* 0x000000403f1e7883 */ /* 0x000fe20008000000 */
[----:B------:R-:W-:Y:S02]  /*8d60*/  ISETP.LT.OR P0, PT, R168, 0x2, P0 ;  /* 0x00000002a800780c */ /* 0x000fe40000701670 */
[----:B------:R-:W-:Y:S02]  /*8d70*/  ISETP.GT.AND P1, PT, R3, 0x8, P1 ;  /* 0x000000080300780c */ /* 0x000fe40000f24270 */
[----:B------:R-:W-:Y:S02]  /*8d80*/  FSEL R7, R5, -INF , !P0 ;  /* 0xff80000005077808 */ /* 0x000fe40004000000 */
[----:B------:R-:W-:Y:S02]  /*8d90*/  PLOP3.LUT P0, PT, PT, PT, UP1, 0x40, 0x0 ;  /* 0x000000000000781c */ /* 0x000fe40003f0e818 */
[----:B------:R-:W-:Y:S02]  /*8da0*/  ISETP.LT.OR P1, PT, R165, 0x9, P1 ;  /* 0x00000009a500780c */ /* 0x000fe40000f21670 */
[----:B------:R-:W-:Y:S02]  /*8db0*/  ISETP.GT.AND P0, PT, R3, 0x9, P0 ;  /* 0x000000090300780c */ /* 0x000fe40000704270 */
[----:B------:R-:W-:Y:S02]  /*8dc0*/  ISETP.GT.AND P2, PT, R167, RZ, P2 ;  /* 0x000000ffa700720c */ /* 0x000fe40001744270 */
[----:B------:R-:W-:Y:S02]  /*8dd0*/  FSEL R193, R18, -INF , !P1 ;  /* 0xff80000012c17808 */ /* 0x000fe40004800000 */
[----:B------:R-:W-:Y:S01]  /*8de0*/  PLOP3.LUT P1, PT, PT, PT, UP1, 0x40, 0x0 ;  /* 0x000000000000781c */ /* 0x000fe20003f2e818 */
[----:B------:R-:W-:Y:S01]  /*8df0*/  UISETP.GE.AND UP1, UPT, UR4, 0x29, UPT ;  /* 0x000000290400788c */ /* 0x000fe2000bf26270 */
[----:B------:R-:W-:Y:S02]  /*8e00*/  ISETP.LT.OR P0, PT, R165, 0xa, P0 ;  /* 0x0000000aa500780c */ /* 0x000fe40000701670 */
[----:B------:R-:W-:Y:S02]  /*8e10*/  ISETP.LT.OR P2, PT, R168, 0x1, P2 ;  /* 0x00000001a800780c */ /* 0x000fe40001741670 */
[----:B------:R-:W-:Y:S02]  /*8e20*/  ISETP.GT.AND P1, PT, R167, 0x9, P1 ;  /* 0x00000009a700780c */ /* 0x000fe40000f24270 */
[----:B------:R-:W-:Y:S02]  /*8e30*/  FSEL R19, R19, -INF , !P0 ;  /* 0xff80000013137808 */ /* 0x000fe40004000000 */
[----:B------:R-:W-:Y:S02]  /*8e40*/  PLOP3.LUT P0, PT, PT, PT, UP0, 0x40, 0x0 ;  /* 0x000000000000781c */ /* 0x000fe40003f0e808 */
[----:B------:R-:W-:Y:S02]  /*8e50*/  FSEL R6, R4, -INF , !P2 ;  /* 0xff80000004067808 */ /* 0x000fe40005000000 */
[----:B------:R-:W-:Y:S01]  /*8e60*/  PLOP3.LUT P2, PT, PT, PT, UP2, 0x40, 0x0 ;  /* 0x000000000000781c */ /* 0x000fe20003f4e828 */
[----:B------:R-:W-:Y:S01]  /*8e70*/  UISETP.GE.AND UP2, UPT, UR4, 0x22, UPT ;  /* 0x000000220400788c */ /* 0x000fe2000bf46270 */
[C---:B------:R-:W-:Y:S02]  /*8e80*/  ISETP.LT.OR P1, PT, R168.reuse, 0xa, P1 ;  /* 0x0000000aa800780c */ /* 0x040fe40000f21670 */
[----:B------:R-:W-:Y:S02]  /*8e90*/  ISETP.GT.AND P0, PT, R3, 0x10, P0 ;  /* 0x000000100300780c */ /* 0x000fe40000704270 */
[----:B------:R-:W-:Y:S02]  /*8ea0*/  ISETP.GT.AND P2, PT, R167, 0x8, P2 ;  /* 0x00000008a700780c */ /* 0x000fe40001744270 */
[----:B------:R-:W-:Y:S02]  /*8eb0*/  FSEL R18, R17, -INF , !P1 ;  /* 0xff80000011127808 */ /* 0x000fe40004800000 */
[----:B------:R-:W-:Y:S01]  /*8ec0*/  PLOP3.LUT P1, PT, PT, PT, UP0, 0x40, 0x0 ;  /* 0x000000000000781c */ /* 0x000fe20003f2e808 */
[----:B------:R-:W-:Y:S01]  /*8ed0*/  UISETP.GE.AND UP0, UPT, UR4, 0x2a, UPT ;  /* 0x0000002a0400788c */ /* 0x000fe2000bf06270 */
[----:B------:R-:W-:Y:S02]  /*8ee0*/  ISETP.LT.OR P0, PT, R165, 0x11, P0 ;  /* 0x00000011a500780c */ /* 0x000fe40000701670 */
[----:B------:R-:W-:Y:S02]  /*8ef0*/  ISETP.LT.OR P2, PT, R168, 0x9, P2 ;  /* 0x00000009a800780c */ /* 0x000fe40001741670 */
[C---:B------:R-:W-:Y:S02]  /*8f00*/  ISETP.GT.AND P1, PT, R167.reuse, 0x10, P1 ;  /* 0x00000010a700780c */ /* 0x040fe40000f24270 */
[----:B------:R-:W-:Y:S02]  /*8f10*/  FSEL R198, R22, -INF , !P0 ;  /* 0xff80000016c67808 */ /* 0x000fe40004000000 */
[----:B------:R-:W-:Y:S02]  /*8f20*/  PLOP3.LUT P0, PT, PT, PT, UP6, 0x40, 0x0 ;  /* 0x000000000000781c */ /* 0x000fe40003f0e868 */
[----:B------:R-:W-:Y:S02]  /*8f30*/  FSEL R16, R16, -INF , !P2 ;  /* 0xff80000010107808 */ /* 0x000fe40005000000 */
[----:B------:R-:W-:Y:S01]  /*8f40*/  PLOP3.LUT P2, PT, PT, PT, UP6, 0x40, 0x0 ;  /* 0x000000000000781c */ /* 0x000fe20003f4e868 */
[----:B------:R-:W-:Y:S01]  /*8f50*/  UISETP.NE.AND UP6, UPT, UR25, URZ, UPT ;  /* 0x0000003f1900728c */ /* 0x000fe2000bfc5270 */
[----:B------:R-:W-:Y:S02]  /*8f60*/  ISETP.LT.OR P1, PT, R168, 0x11, P1 ;  /* 0x00000011a800780c */ /* 0x000fe40000f21670 */
[----:B------:R-:W-:Y:S01]  /*8f70*/  ISETP.GT.AND P0, PT, R167, 0x11, P0 ;  /* 0x00000011a700780c */ /* 0x000fe20000704270 */
[----:B------:R-:W-:Y:S01]  /*8f80*/  UP2UR UR31, UPR, URZ, 0x40 ;  /* 0x000000403f1f7883 */ /* 0x000fe20008000000 */
[----:B------:R-:W-:Y:S01]  /*8f90*/  ISETP.GT.AND P2, PT, R3, 0x11, P2 ;  /* 0x000000110300780c */ /* 0x000fe20001744270 */
[----:B------:R-:W-:Y:S01]  /*8fa0*/  UISETP.NE.AND UP6, UPT, UR26, URZ, UPT ;  /* 0x0000003f1a00728c */ /* 0x000fe2000bfc5270 */
[----:B------:R-:W-:Y:S02]  /*8fb0*/  FSEL R196, R20, -INF , !P1 ;  /* 0xff80000014c47808 */ /* 0x000fe40004800000 */
[----:B------:R-:W-:Y:S01]  /*8fc0*/  PLOP3.LUT P1, PT, PT, PT, UP4, 0x40, 0x0 ;  /* 0x000000000000781c */ /* 0x000fe20003f2e848 */
[----:B------:R-:W-:Y:S01]  /*8fd0*/  UP2UR UR32, UPR, URZ, 0x40 ;  /* 0x000000403f207883 */ /* 0x000fe20008000000 */
[C---:B------:R-:W-:Y:S01]  /*8fe0*/  ISETP.LT.OR P0, PT, R168.reuse, 0x12, P0 ;  /* 0x00000012a800780c */ /* 0x040fe20000701670 */
[----:B------:R-:W-:Y:S01]  /*8ff0*/  UISETP.NE.AND UP6, UPT, UR27, URZ, UPT ;  /* 0x0000003f1b00728c */ /* 0x000fe2000bfc5270 */
[----:B------:R-:W-:Y:S02]  /*9000*/  ISETP.LT.OR P2, PT, R165, 0x12, P2 ;  /* 0x00000012a500780c */ /* 0x000fe40001741670 */
[----:B------:R-:W-:Y:S01]  /*9010*/  ISETP.GT.AND P1, PT, R3, 0x19, P1 ;  /* 0x000000190300780c */ /* 0x000fe20000f24270 */
[----:B------:R-:W-:Y:S01]  /*9020*/  UP2UR UR33, UPR, URZ, 0x40 ;  /* 0x000000403f217883 */ /* 0x000fe20008000000 */
[----:B------:R-:W-:Y:S01]  /*9030*/  FSEL R197, R21, -INF , !P0 ;  /* 0xff80000015c57808 */ /* 0x000fe20004000000 */
[----:B------:R-:W-:Y:S01]  /*9040*/  UISETP.NE.AND UP6, UPT, UR28, URZ, UPT ;  /* 0x0000003f1c00728c */ /* 0x000fe2000bfc5270 */
[----:B------:R-:W-:Y:S02]  /*9050*/  PLOP3.LUT P0, PT, PT, PT, UP5, 0x40, 0x0 ;  /* 0x000000000000781c */ /* 0x000fe40003f0e858 */
[----:B------:R-:W-:Y:S01]  /*9060*/  FSEL R199, R23, -INF , !P2 ;  /* 0xff80000017c77808 */ /* 0x000fe20005000000 */
[----:B------:R-:W-:Y:S01]  /*9070*/  UP2UR UR34, UPR, URZ, 0x40 ;  /* 0x000000403f227883 */ /* 0x000fe20008000000 */
[----:B------:R-:W-:Y:S01]  /*9080*/  PLOP3.LUT P2, PT, PT, PT, UP5, 0x40, 0x0 ;  /* 0x000000000000781c */ /* 0x000fe20003f4e858 */
[----:B------:R-:W-:Y:S01]  /*9090*/  UISETP.NE.AND UP6, UPT, UR29, URZ, UPT ;  /* 0x0000003f1d00728c */ /* 0x000fe2000bfc5270 */
[----:B------:R-:W-:Y:S02]  /*90a0*/  ISETP.LT.OR P1, PT, R165, 0x1a, P1 ;  /* 0x0000001aa500780c */ /* 0x000fe40000f21670 */
[----:B------:R-:W-:Y:S02]  /*90b0*/  ISETP.GT.AND P0, PT, R167, 0x18, P0 ;  /* 0x00000018a700780c */ /* 0x000fe40000704270 */
[----:B------:R-:W-:Y:S02]  /*90c0*/  ISETP.GT.AND P2, PT, R3, 0x18, P2 ;  /* 0x000000180300780c */ /* 0x000fe40001744270 */
[----:B------:R-:W-:Y:S02]  /*90d0*/  FSEL R209, R35, -INF , !P1 ;  /* 0xff80000023d17808 */ /* 0x000fe40004800000 */
[----:B------:R-:W-:Y:S02]  /*90e0*/  PLOP3.LUT P1, PT, PT, PT, UP3, 0x40, 0x0 ;  /* 0x000000000000781c */ /* 0x000fe40003f2e838 */
[----:B------:R-:W-:Y:S02]  /*90f0*/  ISETP.LT.OR P0, PT, R168, 0x19, P0 ;  /* 0x00000019a800780c */ /* 0x000fe40000701670 */
[----:B------:R-:W-:Y:S02]  /*9100*/  ISETP.LT.OR P2, PT, R165, 0x19, P2 ;  /* 0x00000019a500780c */ /* 0x000fe40001741670 */
[----:B------:R-:W-:Y:S02]  /*9110*/  ISETP.GT.AND P1, PT, R3, 0x20, P1 ;  /* 0x000000200300780c */ /* 0x000fe40000f24270 */
[----:B------:R-:W-:Y:S02]  /*9120*/  FSEL R201, R32, -INF , !P0 ;  /* 0xff80000020c97808 */ /* 0x000fe40004000000 */
[----:B------:R-:W-:Y:S02]  /*9130*/  PLOP3.LUT P0, PT, PT, PT, UP2, 0x40, 0x0 ;  /* 0x000000000000781c */ /* 0x000fe40003f0e828 */
[----:B------:R-:W-:Y:S02]  /*9140*/  FSEL R206, R34, -INF , !P2 ;  /* 0xff80000022ce7808 */ /* 0x000fe40005000000 */
[----:B------:R-:W-:Y:S02]  /*9150*/  PLOP3.LUT P2, PT, PT, PT, UP4, 0x40, 0x0 ;  /* 0x000000000000781c */ /* 0x000fe40003f4e848 */
[----:B------:R-:W-:Y:S02]  /*9160*/  ISETP.LT.OR P1, PT, R165, 0x21, P1 ;  /* 0x00000021a500780c */ /* 0x000fe40000f21670 */
[----:B------:R-:W-:Y:S02]  /*9170*/  ISETP.GT.AND P0, PT, R3, 0x21, P0 ;  /* 0x000000210300780c */ /* 0x000fe40000704270 */
[----:B------:R-:W-:Y:S02]  /*9180*/  ISETP.GT.AND P2, PT, R167, 0x19, P2 ;  /* 0x00000019a700780c */ /* 0x000fe40001744270 */
[----:B------:R-:W-:Y:S02]  /*9190*/  FSEL R219, R38, -INF , !P1 ;  /* 0xff80000026db7808 */ /* 0x000fe40004800000 */
[----:B------:R-:W-:Y:S02]  /*91a0*/  PLOP3.LUT P1, PT, PT, PT, UP2, 0x40, 0x0 ;  /* 0x000000000000781c */ /* 0x000fe40003f2e828 */
[----:B------:R-:W-:Y:S02]  /*91b0*/  ISETP.LT.OR P0, PT, R165, 0x22, P0 ;  /* 0x00000022a500780c */ /* 0x000fe40000701670 */
[C---:B------:R-:W-:Y:S02]  /*91c0*/  ISETP.LT.OR P2, PT, R168.reuse, 0x1a, P2 ;  /* 0x0000001aa800780c */ /* 0x040fe40001741670 */
[----:B------:R-:W-:Y:S02]  /*91d0*/  ISETP.GT.AND P1, PT, R167, 0x21, P1 ;  /* 0x00000021a700780c */ /* 0x000fe40000f24270 */
[----:B------:R-:W-:Y:S02]  /*91e0*/  FSEL R223, R39, -INF , !P0 ;  /* 0xff80000027df7808 */ /* 0x000fe40004000000 */
[----:B------:R-:W-:Y:S02]  /*91f0*/  PLOP3.LUT P0, PT, PT, PT, UP1, 0x40, 0x0 ;  /* 0x000000000000781c */ /* 0x000fe40003f0e818 */
[----:B------:R-:W-:Y:S02]  /*9200*/  FSEL R202, R33, -INF , !P2 ;  /* 0xff80000021ca7808 */ /* 0x000fe40005000000 */
[----:B------:R-:W-:Y:S02]  /*9210*/  PLOP3.LUT P2, PT, PT, PT, UP3, 0x40, 0x0 ;  /* 0x000000000000781c */ /* 0x000fe40003f4e838 */
[C---:B------:R-:W-:Y:S02]  /*9220*/  ISETP.LT.OR P1, PT, R168.reuse, 0x22, P1 ;  /* 0x00000022a800780c */ /* 0x040fe40000f21670 */
[----:B------:R-:W-:Y:S02]  /*9230*/  ISETP.GT.AND P0, PT, R3, 0x28, P0 ;  /* 0x000000280300780c */ /* 0x000fe40000704270 */
[----:B------:R-:W-:Y:S02]  /*9240*/  ISETP.GT.AND P2, PT, R167, 0x20, P2 ;  /* 0x00000020a700780c */ /* 0x000fe40001744270 */
[----:B------:R-:W-:Y:S02]  /*9250*/  FSEL R216, R37, -INF , !P1 ;  /* 0xff80000025d87808 */ /* 0x000fe40004800000 */
[----:B------:R-:W-:Y:S02]  /*9260*/  ISETP.LT.OR P1, PT, R165, 0x29, P0 ;  /* 0x00000029a500780c */ /* 0x000fe40000721670 */
[----:B------:R-:W-:Y:S02]  /*9270*/  PLOP3.LUT P0, PT, PT, PT, UP0, 0x40, 0x0 ;  /* 0x000000000000781c */ /* 0x000fe40003f0e808 */
[----:B------:R-:W-:Y:S02]  /*9280*/  ISETP.LT.OR P2, PT, R168, 0x21, P2 ;  /* 0x00000021a800780c */ /* 0x000fe40001741670 */
[----:B------:R-:W-:Y:S02]  /*9290*/  ISETP.GT.AND P0, PT, R3, 0x29, P0 ;  /* 0x000000290300780c */ /* 0x000fe40000704270 */
[----:B------:R-:W-:Y:S01]  /*92a0*/  FSEL R215, R36, -INF , !P2 ;  /* 0xff80000024d77808 */ /* 0x000fe20005000000 */
[----:B------:R-:W1:Y:S01]  /*92b0*/  SHFL.IDX PT, R3, R172, 0x3, 0x1c1f ;  /* 0x007c1f00ac037f89 */ /* 0x000e6200000e0000 */
[----:B------:R-:W-:Y:S02]  /*92c0*/  PLOP3.LUT P2, PT, PT, PT, UP1, 0x40, 0x0 ;  /* 0x000000000000781c */ /* 0x000fe40003f4e818 */
[----:B------:R-:W-:Y:S02]  /*92d0*/  ISETP.LT.OR P0, PT, R165, 0x2a, P0 ;  /* 0x0000002aa500780c */ /* 0x000fe40000701670 */
[----:B------:R-:W-:Y:S02]  /*92e0*/  ISETP.GT.AND P2, PT, R167, 0x28, P2 ;  /* 0x00000028a700780c */ /* 0x000fe40001744270 */
[----:B------:R-:W-:Y:S02]  /*92f0*/  FSEL R252, R50, -INF , !P1 ;  /* 0xff80000032fc7808 */ /* 0x000fe40004800000 */
[----:B------:R-:W-:Y:S02]  /*9300*/  PLOP3.LUT P1, PT, PT, PT, UP0, 0x40, 0x0 ;  /* 0x000000000000781c */ /* 0x000fe40003f2e808 */
[----:B------:R-:W-:Y:S02]  /*9310*/  FSEL R51, R51, -INF , !P0 ;  /* 0xff80000033337808 */ /* 0x000fe40004000000 */
[----:B------:R-:W-:Y:S01]  /*9320*/  PLOP3.LUT P0, PT, PT, PT, UP6, 0x40, 0x0 ;  /* 0x000000000000781c */ /* 0x000fe20003f0e868 */
[----:B------:R-:W-:Y:S01]  /*9330*/  UISETP.NE.AND UP6, UPT, UR34, URZ, UPT ;  /* 0x0000003f2200728c */ /* 0x000fe2000bfc5270 */
[----:B------:R-:W-:Y:S02]  /*9340*/  ISETP.LT.OR P2, PT, R168, 0x29, P2 ;  /* 0x00000029a800780c */ /* 0x000fe40001741670 */
[----:B------:R-:W-:Y:S02]  /*9350*/  ISETP.GT.AND P1, PT, R167, 0x29, P1 ;  /* 0x00000029a700780c */ /* 0x000fe40000f24270 */
[----:B------:R-:W-:Y:S02]  /*9360*/  FSEL R222, R48, -INF , !P2 ;  /* 0xff80000030de7808 */ /* 0x000fe40005000000 */
[----:B------:R-:W-:Y:S01]  /*9370*/  PLOP3.LUT P2, PT, PT, PT, UP6, 0x40, 0x0 ;  /* 0x000000000000781c */ /* 0x000fe20003f4e868 */
[----:B------:R-:W-:Y:S01]  /*9380*/  UISETP.NE.AND UP6, UPT, UR33, URZ, UPT ;  /* 0x0000003f2100728c */ /* 0x000fe2000bfc5270 */
[----:B------:R-:W-:Y:S02]  /*9390*/  ISETP.LT.OR P1, PT, R168, 0x2a, P1 ;  /* 0x0000002aa800780c */ /* 0x000fe40000f21670 */
[----:B------:R-:W-:Y:S02]  /*93a0*/  ISETP.GT.AND P0, PT, R0, RZ, P0 ;  /* 0x000000ff0000720c */ /* 0x000fe40000704270 */
        /* <DEDUP_REMOVED lines=9> */
[C---:B------:R-:W-:Y:S02]  /*9440*/  ISETP.GT.AND P0, PT, R0.reuse, 0x9, P0 ;  /* 0x000000090000780c */ /* 0x040fe40000704270 */
[----:B------:R-:W-:Y:S02]  /*9450*/  ISETP.GT.AND P1, PT, R0, 0x8, P1 ;  /* 0x000000080000780c */ /* 0x000fe40000f24270 */
[C---:B------:R-:W-:Y:S02]  /*9460*/  ISETP.LT.OR P0, PT, R2.reuse, 0xa, P0 ;  /* 0x0000000a0200780c */ /* 0x040fe40000701670 */
[----:B------:R-:W-:Y:S02]  /*9470*/  FSEL R17, R9, -INF , !P2 ;  /* 0xff80000009117808 */ /* 0x000fe40005000000 */
[----:B------:R-:W-:Y:S01]  /*9480*/  PLOP3.LUT P2, PT, PT, PT, UP6, 0x40, 0x0 ;  /* 0x000000000000781c */ /* 0x000fe20003f4e868 */
[----:B------:R-:W-:Y:S01]  /*9490*/  UISETP.NE.AND UP6, UPT, UR30, URZ, UPT ;  /* 0x0000003f1e00728c */ /* 0x000fe2000bfc5270 */
[----:B------:R-:W-:Y:S02]  /*94a0*/  ISETP.LT.OR P1, PT, R2, 0x9, P1 ;  /* 0x000000090200780c */ /* 0x000fe40000f21670 */
[----:B------:R-:W-:Y:S01]  /*94b0*/  FSEL R13, R13, -INF , !P0 ;  /* 0xff8000000d0d7808 */ /* 0x000fe20004000000 */
[----:B------:R-:W-:Y:S01]  /*94c0*/  UP2UR UR30, UPR, URZ, 0x40 ;  /* 0x000000403f1e7883 */ /* 0x000fe20008000000 */
[----:B------:R-:W-:Y:S02]  /*94d0*/  PLOP3.LUT P0, PT, PT, PT, UP5, 0x40, 0x0 ;  /* 0x000000000000781c */ /* 0x000fe40003f0e858 */
        /* <DEDUP_REMOVED lines=52> */
.L_x_2411:
[----:B------:R-:W-:Y:S04]  /*9820*/  MOV R4, c[0x0][0x32c] ;  /* 0x0000cb0000047a02 */ /* 0x000fe80000000f00 */
[----:B------:R-:W-:Y:S11]  /*9830*/  ISETP.NE.AND P0, PT, R4, 0x1, PT ;  /* 0x000000010400780c */ /* 0x000ff60003f05270 */
[----:B------:R-:W-:Y:S02]  /*9840*/  @!UPT UIADD3 URZ, URZ, URZ, URZ ;  /* 0x0000003f3f3ff290 */ /* 0x000fe4000fffe03f */
[----:B------:R-:W-:Y:S05]  /*9850*/  @P0 IMAD.HI.U32 R4, R3, c[0x0][0x330], RZ ;  /* 0x0000cc0003040a27 */ /* 0x000fea00078e00ff */
[----:B------:R-:W-:Y:S02]  /*9860*/  @P0 SHF.R.U32.HI R3, RZ, c[0x0][0x334], R4 ;  /* 0x0000cd00ff030a19 */ /* 0x000fe40000011604 */
.L_x_2412:
[----:B------:R-:W-:Y:S05]  /*9870*/  BSYNC B0 ;  /* 0x0000000000007941 */ /* 0x000fea0003800000 */
.L_x_2410:
[----:B------:R-:W-:Y:S05]  /*9880*/  IADD3 R4, -R194, UR4, RZ ;  /* 0x00000004c2047c10 */ /* 0x000fea000fffe1ff */
[----:B------:R-:W-:Y:S05]  /*9890*/  IMAD R3, R3, c[0x0][0x32c], R4 ;  /* 0x0000cb0003037a24 */ /* 0x000fea00078e0204 */
[----:B------:R-:W-:Y:S02]  /*98a0*/  IADD3 R4, R3, c[0x0][0x32c], RZ ;  /* 0x0000cb0003047a10 */ /* 0x000fe40007ffe0ff */
[----:B------:R-:W-:Y:S02]  /*98b0*/  IMNMX R0, R0, R3, !PT ;  /* 0x0000000300007217 */ /* 0x000fe40007800200 */
[----:B------:R-:W-:Y:S02]  /*98c0*/  IMNMX R2, R2, R4, PT ;  /* 0x0000000402027217 */ /* 0x000fe40003800200 */
.L_x_2409:
        /* <DEDUP_REMOVED lines=32> */
[----:B------:R-:W-:Y:S02]  /*9ad0*/  MOV R41, R51 ;  /* 0x0000003300297202 */ /* 0x000fe40000000f00 */
[----:B------:R-:W-:Y:S02]  /*9ae0*/  FMNMX.FTZ R169, R246, R169, !PT ;  /* 0x000000a9f6a97209 */ /* 0x000fe40007810000 */
[----:B------:R-:W-:Y:S02]  /*9af0*/  FMNMX.FTZ R3, R252, R3, !PT ;  /* 0x00000003fc037209 */ /* 0x000fe40007810000 */
[----:B------:R-:W-:Y:S01]  /*9b00*/  PLOP3.LUT P2, PT, PT, PT, UP3, 0x40, 0x0 ;  /* 0x000000000000781c */ /* 0x000fe20003f4e838 */
[----:B------:R-:W1:Y:S01]  /*9b10*/  SHFL.BFLY PT, R5, R169, 0x2, 0x1f ;  /* 0x0c401f00a9057f89 */ /* 0x000e6200000e0000 */
[----:B------:R-:W-:Y:S01]  /*9b20*/  FMNMX.FTZ R4, R8, R170, !PT ;  /* 0x000000aa08047209 */ /* 0x000fe20007810000 */
[----:B------:R-:W-:Y:S01]  /*9b30*/  UISETP.NE.AND UP3, UPT, UR29, URZ, UPT ;  /* 0x0000003f1d00728c */ /* 0x000fe2000bf65270 */
[----:B------:R-:W-:Y:S02]  /*9b40*/  FMNMX.FTZ R3, R41, R3, !PT ;  /* 0x0000000329037209 */ /* 0x000fe40007810000 */
[----:B------:R-:W-:Y:S02]  /*9b50*/  ISETP.GT.AND P2, PT, R0, 0x1, P2 ;  /* 0x000000010000780c */ /* 0x000fe40001744270 */
[----:B------:R-:W-:Y:S01]  /*9b60*/  FMNMX.FTZ R4, R17, R4, !PT ;  /* 0x0000000411047209 */ /* 0x000fe20007810000 */
[----:B------:R-:W2:Y:S01]  /*9b70*/  SHFL.BFLY PT, R168, R3, 0x2, 0x1f ;  /* 0x0c401f0003a87f89 */ /* 0x000ea200000e0000 */
[----:B------:R-:W-:Y:S02]  /*9b80*/  ISETP.LT.OR P2, PT, R2, 0x2, P2 ;  /* 0x000000020200780c */ /* 0x000fe40001741670 */
[----:B------:R-:W-:Y:S02]  /*9b90*/  FMNMX.FTZ R4, R12, R4, !PT ;  /* 0x000000040c047209 */ /* 0x000fe40007810000 */
[----:B------:R-:W-:Y:S02]  /*9ba0*/  FSEL R11, R11, -INF , !P2 ;  /* 0xff8000000b0b7808 */ /* 0x000fe40005000000 */
[----:B------:R-:W-:Y:S01]  /*9bb0*/  PLOP3.LUT P2, PT, PT, PT, UP0, 0x40, 0x0 ;  /* 0x000000000000781c */ /* 0x000fe20003f4e808 */
[----:B------:R-:W-:Y:S01]  /*9bc0*/  UISETP.NE.AND UP0, UPT, UR26, URZ, UPT ;  /* 0x0000003f1a00728c */ /* 0x000fe2000bf05270 */
[----:B------:R-:W-:Y:S02]  /*9bd0*/  FMNMX.FTZ R4, R13, R4, !PT ;  /* 0x000000040d047209 */ /* 0x000fe40007810000 */
[----:B------:R-:W-:Y:S02]  /*9be0*/  ISETP.GT.AND P2, PT, R0, 0x10, P2 ;  /* 0x000000100000780c */ /* 0x000fe40001744270 */
[----:B------:R-:W-:Y:S02]  /*9bf0*/  FMNMX.FTZ R4, R205, R4, !PT ;  /* 0x00000004cd047209 */ /* 0x000fe40007810000 */
[----:B------:R-:W-:Y:S02]  /*9c00*/  ISETP.LT.OR P2, PT, R2, 0x11, P2 ;  /* 0x000000110200780c */ /* 0x000fe40001741670 */
[----:B------:R-:W-:Y:S02]  /*9c10*/  FMNMX.FTZ R4, R208, R4, !PT ;  /* 0x00000004d0047209 */ /* 0x000fe40007810000 */
[----:B------:R-:W-:Y:S02]  /*9c20*/  FSEL R200, R26, -INF , !P2 ;  /* 0xff8000001ac87808 */ /* 0x000fe40005000000 */
[----:B------:R-:W-:Y:S02]  /*9c30*/  FMNMX.FTZ R4, R210, R4, !PT ;  /* 0x00000004d2047209 */ /* 0x000fe40007810000 */
[----:B------:R-:W-:Y:S01]  /*9c40*/  PLOP3.LUT P0, PT, PT, PT, UP2, 0x40, 0x0 ;  /* 0x000000000000781c */ /* 0x000fe20003f0e828 */
[----:B------:R-:W-:Y:S01]  /*9c50*/  UISETP.NE.AND UP2, UPT, UR28, URZ, UPT ;  /* 0x0000003f1c00728c */ /* 0x000fe2000bf45270 */
[----:B-1----:R-:W-:Y:S02]  /*9c60*/  FMNMX.FTZ R169, R169, R5, !PT ;  /* 0x00000005a9a97209 */ /* 0x002fe40007810000 */
[----:B------:R-:W-:Y:S02]  /*9c70*/  FMNMX.FTZ R4, R211, R4, !PT ;  /* 0x00000004d3047209 */ /* 0x000fe40007810000 */
[----:B--2---:R-:W-:Y:S01]  /*9c80*/  FMNMX.FTZ R168, R3, R168, !PT ;  /* 0x000000a803a87209 */ /* 0x004fe20007810000 */
[----:B------:R-:W1:Y:S01]  /*9c90*/  SHFL.BFLY PT, R5, R169, 0x1, 0x1f ;  /* 0x0c201f00a9057f89 */ /* 0x000e6200000e0000 */
[----:B------:R-:W-:Y:S02]  /*9ca0*/  FMNMX.FTZ R3, R247, R4, !PT ;  /* 0x00000004f7037209 */ /* 0x000fe40007810000 */
[----:B------:R-:W-:Y:S02]  /*9cb0*/  ISETP.GT.AND P0, PT, R0, 0x8, P0 ;  /* 0x000000080000780c */ /* 0x000fe40000704270 */
[----:B------:R-:W-:Y:S02]  /*9cc0*/  FMNMX.FTZ R3, R251, R3, !PT ;  /* 0x00000003fb037209 */ /* 0x000fe40007810000 */
[----:B------:R-:W-:Y:S01]  /*9cd0*/  PLOP3.LUT P1, PT, PT, PT, UP4, 0x40, 0x0 ;  /* 0x000000000000781c */ /* 0x000fe20003f2e848 */
[----:B------:R-:W-:Y:S01]  /*9ce0*/  UISETP.NE.AND UP4, UPT, UR4, URZ, UPT ;  /* 0x0000003f0400728c */ /* 0x000fe2000bf85270 */
[----:B------:R-:W-:Y:S01]  /*9cf0*/  FMNMX.FTZ R3, R34, R3, !PT ;  /* 0x0000000322037209 */ /* 0x000fe20007810000 */
[----:B------:R-:W-:Y:S01]  /*9d00*/  SHFL.BFLY PT, R9, R168, 0x1, 0x1f ;  /* 0x0c201f00a8097f89 */ /* 0x000fe200000e0000 */
[----:B------:R-:W-:Y:S02]  /*9d10*/  ISETP.LT.OR P0, PT, R2, 0x9, P0 ;  /* 0x000000090200780c */ /* 0x000fe40000701670 */
[----:B------:R-:W-:Y:S02]  /*9d20*/  FMNMX.FTZ R3, R35, R3, !PT ;  /* 0x0000000323037209 */ /* 0x000fe40007810000 */
[----:B------:R-:W-:Y:S02]  /*9d30*/  ISETP.GT.AND P1, PT, R0, RZ, P1 ;  /* 0x000000ff0000720c */ /* 0x000fe40000f24270 */
[----:B------:R-:W-:Y:S02]  /*9d40*/  FSEL R14, R14, -INF , !P0 ;  /* 0xff8000000e0e7808 */ /* 0x000fe40004000000 */
[----:B------:R-:W-:Y:S02]  /*9d50*/  PLOP3.LUT P0, PT, PT, PT, UP6, 0x40, 0x0 ;  /* 0x000000000000781c */ /* 0x000fe40003f0e868 */
[----:B------:R-:W-:Y:S02]  /*9d60*/  ISETP.LT.OR P1, PT, R2, 0x1, P1 ;  /* 0x000000010200780c */ /* 0x000fe40000f21670 */
[----:B------:R-:W-:Y:S02]  /*9d70*/  ISETP.GT.AND P0, PT, R0, 0x11, P0 ;  /* 0x000000110000780c */ /* 0x000fe40000704270 */
[----:B-1----:R-:W-:Y:S02]  /*9d80*/  FMNMX.FTZ R169, R169, R5, !PT ;  /* 0x00000005a9a97209 */ /* 0x002fe40007810000 */
[----:B------:R-:W-:Y:S02]  /*9d90*/  FSEL R10, R10, -INF , !P1 ;  /* 0xff8000000a0a7808 */ /* 0x000fe40004800000 */
[C---:B------:R-:W-:Y:S01]  /*9da0*/  FSETP.NEU.FTZ.AND P2, PT, R169.reuse, -INF , PT ;  /* 0xff800000a900780b */ /* 0x040fe20003f5d000 */
[----:B------:R-:W-:Y:S01]  /*9db0*/  FMUL.FTZ R173, R169, c[0x0][0x2d0] ;  /* 0x0000b400a9ad7a20 */ /* 0x000fe20000410000 */
[----:B------:R-:W-:Y:S01]  /*9dc0*/  PLOP3.LUT P1, PT, PT, PT, UP1, 0x40, 0x0 ;  /* 0x000000000000781c */ /* 0x000fe20003f2e818 */
[----:B------:R-:W-:Y:S01]  /*9dd0*/  UISETP.NE.AND UP1, UPT, UR27, URZ, UPT ;  /* 0x0000003f1b00728c */ /* 0x000fe2000bf25270 */
[----:B------:R-:W-:Y:S02]  /*9de0*/  ISETP.LT.OR P0, PT, R2, 0x12, P0 ;  /* 0x000000120200780c */ /* 0x000fe40000701670 */
[----:B------:R-:W-:Y:S02]  /*9df0*/  FSEL R173, R173, RZ, P2 ;  /* 0x000000ffadad7208 */ /* 0x000fe40001000000 */
[----:B------:R-:W-:Y:S02]  /*9e00*/  ISETP.GT.AND P1, PT, R0, 0x9, P1 ;  /* 0x000000090000780c */ /* 0x000fe40000f24270 */
[----:B------:R-:W-:Y:S01]  /*9e10*/  FSEL R203, R27, -INF , !P0 ;  /* 0xff8000001bcb7808 */ /* 0x000fe20004000000 */
[--C-:B------:R-:W-:Y:S01]  /*9e20*/  FFMA.FTZ R4, R6, c[0x0][0x2d0], -R173.reuse ;  /* 0x0000b40006047a23 */ /* 0x100fe200000108ad */
[----:B------:R-:W-:Y:S01]  /*9e30*/  PLOP3.LUT P0, PT, PT, PT, UP4, 0x40, 0x0 ;  /* 0x000000000000781c */ /* 0x000fe20003f0e848 */
[----:B------:R-:W1:Y:S01]  /*9e40*/  SHFL.BFLY PT, R6, R3, 0x2, 0x1f ;  /* 0x0c401f0003067f89 */ /* 0x000e6200000e0000 */
[----:B------:R-:W-:Y:S01]  /*9e50*/  ISETP.LT.OR P1, PT, R2, 0xa, P1 ;  /* 0x0000000a0200780c */ /* 0x000fe20000f21670 */
[----:B------:R2:W3:Y:S01]  /*9e60*/  MUFU.EX2 R20, R4 ;  /* 0x0000000400147308 */ /* 0x0004e20000000800 */
[----:B------:R-:W-:Y:S02]  /*9e70*/  ISETP.GT.AND P0, PT, R0, 0x19, P0 ;  /* 0x000000190000780c */ /* 0x000fe40000704270 */
[----:B------:R-:W-:Y:S02]  /*9e80*/  FSEL R15, R15, -INF , !P1 ;  /* 0xff8000000f0f7808 */ /* 0x000fe40004800000 */
[----:B------:R-:W-:Y:S02]  /*9e90*/  PLOP3.LUT P1, PT, PT, PT, UP5, 0x40, 0x0 ;  /* 0x000000000000781c */ /* 0x000fe40003f2e858 */
[----:B------:R-:W-:Y:S02]  /*9ea0*/  ISETP.LT.OR P0, PT, R2, 0x1a, P0 ;  /* 0x0000001a0200780c */ /* 0x000fe40000701670 */
[----:B------:R-:W-:Y:S02]  /*9eb0*/  ISETP.GT.AND P1, PT, R0, 0x18, P1 ;  /* 0x000000180000780c */ /* 0x000fe40000f24270 */
[----:B------:R-:W-:Y:S02]  /*9ec0*/  FSEL R207, R31, -INF , !P0 ;  /* 0xff8000001fcf7808 */ /* 0x000fe40004000000 */
[----:B------:R-:W-:Y:S02]  /*9ed0*/  PLOP3.LUT P0, PT, PT, PT, UP3, 0x40, 0x0 ;  /* 0x000000000000781c */ /* 0x000fe40003f0e838 */
[----:B------:R-:W-:Y:S02]  /*9ee0*/  ISETP.LT.OR P1, PT, R2, 0x19, P1 ;  /* 0x000000190200780c */ /* 0x000fe40000f21670 */
[----:B------:R-:W-:Y:S02]  /*9ef0*/  ISETP.GT.AND P0, PT, R0, 0x20, P0 ;  /* 0x000000200000780c */ /* 0x000fe40000704270 */
[----:B------:R-:W-:Y:S02]  /*9f00*/  FSEL R204, R30, -INF , !P1 ;  /* 0xff8000001ecc7808 */ /* 0x000fe40004800000 */
[----:B------:R-:W-:Y:S02]  /*9f10*/  PLOP3.LUT P1, PT, PT, PT, UP2, 0x40, 0x0 ;  /* 0x000000000000781c */ /* 0x000fe40003f2e828 */
[----:B-1----:R-:W-:Y:S01]  /*9f20*/  FMNMX.FTZ R3, R3, R6, !PT ;  /* 0x0000000603037209 */ /* 0x002fe20007810000 */
[--C-:B--2---:R-:W-:Y:S01]  /*9f30*/  FFMA.FTZ R4, R7, c[0x0][0x2d0], -R173.reuse ;  /* 0x0000b40007047a23 */ /* 0x104fe200000108ad */
[----:B------:R-:W-:Y:S02]  /*9f40*/  ISETP.LT.OR P0, PT, R2, 0x21, P0 ;  /* 0x000000210200780c */ /* 0x000fe40000701670 */
[----:B------:R-:W-:Y:S01]  /*9f50*/  ISETP.GT.AND P1, PT, R0, 0x21, P1 ;  /* 0x000000210000780c */ /* 0x000fe20000f24270 */
[----:B------:R1:W2:Y:S01]  /*9f60*/  MUFU.EX2 R24, R4 ;  /* 0x0000000400187308 */ /* 0x0002a20000000800 */
[----:B------:R-:W4:Y:S01]  /*9f70*/  SHFL.BFLY PT, R167, R3, 0x1, 0x1f ;  /* 0x0c201f0003a77f89 */ /* 0x000f2200000e0000 */
[----:B------:R-:W-:Y:S02]  /*9f80*/  FSEL R212, R42, -INF , !P0 ;  /* 0xff8000002ad47808 */ /* 0x000fe40004000000 */
[----:B------:R-:W-:Y:S02]  /*9f90*/  PLOP3.LUT P0, PT, PT, PT, UP1, 0x40, 0x0 ;  /* 0x000000000000781c */ /* 0x000fe40003f0e818 */
[----:B------:R-:W-:Y:S02]  /*9fa0*/  FMNMX.FTZ R168, R168, R9, !PT ;  /* 0x00000009a8a87209 */ /* 0x000fe40007810000 */
[----:B------:R-:W-:Y:S02]  /*9fb0*/  ISETP.LT.OR P1, PT, R2, 0x22, P1 ;  /* 0x000000220200780c */ /* 0x000fe40000f21670 */
[----:B------:R-:W-:Y:S01]  /*9fc0*/  ISETP.GT.AND P0, PT, R0, 0x28, P0 ;  /* 0x000000280000780c */ /* 0x000fe20000704270 */
[C---:B------:R-:W-:Y:S01]  /*9fd0*/  FMUL.FTZ R174, R168.reuse, c[0x0][0x2d0] ;  /* 0x0000b400a8ae7a20 */ /* 0x040fe20000410000 */
[----:B------:R-:W-:Y:S02]  /*9fe0*/  FSEL R214, R43, -INF , !P1 ;  /* 0xff8000002bd67808 */ /* 0x000fe40004800000 */
[----:B------:R-:W-:Y:S02]  /*9ff0*/  FSETP.NEU.FTZ.AND P1, PT, R168, -INF , PT ;  /* 0xff800000a800780b */ /* 0x000fe40003f3d000 */
[----:B------:R-:W-:Y:S02]  /*a000*/  ISETP.LT.OR P0, PT, R2, 0x29, P0 ;  /* 0x000000290200780c */ /* 0x000fe40000701670 */
[----:B------:R-:W-:Y:S02]  /*a010*/  FMNMX.FTZ R5, R10, R171, !PT ;  /* 0x000000ab0a057209 */ /* 0x000fe40007810000 */
[----:B------:R-:W-:Y:S02]  /*a020*/  FSEL R174, R174, RZ, P1 ;  /* 0x000000ffaeae7208 */ /* 0x000fe40000800000 */
[----:B------:R-:W-:Y:S01]  /*a030*/  FSEL R213, R46, -INF , !P0 ;  /* 0xff8000002ed57808 */ /* 0x000fe20004000000 */
[--C-:B-1----:R-:W-:Y:S01]  /*a040*/  FFMA.FTZ R4, R16, c[0x0][0x2d0], -R173.reuse ;  /* 0x0000b40010047a23 */ /* 0x102fe200000108ad */
[----:B------:R-:W-:Y:S01]  /*a050*/  PLOP3.LUT P0, PT, PT, PT, UP0, 0x40, 0x0 ;  /* 0x000000000000781c */ /* 0x000fe20003f0e808 */
[----:B------:R-:W-:Y:S01]  /*a060*/  UISETP.GT.AND UP0, UPT, UR24, UR5, UPT ;  /* 0x000000051800728c */ /* 0x000fe2000bf04270 */
[----:B------:R-:W-:Y:S01]  /*a070*/  FMNMX.FTZ R5, R11, R5, !PT ;  /* 0x000000050b057209 */ /* 0x000fe20007810000 */
[----:B------:R1:W1:Y:S01]  /*a080*/  MUFU.EX2 R21, R4 ;  /* 0x0000000400157308 */ /* 0x0002620000000800 */
[----:B----4-:R-:W-:Y:S01]  /*a090*/  FMNMX.FTZ R167, R3, R167, !PT ;  /* 0x000000a703a77209 */ /* 0x010fe20007810000 */
[--C-:B------:R-:W-:Y:S01]  /*a0a0*/  FFMA.FTZ R3, R19, c[0x0][0x2d0], -R174.reuse ;  /* 0x0000b40013037a23 */ /* 0x100fe200000108ae */
[----:B------:R-:W-:Y:S01]  /*a0b0*/  ISETP.GT.AND P0, PT, R0, 0x29, P0 ;  /* 0x000000290000780c */ /* 0x000fe20000704270 */
[----:B------:R-:W-:Y:S01]  /*a0c0*/  UIADD3 UR24, UR24, -0x1, URZ ;  /* 0xffffffff18187890 */ /* 0x000fe2000fffe03f */
[----:B------:R-:W-:Y:S02]  /*a0d0*/  FMNMX.FTZ R5, R14, R5, !PT ;  /* 0x000000050e057209 */ /* 0x000fe40007810000 */
[----:B------:R-:W-:Y:S01]  /*a0e0*/  ISETP.LT.OR P0, PT, R2, 0x2a, P0 ;  /* 0x0000002a0200780c */ /* 0x000fe20000701670 */
[--C-:B------:R-:W-:Y:S01]  /*a0f0*/  FFMA.FTZ R2, R192, c[0x0][0x2d0], -R174.reuse ;  /* 0x0000b400c0027a23 */ /* 0x100fe200000108ae */
[----:B------:R-:W-:Y:S01]  /*a100*/  FMNMX.FTZ R5, R15, R5, !PT ;  /* 0x000000050f057209 */ /* 0x000fe20007810000 */
[----:B------:R-:W-:Y:S01]  /*a110*/  MUFU.EX2 R49, R3 ;  /* 0x0000000300317308 */ /* 0x000fe20000000800 */
[----:B------:R-:W-:Y:S02]  /*a120*/  FSEL R172, R47, -INF , !P0 ;  /* 0xff8000002fac7808 */ /* 0x000fe40004000000 */
[----:B------:R-:W-:Y:S02]  /*a130*/  FMNMX.FTZ R5, R200, R5, !PT ;  /* 0x00000005c8057209 */ /* 0x000fe40007810000 */
[----:B------:R-:W-:Y:S02]  /*a140*/  FSETP.NEU.FTZ.AND P0, PT, R167, -INF , PT ;  /* 0xff800000a700780b */ /* 0x000fe40003f1d000 */
[----:B------:R-:W-:Y:S02]  /*a150*/  FMNMX.FTZ R5, R203, R5, !PT ;  /* 0x00000005cb057209 */ /* 0x000fe40007810000 */
[----:B---3--:R-:W-:Y:S01]  /*a160*/  MOV R43, R20 ;  /* 0x00000014002b7202 */ /* 0x008fe20000000f00 */
[----:B------:R3:W-:Y:S01]  /*a170*/  MUFU.EX2 R6, R2 ;  /* 0x0000000200067308 */ /* 0x0007e20000000800 */
[----:B------:R-:W-:Y:S02]  /*a180*/  MOV R42, R34 ;  /* 0x00000022002a7202 */ /* 0x000fe40000000f00 */
[----:B--2---:R-:W-:Y:S01]  /*a190*/  F2FP.PACK_AB R192, R24, R43 ;  /* 0x0000002b18c0723e */ /* 0x004fe200000000ff */
[----:B-1----:R-:W-:Y:S01]  /*a1a0*/  FFMA.FTZ R4, R18, c[0x0][0x2d0], -R173 ;  /* 0x0000b40012047a23 */ /* 0x002fe200000108ad */
[----:B------:R-:W-:Y:S02]  /*a1b0*/  MOV R46, R21 ;  /* 0x00000015002e7202 */ /* 0x000fe40000000f00 */
[----:B------:R-:W-:Y:S03]  /*a1c0*/  LDSM.16.MT88.4 R20, [R225+0x100] ;  /* 0x00010000e114783b */ /* 0x000fe60000004200 */
[----:B------:R1:W2:Y:S01]  /*a1d0*/  MUFU.EX2 R51, R4 ;  /* 0x0000000400337308 */ /* 0x0002a20000000800 */
[--C-:B---3--:R-:W-:Y:S09]  /*a1e0*/  FFMA.FTZ R2, R193, c[0x0][0x2d0], -R174.reuse ;  /* 0x0000b400c1027a23 */ /* 0x108ff200000108ae */
[----:B------:R-:W3:Y:S01]  /*a1f0*/  MUFU.EX2 R50, R2 ;  /* 0x0000000200327308 */ /* 0x000ee20000000800 */
[----:B-1----:R-:W-:Y:S01]  /*a200*/  FMNMX.FTZ R4, R204, R5, !PT ;  /* 0x00000005cc047209 */ /* 0x002fe20007810000 */
[----:B------:R-:W-:Y:S01]  /*a210*/  FFMA.FTZ R5, R175, c[0x0][0x2d0], -R174 ;  /* 0x0000b400af057a23 */ /* 0x000fe200000108ae */
[----:B--2---:R-:W-:Y:S01]  /*a220*/  F2FP.PACK_AB R194, R51, R46 ;  /* 0x0000002e33c2723e */ /* 0x004fe200000000ff */
[----:B------:R-:W-:Y:S01]  /*a230*/  FMUL.FTZ R175, R167, c[0x0][0x2d0] ;  /* 0x0000b400a7af7a20 */ /* 0x000fe20000410000 */
[----:B------:R-:W-:Y:S05]  /*a240*/  FMNMX.FTZ R4, R207, R4, !PT ;  /* 0x00000004cf047209 */ /* 0x000fea0007810000 */
[----:B------:R-:W-:Y:S01]  /*a250*/  MUFU.EX2 R45, R5 ;  /* 0x00000005002d7308 */ /* 0x000fe20000000800 */
[----:B------:R-:W-:Y:S02]  /*a260*/  FSEL R175, R175, RZ, P0 ;  /* 0x000000ffafaf7208 */ /* 0x000fe40000000000 */
[----:B------:R-:W-:Y:S03]  /*a270*/  FMNMX.FTZ R0, R212, R4, !PT ;  /* 0x00000004d4007209 */ /* 0x000fe60007810000 */
[--C-:B------:R-:W-:Y:S01]  /*a280*/  FFMA.FTZ R3, R8, c[0x0][0x2d0], -R175.reuse ;  /* 0x0000b40008037a23 */ /* 0x100fe200000108af */
[----:B------:R-:W-:Y:S01]  /*a290*/  FMNMX.FTZ R0, R214, R0, !PT ;  /* 0x00000000d6007209 */ /* 0x000fe20007810000 */
[--C-:B------:R-:W-:Y:S02]  /*a2a0*/  FFMA.FTZ R4, R12, c[0x0][0x2d0], -R175.reuse ;  /* 0x0000b4000c047a23 */ /* 0x100fe400000108af */
[----:B------:R1:W-:Y:S01]  /*a2b0*/  MUFU.EX2 R44, R3 ;  /* 0x00000003002c7308 */ /* 0x0003e20000000800 */
[----:B------:R-:W-:Y:S02]  /*a2c0*/  FMNMX.FTZ R0, R213, R0, !PT ;  /* 0x00000000d5007209 */ /* 0x000fe40007810000 */
[----:B---3--:R-:W-:Y:S02]  /*a2d0*/  F2FP.PACK_AB R195, R49, R50 ;  /* 0x0000003231c3723e */ /* 0x008fe400000000ff */
[----:B------:R-:W-:Y:S05]  /*a2e0*/  FMNMX.FTZ R0, R172, R0, !PT ;  /* 0x00000000ac007209 */ /* 0x000fea0007810000 */
[----:B------:R-:W2:Y:S01]  /*a2f0*/  SHFL.BFLY PT, R2, R0, 0x2, 0x1f ;  /* 0x0c401f0000027f89 */ /* 0x000ea200000e0000 */
[----:B------:R-:W-:Y:S01]  /*a300*/  MUFU.EX2 R7, R4 ;  /* 0x0000000400077308 */ /* 0x000fe20000000800 */
[--C-:B-1----:R-:W-:Y:S09]  /*a310*/  FFMA.FTZ R3, R17, c[0x0][0x2d0], -R175.reuse ;  /* 0x0000b40011037a23 */ /* 0x102ff200000108af */
[----:B------:R2:W-:Y:S02]  /*a320*/  MUFU.EX2 R47, R3 ;  /* 0x00000003002f7308 */ /* 0x0005e40000000800 */
[----:B--2---:R-:W-:Y:S01]  /*a330*/  FMNMX.FTZ R3, R0, R2, !PT ;  /* 0x0000000200037209 */ /* 0x004fe20007810000 */
[----:B------:R-:W-:Y:S01]  /*a340*/  FFMA.FTZ R2, R13, c[0x0][0x2d0], -R175 ;  /* 0x0000b4000d027a23 */ /* 0x000fe200000108af */
[----:B------:R-:W-:Y:S06]  /*a350*/  FSEL R0, R169, RZ, P2 ;  /* 0x000000ffa9007208 */ /* 0x000fec0001000000 */
[----:B------:R1:W-:Y:S01]  /*a360*/  MUFU.EX2 R48, R2 ;  /* 0x0000000200307308 */ /* 0x0003e20000000800 */
[----:B------:R-:W2:Y:S01]  /*a370*/  SHFL.BFLY PT, R4, R3, 0x1, 0x1f ;  /* 0x0c201f0003047f89 */ /* 0x000ea200000e0000 */
[----:B------:R-:W-:Y:S04]  /*a380*/  FADD.FTZ R0, -R0, R164 ;  /* 0x000000a400007221 */ /* 0x000fe80000010100 */
[----:B------:R-:W-:Y:S04]  /*a390*/  FMUL.FTZ R0, R0, c[0x0][0x2d0] ;  /* 0x0000b40000007a20 */ /* 0x000fe80000410000 */
[----:B------:R3:W4:Y:S01]  /*a3a0*/  MUFU.EX2 R165, R0 ;  /* 0x0000000000a57308 */ /* 0x0007220000000800 */
[----:B-1----:R-:W-:Y:S02]  /*a3b0*/  FSEL R2, R168, RZ, P1 ;  /* 0x000000ffa8027208 */ /* 0x002fe40000800000 */
[----:B--2---:R-:W-:Y:S03]  /*a3c0*/  FMNMX.FTZ R3, R4, R3, !PT ;  /* 0x0000000304037209 */ /* 0x004fe60007810000 */
[----:B------:R-:W-:Y:S02]  /*a3d0*/  FADD.FTZ R2, -R2, R166 ;  /* 0x000000a602027221 */ /* 0x000fe40000010100 */
[----:B------:R-:W-:Y:S02]  /*a3e0*/  FMUL.FTZ R166, R3, c[0x0][0x2d0] ;  /* 0x0000b40003a67a20 */ /* 0x000fe40000410000 */
[----:B------:R-:W-:Y:S01]  /*a3f0*/  FMUL.FTZ R2, R2, c[0x0][0x2d0] ;  /* 0x0000b40002027a20 */ /* 0x000fe20000410000 */
[----:B---3--:R-:W-:Y:S01]  /*a400*/  FSEL R0, R167, RZ, P0 ;  /* 0x000000ffa7007208 */ /* 0x008fe20000000000 */
[----:B----4-:R-:W-:Y:S01]  /*a410*/  FMUL.FTZ R5, R165, R177 ;  /* 0x000000b1a5057220 */ /* 0x010fe20000410000 */
[----:B------:R-:W-:Y:S01]  /*a420*/  FSETP.NEU.FTZ.AND P0, PT, R3, -INF , PT ;  /* 0xff8000000300780b */ /* 0x000fe20003f1d000 */
[----:B------:R-:W1:Y:S01]  /*a430*/  MUFU.EX2 R164, R2 ;  /* 0x0000000200a47308 */ /* 0x000e620000000800 */
[C---:B------:R-:W-:Y:S02]  /*a440*/  FMUL.FTZ R16, R165.reuse, R188 ;  /* 0x000000bca5107220 */ /* 0x040fe40000410000 */
[----:B------:R-:W-:Y:S01]  /*a450*/  FADD.FTZ R0, -R0, R170 ;  /* 0x000000aa00007221 */ /* 0x000fe20000010100 */
[----:B------:R-:W-:Y:S01]  /*a460*/  FSEL R166, R166, RZ, P0 ;  /* 0x000000ffa6a67208 */ /* 0x000fe20000000000 */
[C---:B------:R-:W-:Y:S01]  /*a470*/  FMUL.FTZ R17, R165.reuse, R189 ;  /* 0x000000bda5117220 */ /* 0x040fe20000410000 */
[----:B------:R-:W-:Y:S01]  /*a480*/  MOV R170, R7 ;  /* 0x0000000700aa7202 */ /* 0x000fe20000000f00 */
[----:B------:R-:W-:Y:S02]  /*a490*/  FMUL.FTZ R0, R0, c[0x0][0x2d0] ;  /* 0x0000b40000007a20 */ /* 0x000fe40000410000 */
[--C-:B------:R-:W-:Y:S02]  /*a4a0*/  FFMA.FTZ R4, R14, c[0x0][0x2d0], -R166.reuse ;  /* 0x0000b4000e047a23 */ /* 0x100fe400000108a6 */
[----:B------:R2:W3:Y:S01]  /*a4b0*/  MUFU.EX2 R2, R0 ;  /* 0x0000000000027308 */ /* 0x0004e20000000800 */
[C---:B------:R-:W-:Y:S02]  /*a4c0*/  FMUL.FTZ R32, R165.reuse, R144 ;  /* 0x00000090a5207220 */ /* 0x040fe40000410000 */
[C---:B------:R-:W-:Y:S02]  /*a4d0*/  FMUL.FTZ R33, R165.reuse, R145 ;  /* 0x00000091a5217220 */ /* 0x040fe40000410000 */
[C---:B------:R-:W-:Y:S02]  /*a4e0*/  FMUL.FTZ R52, R165.reuse, R52 ;  /* 0x00000034a5347220 */ /* 0x040fe40000410000 */
[C---:B------:R-:W-:Y:S02]  /*a4f0*/  FMUL.FTZ R53, R165.reuse, R53 ;  /* 0x00000035a5357220 */ /* 0x040fe40000410000 */
[C---:B------:R-:W-:Y:S01]  /*a500*/  FMUL.FTZ R64, R165.reuse, R64 ;  /* 0x00000040a5407220 */ /* 0x040fe20000410000 */
[----:B------:R4:W-:Y:S01]  /*a510*/  MUFU.EX2 R220, R4 ;  /* 0x0000000400dc7308 */ /* 0x0009e20000000800 */
[----:B------:R-:W-:Y:S02]  /*a520*/  FMUL.FTZ R65, R165, R65 ;  /* 0x00000041a5417220 */ /* 0x000fe40000410000 */
[C---:B-1----:R-:W-:Y:S02]  /*a530*/  FMUL.FTZ R7, R164.reuse, R179 ;  /* 0x000000b3a4077220 */ /* 0x042fe40000410000 */
[C---:B------:R-:W-:Y:S02]  /*a540*/  FMUL.FTZ R18, R164.reuse, R190 ;  /* 0x000000bea4127220 */ /* 0x040fe40000410000 */
        /* <DEDUP_REMOVED lines=12> */
[--C-:B----4-:R-:W-:Y:S01]  /*a610*/  FFMA.FTZ R4, R15, c[0x0][0x2d0], -R166.reuse ;  /* 0x0000b4000f047a23 */ /* 0x110fe200000108a6 */
[----:B------:R-:W-:Y:S01]  /*a620*/  MOV R191, R180 ;  /* 0x000000b400bf7202 */ /* 0x000fe20000000f00 */
[C---:B------:R-:W-:Y:S01]  /*a630*/  FMUL.FTZ R13, R2.reuse, R185 ;  /* 0x000000b9020d7220 */ /* 0x040fe20000410000 */
[----:B------:R-:W-:Y:S01]  /*a640*/  MOV R185, R46 ;  /* 0x0000002e00b97202 */ /* 0x000fe20000000f00 */
[C---:B------:R-:W-:Y:S01]  /*a650*/  FMUL.FTZ R24, R2.reuse, R136 ;  /* 0x0000008802187220 */ /* 0x040fe20000410000 */
[----:B-----5:R2:W3:Y:S01]  /*a660*/  MUFU.EX2 R221, R4 ;  /* 0x0000000400dd7308 */ /* 0x0204e20000000800 */
[C---:B------:R-:W-:Y:S02]  /*a670*/  FMUL.FTZ R25, R2.reuse, R137 ;  /* 0x0000008902197220 */ /* 0x040fe40000410000 */
[C---:B------:R-:W-:Y:S02]  /*a680*/  FMUL.FTZ R29, R2.reuse, R141 ;  /* 0x0000008d021d7220 */ /* 0x040fe40000410000 */
[----:B------:R-:W-:Y:S02]  /*a690*/  FMUL.FTZ R28, R2, R140 ;  /* 0x0000008c021c7220 */ /* 0x000fe40000410000 */
[----:B------:R-:W-:Y:S02]  /*a6a0*/  FMUL.FTZ R35, R164, R147 ;  /* 0x00000093a4237220 */ /* 0x000fe40000410000 */
[C---:B------:R-:W-:Y:S01]  /*a6b0*/  FMUL.FTZ R40, R2.reuse, R152 ;  /* 0x0000009802287220 */ /* 0x040fe20000410000 */
[----:B------:R-:W-:Y:S01]  /*a6c0*/  MOV R152, R41 ;  /* 0x0000002900987202 */ /* 0x000fe20000000f00 */
[----:B------:R-:W-:Y:S01]  /*a6d0*/  FMUL.FTZ R41, R2, R153 ;  /* 0x0000009902297220 */ /* 0x000fe20000410000 */
[----:B------:R-:W-:Y:S01]  /*a6e0*/  MOV R153, R42 ;  /* 0x0000002a00997202 */ /* 0x000fe20000000f00 */
[----:B------:R-:W-:Y:S01]  /*a6f0*/  FMUL.FTZ R51, R164, R163 ;  /* 0x000000a3a4337220 */ /* 0x000fe20000410000 */
[----:B------:R-:W-:Y:S01]  /*a700*/  LDSM.16.MT88.4 R144, [R226+0x900] ;  /* 0x00090000e290783b */ /* 0x000fe20000004200 */
[----:B-1----:R-:W-:Y:S02]  /*a710*/  FFMA.FTZ R0, R11, c[0x0][0x2d0], -R166 ;  /* 0x0000b4000b007a23 */ /* 0x002fe400000108a6 */
[C---:B------:R-:W-:Y:S02]  /*a720*/  FMUL.FTZ R56, R2.reuse, R56 ;  /* 0x0000003802387220 */ /* 0x040fe40000410000 */
[----:B------:R1:W4:Y:S01]  /*a730*/  MUFU.EX2 R218, R0 ;  /* 0x0000000000da7308 */ /* 0x0003220000000800 */
[C---:B------:R-:W-:Y:S02]  /*a740*/  FMUL.FTZ R57, R2.reuse, R57 ;  /* 0x0000003902397220 */ /* 0x040fe40000410000 */
[C---:B------:R-:W-:Y:S02]  /*a750*/  FMUL.FTZ R60, R2.reuse, R60 ;  /* 0x0000003c023c7220 */ /* 0x040fe40000410000 */
[----:B--2---:R-:W-:Y:S01]  /*a760*/  FMUL.FTZ R4, R165, R176 ;  /* 0x000000b0a5047220 */ /* 0x004fe20000410000 */
[----:B------:R-:W-:Y:S01]  /*a770*/  F2FP.PACK_AB R176, R47, R44 ;  /* 0x0000002c2fb0723e */ /* 0x000fe200000000ff */
[----:B------:R-:W-:Y:S01]  /*a780*/  FMUL.FTZ R61, R2, R61 ;  /* 0x0000003d023d7220 */ /* 0x000fe20000410000 */
[----:B---3--:R-:W-:Y:S01]  /*a790*/  F2FP.PACK_AB R179, R221, R220 ;  /* 0x000000dcddb3723e */ /* 0x008fe200000000ff */
[C---:B------:R-:W-:Y:S02]  /*a7a0*/  FMUL.FTZ R66, R164.reuse, R66 ;  /* 0x00000042a4427220 */ /* 0x040fe40000410000 */
[C---:B------:R-:W-:Y:S02]  /*a7b0*/  FMUL.FTZ R67, R164.reuse, R67 ;  /* 0x00000043a4437220 */ /* 0x040fe40000410000 */
[C---:B------:R-:W-:Y:S02]  /*a7c0*/  FMUL.FTZ R68, R165.reuse, R68 ;  /* 0x00000044a5447220 */ /* 0x040fe40000410000 */
[----:B------:R-:W-:Y:S02]  /*a7d0*/  FMUL.FTZ R69, R165, R69 ;  /* 0x00000045a5457220 */ /* 0x000fe40000410000 */
[C---:B------:R-:W-:Y:S02]  /*a7e0*/  FMUL.FTZ R70, R164.reuse, R70 ;  /* 0x00000046a4467220 */ /* 0x040fe40000410000 */
[----:B------:R-:W-:Y:S02]  /*a7f0*/  FMUL.FTZ R71, R164, R71 ;  /* 0x00000047a4477220 */ /* 0x000fe40000410000 */
[C---:B------:R-:W-:Y:S02]  /*a800*/  FMUL.FTZ R72, R2.reuse, R72 ;  /* 0x0000004802487220 */ /* 0x040fe40000410000 */
[C---:B------:R-:W-:Y:S01]  /*a810*/  FMUL.FTZ R73, R2.reuse, R73 ;  /* 0x0000004902497220 */ /* 0x040fe20000410000 */
[----:B-1----:R-:W-:Y:S01]  /*a820*/  FSEL R0, R3, RZ, P0 ;  /* 0x000000ff03007208 */ /* 0x002fe20000000000 */
[----:B------:R-:W-:Y:S01]  /*a830*/  FMUL.FTZ R76, R2, R76 ;  /* 0x0000004c024c7220 */ /* 0x000fe20000410000 */
[----:B----4-:R-:W-:Y:S01]  /*a840*/  F2FP.PACK_AB R177, R218, R217 ;  /* 0x000000d9dab1723e */ /* 0x010fe200000000ff */
[----:B------:R-:W-:Y:S01]  /*a850*/  FMUL.FTZ R77, R2, R77 ;  /* 0x0000004d024d7220 */ /* 0x000fe20000410000 */
[----:B------:R-:W-:Y:S01]  /*a860*/  PLOP3.LUT P0, PT, PT, PT, UP0, 0x80, 0x0 ;  /* 0x000000000000781c */ /* 0x000fe20003f0f008 */
[----:B------:R-:W-:Y:S01]  /*a870*/  FADD.FTZ R0, -R0, R171 ;  /* 0x000000ab00007221 */ /* 0x000fe20000010100 */
[----:B------:R-:W-:Y:S01]  /*a880*/  MOV R171, R6 ;  /* 0x0000000600ab7202 */ /* 0x000fe20000000f00 */
[----:B------:R-:W-:Y:S01]  /*a890*/  FMUL.FTZ R6, R164, R178 ;  /* 0x000000b2a4067220 */ /* 0x000fe20000410000 */
[----:B------:R-:W-:Y:S01]  /*a8a0*/  F2FP.PACK_AB R178, R48, R170 ;  /* 0x000000aa30b2723e */ /* 0x000fe200000000ff */
[----:B------:R-:W-:Y:S01]  /*a8b0*/  FMUL.FTZ R0, R0, c[0x0][0x2d0] ;  /* 0x0000b40000007a20 */ /* 0x000fe20000410000 */
[----:B------:R-:W-:Y:S01]  /*a8c0*/  F2FP.PACK_AB R193, R171, R45 ;  /* 0x0000002dabc1723e */ /* 0x000fe200000000ff */
[C---:B------:R-:W-:Y:S02]  /*a8d0*/  FMUL.FTZ R80, R165.reuse, R80 ;  /* 0x00000050a5507220 */ /* 0x040fe40000410000 */
[----:B------:R-:W-:Y:S02]  /*a8e0*/  FMUL.FTZ R81, R165, R81 ;  /* 0x00000051a5517220 */ /* 0x000fe40000410000 */
[----:B------:R-:W1:Y:S01]  /*a8f0*/  MUFU.EX2 R0, R0 ;  /* 0x0000000000007308 */ /* 0x000e620000000800 */
[C---:B------:R-:W-:Y:S01]  /*a900*/  FMUL.FTZ R82, R164.reuse, R82 ;  /* 0x00000052a4527220 */ /* 0x040fe20000410000 */
[-C--:B------:R-:W-:Y:S01]  /*a910*/  HMMA.16816.F32 R4, R192, R20.reuse, R4 ;  /* 0x00000014c004723c */ /* 0x080fe20000001804 */
[C---:B------:R-:W-:Y:S02]  /*a920*/  FMUL.FTZ R83, R164.reuse, R83 ;  /* 0x00000053a4537220 */ /* 0x040fe40000410000 */
[--C-:B------:R-:W-:Y:S02]  /*a930*/  FFMA.FTZ R140, R197, c[0x0][0x2d0], -R173.reuse ;  /* 0x0000b400c58c7a23 */ /* 0x100fe400000108ad */
[C---:B------:R-:W-:Y:S02]  /*a940*/  FMUL.FTZ R84, R165.reuse, R84 ;  /* 0x00000054a5547220 */ /* 0x040fe40000410000 */
[C---:B------:R-:W-:Y:S02]  /*a950*/  FMUL.FTZ R85, R165.reuse, R85 ;  /* 0x00000055a5557220 */ /* 0x040fe40000410000 */
[C---:B------:R-:W-:Y:S03]  /*a960*/  FMUL.FTZ R86, R164.reuse, R86 ;  /* 0x00000056a4567220 */ /* 0x040fe60000410000 */
[----:B------:R-:W-:Y:S02]  /*a970*/  FMUL.FTZ R87, R164, R87 ;  /* 0x00000057a4577220 */ /* 0x000fe40000410000 */
[C---:B------:R-:W-:Y:S02]  /*a980*/  FMUL.FTZ R88, R2.reuse, R88 ;  /* 0x0000005802587220 */ /* 0x040fe40000410000 */
[C---:B------:R-:W-:Y:S02]  /*a990*/  FMUL.FTZ R89, R2.reuse, R89 ;  /* 0x0000005902597220 */ /* 0x040fe40000410000 */
[C---:B------:R-:W-:Y:S02]  /*a9a0*/  FMUL.FTZ R92, R2.reuse, R92 ;  /* 0x0000005c025c7220 */ /* 0x040fe40000410000 */
[----:B------:R-:W-:Y:S02]  /*a9b0*/  FMUL.FTZ R93, R2, R93 ;  /* 0x0000005d025d7220 */ /* 0x000fe40000410000 */
[C---:B-1----:R-:W-:Y:S01]  /*a9c0*/  FMUL.FTZ R10, R0.reuse, R182 ;  /* 0x000000b6000a7220 */ /* 0x042fe20000410000 */
[----:B------:R-:W-:Y:S01]  /*a9d0*/  MOV R182, R48 ;  /* 0x0000003000b67202 */ /* 0x000fe20000000f00 */
[C---:B------:R-:W-:Y:S01]  /*a9e0*/  FMUL.FTZ R11, R0.reuse, R183 ;  /* 0x000000b7000b7220 */ /* 0x040fe20000410000 */
[----:B------:R-:W-:Y:S01]  /*a9f0*/  MOV R183, R50 ;  /* 0x0000003200b77202 */ /* 0x000fe20000000f00 */
[C---:B------:R-:W-:Y:S02]  /*aa00*/  FMUL.FTZ R26, R0.reuse, R138 ;  /* 0x0000008a001a7220 */ /* 0x040fe40000410000 */
[C---:B------:R-:W-:Y:S02]  /*aa10*/  FMUL.FTZ R27, R0.reuse, R139 ;  /* 0x0000008b001b7220 */ /* 0x040fe40000410000 */
[----:B------:R-:W-:Y:S01]  /*aa20*/  LDSM.16.MT88.4 R136, [R227+0x100] ;  /* 0x00010000e388783b */ /* 0x000fe20000004200 */
[C---:B------:R-:W-:Y:S01]  /*aa30*/  HMMA.16816.F32 R8, R176.reuse, R20, R8 ;  /* 0x00000014b008723c */ /* 0x040fe20000001808 */
[C---:B------:R-:W-:Y:S01]  /*aa40*/  FMUL.FTZ R14, R0.reuse, R186 ;  /* 0x000000ba000e7220 */ /* 0x040fe20000410000 */
[----:B------:R-:W-:Y:S01]  /*aa50*/  MOV R186, R47 ;  /* 0x0000002f00ba7202 */ /* 0x000fe20000000f00 */
[C---:B------:R-:W-:Y:S01]  /*aa60*/  FMUL.FTZ R15, R0.reuse, R187 ;  /* 0x000000bb000f7220 */ /* 0x040fe20000410000 */
[----:B------:R-:W-:Y:S01]  /*aa70*/  MOV R187, R171 ;  /* 0x000000ab00bb7202 */ /* 0x000fe20000000f00 */
[C---:B------:R-:W-:Y:S01]  /*aa80*/  FMUL.FTZ R30, R0.reuse, R142 ;  /* 0x0000008e001e7220 */ /* 0x040fe20000410000 */
[----:B------:R1:W-:Y:S01]  /*aa90*/  MUFU.EX2 R171, R140 ;  /* 0x0000008c00ab7308 */ /* 0x0003e20000000800 */
[C---:B------:R-:W-:Y:S02]  /*aaa0*/  FMUL.FTZ R20, R165.reuse, R132 ;  /* 0x00000084a5147220 */ /* 0x040fe40000410000 */
[C---:B------:R-:W-:Y:S01]  /*aab0*/  FMUL.FTZ R21, R165.reuse, R133 ;  /* 0x00000085a5157220 */ /* 0x040fe20000410000 */
[-C--:B------:R-:W-:Y:S02]  /*aac0*/  HMMA.16816.F32 R12, R176, R22.reuse, R12 ;  /* 0x00000016b00c723c */ /* 0x080fe4000000180c */
[C---:B------:R-:W-:Y:S02]  /*aad0*/  FMUL.FTZ R31, R0.reuse, R143 ;  /* 0x0000008f001f7220 */ /* 0x040fe40000410000 */
[C---:B------:R-:W-:Y:S01]  /*aae0*/  FMUL.FTZ R42, R0.reuse, R154 ;  /* 0x0000009a002a7220 */ /* 0x040fe20000410000 */
[----:B------:R-:W-:Y:S01]  /*aaf0*/  MOV R154, R43 ;  /* 0x0000002b009a7202 */ /* 0x000fe20000000f00 */
[----:B------:R-:W-:Y:S01]  /*ab00*/  FMUL.FTZ R43, R0, R155 ;  /* 0x0000009b002b7220 */ /* 0x000fe20000410000 */
[----:B------:R-:W-:Y:S01]  /*ab10*/  MOV R155, R44 ;  /* 0x0000002c009b7202 */ /* 0x000fe20000000f00 */
[C---:B------:R-:W-:Y:S01]  /*ab20*/  HMMA.16816.F32 R16, R192.reuse, R22, R16 ;  /* 0x00000016c010723c */ /* 0x040fe20000001810 */
[C---:B------:R-:W-:Y:S03]  /*ab30*/  FMUL.FTZ R44, R2.reuse, R156 ;  /* 0x0000009c022c7220 */ /* 0x040fe60000410000 */
[----:B------:R-:W-:Y:S01]  /*ab40*/  MOV R156, R45 ;  /* 0x0000002d009c7202 */ /* 0x000fe20000000f00 */
[----:B------:R-:W-:Y:S01]  /*ab50*/  FMUL.FTZ R45, R2, R157 ;  /* 0x0000009d022d7220 */ /* 0x000fe20000410000 */
[----:B------:R-:W-:Y:S01]  /*ab60*/  MOV R157, R181 ;  /* 0x000000b5009d7202 */ /* 0x000fe20000000f00 */
[C---:B------:R-:W-:Y:S01]  /*ab70*/  FMUL.FTZ R22, R164.reuse, R134 ;  /* 0x00000086a4167220 */ /* 0x040fe20000410000 */
[----:B------:R-:W-:Y:S01]  /*ab80*/  MOV R181, R49 ;  /* 0x0000003100b57202 */ /* 0x000fe20000000f00 */
[----:B------:R-:W-:Y:S02]  /*ab90*/  FMUL.FTZ R23, R164, R135 ;  /* 0x00000087a4177220 */ /* 0x000fe40000410000 */
[----:B------:R-:W2:Y:S01]  /*aba0*/  LDSM.16.MT88.4 R132, [R228+0x100] ;  /* 0x00010000e484783b */ /* 0x000ea20000004200 */
[C---:B------:R-:W-:Y:S02]  /*abb0*/  FMUL.FTZ R46, R0.reuse, R158 ;  /* 0x0000009e002e7220 */ /* 0x040fe40000410000 */
[----:B------:R-:W-:Y:S02]  /*abc0*/  FMUL.FTZ R47, R0, R159 ;  /* 0x0000009f002f7220 */ /* 0x000fe40000410000 */
[-C--:B------:R-:W-:Y:S01]  /*abd0*/  HMMA.16816.F32 R20, R192, R36.reuse, R20 ;  /* 0x00000024c014723c */ /* 0x080fe20000001814 */
[C---:B------:R-:W-:Y:S02]  /*abe0*/  FMUL.FTZ R48, R165.reuse, R160 ;  /* 0x000000a0a5307220 */ /* 0x040fe40000410000 */
[C---:B------:R-:W-:Y:S02]  /*abf0*/  FMUL.FTZ R49, R165.reuse, R161 ;  /* 0x000000a1a5317220 */ /* 0x040fe40000410000 */
[----:B------:R-:W-:Y:S02]  /*ac00*/  FMUL.FTZ R50, R164, R162 ;  /* 0x000000a2a4327220 */ /* 0x000fe40000410000 */
[C---:B------:R-:W-:Y:S01]  /*ac10*/  FMUL.FTZ R58, R0.reuse, R58 ;  /* 0x0000003a003a7220 */ /* 0x040fe20000410000 */
[C---:B------:R-:W-:Y:S01]  /*ac20*/  HMMA.16816.F32 R24, R176.reuse, R36, R24 ;  /* 0x00000024b018723c */ /* 0x040fe20000001818 */
[C---:B------:R-:W-:Y:S03]  /*ac30*/  FMUL.FTZ R59, R0.reuse, R59 ;  /* 0x0000003b003b7220 */ /* 0x040fe60000410000 */
[C---:B------:R-:W-:Y:S02]  /*ac40*/  FMUL.FTZ R62, R0.reuse, R62 ;  /* 0x0000003e003e7220 */ /* 0x040fe40000410000 */
[C---:B------:R-:W-:Y:S02]  /*ac50*/  FMUL.FTZ R63, R0.reuse, R63 ;  /* 0x0000003f003f7220 */ /* 0x040fe40000410000 */
[-C--:B------:R-:W-:Y:S01]  /*ac60*/  HMMA.16816.F32 R28, R176, R38.reuse, R28 ;  /* 0x00000026b01c723c */ /* 0x080fe2000000181c */
[C---:B------:R-:W-:Y:S03]  /*ac70*/  FMUL.FTZ R36, R165.reuse, R148 ;  /* 0x00000094a5247220 */ /* 0x040fe60000410000 */
[C---:B------:R-:W-:Y:S02]  /*ac80*/  FMUL.FTZ R37, R165.reuse, R149 ;  /* 0x00000095a5257220 */ /* 0x040fe40000410000 */
[C---:B------:R-:W-:Y:S02]  /*ac90*/  FMUL.FTZ R74, R0.reuse, R74 ;  /* 0x0000004a004a7220 */ /* 0x040fe40000410000 */
[C---:B------:R-:W-:Y:S01]  /*aca0*/  HMMA.16816.F32 R32, R192.reuse, R38, R32 ;  /* 0x00000026c020723c */ /* 0x040fe20000001820 */
[C---:B------:R-:W-:Y:S03]  /*acb0*/  FMUL.FTZ R75, R0.reuse, R75 ;  /* 0x0000004b004b7220 */ /* 0x040fe60000410000 */
[C---:B------:R-:W-:Y:S02]  /*acc0*/  FMUL.FTZ R78, R0.reuse, R78 ;  /* 0x0000004e004e7220 */ /* 0x040fe40000410000 */
[----:B------:R-:W-:Y:S02]  /*acd0*/  FMUL.FTZ R79, R0, R79 ;  /* 0x0000004f004f7220 */ /* 0x000fe40000410000 */
[C---:B------:R-:W-:Y:S04]  /*ace0*/  FMUL.FTZ R38, R164.reuse, R150 ;  /* 0x00000096a4267220 */ /* 0x040fe80000410000 */
[----:B------:R-:W-:Y:S02]  /*acf0*/  FMUL.FTZ R39, R164, R151 ;  /* 0x00000097a4277220 */ /* 0x000fe40000410000 */
[----:B------:R-:W-:Y:S01]  /*ad00*/  LDSM.16.MT88.4 R148, [R228+0x900] ;  /* 0x00090000e494783b */ /* 0x000fe20000004200 */
[C---:B------:R-:W-:Y:S02]  /*ad10*/  FMUL.FTZ R90, R0.reuse, R90 ;  /* 0x0000005a005a7220 */ /* 0x040fe40000410000 */
[C---:B------:R-:W-:Y:S02]  /*ad20*/  FMUL.FTZ R91, R0.reuse, R91 ;  /* 0x0000005b005b7220 */ /* 0x040fe40000410000 */
[-C--:B--2---:R-:W-:Y:S01]  /*ad30*/  HMMA.16816.F32 R36, R192, R132.reuse, R36 ;  /* 0x00000084c024723c */ /* 0x084fe20000001824 */
[C---:B------:R-:W-:Y:S02]  /*ad40*/  FMUL.FTZ R94, R0.reuse, R94 ;  /* 0x0000005e005e7220 */ /* 0x040fe40000410000 */
[----:B------:R-:W-:Y:S02]  /*ad50*/  FMUL.FTZ R95, R0, R95 ;  /* 0x0000005f005f7220 */ /* 0x000fe40000410000 */
[C---:B------:R-:W-:Y:S02]  /*ad60*/  FMUL.FTZ R96, R165.reuse, R96 ;  /* 0x00000060a5607220 */ /* 0x040fe40000410000 */
[C---:B------:R-:W-:Y:S01]  /*ad70*/  FMUL.FTZ R97, R165.reuse, R97 ;  /* 0x00000061a5617220 */ /* 0x040fe20000410000 */
[C---:B------:R-:W-:Y:S01]  /*ad80*/  HMMA.16816.F32 R40, R176.reuse, R132, R40 ;  /* 0x00000084b028723c */ /* 0x040fe20000001828 */
[C---:B------:R-:W-:Y:S03]  /*ad90*/  FMUL.FTZ R98, R164.reuse, R98 ;  /* 0x00000062a4627220 */ /* 0x040fe60000410000 */
[----:B------:R-:W-:Y:S02]  /*ada0*/  FMUL.FTZ R99, R164, R99 ;  /* 0x00000063a4637220 */ /* 0x000fe40000410000 */
[--C-:B-1----:R-:W-:Y:S02]  /*adb0*/  FFMA.FTZ R140, R198, c[0x0][0x2d0], -R174.reuse ;  /* 0x0000b400c68c7a23 */ /* 0x102fe400000108ae */
[-C--:B------:R-:W-:Y:S01]  /*adc0*/  HMMA.16816.F32 R44, R176, R134.reuse, R44 ;  /* 0x00000086b02c723c */ /* 0x080fe2000000182c */
[C---:B------:R-:W-:Y:S01]  /*add0*/  FMUL.FTZ R100, R165.reuse, R100 ;  /* 0x00000064a5647220 */ /* 0x040fe20000410000 */
[----:B------:R1:W-:Y:S02]  /*ade0*/  MUFU.EX2 R160, R140 ;  /* 0x0000008c00a07308 */ /* 0x0003e40000000800 */
[C---:B------:R-:W-:Y:S02]  /*adf0*/  FMUL.FTZ R101, R165.reuse, R101 ;  /* 0x00000065a5657220 */ /* 0x040fe40000410000 */
[C---:B------:R-:W-:Y:S02]  /*ae00*/  FMUL.FTZ R102, R164.reuse, R102 ;  /* 0x00000066a4667220 */ /* 0x040fe40000410000 */
[C---:B------:R-:W-:Y:S01]  /*ae10*/  HMMA.16816.F32 R48, R192.reuse, R134, R48 ;  /* 0x00000086c030723c */ /* 0x040fe20000001830 */
[----:B------:R-:W2:Y:S03]  /*ae20*/  LDSM.16.MT88.4 R132, [R225+0x1900] ;  /* 0x00190000e184783b */ /* 0x000ea60000004200 */
[----:B------:R-:W-:Y:S02]  /*ae30*/  FMUL.FTZ R103, R164, R103 ;  /* 0x00000067a4677220 */ /* 0x000fe40000410000 */
[C---:B------:R-:W-:Y:S02]  /*ae40*/  FMUL.FTZ R104, R2.reuse, R104 ;  /* 0x0000006802687220 */ /* 0x040fe40000410000 */
[-C--:B------:R-:W-:Y:S01]  /*ae50*/  HMMA.16816.F32 R52, R192, R136.reuse, R52 ;  /* 0x00000088c034723c */ /* 0x080fe20000001834 */
[----:B------:R-:W-:Y:S03]  /*ae60*/  FMUL.FTZ R105, R2, R105 ;  /* 0x0000006902697220 */ /* 0x000fe60000410000 */
[C---:B------:R-:W-:Y:S02]  /*ae70*/  FMUL.FTZ R106, R0.reuse, R106 ;  /* 0x0000006a006a7220 */ /* 0x040fe40000410000 */
[----:B------:R-:W-:Y:S02]  /*ae80*/  FMUL.FTZ R107, R0, R107 ;  /* 0x0000006b006b7220 */ /* 0x000fe40000410000 */
[C---:B------:R-:W-:Y:S01]  /*ae90*/  HMMA.16816.F32 R56, R176.reuse, R136, R56 ;  /* 0x00000088b038723c */ /* 0x040fe20000001838 */
[----:B------:R-:W-:Y:S03]  /*aea0*/  FMUL.FTZ R108, R2, R108 ;  /* 0x0000006c026c7220 */ /* 0x000fe60000410000 */
[--C-:B-1----:R-:W-:Y:S01]  /*aeb0*/  FFMA.FTZ R140, R202, c[0x0][0x2d0], -R173.reuse ;  /* 0x0000b400ca8c7a23 */ /* 0x102fe200000108ad */
[----:B------:R-:W-:Y:S01]  /*aec0*/  MOV R202, R152 ;  /* 0x0000009800ca7202 */ /* 0x000fe20000000f00 */
[----:B------:R-:W-:Y:S02]  /*aed0*/  FMUL.FTZ R109, R2, R109 ;  /* 0x0000006d026d7220 */ /* 0x000fe40000410000 */
[-C--:B------:R-:W-:Y:S01]  /*aee0*/  HMMA.16816.F32 R60, R176, R138.reuse, R60 ;  /* 0x0000008ab03c723c */ /* 0x080fe2000000183c */
[----:B------:R-:W-:Y:S01]  /*aef0*/  FFMA.FTZ R136, R196, c[0x0][0x2d0], -R173 ;  /* 0x0000b400c4887a23 */ /* 0x000fe200000108ad */
[----:B------:R1:W-:Y:S02]  /*af00*/  MUFU.EX2 R161, R140 ;  /* 0x0000008c00a17308 */ /* 0x0003e40000000800 */
[C---:B------:R-:W-:Y:S02]  /*af10*/  FMUL.FTZ R110, R0.reuse, R110 ;  /* 0x0000006e006e7220 */ /* 0x040fe40000410000 */
[----:B------:R-:W-:Y:S02]  /*af20*/  FMUL.FTZ R111, R0, R111 ;  /* 0x0000006f006f7220 */ /* 0x000fe40000410000 */
[C---:B------:R-:W-:Y:S01]  /*af30*/  HMMA.16816.F32 R64, R192.reuse, R138, R64 ;  /* 0x0000008ac040723c */ /* 0x040fe20000001840 */
[C---:B------:R-:W-:Y:S03]  /*af40*/  FMUL.FTZ R112, R165.reuse, R112 ;  /* 0x00000070a5707220 */ /* 0x040fe60000410000 */
[----:B------:R3:W-:Y:S01]  /*af50*/  MUFU.EX2 R180, R136 ;  /* 0x0000008800b47308 */ /* 0x0007e20000000800 */
[C---:B------:R-:W-:Y:S02]  /*af60*/  FMUL.FTZ R113, R165.reuse, R113 ;  /* 0x00000071a5717220 */ /* 0x040fe40000410000 */
[C---:B------:R-:W-:Y:S01]  /*af70*/  FMUL.FTZ R114, R164.reuse, R114 ;  /* 0x00000072a4727220 */ /* 0x040fe20000410000 */
[-C--:B--2---:R-:W-:Y:S01]  /*af80*/  HMMA.16816.F32 R68, R192, R132.reuse, R68 ;  /* 0x00000084c044723c */ /* 0x084fe20000001844 */
[----:B------:R-:W-:Y:S03]  /*af90*/  FMUL.FTZ R115, R164, R115 ;  /* 0x00000073a4737220 */ /* 0x000fe60000410000 */
[C---:B------:R-:W-:Y:S02]  /*afa0*/  FMUL.FTZ R116, R165.reuse, R116 ;  /* 0x00000074a5747220 */ /* 0x040fe40000410000 */
[----:B------:R-:W-:Y:S02]  /*afb0*/  FMUL.FTZ R117, R165, R117 ;  /* 0x00000075a5757220 */ /* 0x000fe40000410000 */
[C---:B------:R-:W-:Y:S01]  /*afc0*/  HMMA.16816.F32 R72, R176.reuse, R132, R72 ;  /* 0x00000084b048723c */ /* 0x040fe20000001848 */
[--C-:B-1----:R-:W-:Y:S03]  /*afd0*/  FFMA.FTZ R140, R206, c[0x0][0x2d0], -R174.reuse ;  /* 0x0000b400ce8c7a23 */ /* 0x102fe600000108ae */
[C---:B------:R-:W-:Y:S01]  /*afe0*/  FMUL.FTZ R118, R164.reuse, R118 ;  /* 0x00000076a4767220 */ /* 0x040fe20000410000 */
[----:B------:R1:W-:Y:S01]  /*aff0*/  MUFU.EX2 R163, R140 ;  /* 0x0000008c00a37308 */ /* 0x0003e20000000800 */
[----:B------:R-:W-:Y:S02]  /*b000*/  FMUL.FTZ R119, R164, R119 ;  /* 0x00000077a4777220 */ /* 0x000fe40000410000 */
[-C--:B------:R-:W-:Y:S01]  /*b010*/  HMMA.16816.F32 R76, R176, R134.reuse, R76 ;  /* 0x00000086b04c723c */ /* 0x080fe2000000184c */
[--C-:B------:R-:W-:Y:S01]  /*b020*/  FFMA.FTZ R132, R199, c[0x0][0x2d0], -R174.reuse ;  /* 0x0000b400c7847a23 */ /* 0x100fe200000108ae */
[----:B---3--:R-:W2:Y:S02]  /*b030*/  LDSM.16.MT88.4 R136, [R226+0x1900] ;  /* 0x00190000e288783b */ /* 0x008ea40000004200 */
[C---:B------:R-:W-:Y:S02]  /*b040*/  FMUL.FTZ R120, R2.reuse, R120 ;  /* 0x0000007802787220 */ /* 0x040fe40000410000 */
[----:B------:R-:W-:Y:S01]  /*b050*/  FMUL.FTZ R121, R2, R121 ;  /* 0x0000007902797220 */ /* 0x000fe20000410000 */
[----:B------:R3:W-:Y:S01]  /*b060*/  MUFU.EX2 R188, R132 ;  /* 0x0000008400bc7308 */ /* 0x0007e20000000800 */
[C---:B------:R-:W-:Y:S01]  /*b070*/  HMMA.16816.F32 R80, R192.reuse, R134, R80 ;  /* 0x00000086c050723c */ /* 0x040fe20000001850 */
[C---:B------:R-:W-:Y:S03]  /*b080*/  FMUL.FTZ R122, R0.reuse, R122 ;  /* 0x0000007a007a7220 */ /* 0x040fe60000410000 */
[----:B------:R-:W-:Y:S02]  /*b090*/  FMUL.FTZ R123, R0, R123 ;  /* 0x0000007b007b7220 */ /* 0x000fe40000410000 */
[C---:B------:R-:W-:Y:S02]  /*b0a0*/  FMUL.FTZ R124, R2.reuse, R124 ;  /* 0x0000007c027c7220 */ /* 0x040fe40000410000 */
[----:B------:R-:W-:Y:S04]  /*b0b0*/  FMUL.FTZ R125, R2, R125 ;  /* 0x0000007d027d7220 */ /* 0x000fe80000410000 */
[----:B------:R-:W-:Y:S02]  /*b0c0*/  FMUL.FTZ R126, R0, R126 ;  /* 0x0000007e007e7220 */ /* 0x000fe40000410000 */
[----:B-1----:R-:W-:Y:S02]  /*b0d0*/  FFMA.FTZ R140, R208, c[0x0][0x2d0], -R175 ;  /* 0x0000b400d08c7a23 */ /* 0x002fe400000108af */
[----:B------:R-:W-:Y:S02]  /*b0e0*/  FMUL.FTZ R127, R0, R127 ;  /* 0x0000007f007f7220 */ /* 0x000fe40000410000 */
[----:B------:R1:W-:Y:S01]  /*b0f0*/  MUFU.EX2 R189, R140 ;  /* 0x0000008c00bd7308 */ /* 0x0003e20000000800 */
[C---:B------:R-:W-:Y:S02]  /*b100*/  FMUL.FTZ R128, R165.reuse, R128 ;  /* 0x00000080a5807220 */ /* 0x040fe40000410000 */
[----:B------:R-:W-:Y:S02]  /*b110*/  FMUL.FTZ R129, R165, R129 ;  /* 0x00000081a5817220 */ /* 0x000fe40000410000 */
[----:B---3--:R-:W-:Y:S01]  /*b120*/  FFMA.FTZ R132, R201, c[0x0][0x2d0], -R173 ;  /* 0x0000b400c9847a23 */ /* 0x008fe200000108ad */
[----:B------:R-:W-:Y:S01]  /*b130*/  MOV R201, R153 ;  /* 0x0000009900c97202 */ /* 0x000fe20000000f00 */
[C---:B------:R-:W-:Y:S02]  /*b140*/  FMUL.FTZ R130, R164.reuse, R130 ;  /* 0x00000082a4827220 */ /* 0x040fe40000410000 */
[----:B------:R-:W-:Y:S01]  /*b150*/  FMUL.FTZ R131, R164, R131 ;  /* 0x00000083a4837220 */ /* 0x000fe20000410000 */
[----:B------:R3:W4:Y:S01]  /*b160*/  MUFU.EX2 R190, R132 ;  /* 0x0000008400be7308 */ /* 0x0007220000000800 */
[-C--:B--2---:R-:W-:Y:S01]  /*b170*/  HMMA.16816.F32 R84, R192, R136.reuse, R84 ;  /* 0x00000088c054723c */ /* 0x084fe20000001854 */
[--C-:B-1----:R-:W-:Y:S07]  /*b180*/  FFMA.FTZ R140, R210, c[0x0][0x2d0], -R175.reuse ;  /* 0x0000b400d28c7a23 */ /* 0x102fee00000108af */
[C---:B------:R-:W-:Y:S01]  /*b190*/  HMMA.16816.F32 R88, R176.reuse, R136, R88 ;  /* 0x00000088b058723c */ /* 0x040fe20000001858 */
[----:B------:R1:W-:Y:S06]  /*b1a0*/  MUFU.EX2 R162, R140 ;  /* 0x0000008c00a27308 */ /* 0x0003ec0000000800 */
[----:B------:R-:W-:Y:S01]  /*b1b0*/  FFMA.FTZ R136, R209, c[0x0][0x2d0], -R174 ;  /* 0x0000b400d1887a23 */ /* 0x000fe200000108ae */
[-C--:B------:R-:W-:Y:S01]  /*b1c0*/  HMMA.16816.F32 R92, R176, R138.reuse, R92 ;  /* 0x0000008ab05c723c */ /* 0x080fe2000000185c */
[----:B---3--:R-:W2:Y:S02]  /*b1d0*/  LDSM.16.MT88.4 R132, [R228+0x1900] ;  /* 0x00190000e484783b */ /* 0x008ea40000004200 */
[----:B------:R3:W-:Y:S05]  /*b1e0*/  MUFU.EX2 R158, R136 ;  /* 0x00000088009e7308 */ /* 0x0007ea0000000800 */
[C---:B------:R-:W-:Y:S01]  /*b1f0*/  HMMA.16816.F32 R96, R192.reuse, R138, R96 ;  /* 0x0000008ac060723c */ /* 0x040fe20000001860 */
[----:B-1----:R-:W-:Y:S03]  /*b200*/  LDSM.16.MT88.4 R140, [R225+0x900] ;  /* 0x00090000e18c783b */ /* 0x002fe60000004200 */
[--C-:B---3--:R-:W-:Y:S04]  /*b210*/  FFMA.FTZ R136, R205, c[0x0][0x2d0], -R175.reuse ;  /* 0x0000b400cd887a23 */ /* 0x108fe800000108af */
[----:B------:R1:W3:Y:S01]  /*b220*/  MUFU.EX2 R196, R136 ;  /* 0x0000008800c47308 */ /* 0x0002e20000000800 */
[-C--:B--2---:R-:W-:Y:S08]  /*b230*/  HMMA.16816.F32 R100, R192, R132.reuse, R100 ;  /* 0x00000084c064723c */ /* 0x084ff00000001864 */
[C---:B------:R-:W-:Y:S07]  /*b240*/  HMMA.16816.F32 R104, R176.reuse, R132, R104 ;  /* 0x00000084b068723c */ /* 0x040fee0000001868 */
[----:B------:R-:W-:Y:S01]  /*b250*/  FFMA.FTZ R132, R211, c[0x0][0x2d0], -R175 ;  /* 0x0000b400d3847a23 */ /* 0x000fe200000108af */
[-C--:B------:R-:W-:Y:S01]  /*b260*/  HMMA.16816.F32 R108, R176, R134.reuse, R108 ;  /* 0x00000086b06c723c */ /* 0x080fe2000000186c */
[----:B-1----:R-:W1:Y:S02]  /*b270*/  LDSM.16.MT88.4 R136, [R227+0x1900] ;  /* 0x00190000e388783b */ /* 0x002e640000004200 */
[----:B------:R2:W1:Y:S05]  /*b280*/  MUFU.EX2 R159, R132 ;  /* 0x00000084009f7308 */ /* 0x00046a0000000800 */
[C---:B------:R-:W-:Y:S07]  /*b290*/  HMMA.16816.F32 R112, R192.reuse, R134, R112 ;  /* 0x00000086c070723c */ /* 0x040fee0000001870 */
[----:B----4-:R-:W-:Y:S01]  /*b2a0*/  F2FP.PACK_AB R134, R161, R190 ;  /* 0x000000bea186723e */ /* 0x010fe200000000ff */
[--C-:B--2---:R-:W-:Y:S04]  /*b2b0*/  FFMA.FTZ R132, R200, c[0x0][0x2d0], -R166.reuse ;  /* 0x0000b400c8847a23 */ /* 0x104fe800000108a6 */
[----:B------:R2:W-:Y:S01]  /*b2c0*/  MUFU.EX2 R200, R132 ;  /* 0x0000008400c87308 */ /* 0x0005e20000000800 */
[-C--:B-1----:R-:W-:Y:S08]  /*b2d0*/  HMMA.16816.F32 R116, R192, R136.reuse, R116 ;  /* 0x00000088c074723c */ /* 0x082ff00000001874 */
[C---:B------:R-:W-:Y:S01]  /*b2e0*/  HMMA.16816.F32 R120, R176.reuse, R136, R120 ;  /* 0x00000088b078723c */ /* 0x040fe20000001878 */
[--C-:B--2---:R-:W-:Y:S06]  /*b2f0*/  FFMA.FTZ R132, R203, c[0x0][0x2d0], -R166.reuse ;  /* 0x0000b400cb847a23 */ /* 0x104fec00000108a6 */
[----:B---3--:R-:W-:Y:S01]  /*b300*/  F2FP.PACK_AB R136, R189, R196 ;  /* 0x000000c4bd88723e */ /* 0x008fe200000000ff */
[-C--:B------:R-:W-:Y:S01]  /*b310*/  HMMA.16816.F32 R124, R176, R138.reuse, R124 ;  /* 0x0000008ab07c723c */ /* 0x080fe2000000187c */
[----:B------:R1:W2:Y:S06]  /*b320*/  MUFU.EX2 R199, R132 ;  /* 0x0000008400c77308 */ /* 0x0002ac0000000800 */
[----:B------:R-:W-:Y:S01]  /*b330*/  MOV R178, R160 ;  /* 0x000000a000b27202 */ /* 0x000fe20000000f00 */
[----:B------:R-:W-:Y:S01]  /*b340*/  HMMA.16816.F32 R128, R192, R138, R128 ;  /* 0x0000008ac080723c */ /* 0x000fe20000001880 */
[----:B------:R-:W-:Y:S03]  /*b350*/  MOV R179, R158 ;  /* 0x0000009e00b37202 */ /* 0x000fe60000000f00 */
[----:B------:R-:W-:Y:S02]  /*b360*/  F2FP.PACK_AB R133, R188, R178 ;  /* 0x000000b2bc85723e */ /* 0x000fe400000000ff */
[----:B------:R-:W-:Y:S02]  /*b370*/  F2FP.PACK_AB R135, R179, R163 ;  /* 0x000000a3b387723e */ /* 0x000fe400000000ff */
[----:B------:R-:W-:Y:S04]  /*b380*/  F2FP.PACK_AB R138, R159, R162 ;  /* 0x000000a29f8a723e */ /* 0x000fe800000000ff */
[----:B------:R-:W-:Y:S02]  /*b390*/  MOV R160, R157 ;  /* 0x0000009d00a07202 */ /* 0x000fe40000000f00 */
[----:B------:R-:W-:Y:S02]  /*b3a0*/  MOV R157, R155 ;  /* 0x0000009b009d7202 */ /* 0x000fe40000000f00 */
[----:B------:R-:W-:Y:S01]  /*b3b0*/  MOV R158, R156 ;  /* 0x0000009c009e7202 */ /* 0x000fe20000000f00 */
[--C-:B-1----:R-:W-:Y:S01]  /*b3c0*/  FFMA.FTZ R132, R204, c[0x0][0x2d0], -R166.reuse ;  /* 0x0000b400cc847a23 */ /* 0x102fe200000108a6 */
[----:B--2---:R-:W-:Y:S02]  /*b3d0*/  F2FP.PACK_AB R137, R199, R200 ;  /* 0x000000c8c789723e */ /* 0x004fe400000000ff */
[----:B------:R-:W-:Y:S01]  /*b3e0*/  MOV R156, R154 ;  /* 0x0000009a009c7202 */ /* 0x000fe20000000f00 */
[----:B------:R1:W-:Y:S01]  /*b3f0*/  MUFU.EX2 R198, R132 ;  /* 0x0000008400c67308 */ /* 0x0003e20000000800 */
[----:B------:R-:W2:Y:S01]  /*b400*/  LDSM.16.MT88.4 R152, [R227+0x900] ;  /* 0x00090000e398783b */ /* 0x000ea20000004200 */
[----:B-1----:R-:W-:Y:S08]  /*b410*/  FFMA.FTZ R132, R207, c[0x0][0x2d0], -R166 ;  /* 0x0000b400cf847a23 */ /* 0x002ff000000108a6 */
[----:B------:R1:W3:Y:S02]  /*b420*/  MUFU.EX2 R197, R132 ;  /* 0x0000008400c57308 */ /* 0x0002e40000000800 */
[----:B-1----:R-:W-:Y:S02]  /*b430*/  F2FP.PACK_AB R132, R171, R180 ;  /* 0x000000b4ab84723e */ /* 0x002fe400000000ff */
[----:B---3--:R-:W-:Y:S05]  /*b440*/  F2FP.PACK_AB R139, R197, R198 ;  /* 0x000000c6c58b723e */ /* 0x008fea00000000ff */
[-C--:B------:R-:W-:Y:S08]  /*b450*/  HMMA.16816.F32 R4, R132, R140.reuse, R4 ;  /* 0x0000008c8404723c */ /* 0x080ff00000001804 */
[C---:B------:R-:W-:Y:S08]  /*b460*/  HMMA.16816.F32 R8, R136.reuse, R140, R8 ;  /* 0x0000008c8808723c */ /* 0x040ff00000001808 */
[-C--:B------:R-:W-:Y:S08]  /*b470*/  HMMA.16816.F32 R12, R136, R142.reuse, R12 ;  /* 0x0000008e880c723c */ /* 0x080ff0000000180c */
[C---:B------:R-:W-:Y:S01]  /*b480*/  HMMA.16816.F32 R16, R132.reuse, R142, R16 ;  /* 0x0000008e8410723c */ /* 0x040fe20000001810 */
[----:B------:R-:W1:Y:S07]  /*b490*/  LDSM.16.MT88.4 R140, [R225+0x2100] ;  /* 0x00210000e18c783b */ /* 0x000e6e0000004200 */
[-C--:B------:R-:W-:Y:S08]  /*b4a0*/  HMMA.16816.F32 R20, R132, R144.reuse, R20 ;  /* 0x000000908414723c */ /* 0x080ff00000001814 */
[C---:B------:R-:W-:Y:S07]  /*b4b0*/  HMMA.16816.F32 R24, R136.reuse, R144, R24 ;  /* 0x000000908818723c */ /* 0x040fee0000001818 */
[--C-:B------:R-:W-:Y:S01]  /*b4c0*/  FFMA.FTZ R144, R215, c[0x0][0x2d0], -R173.reuse ;  /* 0x0000b400d7907a23 */ /* 0x100fe200000108ad */
[-C--:B------:R-:W-:Y:S03]  /*b4d0*/  HMMA.16816.F32 R28, R136, R146.reuse, R28 ;  /* 0x00000092881c723c */ /* 0x080fe6000000181c */
[----:B------:R3:W-:Y:S05]  /*b4e0*/  MUFU.EX2 R211, R144 ;  /* 0x0000009000d37308 */ /* 0x0007ea0000000800 */
[C---:B------:R-:W-:Y:S08]  /*b4f0*/  HMMA.16816.F32 R32, R132.reuse, R146, R32 ;  /* 0x000000928420723c */ /* 0x040ff00000001820 */
[-C--:B------:R-:W-:Y:S08]  /*b500*/  HMMA.16816.F32 R36, R132, R148.reuse, R36 ;  /* 0x000000948424723c */ /* 0x080ff00000001824 */
[C---:B------:R-:W-:Y:S01]  /*b510*/  HMMA.16816.F32 R40, R136.reuse, R148, R40 ;  /* 0x000000948828723c */ /* 0x040fe20000001828 */
[--C-:B---3--:R-:W-:Y:S03]  /*b520*/  FFMA.FTZ R144, R216, c[0x0][0x2d0], -R173.reuse ;  /* 0x0000b400d8907a23 */ /* 0x108fe600000108ad */
[----:B------:R-:W-:Y:S03]  /*b530*/  MOV R216, R179 ;  /* 0x000000b300d87202 */ /* 0x000fe60000000f00 */
[--C-:B------:R-:W-:Y:S01]  /*b540*/  FFMA.FTZ R148, R223, c[0x0][0x2d0], -R174.reuse ;  /* 0x0000b400df947a23 */ /* 0x100fe200000108ae */
[-C--:B------:R-:W-:Y:S01]  /*b550*/  HMMA.16816.F32 R44, R136, R150.reuse, R44 ;  /* 0x00000096882c723c */ /* 0x080fe2000000182c */
[----:B------:R3:W-:Y:S07]  /*b560*/  MUFU.EX2 R215, R144 ;  /* 0x0000009000d77308 */ /* 0x0007ee0000000800 */
[C---:B------:R-:W-:Y:S03]  /*b570*/  HMMA.16816.F32 R48, R132.reuse, R150, R48 ;  /* 0x000000968430723c */ /* 0x040fe60000001830 */
[----:B------:R4:W-:Y:S05]  /*b580*/  MUFU.EX2 R209, R148 ;  /* 0x0000009400d17308 */ /* 0x0009ea0000000800 */
[-C--:B--2---:R-:W-:Y:S08]  /*b590*/  HMMA.16816.F32 R52, R132, R152.reuse, R52 ;  /* 0x000000988434723c */ /* 0x084ff00000001834 */
[C---:B------:R-:W-:Y:S01]  /*b5a0*/  HMMA.16816.F32 R56, R136.reuse, R152, R56 ;  /* 0x000000988838723c */ /* 0x040fe20000001838 */
[--C-:B---3--:R-:W-:Y:S03]  /*b5b0*/  FFMA.FTZ R144, R219, c[0x0][0x2d0], -R174.reuse ;  /* 0x0000b400db907a23 */ /* 0x108fe600000108ae */
[----:B------:R-:W-:Y:S01]  /*b5c0*/  MOV R219, R161 ;  /* 0x000000a100db7202 */ /* 0x000fe20000000f00 */
[----:B------:R2:W3:Y:S02]  /*b5d0*/  MUFU.EX2 R210, R144 ;  /* 0x0000009000d27308 */ /* 0x0004e40000000800 */
[----:B------:R-:W-:Y:S01]  /*b5e0*/  MOV R153, R163 ;  /* 0x000000a300997202 */ /* 0x000fe20000000f00 */
[-C--:B------:R-:W-:Y:S01]  /*b5f0*/  HMMA.16816.F32 R60, R136, R154.reuse, R60 ;  /* 0x0000009a883c723c */ /* 0x080fe2000000183c */
[----:B------:R-:W-:Y:S03]  /*b600*/  MOV R152, R162 ;  /* 0x000000a200987202 */ /* 0x000fe60000000f00 */
[--C-:B----4-:R-:W-:Y:S01]  /*b610*/  FFMA.FTZ R148, R222, c[0x0][0x2d0], -R173.reuse ;  /* 0x0000b400de947a23 */ /* 0x110fe200000108ad */
[----:B------:R-:W-:Y:S01]  /*b620*/  MOV R222, R185 ;  /* 0x000000b900de7202 */ /* 0x000fe20000000f00 */
[----:B------:R-:W-:Y:S01]  /*b630*/  FFMA.FTZ R173, R246, c[0x0][0x2d0], -R173 ;  /* 0x0000b400f6ad7a23 */ /* 0x000fe200000108ad */
[----:B------:R-:W-:Y:S01]  /*b640*/  MOV R246, R183 ;  /* 0x000000b700f67202 */ /* 0x000fe20000000f00 */
[C---:B------:R-:W-:Y:S01]  /*b650*/  HMMA.16816.F32 R64, R132.reuse, R154, R64 ;  /* 0x0000009a8440723c */ /* 0x040fe20000001840 */
[----:B------:R4:W-:Y:S06]  /*b660*/  MUFU.EX2 R208, R148 ;  /* 0x0000009400d07308 */ /* 0x0009ec0000000800 */
[----:B------:R-:W-:Y:S01]  /*b670*/  MOV R155, R187 ;  /* 0x000000bb009b7202 */ /* 0x000fe20000000f00 */
[-C--:B-1----:R-:W-:Y:S01]  /*b680*/  HMMA.16816.F32 R68, R132, R140.reuse, R68 ;  /* 0x0000008c8444723c */ /* 0x082fe20000001844 */
[----:B------:R-:W-:Y:S02]  /*b690*/  MOV R154, R186 ;  /* 0x000000ba009a7202 */ /* 0x000fe40000000f00 */
[----:B------:R3:W1:Y:S01]  /*b6a0*/  MUFU.EX2 R207, R173 ;  /* 0x000000ad00cf7308 */ /* 0x0006620000000800 */
[----:B--2---:R-:W2:Y:S04]  /*b6b0*/  LDSM.16.MT88.4 R144, [R226+0x2100] ;  /* 0x00210000e290783b */ /* 0x004ea80000004200 */
[C---:B------:R-:W-:Y:S07]  /*b6c0*/  HMMA.16816.F32 R72, R136.reuse, R140, R72 ;  /* 0x0000008c8848723c */ /* 0x040fee0000001848 */
[--C-:B------:R-:W-:Y:S01]  /*b6d0*/  FFMA.FTZ R140, R252, c[0x0][0x2d0], -R174.reuse ;  /* 0x0000b400fc8c7a23 */ /* 0x100fe200000108ae */
[-C--:B------:R-:W-:Y:S01]  /*b6e0*/  HMMA.16816.F32 R76, R136, R142.reuse, R76 ;  /* 0x0000008e884c723c */ /* 0x080fe2000000184c */
[----:B----4-:R-:W4:Y:S02]  /*b6f0*/  LDSM.16.MT88.4 R148, [R228+0x2100] ;  /* 0x00210000e494783b */ /* 0x010f240000004200 */
[----:B------:R1:W-:Y:S01]  /*b700*/  MUFU.EX2 R206, R140 ;  /* 0x0000008c00ce7308 */ /* 0x0003e20000000800 */
[----:B------:R-:W-:Y:S01]  /*b710*/  MOV R252, R190 ;  /* 0x000000be00fc7202 */ /* 0x000fe20000000f00 */
[----:B------:R-:W-:Y:S03]  /*b720*/  FFMA.FTZ R174, R202, c[0x0][0x2d0], -R174 ;  /* 0x0000b400caae7a23 */ /* 0x000fe600000108ae */
[C---:B------:R-:W-:Y:S01]  /*b730*/  HMMA.16816.F32 R80, R132.reuse, R142, R80 ;  /* 0x0000008e8450723c */ /* 0x040fe20000001850 */
[----:B---3--:R-:W-:Y:S04]  /*b740*/  F2FP.PACK_AB R173, R209, R210 ;  /* 0x000000d2d1ad723e */ /* 0x008fe800000000ff */
[----:B------:R3:W-:Y:S01]  /*b750*/  MUFU.EX2 R205, R174 ;  /* 0x000000ae00cd7308 */ /* 0x0007e20000000800 */
[--C-:B-1----:R-:W-:Y:S01]  /*b760*/  FFMA.FTZ R140, R247, c[0x0][0x2d0], -R175.reuse ;  /* 0x0000b400f78c7a23 */ /* 0x102fe200000108af */
[----:B------:R-:W-:Y:S01]  /*b770*/  MOV R247, R189 ;  /* 0x000000bd00f77202 */ /* 0x000fe20000000f00 */
[-C--:B--2---:R-:W-:Y:S07]  /*b780*/  HMMA.16816.F32 R84, R132, R144.reuse, R84 ;  /* 0x000000908454723c */ /* 0x084fee0000001854 */
[----:B------:R1:W-:Y:S01]  /*b790*/  MUFU.EX2 R204, R140 ;  /* 0x0000008c00cc7308 */ /* 0x0003e20000000800 */
[C---:B------:R-:W-:Y:S01]  /*b7a0*/  HMMA.16816.F32 R88, R136.reuse, R144, R88 ;  /* 0x000000908858723c */ /* 0x040fe20000001858 */
[----:B---3--:R-:W-:Y:S06]  /*b7b0*/  F2FP.PACK_AB R174, R207, R208 ;  /* 0x000000d0cfae723e */ /* 0x008fec00000000ff */
[--C-:B------:R-:W-:Y:S01]  /*b7c0*/  FFMA.FTZ R144, R212, c[0x0][0x2d0], -R166.reuse ;  /* 0x0000b400d4907a23 */ /* 0x100fe200000108a6 */
[-C--:B------:R-:W-:Y:S01]  /*b7d0*/  HMMA.16816.F32 R92, R136, R146.reuse, R92 ;  /* 0x00000092885c723c */ /* 0x080fe2000000185c */
[----:B------:R-:W-:Y:S02]  /*b7e0*/  MOV R212, R171 ;  /* 0x000000ab00d47202 */ /* 0x000fe40000000f00 */
[----:B------:R2:W-:Y:S05]  /*b7f0*/  MUFU.EX2 R171, R144 ;  /* 0x0000009000ab7308 */ /* 0x0005ea0000000800 */
[C---:B------:R-:W-:Y:S01]  /*b800*/  HMMA.16816.F32 R96, R132.reuse, R146, R96 ;  /* 0x000000928460723c */ /* 0x040fe20000001860 */
[--C-:B-1----:R-:W-:Y:S03]  /*b810*/  FFMA.FTZ R140, R251, c[0x0][0x2d0], -R175.reuse ;  /* 0x0000b400fb8c7a23 */ /* 0x102fe600000108af */
[----:B------:R-:W-:Y:S04]  /*b820*/  MOV R251, R188 ;  /* 0x000000bc00fb7202 */ /* 0x000fe80000000f00 */
[-C--:B----4-:R-:W-:Y:S01]  /*b830*/  HMMA.16816.F32 R100, R132, R148.reuse, R100 ;  /* 0x000000948464723c */ /* 0x090fe20000001864 */
[----:B------:R1:W3:Y:S07]  /*b840*/  MUFU.EX2 R203, R140 ;  /* 0x0000008c00cb7308 */ /* 0x0002ee0000000800 */
[C---:B------:R-:W-:Y:S01]  /*b850*/  HMMA.16816.F32 R104, R136.reuse, R148, R104 ;  /* 0x000000948868723c */ /* 0x040fe20000001868 */
[--C-:B--2---:R-:W-:Y:S03]  /*b860*/  FFMA.FTZ R144, R214, c[0x0][0x2d0], -R166.reuse ;  /* 0x0000b400d6907a23 */ /* 0x104fe600000108a6 */
[----:B------:R-:W-:Y:S03]  /*b870*/  MOV R214, R196 ;  /* 0x000000c400d67202 */ /* 0x000fe60000000f00 */
[----:B------:R-:W-:Y:S01]  /*b880*/  MOV R149, R170 ;  /* 0x000000aa00957202 */ /* 0x000fe20000000f00 */
[-C--:B------:R-:W-:Y:S01]  /*b890*/  HMMA.16816.F32 R108, R136, R150.reuse, R108 ;  /* 0x00000096886c723c */ /* 0x080fe2000000186c */
[----:B------:R2:W4:Y:S03]  /*b8a0*/  MUFU.EX2 R196, R144 ;  /* 0x0000009000c47308 */ /* 0x0005260000000800 */
[----:B------:R-:W-:Y:S04]  /*b8b0*/  MOV R148, R184 ;  /* 0x000000b800947202 */ /* 0x000fe80000000f00 */
[C---:B------:R-:W-:Y:S01]  /*b8c0*/  HMMA.16816.F32 R112, R132.reuse, R150, R112 ;  /* 0x000000968470723c */ /* 0x040fe20000001870 */
[--C-:B-1----:R-:W-:Y:S03]  /*b8d0*/  FFMA.FTZ R140, R201, c[0x0][0x2d0], -R175.reuse ;  /* 0x0000b400c98c7a23 */ /* 0x102fe600000108af */
[----:B------:R-:W-:Y:S01]  /*b8e0*/  FFMA.FTZ R175, R160, c[0x0][0x2d0], -R175 ;  /* 0x0000b400a0af7a23 */ /* 0x000fe200000108af */
[----:B------:R1:W-:Y:S01]  /*b8f0*/  MUFU.EX2 R202, R140 ;  /* 0x0000008c00ca7308 */ /* 0x0003e20000000800 */
[----:B------:R-:W-:Y:S02]  /*b900*/  MOV R160, R191 ;  /* 0x000000bf00a07202 */ /* 0x000fe40000000f00 */
[----:B------:R-:W-:Y:S01]  /*b910*/  LDSM.16.MT88.4 R188, [R225+0x1100] ;  /* 0x00110000e1bc783b */ /* 0x000fe20000004200 */
[----:B---3--:R-:W-:Y:S03]  /*b920*/  F2FP.PACK_AB R192, R203, R204 ;  /* 0x000000cccbc0723e */ /* 0x008fe600000000ff */
[----:B------:R-:W-:Y:S02]  /*b930*/  MOV R150, R182 ;  /* 0x000000b600967202 */ /* 0x000fe40000000f00 */
[----:B------:R-:W-:Y:S01]  /*b940*/  MOV R151, R181 ;  /* 0x000000b500977202 */ /* 0x000fe20000000f00 */
[----:B------:R3:W3:Y:S01]  /*b950*/  MUFU.EX2 R201, R175 ;  /* 0x000000af00c97308 */ /* 0x0006e20000000800 */
[----:B------:R-:W-:Y:S01]  /*b960*/  MOV R223, R160 ;  /* 0x000000a000df7202 */ /* 0x000fe20000000f00 */
[--C-:B--2---:R-:W-:Y:S01]  /*b970*/  FFMA.FTZ R144, R213, c[0x0][0x2d0], -R166.reuse ;  /* 0x0000b400d5907a23 */ /* 0x104fe200000108a6 */
[----:B------:R-:W-:Y:S01]  /*b980*/  MOV R213, R178 ;  /* 0x000000b200d57202 */ /* 0x000fe20000000f00 */
[----:B------:R-:W-:Y:S01]  /*b990*/  FFMA.FTZ R166, R172, c[0x0][0x2d0], -R166 ;  /* 0x0000b400aca67a23 */ /* 0x000fe200000108a6 */
[----:B------:R-:W-:Y:S01]  /*b9a0*/  F2FP.PACK_AB R172, R215, R211 ;  /* 0x000000d3d7ac723e */ /* 0x000fe200000000ff */
[----:B------:R-:W-:Y:S01]  /*b9b0*/  LDSM.16.MT88.4 R160, [R228+0x1100] ;  /* 0x00110000e4a0783b */ /* 0x000fe20000004200 */
[----:B----4-:R-:W-:Y:S03]  /*b9c0*/  F2FP.PACK_AB R193, R196, R171 ;  /* 0x000000abc4c1723e */ /* 0x010fe600000000ff */
[----:B------:R2:W-:Y:S04]  /*b9d0*/  MUFU.EX2 R170, R144 ;  /* 0x0000009000aa7308 */ /* 0x0005e80000000800 */
[----:B-1----:R-:W1:Y:S06]  /*b9e0*/  LDSM.16.MT88.4 R140, [R227+0x2100] ;  /* 0x00210000e38c783b */ /* 0x002e6c0000004200 */
[----:B------:R-:W4:Y:S01]  /*b9f0*/  MUFU.EX2 R166, R166 ;  /* 0x000000a600a67308 */ /* 0x000f220000000800 */
[----:B---3--:R-:W-:Y:S02]  /*ba00*/  F2FP.PACK_AB R175, R205, R206 ;  /* 0x000000cecdaf723e */ /* 0x008fe400000000ff */
[----:B------:R-:W-:Y:S01]  /*ba10*/  F2FP.PACK_AB R194, R201, R202 ;  /* 0x000000cac9c2723e */ /* 0x000fe200000000ff */
[----:B--2---:R-:W2:Y:S01]  /*ba20*/  LDSM.16.MT88.4 R144, [R226+0x1100] ;  /* 0x00110000e290783b */ /* 0x004ea20000004200 */
[----:B----4-:R-:W-:Y:S01]  /*ba30*/  F2FP.PACK_AB R195, R166, R170 ;  /* 0x000000aaa6c3723e */ /* 0x010fe200000000ff */
[-C--:B-1----:R-:W-:Y:S08]  /*ba40*/  HMMA.16816.F32 R116, R132, R140.reuse, R116 ;  /* 0x0000008c8474723c */ /* 0x082ff00000001874 */
[C---:B------:R-:W-:Y:S07]  /*ba50*/  HMMA.16816.F32 R120, R136.reuse, R140, R120 ;  /* 0x0000008c8878723c */ /* 0x040fee0000001878 */
[----:B------:R-:W-:Y:S01]  /*ba60*/  MOV R141, R180 ;  /* 0x000000b4008d7202 */ /* 0x000fe20000000f00 */
[-C--:B------:R-:W-:Y:S08]  /*ba70*/  HMMA.16816.F32 R124, R136, R142.reuse, R124 ;  /* 0x0000008e887c723c */ /* 0x080ff0000000187c */
[----:B------:R-:W-:Y:S08]  /*ba80*/  HMMA.16816.F32 R128, R132, R142, R128 ;  /* 0x0000008e8480723c */ /* 0x000ff00000001880 */
[-C--:B------:R-:W-:Y:S01]  /*ba90*/  HMMA.16816.F32 R176, R172, R188.reuse, R4 ;  /* 0x000000bcacb0723c */ /* 0x080fe20000001804 */
[----:B------:R-:W1:Y:S07]  /*baa0*/  LDSM.16.MT88.4 R4, [R227+0x1100] ;  /* 0x00110000e304783b */ /* 0x000e6e0000004200 */
[C---:B------:R-:W-:Y:S01]  /*bab0*/  HMMA.16816.F32 R180, R192.reuse, R188, R8 ;  /* 0x000000bcc0b4723c */ /* 0x040fe20000001808 */
[----:B------:R-:W3:Y:S07]  /*bac0*/  LDSM.16.MT88.4 R8, [R225+0x2900] ;  /* 0x00290000e108783b */ /* 0x000eee0000004200 */
[-C--:B------:R-:W-:Y:S01]  /*bad0*/  HMMA.16816.F32 R184, R192, R190.reuse, R12 ;  /* 0x000000bec0b8723c */ /* 0x080fe2000000180c */
[----:B------:R-:W4:Y:S07]  /*bae0*/  LDSM.16.MT88.4 R12, [R226+0x2900] ;  /* 0x00290000e20c783b */ /* 0x000f2e0000004200 */
[C---:B------:R-:W-:Y:S01]  /*baf0*/  HMMA.16816.F32 R188, R172.reuse, R190, R16 ;  /* 0x000000beacbc723c */ /* 0x040fe20000001810 */
[----:B------:R-:W1:Y:S07]  /*bb00*/  LDSM.16.MT88.4 R16, [R228+0x2900] ;  /* 0x00290000e410783b */ /* 0x000e6e0000004200 */
[-C--:B--2---:R-:W-:Y:S07]  /*bb10*/  HMMA.16816.F32 R132, R172, R144.reuse, R20 ;  /* 0x00000090ac84723c */ /* 0x084fee0000001814 */
[----:B------:R-:W-:Y:S01]  /*bb20*/  MOV R23, R141 ;  /* 0x0000008d00177202 */ /* 0x000fe20000000f00 */
[C---:B------:R-:W-:Y:S01]  /*bb30*/  HMMA.16816.F32 R136, R192.reuse, R144, R24 ;  /* 0x00000090c088723c */ /* 0x040fe20000001818 */
[----:B------:R-:W2:Y:S03]  /*bb40*/  LDL.LU R27, [R1+0x18] ;  /* 0x00001800011b7983 */ /* 0x000ea60000300800 */
[----:B------:R-:W-:Y:S02]  /*bb50*/  MOV R22, R150 ;  /* 0x0000009600167202 */ /* 0x000fe40000000f00 */
[----:B------:R-:W-:Y:S02]  /*bb60*/  MOV R21, R151 ;  /* 0x0000009700157202 */ /* 0x000fe40000000f00 */
[-C--:B------:R-:W-:Y:S01]  /*bb70*/  HMMA.16816.F32 R140, R192, R146.reuse, R28 ;  /* 0x00000092c08c723c */ /* 0x080fe2000000181c */
[----:B------:R-:W2:Y:S03]  /*bb80*/  LDL.LU R28, [R1+0x14] ;  /* 0x00001400011c7983 */ /* 0x000ea60000300800 */
[----:B------:R-:W-:Y:S02]  /*bb90*/  MOV R20, R148 ;  /* 0x0000009400147202 */ /* 0x000fe40000000f00 */
[----:B------:R-:W-:Y:S02]  /*bba0*/  MOV R26, R149 ;  /* 0x00000095001a7202 */ /* 0x000fe40000000f00 */
[C---:B------:R-:W-:Y:S01]  /*bbb0*/  HMMA.16816.F32 R144, R172.reuse, R146, R32 ;  /* 0x00000092ac90723c */ /* 0x040fe20000001820 */
[----:B------:R-:W2:Y:S03]  /*bbc0*/  LDL.LU R33, [R1+0x10] ;  /* 0x0000100001217983 */ /* 0x000ea60000300800 */
[----:B------:R-:W-:Y:S01]  /*bbd0*/  MOV R31, R154 ;  /* 0x0000009a001f7202 */ /* 0x000fe20000000f00 */
[----:B------:R-:W2:Y:S01]  /*bbe0*/  LDL.LU R32, [R1+0xc] ;  /* 0x00000c0001207983 */ /* 0x000ea20000300800 */
[----:B------:R-:W-:Y:S02]  /*bbf0*/  MOV R30, R155 ;  /* 0x0000009b001e7202 */ /* 0x000fe40000000f00 */
[-C--:B------:R-:W-:Y:S01]  /*bc00*/  HMMA.16816.F32 R148, R172, R160.reuse, R36 ;  /* 0x000000a0ac94723c */ /* 0x080fe20000001824 */
[----:B------:R-:W-:Y:S03]  /*bc10*/  MOV R25, R246 ;  /* 0x000000f600197202 */ /* 0x000fe60000000f00 */
[----:B------:R-:W-:Y:S02]  /*bc20*/  MOV R246, R153 ;  /* 0x0000009900f67202 */ /* 0x000fe40000000f00 */
[----:B------:R-:W-:Y:S02]  /*bc30*/  MOV R24, R222 ;  /* 0x000000de00187202 */ /* 0x000fe40000000f00 */
[----:B------:R-:W-:Y:S02]  /*bc40*/  MOV R222, R152 ;  /* 0x0000009800de7202 */ /* 0x000fe40000000f00 */
[C---:B------:R-:W-:Y:S02]  /*bc50*/  HMMA.16816.F32 R152, R192.reuse, R160, R40 ;  /* 0x000000a0c098723c */ /* 0x040fe40000001828 */
[----:B------:R-:W-:Y:S02]  /*bc60*/  MOV R34, R158 ;  /* 0x0000009e00227202 */ /* 0x000fe40000000f00 */
[----:B------:R-:W-:Y:S02]  /*bc70*/  MOV R35, R157 ;  /* 0x0000009d00237202 */ /* 0x000fe40000000f00 */
[----:B------:R-:W-:Y:S02]  /*bc80*/  MOV R39, R156 ;  /* 0x0000009c00277202 */ /* 0x000fe40000000f00 */
[----:B------:R-:W-:Y:S04]  /*bc90*/  MOV R29, R223 ;  /* 0x000000df001d7202 */ /* 0x000fe80000000f00 */
[----:B------:R-:W-:Y:S02]  /*bca0*/  MOV R223, R219 ;  /* 0x000000db00df7202 */ /* 0x000fe40000000f00 */
[----:B------:R-:W-:Y:S02]  /*bcb0*/  MOV R219, R216 ;  /* 0x000000d800db7202 */ /* 0x000fe40000000f00 */
[----:B------:R-:W-:Y:S02]  /*bcc0*/  MOV R216, R159 ;  /* 0x0000009f00d87202 */ /* 0x000fe40000000f00 */
[-C--:B------:R-:W-:Y:S08]  /*bcd0*/  HMMA.16816.F32 R156, R192, R162.reuse, R44 ;  /* 0x000000a2c09c723c */ /* 0x080ff0000000182c */
[C---:B------:R-:W-:Y:S08]  /*bce0*/  HMMA.16816.F32 R160, R172.reuse, R162, R48 ;  /* 0x000000a2aca0723c */ /* 0x040ff00000001830 */
        /* <DEDUP_REMOVED lines=21> */
[----:B--2---:R-:W-:Y:S04]  /*be40*/  FFMA.FTZ R8, R2, R28, R35 ;  /* 0x0000001c02087223 */ /* 0x004fe80000010023 */
        /* <DEDUP_REMOVED lines=56> */
.L_x_2394:
        /* <DEDUP_REMOVED lines=30> */
.L_x_2415:
[----:B------:R-:W-:Y:S02]  /*c3b0*/  ULDC UR4, c[0x0][0x32c] ;  /* 0x0000cb0000047ab9 */ /* 0x000fe40000000800 */
[----:B------:R-:W-:-:S03]  /*c3c0*/  UISETP.NE.AND UP0, UPT, UR27, UR4, UPT ;  /* 0x000000041b00728c */ /* 0x000fc6000bf05270 */
[----:B------:R-:W-:Y:S02]  /*c3d0*/  ULDC.64 UR4, c[0x0][0x330] ;  /* 0x0000cc0000047ab9 */ /* 0x000fe40000000a00 */
[----:B------:R-:W-:-:S07]  /*c3e0*/  UIMAD.WIDE.U32 UR28, UR26, UR4, URZ ;  /* 0x000000041a1c72a5 */ /* 0x000fce000f8e003f */
[----:B------:R-:W-:Y:S02]  /*c3f0*/  @UP0 UMOV UR27, UR29 ;  /* 0x0000001d001b0c82 */ /* 0x000fe40008000000 */
[----:B------:R-:W-:Y:S02]  /*c400*/  @UP0 USHF.R.U32.HI UR26, URZ, UR5, UR27 ;  /* 0x000000053f1a0299 */ /* 0x000fe4000801161b */
.L_x_2416:
[----:B------:R-:W-:Y:S02]  /*c410*/  ULDC UR4, c[0x0][0x32c] ;  /* 0x0000cb0000047ab9 */ /* 0x000fe40000000800 */
[----:B------:R-:W-:-:S04]  /*c420*/  UIMAD UR4, UR26, UR4, URZ ;  /* 0x000000041a0472a4 */ /* 0x000fc8000f8e023f */
[----:B------:R-:W-:-:S04]  /*c430*/  UISETP.LT.AND UP0, UPT, UR25, UR4, UPT ;  /* 0x000000041900728c */ /* 0x000fc8000bf01270 */
[----:B------:R-:W-:-:S04]  /*c440*/  USEL UR25, UR25, UR4, !UP0 ;  /* 0x0000000419197287 */ /* 0x000fc8000c000000 */
.L_x_2414:
        /* <DEDUP_REMOVED lines=9> */
[----:B-1----:R-:W2:Y:S04]  /*c4e0*/  LDL R2, [R1] ;  /* 0x0000000001027983 */ /* 0x002ea80000100800 */
[----:B------:R-:W3:Y:S04]  /*c4f0*/  LDL R5, [R1+0x28] ;  /* 0x0000280001057983 */ /* 0x000ee80000100800 */
[----:B------:R-:W3:Y:S01]  /*c500*/  LDL R4, [R1+0x24] ;  /* 0x0000240001047983 */ /* 0x000ee20000100800 */
[----:B------:R-:W-:Y:S01]  /*c510*/  IMAD.MOV.U32 R164, RZ, RZ, R168 ;  /* 0x000000ffffa47224 */ /* 0x000fe200078e00a8 */
[----:B------:R-:W-:Y:S01]  /*c520*/  MOV R171, R3 ;  /* 0x0000000300ab7202 */ /* 0x000fe20000000f00 */
[----:B------:R-:W-:-:S02]  /*c530*/  IMAD.MOV.U32 R0, RZ, RZ, R169 ;  /* 0x000000ffff007224 */ /* 0x000fc400078e00a9 */
[----:B------:R-:W-:Y:S01]  /*c540*/  IMAD.MOV.U32 R170, RZ, RZ, R167 ;  /* 0x000000ffffaa7224 */ /* 0x000fe200078e00a7 */
[----:B--2---:R-:W-:Y:S02]  /*c550*/  SHF.R.S32.HI R222, RZ, 0x1f, R2 ;  /* 0x0000001fffde7819 */ /* 0x004fe40000011402 */
[C---:B------:R-:W-:Y:S02]  /*c560*/  SHF.L.U32 R251, R2.reuse, 0x1, RZ ;  /* 0x0000000102fb7819 */ /* 0x040fe400000006ff */
[----:B------:R-:W-:Y:S02]  /*c570*/  SHF.L.U64.HI R222, R2, 0x1, R222 ;  /* 0x0000000102de7819 */ /* 0x000fe400000102de */
[C---:B---3--:R-:W-:Y:S01]  /*c580*/  SHF.L.U64.HI R221, R4.reuse, 0x1, R5 ;  /* 0x0000000104dd7819 */ /* 0x048fe20000010205 */
[----:B------:R-:W-:Y:S02]  /*c590*/  IMAD.SHL.U32 R220, R4, 0x2, RZ ;  /* 0x0000000204dc7824 */ /* 0x000fe400078e00ff */
.L_x_2420:
[----:B------:R-:W-:Y:S04]  /*c5a0*/  DEPBAR.LE SB0, 0x0 ;  /* 0x000080000000791a */ /* 0x000fe80000000000 */
[----:B------:R-:W-:Y:S01]  /*c5b0*/  BAR.SYNC.DEFER_BLOCKING 0x0 ;  /* 0x0000000000007b1d */ /* 0x000fe20000010000 */
[----:B------:R-:W-:Y:S01]  /*c5c0*/  UISETP.GT.AND UP0, UPT, UR8, UR24, UPT ;  /* 0x000000180800728c */ /* 0x000fe2000bf04270 */
[----:B------:R-:W-:Y:S05]  /*c5d0*/  SEL R223, RZ, 0x10, P5 ;  /* 0x00000010ffdf7807 */ /* 0x000fea0002800000 */
[----:B------:R-:W-:Y:S01]  /*c5e0*/  PLOP3.LUT P0, PT, PT, PT, UP0, 0x80, 0x0 ;  /* 0x000000000000781c */ /* 0x000fe20003f0f008 */
[----:B-----5:R1:W2:Y:S04]  /*c5f0*/  LDSM.16.M88.4 R48, [R231+0x6100] ;  /* 0x00610000e730783b */ /* 0x0202a80000000200 */
[----:B------:R1:W3:Y:S04]  /*c600*/  LDSM.16.M88.4 R44, [R231+0x8100] ;  /* 0x00810000e72c783b */ /* 0x0002e80000000200 */
[----:B------:R1:W4:Y:S04]  /*c610*/  LDSM.16.M88.4 R16, [R224+0x3100] ;  /* 0x00310000e010783b */ /* 0x0003280000000200 */
        /* <DEDUP_REMOVED lines=8> */
[----:B------:R-:W-:Y:S02]  /*c6a0*/  SHF.R.S32.HI R2, RZ, 0x1f, R243 ;  /* 0x0000001fff027819 */ /* 0x000fe400000114f3 */
[----:B------:R-:W-:Y:S03]  /*c6b0*/  SHF.R.S32.HI R5, RZ, 0x1f, R242 ;  /* 0x0000001fff057819 */ /* 0x000fe600000114f2 */
[----:B------:R-:W-:Y:S02]  /*c6c0*/  IMAD R4, R2, c[0x0][0x208], RZ ;  /* 0x0000820002047a24 */ /* 0x000fe400078e02ff */
[C---:B------:R-:W-:Y:S04]  /*c6d0*/  IMAD.WIDE.U32 R2, R243.reuse, c[0x0][0x208], RZ ;  /* 0x00008200f3027a25 */ /* 0x040fe800078e00ff */
[----:B------:R-:W-:Y:S04]  /*c6e0*/  IMAD R4, R243, c[0x0][0x20c], R4 ;  /* 0x00008300f3047a24 */ /* 0x000fe800078e0204 */
[----:B------:R-:W-:Y:S02]  /*c6f0*/  IMAD.IADD R3, R3, 0x1, R4 ;  /* 0x0000000103037824 */ /* 0x000fe400078e0204 */
[----:B------:R-:W-:Y:S02]  /*c700*/  IMAD R4, R5, c[0x0][0x218], RZ ;  /* 0x0000860005047a24 */ /* 0x000fe400078e02ff */
[C---:B------:R-:W-:Y:S04]  /*c710*/  IMAD.WIDE.U32 R2, R242.reuse, c[0x0][0x218], R2 ;  /* 0x00008600f2027a25 */ /* 0x040fe800078e0002 */
[----:B------:R-:W-:Y:S01]  /*c720*/  IMAD R4, R242, c[0x0][0x21c], R4 ;  /* 0x00008700f2047a24 */ /* 0x000fe200078e0204 */
[----:B------:R-:W-:Y:S04]  /*c730*/  IADD3 R2, P0, R2, UR22, RZ ;  /* 0x0000001602027c10 */ /* 0x000fe8000ff1e0ff */
[----:B------:R-:W-:Y:S02]  /*c740*/  IADD3.X R4, R3, UR16, R4, P0, !PT ;  /* 0x0000001003047c10 */ /* 0x000fe400087fe404 */
[C---:B------:R-:W-:Y:S04]  /*c750*/  LEA R3, P0, R2.reuse, c[0x0][0x1f8], 0x1 ;  /* 0x00007e0002037a11 */ /* 0x040fe800078008ff */
[----:B------:R-:W-:Y:S01]  /*c760*/  LEA.HI.X R2, R2, c[0x0][0x1fc], R4, 0x1, P0 ;  /* 0x00007f0002027a11 */ /* 0x000fe200000f0c04 */
[----:B------:R-:W-:Y:S04]  /*c770*/  SHFL.IDX PT, R6, R3, 0x1, 0x181f ;  /* 0x00381f0003067f89 */ /* 0x000fe800000e0000 */
[----:B------:R-:W5:Y:S04]  /*c780*/  SHFL.IDX PT, R4, R3, RZ, 0x181f ;  /* 0x00181fff03047589 */ /* 0x000f6800000e0000 */
[----:B------:R-:W4:Y:S04]  /*c790*/  SHFL.IDX PT, R5, R2, RZ, 0x181f ;  /* 0x00181fff02057589 */ /* 0x000f2800000e0000 */
[----:B------:R-:W3:Y:S04]  /*c7a0*/  SHFL.IDX PT, R3, R3, 0x2, 0x181f ;  /* 0x00581f0003037f89 */ /* 0x000ee800000e0000 */
[----:B------:R-:W2:Y:S04]  /*c7b0*/  SHFL.IDX PT, R7, R2, 0x1, 0x181f ;  /* 0x00381f0002077f89 */ /* 0x000ea800000e0000 */
[----:B------:R1:W2:Y:S02]  /*c7c0*/  SHFL.IDX PT, R14, R2, 0x2, 0x181f ;  /* 0x00581f00020e7f89 */ /* 0x0002a400000e0000 */
[----:B-1----:R-:W-:Y:S02]  /*c7d0*/  IADD3 R2, -R223, 0x10, RZ ;  /* 0x00000010df027810 */ /* 0x002fe40007ffe1ff */
[CC--:B-----5:R-:W-:Y:S02]  /*c7e0*/  IADD3 R12, P0, R4.reuse, R251.reuse, RZ ;  /* 0x000000fb040c7210 */ /* 0x0e0fe40007f1e0ff */
[-C--:B------:R-:W-:Y:S02]  /*c7f0*/  IADD3 R10, P2, R4, R220.reuse, RZ ;  /* 0x000000dc040a7210 */ /* 0x080fe40007f5e0ff */
[CC--:B------:R-:W-:Y:S01]  /*c800*/  IADD3 R8, P1, R6.reuse, R251.reuse, RZ ;  /* 0x000000fb06087210 */ /* 0x0c0fe20007f3e0ff */
[C-C-:B----4-:R-:W-:Y:S01]  /*c810*/  IMAD.X R13, R5.reuse, 0x1, R222.reuse, P0 ;  /* 0x00000001050d7824 */ /* 0x150fe200000e06de */
[----:B------:R-:W-:Y:S01]  /*c820*/  IADD3 R6, P0, R6, R220, RZ ;  /* 0x000000dc06067210 */ /* 0x000fe20007f1e0ff */
[--C-:B------:R-:W-:Y:S01]  /*c830*/  IMAD.X R11, R5, 0x1, R221.reuse, P2 ;  /* 0x00000001050b7824 */ /* 0x100fe200010e06dd */
[----:B---3--:R-:W-:Y:S01]  /*c840*/  IADD3 R4, P2, R3, R251, RZ ;  /* 0x000000fb03047210 */ /* 0x008fe20007f5e0ff */
[C-C-:B--2---:R-:W-:Y:S01]  /*c850*/  IMAD.X R9, R7.reuse, 0x1, R222.reuse, P1 ;  /* 0x0000000107097824 */ /* 0x144fe200008e06de */
[----:B------:R1:W-:Y:S01]  /*c860*/  LDGSTS.E.BYPASS.LTC128B.128 [R245], [R12.64], !P6 ;  /* 0x000000000cf57fae */ /* 0x0003e2000f101d54 */
[--C-:B------:R-:W-:Y:S01]  /*c870*/  IMAD.X R7, R7, 0x1, R221.reuse, P0 ;  /* 0x0000000107077824 */ /* 0x100fe200000e06dd */
[----:B------:R-:W-:Y:S01]  /*c880*/  LOP3.LUT R2, R2, 0xf, RZ, 0xc0, !PT ;  /* 0x0000000f02027812 */ /* 0x000fe200078ec0ff */
[----:B------:R-:W-:Y:S01]  /*c890*/  IMAD.X R5, R14, 0x1, R222, P2 ;  /* 0x000000010e057824 */ /* 0x000fe200010e06de */
[----:B------:R1:W-:Y:S01]  /*c8a0*/  LDGSTS.E.BYPASS.LTC128B.128 [R245+0x1800], [R10.64], !P5 ;  /* 0x018000000af57fae */ /* 0x0003e2000e901d54 */
[----:B------:R-:W-:Y:S02]  /*c8b0*/  ISETP.NE.U32.AND P2, PT, R223, RZ, PT ;  /* 0x000000ffdf00720c */ /* 0x000fe40003f45070 */
[----:B------:R-:W-:Y:S01]  /*c8c0*/  IADD3 R2, P1, P0, R2, R3, R220 ;  /* 0x0000000302027210 */ /* 0x000fe2000783e0dc */
[----:B------:R1:W-:Y:S03]  /*c8d0*/  LDGSTS.E.BYPASS.LTC128B.128 [R245+0x800], [R8.64], !P6 ;  /* 0x0080000008f57fae */ /* 0x0003e6000f101d54 */
[----:B------:R-:W-:Y:S01]  /*c8e0*/  IADD3.X R3, RZ, R14, R221, P1, P0 ;  /* 0x0000000eff037210 */ /* 0x000fe20000fe04dd */
[----:B------:R1:W-:Y:S04]  /*c8f0*/  LDGSTS.E.BYPASS.LTC128B.128 [R245+0x2000], [R6.64], !P5 ;  /* 0x0200000006f57fae */ /* 0x0003e8000e901d54 */
[----:B------:R1:W-:Y:S04]  /*c900*/  LDGSTS.E.BYPASS.LTC128B.128 [R245+0x1000], [R4.64], !P6 ;  /* 0x0100000004f57fae */ /* 0x0003e8000f101d54 */
[----:B------:R1:W-:Y:S02]  /*c910*/  LDGSTS.E.BYPASS.LTC128B.128.ZFILL [R245+0x2800], [R2.64], P2 ;  /* 0x0280000002f57fae */ /* 0x0003e40009141d54 */
.L_x_2418:
[-C--:B-12-4-:R-:W-:Y:S01]  /*c920*/  HMMA.16816.F32 R4, R48, R16.reuse, RZ ;  /* 0x000000103004723c */ /* 0x096fe200000018ff */
[----:B------:R-:W-:Y:S01]  /*c930*/  LDSM.16.M88.4 R212, [R232+0x6100] ;  /* 0x00610000e8d4783b */ /* 0x000fe20000000200 */
[----:B------:R-:W-:Y:S06]  /*c940*/  UISETP.GT.AND UP0, UPT, UR24, UR8, UPT ;  /* 0x000000081800728c */ /* 0x000fec000bf04270 */
[C---:B---3--:R-:W-:Y:S01]  /*c950*/  HMMA.16816.F32 R8, R44.reuse, R16, RZ ;  /* 0x000000102c08723c */ /* 0x048fe200000018ff */
        /* <DEDUP_REMOVED lines=13> */
[----:B------:R-:W2:Y:S07]  /*ca30*/  LDSM.16.M88.4 R172, [R232+0x8100] ;  /* 0x00810000e8ac783b */ /* 0x000eae0000000200 */
        /* <DEDUP_REMOVED lines=15> */
[----:B------:R-:W4:Y:S07]  /*cb30*/  LDSM.16.M88.4 R192, [R230+0x4100] ;  /* 0x00410000e6c0783b */ /* 0x000f2e0000000200 */
[-C--:B-1----:R-:W-:Y:S01]  /*cb40*/  HMMA.16816.F32 R4, R212, R216.reuse, R4 ;  /* 0x000000d8d404723c */ /* 0x082fe20000001804 */
[----:B------:R-:W1:Y:S07]  /*cb50*/  LDSM.16.M88.4 R208, [R234+0x8100] ;  /* 0x00810000ead0783b */ /* 0x000e6e0000000200 */
[C---:B--2---:R-:W-:Y:S08]  /*cb60*/  HMMA.16816.F32 R8, R172.reuse, R216, R8 ;  /* 0x000000d8ac08723c */ /* 0x044ff00000001808 */
[-C--:B------:R-:W-:Y:S08]  /*cb70*/  HMMA.16816.F32 R12, R172, R218.reuse, R12 ;  /* 0x000000daac0c723c */ /* 0x080ff0000000180c */
[C---:B------:R-:W-:Y:S01]  /*cb80*/  HMMA.16816.F32 R16, R212.reuse, R218, R16 ;  /* 0x000000dad410723c */ /* 0x040fe20000001810 */
[----:B------:R-:W2:Y:S07]  /*cb90*/  LDSM.16.M88.4 R216, [R229+0x800] ;  /* 0x00080000e5d8783b */ /* 0x000eae0000000200 */
        /* <DEDUP_REMOVED lines=10> */
[----:B------:R-:W4:Y:S07]  /*cc40*/  LDSM.16.M88.4 R192, [R224+0x4900] ;  /* 0x00490000e0c0783b */ /* 0x000f2e0000000200 */
[-C--:B------:R-:W-:Y:S01]  /*cc50*/  HMMA.16816.F32 R4, R200, R204.reuse, R4 ;  /* 0x000000ccc804723c */ /* 0x080fe20000001804 */
[----:B------:R-:W-:Y:S07]  /*cc60*/  LDSM.16.M88.4 R212, [R224+0x5100] ;  /* 0x00510000e0d4783b */ /* 0x000fee0000000200 */
[C---:B-1----:R-:W-:Y:S08]  /*cc70*/  HMMA.16816.F32 R8, R208.reuse, R204, R8 ;  /* 0x000000ccd008723c */ /* 0x042ff00000001808 */
[-C--:B------:R-:W-:Y:S08]  /*cc80*/  HMMA.16816.F32 R12, R208, R206.reuse, R12 ;  /* 0x000000ced00c723c */ /* 0x080ff0000000180c */
[C---:B------:R-:W-:Y:S01]  /*cc90*/  HMMA.16816.F32 R16, R200.reuse, R206, R16 ;  /* 0x000000cec810723c */ /* 0x040fe20000001810 */
[----:B------:R-:W1:Y:S07]  /*cca0*/  LDSM.16.M88.4 R204, [R231+0xc100] ;  /* 0x00c10000e7cc783b */ /* 0x000e6e0000000200 */
[-C--:B--2---:R-:W-:Y:S08]  /*ccb0*/  HMMA.16816.F32 R20, R200, R216.reuse, R20 ;  /* 0x000000d8c814723c */ /* 0x084ff00000001814 */
[C---:B------:R-:W-:Y:S08]  /*ccc0*/  HMMA.16816.F32 R24, R208.reuse, R216, R24 ;  /* 0x000000d8d018723c */ /* 0x040ff00000001818 */
[-C--:B------:R-:W-:Y:S08]  /*ccd0*/  HMMA.16816.F32 R28, R208, R218.reuse, R28 ;  /* 0x000000dad01c723c */ /* 0x080ff0000000181c */
[C---:B------:R-:W-:Y:S01]  /*cce0*/  HMMA.16816.F32 R32, R200.reuse, R218, R32 ;  /* 0x000000dac820723c */ /* 0x040fe20000001820 */
[----:B------:R-:W2:Y:S07]  /*ccf0*/  LDSM.16.M88.4 R216, [R224+0x5900] ;  /* 0x00590000e0d8783b */ /* 0x000eae0000000200 */
[-C--:B---3--:R-:W-:Y:S08]  /*cd00*/  HMMA.16816.F32 R36, R200, R196.reuse, R36 ;  /* 0x000000c4c824723c */ /* 0x088ff00000001824 */
[C---:B------:R-:W-:Y:S08]  /*cd10*/  HMMA.16816.F32 R40, R208.reuse, R196, R40 ;  /* 0x000000c4d028723c */ /* 0x040ff00000001828 */
[-C--:B------:R-:W-:Y:S01]  /*cd20*/  HMMA.16816.F32 R44, R208, R198.reuse, R44 ;  /* 0x000000c6d02c723c */ /* 0x080fe2000000182c */
[----:B------:R-:W-:Y:S07]  /*cd30*/  LDSM.16.M88.4 R208, [R233+0xc100] ;  /* 0x00c10000e9d0783b */ /* 0x000fee0000000200 */
[----:B------:R-:W-:Y:S01]  /*cd40*/  HMMA.16816.F32 R48, R200, R198, R48 ;  /* 0x000000c6c830723c */ /* 0x000fe20000001830 */
[----:B------:R-:W-:Y:S07]  /*cd50*/  LDSM.16.M88.4 R196, [R233+0xa100] ;  /* 0x00a10000e9c4783b */ /* 0x000fee0000000200 */
[-C--:B----4-:R-:W-:Y:S01]  /*cd60*/  HMMA.16816.F32 R4, R172, R192.reuse, R4 ;  /* 0x000000c0ac04723c */ /* 0x090fe20000001804 */
[----:B------:R-:W3:Y:S07]  /*cd70*/  LDSM.16.M88.4 R200, [R239] ;  /* 0x00000000efc8783b */ /* 0x000eee0000000200 */
        /* <DEDUP_REMOVED lines=14> */
[----:B------:R-:W2:Y:S07]  /*ce60*/  LDSM.16.M88.4 R172, [R237] ;  /* 0x00000000edac783b */ /* 0x000eae0000000200 */
[-C--:B---3--:R-:W-:Y:S01]  /*ce70*/  HMMA.16816.F32 R4, R196, R200.reuse, R4 ;  /* 0x000000c8c404723c */ /* 0x088fe20000001804 */
[----:B------:R-:W3:Y:S07]  /*ce80*/  LDSM.16.M88.4 R216, [R232+0xc100] ;  /* 0x00c10000e8d8783b */ /* 0x000eee0000000200 */
        /* <DEDUP_REMOVED lines=14> */
[----:B------:R-:W1:Y:S07]  /*cf70*/  LDSM.16.M88.4 R172, [R230+0x5900] ;  /* 0x00590000e6ac783b */ /* 0x000e6e0000000200 */
[-C--:B------:R-:W-:Y:S01]  /*cf80*/  HMMA.16816.F32 R4, R204, R212.reuse, R4 ;  /* 0x000000d4cc04723c */ /* 0x080fe20000001804 */
[----:B------:R-:W2:Y:S07]  /*cf90*/  LDSM.16.M88.4 R196, [R229+0x1800] ;  /* 0x00180000e5c4783b */ /* 0x000eae0000000200 */
        /* <DEDUP_REMOVED lines=43> */
[----:B------:R-:W2:Y:S04]  /*d250*/  @!P3 LDG.E R242, [R166.64] ;  /* 0x00000014a6f2b981 */ /* 0x000ea8000c1e1900 */
[----:B------:R-:W-:Y:S02]  /*d260*/  IMAD R165, R2, c[0x0][0x1e0], RZ ;  /* 0x0000780002a57a24 */ /* 0x000fe400078e02ff */
[C---:B------:R-:W-:Y:S04]  /*d270*/  IMAD.WIDE.U32 R2, R243.reuse, c[0x0][0x1e0], RZ ;  /* 0x00007800f3027a25 */ /* 0x040fe800078e00ff */
        /* <DEDUP_REMOVED lines=14> */
[----:B------:R-:W5:Y:S04]  /*d360*/  SHFL.IDX PT, R167, R2, 0x1, 0x181f ;  /* 0x00381f0002a77f89 */ /* 0x000f6800000e0000 */
[----:B------:R5:W5:Y:S01]  /*d370*/  SHFL.IDX PT, R194, R2, 0x2, 0x181f ;  /* 0x00581f0002c27f89 */ /* 0x000b6200000e0000 */
[-C--:B-1----:R-:W-:Y:S02]  /*d380*/  IADD3 R172, P1, R168, R251.reuse, RZ ;  /* 0x000000fba8ac7210 */ /* 0x082fe40007f3e0ff */
[CC--:B--2---:R-:W-:Y:S02]  /*d390*/  IADD3 R192, P0, R165.reuse, R251.reuse, RZ ;  /* 0x000000fba5c07210 */ /* 0x0c4fe40007f1e0ff */
[-C--:B------:R-:W-:Y:S03]  /*d3a0*/  IADD3 R174, P2, R165, R220.reuse, RZ ;  /* 0x000000dca5ae7210 */ /* 0x080fe60007f5e0ff */
[--C-:B---3--:R-:W-:Y:S01]  /*d3b0*/  IMAD.X R193, R166, 0x1, R222.reuse, P0 ;  /* 0x00000001a6c17824 */ /* 0x108fe200000e06de */
[----:B------:R-:W-:Y:S01]  /*d3c0*/  IADD3 R168, P0, R168, R220, RZ ;  /* 0x000000dca8a87210 */ /* 0x000fe20007f1e0ff */
[--C-:B------:R-:W-:Y:S01]  /*d3d0*/  IMAD.X R175, R166, 0x1, R221.reuse, P2 ;  /* 0x00000001a6af7824 */ /* 0x100fe200010e06dd */
[----:B----4-:R-:W-:Y:S02]  /*d3e0*/  IADD3 R166, P2, R3, R251, RZ ;  /* 0x000000fb03a67210 */ /* 0x010fe40007f5e0ff */
[----:B------:R1:W-:Y:S01]  /*d3f0*/  LDGSTS.E.BYPASS.LTC128B.128 [R244+0x3100], [R192.64], !P6 ;  /* 0x03100000c0f47fae */ /* 0x0003e2000f101d54 */
[--C-:B-----5:R-:W-:Y:S03]  /*d400*/  IMAD.X R173, R167, 0x1, R222.reuse, P1 ;  /* 0x00000001a7ad7824 */ /* 0x120fe600008e06de */
[----:B------:R1:W-:Y:S01]  /*d410*/  LDGSTS.E.BYPASS.LTC128B.128 [R244+0x4900], [R174.64], !P5 ;  /* 0x04900000aef47fae */ /* 0x0003e2000e901d54 */
[----:B------:R-:W-:Y:S01]  /*d420*/  IADD3 R2, -R223, 0x10, RZ ;  /* 0x00000010df027810 */ /* 0x000fe20007ffe1ff */
[--C-:B------:R-:W-:Y:S02]  /*d430*/  IMAD.X R169, R167, 0x1, R221.reuse, P0 ;  /* 0x00000001a7a97824 */ /* 0x100fe400000e06dd */
[----:B------:R1:W-:Y:S01]  /*d440*/  LDGSTS.E.BYPASS.LTC128B.128 [R244+0x3900], [R172.64], !P6 ;  /* 0x03900000acf47fae */ /* 0x0003e2000f101d54 */
[----:B------:R-:W-:Y:S01]  /*d450*/  IMAD.X R167, R194, 0x1, R222, P2 ;  /* 0x00000001c2a77824 */ /* 0x000fe200010e06de */
[----:B------:R-:W-:Y:S02]  /*d460*/  ISETP.NE.U32.AND P2, PT, R223, RZ, PT ;  /* 0x000000ffdf00720c */ /* 0x000fe40003f45070 */
[----:B------:R1:W-:Y:S01]  /*d470*/  LDGSTS.E.BYPASS.LTC128B.128 [R244+0x5100], [R168.64], !P5 ;  /* 0x05100000a8f47fae */ /* 0x0003e2000e901d54 */
[----:B------:R-:W-:Y:S03]  /*d480*/  LOP3.LUT R2, R2, 0xf, RZ, 0xc0, !PT ;  /* 0x0000000f02027812 */ /* 0x000fe600078ec0ff */
[----:B------:R1:W-:Y:S01]  /*d490*/  LDGSTS.E.BYPASS.LTC128B.128 [R244+0x4100], [R166.64], !P6 ;  /* 0x04100000a6f47fae */ /* 0x0003e2000f101d54 */
[----:B------:R-:W-:Y:S04]  /*d4a0*/  IADD3 R2, P1, P0, R2, R3, R220 ;  /* 0x0000000302027210 */ /* 0x000fe8000783e0dc */
[----:B------:R-:W-:Y:S05]  /*d4b0*/  IADD3.X R3, RZ, R194, R221, P1, P0 ;  /* 0x000000c2ff037210 */ /* 0x000fea0000fe04dd */
[----:B------:R1:W-:Y:S04]  /*d4c0*/  LDGSTS.E.BYPASS.LTC128B.128.ZFILL [R244+0x5900], [R2.64], P2 ;  /* 0x0590000002f47fae */ /* 0x0003e80009141d54 */
.L_x_2419:
[----:B-1----:R-:W-:Y:S01]  /*d4d0*/  FMNMX.FTZ R169, R4, R0, !PT ;  /* 0x0000000004a97209 */ /* 0x002fe20007810000 */
[----:B------:R-:W-:Y:S01]  /*d4e0*/  LDSM.16.MT88.4 R192, [R225+0x100] ;  /* 0x00010000e1c0783b */ /* 0x000fe20000004200 */
        /* <DEDUP_REMOVED lines=11> */
[----:B------:R-:W2:Y:S01]  /*d5a0*/  LDL.LU R252, [R1+0x18] ;  /* 0x0000180001fc7983 */ /* 0x000ea20000300800 */
        /* <DEDUP_REMOVED lines=29> */
[----:B------:R-:W3:Y:S01]  /*d780*/  SHFL.BFLY PT, R167, R2, 0x2, 0x1f ;  /* 0x0c401f0002a77f89 */ /* 0x000ee200000e0000 */
[----:B------:R-:W-:Y:S07]  /*d790*/  FMNMX.FTZ R3, R51, R3, !PT ;  /* 0x0000000333037209 */ /* 0x000fee0007810000 */
[----:B------:R-:W4:Y:S01]  /*d7a0*/  SHFL.BFLY PT, R166, R3, 0x2, 0x1f ;  /* 0x0c401f0003a67f89 */ /* 0x000f2200000e0000 */
[----:B-1----:R-:W-:Y:S02]  /*d7b0*/  FMNMX.FTZ R169, R169, R165, !PT ;  /* 0x000000a5a9a97209 */ /* 0x002fe40007810000 */
[----:B------:R-:W-:Y:S04]  /*d7c0*/  FMNMX.FTZ R165, R10, R171, !PT ;  /* 0x000000ab0aa57209 */ /* 0x000fe80007810000 */
[----:B------:R-:W-:Y:S01]  /*d7d0*/  FMNMX.FTZ R165, R11, R165, !PT ;  /* 0x000000a50ba57209 */ /* 0x000fe20007810000 */
[----:B------:R-:W1:Y:S03]  /*d7e0*/  SHFL.BFLY PT, R172, R169, 0x1, 0x1f ;  /* 0x0c201f00a9ac7f89 */ /* 0x000e6600000e0000 */
[----:B------:R-:W-:Y:S04]  /*d7f0*/  FMNMX.FTZ R165, R14, R165, !PT ;  /* 0x000000a50ea57209 */ /* 0x000fe80007810000 */
[----:B------:R-:W-:Y:S02]  /*d800*/  FMNMX.FTZ R165, R15, R165, !PT ;  /* 0x000000a50fa57209 */ /* 0x000fe40007810000 */
[----:B---3--:R-:W-:Y:S02]  /*d810*/  FMNMX.FTZ R167, R2, R167, !PT ;  /* 0x000000a702a77209 */ /* 0x008fe40007810000 */
[----:B------:R-:W-:Y:S03]  /*d820*/  FMNMX.FTZ R165, R26, R165, !PT ;  /* 0x000000a51aa57209 */ /* 0x000fe60007810000 */
[----:B------:R-:W3:Y:S01]  /*d830*/  SHFL.BFLY PT, R173, R167, 0x1, 0x1f ;  /* 0x0c201f00a7ad7f89 */ /* 0x000ee200000e0000 */
[----:B------:R-:W-:Y:S02]  /*d840*/  FMNMX.FTZ R2, R27, R165, !PT ;  /* 0x000000a51b027209 */ /* 0x000fe40007810000 */
[----:B----4-:R-:W-:Y:S02]  /*d850*/  FMNMX.FTZ R3, R3, R166, !PT ;  /* 0x000000a603037209 */ /* 0x010fe40007810000 */
[----:B------:R-:W-:Y:S03]  /*d860*/  FMNMX.FTZ R2, R30, R2, !PT ;  /* 0x000000021e027209 */ /* 0x000fe60007810000 */
[----:B------:R-:W4:Y:S01]  /*d870*/  SHFL.BFLY PT, R168, R3, 0x1, 0x1f ;  /* 0x0c201f0003a87f89 */ /* 0x000f2200000e0000 */
[----:B------:R-:W-:Y:S02]  /*d880*/  FMNMX.FTZ R2, R31, R2, !PT ;  /* 0x000000021f027209 */ /* 0x000fe40007810000 */
[----:B-1----:R-:W-:Y:S02]  /*d890*/  FMNMX.FTZ R169, R169, R172, !PT ;  /* 0x000000aca9a97209 */ /* 0x002fe40007810000 */
[----:B------:R-:W-:Y:S03]  /*d8a0*/  FMNMX.FTZ R165, R42, R2, !PT ;  /* 0x000000022aa57209 */ /* 0x000fe60007810000 */
[----:B------:R-:W-:Y:S04]  /*d8b0*/  FADD.FTZ R0, -R169, R0 ;  /* 0x00000000a9007221 */ /* 0x000fe80000010100 */
[----:B------:R-:W-:Y:S01]  /*d8c0*/  FMUL.FTZ R2, R0, c[0x0][0x2d0] ;  /* 0x0000b40000027a20 */ /* 0x000fe20000410000 */
[----:B------:R-:W-:Y:S03]  /*d8d0*/  FMNMX.FTZ R0, R43, R165, !PT ;  /* 0x000000a52b007209 */ /* 0x000fe60007810000 */
[----:B------:R1:W5:Y:S01]  /*d8e0*/  MUFU.EX2 R166, R2 ;  /* 0x0000000200a67308 */ /* 0x0003620000000800 */
[----:B------:R-:W-:Y:S02]  /*d8f0*/  FMNMX.FTZ R0, R46, R0, !PT ;  /* 0x000000002e007209 */ /* 0x000fe40007810000 */
[----:B---3--:R-:W-:Y:S02]  /*d900*/  FMNMX.FTZ R167, R167, R173, !PT ;  /* 0x000000ada7a77209 */ /* 0x008fe40007810000 */
[----:B------:R-:W-:Y:S02]  /*d910*/  FMNMX.FTZ R0, R47, R0, !PT ;  /* 0x000000002f007209 */ /* 0x000fe40007810000 */
[----:B----4-:R-:W-:Y:S03]  /*d920*/  FMNMX.FTZ R168, R3, R168, !PT ;  /* 0x000000a803a87209 */ /* 0x010fe60007810000 */
[----:B------:R-:W3:Y:S02]  /*d930*/  SHFL.BFLY PT, R3, R0, 0x2, 0x1f ;  /* 0x0c401f0000037f89 */ /* 0x000ee400000e0000 */
[----:B------:R-:W-:Y:S04]  /*d940*/  FMUL.FTZ R200, R168, c[0x0][0x2d0] ;  /* 0x0000b400a8c87a20 */ /* 0x000fe80000410000 */
[--C-:B------:R-:W-:Y:S02]  /*d950*/  FFMA.FTZ R6, R6, c[0x0][0x2d0], -R200.reuse ;  /* 0x0000b40006067a23 */ /* 0x100fe400000108c8 */
[--C-:B------:R-:W-:Y:S02]  /*d960*/  FFMA.FTZ R7, R7, c[0x0][0x2d0], -R200.reuse ;  /* 0x0000b40007077a23 */ /* 0x100fe400000108c8 */
[--C-:B------:R-:W-:Y:S01]  /*d970*/  FFMA.FTZ R18, R18, c[0x0][0x2d0], -R200.reuse ;  /* 0x0000b40012127a23 */ /* 0x100fe200000108c8 */
[----:B------:R-:W-:Y:S01]  /*d980*/  MUFU.EX2 R218, R6 ;  /* 0x0000000600da7308 */ /* 0x000fe20000000800 */
[----:B------:R-:W-:Y:S02]  /*d990*/  FFMA.FTZ R19, R19, c[0x0][0x2d0], -R200 ;  /* 0x0000b40013137a23 */ /* 0x000fe400000108c8 */
[----:B-1----:R-:W-:Y:S02]  /*d9a0*/  FADD.FTZ R2, -R168, R164 ;  /* 0x000000a4a8027221 */ /* 0x002fe40000010100 */
[----:B-----5:R-:W-:Y:S02]  /*d9b0*/  FMUL.FTZ R132, R166, R132 ;  /* 0x00000084a6847220 */ /* 0x020fe40000410000 */
[----:B------:R-:W-:Y:S02]  /*d9c0*/  FMUL.FTZ R2, R2, c[0x0][0x2d0] ;  /* 0x0000b40002027a20 */ /* 0x000fe40000410000 */
[C---:B------:R-:W-:Y:S01]  /*d9d0*/  FMUL.FTZ R133, R166.reuse, R133 ;  /* 0x00000085a6857220 */ /* 0x040fe20000410000 */
[----:B------:R-:W1:Y:S01]  /*d9e0*/  MUFU.EX2 R219, R7 ;  /* 0x0000000700db7308 */ /* 0x000e620000000800 */
[----:B------:R-:W-:Y:S01]  /*d9f0*/  FMUL.FTZ R144, R166, R144 ;  /* 0x00000090a6907220 */ /* 0x000fe20000410000 */
[----:B---3--:R-:W-:Y:S01]  /*da00*/  FMNMX.FTZ R0, R0, R3, !PT ;  /* 0x0000000300007209 */ /* 0x008fe20007810000 */
[----:B------:R-:W-:Y:S02]  /*da10*/  FMUL.FTZ R145, R166, R145 ;  /* 0x00000091a6917220 */ /* 0x000fe40000410000 */
[--C-:B------:R-:W-:Y:S02]  /*da20*/  FFMA.FTZ R22, R22, c[0x0][0x2d0], -R200.reuse ;  /* 0x0000b40016167a23 */ /* 0x100fe400000108c8 */
[--C-:B------:R-:W-:Y:S02]  /*da30*/  FFMA.FTZ R23, R23, c[0x0][0x2d0], -R200.reuse ;  /* 0x0000b40017177a23 */ /* 0x100fe400000108c8 */
[--C-:B------:R-:W-:Y:S01]  /*da40*/  FFMA.FTZ R34, R34, c[0x0][0x2d0], -R200.reuse ;  /* 0x0000b40022227a23 */ /* 0x100fe200000108c8 */
[----:B------:R3:W4:Y:S01]  /*da50*/  MUFU.EX2 R165, R2 ;  /* 0x0000000200a57308 */ /* 0x0007220000000800 */
[--C-:B------:R-:W-:Y:S02]  /*da60*/  FFMA.FTZ R35, R35, c[0x0][0x2d0], -R200.reuse ;  /* 0x0000b40023237a23 */ /* 0x100fe400000108c8 */
[--C-:B------:R-:W-:Y:S02]  /*da70*/  FFMA.FTZ R38, R38, c[0x0][0x2d0], -R200.reuse ;  /* 0x0000b40026267a23 */ /* 0x100fe400000108c8 */
[--C-:B------:R-:W-:Y:S02]  /*da80*/  FFMA.FTZ R39, R39, c[0x0][0x2d0], -R200.reuse ;  /* 0x0000b40027277a23 */ /* 0x100fe400000108c8 */
[--C-:B------:R-:W-:Y:S02]  /*da90*/  FFMA.FTZ R50, R50, c[0x0][0x2d0], -R200.reuse ;  /* 0x0000b40032327a23 */ /* 0x100fe400000108c8 */
[----:B------:R-:W-:Y:S01]  /*daa0*/  FFMA.FTZ R51, R51, c[0x0][0x2d0], -R200 ;  /* 0x0000b40033337a23 */ /* 0x000fe200000108c8 */
[----:B------:R5:W-:Y:S01]  /*dab0*/  MUFU.EX2 R246, R18 ;  /* 0x0000001200f67308 */ /* 0x000be20000000800 */
[C---:B------:R-:W-:Y:S02]  /*dac0*/  FMUL.FTZ R148, R166.reuse, R148 ;  /* 0x00000094a6947220 */ /* 0x040fe40000410000 */
[C---:B------:R-:W-:Y:S01]  /*dad0*/  FMUL.FTZ R149, R166.reuse, R149 ;  /* 0x00000095a6957220 */ /* 0x040fe20000410000 */
[----:B-1----:R-:W-:Y:S01]  /*dae0*/  F2FP.PACK_AB R173, R219, R218 ;  /* 0x000000dadbad723e */ /* 0x002fe200000000ff */
[C---:B------:R-:W-:Y:S02]  /*daf0*/  FMUL.FTZ R160, R166.reuse, R160 ;  /* 0x000000a0a6a07220 */ /* 0x040fe40000410000 */
[C---:B------:R-:W-:Y:S02]  /*db00*/  FMUL.FTZ R161, R166.reuse, R161 ;  /* 0x000000a1a6a17220 */ /* 0x040fe40000410000 */
[C---:B------:R-:W-:Y:S01]  /*db10*/  FMUL.FTZ R52, R166.reuse, R52 ;  /* 0x00000034a6347220 */ /* 0x040fe20000410000 */
[----:B------:R-:W1:Y:S01]  /*db20*/  MUFU.EX2 R223, R19 ;  /* 0x0000001300df7308 */ /* 0x000e620000000800 */
[C---:B------:R-:W-:Y:S02]  /*db30*/  FMUL.FTZ R53, R166.reuse, R53 ;  /* 0x00000035a6357220 */ /* 0x040fe40000410000 */
[----:B------:R-:W-:Y:S02]  /*db40*/  FMUL.FTZ R64, R166, R64 ;  /* 0x00000040a6407220 */ /* 0x000fe40000410000 */
[----:B---3--:R-:W-:Y:S02]  /*db50*/  FADD.FTZ R2, -R167, R170 ;  /* 0x000000aaa7027221 */ /* 0x008fe40000010100 */
[----:B------:R-:W-:Y:S02]  /*db60*/  FMUL.FTZ R170, R169, c[0x0][0x2d0] ;  /* 0x0000b400a9aa7a20 */ /* 0x000fe40000410000 */
[----:B------:R-:W-:Y:S01]  /*db70*/  FMUL.FTZ R2, R2, c[0x0][0x2d0] ;  /* 0x0000b40002027a20 */ /* 0x000fe20000410000 */
[----:B------:R-:W-:Y:S01]  /*db80*/  MUFU.EX2 R207, R22 ;  /* 0x0000001600cf7308 */ /* 0x000fe20000000800 */
[--C-:B------:R-:W-:Y:S02]  /*db90*/  FFMA.FTZ R4, R4, c[0x0][0x2d0], -R170.reuse ;  /* 0x0000b40004047a23 */ /* 0x100fe400000108aa */
[--C-:B------:R-:W-:Y:S02]  /*dba0*/  FFMA.FTZ R5, R5, c[0x0][0x2d0], -R170.reuse ;  /* 0x0000b40005057a23 */ /* 0x100fe400000108aa */
[--C-:B------:R-:W-:Y:S02]  /*dbb0*/  FFMA.FTZ R16, R16, c[0x0][0x2d0], -R170.reuse ;  /* 0x0000b40010107a23 */ /* 0x100fe400000108aa */
[--C-:B------:R-:W-:Y:S02]  /*dbc0*/  FFMA.FTZ R17, R17, c[0x0][0x2d0], -R170.reuse ;  /* 0x0000b40011117a23 */ /* 0x100fe400000108aa */
[C---:B----4-:R-:W-:Y:S01]  /*dbd0*/  FMUL.FTZ R6, R165.reuse, R178 ;  /* 0x000000b2a5067220 */ /* 0x050fe20000410000 */
[----:B------:R3:W4:Y:S01]  /*dbe0*/  MUFU.EX2 R164, R2 ;  /* 0x0000000200a47308 */ /* 0x0007220000000800 */
[C---:B------:R-:W-:Y:S02]  /*dbf0*/  FMUL.FTZ R7, R165.reuse, R179 ;  /* 0x000000b3a5077220 */ /* 0x040fe40000410000 */
[----:B-----5:R-:W-:Y:S01]  /*dc00*/  FMUL.FTZ R18, R165, R190 ;  /* 0x000000bea5127220 */ /* 0x020fe20000410000 */
[----:B-1----:R-:W-:Y:S01]  /*dc10*/  F2FP.PACK_AB R175, R223, R246 ;  /* 0x000000f6dfaf723e */ /* 0x002fe200000000ff */
[C---:B------:R-:W-:Y:S02]  /*dc20*/  FMUL.FTZ R19, R165.reuse, R191 ;  /* 0x000000bfa5137220 */ /* 0x040fe40000410000 */
[C---:B------:R-:W-:Y:S02]  /*dc30*/  FMUL.FTZ R134, R165.reuse, R134 ;  /* 0x00000086a5867220 */ /* 0x040fe40000410000 */
[C---:B------:R-:W-:Y:S01]  /*dc40*/  FMUL.FTZ R135, R165.reuse, R135 ;  /* 0x00000087a5877220 */ /* 0x040fe20000410000 */
[----:B------:R1:W-:Y:S01]  /*dc50*/  MUFU.EX2 R247, R4 ;  /* 0x0000000400f77308 */ /* 0x0003e20000000800 */
[C---:B------:R-:W-:Y:S02]  /*dc60*/  FMUL.FTZ R146, R165.reuse, R146 ;  /* 0x00000092a5927220 */ /* 0x040fe40000410000 */
[----:B------:R-:W-:Y:S02]  /*dc70*/  FMUL.FTZ R147, R165, R147 ;  /* 0x00000093a5937220 */ /* 0x000fe40000410000 */
[--C-:B------:R-:W-:Y:S02]  /*dc80*/  FFMA.FTZ R20, R20, c[0x0][0x2d0], -R170.reuse ;  /* 0x0000b40014147a23 */ /* 0x100fe400000108aa */
[--C-:B------:R-:W-:Y:S02]  /*dc90*/  FFMA.FTZ R21, R21, c[0x0][0x2d0], -R170.reuse ;  /* 0x0000b40015157a23 */ /* 0x100fe400000108aa */
[--C-:B------:R-:W-:Y:S01]  /*dca0*/  FFMA.FTZ R32, R32, c[0x0][0x2d0], -R170.reuse ;  /* 0x0000b40020207a23 */ /* 0x100fe200000108aa */
[----:B------:R-:W5:Y:S01]  /*dcb0*/  MUFU.EX2 R249, R5 ;  /* 0x0000000500f97308 */ /* 0x000f620000000800 */
[--C-:B------:R-:W-:Y:S02]  /*dcc0*/  FFMA.FTZ R33, R33, c[0x0][0x2d0], -R170.reuse ;  /* 0x0000b40021217a23 */ /* 0x100fe400000108aa */
[--C-:B------:R-:W-:Y:S01]  /*dcd0*/  FFMA.FTZ R36, R36, c[0x0][0x2d0], -R170.reuse ;  /* 0x0000b40024247a23 */ /* 0x100fe200000108aa */
[----:B---3--:R-:W3:Y:S01]  /*dce0*/  SHFL.BFLY PT, R2, R0, 0x1, 0x1f ;  /* 0x0c201f0000027f89 */ /* 0x008ee200000e0000 */
[C---:B----4-:R-:W-:Y:S02]  /*dcf0*/  FMUL.FTZ R136, R164.reuse, R136 ;  /* 0x00000088a4887220 */ /* 0x050fe40000410000 */
[C---:B------:R-:W-:Y:S02]  /*dd00*/  FMUL.FTZ R137, R164.reuse, R137 ;  /* 0x00000089a4897220 */ /* 0x040fe40000410000 */
[C---:B------:R-:W-:Y:S01]  /*dd10*/  FMUL.FTZ R140, R164.reuse, R140 ;  /* 0x0000008ca48c7220 */ /* 0x040fe20000410000 */
[----:B------:R-:W-:Y:S01]  /*dd20*/  MUFU.EX2 R248, R16 ;  /* 0x0000001000f87308 */ /* 0x000fe20000000800 */
[----:B------:R-:W-:Y:S02]  /*dd30*/  FMUL.FTZ R141, R164, R141 ;  /* 0x0000008da48d7220 */ /* 0x000fe40000410000 */
[--C-:B------:R-:W-:Y:S02]  /*dd40*/  FFMA.FTZ R37, R37, c[0x0][0x2d0], -R170.reuse ;  /* 0x0000b40025257a23 */ /* 0x100fe400000108aa */
[----:B-1----:R-:W-:Y:S02]  /*dd50*/  FMUL.FTZ R4, R166, R176 ;  /* 0x000000b0a6047220 */ /* 0x002fe40000410000 */
[--C-:B------:R-:W-:Y:S02]  /*dd60*/  FFMA.FTZ R48, R48, c[0x0][0x2d0], -R170.reuse ;  /* 0x0000b40030307a23 */ /* 0x100fe400000108aa */
[----:B------:R-:W-:Y:S01]  /*dd70*/  FFMA.FTZ R49, R49, c[0x0][0x2d0], -R170 ;  /* 0x0000b40031317a23 */ /* 0x000fe200000108aa */
[----:B------:R-:W1:Y:S01]  /*dd80*/  MUFU.EX2 R250, R17 ;  /* 0x0000001100fa7308 */ /* 0x000e620000000800 */
[----:B------:R-:W4:Y:S01]  /*dd90*/  LDL.LU R170, [R1+0x14] ;  /* 0x0000140001aa7983 */ /* 0x000f220000300800 */
[----:B------:R-:W-:Y:S01]  /*dda0*/  FMUL.FTZ R150, R165, R150 ;  /* 0x00000096a5967220 */ /* 0x000fe20000410000 */
[----:B-----5:R-:W-:Y:S01]  /*ddb0*/  F2FP.PACK_AB R172, R249, R247 ;  /* 0x000000f7f9ac723e */ /* 0x020fe200000000ff */
[----:B------:R-:W-:Y:S01]  /*ddc0*/  FMUL.FTZ R5, R166, R177 ;  /* 0x000000b1a6057220 */ /* 0x000fe20000410000 */
[----:B------:R-:W5:Y:S01]  /*ddd0*/  LDL.LU R200, [R1+0xc] ;  /* 0x00000c0001c87983 */ /* 0x000f620000300800 */
[----:B------:R-:W-:Y:S01]  /*dde0*/  FMUL.FTZ R151, R165, R151 ;  /* 0x00000097a5977220 */ /* 0x000fe20000410000 */
[----:B---3--:R-:W-:Y:S01]  /*ddf0*/  FMNMX.FTZ R3, R2, R0, !PT ;  /* 0x0000000002037209 */ /* 0x008fe20007810000 */
[C---:B------:R-:W-:Y:S02]  /*de00*/  FMUL.FTZ R152, R164.reuse, R152 ;  /* 0x00000098a4987220 */ /* 0x040fe40000410000 */
[----:B------:R-:W-:Y:S01]  /*de10*/  MUFU.EX2 R209, R20 ;  /* 0x0000001400d17308 */ /* 0x000fe20000000800 */
[----:B------:R-:W-:Y:S02]  /*de20*/  FMUL.FTZ R153, R164, R153 ;  /* 0x00000099a4997220 */ /* 0x000fe40000410000 */
[----:B------:R-:W-:Y:S02]  /*de30*/  FADD.FTZ R0, -R3, R171 ;  /* 0x000000ab03007221 */ /* 0x000fe40000010100 */
[----:B------:R-:W-:Y:S02]  /*de40*/  FMUL.FTZ R171, R167, c[0x0][0x2d0] ;  /* 0x0000b400a7ab7a20 */ /* 0x000fe40000410000 */
[----:B------:R-:W-:Y:S02]  /*de50*/  FMUL.FTZ R2, R3, c[0x0][0x2d0] ;  /* 0x0000b40003027a20 */ /* 0x000fe40000410000 */
[----:B------:R-:W-:Y:S01]  /*de60*/  FMUL.FTZ R0, R0, c[0x0][0x2d0] ;  /* 0x0000b40000007a20 */ /* 0x000fe20000410000 */
        /* <DEDUP_REMOVED lines=8> */
[-C--:B------:R-:W-:Y:S05]  /*def0*/  HMMA.16816.F32 R4, R172, R192.reuse, R4 ;  /* 0x000000c0ac04723c */ /* 0x080fea0000001804 */
[--C-:B------:R-:W-:Y:S02]  /*df00*/  FFMA.FTZ R11, R11, c[0x0][0x2d0], -R2.reuse ;  /* 0x0000b4000b0b7a23 */ /* 0x100fe40000010802 */
[--C-:B------:R-:W-:Y:S02]  /*df10*/  FFMA.FTZ R14, R14, c[0x0][0x2d0], -R2.reuse ;  /* 0x0000b4000e0e7a23 */ /* 0x100fe40000010802 */
[--C-:B------:R-:W-:Y:S01]  /*df20*/  FFMA.FTZ R15, R15, c[0x0][0x2d0], -R2.reuse ;  /* 0x0000b4000f0f7a23 */ /* 0x100fe20000010802 */
[----:B------:R3:W-:Y:S02]  /*df30*/  MUFU.EX2 R214, R8 ;  /* 0x0000000800d67308 */ /* 0x0007e40000000800 */
[C---:B------:R-:W-:Y:S02]  /*df40*/  FMUL.FTZ R16, R166.reuse, R188 ;  /* 0x000000bca6107220 */ /* 0x040fe40000410000 */
[----:B------:R-:W-:Y:S02]  /*df50*/  FMUL.FTZ R17, R166, R189 ;  /* 0x000000bda6117220 */ /* 0x000fe40000410000 */
[----:B------:R-:W-:Y:S01]  /*df60*/  LDSM.16.MT88.4 R188, [R225+0x1100] ;  /* 0x00110000e1bc783b */ /* 0x000fe20000004200 */
[--C-:B------:R-:W-:Y:S02]  /*df70*/  FFMA.FTZ R24, R24, c[0x0][0x2d0], -R171.reuse ;  /* 0x0000b40018187a23 */ /* 0x100fe400000108ab */
[--C-:B------:R-:W-:Y:S01]  /*df80*/  FFMA.FTZ R25, R25, c[0x0][0x2d0], -R171.reuse ;  /* 0x0000b40019197a23 */ /* 0x100fe200000108ab */
[----:B------:R-:W2:Y:S01]  /*df90*/  MUFU.EX2 R215, R9 ;  /* 0x0000000900d77308 */ /* 0x000ea20000000800 */
[--C-:B------:R-:W-:Y:S02]  /*dfa0*/  FFMA.FTZ R26, R26, c[0x0][0x2d0], -R2.reuse ;  /* 0x0000b4001a1a7a23 */ /* 0x100fe40000010802 */
[C---:B-1----:R-:W-:Y:S02]  /*dfb0*/  FMUL.FTZ R138, R0.reuse, R138 ;  /* 0x0000008a008a7220 */ /* 0x042fe40000410000 */
[C---:B------:R-:W-:Y:S02]  /*dfc0*/  FMUL.FTZ R139, R0.reuse, R139 ;  /* 0x0000008b008b7220 */ /* 0x040fe40000410000 */
[C---:B------:R-:W-:Y:S02]  /*dfd0*/  FMUL.FTZ R142, R0.reuse, R142 ;  /* 0x0000008e008e7220 */ /* 0x040fe40000410000 */
[C---:B------:R-:W-:Y:S01]  /*dfe0*/  FMUL.FTZ R143, R0.reuse, R143 ;  /* 0x0000008f008f7220 */ /* 0x040fe20000410000 */
[----:B------:R1:W-:Y:S01]  /*dff0*/  MUFU.EX2 R216, R12 ;  /* 0x0000000c00d87308 */ /* 0x0003e20000000800 */
[--C-:B------:R-:W-:Y:S02]  /*e000*/  FFMA.FTZ R27, R27, c[0x0][0x2d0], -R2.reuse ;  /* 0x0000b4001b1b7a23 */ /* 0x100fe40000010802 */
[----:B------:R-:W-:Y:S02]  /*e010*/  FMUL.FTZ R154, R0, R154 ;  /* 0x0000009a009a7220 */ /* 0x000fe40000410000 */
[----:B---3--:R-:W-:Y:S02]  /*e020*/  FMUL.FTZ R8, R164, R180 ;  /* 0x000000b4a4087220 */ /* 0x008fe40000410000 */
[----:B------:R-:W-:Y:S02]  /*e030*/  FMUL.FTZ R155, R0, R155 ;  /* 0x0000009b009b7220 */ /* 0x000fe40000410000 */
[C---:B------:R-:W-:Y:S01]  /*e040*/  FMUL.FTZ R156, R164.reuse, R156 ;  /* 0x0000009ca49c7220 */ /* 0x040fe20000410000 */
[----:B------:R-:W3:Y:S01]  /*e050*/  MUFU.EX2 R217, R13 ;  /* 0x0000000d00d97308 */ /* 0x000ee20000000800 */
[----:B------:R-:W-:Y:S02]  /*e060*/  FMUL.FTZ R157, R164, R157 ;  /* 0x0000009da49d7220 */ /* 0x000fe40000410000 */
[----:B------:R-:W-:Y:S01]  /*e070*/  FMUL.FTZ R158, R0, R158 ;  /* 0x0000009e009e7220 */ /* 0x000fe20000410000 */
[----:B--2---:R-:W-:Y:S01]  /*e080*/  F2FP.PACK_AB R176, R215, R214 ;  /* 0x000000d6d7b0723e */ /* 0x004fe200000000ff */
[----:B------:R-:W-:Y:S02]  /*e090*/  FMUL.FTZ R9, R164, R181 ;  /* 0x000000b5a4097220 */ /* 0x000fe40000410000 */
[----:B------:R-:W-:Y:S02]  /*e0a0*/  FMUL.FTZ R159, R0, R159 ;  /* 0x0000009f009f7220 */ /* 0x000fe40000410000 */
[C---:B------:R-:W-:Y:S01]  /*e0b0*/  FMUL.FTZ R162, R165.reuse, R162 ;  /* 0x000000a2a5a27220 */ /* 0x040fe20000410000 */
[----:B------:R2:W-:Y:S01]  /*e0c0*/  MUFU.EX2 R210, R10 ;  /* 0x0000000a00d27308 */ /* 0x0005e20000000800 */
[C---:B------:R-:W-:Y:S02]  /*e0d0*/  FMUL.FTZ R163, R165.reuse, R163 ;  /* 0x000000a3a5a37220 */ /* 0x040fe40000410000 */
[C---:B------:R-:W-:Y:S02]  /*e0e0*/  FMUL.FTZ R54, R165.reuse, R54 ;  /* 0x00000036a5367220 */ /* 0x040fe40000410000 */
[C---:B-1----:R-:W-:Y:S02]  /*e0f0*/  FMUL.FTZ R12, R164.reuse, R184 ;  /* 0x000000b8a40c7220 */ /* 0x042fe40000410000 */
[----:B------:R-:W-:Y:S02]  /*e100*/  FMUL.FTZ R55, R165, R55 ;  /* 0x00000037a5377220 */ /* 0x000fe40000410000 */
[C---:B------:R-:W-:Y:S01]  /*e110*/  FMUL.FTZ R56, R164.reuse, R56 ;  /* 0x00000038a4387220 */ /* 0x040fe20000410000 */
[----:B------:R-:W1:Y:S01]  /*e120*/  MUFU.EX2 R211, R11 ;  /* 0x0000000b00d37308 */ /* 0x000e620000000800 */
[----:B------:R-:W-:Y:S02]  /*e130*/  FMUL.FTZ R57, R164, R57 ;  /* 0x00000039a4397220 */ /* 0x000fe40000410000 */
[----:B------:R-:W-:Y:S01]  /*e140*/  FMUL.FTZ R58, R0, R58 ;  /* 0x0000003a003a7220 */ /* 0x000fe20000410000 */
[----:B---3--:R-:W-:Y:S01]  /*e150*/  F2FP.PACK_AB R178, R217, R216 ;  /* 0x000000d8d9b2723e */ /* 0x008fe200000000ff */
[----:B------:R-:W-:Y:S02]  /*e160*/  FMUL.FTZ R13, R164, R185 ;  /* 0x000000b9a40d7220 */ /* 0x000fe40000410000 */
[----:B------:R-:W-:Y:S02]  /*e170*/  FMUL.FTZ R59, R0, R59 ;  /* 0x0000003b003b7220 */ /* 0x000fe40000410000 */
[C---:B------:R-:W-:Y:S01]  /*e180*/  FMUL.FTZ R60, R164.reuse, R60 ;  /* 0x0000003ca43c7220 */ /* 0x040fe20000410000 */
[----:B------:R3:W-:Y:S01]  /*e190*/  MUFU.EX2 R212, R14 ;  /* 0x0000000e00d47308 */ /* 0x0007e20000000800 */
[----:B------:R-:W-:Y:S02]  /*e1a0*/  FMUL.FTZ R61, R164, R61 ;  /* 0x0000003da43d7220 */ /* 0x000fe40000410000 */
[C---:B------:R-:W-:Y:S02]  /*e1b0*/  FMUL.FTZ R62, R0.reuse, R62 ;  /* 0x0000003e003e7220 */ /* 0x040fe40000410000 */
[C---:B--2---:R-:W-:Y:S02]  /*e1c0*/  FMUL.FTZ R10, R0.reuse, R182 ;  /* 0x000000b6000a7220 */ /* 0x044fe40000410000 */
[----:B------:R-:W-:Y:S02]  /*e1d0*/  FMUL.FTZ R63, R0, R63 ;  /* 0x0000003f003f7220 */ /* 0x000fe40000410000 */
[----:B------:R-:W-:Y:S01]  /*e1e0*/  FMUL.FTZ R65, R166, R65 ;  /* 0x00000041a6417220 */ /* 0x000fe20000410000 */
[----:B------:R-:W2:Y:S01]  /*e1f0*/  MUFU.EX2 R213, R15 ;  /* 0x0000000f00d57308 */ /* 0x000ea20000000800 */
[C---:B------:R-:W-:Y:S02]  /*e200*/  FMUL.FTZ R66, R165.reuse, R66 ;  /* 0x00000042a5427220 */ /* 0x040fe40000410000 */
[----:B------:R-:W-:Y:S01]  /*e210*/  FMUL.FTZ R67, R165, R67 ;  /* 0x00000043a5437220 */ /* 0x000fe20000410000 */
[----:B-1----:R-:W-:Y:S01]  /*e220*/  F2FP.PACK_AB R177, R211, R210 ;  /* 0x000000d2d3b1723e */ /* 0x002fe200000000ff */
[----:B------:R-:W-:Y:S02]  /*e230*/  FMUL.FTZ R11, R0, R183 ;  /* 0x000000b7000b7220 */ /* 0x000fe40000410000 */
[----:B------:R-:W1:Y:S01]  /*e240*/  LDSM.16.MT88.4 R180, [R228+0x100] ;  /* 0x00010000e4b4783b */ /* 0x000e620000004200 */
[C---:B------:R-:W-:Y:S02]  /*e250*/  FMUL.FTZ R68, R166.reuse, R68 ;  /* 0x00000044a6447220 */ /* 0x040fe40000410000 */
[----:B------:R2:W-:Y:S01]  /*e260*/  MUFU.EX2 R206, R23 ;  /* 0x0000001700ce7308 */ /* 0x0005e20000000800 */
[----:B------:R-:W-:Y:S02]  /*e270*/  FMUL.FTZ R69, R166, R69 ;  /* 0x00000045a6457220 */ /* 0x000fe40000410000 */
[C---:B------:R-:W-:Y:S02]  /*e280*/  FMUL.FTZ R70, R165.reuse, R70 ;  /* 0x00000046a5467220 */ /* 0x040fe40000410000 */
[----:B---3--:R-:W-:Y:S02]  /*e290*/  FMUL.FTZ R14, R0, R186 ;  /* 0x000000ba000e7220 */ /* 0x008fe40000410000 */
[----:B------:R-:W-:Y:S02]  /*e2a0*/  FMUL.FTZ R71, R165, R71 ;  /* 0x00000047a5477220 */ /* 0x000fe40000410000 */
[C---:B------:R-:W-:Y:S01]  /*e2b0*/  FMUL.FTZ R72, R164.reuse, R72 ;  /* 0x00000048a4487220 */ /* 0x040fe20000410000 */
[----:B------:R-:W-:Y:S01]  /*e2c0*/  MUFU.EX2 R205, R32 ;  /* 0x0000002000cd7308 */ /* 0x000fe20000000800 */
[----:B------:R-:W-:Y:S02]  /*e2d0*/  FMUL.FTZ R73, R164, R73 ;  /* 0x00000049a4497220 */ /* 0x000fe40000410000 */
[C---:B------:R-:W-:Y:S01]  /*e2e0*/  FMUL.FTZ R74, R0.reuse, R74 ;  /* 0x0000004a004a7220 */ /* 0x040fe20000410000 */
[----:B--2---:R-:W-:Y:S01]  /*e2f0*/  F2FP.PACK_AB R179, R213, R212 ;  /* 0x000000d4d5b3723e */ /* 0x004fe200000000ff */
[C---:B------:R-:W-:Y:S02]  /*e300*/  FMUL.FTZ R15, R0.reuse, R187 ;  /* 0x000000bb000f7220 */ /* 0x040fe40000410000 */
[----:B------:R-:W2:Y:S01]  /*e310*/  LDSM.16.MT88.4 R184, [R227+0x100] ;  /* 0x00010000e3b8783b */ /* 0x000ea20000004200 */
[----:B------:R-:W-:Y:S02]  /*e320*/  FMUL.FTZ R75, R0, R75 ;  /* 0x0000004b004b7220 */ /* 0x000fe40000410000 */
[----:B------:R-:W-:Y:S01]  /*e330*/  MUFU.EX2 R204, R33 ;  /* 0x0000002100cc7308 */ /* 0x000fe20000000800 */
[C---:B------:R-:W-:Y:S04]  /*e340*/  HMMA.16816.F32 R8, R176.reuse, R192, R8 ;  /* 0x000000c0b008723c */ /* 0x040fe80000001808 */
[----:B------:R-:W-:Y:S01]  /*e350*/  LDSM.16.MT88.4 R20, [R228+0x1900] ;  /* 0x00190000e414783b */ /* 0x000fe20000004200 */
[C---:B------:R-:W-:Y:S02]  /*e360*/  FMUL.FTZ R76, R164.reuse, R76 ;  /* 0x0000004ca44c7220 */ /* 0x040fe40000410000 */
[----:B------:R-:W-:Y:S01]  /*e370*/  FMUL.FTZ R77, R164, R77 ;  /* 0x0000004da44d7220 */ /* 0x000fe20000410000 */
[-C--:B------:R-:W-:Y:S01]  /*e380*/  HMMA.16816.F32 R12, R176, R194.reuse, R12 ;  /* 0x000000c2b00c723c */ /* 0x080fe2000000180c */
[----:B------:R-:W-:Y:S03]  /*e390*/  MUFU.EX2 R203, R34 ;  /* 0x0000002200cb7308 */ /* 0x000fe60000000800 */
[C---:B------:R-:W-:Y:S02]  /*e3a0*/  FMUL.FTZ R78, R0.reuse, R78 ;  /* 0x0000004e004e7220 */ /* 0x040fe40000410000 */
[----:B------:R-:W-:Y:S02]  /*e3b0*/  FMUL.FTZ R79, R0, R79 ;  /* 0x0000004f004f7220 */ /* 0x000fe40000410000 */
[C---:B------:R-:W-:Y:S03]  /*e3c0*/  HMMA.16816.F32 R16, R172.reuse, R194, R16 ;  /* 0x000000c2ac10723c */ /* 0x040fe60000001810 */
[----:B------:R3:W-:Y:S01]  /*e3d0*/  MUFU.EX2 R202, R35 ;  /* 0x0000002300ca7308 */ /* 0x0007e20000000800 */
[C---:B------:R-:W-:Y:S02]  /*e3e0*/  FMUL.FTZ R80, R166.reuse, R80 ;  /* 0x00000050a6507220 */ /* 0x040fe40000410000 */
[C---:B------:R-:W-:Y:S02]  /*e3f0*/  FMUL.FTZ R81, R166.reuse, R81 ;  /* 0x00000051a6517220 */ /* 0x040fe40000410000 */
[-C--:B------:R-:W-:Y:S04]  /*e400*/  HMMA.16816.F32 R132, R172, R196.reuse, R132 ;  /* 0x000000c4ac84723c */ /* 0x080fe80000001884 */
[C---:B------:R-:W-:Y:S01]  /*e410*/  FMUL.FTZ R82, R165.reuse, R82 ;  /* 0x00000052a5527220 */ /* 0x040fe20000410000 */
[----:B------:R-:W-:Y:S01]  /*e420*/  MUFU.EX2 R201, R24 ;  /* 0x0000001800c97308 */ /* 0x000fe20000000800 */
[C---:B------:R-:W-:Y:S02]  /*e430*/  FMUL.FTZ R83, R165.reuse, R83 ;  /* 0x00000053a5537220 */ /* 0x040fe40000410000 */
[C---:B------:R-:W-:Y:S04]  /*e440*/  HMMA.16816.F32 R136, R176.reuse, R196, R136 ;  /* 0x000000c4b088723c */ /* 0x040fe80000001888 */
[C---:B------:R-:W-:Y:S02]  /*e450*/  FMUL.FTZ R84, R166.reuse, R84 ;  /* 0x00000054a6547220 */ /* 0x040fe40000410000 */
[----:B------:R-:W-:Y:S01]  /*e460*/  FMUL.FTZ R85, R166, R85 ;  /* 0x00000055a6557220 */ /* 0x000fe20000410000 */
[----:B------:R-:W-:Y:S01]  /*e470*/  MUFU.EX2 R197, R27 ;  /* 0x0000001b00c57308 */ /* 0x000fe20000000800 */
[-C--:B------:R-:W-:Y:S01]  /*e480*/  HMMA.16816.F32 R140, R176, R198.reuse, R140 ;  /* 0x000000c6b08c723c */ /* 0x080fe2000000188c */
[----:B---3--:R-:W-:Y:S03]  /*e490*/  LDSM.16.MT88.4 R32, [R227+0x1900] ;  /* 0x00190000e320783b */ /* 0x008fe60000004200 */
[C---:B------:R-:W-:Y:S02]  /*e4a0*/  FMUL.FTZ R86, R165.reuse, R86 ;  /* 0x00000056a5567220 */ /* 0x040fe40000410000 */
[C---:B------:R-:W-:Y:S02]  /*e4b0*/  FMUL.FTZ R87, R165.reuse, R87 ;  /* 0x00000057a5577220 */ /* 0x040fe40000410000 */
[C---:B------:R-:W-:Y:S01]  /*e4c0*/  HMMA.16816.F32 R144, R172.reuse, R198, R144 ;  /* 0x000000c6ac90723c */ /* 0x040fe20000001890 */
[----:B------:R-:W3:Y:S03]  /*e4d0*/  MUFU.EX2 R199, R25 ;  /* 0x0000001900c77308 */ /* 0x000ee60000000800 */
[C---:B------:R-:W-:Y:S02]  /*e4e0*/  FMUL.FTZ R88, R164.reuse, R88 ;  /* 0x00000058a4587220 */ /* 0x040fe40000410000 */
[----:B------:R-:W-:Y:S02]  /*e4f0*/  FMUL.FTZ R89, R164, R89 ;  /* 0x00000059a4597220 */ /* 0x000fe40000410000 */
[-C--:B-1----:R-:W-:Y:S03]  /*e500*/  HMMA.16816.F32 R148, R172, R180.reuse, R148 ;  /* 0x000000b4ac94723c */ /* 0x082fe60000001894 */
[----:B------:R1:W1:Y:S01]  /*e510*/  MUFU.EX2 R198, R26 ;  /* 0x0000001a00c67308 */ /* 0x0002620000000800 */
[C---:B------:R-:W-:Y:S02]  /*e520*/  FMUL.FTZ R90, R0.reuse, R90 ;  /* 0x0000005a005a7220 */ /* 0x040fe40000410000 */
[----:B------:R-:W-:Y:S02]  /*e530*/  FMUL.FTZ R91, R0, R91 ;  /* 0x0000005b005b7220 */ /* 0x000fe40000410000 */
[C---:B------:R-:W-:Y:S04]  /*e540*/  HMMA.16816.F32 R152, R176.reuse, R180, R152 ;  /* 0x000000b4b098723c */ /* 0x040fe80000001898 */
[C---:B------:R-:W-:Y:S01]  /*e550*/  FMUL.FTZ R92, R164.reuse, R92 ;  /* 0x0000005ca45c7220 */ /* 0x040fe20000410000 */
[----:B------:R-:W-:Y:S01]  /*e560*/  MUFU.EX2 R49, R49 ;  /* 0x0000003100317308 */ /* 0x000fe20000000800 */
[----:B------:R-:W-:Y:S02]  /*e570*/  FMUL.FTZ R93, R164, R93 ;  /* 0x0000005da45d7220 */ /* 0x000fe40000410000 */
[-C--:B------:R-:W-:Y:S04]  /*e580*/  HMMA.16816.F32 R156, R176, R182.reuse, R156 ;  /* 0x000000b6b09c723c */ /* 0x080fe8000000189c */
[C---:B------:R-:W-:Y:S02]  /*e590*/  FMUL.FTZ R94, R0.reuse, R94 ;  /* 0x0000005e005e7220 */ /* 0x040fe40000410000 */
[----:B------:R-:W-:Y:S01]  /*e5a0*/  FMUL.FTZ R95, R0, R95 ;  /* 0x0000005f005f7220 */ /* 0x000fe20000410000 */
[----:B------:R-:W-:Y:S01]  /*e5b0*/  MUFU.EX2 R51, R51 ;  /* 0x0000003300337308 */ /* 0x000fe20000000800 */
[C---:B------:R-:W-:Y:S01]  /*e5c0*/  HMMA.16816.F32 R160, R172.reuse, R182, R160 ;  /* 0x000000b6aca0723c */ /* 0x040fe200000018a0 */
[----:B------:R-:W3:Y:S03]  /*e5d0*/  LDSM.16.MT88.4 R180, [R225+0x1900] ;  /* 0x00190000e1b4783b */ /* 0x000ee60000004200 */
[C---:B------:R-:W-:Y:S02]  /*e5e0*/  FMUL.FTZ R96, R166.reuse, R96 ;  /* 0x00000060a6607220 */ /* 0x040fe40000410000 */
[C---:B------:R-:W-:Y:S02]  /*e5f0*/  FMUL.FTZ R97, R166.reuse, R97 ;  /* 0x00000061a6617220 */ /* 0x040fe40000410000 */
[-C--:B--2---:R-:W-:Y:S01]  /*e600*/  HMMA.16816.F32 R52, R172, R184.reuse, R52 ;  /* 0x000000b8ac34723c */ /* 0x084fe20000001834 */
[----:B-1----:R-:W-:Y:S01]  /*e610*/  LDSM.16.MT88.4 R24, [R225+0x900] ;  /* 0x00090000e118783b */ /* 0x002fe20000004200 */
[----:B------:R-:W-:Y:S02]  /*e620*/  MUFU.EX2 R192, R36 ;  /* 0x0000002400c07308 */ /* 0x000fe40000000800 */
[C---:B------:R-:W-:Y:S02]  /*e630*/  FMUL.FTZ R98, R165.reuse, R98 ;  /* 0x00000062a5627220 */ /* 0x040fe40000410000 */
[C---:B------:R-:W-:Y:S02]  /*e640*/  FMUL.FTZ R99, R165.reuse, R99 ;  /* 0x00000063a5637220 */ /* 0x040fe40000410000 */
[C---:B------:R-:W-:Y:S04]  /*e650*/  HMMA.16816.F32 R56, R176.reuse, R184, R56 ;  /* 0x000000b8b038723c */ /* 0x040fe80000001838 */
[C---:B------:R-:W-:Y:S01]  /*e660*/  FMUL.FTZ R100, R166.reuse, R100 ;  /* 0x00000064a6647220 */ /* 0x040fe20000410000 */
[----:B------:R-:W-:Y:S01]  /*e670*/  MUFU.EX2 R37, R37 ;  /* 0x0000002500257308 */ /* 0x000fe20000000800 */
[C---:B------:R-:W-:Y:S02]  /*e680*/  FMUL.FTZ R101, R166.reuse, R101 ;  /* 0x00000065a6657220 */ /* 0x040fe40000410000 */
[-C--:B------:R-:W-:Y:S04]  /*e690*/  HMMA.16816.F32 R60, R176, R186.reuse, R60 ;  /* 0x000000bab03c723c */ /* 0x080fe8000000183c */
[C---:B------:R-:W-:Y:S02]  /*e6a0*/  FMUL.FTZ R102, R165.reuse, R102 ;  /* 0x00000066a5667220 */ /* 0x040fe40000410000 */
[C---:B------:R-:W-:Y:S01]  /*e6b0*/  FMUL.FTZ R103, R165.reuse, R103 ;  /* 0x00000067a5677220 */ /* 0x040fe20000410000 */
[----:B------:R-:W-:Y:S01]  /*e6c0*/  MUFU.EX2 R38, R38 ;  /* 0x0000002600267308 */ /* 0x000fe20000000800 */
[C---:B------:R-:W-:Y:S01]  /*e6d0*/  HMMA.16816.F32 R64, R172.reuse, R186, R64 ;  /* 0x000000baac40723c */ /* 0x040fe20000001840 */
[----:B------:R-:W1:Y:S03]  /*e6e0*/  LDSM.16.MT88.4 R184, [R226+0x1900] ;  /* 0x00190000e2b8783b */ /* 0x000e660000004200 */
[C---:B------:R-:W-:Y:S02]  /*e6f0*/  FMUL.FTZ R112, R166.reuse, R112 ;  /* 0x00000070a6707220 */ /* 0x040fe40000410000 */
[C---:B------:R-:W-:Y:S02]  /*e700*/  FMUL.FTZ R113, R166.reuse, R113 ;  /* 0x00000071a6717220 */ /* 0x040fe40000410000 */
[C---:B------:R-:W-:Y:S01]  /*e710*/  FMUL.FTZ R114, R165.reuse, R114 ;  /* 0x00000072a5727220 */ /* 0x040fe20000410000 */
[-C--:B---3--:R-:W-:Y:S01]  /*e720*/  HMMA.16816.F32 R68, R172, R180.reuse, R68 ;  /* 0x000000b4ac44723c */ /* 0x088fe20000001844 */
[----:B------:R-:W-:Y:S02]  /*e730*/  MUFU.EX2 R39, R39 ;  /* 0x0000002700277308 */ /* 0x000fe40000000800 */
[C---:B------:R-:W-:Y:S02]  /*e740*/  FMUL.FTZ R115, R165.reuse, R115 ;  /* 0x00000073a5737220 */ /* 0x040fe40000410000 */
[C---:B------:R-:W-:Y:S02]  /*e750*/  FMUL.FTZ R116, R166.reuse, R116 ;  /* 0x00000074a6747220 */ /* 0x040fe40000410000 */
[----:B------:R-:W-:Y:S01]  /*e760*/  FMUL.FTZ R117, R166, R117 ;  /* 0x00000075a6757220 */ /* 0x000fe20000410000 */
[C---:B------:R-:W-:Y:S03]  /*e770*/  HMMA.16816.F32 R72, R176.reuse, R180, R72 ;  /* 0x000000b4b048723c */ /* 0x040fe60000001848 */
[----:B------:R-:W-:Y:S01]  /*e780*/  MUFU.EX2 R48, R48 ;  /* 0x0000003000307308 */ /* 0x000fe20000000800 */
[C---:B------:R-:W-:Y:S02]  /*e790*/  FMUL.FTZ R118, R165.reuse, R118 ;  /* 0x00000076a5767220 */ /* 0x040fe40000410000 */
[----:B------:R-:W-:Y:S02]  /*e7a0*/  FMUL.FTZ R119, R165, R119 ;  /* 0x00000077a5777220 */ /* 0x000fe40000410000 */
[-C--:B------:R-:W-:Y:S04]  /*e7b0*/  HMMA.16816.F32 R76, R176, R182.reuse, R76 ;  /* 0x000000b6b04c723c */ /* 0x080fe8000000184c */
[C---:B------:R-:W-:Y:S01]  /*e7c0*/  FMUL.FTZ R120, R164.reuse, R120 ;  /* 0x00000078a4787220 */ /* 0x040fe20000410000 */
[----:B------:R-:W-:Y:S01]  /*e7d0*/  MUFU.EX2 R50, R50 ;  /* 0x0000003200327308 */ /* 0x000fe20000000800 */
[----:B------:R-:W-:Y:S02]  /*e7e0*/  FMUL.FTZ R121, R164, R121 ;  /* 0x00000079a4797220 */ /* 0x000fe40000410000 */
[C---:B------:R-:W-:Y:S01]  /*e7f0*/  HMMA.16816.F32 R80, R172.reuse, R182, R80 ;  /* 0x000000b6ac50723c */ /* 0x040fe20000001850 */
[----:B------:R-:W2:Y:S03]  /*e800*/  LDSM.16.MT88.4 R180, [R226+0x900] ;  /* 0x00090000e2b4783b */ /* 0x000ea60000004200 */
[C---:B------:R-:W-:Y:S02]  /*e810*/  FMUL.FTZ R122, R0.reuse, R122 ;  /* 0x0000007a007a7220 */ /* 0x040fe40000410000 */
[----:B------:R-:W-:Y:S02]  /*e820*/  FMUL.FTZ R123, R0, R123 ;  /* 0x0000007b007b7220 */ /* 0x000fe40000410000 */
[-C--:B-1----:R-:W-:Y:S04]  /*e830*/  HMMA.16816.F32 R84, R172, R184.reuse, R84 ;  /* 0x000000b8ac54723c */ /* 0x082fe80000001854 */
[--C-:B------:R-:W-:Y:S02]  /*e840*/  FFMA.FTZ R28, R28, c[0x0][0x2d0], -R171.reuse ;  /* 0x0000b4001c1c7a23 */ /* 0x100fe400000108ab */
[--C-:B------:R-:W-:Y:S02]  /*e850*/  FFMA.FTZ R29, R29, c[0x0][0x2d0], -R171.reuse ;  /* 0x0000b4001d1d7a23 */ /* 0x100fe400000108ab */
[C---:B------:R-:W-:Y:S01]  /*e860*/  HMMA.16816.F32 R88, R176.reuse, R184, R88 ;  /* 0x000000b8b058723c */ /* 0x040fe20000001858 */
[----:B------:R1:W-:Y:S03]  /*e870*/  MUFU.EX2 R196, R28 ;  /* 0x0000001c00c47308 */ /* 0x0003e60000000800 */
[--C-:B------:R-:W-:Y:S02]  /*e880*/  FFMA.FTZ R30, R30, c[0x0][0x2d0], -R2.reuse ;  /* 0x0000b4001e1e7a23 */ /* 0x100fe40000010802 */
[--C-:B------:R-:W-:Y:S02]  /*e890*/  FFMA.FTZ R31, R31, c[0x0][0x2d0], -R2.reuse ;  /* 0x0000b4001f1f7a23 */ /* 0x100fe40000010802 */
[-C--:B------:R-:W-:Y:S03]  /*e8a0*/  HMMA.16816.F32 R92, R176, R186.reuse, R92 ;  /* 0x000000bab05c723c */ /* 0x080fe6000000185c */
[----:B------:R3:W2:Y:S01]  /*e8b0*/  MUFU.EX2 R195, R29 ;  /* 0x0000001d00c37308 */ /* 0x0006a20000000800 */
[C---:B------:R-:W-:Y:S02]  /*e8c0*/  FMUL.FTZ R124, R164.reuse, R124 ;  /* 0x0000007ca47c7220 */ /* 0x040fe40000410000 */
[----:B------:R-:W-:Y:S02]  /*e8d0*/  FMUL.FTZ R125, R164, R125 ;  /* 0x0000007da47d7220 */ /* 0x000fe40000410000 */
[C---:B------:R-:W-:Y:S01]  /*e8e0*/  HMMA.16816.F32 R96, R172.reuse, R186, R96 ;  /* 0x000000baac60723c */ /* 0x040fe20000001860 */
[----:B------:R-:W4:Y:S03]  /*e8f0*/  LDSM.16.MT88.4 R184, [R228+0x900] ;  /* 0x00090000e4b8783b */ /* 0x000f260000004200 */
[C---:B------:R-:W-:Y:S01]  /*e900*/  FMUL.FTZ R126, R0.reuse, R126 ;  /* 0x0000007e007e7220 */ /* 0x040fe20000410000 */
[----:B------:R2:W-:Y:S01]  /*e910*/  MUFU.EX2 R194, R30 ;  /* 0x0000001e00c27308 */ /* 0x0005e20000000800 */
[----:B------:R-:W-:Y:S02]  /*e920*/  FMUL.FTZ R127, R0, R127 ;  /* 0x0000007f007f7220 */ /* 0x000fe40000410000 */
[-C--:B------:R-:W-:Y:S04]  /*e930*/  HMMA.16816.F32 R100, R172, R20.reuse, R100 ;  /* 0x00000014ac64723c */ /* 0x080fe80000001864 */
[C---:B------:R-:W-:Y:S01]  /*e940*/  FMUL.FTZ R104, R164.reuse, R104 ;  /* 0x00000068a4687220 */ /* 0x040fe20000410000 */
[----:B-1----:R-:W-:Y:S01]  /*e950*/  F2FP.PACK_AB R28, R199, R201 ;  /* 0x000000c9c71c723e */ /* 0x002fe200000000ff */
[----:B------:R-:W-:Y:S01]  /*e960*/  FMUL.FTZ R105, R164, R105 ;  /* 0x00000069a4697220 */ /* 0x000fe20000410000 */
[----:B------:R-:W1:Y:S01]  /*e970*/  MUFU.EX2 R193, R31 ;  /* 0x0000001f00c17308 */ /* 0x000e620000000800 */
[C---:B------:R-:W-:Y:S04]  /*e980*/  FMUL.FTZ R106, R0.reuse, R106 ;  /* 0x0000006a006a7220 */ /* 0x040fe80000410000 */
[----:B------:R-:W-:Y:S01]  /*e990*/  FMUL.FTZ R107, R0, R107 ;  /* 0x0000006b006b7220 */ /* 0x000fe20000410000 */
[----:B---3--:R-:W-:Y:S01]  /*e9a0*/  F2FP.PACK_AB R29, R197, R198 ;  /* 0x000000c6c51d723e */ /* 0x008fe200000000ff */
[C---:B------:R-:W-:Y:S02]  /*e9b0*/  FMUL.FTZ R128, R166.reuse, R128 ;  /* 0x00000080a6807220 */ /* 0x040fe40000410000 */
[----:B------:R-:W-:Y:S02]  /*e9c0*/  FMUL.FTZ R129, R166, R129 ;  /* 0x00000081a6817220 */ /* 0x000fe40000410000 */
[----:B------:R-:W-:Y:S01]  /*e9d0*/  FMUL.FTZ R130, R165, R130 ;  /* 0x00000082a5827220 */ /* 0x000fe20000410000 */
[C---:B------:R-:W-:Y:S04]  /*e9e0*/  HMMA.16816.F32 R104, R176.reuse, R20, R104 ;  /* 0x00000014b068723c */ /* 0x040fe80000001868 */
[C---:B------:R-:W-:Y:S01]  /*e9f0*/  FMUL.FTZ R108, R164.reuse, R108 ;  /* 0x0000006ca46c7220 */ /* 0x040fe20000410000 */
[----:B--2---:R-:W-:Y:S01]  /*ea00*/  F2FP.PACK_AB R30, R195, R196 ;  /* 0x000000c4c31e723e */ /* 0x004fe200000000ff */
[----:B------:R-:W-:Y:S01]  /*ea10*/  FMUL.FTZ R109, R164, R109 ;  /* 0x0000006da46d7220 */ /* 0x000fe20000410000 */
[----:B------:R-:W-:Y:S01]  /*ea20*/  F2FP.PACK_AB R20, R208, R209 ;  /* 0x000000d1d014723e */ /* 0x000fe200000000ff */
[----:B------:R-:W-:Y:S01]  /*ea30*/  FMUL.FTZ R110, R0, R110 ;  /* 0x0000006e006e7220 */ /* 0x000fe20000410000 */
[----:B------:R-:W-:Y:S03]  /*ea40*/  F2FP.PACK_AB R21, R206, R207 ;  /* 0x000000cfce15723e */ /* 0x000fe600000000ff */
[----:B------:R-:W-:Y:S01]  /*ea50*/  FMUL.FTZ R111, R0, R111 ;  /* 0x0000006f006f7220 */ /* 0x000fe20000410000 */
[----:B-1----:R-:W-:Y:S01]  /*ea60*/  F2FP.PACK_AB R31, R193, R194 ;  /* 0x000000c2c11f723e */ /* 0x002fe200000000ff */
[----:B------:R-:W-:Y:S02]  /*ea70*/  FMUL.FTZ R131, R165, R131 ;  /* 0x00000083a5837220 */ /* 0x000fe40000410000 */
[--C-:B------:R-:W-:Y:S02]  /*ea80*/  FFMA.FTZ R45, R45, c[0x0][0x2d0], -R171.reuse ;  /* 0x0000b4002d2d7a23 */ /* 0x100fe400000108ab */
[--C-:B------:R-:W-:Y:S01]  /*ea90*/  FFMA.FTZ R40, R40, c[0x0][0x2d0], -R171.reuse ;  /* 0x0000b40028287a23 */ /* 0x100fe200000108ab */
[-C--:B------:R-:W-:Y:S03]  /*eaa0*/  HMMA.16816.F32 R108, R176, R22.reuse, R108 ;  /* 0x00000016b06c723c */ /* 0x080fe6000000186c */
[----:B------:R-:W-:Y:S01]  /*eab0*/  MUFU.EX2 R45, R45 ;  /* 0x0000002d002d7308 */ /* 0x000fe20000000800 */
[--C-:B------:R-:W-:Y:S02]  /*eac0*/  FFMA.FTZ R41, R41, c[0x0][0x2d0], -R171.reuse ;  /* 0x0000b40029297a23 */ /* 0x100fe400000108ab */
[--C-:B------:R-:W-:Y:S02]  /*ead0*/  FFMA.FTZ R42, R42, c[0x0][0x2d0], -R2.reuse ;  /* 0x0000b4002a2a7a23 */ /* 0x100fe40000010802 */
[C---:B------:R-:W-:Y:S04]  /*eae0*/  HMMA.16816.F32 R112, R172.reuse, R22, R112 ;  /* 0x00000016ac70723c */ /* 0x040fe80000001870 */
[--C-:B------:R-:W-:Y:S01]  /*eaf0*/  FFMA.FTZ R43, R43, c[0x0][0x2d0], -R2.reuse ;  /* 0x0000b4002b2b7a23 */ /* 0x100fe20000010802 */
[----:B------:R-:W-:Y:S01]  /*eb00*/  MUFU.EX2 R40, R40 ;  /* 0x0000002800287308 */ /* 0x000fe20000000800 */
[----:B------:R-:W-:Y:S01]  /*eb10*/  FFMA.FTZ R44, R44, c[0x0][0x2d0], -R171 ;  /* 0x0000b4002c2c7a23 */ /* 0x000fe200000108ab */
[----:B------:R-:W-:Y:S01]  /*eb20*/  F2FP.PACK_AB R22, R204, R205 ;  /* 0x000000cdcc16723e */ /* 0x000fe200000000ff */
[-C--:B------:R-:W-:Y:S04]  /*eb30*/  HMMA.16816.F32 R116, R172, R32.reuse, R116 ;  /* 0x00000020ac74723c */ /* 0x080fe80000001874 */
[----:B------:R-:W-:Y:S01]  /*eb40*/  F2FP.PACK_AB R23, R202, R203 ;  /* 0x000000cbca17723e */ /* 0x000fe200000000ff */
[--C-:B------:R-:W-:Y:S01]  /*eb50*/  FFMA.FTZ R46, R46, c[0x0][0x2d0], -R2.reuse ;  /* 0x0000b4002e2e7a23 */ /* 0x100fe20000010802 */
[----:B------:R-:W-:Y:S01]  /*eb60*/  MOV R171, R3 ;  /* 0x0000000300ab7202 */ /* 0x000fe20000000f00 */
[----:B------:R-:W-:Y:S01]  /*eb70*/  FFMA.FTZ R2, R47, c[0x0][0x2d0], -R2 ;  /* 0x0000b4002f027a23 */ /* 0x000fe20000010802 */
[C---:B------:R-:W-:Y:S01]  /*eb80*/  HMMA.16816.F32 R120, R176.reuse, R32, R120 ;  /* 0x00000020b078723c */ /* 0x040fe20000001878 */
[----:B------:R-:W1:Y:S03]  /*eb90*/  MUFU.EX2 R41, R41 ;  /* 0x0000002900297308 */ /* 0x000e660000000800 */
[----:B------:R-:W-:Y:S02]  /*eba0*/  FFMA.FTZ R0, R0, R252, R210 ;  /* 0x000000fc00007223 */ /* 0x000fe400000100d2 */
[----:B-----5:R-:W-:Y:S02]  /*ebb0*/  FFMA.FTZ R165, R165, R200, R218 ;  /* 0x000000c8a5a57223 */ /* 0x020fe400000100da */
[-C--:B------:R-:W-:Y:S03]  /*ebc0*/  HMMA.16816.F32 R124, R176, R34.reuse, R124 ;  /* 0x00000022b07c723c */ /* 0x080fe6000000187c */
[----:B------:R2:W-:Y:S01]  /*ebd0*/  MUFU.EX2 R36, R2 ;  /* 0x0000000200247308 */ /* 0x0005e20000000800 */
[----:B------:R-:W-:Y:S02]  /*ebe0*/  FADD.FTZ R0, R211, R0 ;  /* 0x00000000d3007221 */ /* 0x000fe40000010000 */
[----:B----4-:R-:W-:Y:S01]  /*ebf0*/  FFMA.FTZ R164, R164, R170, R214 ;  /* 0x000000aaa4a47223 */ /* 0x010fe200000100d6 */
[----:B------:R-:W-:Y:S01]  /*ec00*/  MOV R170, R167 ;  /* 0x000000a700aa7202 */ /* 0x000fe20000000f00 */
[----:B------:R-:W-:Y:S01]  /*ec10*/  HMMA.16816.F32 R128, R172, R34, R128 ;  /* 0x00000022ac80723c */ /* 0x000fe20000001880 */
[----:B------:R-:W3:Y:S03]  /*ec20*/  LDSM.16.MT88.4 R32, [R227+0x900] ;  /* 0x00090000e320783b */ /* 0x000ee60000004200 */
[----:B------:R-:W-:Y:S01]  /*ec30*/  FADD.FTZ R0, R212, R0 ;  /* 0x00000000d4007221 */ /* 0x000fe20000010000 */
[----:B------:R-:W-:Y:S03]  /*ec40*/  MUFU.EX2 R42, R42 ;  /* 0x0000002a002a7308 */ /* 0x000fe60000000800 */
[-C--:B------:R-:W-:Y:S01]  /*ec50*/  HMMA.16816.F32 R4, R20, R24.reuse, R4 ;  /* 0x000000181404723c */ /* 0x080fe20000001804 */
[----:B------:R-:W-:Y:S04]  /*ec60*/  LDSM.16.MT88.4 R172, [R226+0x2100] ;  /* 0x00210000e2ac783b */ /* 0x000fe80000004200 */
[----:B------:R-:W-:Y:S02]  /*ec70*/  FADD.FTZ R0, R213, R0 ;  /* 0x00000000d5007221 */ /* 0x000fe40000010000 */
[----:B------:R-:W4:Y:S01]  /*ec80*/  MUFU.EX2 R43, R43 ;  /* 0x0000002b002b7308 */ /* 0x000f220000000800 */
[C---:B------:R-:W-:Y:S04]  /*ec90*/  HMMA.16816.F32 R8, R28.reuse, R24, R8 ;  /* 0x000000181c08723c */ /* 0x040fe80000001808 */
[----:B--2---:R-:W-:Y:S04]  /*eca0*/  FADD.FTZ R2, R198, R0 ;  /* 0x00000000c6027221 */ /* 0x004fe80000010000 */
[-C--:B------:R-:W-:Y:S01]  /*ecb0*/  HMMA.16816.F32 R12, R28, R26.reuse, R12 ;  /* 0x0000001a1c0c723c */ /* 0x080fe2000000180c */
[----:B------:R-:W3:Y:S07]  /*ecc0*/  MUFU.EX2 R44, R44 ;  /* 0x0000002c002c7308 */ /* 0x000eee0000000800 */
[C---:B------:R-:W-:Y:S01]  /*ecd0*/  HMMA.16816.F32 R16, R20.reuse, R26, R16 ;  /* 0x0000001a1410723c */ /* 0x040fe20000001810 */
[----:B------:R-:W5:Y:S02]  /*ece0*/  LDSM.16.MT88.4 R24, [R225+0x2100] ;  /* 0x00210000e118783b */ /* 0x000f640000004200 */
[----:B------:R-:W1:Y:S05]  /*ecf0*/  MUFU.EX2 R46, R46 ;  /* 0x0000002e002e7308 */ /* 0x000e6a0000000800 */
[-C--:B------:R-:W-:Y:S08]  /*ed00*/  HMMA.16816.F32 R132, R20, R180.reuse, R132 ;  /* 0x000000b41484723c */ /* 0x080ff00000001884 */
[C---:B------:R-:W-:Y:S08]  /*ed10*/  HMMA.16816.F32 R136, R28.reuse, R180, R136 ;  /* 0x000000b41c88723c */ /* 0x040ff00000001888 */
[-C--:B------:R-:W-:Y:S08]  /*ed20*/  HMMA.16816.F32 R140, R28, R182.reuse, R140 ;  /* 0x000000b61c8c723c */ /* 0x080ff0000000188c */
[C---:B------:R-:W-:Y:S08]  /*ed30*/  HMMA.16816.F32 R144, R20.reuse, R182, R144 ;  /* 0x000000b61490723c */ /* 0x040ff00000001890 */
[-C--:B------:R-:W-:Y:S08]  /*ed40*/  HMMA.16816.F32 R148, R20, R184.reuse, R148 ;  /* 0x000000b81494723c */ /* 0x080ff00000001894 */
[C---:B------:R-:W-:Y:S08]  /*ed50*/  HMMA.16816.F32 R152, R28.reuse, R184, R152 ;  /* 0x000000b81c98723c */ /* 0x040ff00000001898 */
[-C--:B------:R-:W-:Y:S08]  /*ed60*/  HMMA.16816.F32 R156, R28, R186.reuse, R156 ;  /* 0x000000ba1c9c723c */ /* 0x080ff0000000189c */
[C---:B------:R-:W-:Y:S08]  /*ed70*/  HMMA.16816.F32 R160, R20.reuse, R186, R160 ;  /* 0x000000ba14a0723c */ /* 0x040ff000000018a0 */
[-C--:B---3--:R-:W-:Y:S08]  /*ed80*/  HMMA.16816.F32 R52, R20, R32.reuse, R52 ;  /* 0x000000201434723c */ /* 0x088ff00000001834 */
[C---:B------:R-:W-:Y:S08]  /*ed90*/  HMMA.16816.F32 R56, R28.reuse, R32, R56 ;  /* 0x000000201c38723c */ /* 0x040ff00000001838 */
[-C--:B------:R-:W-:Y:S08]  /*eda0*/  HMMA.16816.F32 R60, R28, R34.reuse, R60 ;  /* 0x000000221c3c723c */ /* 0x080ff0000000183c */
[C---:B------:R-:W-:Y:S01]  /*edb0*/  HMMA.16816.F32 R64, R20.reuse, R34, R64 ;  /* 0x000000221440723c */ /* 0x040fe20000001840 */
[----:B------:R-:W3:Y:S07]  /*edc0*/  LDSM.16.MT88.4 R32, [R228+0x2100] ;  /* 0x00210000e420783b */ /* 0x000eee0000004200 */
[-C--:B-----5:R-:W-:Y:S08]  /*edd0*/  HMMA.16816.F32 R68, R20, R24.reuse, R68 ;  /* 0x000000181444723c */ /* 0x0a0ff00000001844 */
[C---:B------:R-:W-:Y:S08]  /*ede0*/  HMMA.16816.F32 R72, R28.reuse, R24, R72 ;  /* 0x000000181c48723c */ /* 0x040ff00000001848 */
[-C--:B------:R-:W-:Y:S08]  /*edf0*/  HMMA.16816.F32 R76, R28, R26.reuse, R76 ;  /* 0x0000001a1c4c723c */ /* 0x080ff0000000184c */
[C---:B------:R-:W-:Y:S01]  /*ee00*/  HMMA.16816.F32 R80, R20.reuse, R26, R80 ;  /* 0x0000001a1450723c */ /* 0x040fe20000001850 */
[----:B------:R-:W5:Y:S07]  /*ee10*/  LDSM.16.MT88.4 R24, [R227+0x2100] ;  /* 0x00210000e318783b */ /* 0x000f6e0000004200 */
[-C--:B------:R-:W-:Y:S08]  /*ee20*/  HMMA.16816.F32 R84, R20, R172.reuse, R84 ;  /* 0x000000ac1454723c */ /* 0x080ff00000001854 */
[C---:B------:R-:W-:Y:S01]  /*ee30*/  HMMA.16816.F32 R88, R28.reuse, R172, R88 ;  /* 0x000000ac1c58723c */ /* 0x040fe20000001858 */
[----:B------:R-:W2:Y:S07]  /*ee40*/  LDL.LU R173, [R1+0x10] ;  /* 0x0000100001ad7983 */ /* 0x000eae0000300800 */
        /* <DEDUP_REMOVED lines=8> */
[C---:B------:R-:W-:Y:S07]  /*eed0*/  HMMA.16816.F32 R120, R28.reuse, R24, R120 ;  /* 0x000000181c78723c */ /* 0x040fee0000001878 */
[----:B-1----:R-:W-:Y:S01]  /*eee0*/  F2FP.PACK_AB R24, R41, R40 ;  /* 0x000000282918723e */ /* 0x002fe200000000ff */
[-C--:B------:R-:W-:Y:S01]  /*eef0*/  HMMA.16816.F32 R124, R28, R26.reuse, R124 ;  /* 0x0000001a1c7c723c */ /* 0x080fe2000000187c */
[----:B------:R-:W-:Y:S03]  /*ef00*/  LDSM.16.MT88.4 R28, [R228+0x2900] ;  /* 0x00290000e41c783b */ /* 0x000fe60000004200 */
[----:B----4-:R-:W-:Y:S04]  /*ef10*/  F2FP.PACK_AB R25, R43, R42 ;  /* 0x0000002a2b19723e */ /* 0x010fe800000000ff */
[----:B------:R-:W-:Y:S07]  /*ef20*/  HMMA.16816.F32 R128, R20, R26, R128 ;  /* 0x0000001a1480723c */ /* 0x000fee0000001880 */
[----:B------:R-:W-:Y:S02]  /*ef30*/  F2FP.PACK_AB R20, R37, R192 ;  /* 0x000000c02514723e */ /* 0x000fe400000000ff */
[----:B------:R-:W-:Y:S03]  /*ef40*/  F2FP.PACK_AB R21, R39, R38 ;  /* 0x000000262715723e */ /* 0x000fe600000000ff */
[----:B------:R-:W-:Y:S02]  /*ef50*/  F2FP.PACK_AB R22, R49, R48 ;  /* 0x000000303116723e */ /* 0x000fe400000000ff */
[----:B------:R-:W-:Y:S02]  /*ef60*/  F2FP.PACK_AB R23, R51, R50 ;  /* 0x000000323317723e */ /* 0x000fe400000000ff */
[----:B------:R-:W-:Y:S02]  /*ef70*/  F2FP.PACK_AB R26, R45, R44 ;  /* 0x0000002c2d1a723e */ /* 0x000fe400000000ff */
[----:B------:R-:W-:Y:S03]  /*ef80*/  F2FP.PACK_AB R27, R36, R46 ;  /* 0x0000002e241b723e */ /* 0x000fe600000000ff */
[-C--:B------:R-:W-:Y:S01]  /*ef90*/  HMMA.16816.F32 R176, R20, R188.reuse, R4 ;  /* 0x000000bc14b0723c */ /* 0x080fe20000001804 */
[----:B------:R-:W1:Y:S07]  /*efa0*/  LDSM.16.MT88.4 R4, [R228+0x1100] ;  /* 0x00110000e404783b */ /* 0x000e6e0000004200 */
[C---:B------:R-:W-:Y:S01]  /*efb0*/  HMMA.16816.F32 R180, R24.reuse, R188, R8 ;  /* 0x000000bc18b4723c */ /* 0x040fe20000001808 */
[----:B------:R-:W4:Y:S07]  /*efc0*/  LDSM.16.MT88.4 R8, [R227+0x1100] ;  /* 0x00110000e308783b */ /* 0x000f2e0000004200 */
[-C--:B------:R-:W-:Y:S01]  /*efd0*/  HMMA.16816.F32 R184, R24, R190.reuse, R12 ;  /* 0x000000be18b8723c */ /* 0x080fe2000000180c */
[----:B------:R-:W5:Y:S07]  /*efe0*/  LDSM.16.MT88.4 R12, [R225+0x2900] ;  /* 0x00290000e10c783b */ /* 0x000f6e0000004200 */
[C---:B------:R-:W-:Y:S01]  /*eff0*/  HMMA.16816.F32 R188, R20.reuse, R190, R16 ;  /* 0x000000be14bc723c */ /* 0x040fe20000001810 */
[----:B------:R-:W4:Y:S07]  /*f000*/  LDSM.16.MT88.4 R16, [R226+0x2900] ;  /* 0x00290000e210783b */ /* 0x000f2e0000004200 */
[-C--:B---3--:R-:W-:Y:S08]  /*f010*/  HMMA.16816.F32 R132, R20, R32.reuse, R132 ;  /* 0x000000201484723c */ /* 0x088ff00000001884 */
[C---:B------:R-:W-:Y:S08]  /*f020*/  HMMA.16816.F32 R136, R24.reuse, R32, R136 ;  /* 0x000000201888723c */ /* 0x040ff00000001888 */
[-C--:B------:R-:W-:Y:S08]  /*f030*/  HMMA.16816.F32 R140, R24, R34.reuse, R140 ;  /* 0x00000022188c723c */ /* 0x080ff0000000188c */
[C---:B------:R-:W-:Y:S08]  /*f040*/  HMMA.16816.F32 R144, R20.reuse, R34, R144 ;  /* 0x000000221490723c */ /* 0x040ff00000001890 */
[-C--:B-1----:R-:W-:Y:S08]  /*f050*/  HMMA.16816.F32 R148, R20, R4.reuse, R148 ;  /* 0x000000041494723c */ /* 0x082ff00000001894 */
[C---:B------:R-:W-:Y:S08]  /*f060*/  HMMA.16816.F32 R152, R24.reuse, R4, R152 ;  /* 0x000000041898723c */ /* 0x040ff00000001898 */
[-C--:B------:R-:W-:Y:S08]  /*f070*/  HMMA.16816.F32 R156, R24, R6.reuse, R156 ;  /* 0x00000006189c723c */ /* 0x080ff0000000189c */
[C---:B------:R-:W-:Y:S01]  /*f080*/  HMMA.16816.F32 R160, R20.reuse, R6, R160 ;  /* 0x0000000614a0723c */ /* 0x040fe200000018a0 */
[----:B------:R-:W1:Y:S07]  /*f090*/  LDSM.16.MT88.4 R4, [R227+0x2900] ;  /* 0x00290000e304783b */ /* 0x000e6e0000004200 */
[-C--:B----4-:R-:W-:Y:S08]  /*f0a0*/  HMMA.16816.F32 R52, R20, R8.reuse, R52 ;  /* 0x000000081434723c */ /* 0x090ff00000001834 */
[C---:B------:R-:W-:Y:S07]  /*f0b0*/  HMMA.16816.F32 R56, R24.reuse, R8, R56 ;  /* 0x000000081838723c */ /* 0x040fee0000001838 */
[----:B------:R-:W-:Y:S01]  /*f0c0*/  FADD.FTZ R8, R215, R164 ;  /* 0x000000a4d7087221 */ /* 0x000fe20000010000 */
[-C--:B------:R-:W-:Y:S04]  /*f0d0*/  HMMA.16816.F32 R60, R24, R10.reuse, R60 ;  /* 0x0000000a183c723c */ /* 0x080fe8000000183c */
[----:B------:R-:W-:Y:S01]  /*f0e0*/  FADD.FTZ R8, R216, R8 ;  /* 0x00000008d8087221 */ /* 0x000fe20000010000 */
[----:B------:R-:W-:Y:S03]  /*f0f0*/  MOV R164, R168 ;  /* 0x000000a800a47202 */ /* 0x000fe60000000f00 */
[C---:B------:R-:W-:Y:S04]  /*f100*/  HMMA.16816.F32 R64, R20.reuse, R10, R64 ;  /* 0x0000000a1440723c */ /* 0x040fe80000001840 */
[----:B------:R-:W-:Y:S03]  /*f110*/  FADD.FTZ R8, R217, R8 ;  /* 0x00000008d9087221 */ /* 0x000fe60000010000 */
[----:B------:R-:W-:Y:S01]  /*f120*/  FADD.FTZ R10, R219, R165 ;  /* 0x000000a5db0a7221 */ /* 0x000fe20000010000 */
[-C--:B-----5:R-:W-:Y:S04]  /*f130*/  HMMA.16816.F32 R68, R20, R12.reuse, R68 ;  /* 0x0000000c1444723c */ /* 0x0a0fe80000001844 */
[----:B------:R-:W-:Y:S02]  /*f140*/  FADD.FTZ R8, R201, R8 ;  /* 0x00000008c9087221 */ /* 0x000fe40000010000 */
[----:B------:R-:W-:Y:S02]  /*f150*/  FADD.FTZ R10, R246, R10 ;  /* 0x0000000af60a7221 */ /* 0x000fe40000010000 */
[C---:B------:R-:W-:Y:S04]  /*f160*/  HMMA.16816.F32 R72, R24.reuse, R12, R72 ;  /* 0x0000000c1848723c */ /* 0x040fe80000001848 */
[----:B------:R-:W-:Y:S04]  /*f170*/  FADD.FTZ R10, R223, R10 ;  /* 0x0000000adf0a7221 */ /* 0x000fe80000010000 */
[-C--:B------:R-:W-:Y:S04]  /*f180*/  HMMA.16816.F32 R76, R24, R14.reuse, R76 ;  /* 0x0000000e184c723c */ /* 0x080fe8000000184c */
[----:B------:R-:W-:Y:S04]  /*f190*/  FADD.FTZ R10, R207, R10 ;  /* 0x0000000acf0a7221 */ /* 0x000fe80000010000 */
[C---:B------:R-:W-:Y:S04]  /*f1a0*/  HMMA.16816.F32 R80, R20.reuse, R14, R80 ;  /* 0x0000000e1450723c */ /* 0x040fe80000001850 */
[----:B------:R-:W-:Y:S02]  /*f1b0*/  FADD.FTZ R11, R206, R10 ;  /* 0x0000000ace0b7221 */ /* 0x000fe40000010000 */
[----:B------:R-:W-:Y:S02]  /*f1c0*/  FADD.FTZ R10, R199, R8 ;  /* 0x00000008c70a7221 */ /* 0x000fe40000010000 */
[-C--:B------:R-:W-:Y:S08]  /*f1d0*/  HMMA.16816.F32 R84, R20, R16.reuse, R84 ;  /* 0x000000101454723c */ /* 0x080ff00000001854 */
[C---:B------:R-:W-:Y:S08]  /*f1e0*/  HMMA.16816.F32 R88, R24.reuse, R16, R88 ;  /* 0x000000101858723c */ /* 0x040ff00000001858 */
[-C--:B------:R-:W-:Y:S08]  /*f1f0*/  HMMA.16816.F32 R92, R24, R18.reuse, R92 ;  /* 0x00000012185c723c */ /* 0x080ff0000000185c */
[C---:B------:R-:W-:Y:S08]  /*f200*/  HMMA.16816.F32 R96, R20.reuse, R18, R96 ;  /* 0x000000121460723c */ /* 0x040ff00000001860 */
[-C--:B------:R-:W-:Y:S04]  /*f210*/  HMMA.16816.F32 R100, R20, R28.reuse, R100 ;  /* 0x0000001c1464723c */ /* 0x080fe80000001864 */
[----:B--2---:R-:W-:Y:S04]  /*f220*/  FFMA.FTZ R166, R166, R173, R247 ;  /* 0x000000ada6a67223 */ /* 0x004fe800000100f7 */
[C---:B------:R-:W-:Y:S04]  /*f230*/  HMMA.16816.F32 R104, R24.reuse, R28, R104 ;  /* 0x0000001c1868723c */ /* 0x040fe80000001868 */
[----:B------:R-:W-:Y:S04]  /*f240*/  FADD.FTZ R9, R249, R166 ;  /* 0x000000a6f9097221 */ /* 0x000fe80000010000 */
[----:B------:R-:W-:Y:S01]  /*f250*/  FADD.FTZ R9, R248, R9 ;  /* 0x00000009f8097221 */ /* 0x000fe20000010000 */
[-C--:B------:R-:W-:Y:S03]  /*f260*/  HMMA.16816.F32 R108, R24, R30.reuse, R108 ;  /* 0x0000001e186c723c */ /* 0x080fe6000000186c */
[----:B------:R-:W-:Y:S04]  /*f270*/  FADD.FTZ R9, R250, R9 ;  /* 0x00000009fa097221 */ /* 0x000fe80000010000 */
[----:B------:R-:W-:Y:S01]  /*f280*/  FADD.FTZ R9, R209, R9 ;  /* 0x00000009d1097221 */ /* 0x000fe20000010000 */
[C---:B------:R-:W-:Y:S04]  /*f290*/  HMMA.16816.F32 R112, R20.reuse, R30, R112 ;  /* 0x0000001e1470723c */ /* 0x040fe80000001870 */
[----:B------:R-:W-:Y:S02]  /*f2a0*/  FADD.FTZ R0, R208, R9 ;  /* 0x00000009d0007221 */ /* 0x000fe40000010000 */
[----:B------:R-:W-:Y:S02]  /*f2b0*/  FADD.FTZ R9, R197, R2 ;  /* 0x00000002c5097221 */ /* 0x000fe40000010000 */
[----:B------:R-:W-:Y:S01]  /*f2c0*/  FADD.FTZ R8, R205, R0 ;  /* 0x00000000cd087221 */ /* 0x000fe20000010000 */
[-C--:B-1----:R-:W-:Y:S03]  /*f2d0*/  HMMA.16816.F32 R116, R20, R4.reuse, R116 ;  /* 0x000000041474723c */ /* 0x082fe60000001874 */
[----:B------:R-:W-:Y:S02]  /*f2e0*/  FADD.FTZ R2, R196, R10 ;  /* 0x0000000ac4027221 */ /* 0x000fe40000010000 */
[----:B------:R-:W-:Y:S02]  /*f2f0*/  FADD.FTZ R10, R204, R8 ;  /* 0x00000008cc0a7221 */ /* 0x000fe40000010000 */
[----:B------:R-:W-:Y:S01]  /*f300*/  FADD.FTZ R0, R194, R9 ;  /* 0x00000009c2007221 */ /* 0x000fe20000010000 */
[C---:B------:R-:W-:Y:S04]  /*f310*/  HMMA.16816.F32 R120, R24.reuse, R4, R120 ;  /* 0x000000041878723c */ /* 0x040fe80000001878 */
[----:B------:R-:W-:Y:S03]  /*f320*/  FADD.FTZ R8, R193, R0 ;  /* 0x00000000c1087221 */ /* 0x000fe60000010000 */
[----:B------:R-:W-:Y:S01]  /*f330*/  FADD.FTZ R4, R203, R11 ;  /* 0x0000000bcb047221 */ /* 0x000fe20000010000 */
[-C--:B------:R-:W-:Y:S04]  /*f340*/  HMMA.16816.F32 R124, R24, R6.reuse, R124 ;  /* 0x00000006187c723c */ /* 0x080fe8000000187c */
[----:B------:R-:W-:Y:S02]  /*f350*/  FADD.FTZ R9, R202, R4 ;  /* 0x00000004ca097221 */ /* 0x000fe40000010000 */
[----:B------:R-:W-:Y:S02]  /*f360*/  FADD.FTZ R5, R195, R2 ;  /* 0x00000002c3057221 */ /* 0x000fe40000010000 */
[----:B------:R-:W-:Y:S01]  /*f370*/  FADD.FTZ R4, R192, R10 ;  /* 0x0000000ac0047221 */ /* 0x000fe20000010000 */
[----:B------:R-:W-:Y:S04]  /*f380*/  HMMA.16816.F32 R128, R20, R6, R128 ;  /* 0x000000061480723c */ /* 0x000fe80000001880 */
[----:B------:R-:W-:Y:S02]  /*f390*/  FADD.FTZ R2, R38, R9 ;  /* 0x0000000926027221 */ /* 0x000fe40000010000 */
[----:B------:R-:W-:Y:S02]  /*f3a0*/  FADD.FTZ R0, R40, R5 ;  /* 0x0000000528007221 */ /* 0x000fe40000010000 */
[----:B------:R-:W-:Y:S04]  /*f3b0*/  FADD.FTZ R5, R37, R4 ;  /* 0x0000000425057221 */ /* 0x000fe80000010000 */
        /* <DEDUP_REMOVED lines=9> */
[----:B------:R-:W-:Y:S02]  /*f450*/  FADD.FTZ R0, R43, R8 ;  /* 0x000000082b007221 */ /* 0x000fe40000010000 */
[----:B------:R-:W-:Y:S01]  /*f460*/  FADD.FTZ R2, R45, R2 ;  /* 0x000000022d027221 */ /* 0x000fe20000010000 */
[----:B------:R-:W-:Y:S01]  /*f470*/  STL [R1+0xc], R4 ;  /* 0x00000c0401007387 */ /* 0x000fe20000100800 */
[----:B------:R-:W-:Y:S03]  /*f480*/  FADD.FTZ R0, R46, R0 ;  /* 0x000000002e007221 */ /* 0x000fe60000010000 */
[----:B------:R-:W-:Y:S01]  /*f490*/  STL [R1+0x14], R2 ;  /* 0x0000140201007387 */ /* 0x000fe20000100800 */
[----:B------:R-:W-:Y:S05]  /*f4a0*/  FADD.FTZ R0, R36, R0 ;  /* 0x0000000024007221 */ /* 0x000fea0000010000 */
[----:B------:R1:W-:Y:S02]  /*f4b0*/  STL [R1+0x18], R0 ;  /* 0x0000180001007387 */ /* 0x0003e40000100800 */
[----:B-1----:R-:W-:Y:S01]  /*f4c0*/  MOV R0, R169 ;  /* 0x000000a900007202 */ /* 0x002fe20000000f00 */
[----:B------:R-:W-:-:S05]  /*f4d0*/  @P0 BRA `(.L_x_2420) ;  /* 0xffffd0c000000947 */ /* 0x000fca000383ffff */
.L_x_2417:
[----:B------:R-:W-:-:S06]  /*f4e0*/  UISETP.GE.AND UP0, UPT, UR24, UR8, UPT ;  /* 0x000000081800728c */ /* 0x000fcc000bf06270 */
[----:B------:R-:W-:-:S13]  /*f4f0*/  PLOP3.LUT P0, PT, PT, PT, UP0, 0x80, 0x0 ;  /* 0x000000000000781c */ /* 0x000fda0003f0f008 */
[----:B------:R-:W-:Y:S05]  /*f500*/  @!P0 BRA `(.L_x_2421) ;  /* 0x00004af000008947 */ /* 0x000fea0003800000 */
[----:B-1----:R-:W2:Y:S01]  /*f510*/  LDL.LU R2, [R1] ;  /* 0x0000000001027983 */ /* 0x002ea20000300800 */
[----:B------:R-:W-:Y:S01]  /*f520*/  IMAD.MOV.U32 R165, RZ, RZ, R168 ;  /* 0x000000ffffa57224 */ /* 0x000fe200078e00a8 */
[----:B------:R-:W-:Y:S01]  /*f530*/  MOV R170, R3 ;  /* 0x0000000300aa7202 */ /* 0x000fe20000000f00 */
[----:B------:R-:W-:Y:S01]  /*f540*/  IMAD.MOV.U32 R164, RZ, RZ, R169 ;  /* 0x000000ffffa47224 */ /* 0x000fe200078e00a9 */
[----:B------:R-:W3:Y:S01]  /*f550*/  LDL.LU R4, [R1+0x28] ;  /* 0x0000280001047983 */ /* 0x000ee20000300800 */
[----:B------:R-:W-:Y:S01]  /*f560*/  IMAD.MOV.U32 R166, RZ, RZ, R167 ;  /* 0x000000ffffa67224 */ /* 0x000fe200078e00a7 */
[----:B--2---:R-:W-:Y:S02]  /*f570*/  SHF.R.S32.HI R249, RZ, 0x1f, R2 ;  /* 0x0000001ffff97819 */ /* 0x004fe40000011402 */
[C---:B------:R-:W-:Y:S02]  /*f580*/  SHF.L.U32 R248, R2.reuse, 0x1, RZ ;  /* 0x0000000102f87819 */ /* 0x040fe400000006ff */
[----:B------:R-:W-:-:S02]  /*f590*/  SHF.L.U64.HI R249, R2, 0x1, R249 ;  /* 0x0000000102f97819 */ /* 0x000fc400000102f9 */
[----:B------:R-:W3:Y:S02]  /*f5a0*/  LDL.LU R2, [R1+0x24] ;  /* 0x0000240001027983 */ /* 0x000ee40000300800 */
[C---:B---3--:R-:W-:Y:S01]  /*f5b0*/  SHF.L.U64.HI R247, R2.reuse, 0x1, R4 ;  /* 0x0000000102f77819 */ /* 0x048fe20000010204 */
[----:B------:R-:W-:Y:S02]  /*f5c0*/  IMAD.SHL.U32 R246, R2, 0x2, RZ ;  /* 0x0000000202f67824 */ /* 0x000fe400078e00ff */
.L_x_2439:
[----:B------:R-:W-:Y:S04]  /*f5d0*/  DEPBAR.LE SB0, 0x0 ;  /* 0x000080000000791a */ /* 0x000fe80000000000 */
[----:B------:R-:W-:Y:S01]  /*f5e0*/  BAR.SYNC.DEFER_BLOCKING 0x0 ;  /* 0x0000000000007b1d */ /* 0x000fe20000010000 */
[----:B-1----:R-:W-:Y:S01]  /*f5f0*/  SHF.R.S32.HI R0, RZ, 0x1f, R243 ;  /* 0x0000001fff007819 */ /* 0x002fe200000114f3 */
[C---:B------:R-:W-:Y:S01]  /*f600*/  IMAD.WIDE.U32 R2, R243.reuse, c[0x0][0x208], RZ ;  /* 0x00008200f3027a25 */ /* 0x040fe200078e00ff */
[----:B------:R-:W-:Y:S03]  /*f610*/  UISETP.GT.AND UP0, UPT, UR24, UR8, UPT ;  /* 0x000000081800728c */ /* 0x000fe6000bf04270 */
[----:B------:R-:W-:Y:S04]  /*f620*/  IMAD R0, R0, c[0x0][0x208], RZ ;  /* 0x0000820000007a24 */ /* 0x000fe800078e02ff */
[----:B------:R-:W-:Y:S04]  /*f630*/  IMAD R0, R243, c[0x0][0x20c], R0 ;  /* 0x00008300f3007a24 */ /* 0x000fe800078e0200 */
[----:B------:R-:W-:Y:S01]  /*f640*/  IMAD.IADD R3, R3, 0x1, R0 ;  /* 0x0000000103037824 */ /* 0x000fe200078e0200 */
[----:B-----5:R-:W-:Y:S03]  /*f650*/  SHF.R.S32.HI R0, RZ, 0x1f, R242 ;  /* 0x0000001fff007819 */ /* 0x020fe600000114f2 */
[----:B------:R-:W-:Y:S04]  /*f660*/  IMAD.WIDE.U32 R2, R242, c[0x0][0x218], R2 ;  /* 0x00008600f2027a25 */ /* 0x000fe800078e0002 */
[----:B------:R-:W-:Y:S01]  /*f670*/  IMAD R0, R0, c[0x0][0x218], RZ ;  /* 0x0000860000007a24 */ /* 0x000fe200078e02ff */
[----:B------:R-:W-:Y:S01]  /*f680*/  IADD3 R2, P0, R2, UR22, RZ ;  /* 0x0000001602027c10 */ /* 0x000fe2000ff1e0ff */
[----:B------:R-:W-:Y:S02]  /*f690*/  LDSM.16.M88.4 R48, [R231+0x6100] ;  /* 0x00610000e730783b */ /* 0x000fe40000000200 */
[----:B------:R-:W-:Y:S04]  /*f6a0*/  IMAD R0, R242, c[0x0][0x21c], R0 ;  /* 0x00008700f2007a24 */ /* 0x000fe800078e0200 */
[----:B------:R-:W1:Y:S01]  /*f6b0*/  LDSM.16.M88.4 R16, [R224+0x3100] ;  /* 0x00310000e010783b */ /* 0x000e620000000200 */
[----:B------:R-:W-:Y:S02]  /*f6c0*/  IADD3.X R3, R3, UR16, R0, P0, !PT ;  /* 0x0000001003037c10 */ /* 0x000fe400087fe400 */
[C---:B------:R-:W-:Y:S03]  /*f6d0*/  LEA R0, P0, R2.reuse, c[0x0][0x1f8], 0x1 ;  /* 0x00007e0002007a11 */ /* 0x040fe600078008ff */
[----:B------:R-:W-:Y:S01]  /*f6e0*/  LDSM.16.M88.4 R44, [R231+0x8100] ;  /* 0x00810000e72c783b */ /* 0x000fe20000000200 */
[----:B------:R-:W-:Y:S05]  /*f6f0*/  LEA.HI.X R2, R2, c[0x0][0x1fc], R3, 0x1, P0 ;  /* 0x00007f0002027a11 */ /* 0x000fea00000f0c03 */
[----:B------:R-:W-:Y:S06]  /*f700*/  LDSM.16.M88.4 R32, [R224+0x3900] ;  /* 0x00390000e020783b */ /* 0x000fec0000000200 */
[----:B------:R-:W2:Y:S06]  /*f710*/  SHFL.IDX PT, R3, R0, RZ, 0x181f ;  /* 0x00181fff00037589 */ /* 0x000eac00000e0000 */
[----:B------:R-:W3:Y:S06]  /*f720*/  SHFL.IDX PT, R37, R2, RZ, 0x181f ;  /* 0x00181fff02257589 */ /* 0x000eec00000e0000 */
[----:B------:R-:W-:Y:S06]  /*f730*/  SHFL.IDX PT, R39, R2, 0x1, 0x181f ;  /* 0x00381f0002277f89 */ /* 0x000fec00000e0000 */
[----:B------:R4:W-:Y:S01]  /*f740*/  SHFL.IDX PT, R42, R2, 0x2, 0x181f ;  /* 0x00581f00022a7f89 */ /* 0x0009e200000e0000 */
[-C--:B-1----:R-:W-:Y:S05]  /*f750*/  HMMA.16816.F32 R4, R48, R16.reuse, RZ ;  /* 0x000000103004723c */ /* 0x082fea00000018ff */
[----:B------:R-:W-:Y:S01]  /*f760*/  LDSM.16.M88.4 R172, [R224+0x4100] ;  /* 0x00410000e0ac783b */ /* 0x000fe20000000200 */
[C---:B--2---:R-:W-:Y:S02]  /*f770*/  IADD3 R36, P0, R3.reuse, R246, RZ ;  /* 0x000000f603247210 */ /* 0x044fe40007f1e0ff */
[C---:B------:R-:W-:Y:S03]  /*f780*/  HMMA.16816.F32 R8, R44.reuse, R16, RZ ;  /* 0x000000102c08723c */ /* 0x040fe600000018ff */
[----:B------:R-:W1:Y:S06]  /*f790*/  SHFL.IDX PT, R38, R0, 0x1, 0x181f ;  /* 0x00381f0000267f89 */ /* 0x000e6c00000e0000 */
[----:B------:R-:W-:Y:S01]  /*f7a0*/  LDSM.16.M88.4 R192, [R233+0x6100] ;  /* 0x00610000e9c0783b */ /* 0x000fe20000000200 */
[-C--:B------:R-:W-:Y:S02]  /*f7b0*/  HMMA.16816.F32 R12, R44, R18.reuse, RZ ;  /* 0x000000122c0c723c */ /* 0x080fe400000018ff */
[-C--:B----4-:R-:W-:Y:S03]  /*f7c0*/  IADD3 R2, P1, R3, R248.reuse, RZ ;  /* 0x000000f803027210 */ /* 0x090fe60007f3e0ff */
[----:B------:R-:W-:Y:S03]  /*f7d0*/  LDSM.16.M88.4 R196, [R235] ;  /* 0x00000000ebc4783b */ /* 0x000fe60000000200 */
[C---:B------:R-:W-:Y:S03]  /*f7e0*/  HMMA.16816.F32 R16, R48.reuse, R18, RZ ;  /* 0x000000123010723c */ /* 0x040fe600000018ff */
[----:B------:R-:W-:Y:S01]  /*f7f0*/  LDSM.16.M88.4 R200, [R233+0x8100] ;  /* 0x00810000e9c8783b */ /* 0x000fe20000000200 */
[C---:B---3--:R-:W-:Y:S02]  /*f800*/  IMAD.X R3, R37.reuse, 0x1, R249, P1 ;  /* 0x0000000125037824 */ /* 0x048fe400008e06f9 */
[----:B------:R-:W-:Y:S02]  /*f810*/  IMAD.X R37, R37, 0x1, R247, P0 ;  /* 0x0000000125257824 */ /* 0x000fe400000e06f7 */
[-C--:B------:R-:W-:Y:S01]  /*f820*/  HMMA.16816.F32 R20, R48, R32.reuse, RZ ;  /* 0x000000203014723c */ /* 0x080fe200000018ff */
[----:B------:R-:W-:Y:S03]  /*f830*/  LDSM.16.M88.4 R204, [R241] ;  /* 0x00000000f1cc783b */ /* 0x000fe60000000200 */
[C---:B-1----:R-:W-:Y:S03]  /*f840*/  IADD3 R40, P0, R38.reuse, R248, RZ ;  /* 0x000000f826287210 */ /* 0x042fe60007f1e0ff */
[----:B------:R-:W-:Y:S01]  /*f850*/  LDSM.16.M88.4 R208, [R240] ;  /* 0x00000000f0d0783b */ /* 0x000fe20000000200 */
[C---:B------:R-:W-:Y:S04]  /*f860*/  HMMA.16816.F32 R24, R44.reuse, R32, RZ ;  /* 0x000000202c18723c */ /* 0x040fe800000018ff */
[C---:B------:R-:W-:Y:S01]  /*f870*/  IMAD.X R41, R39.reuse, 0x1, R249, P0 ;  /* 0x0000000127297824 */ /* 0x040fe200000e06f9 */
[----:B------:R-:W-:Y:S01]  /*f880*/  @!PT LDS RZ, [RZ] ;  /* 0x00000000fffff984 */ /* 0x000fe20000000800 */
[----:B------:R-:W-:Y:S01]  /*f890*/  @!PT LDS RZ, [RZ] ;  /* 0x00000000fffff984 */ /* 0x000fe20000000800 */
[----:B------:R-:W-:Y:S01]  /*f8a0*/  @!PT LDS RZ, [RZ] ;  /* 0x00000000fffff984 */ /* 0x000fe20000000800 */
[----:B------:R1:W-:Y:S03]  /*f8b0*/  LDGSTS.E.BYPASS.LTC128B.128 [R245], [R2.64], !P6 ;  /* 0x0000000002f57fae */ /* 0x0003e6000f101d54 */
[-C--:B------:R-:W-:Y:S03]  /*f8c0*/  HMMA.16816.F32 R28, R44, R34.reuse, RZ ;  /* 0x000000222c1c723c */ /* 0x080fe600000018ff */
[----:B------:R2:W-:Y:S05]  /*f8d0*/  LDGSTS.E.BYPASS.LTC128B.128 [R245+0x1800], [R36.64], !P5 ;  /* 0x0180000024f57fae */ /* 0x0005ea000e901d54 */
[C---:B------:R-:W-:Y:S01]  /*f8e0*/  HMMA.16816.F32 R32, R48.reuse, R34, RZ ;  /* 0x000000223020723c */ /* 0x040fe200000018ff */
[----:B------:R-:W3:Y:S06]  /*f8f0*/  SHFL.IDX PT, R0, R0, 0x2, 0x181f ;  /* 0x00581f0000007f89 */ /* 0x000eec00000e0000 */
[----:B------:R4:W-:Y:S01]  /*f900*/  LDGSTS.E.BYPASS.LTC128B.128 [R245+0x800], [R40.64], !P6 ;  /* 0x0080000028f57fae */ /* 0x0009e2000f101d54 */
[----:B-1----:R-:W-:Y:S05]  /*f910*/  IADD3 R2, P2, R38, R246, RZ ;  /* 0x000000f626027210 */ /* 0x002fea0007f5e0ff */
[----:B------:R-:W-:Y:S02]  /*f920*/  IMAD.X R3, R39, 0x1, R247, P2 ;  /* 0x0000000127037824 */ /* 0x000fe400010e06f7 */
[-C--:B--2---:R-:W-:Y:S01]  /*f930*/  HMMA.16816.F32 R36, R48, R172.reuse, RZ ;  /* 0x000000ac3024723c */ /* 0x084fe200000018ff */
[C---:B---3--:R-:W-:Y:S02]  /*f940*/  IADD3 R212, P1, R0.reuse, R248, RZ ;  /* 0x000000f800d47210 */ /* 0x048fe40007f3e0ff */
[----:B------:R1:W-:Y:S01]  /*f950*/  LDGSTS.E.BYPASS.LTC128B.128 [R245+0x2000], [R2.64], !P5 ;  /* 0x0200000002f57fae */ /* 0x0003e2000e901d54 */
[----:B------:R-:W-:Y:S02]  /*f960*/  IADD3 R168, P0, R0, R246, RZ ;  /* 0x000000f600a87210 */ /* 0x000fe40007f1e0ff */
[C---:B------:R-:W-:Y:S03]  /*f970*/  IMAD.X R213, R42.reuse, 0x1, R249, P1 ;  /* 0x000000012ad57824 */ /* 0x040fe600008e06f9 */
[----:B------:R-:W-:Y:S01]  /*f980*/  IMAD.X R169, R42, 0x1, R247, P0 ;  /* 0x000000012aa97824 */ /* 0x000fe200000e06f7 */
[----:B------:R-:W-:Y:S01]  /*f990*/  PLOP3.LUT P0, PT, PT, PT, UP0, 0x80, 0x0 ;  /* 0x000000000000781c */ /* 0x000fe20003f0f008 */
[C---:B----4-:R-:W-:Y:S01]  /*f9a0*/  HMMA.16816.F32 R40, R44.reuse, R172, RZ ;  /* 0x000000ac2c28723c */ /* 0x050fe200000018ff */
[----:B------:R2:W-:Y:S06]  /*f9b0*/  LDGSTS.E.BYPASS.LTC128B.128 [R245+0x1000], [R212.64], !P6 ;  /* 0x01000000d4f57fae */ /* 0x0005ec000f101d54 */
[----:B------:R1:W-:Y:S01]  /*f9c0*/  LDGSTS.E.BYPASS.LTC128B.128 [R245+0x2800], [R168.64], !P5 ;  /* 0x02800000a8f57fae */ /* 0x0003e2000e901d54 */
[-C--:B------:R-:W-:Y:S05]  /*f9d0*/  HMMA.16816.F32 R44, R44, R174.reuse, RZ ;  /* 0x000000ae2c2c723c */ /* 0x080fea00000018ff */
[----:B------:R-:W-:Y:S03]  /*f9e0*/  LDSM.16.M88.4 R216, [R230+0x3100] ;  /* 0x00310000e6d8783b */ /* 0x000fe60000000200 */
[----:B------:R-:W-:Y:S03]  /*f9f0*/  HMMA.16816.F32 R48, R48, R174, RZ ;  /* 0x000000ae3030723c */ /* 0x000fe600000018ff */
[----:B------:R-:W0:Y:S05]  /*fa00*/  LDGDEPBAR ;  /* 0x00000000000079af */ /* 0x000e2a0000000000 */
[-C--:B------:R-:W-:Y:S01]  /*fa10*/  HMMA.16816.F32 R4, R192, R196.reuse, R4 ;  /* 0x000000c4c004723c */ /* 0x080fe20000001804 */
[----:B------:R-:W-:Y:S06]  /*fa20*/  LDSM.16.M88.4 R220, [R232+0x8100] ;  /* 0x00810000e8dc783b */ /* 0x000fec0000000200 */
[----:B--2---:R-:W2:Y:S01]  /*fa30*/  LDSM.16.M88.4 R212, [R232+0x6100] ;  /* 0x00610000e8d4783b */ /* 0x004ea20000000200 */
[C---:B------:R-:W-:Y:S05]  /*fa40*/  HMMA.16816.F32 R8, R200.reuse, R196, R8 ;  /* 0x000000c4c808723c */ /* 0x040fea0000001808 */
[----:B------:R-:W3:Y:S03]  /*fa50*/  LDSM.16.M88.4 R172, [R230+0x3900] ;  /* 0x00390000e6ac783b */ /* 0x000ee60000000200 */
        /* <DEDUP_REMOVED lines=13> */
[----:B------:R-:W1:Y:S06]  /*fb30*/  LDSM.16.M88.4 R192, [R234+0x6100] ;  /* 0x00610000eac0783b */ /* 0x000e6c0000000200 */
[----:B------:R-:W-:Y:S01]  /*fb40*/  LDSM.16.M88.4 R208, [R229+0x1000] ;  /* 0x00100000e5d0783b */ /* 0x000fe20000000200 */
[-C--:B--2---:R-:W-:Y:S08]  /*fb50*/  HMMA.16816.F32 R4, R212, R216.reuse, R4 ;  /* 0x000000d8d404723c */ /* 0x084ff00000001804 */
        /* <DEDUP_REMOVED lines=14> */
[----:B------:R-:W-:Y:S06]  /*fc40*/  LDSM.16.M88.4 R196, [R231+0xa100] ;  /* 0x00a10000e7c4783b */ /* 0x000fec0000000200 */
[----:B------:R-:W3:Y:S01]  /*fc50*/  LDSM.16.M88.4 R212, [R224+0x4900] ;  /* 0x00490000e0d4783b */ /* 0x000ee20000000200 */
[-C--:B-1----:R-:W-:Y:S08]  /*fc60*/  HMMA.16816.F32 R4, R192, R200.reuse, R4 ;  /* 0x000000c8c004723c */ /* 0x082ff00000001804 */
[C---:B------:R-:W-:Y:S08]  /*fc70*/  HMMA.16816.F32 R8, R204.reuse, R200, R8 ;  /* 0x000000c8cc08723c */ /* 0x040ff00000001808 */
[-C--:B------:R-:W-:Y:S08]  /*fc80*/  HMMA.16816.F32 R12, R204, R202.reuse, R12 ;  /* 0x000000cacc0c723c */ /* 0x080ff0000000180c */
[C---:B------:R-:W-:Y:S01]  /*fc90*/  HMMA.16816.F32 R16, R192.reuse, R202, R16 ;  /* 0x000000cac010723c */ /* 0x040fe20000001810 */
[----:B------:R-:W1:Y:S07]  /*fca0*/  LDSM.16.M88.4 R200, [R224+0x5900] ;  /* 0x00590000e0c8783b */ /* 0x000e6e0000000200 */
[-C--:B--2---:R-:W-:Y:S08]  /*fcb0*/  HMMA.16816.F32 R20, R192, R172.reuse, R20 ;  /* 0x000000acc014723c */ /* 0x084ff00000001814 */
        /* <DEDUP_REMOVED lines=9> */
[----:B------:R-:W2:Y:S06]  /*fd50*/  LDSM.16.M88.4 R192, [R239] ;  /* 0x00000000efc0783b */ /* 0x000eac0000000200 */
[----:B------:R-:W4:Y:S01]  /*fd60*/  LDSM.16.M88.4 R208, [R238] ;  /* 0x00000000eed0783b */ /* 0x000f220000000200 */
[-C--:B---3--:R-:W-:Y:S08]  /*fd70*/  HMMA.16816.F32 R4, R196, R212.reuse, R4 ;  /* 0x000000d4c404723c */ /* 0x088ff00000001804 */
[C---:B------:R-:W-:Y:S08]  /*fd80*/  HMMA.16816.F32 R8, R216.reuse, R212, R8 ;  /* 0x000000d4d808723c */ /* 0x040ff00000001808 */
[-C--:B------:R-:W-:Y:S08]  /*fd90*/  HMMA.16816.F32 R12, R216, R214.reuse, R12 ;  /* 0x000000d6d80c723c */ /* 0x080ff0000000180c */
[C---:B------:R-:W-:Y:S01]  /*fda0*/  HMMA.16816.F32 R16, R196.reuse, R214, R16 ;  /* 0x000000d6c410723c */ /* 0x040fe20000001810 */
[----:B------:R-:W3:Y:S07]  /*fdb0*/  LDSM.16.M88.4 R212, [R237] ;  /* 0x00000000edd4783b */ /* 0x000eee0000000200 */
        /* <DEDUP_REMOVED lines=8> */
[----:B------:R-:W-:Y:S07]  /*fe40*/  LDSM.16.M88.4 R216, [R232+0xc100] ;  /* 0x00c10000e8d8783b */ /* 0x000fee0000000200 */
[----:B------:R-:W-:Y:S01]  /*fe50*/  HMMA.16816.F32 R48, R196, R202, R48 ;  /* 0x000000cac430723c */ /* 0x000fe20000001830 */
[----:B------:R-:W-:Y:S06]  /*fe60*/  LDSM.16.M88.4 R196, [R232+0xa100] ;  /* 0x00a10000e8c4783b */ /* 0x000fec0000000200 */
[----:B------:R-:W1:Y:S01]  /*fe70*/  LDSM.16.M88.4 R200, [R230+0x4900] ;  /* 0x00490000e6c8783b */ /* 0x000e620000000200 */
[-C--:B--2---:R-:W-:Y:S08]  /*fe80*/  HMMA.16816.F32 R4, R172, R192.reuse, R4 ;  /* 0x000000c0ac04723c */ /* 0x084ff00000001804 */
[C---:B------:R-:W-:Y:S08]  /*fe90*/  HMMA.16816.F32 R8, R204.reuse, R192, R8 ;  /* 0x000000c0cc08723c */ /* 0x040ff00000001808 */
[-C--:B------:R-:W-:Y:S08]  /*fea0*/  HMMA.16816.F32 R12, R204, R194.reuse, R12 ;  /* 0x000000c2cc0c723c */ /* 0x080ff0000000180c */
[C---:B------:R-:W-:Y:S01]  /*feb0*/  HMMA.16816.F32 R16, R172.reuse, R194, R16 ;  /* 0x000000c2ac10723c */ /* 0x040fe20000001810 */
[----:B------:R-:W2:Y:S07]  /*fec0*/  LDSM.16.M88.4 R192, [R230+0x5100] ;  /* 0x00510000e6c0783b */ /* 0x000eae0000000200 */
[-C--:B----4-:R-:W-:Y:S08]  /*fed0*/  HMMA.16816.F32 R20, R172, R208.reuse, R20 ;  /* 0x000000d0ac14723c */ /* 0x090ff00000001814 */
[C---:B------:R-:W-:Y:S08]  /*fee0*/  HMMA.16816.F32 R24, R204.reuse, R208, R24 ;  /* 0x000000d0cc18723c */ /* 0x040ff00000001818 */
[-C--:B------:R-:W-:Y:S08]  /*fef0*/  HMMA.16816.F32 R28, R204, R210.reuse, R28 ;  /* 0x000000d2cc1c723c */ /* 0x080ff0000000181c */
[C---:B------:R-:W-:Y:S01]  /*ff00*/  HMMA.16816.F32 R32, R172.reuse, R210, R32 ;  /* 0x000000d2ac20723c */ /* 0x040fe20000001820 */
[----:B------:R-:W4:Y:S07]  /*ff10*/  LDSM.16.M88.4 R208, [R230+0x5900] ;  /* 0x00590000e6d0783b */ /* 0x000f2e0000000200 */
[-C--:B---3--:R-:W-:Y:S08]  /*ff20*/  HMMA.16816.F32 R36, R172, R212.reuse, R36 ;  /* 0x000000d4ac24723c */ /* 0x088ff00000001824 */
[C---:B------:R-:W-:Y:S08]  /*ff30*/  HMMA.16816.F32 R40, R204.reuse, R212, R40 ;  /* 0x000000d4cc28723c */ /* 0x040ff00000001828 */
[-C--:B------:R-:W-:Y:S01]  /*ff40*/  HMMA.16816.F32 R44, R204, R214.reuse, R44 ;  /* 0x000000d6cc2c723c */ /* 0x080fe2000000182c */
[----:B------:R-:W-:Y:S07]  /*ff50*/  LDSM.16.M88.4 R204, [R229+0x1800] ;  /* 0x00180000e5cc783b */ /* 0x000fee0000000200 */
[----:B------:R-:W-:Y:S01]  /*ff60*/  HMMA.16816.F32 R48, R172, R214, R48 ;  /* 0x000000d6ac30723c */ /* 0x000fe20000001830 */
[----:B------:R-:W3:Y:S06]  /*ff70*/  LDSM.16.M88.4 R172, [R234+0xa100] ;  /* 0x00a10000eaac783b */ /* 0x000eec0000000200 */
[----:B------:R-:W3:Y:S01]  /*ff80*/  LDSM.16.M88.4 R212, [R236+0xc100] ;  /* 0x00c10000ecd4783b */ /* 0x000ee20000000200 */
[-C--:B-1----:R-:W-:Y:S08]  /*ff90*/  HMMA.16816.F32 R4, R196, R200.reuse, R4 ;  /* 0x000000c8c404723c */ /* 0x082ff00000001804 */
[C---:B------:R-:W-:Y:S08]  /*ffa0*/  HMMA.16816.F32 R8, R216.reuse, R200, R8 ;  /* 0x000000c8d808723c */ /* 0x040ff00000001808 */
[-C--:B------:R-:W-:Y:S08]  /*ffb0*/  HMMA.16816.F32 R12, R216, R202.reuse, R12 ;  /* 0x000000cad80c723c */ /* 0x080ff0000000180c */
[C---:B------:R-:W-:Y:S01]  /*ffc0*/  HMMA.16816.F32 R16, R196.reuse, R202, R16 ;  /* 0x000000cac410723c */ /* 0x040fe20000001810 */
[----:B------:R-:W1:Y:S01]  /*ffd0*/  LDSM.16.M88.4 R200, [R229+0x2800] ;  /* 0x00280000e5c8783b */ /* 0x000e620000000200 */
[----:B------:R-:W-:Y:S05]  /*ffe0*/  DEPBAR.LE SB0, 0x0 ;  /* 0x000080000000791a */ /* 0x000fea0000000000 */
[----:B------:R-:W-:Y:S01]  /*fff0*/  BAR.SYNC.DEFER_BLOCKING 0x0 ;  /* 0x0000000000007b1d */ /* 0x000fe20000010000 */
[-C--:B--2---:R-:W-:Y:S08]  /*10000*/  HMMA.16816.F32 R20, R196, R192.reuse, R20 ;  /* 0x000000c0c414723c */ /* 0x084ff00000001814 */
[C---:B------:R-:W-:Y:S08]  /*10010*/  HMMA.16816.F32 R24, R216.reuse, R192, R24 ;  /* 0x000000c0d818723c */ /* 0x040ff00000001818 */
[-C--:B------:R-:W-:Y:S08]  /*10020*/  HMMA.16816.F32 R28, R216, R194.reuse, R28 ;  /* 0x000000c2d81c723c */ /* 0x080ff0000000181c */
[C---:B------:R-:W-:Y:S08]  /*10030*/  HMMA.16816.F32 R32, R196.reuse, R194, R32 ;  /* 0x000000c2c420723c */ /* 0x040ff00000001820 */
[-C--:B----4-:R-:W-:Y:S08]  /*10040*/  HMMA.16816.F32 R36, R196, R208.reuse, R36 ;  /* 0x000000d0c424723c */ /* 0x090ff00000001824 */
[C---:B------:R-:W-:Y:S08]  /*10050*/  HMMA.16816.F32 R40, R216.reuse, R208, R40 ;  /* 0x000000d0d828723c */ /* 0x040ff00000001828 */
[-C--:B------:R-:W-:Y:S08]  /*10060*/  HMMA.16816.F32 R44, R216, R210.reuse, R44 ;  /* 0x000000d2d82c723c */ /* 0x080ff0000000182c */
[----:B------:R-:W-:Y:S08]  /*10070*/  HMMA.16816.F32 R48, R196, R210, R48 ;  /* 0x000000d2c430723c */ /* 0x000ff00000001830 */
        /* <DEDUP_REMOVED lines=42> */
[----:B------:R-:W-:Y:S04]  /*10320*/  SHFL.IDX PT, R172, R2, 0x1, 0x181f ;  /* 0x00381f0002ac7f89 */ /* 0x000fe800000e0000 */
[----:B------:R2:W-:Y:S04]  /*10330*/  SHFL.IDX PT, R169, R2, 0x2, 0x181f ;  /* 0x00581f0002a97f89 */ /* 0x0005e800000e0000 */
[----:B------:R-:W3:Y:S04]  /*10340*/  SHFL.IDX PT, R168, R0, RZ, 0x181f ;  /* 0x00181fff00a87589 */ /* 0x000ee800000e0000 */
[----:B------:R-:W4:Y:S04]  /*10350*/  SHFL.IDX PT, R171, R0, 0x1, 0x181f ;  /* 0x00381f0000ab7f89 */ /* 0x000f2800000e0000 */
[----:B------:R-:W5:Y:S01]  /*10360*/  SHFL.IDX PT, R0, R0, 0x2, 0x181f ;  /* 0x00581f0000007f89 */ /* 0x000f6200000e0000 */
[C---:B-1----:R-:W-:Y:S02]  /*10370*/  IADD3 R192, P1, R167.reuse, R246, RZ ;  /* 0x000000f6a7c07210 */ /* 0x042fe40007f3e0ff */
[-C--:B--2---:R-:W-:Y:S04]  /*10380*/  IADD3 R2, P0, R167, R248.reuse, RZ ;  /* 0x000000f8a7027210 */ /* 0x084fe80007f1e0ff */
[CC--:B---3--:R-:W-:Y:S01]  /*10390*/  IADD3.X R3, R168.reuse, R249.reuse, RZ, P0, !PT ;  /* 0x000000f9a8037210 */ /* 0x0c8fe200007fe4ff */
[----:B------:R-:W-:Y:S01]  /*103a0*/  IMAD.X R193, R168, 0x1, R247, P1 ;  /* 0x00000001a8c17824 */ /* 0x000fe200008e06f7 */
[C---:B------:R-:W-:Y:S02]  /*103b0*/  IADD3 R174, P0, R172.reuse, R248, RZ ;  /* 0x000000f8acae7210 */ /* 0x040fe40007f1e0ff */
[----:B------:R-:W-:Y:S01]  /*103c0*/  IADD3 R172, P2, R172, R246, RZ ;  /* 0x000000f6acac7210 */ /* 0x000fe20007f5e0ff */
[----:B------:R1:W-:Y:S01]  /*103d0*/  LDGSTS.E.BYPASS.LTC128B.128 [R244+0x3100], [R2.64], !P6 ;  /* 0x0310000002f47fae */ /* 0x0003e2000f101d54 */
[----:B------:R-:W-:Y:S01]  /*103e0*/  IADD3 R168, P1, R169, R248, RZ ;  /* 0x000000f8a9a87210 */ /* 0x000fe20007f3e0ff */
[C---:B----4-:R-:W-:Y:S02]  /*103f0*/  IMAD.X R175, R171.reuse, 0x1, R249, P0 ;  /* 0x00000001abaf7824 */ /* 0x050fe400000e06f9 */
[----:B------:R2:W-:Y:S01]  /*10400*/  LDGSTS.E.BYPASS.LTC128B.128 [R244+0x4900], [R192.64], !P5 ;  /* 0x04900000c0f47fae */ /* 0x0005e2000e901d54 */
[--C-:B------:R-:W-:Y:S03]  /*10410*/  IMAD.X R173, R171, 0x1, R247.reuse, P2 ;  /* 0x00000001abad7824 */ /* 0x100fe600010e06f7 */
[----:B------:R2:W-:Y:S04]  /*10420*/  LDGSTS.E.BYPASS.LTC128B.128 [R244+0x3900], [R174.64], !P6 ;  /* 0x03900000aef47fae */ /* 0x0005e8000f101d54 */
[----:B------:R2:W-:Y:S01]  /*10430*/  LDGSTS.E.BYPASS.LTC128B.128 [R244+0x5100], [R172.64], !P5 ;  /* 0x05100000acf47fae */ /* 0x0005e2000e901d54 */
[----:B-1----:R-:W-:Y:S02]  /*10440*/  IADD3 R2, P0, R169, R246, RZ ;  /* 0x000000f6a9027210 */ /* 0x002fe40007f1e0ff */
[C---:B-----5:R-:W-:Y:S03]  /*10450*/  IADD3.X R169, R0.reuse, R249, RZ, P1, !PT ;  /* 0x000000f900a97210 */ /* 0x060fe60000ffe4ff */
[----:B------:R-:W-:Y:S02]  /*10460*/  IMAD.X R3, R0, 0x1, R247, P0 ;  /* 0x0000000100037824 */ /* 0x000fe400000e06f7 */
[----:B------:R2:W-:Y:S04]  /*10470*/  LDGSTS.E.BYPASS.LTC128B.128 [R244+0x4100], [R168.64], !P6 ;  /* 0x04100000a8f47fae */ /* 0x0005e8000f101d54 */
[----:B------:R2:W-:Y:S02]  /*10480*/  LDGSTS.E.BYPASS.LTC128B.128 [R244+0x5900], [R2.64], !P5 ;  /* 0x0590000002f47fae */ /* 0x0005e4000e901d54 */
.L_x_2422:
[----:B--2---:R-:W2:Y:S01]  /*10490*/  LDL R3, [R1+0x1c] ;  /* 0x00001c0001037983 */ /* 0x004ea20000100800 */
        /* <DEDUP_REMOVED lines=14> */
[----:B------:R-:W1:Y:S01]  /*10580*/  SHFL.IDX PT, R3, R169, RZ, 0x1c1f ;  /* 0x001c1fffa9037589 */ /* 0x000e6200000e0000 */
[----:B------:R-:W-:Y:S04]  /*10590*/  IADD3 R0, -R2, 0x1, R0 ;  /* 0x0000000102007810 */ /* 0x000fe80007ffe100 */
[----:B------:R-:W-:Y:S04]  /*105a0*/  IADD3 R172, R0, -c[0x0][0x168], R172 ;  /* 0x80005a0000ac7a10 */ /* 0x000fe80007ffe0ac */
        /* <DEDUP_REMOVED lines=20> */
.L_x_2425:
[----:B------:R-:W-:Y:S04]  /*106f0*/  MOV R167, c[0x0][0x32c] ;  /* 0x0000cb0000a77a02 */ /* 0x000fe80000000f00 */
[----:B------:R-:W-:Y:S11]  /*10700*/  ISETP.NE.AND P0, PT, R167, 0x1, PT ;  /* 0x00000001a700780c */ /* 0x000ff60003f05270 */
[----:B------:R-:W-:Y:S02]  /*10710*/  @!UPT UIADD3 URZ, URZ, URZ, URZ ;  /* 0x0000003f3f3ff290 */ /* 0x000fe4000fffe03f */
[----:B------:R-:W-:Y:S05]  /*10720*/  @P0 IMAD.HI.U32 R167, R3, c[0x0][0x330], RZ ;  /* 0x0000cc0003a70a27 */ /* 0x000fea00078e00ff */
[----:B------:R-:W-:Y:S02]  /*10730*/  @P0 SHF.R.U32.HI R3, RZ, c[0x0][0x334], R167 ;  /* 0x0000cd00ff030a19 */ /* 0x000fe400000116a7 */
.L_x_2426:
[----:B------:R-:W-:Y:S05]  /*10740*/  BSYNC B0 ;  /* 0x0000000000007941 */ /* 0x000fea0003800000 */
.L_x_2424:
[----:B------:R-:W-:Y:S05]  /*10750*/  IMAD R3, R3, c[0x0][0x32c], R173 ;  /* 0x0000cb0003037a24 */ /* 0x000fea00078e02ad */
[----:B------:R-:W-:Y:S02]  /*10760*/  IADD3 R167, R3, c[0x0][0x32c], RZ ;  /* 0x0000cb0003a77a10 */ /* 0x000fe40007ffe0ff */
[----:B------:R-:W-:Y:S02]  /*10770*/  IMNMX R0, R0, R3, !PT ;  /* 0x0000000300007217 */ /* 0x000fe40007800200 */
[----:B------:R-:W-:Y:S02]  /*10780*/  IMNMX R2, R2, R167, PT ;  /* 0x000000a702027217 */ /* 0x000fe40003800200 */
.L_x_2423:
        /* <DEDUP_REMOVED lines=21> */
.L_x_2429:
[----:B------:R-:W-:Y:S04]  /*108e0*/  MOV R174, 0x1 ;  /* 0x0000000100ae7802 */ /* 0x000fe80000000f00 */
[----:B------:R-:W-:Y:S11]  /*108f0*/  ISETP.NE.AND P0, PT, R174, c[0x0][0x32c], PT ;  /* 0x0000cb00ae007a0c */ /* 0x000ff60003f05270 */
[----:B------:R-:W-:Y:S02]  /*10900*/  @!UPT UIADD3 URZ, URZ, URZ, URZ ;  /* 0x0000003f3f3ff290 */ /* 0x000fe4000fffe03f */
[----:B------:R-:W-:Y:S05]  /*10910*/  @P0 IMAD.HI.U32 R174, R168, c[0x0][0x330], RZ ;  /* 0x0000cc00a8ae0a27 */ /* 0x000fea00078e00ff */
[----:B------:R-:W-:Y:S02]  /*10920*/  @P0 SHF.R.U32.HI R168, RZ, c[0x0][0x334], R174 ;  /* 0x0000cd00ffa80a19 */ /* 0x000fe400000116ae */
.L_x_2430:
[----:B------:R-:W-:Y:S05]  /*10930*/  BSYNC B0 ;  /* 0x0000000000007941 */ /* 0x000fea0003800000 */
.L_x_2428:
[----:B------:R-:W-:Y:S05]  /*10940*/  IMAD R168, R168, c[0x0][0x32c], R173 ;  /* 0x0000cb00a8a87a24 */ /* 0x000fea00078e02ad */
[----:B------:R-:W-:Y:S02]  /*10950*/  IADD3 R174, R168, c[0x0][0x32c], RZ ;  /* 0x0000cb00a8ae7a10 */ /* 0x000fe40007ffe0ff */
[----:B------:R-:W-:Y:S02]  /*10960*/  IMNMX R3, R3, R168, !PT ;  /* 0x000000a803037217 */ /* 0x000fe40007800200 */
[----:B------:R-:W-:Y:S02]  /*10970*/  IMNMX R167, R167, R174, PT ;  /* 0x000000aea7a77217 */ /* 0x000fe40003800200 */
.L_x_2427:
[----:B------:R-:W-:Y:S02]  /*10980*/  UISETP.GE.AND UP2, UPT, UR28, 0x1, UPT ;  /* 0x000000011c00788c */ /* 0x000fe4000bf46270 */
        /* <DEDUP_REMOVED lines=23> */
[----:B------:R-:W1:Y:S01]  /*10b00*/  SHFL.IDX PT, R4, R169, 0x2, 0x1c1f ;  /* 0x005c1f00a9047f89 */ /* 0x000e6200000e0000 */
[C---:B------:R-:W-:Y:S01]  /*10b10*/  ISETP.LT.OR P0, PT, R2.reuse, 0xa, P0 ;  /* 0x0000000a0200780c */ /* 0x040fe20000701670 */
[----:B------:R-:W-:Y:S01]  /*10b20*/  UP2UR UR29, UPR, URZ, 0x40 ;  /* 0x000000403f1d7883 */ /* 0x000fe20008000000 */
[----:B------:R-:W-:Y:S01]  /*10b30*/  ISETP.LT.OR P1, PT, R2, 0x9, P1 ;  /* 0x000000090200780c */ /* 0x000fe20000f21670 */
[----:B------:R-:W-:Y:S01]  /*10b40*/  UP2UR UR5, UPR, URZ, 0x2 ;  /* 0x000000023f057883 */ /* 0x000fe20008000000 */
[----:B------:R-:W-:Y:S01]  /*10b50*/  FSEL R193, R17, -INF , !P0 ;  /* 0xff80000011c17808 */ /* 0x000fe20004000000 */
[----:B------:R-:W-:Y:S01]  /*10b60*/  UP2UR UR4, UPR, URZ, 0x1 ;  /* 0x000000013f047883 */ /* 0x000fe20008000000 */
[----:B------:R-:W-:Y:S01]  /*10b70*/  PLOP3.LUT P0, PT, PT, PT, UP5, 0x40, 0x0 ;  /* 0x000000000000781c */ /* 0x000fe20003f0e858 */
[----:B------:R-:W-:Y:S01]  /*10b80*/  UISETP.GE.AND UP1, UPT, UR28, 0x29, UPT ;  /* 0x000000291c00788c */ /* 0x000fe2000bf26270 */
        /* <DEDUP_REMOVED lines=55> */
.L_x_2433:
[----:B------:R-:W-:Y:S04]  /*10f00*/  MOV R5, c[0x0][0x32c] ;  /* 0x0000cb0000057a02 */ /* 0x000fe80000000f00 */
[----:B------:R-:W-:Y:S11]  /*10f10*/  ISETP.NE.AND P0, PT, R5, 0x1, PT ;  /* 0x000000010500780c */ /* 0x000ff60003f05270 */
[----:B------:R-:W-:Y:S02]  /*10f20*/  @!UPT UIADD3 URZ, URZ, URZ, URZ ;  /* 0x0000003f3f3ff290 */ /* 0x000fe4000fffe03f */
[----:B------:R-:W-:Y:S05]  /*10f30*/  @P0 IMAD.HI.U32 R5, R4, c[0x0][0x330], RZ ;  /* 0x0000cc0004050a27 */ /* 0x000fea00078e00ff */
[----:B------:R-:W-:Y:S02]  /*10f40*/  @P0 SHF.R.U32.HI R4, RZ, c[0x0][0x334], R5 ;  /* 0x0000cd00ff040a19 */ /* 0x000fe40000011605 */
.L_x_2434:
[----:B------:R-:W-:Y:S05]  /*10f50*/  BSYNC B0 ;  /* 0x0000000000007941 */ /* 0x000fea0003800000 */
.L_x_2432:
[----:B------:R-:W-:Y:S05]  /*10f60*/  IMAD R4, R4, c[0x0][0x32c], R173 ;  /* 0x0000cb0004047a24 */ /* 0x000fea00078e02ad */
[----:B------:R-:W-:Y:S02]  /*10f70*/  IADD3 R5, R4, c[0x0][0x32c], RZ ;  /* 0x0000cb0004057a10 */ /* 0x000fe40007ffe0ff */
[----:B------:R-:W-:Y:S02]  /*10f80*/  IMNMX R0, R0, R4, !PT ;  /* 0x0000000400007217 */ /* 0x000fe40007800200 */
[----:B------:R-:W-:Y:S02]  /*10f90*/  IMNMX R2, R2, R5, PT ;  /* 0x0000000502027217 */ /* 0x000fe40003800200 */
.L_x_2431:
[----:B------:R-:W-:Y:S02]  /*10fa0*/  UP2UR UR31, UPR, URZ, 0x8 ;  /* 0x000000083f1f7883 */ /* 0x000fe40008000000 */
[----:B------:R-:W-:Y:S02]  /*10fb0*/  UISETP.NE.AND UP3, UPT, UR26, URZ, UPT ;  /* 0x0000003f1a00728c */ /* 0x000fe4000bf65270 */
[----:B------:R-:W-:Y:S02]  /*10fc0*/  UP2UR UR32, UPR, URZ, 0x10 ;  /* 0x000000103f207883 */ /* 0x000fe40008000000 */
[----:B------:R-:W-:Y:S02]  /*10fd0*/  UISETP.NE.AND UP4, UPT, UR27, URZ, UPT ;  /* 0x0000003f1b00728c */ /* 0x000fe4000bf85270 */
[----:B------:R-:W-:Y:S01]  /*10fe0*/  PLOP3.LUT P0, PT, PT, PT, UP3, 0x40, 0x0 ;  /* 0x000000000000781c */ /* 0x000fe20003f0e838 */
[----:B------:R-:W-:Y:S02]  /*10ff0*/  UP2UR UR30, UPR, URZ, 0x4 ;  /* 0x000000043f1e7883 */ /* 0x000fe40008000000 */
[----:B------:R-:W-:Y:S01]  /*11000*/  UISETP.NE.AND UP2, UPT, UR25, URZ, UPT ;  /* 0x0000003f1900728c */ /* 0x000fe2000bf45270 */
[----:B------:R-:W-:Y:S01]  /*11010*/  ISETP.GT.AND P0, PT, R3, 0x1, P0 ;  /* 0x000000010300780c */ /* 0x000fe20000704270 */
[----:B------:R-:W-:Y:S01]  /*11020*/  UP2UR UR28, UPR, URZ, 0x1 ;  /* 0x000000013f1c7883 */ /* 0x000fe20008000000 */
[----:B------:R-:W-:Y:S01]  /*11030*/  PLOP3.LUT P2, PT, PT, PT, UP4, 0x40, 0x0 ;  /* 0x000000000000781c */ /* 0x000fe20003f4e848 */
[----:B------:R-:W-:Y:S01]  /*11040*/  UISETP.NE.AND UP0, UPT, UR4, URZ, UPT ;  /* 0x0000003f0400728c */ /* 0x000fe2000bf05270 */
[----:B------:R-:W-:Y:S01]  /*11050*/  ISETP.LT.OR P0, PT, R167, 0x2, P0 ;  /* 0x00000002a700780c */ /* 0x000fe20000701670 */
[----:B------:R-:W-:Y:S01]  /*11060*/  UP2UR UR29, UPR, URZ, 0x2 ;  /* 0x000000023f1d7883 */ /* 0x000fe20008000000 */
[----:B------:R-:W-:Y:S01]  /*11070*/  ISETP.GT.AND P2, PT, R3, RZ, P2 ;  /* 0x000000ff0300720c */ /* 0x000fe20001744270 */
[----:B------:R-:W-:Y:S01]  /*11080*/  UISETP.NE.AND UP1, UPT, UR5, URZ, UPT ;  /* 0x0000003f0500728c */ /* 0x000fe2000bf25270 */
[----:B------:R-:W-:Y:S01]  /*11090*/  PLOP3.LUT P1, PT, PT, PT, UP2, 0x40, 0x0 ;  /* 0x000000000000781c */ /* 0x000fe20003f2e828 */
[----:B------:R-:W-:Y:S01]  /*110a0*/  UISETP.NE.AND UP4, UPT, UR32, URZ, UPT ;  /* 0x0000003f2000728c */ /* 0x000fe2000bf85270 */
[----:B------:R-:W-:Y:S01]  /*110b0*/  FSEL R17, R7, -INF , !P0 ;  /* 0xff80000007117808 */ /* 0x000fe20004000000 */
[----:B------:R-:W-:Y:S01]  /*110c0*/  UISETP.NE.AND UP3, UPT, UR31, URZ, UPT ;  /* 0x0000003f1f00728c */ /* 0x000fe2000bf65270 */
[----:B------:R-:W-:Y:S01]  /*110d0*/  PLOP3.LUT P0, PT, PT, PT, UP0, 0x40, 0x0 ;  /* 0x000000000000781c */ /* 0x000fe20003f0e808 */
[----:B------:R-:W-:Y:S01]  /*110e0*/  UISETP.NE.AND UP0, UPT, UR28, URZ, UPT ;  /* 0x0000003f1c00728c */ /* 0x000fe2000bf05270 */
[----:B------:R-:W-:Y:S01]  /*110f0*/  ISETP.LT.OR P2, PT, R167, 0x1, P2 ;  /* 0x00000001a700780c */ /* 0x000fe20001741670 */
[----:B------:R-:W-:Y:S01]  /*11100*/  UP2UR UR28, UPR, URZ, 0x40 ;  /* 0x000000403f1c7883 */ /* 0x000fe20008000000 */
[C---:B------:R-:W-:Y:S01]  /*11110*/  ISETP.GT.AND P1, PT, R3.reuse, 0x8, P1 ;  /* 0x000000080300780c */ /* 0x040fe20000f24270 */
[----:B------:R-:W-:Y:S01]  /*11120*/  UISETP.NE.AND UP2, UPT, UR30, URZ, UPT ;  /* 0x0000003f1e00728c */ /* 0x000fe2000bf45270 */
[----:B------:R-:W-:Y:S02]  /*11130*/  ISETP.GT.AND P0, PT, R3, 0x10, P0 ;  /* 0x000000100300780c */ /* 0x000fe40000704270 */
[----:B------:R-:W-:Y:S02]  /*11140*/  FSEL R6, R6, -INF , !P2 ;  /* 0xff80000006067808 */ /* 0x000fe40005000000 */
[----:B------:R-:W-:Y:S01]  /*11150*/  PLOP3.LUT P2, PT, PT, PT, UP1, 0x40, 0x0 ;  /* 0x000000000000781c */ /* 0x000fe20003f4e818 */
[----:B------:R-:W-:Y:S01]  /*11160*/  UISETP.NE.AND UP1, UPT, UR29, URZ, UPT ;  /* 0x0000003f1d00728c */ /* 0x000fe2000bf25270 */
[C---:B------:R-:W-:Y:S02]  /*11170*/  ISETP.LT.OR P1, PT, R167.reuse, 0x9, P1 ;  /* 0x00000009a700780c */ /* 0x040fe40000f21670 */
[----:B------:R-:W-:Y:S02]  /*11180*/  ISETP.LT.OR P0, PT, R167, 0x11, P0 ;  /* 0x00000011a700780c */ /* 0x000fe40000701670 */
[----:B------:R-:W-:Y:S02]  /*11190*/  ISETP.GT.AND P2, PT, R3, 0x9, P2 ;  /* 0x000000090300780c */ /* 0x000fe40001744270 */
[----:B------:R-:W-:Y:S02]  /*111a0*/  FSEL R18, R18, -INF , !P1 ;  /* 0xff80000012127808 */ /* 0x000fe40004800000 */
[----:B------:R-:W-:Y:S01]  /*111b0*/  PLOP3.LUT P1, PT, PT, PT, UP6, 0x40, 0x0 ;  /* 0x000000000000781c */ /* 0x000fe20003f2e868 */
[----:B------:R-:W-:Y:S01]  /*111c0*/  UISETP.NE.AND UP6, UPT, UR4, URZ, UPT ;  /* 0x0000003f0400728c */ /* 0x000fe2000bfc5270 */
[----:B------:R-:W-:Y:S02]  /*111d0*/  FSEL R195, R22, -INF , !P0 ;  /* 0xff80000016c37808 */ /* 0x000fe40004000000 */
[----:B------:R-:W-:Y:S01]  /*111e0*/  PLOP3.LUT P0, PT, PT, PT, UP4, 0x40, 0x0 ;  /* 0x000000000000781c */ /* 0x000fe20003f0e848 */
[----:B------:R-:W-:Y:S01]  /*111f0*/  UP2UR UR29, UPR, URZ, 0x40 ;  /* 0x000000403f1d7883 */ /* 0x000fe20008000000 */
[----:B------:R-:W-:Y:S01]  /*11200*/  ISETP.LT.OR P2, PT, R167, 0xa, P2 ;  /* 0x0000000aa700780c */ /* 0x000fe20001741670 */
[----:B------:R-:W-:Y:S01]  /*11210*/  UISETP.NE.AND UP6, UPT, UR5, URZ, UPT ;  /* 0x0000003f0500728c */ /* 0x000fe2000bfc5270 */
[C---:B------:R-:W-:Y:S02]  /*11220*/  ISETP.GT.AND P1, PT, R3.reuse, 0x11, P1 ;  /* 0x000000110300780c */ /* 0x040fe40000f24270 */
[----:B------:R-:W-:Y:S01]  /*11230*/  ISETP.GT.AND P0, PT, R3, 0x19, P0 ;  /* 0x000000190300780c */ /* 0x000fe20000704270 */
[----:B------:R-:W-:Y:S01]  /*11240*/  UP2UR UR30, UPR, URZ, 0x40 ;  /* 0x000000403f1e7883 */ /* 0x000fe20008000000 */
[----:B------:R-:W-:Y:S01]  /*11250*/  FSEL R19, R19, -INF , !P2 ;  /* 0xff80000013137808 */ /* 0x000fe20005000000 */
[----:B------:R-:W-:Y:S01]  /*11260*/  UISETP.NE.AND UP6, UPT, UR25, URZ, UPT ;  /* 0x0000003f1900728c */ /* 0x000fe2000bfc5270 */
[----:B------:R-:W-:Y:S02]  /*11270*/  PLOP3.LUT P2, PT, PT, PT, UP5, 0x40, 0x0 ;  /* 0x000000000000781c */ /* 0x000fe40003f4e858 */
[C---:B------:R-:W-:Y:S01]  /*11280*/  ISETP.LT.OR P1, PT, R167.reuse, 0x12, P1 ;  /* 0x00000012a700780c */ /* 0x040fe20000f21670 */
[----:B------:R-:W-:Y:S01]  /*11290*/  UP2UR UR31, UPR, URZ, 0x40 ;  /* 0x000000403f1f7883 */ /* 0x000fe20008000000 */
[----:B------:R-:W-:Y:S01]  /*112a0*/  ISETP.LT.OR P0, PT, R167, 0x1a, P0 ;  /* 0x0000001aa700780c */ /* 0x000fe20000701670 */
[----:B------:R-:W-:Y:S01]  /*112b0*/  UISETP.NE.AND UP6, UPT, UR26, URZ, UPT ;  /* 0x0000003f1a00728c */ /* 0x000fe2000bfc5270 */
[----:B------:R-:W-:Y:S02]  /*112c0*/  ISETP.GT.AND P2, PT, R3, 0x18, P2 ;  /* 0x000000180300780c */ /* 0x000fe40001744270 */
[----:B------:R-:W-:Y:S01]  /*112d0*/  FSEL R197, R23, -INF , !P1 ;  /* 0xff80000017c57808 */ /* 0x000fe20004800000 */
[----:B------:R-:W-:Y:S01]  /*112e0*/  UP2UR UR32, UPR, URZ, 0x40 ;  /* 0x000000403f207883 */ /* 0x000fe20008000000 */
[----:B------:R-:W-:Y:S01]  /*112f0*/  PLOP3.LUT P1, PT, PT, PT, UP3, 0x40, 0x0 ;  /* 0x000000000000781c */ /* 0x000fe20003f2e838 */
[----:B------:R-:W-:Y:S01]  /*11300*/  UISETP.NE.AND UP6, UPT, UR27, URZ, UPT ;  /* 0x0000003f1b00728c */ /* 0x000fe2000bfc5270 */
[----:B------:R-:W-:Y:S02]  /*11310*/  FSEL R200, R35, -INF , !P0 ;  /* 0xff80000023c87808 */ /* 0x000fe40004000000 */
[----:B------:R-:W-:Y:S02]  /*11320*/  PLOP3.LUT P0, PT, PT, PT, UP2, 0x40, 0x0 ;  /* 0x000000000000781c */ /* 0x000fe40003f0e828 */
[----:B------:R-:W-:Y:S02]  /*11330*/  ISETP.LT.OR P2, PT, R167, 0x19, P2 ;  /* 0x00000019a700780c */ /* 0x000fe40001741670 */
[C---:B------:R-:W-:Y:S02]  /*11340*/  ISETP.GT.AND P1, PT, R3.reuse, 0x20, P1 ;  /* 0x000000200300780c */ /* 0x040fe40000f24270 */
[----:B------:R-:W-:Y:S02]  /*11350*/  ISETP.GT.AND P0, PT, R3, 0x21, P0 ;  /* 0x000000210300780c */ /* 0x000fe40000704270 */
[----:B------:R-:W-:Y:S02]  /*11360*/  FSEL R198, R34, -INF , !P2 ;  /* 0xff80000022c67808 */ /* 0x000fe40005000000 */
[----:B------:R-:W-:Y:S02]  /*11370*/  PLOP3.LUT P2, PT, PT, PT, UP1, 0x40, 0x0 ;  /* 0x000000000000781c */ /* 0x000fe40003f4e818 */
[C---:B------:R-:W-:Y:S02]  /*11380*/  ISETP.LT.OR P1, PT, R167.reuse, 0x21, P1 ;  /* 0x00000021a700780c */ /* 0x040fe40000f21670 */
        /* <DEDUP_REMOVED lines=9> */
[----:B------:R-:W-:Y:S01]  /*11420*/  FSEL R210, R50, -INF , !P2 ;  /* 0xff80000032d27808 */ /* 0x000fe20005000000 */
[----:B------:R-:W1:Y:S01]  /*11430*/  SHFL.IDX PT, R3, R169, 0x3, 0x1c1f ;  /* 0x007c1f00a9037f89 */ /* 0x000e6200000e0000 */
        /* <DEDUP_REMOVED lines=75> */
.L_x_2437:
[----:B------:R-:W-:Y:S04]  /*118f0*/  MOV R4, c[0x0][0x32c] ;  /* 0x0000cb0000047a02 */ /* 0x000fe80000000f00 */
[----:B------:R-:W-:Y:S11]  /*11900*/  ISETP.NE.AND P0, PT, R4, 0x1, PT ;  /* 0x000000010400780c */ /* 0x000ff60003f05270 */
[----:B------:R-:W-:Y:S02]  /*11910*/  @!UPT UIADD3 URZ, URZ, URZ, URZ ;  /* 0x0000003f3f3ff290 */ /* 0x000fe4000fffe03f */
[----:B------:R-:W-:Y:S05]  /*11920*/  @P0 IMAD.HI.U32 R4, R3, c[0x0][0x330], RZ ;  /* 0x0000cc0003040a27 */ /* 0x000fea00078e00ff */
[----:B------:R-:W-:Y:S02]  /*11930*/  @P0 SHF.R.U32.HI R3, RZ, c[0x0][0x334], R4 ;  /* 0x0000cd00ff030a19 */ /* 0x000fe40000011604 */
.L_x_2438:
[----:B------:R-:W-:Y:S05]  /*11940*/  BSYNC B0 ;  /* 0x0000000000007941 */ /* 0x000fea0003800000 */
.L_x_2436:
[----:B------:R-:W-:Y:S05]  /*11950*/  IMAD R173, R3, c[0x0][0x32c], R173 ;  /* 0x0000cb0003ad7a24 */ /* 0x000fea00078e02ad */
[----:B------:R-:W-:Y:S02]  /*11960*/  IADD3 R3, R173, c[0x0][0x32c], RZ ;  /* 0x0000cb00ad037a10 */ /* 0x000fe40007ffe0ff */
[----:B------:R-:W-:Y:S02]  /*11970*/  IMNMX R0, R0, R173, !PT ;  /* 0x000000ad00007217 */ /* 0x000fe40007800200 */
[----:B------:R-:W-:Y:S02]  /*11980*/  IMNMX R2, R2, R3, PT ;  /* 0x0000000302027217 */ /* 0x000fe40003800200 */
.L_x_2435:
        /* <DEDUP_REMOVED lines=33> */
[----:B------:R-:W-:Y:S01]  /*11ba0*/  UISETP.NE.AND UP3, UPT, UR27, URZ, UPT ;  /* 0x0000003f1b00728c */ /* 0x000fe2000bf65270 */
[----:B------:R-:W-:Y:S02]  /*11bb0*/  FMNMX.FTZ R169, R217, R169, !PT ;  /* 0x000000a9d9a97209 */ /* 0x000fe40007810000 */
[----:B------:R-:W-:Y:S02]  /*11bc0*/  FMNMX.FTZ R3, R210, R3, !PT ;  /* 0x00000003d2037209 */ /* 0x000fe40007810000 */
[----:B------:R-:W-:Y:S01]  /*11bd0*/  FMNMX.FTZ R4, R8, R166, !PT ;  /* 0x000000a608047209 */ /* 0x000fe20007810000 */
[----:B------:R-:W1:Y:S01]  /*11be0*/  SHFL.BFLY PT, R5, R169, 0x2, 0x1f ;  /* 0x0c401f00a9057f89 */ /* 0x000e6200000e0000 */
[----:B------:R-:W-:Y:S02]  /*11bf0*/  ISETP.GT.AND P2, PT, R0, 0x1, P2 ;  /* 0x000000010000780c */ /* 0x000fe40001744270 */
[----:B------:R-:W-:Y:S02]  /*11c00*/  FMNMX.FTZ R3, R214, R3, !PT ;  /* 0x00000003d6037209 */ /* 0x000fe40007810000 */
[----:B------:R-:W-:Y:S02]  /*11c10*/  FMNMX.FTZ R4, R16, R4, !PT ;  /* 0x0000000410047209 */ /* 0x000fe40007810000 */
[----:B------:R-:W-:Y:S01]  /*11c20*/  ISETP.LT.OR P2, PT, R2, 0x2, P2 ;  /* 0x000000020200780c */ /* 0x000fe20001741670 */
[----:B------:R-:W2:Y:S01]  /*11c30*/  SHFL.BFLY PT, R168, R3, 0x2, 0x1f ;  /* 0x0c401f0003a87f89 */ /* 0x000ea200000e0000 */
        /* <DEDUP_REMOVED lines=13> */
[----:B------:R-:W-:Y:S02]  /*11d10*/  FMNMX.FTZ R4, R204, R4, !PT ;  /* 0x00000004cc047209 */ /* 0x000fe40007810000 */
[----:B-1----:R-:W-:Y:S02]  /*11d20*/  FMNMX.FTZ R169, R169, R5, !PT ;  /* 0x00000005a9a97209 */ /* 0x002fe40007810000 */
[----:B--2---:R-:W-:Y:S02]  /*11d30*/  FMNMX.FTZ R168, R3, R168, !PT ;  /* 0x000000a803a87209 */ /* 0x004fe40007810000 */
[----:B------:R-:W-:Y:S01]  /*11d40*/  FMNMX.FTZ R3, R211, R4, !PT ;  /* 0x00000004d3037209 */ /* 0x000fe20007810000 */
[----:B------:R-:W1:Y:S01]  /*11d50*/  SHFL.BFLY PT, R5, R169, 0x1, 0x1f ;  /* 0x0c201f00a9057f89 */ /* 0x000e6200000e0000 */
[----:B------:R-:W-:Y:S02]  /*11d60*/  ISETP.GT.AND P0, PT, R0, 0x8, P0 ;  /* 0x000000080000780c */ /* 0x000fe40000704270 */
[----:B------:R-:W-:Y:S02]  /*11d70*/  FMNMX.FTZ R3, R212, R3, !PT ;  /* 0x00000003d4037209 */ /* 0x000fe40007810000 */
[----:B------:R-:W-:Y:S02]  /*11d80*/  ISETP.LT.OR P0, PT, R2, 0x9, P0 ;  /* 0x000000090200780c */ /* 0x000fe40000701670 */
[----:B------:R-:W-:Y:S01]  /*11d90*/  FMNMX.FTZ R3, R213, R3, !PT ;  /* 0x00000003d5037209 */ /* 0x000fe20007810000 */
[----:B------:R-:W-:Y:S01]  /*11da0*/  SHFL.BFLY PT, R9, R168, 0x1, 0x1f ;  /* 0x0c201f00a8097f89 */ /* 0x000fe200000e0000 */
[----:B------:R-:W-:Y:S02]  /*11db0*/  FSEL R14, R14, -INF , !P0 ;  /* 0xff8000000e0e7808 */ /* 0x000fe40004000000 */
[----:B------:R-:W-:Y:S02]  /*11dc0*/  PLOP3.LUT P0, PT, PT, PT, UP6, 0x40, 0x0 ;  /* 0x000000000000781c */ /* 0x000fe40003f0e868 */
[----:B------:R-:W-:Y:S02]  /*11dd0*/  FMNMX.FTZ R3, R216, R3, !PT ;  /* 0x00000003d8037209 */ /* 0x000fe40007810000 */
[----:B------:R-:W-:Y:S01]  /*11de0*/  PLOP3.LUT P1, PT, PT, PT, UP4, 0x40, 0x0 ;  /* 0x000000000000781c */ /* 0x000fe20003f2e848 */
[----:B------:R-:W-:Y:S01]  /*11df0*/  UISETP.NE.AND UP4, UPT, UR28, URZ, UPT ;  /* 0x0000003f1c00728c */ /* 0x000fe2000bf85270 */
[C---:B------:R-:W-:Y:S01]  /*11e00*/  ISETP.GT.AND P0, PT, R0.reuse, 0x11, P0 ;  /* 0x000000110000780c */ /* 0x040fe20000704270 */
[----:B------:R-:W2:Y:S01]  /*11e10*/  SHFL.BFLY PT, R7, R3, 0x2, 0x1f ;  /* 0x0c401f0003077f89 */ /* 0x000ea200000e0000 */
[----:B------:R-:W-:Y:S02]  /*11e20*/  ISETP.GT.AND P1, PT, R0, RZ, P1 ;  /* 0x000000ff0000720c */ /* 0x000fe40000f24270 */
[C---:B------:R-:W-:Y:S02]  /*11e30*/  ISETP.LT.OR P0, PT, R2.reuse, 0x12, P0 ;  /* 0x000000120200780c */ /* 0x040fe40000701670 */
[----:B------:R-:W-:Y:S02]  /*11e40*/  ISETP.LT.OR P1, PT, R2, 0x1, P1 ;  /* 0x000000010200780c */ /* 0x000fe40000f21670 */
[----:B-1----:R-:W-:Y:S02]  /*11e50*/  FMNMX.FTZ R169, R169, R5, !PT ;  /* 0x00000005a9a97209 */ /* 0x002fe40007810000 */
[----:B------:R-:W-:Y:S02]  /*11e60*/  FSEL R44, R27, -INF , !P0 ;  /* 0xff8000001b2c7808 */ /* 0x000fe40004000000 */
[C---:B------:R-:W-:Y:S01]  /*11e70*/  FSETP.NEU.FTZ.AND P2, PT, R169.reuse, -INF , PT ;  /* 0xff800000a900780b */ /* 0x040fe20003f5d000 */
[----:B------:R-:W-:Y:S01]  /*11e80*/  FMUL.FTZ R23, R169, c[0x0][0x2d0] ;  /* 0x0000b400a9177a20 */ /* 0x000fe20000410000 */
[----:B------:R-:W-:Y:S02]  /*11e90*/  PLOP3.LUT P0, PT, PT, PT, UP4, 0x40, 0x0 ;  /* 0x000000000000781c */ /* 0x000fe40003f0e848 */
[----:B------:R-:W-:Y:S02]  /*11ea0*/  FSEL R10, R10, -INF , !P1 ;  /* 0xff8000000a0a7808 */ /* 0x000fe40004800000 */
[----:B------:R-:W-:Y:S02]  /*11eb0*/  FSEL R23, R23, RZ, P2 ;  /* 0x000000ff17177208 */ /* 0x000fe40001000000 */
[----:B------:R-:W-:Y:S01]  /*11ec0*/  PLOP3.LUT P1, PT, PT, PT, UP1, 0x40, 0x0 ;  /* 0x000000000000781c */ /* 0x000fe20003f2e818 */
[----:B------:R-:W-:Y:S01]  /*11ed0*/  UISETP.NE.AND UP1, UPT, UR25, URZ, UPT ;  /* 0x0000003f1900728c */ /* 0x000fe2000bf25270 */
[----:B------:R-:W-:Y:S01]  /*11ee0*/  ISETP.GT.AND P0, PT, R0, 0x19, P0 ;  /* 0x000000190000780c */ /* 0x000fe20000704270 */
[--C-:B------:R-:W-:Y:S01]  /*11ef0*/  FFMA.FTZ R4, R174, c[0x0][0x2d0], -R23.reuse ;  /* 0x0000b400ae047a23 */ /* 0x100fe20000010817 */
[----:B------:R-:W-:Y:S01]  /*11f00*/  ISETP.GT.AND P1, PT, R0, 0x9, P1 ;  /* 0x000000090000780c */ /* 0x000fe20000f24270 */
[--C-:B------:R-:W-:Y:S01]  /*11f10*/  FFMA.FTZ R40, R196, c[0x0][0x2d0], -R23.reuse ;  /* 0x0000b400c4287a23 */ /* 0x100fe20000010817 */
[C---:B------:R-:W-:Y:S01]  /*11f20*/  ISETP.LT.OR P0, PT, R2.reuse, 0x1a, P0 ;  /* 0x0000001a0200780c */ /* 0x040fe20000701670 */
[----:B------:R1:W-:Y:S01]  /*11f30*/  MUFU.EX2 R32, R4 ;  /* 0x0000000400207308 */ /* 0x0003e20000000800 */
[----:B------:R-:W-:Y:S02]  /*11f40*/  ISETP.LT.OR P1, PT, R2, 0xa, P1 ;  /* 0x0000000a0200780c */ /* 0x000fe40000f21670 */
[----:B------:R-:W-:Y:S02]  /*11f50*/  FSEL R171, R31, -INF , !P0 ;  /* 0xff8000001fab7808 */ /* 0x000fe40004000000 */
[----:B------:R-:W-:Y:S02]  /*11f60*/  PLOP3.LUT P0, PT, PT, PT, UP3, 0x40, 0x0 ;  /* 0x000000000000781c */ /* 0x000fe40003f0e838 */
[----:B------:R-:W-:Y:S02]  /*11f70*/  FSEL R15, R15, -INF , !P1 ;  /* 0xff8000000f0f7808 */ /* 0x000fe40004800000 */
[----:B------:R-:W-:Y:S01]  /*11f80*/  PLOP3.LUT P1, PT, PT, PT, UP5, 0x40, 0x0 ;  /* 0x000000000000781c */ /* 0x000fe20003f2e858 */
[----:B------:R-:W-:Y:S01]  /*11f90*/  MUFU.EX2 R251, R40 ;  /* 0x0000002800fb7308 */ /* 0x000fe20000000800 */
[C---:B------:R-:W-:Y:S02]  /*11fa0*/  ISETP.GT.AND P0, PT, R0.reuse, 0x20, P0 ;  /* 0x000000200000780c */ /* 0x040fe40000704270 */
[----:B------:R-:W-:Y:S02]  /*11fb0*/  ISETP.GT.AND P1, PT, R0, 0x18, P1 ;  /* 0x000000180000780c */ /* 0x000fe40000f24270 */
[----:B--2---:R-:W-:Y:S02]  /*11fc0*/  FMNMX.FTZ R3, R3, R7, !PT ;  /* 0x0000000703037209 */ /* 0x004fe40007810000 */
[C---:B------:R-:W-:Y:S02]  /*11fd0*/  ISETP.LT.OR P0, PT, R2.reuse, 0x21, P0 ;  /* 0x000000210200780c */ /* 0x040fe40000701670 */
[----:B------:R-:W-:Y:S01]  /*11fe0*/  ISETP.LT.OR P1, PT, R2, 0x19, P1 ;  /* 0x000000190200780c */ /* 0x000fe20000f21670 */
[----:B------:R-:W2:Y:S01]  /*11ff0*/  SHFL.BFLY PT, R167, R3, 0x1, 0x1f ;  /* 0x0c201f0003a77f89 */ /* 0x000ea200000e0000 */
[----:B------:R-:W-:Y:S02]  /*12000*/  FSEL R172, R42, -INF , !P0 ;  /* 0xff8000002aac7808 */ /* 0x000fe40004000000 */
[----:B------:R-:W-:Y:S01]  /*12010*/  FMNMX.FTZ R5, R10, R170, !PT ;  /* 0x000000aa0a057209 */ /* 0x000fe20007810000 */
[--C-:B-1----:R-:W-:Y:S01]  /*12020*/  FFMA.FTZ R4, R175, c[0x0][0x2d0], -R23.reuse ;  /* 0x0000b400af047a23 */ /* 0x102fe20000010817 */
[----:B------:R-:W-:Y:S02]  /*12030*/  FSEL R45, R30, -INF , !P1 ;  /* 0xff8000001e2d7808 */ /* 0x000fe40004800000 */
[----:B------:R-:W-:Y:S01]  /*12040*/  PLOP3.LUT P1, PT, PT, PT, UP2, 0x40, 0x0 ;  /* 0x000000000000781c */ /* 0x000fe20003f2e828 */
[----:B------:R1:W-:Y:S01]  /*12050*/  MUFU.EX2 R24, R4 ;  /* 0x0000000400187308 */ /* 0x0003e20000000800 */
[----:B------:R-:W-:Y:S01]  /*12060*/  FMNMX.FTZ R5, R11, R5, !PT ;  /* 0x000000050b057209 */ /* 0x000fe20007810000 */
[----:B------:R-:W-:Y:S01]  /*12070*/  LDSM.16.MT88.4 R28, [R225+0x100] ;  /* 0x00010000e11c783b */ /* 0x000fe20000004200 */
[----:B------:R-:W-:Y:S02]  /*12080*/  ISETP.GT.AND P1, PT, R0, 0x21, P1 ;  /* 0x000000210000780c */ /* 0x000fe40000f24270 */
[----:B------:R-:W-:Y:S02]  /*12090*/  PLOP3.LUT P0, PT, PT, PT, UP1, 0x40, 0x0 ;  /* 0x000000000000781c */ /* 0x000fe40003f0e818 */
[----:B------:R-:W-:Y:S02]  /*120a0*/  FMNMX.FTZ R168, R168, R9, !PT ;  /* 0x00000009a8a87209 */ /* 0x000fe40007810000 */
[----:B------:R-:W-:Y:S02]  /*120b0*/  FMNMX.FTZ R5, R14, R5, !PT ;  /* 0x000000050e057209 */ /* 0x000fe40007810000 */
[----:B------:R-:W-:Y:S01]  /*120c0*/  ISETP.LT.OR P1, PT, R2, 0x22, P1 ;  /* 0x000000220200780c */ /* 0x000fe20000f21670 */
[----:B------:R-:W-:Y:S01]  /*120d0*/  FMUL.FTZ R48, R168, c[0x0][0x2d0] ;  /* 0x0000b400a8307a20 */ /* 0x000fe20000410000 */
[----:B------:R-:W-:Y:S02]  /*120e0*/  ISETP.GT.AND P0, PT, R0, 0x28, P0 ;  /* 0x000000280000780c */ /* 0x000fe40000704270 */
[----:B------:R-:W-:Y:S02]  /*120f0*/  FMNMX.FTZ R5, R15, R5, !PT ;  /* 0x000000050f057209 */ /* 0x000fe40007810000 */
[----:B------:R-:W-:Y:S02]  /*12100*/  FSEL R174, R43, -INF , !P1 ;  /* 0xff8000002bae7808 */ /* 0x000fe40004800000 */
[----:B------:R-:W-:Y:S02]  /*12110*/  FSETP.NEU.FTZ.AND P1, PT, R168, -INF , PT ;  /* 0xff800000a800780b */ /* 0x000fe40003f3d000 */
[----:B------:R-:W-:Y:S02]  /*12120*/  ISETP.LT.OR P0, PT, R2, 0x29, P0 ;  /* 0x000000290200780c */ /* 0x000fe40000701670 */
[----:B------:R-:W-:Y:S01]  /*12130*/  FMNMX.FTZ R5, R41, R5, !PT ;  /* 0x0000000529057209 */ /* 0x000fe20007810000 */
[--C-:B-1----:R-:W-:Y:S01]  /*12140*/  FFMA.FTZ R4, R192, c[0x0][0x2d0], -R23.reuse ;  /* 0x0000b400c0047a23 */ /* 0x102fe20000010817 */
[----:B------:R-:W-:Y:S02]  /*12150*/  FSEL R48, R48, RZ, P1 ;  /* 0x000000ff30307208 */ /* 0x000fe40000800000 */
[----:B------:R-:W-:Y:S01]  /*12160*/  FSEL R173, R46, -INF , !P0 ;  /* 0xff8000002ead7808 */ /* 0x000fe20004000000 */
[----:B------:R1:W3:Y:S01]  /*12170*/  MUFU.EX2 R21, R4 ;  /* 0x0000000400157308 */ /* 0x0002e20000000800 */
[----:B------:R-:W-:Y:S01]  /*12180*/  PLOP3.LUT P0, PT, PT, PT, UP0, 0x40, 0x0 ;  /* 0x000000000000781c */ /* 0x000fe20003f0e808 */
[--C-:B------:R-:W-:Y:S01]  /*12190*/  FFMA.FTZ R40, R195, c[0x0][0x2d0], -R48.reuse ;  /* 0x0000b400c3287a23 */ /* 0x100fe20000010830 */
[----:B------:R-:W-:Y:S01]  /*121a0*/  FMNMX.FTZ R5, R44, R5, !PT ;  /* 0x000000052c057209 */ /* 0x000fe20007810000 */
[----:B------:R-:W-:Y:S01]  /*121b0*/  UISETP.GT.AND UP0, UPT, UR24, UR8, UPT ;  /* 0x000000081800728c */ /* 0x000fe2000bf04270 */
[----:B------:R-:W-:Y:S01]  /*121c0*/  ISETP.GT.AND P0, PT, R0, 0x29, P0 ;  /* 0x000000290000780c */ /* 0x000fe20000704270 */
[----:B------:R-:W-:Y:S01]  /*121d0*/  UIADD3 UR24, UR24, -0x1, URZ ;  /* 0xffffffff18187890 */ /* 0x000fe2000fffe03f */
[----:B--2---:R-:W-:Y:S01]  /*121e0*/  FMNMX.FTZ R167, R3, R167, !PT ;  /* 0x000000a703a77209 */ /* 0x004fe20007810000 */
[--C-:B------:R-:W-:Y:S01]  /*121f0*/  FFMA.FTZ R3, R19, c[0x0][0x2d0], -R48.reuse ;  /* 0x0000b40013037a23 */ /* 0x100fe20000010830 */
[----:B------:R-:W-:Y:S01]  /*12200*/  ISETP.LT.OR P0, PT, R2, 0x2a, P0 ;  /* 0x0000002a0200780c */ /* 0x000fe20000701670 */
[--C-:B------:R-:W-:Y:S01]  /*12210*/  FFMA.FTZ R2, R17, c[0x0][0x2d0], -R48.reuse ;  /* 0x0000b40011027a23 */ /* 0x100fe20000010830 */
[----:B------:R2:W-:Y:S01]  /*12220*/  MUFU.EX2 R250, R40 ;  /* 0x0000002800fa7308 */ /* 0x0005e20000000800 */
[----:B------:R-:W-:Y:S01]  /*12230*/  FMUL.FTZ R49, R167, c[0x0][0x2d0] ;  /* 0x0000b400a7317a20 */ /* 0x000fe20000410000 */
[----:B------:R-:W-:Y:S02]  /*12240*/  FSEL R22, R47, -INF , !P0 ;  /* 0xff8000002f167808 */ /* 0x000fe40004000000 */
[----:B------:R-:W-:Y:S04]  /*12250*/  FSETP.NEU.FTZ.AND P0, PT, R167, -INF , PT ;  /* 0xff800000a700780b */ /* 0x000fe80003f1d000 */
[----:B------:R-:W-:Y:S02]  /*12260*/  FSEL R49, R49, RZ, P0 ;  /* 0x000000ff31317208 */ /* 0x000fe40000000000 */
[----:B------:R4:W-:Y:S01]  /*12270*/  MUFU.EX2 R7, R3 ;  /* 0x0000000300077308 */ /* 0x0009e20000000800 */
[--C-:B-1----:R-:W-:Y:S01]  /*12280*/  FFMA.FTZ R4, R193, c[0x0][0x2d0], -R23.reuse ;  /* 0x0000b400c1047a23 */ /* 0x102fe20000010817 */
[----:B---3--:R-:W-:Y:S08]  /*12290*/  MOV R47, R21 ;  /* 0x00000015002f7202 */ /* 0x008ff00000000f00 */
[----:B------:R1:W3:Y:S01]  /*122a0*/  MUFU.EX2 R42, R4 ;  /* 0x00000004002a7308 */ /* 0x0002e20000000800 */
[----:B--2---:R-:W-:Y:S09]  /*122b0*/  FFMA.FTZ R40, R201, c[0x0][0x2d0], -R23 ;  /* 0x0000b400c9287a23 */ /* 0x004ff20000010817 */
[----:B------:R2:W-:Y:S01]  /*122c0*/  MUFU.EX2 R221, R40 ;  /* 0x0000002800dd7308 */ /* 0x0005e20000000800 */
[--C-:B----4-:R-:W-:Y:S09]  /*122d0*/  FFMA.FTZ R3, R8, c[0x0][0x2d0], -R49.reuse ;  /* 0x0000b40008037a23 */ /* 0x110ff20000010831 */
[----:B------:R4:W-:Y:S01]  /*122e0*/  MUFU.EX2 R17, R3 ;  /* 0x0000000300117308 */ /* 0x0009e20000000800 */
[----:B-1----:R-:W-:Y:S01]  /*122f0*/  FMNMX.FTZ R4, R45, R5, !PT ;  /* 0x000000052d047209 */ /* 0x002fe20007810000 */
[--C-:B------:R-:W-:Y:S01]  /*12300*/  FFMA.FTZ R5, R6, c[0x0][0x2d0], -R48.reuse ;  /* 0x0000b40006057a23 */ /* 0x100fe20000010830 */
[----:B---3--:R-:W-:Y:S02]  /*12310*/  F2FP.PACK_AB R26, R42, R47 ;  /* 0x0000002f2a1a723e */ /* 0x008fe400000000ff */
[----:B------:R-:W-:Y:S05]  /*12320*/  FMNMX.FTZ R4, R171, R4, !PT ;  /* 0x00000004ab047209 */ /* 0x000fea0007810000 */
[----:B------:R-:W-:Y:S01]  /*12330*/  MUFU.EX2 R20, R5 ;  /* 0x0000000500147308 */ /* 0x000fe20000000800 */
[----:B------:R-:W-:Y:S01]  /*12340*/  FMNMX.FTZ R0, R172, R4, !PT ;  /* 0x00000004ac007209 */ /* 0x000fe20007810000 */
[--C-:B------:R-:W-:Y:S02]  /*12350*/  FFMA.FTZ R4, R12, c[0x0][0x2d0], -R49.reuse ;  /* 0x0000b4000c047a23 */ /* 0x100fe40000010831 */
[--C-:B--2---:R-:W-:Y:S01]  /*12360*/  FFMA.FTZ R40, R198, c[0x0][0x2d0], -R48.reuse ;  /* 0x0000b400c6287a23 */ /* 0x104fe20000010830 */
[----:B------:R-:W-:Y:S05]  /*12370*/  FMNMX.FTZ R0, R174, R0, !PT ;  /* 0x00000000ae007209 */ /* 0x000fea0007810000 */
[----:B------:R1:W-:Y:S01]  /*12380*/  MUFU.EX2 R5, R2 ;  /* 0x0000000200057308 */ /* 0x0003e20000000800 */
[----:B------:R-:W-:Y:S01]  /*12390*/  FMNMX.FTZ R0, R173, R0, !PT ;  /* 0x00000000ad007209 */ /* 0x000fe20007810000 */
[--C-:B----4-:R-:W-:Y:S03]  /*123a0*/  FFMA.FTZ R3, R16, c[0x0][0x2d0], -R49.reuse ;  /* 0x0000b40010037a23 */ /* 0x110fe60000010831 */
[----:B------:R-:W-:Y:S05]  /*123b0*/  FMNMX.FTZ R0, R22, R0, !PT ;  /* 0x0000000016007209 */ /* 0x000fea0007810000 */
[----:B------:R-:W-:Y:S10]  /*123c0*/  MUFU.EX2 R6, R3 ;  /* 0x0000000300067308 */ /* 0x000ff40000000800 */
[----:B------:R-:W-:Y:S01]  /*123d0*/  MUFU.EX2 R43, R4 ;  /* 0x00000004002b7308 */ /* 0x000fe20000000800 */
[----:B-1----:R-:W-:Y:S09]  /*123e0*/  FFMA.FTZ R2, R18, c[0x0][0x2d0], -R48 ;  /* 0x0000b40012027a23 */ /* 0x002ff20000010830 */
[----:B------:R1:W2:Y:S10]  /*123f0*/  MUFU.EX2 R46, R2 ;  /* 0x00000002002e7308 */ /* 0x0002b40000000800 */
[----:B------:R3:W-:Y:S01]  /*12400*/  MUFU.EX2 R220, R40 ;  /* 0x0000002800dc7308 */ /* 0x0007e20000000800 */
[----:B-1----:R-:W1:Y:S01]  /*12410*/  SHFL.BFLY PT, R2, R0, 0x2, 0x1f ;  /* 0x0c401f0000027f89 */ /* 0x002e6200000e0000 */
[----:B--2---:R-:W-:Y:S01]  /*12420*/  F2FP.PACK_AB R27, R7, R46 ;  /* 0x0000002e071b723e */ /* 0x004fe200000000ff */
[--C-:B---3--:R-:W-:Y:S07]  /*12430*/  FFMA.FTZ R40, R202, c[0x0][0x2d0], -R49.reuse ;  /* 0x0000b400ca287a23 */ /* 0x108fee0000010831 */
[----:B------:R2:W-:Y:S01]  /*12440*/  MUFU.EX2 R202, R40 ;  /* 0x0000002800ca7308 */ /* 0x0005e20000000800 */
[----:B-1----:R-:W-:Y:S01]  /*12450*/  FMNMX.FTZ R3, R0, R2, !PT ;  /* 0x0000000200037209 */ /* 0x002fe20007810000 */
[--C-:B------:R-:W-:Y:S01]  /*12460*/  FFMA.FTZ R2, R13, c[0x0][0x2d0], -R49.reuse ;  /* 0x0000b4000d027a23 */ /* 0x100fe20000010831 */
[----:B------:R-:W-:Y:S07]  /*12470*/  FSEL R0, R169, RZ, P2 ;  /* 0x000000ffa9007208 */ /* 0x000fee0001000000 */
[----:B------:R1:W-:Y:S01]  /*12480*/  MUFU.EX2 R9, R2 ;  /* 0x0000000200097308 */ /* 0x0003e20000000800 */
[----:B------:R-:W3:Y:S01]  /*12490*/  SHFL.BFLY PT, R4, R3, 0x1, 0x1f ;  /* 0x0c201f0003047f89 */ /* 0x000ee200000e0000 */
[----:B------:R-:W-:Y:S01]  /*124a0*/  FADD.FTZ R0, -R0, R164 ;  /* 0x000000a400007221 */ /* 0x000fe20000010100 */
[----:B------:R-:W-:Y:S03]  /*124b0*/  MOV R164, R20 ;  /* 0x0000001400a47202 */ /* 0x000fe60000000f00 */
[----:B------:R-:W-:Y:S02]  /*124c0*/  FMUL.FTZ R0, R0, c[0x0][0x2d0] ;  /* 0x0000b40000007a20 */ /* 0x000fe40000410000 */
[----:B--2---:R-:W-:Y:S02]  /*124d0*/  FFMA.FTZ R40, R203, c[0x0][0x2d0], -R49 ;  /* 0x0000b400cb287a23 */ /* 0x004fe40000010831 */
[----:B------:R2:W4:Y:S10]  /*124e0*/  MUFU.EX2 R21, R0 ;  /* 0x0000000000157308 */ /* 0x0005340000000800 */
[----:B------:R-:W-:Y:S01]  /*124f0*/  MUFU.EX2 R201, R40 ;  /* 0x0000002800c97308 */ /* 0x000fe20000000800 */
[----:B-1----:R-:W-:Y:S02]  /*12500*/  FSEL R2, R168, RZ, P1 ;  /* 0x000000ffa8027208 */ /* 0x002fe40000800000 */
[----:B---3--:R-:W-:Y:S03]  /*12510*/  FMNMX.FTZ R3, R4, R3, !PT ;  /* 0x0000000304037209 */ /* 0x008fe60007810000 */
[----:B------:R-:W-:Y:S01]  /*12520*/  FADD.FTZ R2, -R2, R165 ;  /* 0x000000a502027221 */ /* 0x000fe20000010100 */
[----:B------:R-:W-:Y:S01]  /*12530*/  MOV R165, R6 ;  /* 0x0000000600a57202 */ /* 0x000fe20000000f00 */
[----:B------:R-:W-:Y:S02]  /*12540*/  FMUL.FTZ R50, R3, c[0x0][0x2d0] ;  /* 0x0000b40003327a20 */ /* 0x000fe40000410000 */
[----:B------:R-:W-:Y:S01]  /*12550*/  FMUL.FTZ R2, R2, c[0x0][0x2d0] ;  /* 0x0000b40002027a20 */ /* 0x000fe20000410000 */
[----:B--2---:R-:W-:Y:S01]  /*12560*/  FSEL R0, R167, RZ, P0 ;  /* 0x000000ffa7007208 */ /* 0x004fe20000000000 */
        /* <DEDUP_REMOVED lines=9> */
[--C-:B------:R-:W-:Y:S01]  /*12600*/  FFMA.FTZ R4, R14, c[0x0][0x2d0], -R50.reuse ;  /* 0x0000b4000e047a23 */ /* 0x100fe20000010832 */
[----:B------:R-:W-:Y:S01]  /*12610*/  F2FP.PACK_AB R25, R166, R164 ;  /* 0x000000a4a619723e */ /* 0x000fe200000000ff */
[----:B------:R2:W3:Y:S01]  /*12620*/  MUFU.EX2 R2, R0 ;  /* 0x0000000000027308 */ /* 0x0004e20000000800 */
[C---:B------:R-:W-:Y:S01]  /*12630*/  FMUL.FTZ R5, R21.reuse, R177 ;  /* 0x000000b115057220 */ /* 0x040fe20000410000 */
[----:B------:R-:W-:Y:S01]  /*12640*/  MOV R177, R7 ;  /* 0x0000000700b17202 */ /* 0x000fe20000000f00 */
[C---:B------:R-:W-:Y:S02]  /*12650*/  FMUL.FTZ R144, R21.reuse, R144 ;  /* 0x0000009015907220 */ /* 0x040fe40000410000 */
[C---:B------:R-:W-:Y:S02]  /*12660*/  FMUL.FTZ R145, R21.reuse, R145 ;  /* 0x0000009115917220 */ /* 0x040fe40000410000 */
[C---:B------:R-:W-:Y:S02]  /*12670*/  FMUL.FTZ R148, R21.reuse, R148 ;  /* 0x0000009415947220 */ /* 0x040fe40000410000 */
[C---:B------:R-:W-:Y:S01]  /*12680*/  FMUL.FTZ R149, R21.reuse, R149 ;  /* 0x0000009515957220 */ /* 0x040fe20000410000 */
[----:B------:R4:W-:Y:S01]  /*12690*/  MUFU.EX2 R193, R4 ;  /* 0x0000000400c17308 */ /* 0x0009e20000000800 */
[C---:B------:R-:W-:Y:S02]  /*126a0*/  FMUL.FTZ R160, R21.reuse, R160 ;  /* 0x000000a015a07220 */ /* 0x040fe40000410000 */
[C---:B-1----:R-:W-:Y:S01]  /*126b0*/  FMUL.FTZ R6, R20.reuse, R178 ;  /* 0x000000b214067220 */ /* 0x042fe20000410000 */
[----:B------:R-:W-:Y:S01]  /*126c0*/  MOV R178, R17 ;  /* 0x0000001100b27202 */ /* 0x000fe20000000f00 */
[C---:B------:R-:W-:Y:S01]  /*126d0*/  FMUL.FTZ R7, R20.reuse, R179 ;  /* 0x000000b314077220 */ /* 0x040fe20000410000 */
[----:B------:R-:W-:Y:S01]  /*126e0*/  MOV R179, R9 ;  /* 0x0000000900b37202 */ /* 0x000fe20000000f00 */
[----:B------:R-:W-:Y:S02]  /*126f0*/  FMUL.FTZ R17, R21, R189 ;  /* 0x000000bd15117220 */ /* 0x000fe40000410000 */
[C---:B------:R-:W-:Y:S01]  /*12700*/  FMUL.FTZ R18, R20.reuse, R190 ;  /* 0x000000be14127220 */ /* 0x040fe20000410000 */
[----:B------:R-:W-:Y:S01]  /*12710*/  F2FP.PACK_AB R34, R179, R43 ;  /* 0x0000002bb322723e */ /* 0x000fe200000000ff */
[C---:B------:R-:W-:Y:S01]  /*12720*/  FMUL.FTZ R19, R20.reuse, R191 ;  /* 0x000000bf14137220 */ /* 0x040fe20000410000 */
[----:B------:R-:W-:Y:S01]  /*12730*/  MOV R203, R179 ;  /* 0x000000b300cb7202 */ /* 0x000fe20000000f00 */
[----:B------:R-:W-:Y:S01]  /*12740*/  FMUL.FTZ R134, R20, R134 ;  /* 0x0000008614867220 */ /* 0x000fe20000410000 */
[----:B------:R-:W-:Y:S01]  /*12750*/  MOV R179, R166 ;  /* 0x000000a600b37202 */ /* 0x000fe20000000f00 */
[--C-:B--2---:R-:W-:Y:S01]  /*12760*/  FFMA.FTZ R0, R10, c[0x0][0x2d0], -R50.reuse ;  /* 0x0000b4000a007a23 */ /* 0x104fe20000010832 */
[----:B------:R-:W-:Y:S01]  /*12770*/  LDSM.16.MT88.4 R188, [R225+0x1100] ;  /* 0x00110000e1bc783b */ /* 0x000fe20000004200 */
[C---:B---3--:R-:W-:Y:S01]  /*12780*/  FMUL.FTZ R8, R2.reuse, R180 ;  /* 0x000000b402087220 */ /* 0x048fe20000410000 */
[----:B------:R-:W-:Y:S01]  /*12790*/  MOV R180, R165 ;  /* 0x000000a500b47202 */ /* 0x000fe20000000f00 */
[----:B------:R1:W-:Y:S01]  /*127a0*/  MUFU.EX2 R175, R0 ;  /* 0x0000000000af7308 */ /* 0x0003e20000000800 */
[C---:B------:R-:W-:Y:S01]  /*127b0*/  FMUL.FTZ R9, R2.reuse, R181 ;  /* 0x000000b502097220 */ /* 0x040fe20000410000 */
[----:B------:R-:W-:Y:S01]  /*127c0*/  MOV R181, R47 ;  /* 0x0000002f00b57202 */ /* 0x000fe20000000f00 */
[C---:B------:R-:W-:Y:S01]  /*127d0*/  FMUL.FTZ R12, R2.reuse, R184 ;  /* 0x000000b8020c7220 */ /* 0x040fe20000410000 */
[----:B------:R-:W-:Y:S01]  /*127e0*/  MOV R184, R42 ;  /* 0x0000002a00b87202 */ /* 0x000fe20000000f00 */
[--C-:B----4-:R-:W-:Y:S02]  /*127f0*/  FFMA.FTZ R4, R15, c[0x0][0x2d0], -R50.reuse ;  /* 0x0000b4000f047a23 */ /* 0x110fe40000010832 */
[----:B------:R-:W-:Y:S02]  /*12800*/  FMUL.FTZ R13, R2, R185 ;  /* 0x000000b9020d7220 */ /* 0x000fe40000410000 */
[----:B------:R-:W-:Y:S01]  /*12810*/  FMUL.FTZ R135, R20, R135 ;  /* 0x0000008714877220 */ /* 0x000fe20000410000 */
[----:B------:R2:W3:Y:S01]  /*12820*/  MUFU.EX2 R207, R4 ;  /* 0x0000000400cf7308 */ /* 0x0004e20000000800 */
[C---:B------:R-:W-:Y:S02]  /*12830*/  FMUL.FTZ R136, R2.reuse, R136 ;  /* 0x0000008802887220 */ /* 0x040fe40000410000 */
[C---:B------:R-:W-:Y:S02]  /*12840*/  FMUL.FTZ R137, R2.reuse, R137 ;  /* 0x0000008902897220 */ /* 0x040fe40000410000 */
[C---:B------:R-:W-:Y:S02]  /*12850*/  FMUL.FTZ R140, R2.reuse, R140 ;  /* 0x0000008c028c7220 */ /* 0x040fe40000410000 */
[----:B------:R-:W-:Y:S02]  /*12860*/  FMUL.FTZ R141, R2, R141 ;  /* 0x0000008d028d7220 */ /* 0x000fe40000410000 */
[C---:B------:R-:W-:Y:S02]  /*12870*/  FMUL.FTZ R146, R20.reuse, R146 ;  /* 0x0000009214927220 */ /* 0x040fe40000410000 */
[C---:B------:R-:W-:Y:S02]  /*12880*/  FMUL.FTZ R147, R20.reuse, R147 ;  /* 0x0000009314937220 */ /* 0x040fe40000410000 */
[C---:B------:R-:W-:Y:S02]  /*12890*/  FMUL.FTZ R150, R20.reuse, R150 ;  /* 0x0000009614967220 */ /* 0x040fe40000410000 */
[----:B-1----:R-:W-:Y:S02]  /*128a0*/  FFMA.FTZ R0, R11, c[0x0][0x2d0], -R50 ;  /* 0x0000b4000b007a23 */ /* 0x002fe40000010832 */
[----:B------:R-:W-:Y:S02]  /*128b0*/  FMUL.FTZ R151, R20, R151 ;  /* 0x0000009714977220 */ /* 0x000fe40000410000 */
[----:B------:R1:W4:Y:S01]  /*128c0*/  MUFU.EX2 R192, R0 ;  /* 0x0000000000c07308 */ /* 0x0003220000000800 */
[C---:B------:R-:W-:Y:S02]  /*128d0*/  FMUL.FTZ R152, R2.reuse, R152 ;  /* 0x0000009802987220 */ /* 0x040fe40000410000 */
[C---:B------:R-:W-:Y:S02]  /*128e0*/  FMUL.FTZ R153, R2.reuse, R153 ;  /* 0x0000009902997220 */ /* 0x040fe40000410000 */
[----:B--2---:R-:W-:Y:S01]  /*128f0*/  FMUL.FTZ R4, R21, R176 ;  /* 0x000000b015047220 */ /* 0x004fe20000410000 */
[----:B------:R-:W-:Y:S01]  /*12900*/  MOV R176, R32 ;  /* 0x0000002000b07202 */ /* 0x000fe20000000f00 */
[C---:B------:R-:W-:Y:S01]  /*12910*/  FMUL.FTZ R156, R2.reuse, R156 ;  /* 0x0000009c029c7220 */ /* 0x040fe20000410000 */
[----:B---3--:R-:W-:Y:S01]  /*12920*/  F2FP.PACK_AB R35, R207, R193 ;  /* 0x000000c1cf23723e */ /* 0x008fe200000000ff */
[----:B------:R-:W-:Y:S02]  /*12930*/  FMUL.FTZ R157, R2, R157 ;  /* 0x0000009d029d7220 */ /* 0x000fe40000410000 */
[C---:B------:R-:W-:Y:S02]  /*12940*/  FMUL.FTZ R161, R21.reuse, R161 ;  /* 0x000000a115a17220 */ /* 0x040fe40000410000 */
[C---:B------:R-:W-:Y:S02]  /*12950*/  FMUL.FTZ R162, R20.reuse, R162 ;  /* 0x000000a214a27220 */ /* 0x040fe40000410000 */
[C---:B------:R-:W-:Y:S02]  /*12960*/  FMUL.FTZ R163, R20.reuse, R163 ;  /* 0x000000a314a37220 */ /* 0x040fe40000410000 */
[C---:B------:R-:W-:Y:S02]  /*12970*/  FMUL.FTZ R52, R21.reuse, R52 ;  /* 0x0000003415347220 */ /* 0x040fe40000410000 */
[----:B------:R-:W-:Y:S02]  /*12980*/  FMUL.FTZ R53, R21, R53 ;  /* 0x0000003515357220 */ /* 0x000fe40000410000 */
[C---:B------:R-:W-:Y:S02]  /*12990*/  FMUL.FTZ R54, R20.reuse, R54 ;  /* 0x0000003614367220 */ /* 0x040fe40000410000 */
[----:B------:R-:W-:Y:S01]  /*129a0*/  FMUL.FTZ R55, R20, R55 ;  /* 0x0000003714377220 */ /* 0x000fe20000410000 */
[----:B-1----:R-:W-:Y:S01]  /*129b0*/  FSEL R0, R3, RZ, P0 ;  /* 0x000000ff03007208 */ /* 0x002fe20000000000 */
[----:B------:R-:W-:Y:S01]  /*129c0*/  FMUL.FTZ R56, R2, R56 ;  /* 0x0000003802387220 */ /* 0x000fe20000410000 */
[----:B----4-:R-:W-:Y:S01]  /*129d0*/  F2FP.PACK_AB R33, R192, R175 ;  /* 0x000000afc021723e */ /* 0x010fe200000000ff */
[----:B------:R-:W-:Y:S01]  /*129e0*/  FMUL.FTZ R57, R2, R57 ;  /* 0x0000003902397220 */ /* 0x000fe20000410000 */
[----:B------:R-:W-:Y:S01]  /*129f0*/  PLOP3.LUT P0, PT, PT, PT, UP0, 0x80, 0x0 ;  /* 0x000000000000781c */ /* 0x000fe20003f0f008 */
[----:B------:R-:W-:Y:S01]  /*12a00*/  FADD.FTZ R0, -R0, R170 ;  /* 0x000000aa00007221 */ /* 0x000fe20000010100 */
[----:B------:R-:W-:Y:S01]  /*12a10*/  MOV R170, R24 ;  /* 0x0000001800aa7202 */ /* 0x000fe20000000f00 */
[----:B------:R-:W-:Y:S02]  /*12a20*/  FMUL.FTZ R60, R2, R60 ;  /* 0x0000003c023c7220 */ /* 0x000fe40000410000 */
[----:B------:R-:W-:Y:S01]  /*12a30*/  FMUL.FTZ R0, R0, c[0x0][0x2d0] ;  /* 0x0000b40000007a20 */ /* 0x000fe20000410000 */
[----:B------:R-:W-:Y:S01]  /*12a40*/  F2FP.PACK_AB R24, R170, R32 ;  /* 0x00000020aa18723e */ /* 0x000fe200000000ff */
[----:B------:R-:W-:Y:S01]  /*12a50*/  FFMA.FTZ R40, R45, c[0x0][0x2d0], -R50 ;  /* 0x0000b4002d287a23 */ /* 0x000fe20000010832 */
[----:B------:R-:W-:Y:S01]  /*12a60*/  F2FP.PACK_AB R32, R165, R178 ;  /* 0x000000b2a520723e */ /* 0x000fe200000000ff */
[----:B------:R-:W-:Y:S02]  /*12a70*/  FMUL.FTZ R61, R2, R61 ;  /* 0x0000003d023d7220 */ /* 0x000fe40000410000 */
[----:B------:R-:W1:Y:S01]  /*12a80*/  MUFU.EX2 R0, R0 ;  /* 0x0000000000007308 */ /* 0x000e620000000800 */
[C---:B------:R-:W-:Y:S01]  /*12a90*/  FMUL.FTZ R64, R21.reuse, R64 ;  /* 0x0000004015407220 */ /* 0x040fe20000410000 */
[-C--:B------:R-:W-:Y:S05]  /*12aa0*/  HMMA.16816.F32 R4, R24, R28.reuse, R4 ;  /* 0x0000001c1804723c */ /* 0x080fea0000001804 */
[C---:B------:R-:W-:Y:S02]  /*12ab0*/  FMUL.FTZ R65, R21.reuse, R65 ;  /* 0x0000004115417220 */ /* 0x040fe40000410000 */
[C---:B------:R-:W-:Y:S02]  /*12ac0*/  FMUL.FTZ R66, R20.reuse, R66 ;  /* 0x0000004214427220 */ /* 0x040fe40000410000 */
[C---:B------:R-:W-:Y:S03]  /*12ad0*/  FMUL.FTZ R67, R20.reuse, R67 ;  /* 0x0000004314437220 */ /* 0x040fe60000410000 */
[C---:B------:R-:W-:Y:S02]  /*12ae0*/  FMUL.FTZ R68, R21.reuse, R68 ;  /* 0x0000004415447220 */ /* 0x040fe40000410000 */
[C---:B------:R-:W-:Y:S02]  /*12af0*/  FMUL.FTZ R69, R21.reuse, R69 ;  /* 0x0000004515457220 */ /* 0x040fe40000410000 */
[C---:B------:R-:W-:Y:S02]  /*12b00*/  FMUL.FTZ R70, R20.reuse, R70 ;  /* 0x0000004614467220 */ /* 0x040fe40000410000 */
[----:B------:R-:W-:Y:S02]  /*12b10*/  FMUL.FTZ R71, R20, R71 ;  /* 0x0000004714477220 */ /* 0x000fe40000410000 */
[----:B------:R-:W-:Y:S02]  /*12b20*/  FMUL.FTZ R72, R2, R72 ;  /* 0x0000004802487220 */ /* 0x000fe40000410000 */
[C---:B-1----:R-:W-:Y:S01]  /*12b30*/  FMUL.FTZ R10, R0.reuse, R182 ;  /* 0x000000b6000a7220 */ /* 0x042fe20000410000 */
[----:B------:R-:W-:Y:S01]  /*12b40*/  MOV R182, R46 ;  /* 0x0000002e00b67202 */ /* 0x000fe20000000f00 */
[C---:B------:R-:W-:Y:S01]  /*12b50*/  FMUL.FTZ R11, R0.reuse, R183 ;  /* 0x000000b7000b7220 */ /* 0x040fe20000410000 */
[----:B------:R-:W-:Y:S01]  /*12b60*/  MOV R183, R43 ;  /* 0x0000002b00b77202 */ /* 0x000fe20000000f00 */
[C---:B------:R-:W-:Y:S02]  /*12b70*/  FMUL.FTZ R14, R0.reuse, R186 ;  /* 0x000000ba000e7220 */ /* 0x040fe40000410000 */
[C---:B------:R-:W-:Y:S02]  /*12b80*/  FMUL.FTZ R15, R0.reuse, R187 ;  /* 0x000000bb000f7220 */ /* 0x040fe40000410000 */
[C---:B------:R-:W-:Y:S01]  /*12b90*/  FMUL.FTZ R138, R0.reuse, R138 ;  /* 0x0000008a008a7220 */ /* 0x040fe20000410000 */
[C---:B------:R-:W-:Y:S04]  /*12ba0*/  HMMA.16816.F32 R8, R32.reuse, R28, R8 ;  /* 0x0000001c2008723c */ /* 0x040fe80000001808 */
[C---:B------:R-:W-:Y:S02]  /*12bb0*/  FMUL.FTZ R139, R0.reuse, R139 ;  /* 0x0000008b008b7220 */ /* 0x040fe40000410000 */
[C---:B------:R-:W-:Y:S02]  /*12bc0*/  FMUL.FTZ R142, R0.reuse, R142 ;  /* 0x0000008e008e7220 */ /* 0x040fe40000410000 */
[-C--:B------:R-:W-:Y:S04]  /*12bd0*/  HMMA.16816.F32 R12, R32, R30.reuse, R12 ;  /* 0x0000001e200c723c */ /* 0x080fe8000000180c */
[C---:B------:R-:W-:Y:S02]  /*12be0*/  FMUL.FTZ R143, R0.reuse, R143 ;  /* 0x0000008f008f7220 */ /* 0x040fe40000410000 */
[C---:B------:R-:W-:Y:S02]  /*12bf0*/  FMUL.FTZ R154, R0.reuse, R154 ;  /* 0x0000009a009a7220 */ /* 0x040fe40000410000 */
[C---:B------:R-:W-:Y:S01]  /*12c00*/  HMMA.16816.F32 R16, R24.reuse, R30, R16 ;  /* 0x0000001e1810723c */ /* 0x040fe20000001810 */
[----:B------:R-:W1:Y:S03]  /*12c10*/  LDSM.16.MT88.4 R28, [R228+0x100] ;  /* 0x00010000e41c783b */ /* 0x000e660000004200 */
[C---:B------:R-:W-:Y:S02]  /*12c20*/  FMUL.FTZ R155, R0.reuse, R155 ;  /* 0x0000009b009b7220 */ /* 0x040fe40000410000 */
[C---:B------:R-:W-:Y:S02]  /*12c30*/  FMUL.FTZ R158, R0.reuse, R158 ;  /* 0x0000009e009e7220 */ /* 0x040fe40000410000 */
[-C--:B------:R-:W-:Y:S04]  /*12c40*/  HMMA.16816.F32 R132, R24, R36.reuse, R132 ;  /* 0x000000241884723c */ /* 0x080fe80000001884 */
[C---:B------:R-:W-:Y:S02]  /*12c50*/  FMUL.FTZ R159, R0.reuse, R159 ;  /* 0x0000009f009f7220 */ /* 0x040fe40000410000 */
[C---:B------:R-:W-:Y:S02]  /*12c60*/  FMUL.FTZ R58, R0.reuse, R58 ;  /* 0x0000003a003a7220 */ /* 0x040fe40000410000 */
[C---:B------:R-:W-:Y:S04]  /*12c70*/  HMMA.16816.F32 R136, R32.reuse, R36, R136 ;  /* 0x000000242088723c */ /* 0x040fe80000001888 */
[C---:B------:R-:W-:Y:S02]  /*12c80*/  FMUL.FTZ R59, R0.reuse, R59 ;  /* 0x0000003b003b7220 */ /* 0x040fe40000410000 */
[C---:B------:R-:W-:Y:S02]  /*12c90*/  FMUL.FTZ R62, R0.reuse, R62 ;  /* 0x0000003e003e7220 */ /* 0x040fe40000410000 */
[-C--:B------:R-:W-:Y:S04]  /*12ca0*/  HMMA.16816.F32 R140, R32, R38.reuse, R140 ;  /* 0x00000026208c723c */ /* 0x080fe8000000188c */
[----:B------:R-:W-:Y:S02]  /*12cb0*/  FMUL.FTZ R63, R0, R63 ;  /* 0x0000003f003f7220 */ /* 0x000fe40000410000 */
[----:B------:R-:W-:Y:S02]  /*12cc0*/  FMUL.FTZ R73, R2, R73 ;  /* 0x0000004902497220 */ /* 0x000fe40000410000 */
[C---:B------:R-:W-:Y:S01]  /*12cd0*/  HMMA.16816.F32 R144, R24.reuse, R38, R144 ;  /* 0x000000261890723c */ /* 0x040fe20000001890 */
[----:B------:R-:W2:Y:S03]  /*12ce0*/  LDSM.16.MT88.4 R36, [R227+0x100] ;  /* 0x00010000e324783b */ /* 0x000ea60000004200 */
[C---:B------:R-:W-:Y:S02]  /*12cf0*/  FMUL.FTZ R74, R0.reuse, R74 ;  /* 0x0000004a004a7220 */ /* 0x040fe40000410000 */
[----:B------:R-:W-:Y:S02]  /*12d00*/  FMUL.FTZ R75, R0, R75 ;  /* 0x0000004b004b7220 */ /* 0x000fe40000410000 */
[C---:B------:R-:W-:Y:S01]  /*12d10*/  FMUL.FTZ R76, R2.reuse, R76 ;  /* 0x0000004c024c7220 */ /* 0x040fe20000410000 */
[-C--:B-1----:R-:W-:Y:S03]  /*12d20*/  HMMA.16816.F32 R148, R24, R28.reuse, R148 ;  /* 0x0000001c1894723c */ /* 0x082fe60000001894 */
[----:B------:R-:W-:Y:S02]  /*12d30*/  FMUL.FTZ R77, R2, R77 ;  /* 0x0000004d024d7220 */ /* 0x000fe40000410000 */
[C---:B------:R-:W-:Y:S02]  /*12d40*/  FMUL.FTZ R78, R0.reuse, R78 ;  /* 0x0000004e004e7220 */ /* 0x040fe40000410000 */
[----:B------:R-:W-:Y:S01]  /*12d50*/  FMUL.FTZ R79, R0, R79 ;  /* 0x0000004f004f7220 */ /* 0x000fe20000410000 */
        /* <DEDUP_REMOVED lines=10> */
[-C--:B--2---:R-:W-:Y:S04]  /*12e00*/  HMMA.16816.F32 R52, R24, R36.reuse, R52 ;  /* 0x000000241834723c */ /* 0x084fe80000001834 */
[C---:B------:R-:W-:Y:S02]  /*12e10*/  FMUL.FTZ R86, R20.reuse, R86 ;  /* 0x0000005614567220 */ /* 0x040fe40000410000 */
[----:B------:R-:W-:Y:S02]  /*12e20*/  FMUL.FTZ R87, R20, R87 ;  /* 0x0000005714577220 */ /* 0x000fe40000410000 */
[C---:B------:R-:W-:Y:S04]  /*12e30*/  HMMA.16816.F32 R56, R32.reuse, R36, R56 ;  /* 0x000000242038723c */ /* 0x040fe80000001838 */
[C---:B------:R-:W-:Y:S02]  /*12e40*/  FMUL.FTZ R88, R2.reuse, R88 ;  /* 0x0000005802587220 */ /* 0x040fe40000410000 */
[----:B------:R-:W-:Y:S02]  /*12e50*/  FMUL.FTZ R89, R2, R89 ;  /* 0x0000005902597220 */ /* 0x000fe40000410000 */
[-C--:B------:R-:W-:Y:S04]  /*12e60*/  HMMA.16816.F32 R60, R32, R38.reuse, R60 ;  /* 0x00000026203c723c */ /* 0x080fe8000000183c */
[--C-:B------:R-:W-:Y:S02]  /*12e70*/  FFMA.FTZ R36, R194, c[0x0][0x2d0], -R23.reuse ;  /* 0x0000b400c2247a23 */ /* 0x100fe40000010817 */
[C---:B------:R-:W-:Y:S02]  /*12e80*/  FMUL.FTZ R90, R0.reuse, R90 ;  /* 0x0000005a005a7220 */ /* 0x040fe40000410000 */
[C---:B------:R-:W-:Y:S01]  /*12e90*/  HMMA.16816.F32 R64, R24.reuse, R38, R64 ;  /* 0x000000261840723c */ /* 0x040fe20000001840 */
[----:B------:R2:W-:Y:S03]  /*12ea0*/  MUFU.EX2 R252, R36 ;  /* 0x0000002400fc7308 */ /* 0x0005e60000000800 */
[----:B------:R-:W-:Y:S02]  /*12eb0*/  FMUL.FTZ R91, R0, R91 ;  /* 0x0000005b005b7220 */ /* 0x000fe40000410000 */
[C---:B------:R-:W-:Y:S02]  /*12ec0*/  FMUL.FTZ R92, R2.reuse, R92 ;  /* 0x0000005c025c7220 */ /* 0x040fe40000410000 */
[----:B------:R-:W-:Y:S01]  /*12ed0*/  FMUL.FTZ R93, R2, R93 ;  /* 0x0000005d025d7220 */ /* 0x000fe20000410000 */
[-C--:B-1----:R-:W-:Y:S03]  /*12ee0*/  HMMA.16816.F32 R68, R24, R28.reuse, R68 ;  /* 0x0000001c1844723c */ /* 0x082fe60000001844 */
[C---:B------:R-:W-:Y:S02]  /*12ef0*/  FMUL.FTZ R94, R0.reuse, R94 ;  /* 0x0000005e005e7220 */ /* 0x040fe40000410000 */
[----:B------:R-:W-:Y:S02]  /*12f00*/  FMUL.FTZ R95, R0, R95 ;  /* 0x0000005f005f7220 */ /* 0x000fe40000410000 */
[C---:B------:R-:W-:Y:S01]  /*12f10*/  FMUL.FTZ R96, R21.reuse, R96 ;  /* 0x0000006015607220 */ /* 0x040fe20000410000 */
[C---:B------:R-:W-:Y:S04]  /*12f20*/  HMMA.16816.F32 R72, R32.reuse, R28, R72 ;  /* 0x0000001c2048723c */ /* 0x040fe80000001848 */
[----:B------:R-:W-:Y:S02]  /*12f30*/  FMUL.FTZ R97, R21, R97 ;  /* 0x0000006115617220 */ /* 0x000fe40000410000 */
[C---:B------:R-:W-:Y:S02]  /*12f40*/  FMUL.FTZ R98, R20.reuse, R98 ;  /* 0x0000006214627220 */ /* 0x040fe40000410000 */
[-C--:B------:R-:W-:Y:S01]  /*12f50*/  HMMA.16816.F32 R76, R32, R30.reuse, R76 ;  /* 0x0000001e204c723c */ /* 0x080fe2000000184c */
[----:B--2---:R-:W1:Y:S03]  /*12f60*/  LDSM.16.MT88.4 R36, [R226+0x1900] ;  /* 0x00190000e224783b */ /* 0x004e660000004200 */
[--C-:B------:R-:W-:Y:S02]  /*12f70*/  FFMA.FTZ R28, R197, c[0x0][0x2d0], -R48.reuse ;  /* 0x0000b400c51c7a23 */ /* 0x100fe40000010830 */
[C---:B------:R-:W-:Y:S02]  /*12f80*/  FMUL.FTZ R99, R20.reuse, R99 ;  /* 0x0000006314637220 */ /* 0x040fe40000410000 */
[C---:B------:R-:W-:Y:S01]  /*12f90*/  HMMA.16816.F32 R80, R24.reuse, R30, R80 ;  /* 0x0000001e1850723c */ /* 0x040fe20000001850 */
[----:B------:R2:W-:Y:S03]  /*12fa0*/  MUFU.EX2 R223, R28 ;  /* 0x0000001c00df7308 */ /* 0x0005e60000000800 */
[C---:B------:R-:W-:Y:S02]  /*12fb0*/  FMUL.FTZ R100, R21.reuse, R100 ;  /* 0x0000006415647220 */ /* 0x040fe40000410000 */
[----:B------:R-:W-:Y:S02]  /*12fc0*/  FMUL.FTZ R101, R21, R101 ;  /* 0x0000006515657220 */ /* 0x000fe40000410000 */
[C---:B------:R-:W-:Y:S04]  /*12fd0*/  FMUL.FTZ R102, R20.reuse, R102 ;  /* 0x0000006614667220 */ /* 0x040fe80000410000 */
[----:B------:R-:W-:Y:S02]  /*12fe0*/  FMUL.FTZ R103, R20, R103 ;  /* 0x0000006714677220 */ /* 0x000fe40000410000 */
[C---:B------:R-:W-:Y:S02]  /*12ff0*/  FMUL.FTZ R104, R2.reuse, R104 ;  /* 0x0000006802687220 */ /* 0x040fe40000410000 */
[----:B------:R-:W-:Y:S02]  /*13000*/  FMUL.FTZ R105, R2, R105 ;  /* 0x0000006902697220 */ /* 0x000fe40000410000 */
[C---:B------:R-:W-:Y:S02]  /*13010*/  FMUL.FTZ R106, R0.reuse, R106 ;  /* 0x0000006a006a7220 */ /* 0x040fe40000410000 */
[----:B------:R-:W-:Y:S02]  /*13020*/  FMUL.FTZ R107, R0, R107 ;  /* 0x0000006b006b7220 */ /* 0x000fe40000410000 */
[C---:B------:R-:W-:Y:S02]  /*13030*/  FMUL.FTZ R108, R2.reuse, R108 ;  /* 0x0000006c026c7220 */ /* 0x040fe40000410000 */
[----:B------:R-:W-:Y:S02]  /*13040*/  FMUL.FTZ R109, R2, R109 ;  /* 0x0000006d026d7220 */ /* 0x000fe40000410000 */
[----:B--2---:R-:W-:Y:S02]  /*13050*/  FFMA.FTZ R28, R199, c[0x0][0x2d0], -R23 ;  /* 0x0000b400c71c7a23 */ /* 0x004fe40000010817 */
[C---:B------:R-:W-:Y:S02]  /*13060*/  FMUL.FTZ R110, R0.reuse, R110 ;  /* 0x0000006e006e7220 */ /* 0x040fe40000410000 */
[----:B------:R2:W-:Y:S01]  /*13070*/  MUFU.EX2 R222, R28 ;  /* 0x0000001c00de7308 */ /* 0x0005e20000000800 */
[----:B------:R-:W-:Y:S01]  /*13080*/  FMUL.FTZ R111, R0, R111 ;  /* 0x0000006f006f7220 */ /* 0x000fe20000410000 */
[-C--:B-1----:R-:W-:Y:S03]  /*13090*/  HMMA.16816.F32 R84, R24, R36.reuse, R84 ;  /* 0x000000241854723c */ /* 0x082fe60000001854 */
[C---:B------:R-:W-:Y:S02]  /*130a0*/  FMUL.FTZ R112, R21.reuse, R112 ;  /* 0x0000007015707220 */ /* 0x040fe40000410000 */
[C---:B------:R-:W-:Y:S02]  /*130b0*/  FMUL.FTZ R113, R21.reuse, R113 ;  /* 0x0000007115717220 */ /* 0x040fe40000410000 */
[C---:B------:R-:W-:Y:S01]  /*130c0*/  FMUL.FTZ R114, R20.reuse, R114 ;  /* 0x0000007214727220 */ /* 0x040fe20000410000 */
[C---:B------:R-:W-:Y:S04]  /*130d0*/  HMMA.16816.F32 R88, R32.reuse, R36, R88 ;  /* 0x000000242058723c */ /* 0x040fe80000001858 */
[----:B------:R-:W-:Y:S02]  /*130e0*/  FMUL.FTZ R115, R20, R115 ;  /* 0x0000007314737220 */ /* 0x000fe40000410000 */
[C---:B------:R-:W-:Y:S02]  /*130f0*/  FMUL.FTZ R116, R21.reuse, R116 ;  /* 0x0000007415747220 */ /* 0x040fe40000410000 */
[-C--:B------:R-:W-:Y:S04]  /*13100*/  HMMA.16816.F32 R92, R32, R38.reuse, R92 ;  /* 0x00000026205c723c */ /* 0x080fe8000000185c */
[----:B------:R-:W-:Y:S01]  /*13110*/  FFMA.FTZ R36, R200, c[0x0][0x2d0], -R48 ;  /* 0x0000b400c8247a23 */ /* 0x000fe20000010830 */
[----:B--2---:R-:W1:Y:S01]  /*13120*/  LDSM.16.MT88.4 R28, [R228+0x1900] ;  /* 0x00190000e41c783b */ /* 0x004e620000004200 */
[----:B------:R-:W-:Y:S02]  /*13130*/  FMUL.FTZ R117, R21, R117 ;  /* 0x0000007515757220 */ /* 0x000fe40000410000 */
        /* <DEDUP_REMOVED lines=12> */
[--C-:B--2---:R-:W-:Y:S02]  /*13200*/  FFMA.FTZ R36, R51, c[0x0][0x2d0], -R49.reuse ;  /* 0x0000b40033247a23 */ /* 0x104fe40000010831 */
[C---:B------:R-:W-:Y:S02]  /*13210*/  FMUL.FTZ R128, R21.reuse, R128 ;  /* 0x0000008015807220 */ /* 0x040fe40000410000 */
[----:B------:R2:W3:Y:S01]  /*13220*/  MUFU.EX2 R218, R36 ;  /* 0x0000002400da7308 */ /* 0x0004e20000000800 */
[----:B------:R-:W-:Y:S02]  /*13230*/  FMUL.FTZ R129, R21, R129 ;  /* 0x0000008115817220 */ /* 0x000fe40000410000 */
[C---:B------:R-:W-:Y:S02]  /*13240*/  FMUL.FTZ R130, R20.reuse, R130 ;  /* 0x0000008214827220 */ /* 0x040fe40000410000 */
[----:B------:R-:W-:Y:S01]  /*13250*/  FMUL.FTZ R131, R20, R131 ;  /* 0x0000008314837220 */ /* 0x000fe20000410000 */
[-C--:B-1----:R-:W-:Y:S08]  /*13260*/  HMMA.16816.F32 R100, R24, R28.reuse, R100 ;  /* 0x0000001c1864723c */ /* 0x082ff00000001864 */
[C---:B------:R-:W-:Y:S07]  /*13270*/  HMMA.16816.F32 R104, R32.reuse, R28, R104 ;  /* 0x0000001c2068723c */ /* 0x040fee0000001868 */
[----:B------:R-:W-:Y:S01]  /*13280*/  FFMA.FTZ R28, R204, c[0x0][0x2d0], -R49 ;  /* 0x0000b400cc1c7a23 */ /* 0x000fe20000010831 */
[-C--:B------:R-:W-:Y:S01]  /*13290*/  HMMA.16816.F32 R108, R32, R30.reuse, R108 ;  /* 0x0000001e206c723c */ /* 0x080fe2000000186c */
[----:B--2---:R-:W1:Y:S02]  /*132a0*/  LDSM.16.MT88.4 R36, [R227+0x1900] ;  /* 0x00190000e324783b */ /* 0x004e640000004200 */
[----:B------:R2:W4:Y:S01]  /*132b0*/  MUFU.EX2 R200, R28 ;  /* 0x0000001c00c87308 */ /* 0x0005220000000800 */
[----:B------:R-:W-:Y:S02]  /*132c0*/  MOV R204, R177 ;  /* 0x000000b100cc7202 */ /* 0x000fe40000000f00 */
[----:B------:R-:W-:Y:S02]  /*132d0*/  MOV R177, R164 ;  /* 0x000000a400b17202 */ /* 0x000fe40000000f00 */
[C---:B------:R-:W-:Y:S05]  /*132e0*/  HMMA.16816.F32 R112, R24.reuse, R30, R112 ;  /* 0x0000001e1870723c */ /* 0x040fea0000001870 */
[----:B------:R5:W-:Y:S01]  /*132f0*/  MUFU.EX2 R164, R40 ;  /* 0x0000002800a47308 */ /* 0x000be20000000800 */
[--C-:B--2---:R-:W-:Y:S09]  /*13300*/  FFMA.FTZ R28, R41, c[0x0][0x2d0], -R50.reuse ;  /* 0x0000b400291c7a23 */ /* 0x104ff20000010832 */
[----:B------:R2:W-:Y:S01]  /*13310*/  MUFU.EX2 R166, R28 ;  /* 0x0000001c00a67308 */ /* 0x0005e20000000800 */
[----:B-----5:R-:W-:Y:S01]  /*13320*/  LDSM.16.MT88.4 R40, [R226+0x900] ;  /* 0x00090000e228783b */ /* 0x020fe20000004200 */
[-C--:B-1----:R-:W-:Y:S08]  /*13330*/  HMMA.16816.F32 R116, R24, R36.reuse, R116 ;  /* 0x000000241874723c */ /* 0x082ff00000001874 */
[C---:B------:R-:W-:Y:S04]  /*13340*/  HMMA.16816.F32 R120, R32.reuse, R36, R120 ;  /* 0x000000242078723c */ /* 0x040fe80000001878 */
[--C-:B--2---:R-:W-:Y:S04]  /*13350*/  FFMA.FTZ R28, R44, c[0x0][0x2d0], -R50.reuse ;  /* 0x0000b4002c1c7a23 */ /* 0x104fe80000010832 */
[-C--:B------:R-:W-:Y:S01]  /*13360*/  HMMA.16816.F32 R124, R32, R38.reuse, R124 ;  /* 0x00000026207c723c */ /* 0x080fe2000000187c */
[----:B------:R-:W-:Y:S01]  /*13370*/  LDSM.16.MT88.4 R44, [R228+0x900] ;  /* 0x00090000e42c783b */ /* 0x000fe20000004200 */
[----:B------:R1:W2:Y:S02]  /*13380*/  MUFU.EX2 R165, R28 ;  /* 0x0000001c00a57308 */ /* 0x0002a40000000800 */
[----:B------:R-:W-:Y:S03]  /*13390*/  FFMA.FTZ R36, R171, c[0x0][0x2d0], -R50 ;  /* 0x0000b400ab247a23 */ /* 0x000fe60000010832 */
[----:B---3--:R-:W-:Y:S01]  /*133a0*/  F2FP.PACK_AB R32, R202, R218 ;  /* 0x000000daca20723e */ /* 0x008fe200000000ff */
[----:B------:R-:W-:Y:S04]  /*133b0*/  HMMA.16816.F32 R128, R24, R38, R128 ;  /* 0x000000261880723c */ /* 0x000fe80000001880 */
[----:B------:R3:W5:Y:S01]  /*133c0*/  MUFU.EX2 R51, R36 ;  /* 0x0000002400337308 */ /* 0x0007620000000800 */
[----:B----4-:R-:W-:Y:S02]  /*133d0*/  F2FP.PACK_AB R34, R200, R201 ;  /* 0x000000c9c822723e */ /* 0x010fe400000000ff */
[----:B------:R-:W-:Y:S02]  /*133e0*/  F2FP.PACK_AB R24, R251, R252 ;  /* 0x000000fcfb18723e */ /* 0x000fe400000000ff */
[----:B------:R-:W-:Y:S03]  /*133f0*/  F2FP.PACK_AB R25, R223, R250 ;  /* 0x000000fadf19723e */ /* 0x000fe600000000ff */
[----:B------:R-:W-:Y:S02]  /*13400*/  F2FP.PACK_AB R26, R221, R222 ;  /* 0x000000dedd1a723e */ /* 0x000fe400000000ff */
[----:B------:R-:W-:Y:S01]  /*13410*/  F2FP.PACK_AB R27, R219, R220 ;  /* 0x000000dcdb1b723e */ /* 0x000fe200000000ff */
[----:B-1----:R-:W1:Y:S01]  /*13420*/  LDSM.16.MT88.4 R28, [R225+0x900] ;  /* 0x00090000e11c783b */ /* 0x002e620000004200 */
[----:B--2---:R-:W-:Y:S07]  /*13430*/  F2FP.PACK_AB R33, R165, R166 ;  /* 0x000000a6a521723e */ /* 0x004fee00000000ff */
[----:B---3--:R-:W2:Y:S01]  /*13440*/  LDSM.16.MT88.4 R36, [R227+0x900] ;  /* 0x00090000e324783b */ /* 0x008ea20000004200 */
[----:B-----5:R-:W-:Y:S01]  /*13450*/  F2FP.PACK_AB R35, R51, R164 ;  /* 0x000000a43323723e */ /* 0x020fe200000000ff */
[-C--:B-1----:R-:W-:Y:S08]  /*13460*/  HMMA.16816.F32 R4, R24, R28.reuse, R4 ;  /* 0x0000001c1804723c */ /* 0x082ff00000001804 */
        /* <DEDUP_REMOVED lines=8> */
[----:B------:R3:W-:Y:S01]  /*134f0*/  MUFU.EX2 R198, R40 ;  /* 0x0000002800c67308 */ /* 0x0007e20000000800 */
[----:B------:R-:W-:Y:S04]  /*13500*/  MOV R208, R184 ;  /* 0x000000b800d07202 */ /* 0x000fe80000000f00 */
[C---:B------:R-:W-:Y:S08]  /*13510*/  HMMA.16816.F32 R144, R24.reuse, R42, R144 ;  /* 0x0000002a1890723c */ /* 0x040ff00000001890 */
[-C--:B------:R-:W-:Y:S08]  /*13520*/  HMMA.16816.F32 R148, R24, R44.reuse, R148 ;  /* 0x0000002c1894723c */ /* 0x080ff00000001894 */
[C---:B------:R-:W-:Y:S04]  /*13530*/  HMMA.16816.F32 R152, R32.reuse, R44, R152 ;  /* 0x0000002c2098723c */ /* 0x040fe80000001898 */
[--C-:B---3--:R-:W-:Y:S02]  /*13540*/  FFMA.FTZ R40, R209, c[0x0][0x2d0], -R23.reuse ;  /* 0x0000b400d1287a23 */ /* 0x108fe40000010817 */
[----:B------:R-:W3:Y:S02]  /*13550*/  LDL.LU R209, [R1+0x18] ;  /* 0x0000180001d17983 */ /* 0x000ee40000300800 */
[-C--:B------:R-:W-:Y:S01]  /*13560*/  HMMA.16816.F32 R156, R32, R46.reuse, R156 ;  /* 0x0000002e209c723c */ /* 0x080fe2000000189c */
[----:B------:R4:W-:Y:S07]  /*13570*/  MUFU.EX2 R199, R40 ;  /* 0x0000002800c77308 */ /* 0x0009ee0000000800 */
[C---:B------:R-:W-:Y:S08]  /*13580*/  HMMA.16816.F32 R160, R24.reuse, R46, R160 ;  /* 0x0000002e18a0723c */ /* 0x040ff000000018a0 */
[-C--:B--2---:R-:W-:Y:S08]  /*13590*/  HMMA.16816.F32 R52, R24, R36.reuse, R52 ;  /* 0x000000241834723c */ /* 0x084ff00000001834 */
[C---:B------:R-:W-:Y:S01]  /*135a0*/  HMMA.16816.F32 R56, R32.reuse, R36, R56 ;  /* 0x000000242038723c */ /* 0x040fe20000001838 */
[----:B----4-:R-:W2:Y:S06]  /*135b0*/  LDSM.16.MT88.4 R40, [R226+0x2100] ;  /* 0x00210000e228783b */ /* 0x010eac0000004200 */
[--C-:B------:R-:W-:Y:S01]  /*135c0*/  FFMA.FTZ R36, R205, c[0x0][0x2d0], -R48.reuse ;  /* 0x0000b400cd247a23 */ /* 0x100fe20000010830 */
[-C--:B------:R-:W-:Y:S03]  /*135d0*/  HMMA.16816.F32 R60, R32, R38.reuse, R60 ;  /* 0x00000026203c723c */ /* 0x080fe6000000183c */
[----:B------:R4:W-:Y:S01]  /*135e0*/  MUFU.EX2 R197, R36 ;  /* 0x0000002400c57308 */ /* 0x0009e20000000800 */
[----:B------:R-:W-:Y:S04]  /*135f0*/  MOV R205, R183 ;  /* 0x000000b700cd7202 */ /* 0x000fe80000000f00 */
[C---:B------:R-:W-:Y:S08]  /*13600*/  HMMA.16816.F32 R64, R24.reuse, R38, R64 ;  /* 0x000000261840723c */ /* 0x040ff00000001840 */
[-C--:B-1----:R-:W-:Y:S08]  /*13610*/  HMMA.16816.F32 R68, R24, R28.reuse, R68 ;  /* 0x0000001c1844723c */ /* 0x082ff00000001844 */
[C---:B------:R-:W-:Y:S04]  /*13620*/  HMMA.16816.F32 R72, R32.reuse, R28, R72 ;  /* 0x0000001c2048723c */ /* 0x040fe80000001848 */
[--C-:B----4-:R-:W-:Y:S01]  /*13630*/  FFMA.FTZ R36, R206, c[0x0][0x2d0], -R48.reuse ;  /* 0x0000b400ce247a23 */ /* 0x110fe20000010830 */
[----:B------:R-:W-:Y:S03]  /*13640*/  MOV R206, R182 ;  /* 0x000000b600ce7202 */ /* 0x000fe60000000f00 */
[-C--:B------:R-:W-:Y:S01]  /*13650*/  HMMA.16816.F32 R76, R32, R30.reuse, R76 ;  /* 0x0000001e204c723c */ /* 0x080fe2000000184c */
[----:B------:R1:W-:Y:S07]  /*13660*/  MUFU.EX2 R196, R36 ;  /* 0x0000002400c47308 */ /* 0x0003ee0000000800 */
[C---:B------:R-:W-:Y:S01]  /*13670*/  HMMA.16816.F32 R80, R24.reuse, R30, R80 ;  /* 0x0000001e1850723c */ /* 0x040fe20000001850 */
[----:B------:R-:W-:Y:S07]  /*13680*/  LDSM.16.MT88.4 R28, [R227+0x2100] ;  /* 0x00210000e31c783b */ /* 0x000fee0000004200 */
[-C--:B--2---:R-:W-:Y:S08]  /*13690*/  HMMA.16816.F32 R84, R24, R40.reuse, R84 ;  /* 0x000000281854723c */ /* 0x084ff00000001854 */
[C---:B------:R-:W-:Y:S04]  /*136a0*/  HMMA.16816.F32 R88, R32.reuse, R40, R88 ;  /* 0x000000282058723c */ /* 0x040fe80000001858 */
[--C-:B-1----:R-:W-:Y:S01]  /*136b0*/  FFMA.FTZ R36, R215, c[0x0][0x2d0], -R23.reuse ;  /* 0x0000b400d7247a23 */ /* 0x102fe20000010817 */
[----:B------:R-:W-:Y:S01]  /*136c0*/  MOV R215, R181 ;  /* 0x000000b500d77202 */ /* 0x000fe20000000f00 */
[----:B------:R-:W-:Y:S01]  /*136d0*/  FFMA.FTZ R23, R217, c[0x0][0x2d0], -R23 ;  /* 0x0000b400d9177a23 */ /* 0x000fe20000010817 */
[----:B------:R-:W-:Y:S01]  /*136e0*/  MOV R217, R180 ;  /* 0x000000b400d97202 */ /* 0x000fe20000000f00 */
[-C--:B------:R-:W-:Y:S01]  /*136f0*/  HMMA.16816.F32 R92, R32, R42.reuse, R92 ;  /* 0x0000002a205c723c */ /* 0x080fe2000000185c */
[----:B------:R1:W-:Y:S07]  /*13700*/  MUFU.EX2 R195, R36 ;  /* 0x0000002400c37308 */ /* 0x0003ee0000000800 */
[C---:B------:R-:W-:Y:S01]  /*13710*/  HMMA.16816.F32 R96, R24.reuse, R42, R96 ;  /* 0x0000002a1860723c */ /* 0x040fe20000001860 */
[----:B------:R-:W-:Y:S02]  /*13720*/  LDSM.16.MT88.4 R40, [R227+0x1100] ;  /* 0x00110000e328783b */ /* 0x000fe40000004200 */
[----:B------:R2:W-:Y:S06]  /*13730*/  MUFU.EX2 R194, R23 ;  /* 0x0000001700c27308 */ /* 0x0005ec0000000800 */
[----:B-1----:R-:W1:Y:S03]  /*13740*/  LDSM.16.MT88.4 R36, [R228+0x2100] ;  /* 0x00210000e424783b */ /* 0x002e660000004200 */
[--C-:B--2---:R-:W-:Y:S01]  /*13750*/  FFMA.FTZ R23, R210, c[0x0][0x2d0], -R48.reuse ;  /* 0x0000b400d2177a23 */ /* 0x104fe20000010830 */
[----:B------:R-:W-:Y:S01]  /*13760*/  MOV R210, R179 ;  /* 0x000000b300d27202 */ /* 0x000fe20000000f00 */
[----:B------:R-:W-:Y:S01]  /*13770*/  FFMA.FTZ R48, R214, c[0x0][0x2d0], -R48 ;  /* 0x0000b400d6307a23 */ /* 0x000fe20000010830 */
[----:B------:R-:W-:Y:S01]  /*13780*/  MOV R214, R170 ;  /* 0x000000aa00d67202 */ /* 0x000fe20000000f00 */
[----:B------:R2:W-:Y:S10]  /*13790*/  MUFU.EX2 R171, R23 ;  /* 0x0000001700ab7308 */ /* 0x0005f40000000800 */
[----:B------:R-:W-:Y:S01]  /*137a0*/  MUFU.EX2 R170, R48 ;  /* 0x0000003000aa7308 */ /* 0x000fe20000000800 */
[--C-:B--2---:R-:W-:Y:S01]  /*137b0*/  FFMA.FTZ R23, R211, c[0x0][0x2d0], -R49.reuse ;  /* 0x0000b400d3177a23 */ /* 0x104fe20000010831 */
[-C--:B-1----:R-:W-:Y:S01]  /*137c0*/  HMMA.16816.F32 R100, R24, R36.reuse, R100 ;  /* 0x000000241864723c */ /* 0x082fe20000001864 */
[----:B------:R-:W2:Y:S07]  /*137d0*/  LDL.LU R211, [R1+0x14] ;  /* 0x0000140001d37983 */ /* 0x000eae0000300800 */
[----:B------:R1:W-:Y:S01]  /*137e0*/  MUFU.EX2 R48, R23 ;  /* 0x0000001700307308 */ /* 0x0003e20000000800 */
[C---:B------:R-:W-:Y:S08]  /*137f0*/  HMMA.16816.F32 R104, R32.reuse, R36, R104 ;  /* 0x000000242068723c */ /* 0x040ff00000001868 */
[-C--:B------:R-:W-:Y:S08]  /*13800*/  HMMA.16816.F32 R108, R32, R38.reuse, R108 ;  /* 0x00000026206c723c */ /* 0x080ff0000000186c */
[C---:B------:R-:W-:Y:S01]  /*13810*/  HMMA.16816.F32 R112, R24.reuse, R38, R112 ;  /* 0x000000261870723c */ /* 0x040fe20000001870 */
[----:B------:R-:W-:Y:S03]  /*13820*/  LDSM.16.MT88.4 R36, [R228+0x1100] ;  /* 0x00110000e424783b */ /* 0x000fe60000004200 */
[--C-:B-1----:R-:W-:Y:S01]  /*13830*/  FFMA.FTZ R23, R212, c[0x0][0x2d0], -R49.reuse ;  /* 0x0000b400d4177a23 */ /* 0x102fe20000010831 */
[----:B------:R-:W-:Y:S03]  /*13840*/  MOV R212, R178 ;  /* 0x000000b200d47202 */ /* 0x000fe60000000f00 */
[-C--:B------:R-:W-:Y:S01]  /*13850*/  HMMA.16816.F32 R116, R24, R28.reuse, R116 ;  /* 0x0000001c1874723c */ /* 0x080fe20000001874 */
[----:B------:R1:W4:Y:S07]  /*13860*/  MUFU.EX2 R47, R23 ;  /* 0x00000017002f7308 */ /* 0x00032e0000000800 */
[C---:B------:R-:W-:Y:S08]  /*13870*/  HMMA.16816.F32 R120, R32.reuse, R28, R120 ;  /* 0x0000001c2078723c */ /* 0x040ff00000001878 */
[-C--:B------:R-:W-:Y:S01]  /*13880*/  HMMA.16816.F32 R124, R32, R30.reuse, R124 ;  /* 0x0000001e207c723c */ /* 0x080fe2000000187c */
[----:B------:R-:W5:Y:S07]  /*13890*/  LDSM.16.MT88.4 R32, [R226+0x1100] ;  /* 0x00110000e220783b */ /* 0x000f6e0000004200 */
[----:B------:R-:W-:Y:S04]  /*138a0*/  HMMA.16816.F32 R128, R24, R30, R128 ;  /* 0x0000001e1880723c */ /* 0x000fe80000001880 */
[--C-:B-1----:R-:W-:Y:S01]  /*138b0*/  FFMA.FTZ R23, R213, c[0x0][0x2d0], -R49.reuse ;  /* 0x0000b400d5177a23 */ /* 0x102fe20000010831 */
[----:B----4-:R-:W-:Y:S01]  /*138c0*/  F2FP.PACK_AB R28, R47, R48 ;  /* 0x000000302f1c723e */ /* 0x010fe200000000ff */
[----:B------:R-:W4:Y:S01]  /*138d0*/  LDL.LU R213, [R1+0xc] ;  /* 0x00000c0001d57983 */ /* 0x000f220000300800 */
[----:B------:R-:W-:Y:S01]  /*138e0*/  FFMA.FTZ R49, R216, c[0x0][0x2d0], -R49 ;  /* 0x0000b400d8317a23 */ /* 0x000fe20000010831 */
[----:B------:R1:W-:Y:S01]  /*138f0*/  MUFU.EX2 R46, R23 ;  /* 0x00000017002e7308 */ /* 0x0003e20000000800 */
[----:B------:R-:W-:Y:S03]  /*13900*/  F2FP.PACK_AB R24, R199, R198 ;  /* 0x000000c6c718723e */ /* 0x000fe600000000ff */
[----:B------:R-:W-:Y:S02]  /*13910*/  F2FP.PACK_AB R25, R196, R197 ;  /* 0x000000c5c419723e */ /* 0x000fe400000000ff */
[----:B------:R-:W-:Y:S02]  /*13920*/  F2FP.PACK_AB R26, R194, R195 ;  /* 0x000000c3c21a723e */ /* 0x000fe400000000ff */
[----:B------:R-:W-:Y:S02]  /*13930*/  F2FP.PACK_AB R27, R170, R171 ;  /* 0x000000abaa1b723e */ /* 0x000fe400000000ff */
[----:B------:R-:W5:Y:S01]  /*13940*/  MUFU.EX2 R49, R49 ;  /* 0x0000003100317308 */ /* 0x000f620000000800 */
[----:B------:R-:W-:Y:S01]  /*13950*/  MOV R216, R177 ;  /* 0x000000b100d87202 */ /* 0x000fe20000000f00 */
[--C-:B-1----:R-:W-:Y:S02]  /*13960*/  FFMA.FTZ R23, R172, c[0x0][0x2d0], -R50.reuse ;  /* 0x0000b400ac177a23 */ /* 0x102fe40000010832 */
[----:B------:R-:W4:Y:S06]  /*13970*/  LDL.LU R172, [R1+0x10] ;  /* 0x0000100001ac7983 */ /* 0x000f2c0000300800 */
[----:B------:R1:W-:Y:S01]  /*13980*/  MUFU.EX2 R44, R23 ;  /* 0x00000017002c7308 */ /* 0x0003e20000000800 */
[----:B-----5:R-:W-:Y:S01]  /*13990*/  F2FP.PACK_AB R30, R49, R46 ;  /* 0x0000002e311e723e */ /* 0x020fe200000000ff */
[--C-:B-1----:R-:W-:Y:S01]  /*139a0*/  FFMA.FTZ R23, R174, c[0x0][0x2d0], -R50.reuse ;  /* 0x0000b400ae177a23 */ /* 0x102fe20000010832 */
[----:B------:R-:W-:Y:S02]  /*139b0*/  MOV R174, R176 ;  /* 0x000000b000ae7202 */ /* 0x000fe40000000f00 */
[-C--:B------:R-:W-:Y:S05]  /*139c0*/  HMMA.16816.F32 R176, R24, R188.reuse, R4 ;  /* 0x000000bc18b0723c */ /* 0x080fea0000001804 */
[----:B------:R1:W5:Y:S01]  /*139d0*/  MUFU.EX2 R45, R23 ;  /* 0x00000017002d7308 */ /* 0x0003620000000800 */
[----:B------:R-:W2:Y:S01]  /*139e0*/  LDSM.16.MT88.4 R4, [R225+0x2900] ;  /* 0x00290000e104783b */ /* 0x000ea20000004200 */
[--C-:B-1----:R-:W-:Y:S01]  /*139f0*/  FFMA.FTZ R23, R173, c[0x0][0x2d0], -R50.reuse ;  /* 0x0000b400ad177a23 */ /* 0x102fe20000010832 */
[----:B-----5:R-:W-:Y:S01]  /*13a00*/  F2FP.PACK_AB R29, R45, R44 ;  /* 0x0000002c2d1d723e */ /* 0x020fe200000000ff */
[----:B------:R-:W-:Y:S06]  /*13a10*/  FFMA.FTZ R50, R22, c[0x0][0x2d0], -R50 ;  /* 0x0000b40016327a23 */ /* 0x000fec0000010832 */
[----:B------:R-:W-:Y:S10]  /*13a20*/  MUFU.EX2 R23, R23 ;  /* 0x0000001700177308 */ /* 0x000ff40000000800 */
[----:B------:R-:W1:Y:S02]  /*13a30*/  MUFU.EX2 R50, R50 ;  /* 0x0000003200327308 */ /* 0x000e640000000800 */
[----:B-1----:R-:W-:Y:S07]  /*13a40*/  F2FP.PACK_AB R31, R50, R23 ;  /* 0x00000017321f723e */ /* 0x002fee00000000ff */
[C---:B------:R-:W-:Y:S01]  /*13a50*/  HMMA.16816.F32 R180, R28.reuse, R188, R8 ;  /* 0x000000bc1cb4723c */ /* 0x040fe20000001808 */
[----:B------:R-:W1:Y:S07]  /*13a60*/  LDSM.16.MT88.4 R8, [R226+0x2900] ;  /* 0x00290000e208783b */ /* 0x000e6e0000004200 */
[-C--:B------:R-:W-:Y:S01]  /*13a70*/  HMMA.16816.F32 R184, R28, R190.reuse, R12 ;  /* 0x000000be1cb8723c */ /* 0x080fe2000000180c */
[----:B------:R-:W5:Y:S07]  /*13a80*/  LDSM.16.MT88.4 R12, [R228+0x2900] ;  /* 0x00290000e40c783b */ /* 0x000f6e0000004200 */
[C---:B------:R-:W-:Y:S01]  /*13a90*/  HMMA.16816.F32 R188, R24.reuse, R190, R16 ;  /* 0x000000be18bc723c */ /* 0x040fe20000001810 */
[----:B------:R-:W1:Y:S07]  /*13aa0*/  LDSM.16.MT88.4 R16, [R227+0x2900] ;  /* 0x00290000e310783b */ /* 0x000e6e0000004200 */
        /* <DEDUP_REMOVED lines=13> */
[C---:B------:R-:W-:Y:S07]  /*13b80*/  HMMA.16816.F32 R72, R28.reuse, R4, R72 ;  /* 0x000000041c48723c */ /* 0x040fee0000001848 */
[----:B------:R-:W-:Y:S01]  /*13b90*/  FFMA.FTZ R4, R2, R211, R212 ;  /* 0x000000d302047223 */ /* 0x000fe200000100d4 */
[-C--:B------:R-:W-:Y:S04]  /*13ba0*/  HMMA.16816.F32 R76, R28, R6.reuse, R76 ;  /* 0x000000061c4c723c */ /* 0x080fe8000000184c */
[----:B------:R-:W-:Y:S04]  /*13bb0*/  FADD.FTZ R4, R217, R4 ;  /* 0x00000004d9047221 */ /* 0x000fe80000010000 */
[C---:B------:R-:W-:Y:S04]  /*13bc0*/  HMMA.16816.F32 R80, R24.reuse, R6, R80 ;  /* 0x000000061850723c */ /* 0x040fe80000001850 */
[----:B------:R-:W-:Y:S02]  /*13bd0*/  FADD.FTZ R5, R205, R4 ;  /* 0x00000004cd057221 */ /* 0x000fe40000010000 */
[----:B---3--:R-:W-:Y:S02]  /*13be0*/  FFMA.FTZ R4, R0, R209, R175 ;  /* 0x000000d100047223 */ /* 0x008fe400000100af */
[-C--:B-1----:R-:W-:Y:S04]  /*13bf0*/  HMMA.16816.F32 R84, R24, R8.reuse, R84 ;  /* 0x000000081854723c */ /* 0x082fe80000001854 */
[----:B------:R-:W-:Y:S02]  /*13c00*/  FADD.FTZ R0, R203, R5 ;  /* 0x00000005cb007221 */ /* 0x000fe40000010000 */
[----:B------:R-:W-:Y:S02]  /*13c10*/  FADD.FTZ R4, R192, R4 ;  /* 0x00000004c0047221 */ /* 0x000fe40000010000 */
[C---:B------:R-:W-:Y:S04]  /*13c20*/  HMMA.16816.F32 R88, R28.reuse, R8, R88 ;  /* 0x000000081c58723c */ /* 0x040fe80000001858 */
[----:B------:R-:W-:Y:S02]  /*13c30*/  FADD.FTZ R4, R193, R4 ;  /* 0x00000004c1047221 */ /* 0x000fe40000010000 */
[----:B------:R-:W-:Y:S02]  /*13c40*/  FADD.FTZ R5, R218, R0 ;  /* 0x00000000da057221 */ /* 0x000fe40000010000 */
[-C--:B------:R-:W-:Y:S04]  /*13c50*/  HMMA.16816.F32 R92, R28, R10.reuse, R92 ;  /* 0x0000000a1c5c723c */ /* 0x080fe8000000185c */
[----:B----4-:R-:W-:Y:S02]  /*13c60*/  FFMA.FTZ R20, R20, R213, R216 ;  /* 0x000000d514147223 */ /* 0x010fe400000100d8 */
[----:B------:R-:W-:Y:S02]  /*13c70*/  FADD.FTZ R4, R207, R4 ;  /* 0x00000004cf047221 */ /* 0x000fe40000010000 */
[----:B------:R-:W-:Y:S01]  /*13c80*/  FADD.FTZ R20, R210, R20 ;  /* 0x00000014d2147221 */ /* 0x000fe20000010000 */
[C---:B------:R-:W-:Y:S04]  /*13c90*/  HMMA.16816.F32 R96, R24.reuse, R10, R96 ;  /* 0x0000000a1860723c */ /* 0x040fe80000001860 */
[----:B------:R-:W-:Y:S02]  /*13ca0*/  FADD.FTZ R20, R206, R20 ;  /* 0x00000014ce147221 */ /* 0x000fe40000010000 */
[----:B------:R-:W-:Y:S01]  /*13cb0*/  FADD.FTZ R4, R166, R4 ;  /* 0x00000004a6047221 */ /* 0x000fe20000010000 */
[----:B------:R-:W-:Y:S01]  /*13cc0*/  MOV R166, R167 ;  /* 0x000000a700a67202 */ /* 0x000fe20000000f00 */
[----:B------:R-:W-:Y:S01]  /*13cd0*/  FADD.FTZ R5, R202, R5 ;  /* 0x00000005ca057221 */ /* 0x000fe20000010000 */
[-C--:B-----5:R-:W-:Y:S03]  /*13ce0*/  HMMA.16816.F32 R100, R24, R12.reuse, R100 ;  /* 0x0000000c1864723c */ /* 0x0a0fe60000001864 */
[----:B------:R-:W-:Y:S01]  /*13cf0*/  FADD.FTZ R4, R165, R4 ;  /* 0x00000004a5047221 */ /* 0x000fe20000010000 */
[----:B------:R-:W-:Y:S03]  /*13d00*/  MOV R165, R168 ;  /* 0x000000a800a57202 */ /* 0x000fe60000000f00 */
[----:B------:R-:W-:Y:S01]  /*13d10*/  FADD.FTZ R4, R164, R4 ;  /* 0x00000004a4047221 */ /* 0x000fe20000010000 */
[C---:B------:R-:W-:Y:S04]  /*13d20*/  HMMA.16816.F32 R104, R28.reuse, R12, R104 ;  /* 0x0000000c1c68723c */ /* 0x040fe80000001868 */
[----:B------:R-:W-:Y:S01]  /*13d30*/  FADD.FTZ R4, R51, R4 ;  /* 0x0000000433047221 */ /* 0x000fe20000010000 */
[----:B------:R-:W-:Y:S01]  /*13d40*/  MOV R164, R169 ;  /* 0x000000a900a47202 */ /* 0x000fe20000000f00 */
[----:B------:R-:W-:Y:S02]  /*13d50*/  FFMA.FTZ R21, R21, R172, R174 ;  /* 0x000000ac15157223 */ /* 0x000fe400000100ae */
        /* <DEDUP_REMOVED lines=8> */
[-C--:B------:R-:W-:Y:S03]  /*13de0*/  HMMA.16816.F32 R116, R24, R16.reuse, R116 ;  /* 0x000000101874723c */ /* 0x080fe60000001874 */
[----:B------:R-:W-:Y:S02]  /*13df0*/  FADD.FTZ R7, R250, R2 ;  /* 0x00000002fa077221 */ /* 0x000fe40000010000 */
[----:B------:R-:W-:Y:S02]  /*13e00*/  FADD.FTZ R2, R251, R6 ;  /* 0x00000006fb027221 */ /* 0x000fe40000010000 */
        /* <DEDUP_REMOVED lines=20> */
[----:B------:R1:W-:Y:S01]  /*13f50*/  STL [R1+0x10], R5 ;  /* 0x0000100501007387 */ /* 0x0003e20000100800 */
[----:B------:R-:W-:Y:S02]  /*13f60*/  FADD.FTZ R2, R46, R2 ;  /* 0x000000022e027221 */ /* 0x000fe40000010000 */
[----:B------:R-:W-:Y:S01]  /*13f70*/  FADD.FTZ R4, R170, R4 ;  /* 0x00000004aa047221 */ /* 0x000fe20000010000 */
[----:B------:R-:W-:Y:S01]  /*13f80*/  MOV R170, R3 ;  /* 0x0000000300aa7202 */ /* 0x000fe20000000f00 */
[----:B------:R-:W-:Y:S02]  /*13f90*/  FADD.FTZ R2, R49, R2 ;  /* 0x0000000231027221 */ /* 0x000fe40000010000 */
[----:B------:R-:W-:Y:S01]  /*13fa0*/  FADD.FTZ R0, R23, R0 ;  /* 0x0000000017007221 */ /* 0x000fe20000010000 */
[----:B------:R1:W-:Y:S03]  /*13fb0*/  STL [R1+0xc], R4 ;  /* 0x00000c0401007387 */ /* 0x0003e60000100800 */
[----:B------:R-:W-:Y:S01]  /*13fc0*/  FADD.FTZ R0, R50, R0 ;  /* 0x0000000032007221 */ /* 0x000fe20000010000 */
[----:B------:R1:W-:Y:S04]  /*13fd0*/  STL [R1+0x14], R2 ;  /* 0x0000140201007387 */ /* 0x0003e80000100800 */
[----:B------:R1:W-:Y:S01]  /*13fe0*/  STL [R1+0x18], R0 ;  /* 0x0000180001007387 */ /* 0x0003e20000100800 */
[----:B------:R-:W-:-:S05]  /*13ff0*/  @P0 BRA `(.L_x_2439) ;  /* 0xffffb5d000000947 */ /* 0x000fca000383ffff */
.L_x_2421:
        /* <DEDUP_REMOVED lines=185> */
.L_x_2359:
        /* <DEDUP_REMOVED lines=227> */
.L_x_2442:
[----:B-1----:R-:W-:Y:S05]  /*159c0*/  BSYNC B0 ;  /* 0x0000000000007941 */ /* 0x002fea0003800000 */
.L_x_2441:
        /* <DEDUP_REMOVED lines=97> */
.L_x_2444:
[----:B------:R-:W-:Y:S05]  /*15fe0*/  BSYNC B0 ;  /* 0x0000000000007941 */ /* 0x000fea0003800000 */
.L_x_2443:
        /* <DEDUP_REMOVED lines=97> */
.L_x_2446:
[----:B------:R-:W-:Y:S05]  /*16600*/  BSYNC B0 ;  /* 0x0000000000007941 */ /* 0x000fea0003800000 */
.L_x_2445:
        /* <DEDUP_REMOVED lines=98> */
.L_x_2440:
        /* <DEDUP_REMOVED lines=50> */
.L_x_2447:
        /* <DEDUP_REMOVED lines=11> */
.L_x_3624:


//--------------------- .text._ZN7cutlass13device_kernelIN5flash19enable_sm80_to_sm89INS1_16FlashAttnFwdSm80INS1_25CollectiveMainloopFwdSm80ILi8ELi1ELb1EN4cute5tupleIJNS5_1CILi128EEENS7_ILi96EEES8_EEELi128ENS_6half_tEfNS_4arch4Sm80ELb0ELb1ELb0ELb1ELb1ELb0ELb1ELb1EEENS1_21CollectiveEpilogueFwdINS6_IJS8_S8_S9_EEENS6_IJNS7_ILi1EEESH_SH_EEESB_SD_Li256ELb1ELb1ELb1ELb0EEENS1_36VarlenDynamicPersistentTileSchedulerILi128ELi96ELi256ELi256ELb1ELb1ELb0ELb1ELb0ELb1EEEEEEEEEvNT_6ParamsE --------------------------
	.section	.text._ZN7cutlass13device_kernelIN5flash19enable_sm80_to_sm89INS1_16FlashAttnFwdSm80INS1_25CollectiveMainloopFwdSm80ILi8ELi1ELb1EN4cute5tupleIJNS5_1CILi128EEENS7_ILi96EEES8_EEELi128ENS_6half_tEfNS_4arch4Sm80ELb0ELb1ELb0ELb1ELb1ELb0ELb1ELb1EEENS1_21CollectiveEpilogueFwdINS6_IJS8_S8_S9_EEENS6_IJNS7_ILi1EEESH_SH_EEESB_SD_Li256ELb1ELb1ELb1ELb0EEENS1_36VarlenDynamicPersistentTileSchedulerILi128ELi96ELi256ELi256ELb1ELb1ELb0ELb1ELb0ELb1EEEEEEEEEvNT_6ParamsE,"ax",@progbits
	.sectioninfo	@"SHI_REGISTERS=255"
	.align	128
.text._ZN7cutlass13device_kernelIN5flash19enable_sm80_to_sm89INS1_16FlashAttnFwdSm80INS1_25CollectiveMainloopFwdSm80ILi8ELi1ELb1EN4cute5tupleIJNS5_1CILi128EEENS7_ILi96EEES8_EEELi128ENS_6half_tEfNS_4arch4Sm80ELb0ELb1ELb0ELb1ELb1ELb0ELb1ELb1EEENS1_21CollectiveEpilogueFwdINS6_IJS8_S8_S9_EEENS6_IJNS7_ILi1EEESH_SH_EEESB_SD_Li256ELb1ELb1ELb1ELb0EEENS1_36VarlenDynamicPersistentTileSchedulerILi128ELi96ELi256ELi256ELb1ELb1ELb0ELb1ELb0ELb1EEEEEEEEEvNT_6ParamsE:
        .type           _ZN7cutlass13device_kernelIN5flash19enable_sm80_to_sm89INS1_16FlashAttnFwdSm80INS1_25CollectiveMainloopFwdSm80ILi8ELi1ELb1EN4cute5tupleIJNS5_1CILi128EEENS7_ILi96EEES8_EEELi128ENS_6half_tEfNS_4arch4Sm80ELb0ELb1ELb0ELb1ELb1ELb0ELb1ELb1EEENS1_21CollectiveEpilogueFwdINS6_IJS8_S8_S9_EEENS6_IJNS7_ILi1EEESH_SH_EEESB_SD_Li256ELb1ELb1ELb1ELb0EEENS1_36VarlenDynamicPersistentTileSchedulerILi128ELi96ELi256ELi256ELb1ELb1ELb0ELb1ELb0ELb1EEEEEEEEEvNT_6ParamsE,@function
        .size           _ZN7cutlass13device_kernelIN5flash19enable_sm80_to_sm89INS1_16FlashAttnFwdSm80INS1_25CollectiveMainloopFwdSm80ILi8ELi1ELb1EN4cute5tupleIJNS5_1CILi128EEENS7_ILi96EEES8_EEELi128ENS_6half_tEfNS_4arch4Sm80ELb0ELb1ELb0ELb1ELb1ELb0ELb1ELb1EEENS1_21CollectiveEpilogueFwdINS6_IJS8_S8_S9_EEENS6_IJNS7_ILi1EEESH_SH_EEESB_SD_Li256ELb1ELb1ELb1ELb0EEENS1_36VarlenDynamicPersistentTileSchedulerILi128ELi96ELi256ELi256ELb1ELb1ELb0ELb1ELb0ELb1EEEEEEEEEvNT_6ParamsE,(.L_x_3625 - _ZN7cutlass13device_kernelIN5flash19enable_sm80_to_sm89INS1_16FlashAttnFwdSm80INS1_25CollectiveMainloopFwdSm80ILi8ELi1ELb1EN4cute5tupleIJNS5_1CILi128EEENS7_ILi96EEES8_EEELi128ENS_6half_tEfNS_4arch4Sm80ELb0ELb1ELb0ELb1ELb1ELb0ELb1ELb1EEENS1_21CollectiveEpilogueFwdINS6_IJS8_S8_S9_EEENS6_IJNS7_ILi1EEESH_SH_EEESB_SD_Li256ELb1ELb1ELb1ELb0EEENS1_36VarlenDynamicPersistentTileSchedulerILi128ELi96ELi256ELi256ELb1ELb1ELb0ELb1ELb0ELb1EEEEEEEEEvNT_6ParamsE)
        .other          _ZN7cutlass13device_kernelIN5flash19enable_sm80_to_sm89INS1_16FlashAttnFwdSm80INS1_25CollectiveMainloopFwdSm80ILi8ELi1ELb1EN4cute5tupleIJNS5_1CILi128EEENS7_ILi96EEES8_EEELi128ENS_6half_tEfNS_4arch4Sm80ELb0ELb1ELb0ELb1ELb1ELb0ELb1ELb1EEENS1_21CollectiveEpilogueFwdINS6_IJS8_S8_S9_EEENS6_IJNS7_ILi1EEESH_SH_EEESB_SD_Li256ELb1ELb1ELb1ELb0EEENS1_36VarlenDynamicPersistentTileSchedulerILi128ELi96ELi256ELi256ELb1ELb1ELb0ELb1ELb0ELb1EEEEEEEEEvNT_6ParamsE,@"STO_CUDA_ENTRY STV_DEFAULT"
_ZN7cutlass13device_kernelIN5flash19enable_sm80_to_sm89INS1_16FlashAttnFwdSm80INS1_25CollectiveMainloopFwdSm80ILi8ELi1ELb1EN4cute5tupleIJNS5_1CILi128EEENS7_ILi96EEES8_EEELi128ENS_6half_tEfNS_4arch4Sm80ELb0ELb1ELb0ELb1ELb1ELb0ELb1ELb1EEENS1_21CollectiveEpilogueFwdINS6_IJS8_S8_S9_EEENS6_IJNS7_ILi1EEESH_SH_EEESB_SD_Li256ELb1ELb1ELb1ELb0EEENS1_36VarlenDynamicPersistentTileSchedulerILi128ELi96ELi256ELi256ELb1ELb1ELb0ELb1ELb0ELb1EEEEEEEEEvNT_6ParamsE:
        /* <DEDUP_REMOVED lines=52> */
.L_x_2453:
        /* <DEDUP_REMOVED lines=16> */
.L_x_2617:
        /* <DEDUP_REMOVED lines=16> */
.L_x_2618:
[----:B---3--:R-:W-:-:S05]  /*0540*/  IMAD R0, R0, c[0x0][0x538], RZ ;  /* 0x00014e0000007a24 */ /* 0x008fca00078e02ff */
[----:B------:R-:W-:-:S04]  /*0550*/  IADD3 R6, R0, R6, RZ ;  /* 0x0000000600067210 */ /* 0x000fc80007ffe0ff */
[----:B------:R-:W-:-:S13]  /*0560*/  ISETP.GT.AND P0, PT, R6, UR4, PT ;  /* 0x0000000406007c0c */ /* 0x000fda000bf04270 */
[----:B-12---:R-:W-:Y:S05]  /*0570*/  @!P0 BRA `(.L_x_2453) ;  /* 0xfffffdc000008947 */ /* 0x006fea000383ffff */
.L_x_2449:
[----:B------:R-:W-:-:S05]  /*0580*/  IADD3 R10, -R0, R6, RZ ;  /* 0x00000006000a7210 */ /* 0x000fca0007ffe1ff */
[----:B------:R-:W-:-:S05]  /*0590*/  IMAD R0, R4, c[0x0][0x538], R10 ;  /* 0x00014e0004007a24 */ /* 0x000fca00078e020a */
[----:B------:R-:W-:Y:S01]  /*05a0*/  ISETP.GT.AND P0, PT, R0, UR4, PT ;  /* 0x0000000400007c0c */ /* 0x000fe2000bf04270 */
[----:B------:R-:W-:-:S12]  /*05b0*/  BRA.DIV ~URZ, `(.L_x_2454) ;  /* 0x000162b27f007947 */ /* 0x000fd8000b800000 */
[----:B------:R-:W-:-:S04]  /*05c0*/  VOTE.ANY R6, PT, !P0 ;  /* 0x0000000000067806 */ /* 0x000fc800040e0100 */
.L_x_2619:
[----:B------:R-:W1:Y:S02]  /*05d0*/  POPC R0, R6 ;  /* 0x0000000600007309 */ /* 0x000e640000000000 */
[----:B-12---:R-:W-:Y:S01]  /*05e0*/  IADD3 R251, R0, R7, RZ ;  /* 0x0000000700fb7210 */ /* 0x006fe20007ffe0ff */
[----:B------:R-:W-:Y:S05]  /*05f0*/  BRA.DIV ~URZ, `(.L_x_2455) ;  /* 0x000162c27f007947 */ /* 0x000fea000b800000 */
[----:B------:R1:W2:Y:S01]  /*0600*/  SHFL.IDX PT, R12, R9, R0, 0x1f ;  /* 0x00001f00090c7589 */ /* 0x0002a200000e0000 */
[----:B------:R-:W-:-:S03]  /*0610*/  MOV R5, RZ ;  /* 0x000000ff00057202 */ /* 0x000fc60000000f00 */
[----:B------:R1:W3:Y:S04]  /*0620*/  SHFL.IDX PT, R9, R8, R0, 0x1f ;  /* 0x00001f0008097589 */ /* 0x0002e800000e0000 */
.L_x_2620:
[----:B------:R-:W-:Y:S01]  /*0630*/  ISETP.NE.AND P0, PT, R6, RZ, PT ;  /* 0x000000ff0600720c */ /* 0x000fe20003f05270 */
[----:B------:R-:W-:-:S12]  /*0640*/  BSSY B0, `(.L_x_2456) ;  /* 0x0000005000007945 */ /* 0x000fd80003800000 */
[----:B------:R-:W-:Y:S05]  /*0650*/  @!P0 BRA `(.L_x_2457) ;  /* 0x0000003000008947 */ /* 0x000fea0003800000 */
[----:B-1----:R-:W-:Y:S01]  /*0660*/  IADD3 R0, R0, -0x1, RZ ;  /* 0xffffffff00007810 */ /* 0x002fe20007ffe0ff */
[----:B------:R-:W-:Y:S05]  /*0670*/  BRA.DIV ~URZ, `(.L_x_2458) ;  /* 0x000163227f007947 */ /* 0x000fea000b800000 */
[----:B------:R1:W4:Y:S02]  /*0680*/  SHFL.IDX PT, R5, R4, R0, 0x1f ;  /* 0x00001f0004057589 */ /* 0x00032400000e0000 */
.L_x_2457:
[----:B------:R-:W-:Y:S05]  /*0690*/  BSYNC B0 ;  /* 0x0000000000007941 */ /* 0x000fea0003800000 */
.L_x_2456:
        /* <DEDUP_REMOVED lines=67> */
.L_x_2460:
        /* <DEDUP_REMOVED lines=68> */
.L_x_2461:
[----:B------:R-:W-:Y:S05]  /*0f10*/  BSYNC B0 ;  /* 0x0000000000007941 */ /* 0x000fea0003800000 */
.L_x_2459:
[----:B------:R-:W-:-:S04]  /*0f20*/  LOP3.LUT R0, RZ, R0, RZ, 0x33, !PT ;  /* 0x00000000ff007212 */ /* 0x000fc800078e33ff */
[----:B------:R-:W-:Y:S01]  /*0f30*/  IADD3 R249, R0, R12, RZ ;  /* 0x0000000c00f97210 */ /* 0x000fe20007ffe0ff */
[----:B------:R-:W-:Y:S05]  /*0f40*/  BRA `(.L_x_2462) ;  /* 0x0000004000007947 */ /* 0x000fea0003800000 */
.L_x_2450:
[----:B--2---:R-:W-:Y:S01]  /*0f50*/  IMAD.MOV.U32 R249, RZ, RZ, RZ ;  /* 0x000000fffff97224 */ /* 0x004fe200078e00ff */
[----:B------:R-:W-:Y:S01]  /*0f60*/  MOV R250, RZ ;  /* 0x000000ff00fa7202 */ /* 0x000fe20000000f00 */
[----:B------:R-:W-:Y:S01]  /*0f70*/  IMAD.U32 R248, RZ, RZ, UR4 ;  /* 0x00000004fff87e24 */ /* 0x000fe2000f8e00ff */
[----:B------:R-:W-:Y:S02]  /*0f80*/  MOV R251, c[0x0][0x53c] ;  /* 0x00014f0000fb7a02 */ /* 0x000fe40000000f00 */
.L_x_2462:
[----:B------:R-:W-:Y:S01]  /*0f90*/  ISETP.NE.AND P0, PT, R13, RZ, PT ;  /* 0x000000ff0d00720c */ /* 0x000fe20003f05270 */
[----:B------:R-:W-:-:S12]  /*0fa0*/  WARPSYNC 0xffffffff ;  /* 0xffffffff00007948 */ /* 0x000fd80003800000 */
[----:B------:R1:W-:Y:S04]  /*0fb0*/  @!P0 STS.128 [0xe100], R248 ;  /* 0x00e100f8ff008388 */ /* 0x0003e80000000c00 */
[----:B------:R-:W-:Y:S06]  /*0fc0*/  BAR.ARV 0x5, 0x100 ;  /* 0x0144000000007b1d */ /* 0x000fec0000002000 */
.L_x_2448:
        /* <DEDUP_REMOVED lines=131> */
[C---:B------:R-:W-:Y:S01]  /*1800*/  IADD3 R20, R231.reuse, 0x30, RZ ;  /* 0x00000030e7147810 */ /* 0x040fe20007ffe0ff */
[----:B------:R-:W-:Y:S01]  /*1810*/  IMAD.IADD R186, R184, 0x1, R2 ;  /* 0x00000001b8ba7824 */ /* 0x000fe200078e0202 */
[----:B------:R1:W-:Y:S01]  /*1820*/  STL [R1+0x4], R7 ;  /* 0x0000040701007387 */ /* 0x0003e20000100800 */
[----:B------:R-:W-:Y:S01]  /*1830*/  IMAD.IADD R191, R2, 0x1, R190 ;  /* 0x0000000102bf7824 */ /* 0x000fe200078e02be */
[----:B------:R-:W-:Y:S01]  /*1840*/  IADD3 R11, R231, 0x70, RZ ;  /* 0x00000070e70b7810 */ /* 0x000fe20007ffe0ff */
[----:B------:R-:W-:Y:S01]  /*1850*/  IMAD.IADD R2, R3, 0x1, R6 ;  /* 0x0000000103027824 */ /* 0x000fe200078e0206 */
[C---:B------:R-:W-:Y:S01]  /*1860*/  IADD3 R17, R231.reuse, 0x48, RZ ;  /* 0x00000048e7117810 */ /* 0x040fe20007ffe0ff */
[----:B------:R-:W-:Y:S01]  /*1870*/  IMAD R189, R4, 0x2, R184 ;  /* 0x0000000204bd7824 */ /* 0x000fe200078e02b8 */
[C---:B------:R-:W-:Y:S01]  /*1880*/  IADD3 R13, R231.reuse, 0x60, RZ ;  /* 0x00000060e70d7810 */ /* 0x040fe20007ffe0ff */
        /* <DEDUP_REMOVED lines=15> */
.L_x_2616:
        /* <DEDUP_REMOVED lines=22> */
.L_x_2463:
[----:B------:R-:W-:-:S04]  /*1ae0*/  ISETP.NE.U32.AND P0, PT, RZ, c[0x0][0x368], PT ;  /* 0x0000da00ff007a0c */ /* 0x000fc80003f05070 */
[----:B------:R-:W-:-:S13]  /*1af0*/  ISETP.NE.AND.EX P0, PT, RZ, c[0x0][0x36c], PT, P0 ;  /* 0x0000db00ff007a0c */ /* 0x000fda0003f05300 */
[----:B------:R-:W-:Y:S05]  /*1b00*/  @!P0 BRA `(.L_x_2464) ;  /* 0x0000003000008947 */ /* 0x000fea0003800000 */
[----:B-1----:R-:W-:-:S05]  /*1b10*/  IMAD.WIDE R2, R251, R13, c[0x0][0x368] ;  /* 0x0000da00fb027625 */ /* 0x002fca00078e020d */
[----:B------:R1:W5:Y:S01]  /*1b20*/  LDG.E R0, [R2.64] ;  /* 0x0000000602007981 */ /* 0x000362000c1e1900 */
[----:B------:R-:W-:Y:S05]  /*1b30*/  BRA `(.L_x_2465) ;  /* 0x0000008000007947 */ /* 0x000fea0003800000 */
.L_x_2464:
        /* <DEDUP_REMOVED lines=8> */
.L_x_2465:
        /* <DEDUP_REMOVED lines=28> */
.L_x_2468:
[----:B------:R-:W-:-:S13]  /*1d80*/  ISETP.NE.AND P0, PT, R249, 0x1, PT ;  /* 0x00000001f900780c */ /* 0x000fda0003f05270 */
[----:B------:R-:W-:-:S05]  /*1d90*/  @P0 IMAD.HI.U32 R0, R2, c[0x0][0x330], RZ ;  /* 0x0000cc0002000a27 */ /* 0x000fca00078e00ff */
[----:B------:R-:W-:Y:S02]  /*1da0*/  @P0 SHF.R.U32.HI R2, RZ, c[0x0][0x334], R0 ;  /* 0x0000cd00ff020a19 */ /* 0x000fe40000011600 */
.L_x_2469:
[----:B------:R-:W-:Y:S05]  /*1db0*/  BSYNC B0 ;  /* 0x0000000000007941 */ /* 0x000fea0003800000 */
.L_x_2467:
[----:B------:R-:W-:-:S05]  /*1dc0*/  IMAD R2, R2, R249, c[0x0][0x32c] ;  /* 0x0000cb0002027624 */ /* 0x000fca00078e02f9 */
[----:B------:R-:W-:-:S04]  /*1dd0*/  IMNMX R3, R3, R2, PT ;  /* 0x0000000203037217 */ /* 0x000fc80003800200 */
.L_x_2466:
        /* <DEDUP_REMOVED lines=25> */
.L_x_2472:
[----:B------:R-:W-:-:S13]  /*1f70*/  ISETP.NE.AND P0, PT, R249, 0x1, PT ;  /* 0x00000001f900780c */ /* 0x000fda0003f05270 */
[----:B------:R-:W-:-:S05]  /*1f80*/  @P0 IMAD.HI.U32 R3, R0, c[0x0][0x330], RZ ;  /* 0x0000cc0000030a27 */ /* 0x000fca00078e00ff */
[----:B------:R-:W-:Y:S02]  /*1f90*/  @P0 SHF.R.U32.HI R0, RZ, c[0x0][0x334], R3 ;  /* 0x0000cd00ff000a19 */ /* 0x000fe40000011603 */
.L_x_2473:
[----:B------:R-:W-:Y:S05]  /*1fa0*/  BSYNC B0 ;  /* 0x0000000000007941 */ /* 0x000fea0003800000 */
.L_x_2471:
[----:B------:R-:W-:-:S05]  /*1fb0*/  IMAD R0, R0, c[0x0][0x32c], RZ ;  /* 0x0000cb0000007a24 */ /* 0x000fca00078e02ff */
[----:B------:R-:W-:-:S05]  /*1fc0*/  IMNMX R2, R2, R0, !PT ;  /* 0x0000000002027217 */ /* 0x000fca0007800200 */
.L_x_2470:
        /* <DEDUP_REMOVED lines=45> */
.L_x_2475:
[----:B------:R-:W-:Y:S05]  /*22a0*/  BSYNC B0 ;  /* 0x0000000000007941 */ /* 0x000fea0003800000 */
.L_x_2474:
        /* <DEDUP_REMOVED lines=56> */
[----:B------:R-:W-:Y:S01]  /*2630*/  SHF.R.S32.HI R90, RZ, 0x1f, R216 ;  /* 0x0000001fff5a7819 */ /* 0x000fe200000114d8 */
[----:B------:R-:W-:Y:S01]  /*2640*/  IMAD.MOV.U32 R3, RZ, RZ, R0 ;  /* 0x000000ffff037224 */ /* 0x000fe200078e0000 */
[----:B------:R-:W-:Y:S01]  /*2650*/  BAR.SYNC.DEFER_BLOCKING 0x0 ;  /* 0x0000000000007b1d */ /* 0x000fe20000010000 */
[----:B------:R-:W-:Y:S01]  /*2660*/  IMAD.IADD R4, R203, 0x1, R243 ;  /* 0x00000001cb047824 */ /* 0x000fe200078e02f3 */
[----:B------:R-:W-:Y:S01]  /*2670*/  SHF.R.S32.HI R91, RZ, 0x1f, R208 ;  /* 0x0000001fff5b7819 */ /* 0x000fe200000114d0 */
[----:B------:R-:W-:Y:S01]  /*2680*/  IMAD.WIDE.U32 R2, R21, c[0x0][0x1b8], R2 ;  /* 0x00006e0015027a25 */ /* 0x000fe200078e0002 */
[----:B------:R-:W-:-:S03]  /*2690*/  LOP3.LUT R194, R194, 0xfff7ffff, RZ, 0xc0, !PT ;  /* 0xfff7ffffc2c27812 */ /* 0x000fc600078ec0ff */
[----:B------:R-:W-:-:S04]  /*26a0*/  @P4 IMAD.HI.U32 R7, R4, c[0x0][0x2c8], RZ ;  /* 0x0000b20004074a27 */ /* 0x000fc800078e00ff */
[----:B------:R-:W-:Y:S01]  /*26b0*/  IMAD.MOV.U32 R0, RZ, RZ, R4 ;  /* 0x000000ffff007224 */ /* 0x000fe200078e0004 */
[----:B------:R-:W-:Y:S01]  /*26c0*/  @P4 SHF.R.U32.HI R0, RZ, c[0x0][0x2cc], R7 ;  /* 0x0000b300ff004a19 */ /* 0x000fe20000011607 */
[----:B------:R-:W-:Y:S02]  /*26d0*/  IMAD R6, R6, c[0x0][0x1c0], RZ ;  /* 0x0000700006067a24 */ /* 0x000fe400078e02ff */
[----:B------:R-:W-:Y:S01]  /*26e0*/  IMAD R3, R21, c[0x0][0x1bc], R3 ;  /* 0x00006f0015037a24 */ /* 0x000fe200078e0203 */
[----:B------:R-:W-:Y:S01]  /*26f0*/  SHF.R.S32.HI R7, RZ, 0x1f, R0 ;  /* 0x0000001fff077819 */ /* 0x000fe20000011400 */
[C---:B------:R-:W-:Y:S02]  /*2700*/  IMAD R8, R5.reuse, c[0x0][0x1c4], R6 ;  /* 0x0000710005087a24 */ /* 0x040fe400078e0206 */
[----:B------:R-:W-:Y:S02]  /*2710*/  IMAD.MOV R6, RZ, RZ, -R0 ;  /* 0x000000ffff067224 */ /* 0x000fe400078e0a00 */
[----:B------:R-:W-:-:S04]  /*2720*/  IMAD.WIDE.U32 R2, R5, c[0x0][0x1c0], R2 ;  /* 0x0000700005027a25 */ /* 0x000fc800078e0002 */
[----:B------:R-:W-:Y:S02]  /*2730*/  IMAD R4, R6, c[0x0][0x2c4], R4 ;  /* 0x0000b10006047a24 */ /* 0x000fe400078e0204 */
[----:B------:R-:W-:Y:S02]  /*2740*/  IMAD R5, R7, c[0x0][0x1b0], RZ ;  /* 0x00006c0007057a24 */ /* 0x000fe400078e02ff */
[----:B------:R-:W-:Y:S02]  /*2750*/  IMAD.IADD R3, R3, 0x1, R8 ;  /* 0x0000000103037824 */ /* 0x000fe400078e0208 */
[C---:B------:R-:W-:Y:S01]  /*2760*/  IMAD R6, R0.reuse, c[0x0][0x1b4], R5 ;  /* 0x00006d0000067a24 */ /* 0x040fe200078e0205 */
[----:B------:R-:W-:Y:S01]  /*2770*/  SHF.R.S32.HI R5, RZ, 0x1f, R4 ;  /* 0x0000001fff057819 */ /* 0x000fe20000011404 */
[----:B------:R-:W-:-:S04]  /*2780*/  IMAD.WIDE.U32 R2, R0, c[0x0][0x1b0], R2 ;  /* 0x00006c0000027a25 */ /* 0x000fc800078e0002 */
[----:B------:R-:W-:Y:S02]  /*2790*/  IMAD R0, R5, c[0x0][0x1a8], RZ ;  /* 0x00006a0005007a24 */ /* 0x000fe400078e02ff */
[----:B------:R-:W-:Y:S02]  /*27a0*/  IMAD.IADD R3, R3, 0x1, R6 ;  /* 0x0000000103037824 */ /* 0x000fe400078e0206 */
[C---:B------:R-:W-:Y:S02]  /*27b0*/  IMAD R0, R4.reuse, c[0x0][0x1ac], R0 ;  /* 0x00006b0004007a24 */ /* 0x040fe400078e0200 */
[----:B------:R-:W-:Y:S01]  /*27c0*/  IMAD.WIDE.U32 R2, R4, c[0x0][0x1a8], R2 ;  /* 0x00006a0004027a25 */ /* 0x000fe200078e0002 */
[----:B-----5:R-:W-:-:S03]  /*27d0*/  SHF.R.S32.HI R4, RZ, 0x1f, R9 ;  /* 0x0000001fff047819 */ /* 0x020fc60000011409 */
[----:B------:R-:W-:Y:S01]  /*27e0*/  IMAD.IADD R0, R3, 0x1, R0 ;  /* 0x0000000103007824 */ /* 0x000fe200078e0200 */
[C---:B------:R-:W-:Y:S01]  /*27f0*/  LEA R7, P0, R2.reuse, c[0x0][0x160], 0x1 ;  /* 0x0000580002077a11 */ /* 0x040fe200078008ff */
[----:B------:R-:W-:Y:S02]  /*2800*/  IMAD.MOV.U32 R19, RZ, RZ, 0x60 ;  /* 0x00000060ff137424 */ /* 0x000fe400078e00ff */
[----:B------:R-:W-:Y:S01]  /*2810*/  IMAD R17, R229, c[0x0][0x2c4], RZ ;  /* 0x0000b100e5117a24 */ /* 0x000fe200078e02ff */
[----:B------:R-:W-:Y:S01]  /*2820*/  LEA.HI.X R6, R2, c[0x0][0x164], R0, 0x1, P0 ;  /* 0x0000590002067a11 */ /* 0x000fe200000f0c00 */
[----:B------:R-:W-:Y:S01]  /*2830*/  SHFL.IDX PT, R14, R7, 0x1, 0x181f ;  /* 0x00381f00070e7f89 */ /* 0x000fe200000e0000 */
[----:B------:R-:W-:Y:S02]  /*2840*/  IMAD.IADD R16, R244, 0x1, R243 ;  /* 0x00000001f4107824 */ /* 0x000fe400078e02f3 */
[----:B------:R-:W-:Y:S01]  /*2850*/  IMAD.MOV.U32 R204, RZ, RZ, c[0x0][0x2b8] ;  /* 0x0000ae00ffcc7624 */ /* 0x000fe200078e00ff */
[----:B------:R-:W1:Y:S01]  /*2860*/  SHFL.IDX PT, R0, R7, RZ, 0x181f ;  /* 0x00181fff07007589 */ /* 0x000e6200000e0000 */
[----:B------:R-:W-:Y:S01]  /*2870*/  IMAD R195, R201, R19, -0x60 ;  /* 0xffffffa0c9c37424 */ /* 0x000fe200078e0213 */
[----:B------:R-:W-:Y:S01]  /*2880*/  ISETP.GE.AND P1, PT, R16, R17, PT ;  /* 0x000000111000720c */ /* 0x000fe20003f26270 */
[----:B------:R-:W-:Y:S01]  /*2890*/  IMAD R4, R4, c[0x0][0x2b0], RZ ;  /* 0x0000ac0004047a24 */ /* 0x000fe200078e02ff */
[----:B------:R-:W2:Y:S01]  /*28a0*/  SHFL.IDX PT, R3, R6, RZ, 0x181f ;  /* 0x00181fff06037589 */ /* 0x000ea200000e0000 */
[----:B------:R-:W-:Y:S01]  /*28b0*/  ISETP.NE.AND P5, PT, R204, 0x1, PT ;  /* 0x00000001cc00780c */ /* 0x000fe20003fa5270 */
[----:B------:R-:W-:Y:S01]  /*28c0*/  IMAD.IADD R2, R203, 0x1, R195 ;  /* 0x00000001cb027824 */ /* 0x000fe200078e02c3 */
[----:B------:R-:W-:Y:S01]  /*28d0*/  IADD3 R5, R16, 0x20, RZ ;  /* 0x0000002010057810 */ /* 0x000fe20007ffe0ff */
[----:B------:R-:W3:Y:S01]  /*28e0*/  SHFL.IDX PT, R15, R6, 0x1, 0x181f ;  /* 0x00381f00060f7f89 */ /* 0x000ee200000e0000 */
[----:B------:R-:W-:-:S02]  /*28f0*/  IMAD R11, R9, c[0x0][0x2b4], R4 ;  /* 0x0000ad00090b7a24 */ /* 0x000fc400078e0204 */
[----:B------:R-:W-:Y:S01]  /*2900*/  ISETP.GE.AND P2, PT, R5, R17, PT ;  /* 0x000000110500720c */ /* 0x000fe20003f46270 */
[----:B------:R-:W-:Y:S01]  /*2910*/  IMAD.WIDE.U32 R236, R9, c[0x0][0x2b0], RZ ;  /* 0x0000ac0009ec7a25 */ /* 0x000fe200078e00ff */
[----:B------:R-:W-:-:S03]  /*2920*/  ISETP.GE.AND P0, PT, R2, R230, PT ;  /* 0x000000e60200720c */ /* 0x000fc60003f06270 */
[----:B------:R-:W-:Y:S01]  /*2930*/  IMAD.IADD R2, R2, 0x1, R233 ;  /* 0x0000000102027824 */ /* 0x000fe200078e02e9 */
[----:B------:R-:W-:Y:S01]  /*2940*/  ISETP.GT.OR P3, PT, R203, 0x5f, P0 ;  /* 0x0000005fcb00780c */ /* 0x000fe20000764670 */
[----:B------:R-:W-:Y:S01]  /*2950*/  IMAD.IADD R241, R237, 0x1, R11 ;  /* 0x00000001edf17824 */ /* 0x000fe200078e020b */
[----:B------:R-:W-:Y:S01]  /*2960*/  @P5 LOP3.LUT R194, R194, 0x80000, RZ, 0xfc, !PT ;  /* 0x00080000c2c25812 */ /* 0x000fe200078efcff */
[----:B------:R-:W-:Y:S01]  /*2970*/  @P5 IMAD.HI.U32 R8, R2, c[0x0][0x2bc], RZ ;  /* 0x0000af0002085a27 */ /* 0x000fe200078e00ff */
[----:B-1----:R-:W-:-:S03]  /*2980*/  @!P1 LEA R4, P0, R216, R0, 0x1 ;  /* 0x00000000d8049211 */ /* 0x002fc600078008ff */
[----:B------:R-:W-:Y:S01]  /*2990*/  IMAD.MOV.U32 R198, RZ, RZ, RZ ;  /* 0x000000ffffc67224 */ /* 0x000fe200078e00ff */
[----:B------:R-:W-:Y:S01]  /*29a0*/  @!P1 LEA R12, P4, R208, R0, 0x1 ;  /* 0x00000000d00c9211 */ /* 0x000fe200078808ff */
[----:B------:R-:W-:Y:S01]  /*29b0*/  IMAD.MOV.U32 R0, RZ, RZ, R2 ;  /* 0x000000ffff007224 */ /* 0x000fe200078e0002 */
[-C--:B--2---:R-:W-:Y:S02]  /*29c0*/  @!P1 LEA.HI.X R5, R216, R3.reuse, R90, 0x1, P0 ;  /* 0x00000003d8059211 */ /* 0x084fe400000f0c5a */
[C---:B------:R-:W-:Y:S02]  /*29d0*/  @!P2 LEA R10, P0, R208.reuse, R14, 0x1 ;  /* 0x0000000ed00aa211 */ /* 0x040fe400078008ff */
[----:B------:R-:W-:Y:S02]  /*29e0*/  @P5 SHF.R.U32.HI R0, RZ, c[0x0][0x2c0], R8 ;  /* 0x0000b000ff005a19 */ /* 0x000fe40000011608 */
[C-C-:B------:R-:W-:Y:S02]  /*29f0*/  @!P1 LEA.HI.X R13, R208.reuse, R3, R91.reuse, 0x1, P4 ;  /* 0x00000003d00d9211 */ /* 0x140fe400020f0c5b */
[----:B---3--:R-:W-:-:S02]  /*2a00*/  @!P2 LEA.HI.X R11, R208, R15, R91, 0x1, P0 ;  /* 0x0000000fd00ba211 */ /* 0x008fc400000f0c5b */
[----:B------:R-:W-:Y:S02]  /*2a10*/  @!P3 IADD3 R3, P0, R0, R236, RZ ;  /* 0x000000ec0003b210 */ /* 0x000fe40007f1e0ff */
[----:B------:R-:W-:Y:S02]  /*2a20*/  ISETP.GE.AND P4, PT, R208, c[0x0][0x198], PT ;  /* 0x00006600d0007a0c */ /* 0x000fe40003f86270 */
[----:B------:R-:W-:Y:S02]  /*2a30*/  @!P3 LEA.HI.X.SX32 R9, R0, R241, 0x1, P0 ;  /* 0x000000f10009b211 */ /* 0x000fe400000f0eff */
[C---:B------:R-:W-:Y:S02]  /*2a40*/  @!P3 LEA R8, P0, R3.reuse, c[0x0][0x2a0], 0x2 ;  /* 0x0000a8000308ba11 */ /* 0x040fe400078010ff */
[----:B------:R-:W-:Y:S02]  /*2a50*/  ISETP.GE.AND P5, PT, R216, c[0x0][0x198], PT ;  /* 0x00006600d8007a0c */ /* 0x000fe40003fa6270 */
[----:B------:R-:W-:-:S02]  /*2a60*/  @!P3 LEA.HI.X R9, R3, c[0x0][0x2a4], R9, 0x2, P0 ;  /* 0x0000a9000309ba11 */ /* 0x000fc400000f1409 */
[----:B------:R-:W-:-:S03]  /*2a70*/  IADD3 R3, R16, 0x40, RZ ;  /* 0x0000004010037810 */ /* 0x000fc60007ffe0ff */
[----:B------:R1:W2:Y:S04]  /*2a80*/  @!P3 LDG.E R198, [R8.64] ;  /* 0x0000000608c6b981 */ /* 0x0002a8000c1e1900 */
[----:B------:R3:W-:Y:S04]  /*2a90*/  @!P1 LDGSTS.E.BYPASS.LTC128B.128 [R197+0x100], [R12.64], !P4 ;  /* 0x001000000cc59fae */ /* 0x0007e8000e101d46 */
[----:B------:R4:W-:Y:S01]  /*2aa0*/  @!P1 LDGSTS.E.BYPASS.LTC128B.128 [R197+0x4100], [R4.64], !P5 ;  /* 0x0410000004c59fae */ /* 0x0009e2000e901d46 */
[----:B------:R-:W-:-:S03]  /*2ab0*/  IMAD.MOV R0, RZ, RZ, -R0 ;  /* 0x000000ffff007224 */ /* 0x000fc600078e0a00 */
[----:B------:R1:W-:Y:S01]  /*2ac0*/  @!P2 LDGSTS.E.BYPASS.LTC128B.128 [R197+0x1100], [R10.64], !P4 ;  /* 0x011000000ac5afae */ /* 0x0003e2000e101d46 */
[----:B------:R-:W-:Y:S01]  /*2ad0*/  IMAD R199, R0, c[0x0][0x2b8], R2 ;  /* 0x0000ae0000c77a24 */ /* 0x000fe200078e0202 */
[C---:B----4-:R-:W-:Y:S02]  /*2ae0*/  @!P2 LEA R4, P0, R216.reuse, R14, 0x1 ;  /* 0x0000000ed804a211 */ /* 0x050fe400078008ff */
[----:B------:R-:W3:Y:S02]  /*2af0*/  SHFL.IDX PT, R14, R7, 0x2, 0x181f ;  /* 0x00581f00070e7f89 */ /* 0x000ee400000e0000 */
[----:B------:R-:W-:Y:S02]  /*2b00*/  @!P2 LEA.HI.X R5, R216, R15, R90, 0x1, P0 ;  /* 0x0000000fd805a211 */ /* 0x000fe400000f0c5a */
[----:B------:R-:W4:Y:S01]  /*2b10*/  SHFL.IDX PT, R15, R6, 0x2, 0x181f ;  /* 0x00581f00060f7f89 */ /* 0x000f2200000e0000 */
[----:B------:R-:W-:Y:S02]  /*2b20*/  ISETP.GE.AND P0, PT, R3, R17, PT ;  /* 0x000000110300720c */ /* 0x000fe40003f06270 */
[----:B------:R-:W-:Y:S01]  /*2b30*/  SHF.R.S32.HI R18, RZ, 0x1f, R199 ;  /* 0x0000001fff127819 */ /* 0x000fe200000114c7 */
[----:B------:R4:W-:Y:S04]  /*2b40*/  @!P2 LDGSTS.E.BYPASS.LTC128B.128 [R197+0x5100], [R4.64], !P5 ;  /* 0x0510000004c5afae */ /* 0x0009e8000e901d46 */
[----:B------:R-:W-:Y:S01]  /*2b50*/  IMAD R0, R18, c[0x0][0x1e0], RZ ;  /* 0x0000780012007a24 */ /* 0x000fe200078e02ff */
[----:B-1----:R-:W1:Y:S01]  /*2b60*/  SHFL.IDX PT, R8, R7, 0x3, 0x181f ;  /* 0x00781f0007087f89 */ /* 0x002e6200000e0000 */
[----:B------:R-:W-:-:S04]  /*2b70*/  IMAD.WIDE.U32 R2, R199, c[0x0][0x1e0], RZ ;  /* 0x00007800c7027a25 */ /* 0x000fc800078e00ff */
[----:B---3--:R-:W-:Y:S01]  /*2b80*/  @!P0 LEA R12, P1, R208, R14, 0x1 ;  /* 0x0000000ed00c8211 */ /* 0x008fe200078208ff */
[----:B------:R-:W-:-:S03]  /*2b90*/  IMAD R0, R199, c[0x0][0x1e4], R0 ;  /* 0x00007900c7007a24 */ /* 0x000fc600078e0200 */
[----:B----4-:R-:W-:Y:S01]  /*2ba0*/  @!P0 LEA.HI.X R13, R208, R15, R91, 0x1, P1 ;  /* 0x0000000fd00d8211 */ /* 0x010fe200008f0c5b */
[----:B------:R-:W-:Y:S01]  /*2bb0*/  IMAD.IADD R3, R3, 0x1, R0 ;  /* 0x0000000103037824 */ /* 0x000fe200078e0200 */
[----:B------:R-:W3:Y:S01]  /*2bc0*/  SHFL.IDX PT, R6, R6, 0x3, 0x181f ;  /* 0x00781f0006067f89 */ /* 0x000ee200000e0000 */
[----:B------:R-:W-:-:S03]  /*2bd0*/  IMAD.WIDE.U32 R234, R21, c[0x0][0x1e8], RZ ;  /* 0x00007a0015ea7a25 */ /* 0x000fc600078e00ff */
[----:B------:R4:W-:Y:S01]  /*2be0*/  @!P0 LDGSTS.E.BYPASS.LTC128B.128 [R197+0x2100], [R12.64], !P4 ;  /* 0x021000000cc58fae */ /* 0x0009e2000e101d46 */
[----:B------:R-:W-:-:S04]  /*2bf0*/  @!P0 LEA R4, P1, R216, R14, 0x1 ;  /* 0x0000000ed8048211 */ /* 0x000fc800078208ff */
[----:B------:R-:W-:-:S05]  /*2c00*/  @!P0 LEA.HI.X R5, R216, R15, R90, 0x1, P1 ;  /* 0x0000000fd8058211 */ /* 0x000fca00008f0c5a */
[----:B------:R1:W-:Y:S01]  /*2c10*/  @!P0 LDGSTS.E.BYPASS.LTC128B.128 [R197+0x6100], [R4.64], !P5 ;  /* 0x0610000004c58fae */ /* 0x0003e2000e901d46 */
[----:B------:R-:W-:Y:S01]  /*2c20*/  IMAD R240, R21, c[0x0][0x1ec], R235 ;  /* 0x00007b0015f07a24 */ /* 0x000fe200078e02eb */
[----:B-1----:R-:W-:-:S04]  /*2c30*/  IADD3 R5, R16, 0x60, RZ ;  /* 0x0000006010057810 */ /* 0x002fc80007ffe0ff */
[----:B------:R-:W-:Y:S02]  /*2c40*/  ISETP.GE.AND P1, PT, R5, R17, PT ;  /* 0x000000110500720c */ /* 0x000fe40003f26270 */
[----:B--2---:R-:W-:Y:S01]  /*2c50*/  SHF.R.S32.HI R20, RZ, 0x1f, R198 ;  /* 0x0000001fff147819 */ /* 0x004fe200000114c6 */
[----:B------:R-:W-:-:S04]  /*2c60*/  IMAD.WIDE.U32 R2, R198, c[0x0][0x1f0], R2 ;  /* 0x00007c00c6027a25 */ /* 0x000fc800078e0002 */
[----:B------:R-:W-:-:S04]  /*2c70*/  IMAD R0, R20, c[0x0][0x1f0], RZ ;  /* 0x00007c0014007a24 */ /* 0x000fc800078e02ff */
[----:B------:R-:W-:Y:S01]  /*2c80*/  IMAD R4, R198, c[0x0][0x1f4], R0 ;  /* 0x00007d00c6047a24 */ /* 0x000fe200078e0200 */
[----:B------:R-:W-:-:S04]  /*2c90*/  IADD3 R0, P0, R2, R234, RZ ;  /* 0x000000ea02007210 */ /* 0x000fc80007f1e0ff */
[----:B------:R-:W-:Y:S01]  /*2ca0*/  IADD3.X R2, R240, R3, R4, P0, !PT ;  /* 0x00000003f0027210 */ /* 0x000fe200007fe404 */
[----:B------:R-:W-:Y:S01]  /*2cb0*/  IMAD R4, R201, -0x60, R19 ;  /* 0xffffffa0c9047824 */ /* 0x000fe200078e0213 */
[----:B------:R-:W-:-:S03]  /*2cc0*/  LEA R5, P0, R0, c[0x0][0x1c8], 0x1 ;  /* 0x0000720000057a11 */ /* 0x000fc600078008ff */
[----:B------:R-:W-:Y:S01]  /*2cd0*/  IMAD.IADD R188, R230, 0x1, R4 ;  /* 0x00000001e6bc7824 */ /* 0x000fe200078e0204 */
[----:B------:R-:W-:Y:S02]  /*2ce0*/  LEA.HI.X R11, R0, c[0x0][0x1cc], R2, 0x1, P0 ;  /* 0x00007300000b7a11 */ /* 0x000fe400000f0c02 */
[----:B------:R-:W1:Y:S01]  /*2cf0*/  SHFL.IDX PT, R0, R5, RZ, 0x181f ;  /* 0x00181fff05007589 */ /* 0x000e6200000e0000 */
[----:B------:R-:W-:Y:S01]  /*2d00*/  @!P1 LEA R2, P0, R208, R8, 0x1 ;  /* 0x00000008d0029211 */ /* 0x000fe200078008ff */
[----:B------:R-:W-:Y:S02]  /*2d10*/  IMAD.IADD R10, R188, 0x1, -R244 ;  /* 0x00000001bc0a7824 */ /* 0x000fe400078e0af4 */
[----:B------:R-:W2:Y:S01]  /*2d20*/  SHFL.IDX PT, R7, R11, RZ, 0x181f ;  /* 0x00181fff0b077589 */ /* 0x000ea200000e0000 */
[----:B---3--:R-:W-:Y:S02]  /*2d30*/  @!P1 LEA.HI.X R3, R208, R6, R91, 0x1, P0 ;  /* 0x00000006d0039211 */ /* 0x008fe400000f0c5b */
[----:B------:R-:W-:-:S03]  /*2d40*/  ISETP.GE.AND P0, PT, R10, 0x1, PT ;  /* 0x000000010a00780c */ /* 0x000fc60003f06270 */
[----:B------:R3:W-:Y:S04]  /*2d50*/  @!P1 LDGSTS.E.BYPASS.LTC128B.128 [R197+0x3100], [R2.64], !P4 ;  /* 0x0310000002c59fae */ /* 0x0007e8000e101d46 */
[----:B------:R-:W-:Y:S06]  /*2d60*/  SHFL.IDX PT, R9, R11, 0x1, 0x181f ;  /* 0x00381f000b097f89 */ /* 0x000fec00000e0000 */
[----:B------:R-:W-:-:S02]  /*2d70*/  @P0 ISETP.GE.AND P3, PT, R208, c[0x0][0x1d4], PT ;  /* 0x00007500d0000a0c */ /* 0x000fc40003f66270 */
[C---:B---3--:R-:W-:Y:S02]  /*2d80*/  @!P1 LEA R2, P2, R216.reuse, R8, 0x1 ;  /* 0x00000008d8029211 */ /* 0x048fe400078408ff */
[----:B------:R-:W3:Y:S02]  /*2d90*/  SHFL.IDX PT, R8, R5, 0x1, 0x181f ;  /* 0x00381f0005087f89 */ /* 0x000ee400000e0000 */
[----:B------:R-:W-:-:S05]  /*2da0*/  @!P1 LEA.HI.X R3, R216, R6, R90, 0x1, P2 ;  /* 0x00000006d8039211 */ /* 0x000fca00010f0c5a */
[----:B------:R1:W-:Y:S01]  /*2db0*/  @!P1 LDGSTS.E.BYPASS.LTC128B.128 [R197+0x7100], [R2.64], !P5 ;  /* 0x0710000002c59fae */ /* 0x0003e2000e901d46 */
[----:B------:R-:W-:Y:S02]  /*2dc0*/  ISETP.GE.AND P1, PT, R10, 0x21, PT ;  /* 0x000000210a00780c */ /* 0x000fe40003f26270 */
[----:B------:R-:W-:Y:S01]  /*2dd0*/  @P0 ISETP.GE.AND P4, PT, R216, c[0x0][0x1d4], PT ;  /* 0x00007500d8000a0c */ /* 0x000fe20003f86270 */
[----:B------:R-:W0:Y:S01]  /*2de0*/  LDGDEPBAR ;  /* 0x00000000000079af */ /* 0x000e220000000000 */
[----:B-1----:R-:W-:-:S04]  /*2df0*/  @P0 LEA R2, P2, R208, R0, 0x1 ;  /* 0x00000000d0020211 */ /* 0x002fc800078408ff */
[-C--:B--2---:R-:W-:Y:S02]  /*2e00*/  @P0 LEA.HI.X R3, R208, R7.reuse, R91, 0x1, P2 ;  /* 0x00000007d0030211 */ /* 0x084fe400010f0c5b */
[----:B------:R-:W-:Y:S02]  /*2e10*/  @P0 LEA R6, P2, R216, R0, 0x1 ;  /* 0x00000000d8060211 */ /* 0x000fe400078408ff */
[----:B------:R-:W1:Y:S04]  /*2e20*/  SHFL.IDX PT, R0, R5, 0x2, 0x181f ;  /* 0x00581f0005007f89 */ /* 0x000e6800000e0000 */
[----:B------:R3:W-:Y:S01]  /*2e30*/  @P0 LDGSTS.E.BYPASS.LTC128B.128 [R197+0x8100], [R2.64], !P3 ;  /* 0x0810000002c50fae */ /* 0x0007e2000d901d46 */
[----:B------:R-:W-:Y:S02]  /*2e40*/  @P1 ISETP.GE.AND P3, PT, R208, c[0x0][0x1d4], PT ;  /* 0x00007500d0001a0c */ /* 0x000fe40003f66270 */
[----:B------:R-:W-:Y:S01]  /*2e50*/  @P0 LEA.HI.X R7, R216, R7, R90, 0x1, P2 ;  /* 0x00000007d8070211 */ /* 0x000fe200010f0c5a */
[----:B------:R-:W2:Y:S04]  /*2e60*/  SHFL.IDX PT, R5, R11, 0x2, 0x181f ;  /* 0x00581f000b057f89 */ /* 0x000ea800000e0000 */
[----:B------:R1:W-:Y:S01]  /*2e70*/  @P0 LDGSTS.E.BYPASS.LTC128B.128 [R197+0xb100], [R6.64], !P4 ;  /* 0x0b10000006c50fae */ /* 0x0003e2000e101d46 */
[----:B------:R-:W-:-:S02]  /*2e80*/  ISETP.GE.AND P0, PT, R10, 0x41, PT ;  /* 0x000000410a00780c */ /* 0x000fc40003f06270 */
[----:B---3--:R-:W-:-:S04]  /*2e90*/  @P1 LEA R2, P2, R208, R8, 0x1 ;  /* 0x00000008d0021211 */ /* 0x008fc800078408ff */
[----:B------:R-:W-:Y:S02]  /*2ea0*/  @P1 LEA.HI.X R3, R208, R9, R91, 0x1, P2 ;  /* 0x00000009d0031211 */ /* 0x000fe400010f0c5b */
[----:B------:R-:W-:-:S03]  /*2eb0*/  @P1 ISETP.GE.AND P2, PT, R216, c[0x0][0x1d4], PT ;  /* 0x00007500d8001a0c */ /* 0x000fc60003f46270 */
[----:B------:R3:W-:Y:S02]  /*2ec0*/  @P1 LDGSTS.E.BYPASS.LTC128B.128 [R197+0x9100], [R2.64], !P3 ;  /* 0x0910000002c51fae */ /* 0x0007e4000d901d46 */
[----:B---3--:R-:W-:-:S04]  /*2ed0*/  @P1 LEA R2, P3, R216, R8, 0x1 ;  /* 0x00000008d8021211 */ /* 0x008fc800078608ff */
[----:B------:R-:W-:Y:S02]  /*2ee0*/  @P1 LEA.HI.X R3, R216, R9, R90, 0x1, P3 ;  /* 0x00000009d8031211 */ /* 0x000fe400018f0c5a */
[----:B-1----:R-:W-:-:S03]  /*2ef0*/  @P0 LEA R6, P3, R208, R0, 0x1 ;  /* 0x00000000d0060211 */ /* 0x002fc600078608ff */
[----:B------:R1:W-:Y:S01]  /*2f00*/  @P1 LDGSTS.E.BYPASS.LTC128B.128 [R197+0xc100], [R2.64], !P2 ;  /* 0x0c10000002c51fae */ /* 0x0003e2000d101d46 */
[----:B------:R-:W-:Y:S02]  /*2f10*/  @P0 ISETP.GE.AND P2, PT, R208, c[0x0][0x1d4], PT ;  /* 0x00007500d0000a0c */ /* 0x000fe40003f46270 */
[----:B------:R-:W-:Y:S02]  /*2f20*/  @P0 ISETP.GE.AND P1, PT, R216, c[0x0][0x1d4], PT ;  /* 0x00007500d8000a0c */ /* 0x000fe40003f26270 */
[----:B--2---:R-:W-:-:S09]  /*2f30*/  @P0 LEA.HI.X R7, R208, R5, R91, 0x1, P3 ;  /* 0x00000005d0070211 */ /* 0x004fd200018f0c5b */
[----:B------:R2:W-:Y:S01]  /*2f40*/  @P0 LDGSTS.E.BYPASS.LTC128B.128 [R197+0xa100], [R6.64], !P2 ;  /* 0x0a10000006c50fae */ /* 0x0005e2000d101d46 */
[----:B-1----:R-:W-:-:S04]  /*2f50*/  @P0 LEA R2, P3, R216, R0, 0x1 ;  /* 0x00000000d8020211 */ /* 0x002fc800078608ff */
[----:B------:R-:W-:-:S05]  /*2f60*/  @P0 LEA.HI.X R3, R216, R5, R90, 0x1, P3 ;  /* 0x00000005d8030211 */ /* 0x000fca00018f0c5a */
[----:B------:R1:W-:Y:S04]  /*2f70*/  @P0 LDGSTS.E.BYPASS.LTC128B.128 [R197+0xd100], [R2.64], !P1 ;  /* 0x0d10000002c50fae */ /* 0x0003e8000c901d46 */
[----:B------:R-:W0:Y:S01]  /*2f80*/  LDGDEPBAR ;  /* 0x00000000000079af */ /* 0x000e220000000000 */
[----:B------:R-:W-:-:S04]  /*2f90*/  DEPBAR.LE SB0, 0x1 ;  /* 0x000080400000791a */ /* 0x000fc80000000000 */
[----:B------:R-:W-:Y:S06]  /*2fa0*/  BAR.SYNC.DEFER_BLOCKING 0x0 ;  /* 0x0000000000007b1d */ /* 0x000fec0000010000 */
        /* <DEDUP_REMOVED lines=10> */
[----:B------:R-:W-:Y:S01]  /*3050*/  BAR.SYNC.DEFER_BLOCKING 0x0 ;  /* 0x0000000000007b1d */ /* 0x000fe20000010000 */
[----:B------:R-:W-:Y:S02]  /*3060*/  R2P PR, R227, 0x6 ;  /* 0x00000006e3007804 */ /* 0x000fe40000000000 */
[----:B------:R-:W-:-:S03]  /*3070*/  IADD3 R180, R181, 0x20, RZ ;  /* 0x00000020b5b47810 */ /* 0x000fc60007ffe0ff */
[----:B----4-:R-:W3:Y:S08]  /*3080*/  LDSM.16.M88.4 R12, [R181] ;  /* 0x00000000b50c783b */ /* 0x010ef00000000200 */
[----:B------:R-:W-:Y:S01]  /*3090*/  @P1 IADD3 R180, R181, -0x20, RZ ;  /* 0xffffffe0b5b41810 */ /* 0x000fe20007ffe0ff */
[----:B------:R-:W-:Y:S02]  /*30a0*/  IMAD R0, R18, c[0x0][0x208], RZ ;  /* 0x0000820012007a24 */ /* 0x000fe400078e02ff */
[C---:B-1----:R-:W-:Y:S01]  /*30b0*/  IMAD.WIDE.U32 R2, R199.reuse, c[0x0][0x208], RZ ;  /* 0x00008200c7027a25 */ /* 0x042fe200078e00ff */
[----:B------:R-:W-:Y:S03]  /*30c0*/  LDSM.16.M88.4 R28, [R181+0x1000] ;  /* 0x00100000b51c783b */ /* 0x000fe60000000200 */
[----:B------:R-:W-:Y:S01]  /*30d0*/  IMAD R0, R199, c[0x0][0x20c], R0 ;  /* 0x00008300c7007a24 */ /* 0x000fe200078e0200 */
[----:B------:R-:W1:Y:S03]  /*30e0*/  LDSM.16.M88.4 R56, [R180] ;  /* 0x00000000b438783b */ /* 0x000e660000000200 */
[----:B------:R-:W-:-:S02]  /*30f0*/  IMAD.IADD R3, R3, 0x1, R0 ;  /* 0x0000000103037824 */ /* 0x000fc400078e0200 */
[----:B------:R-:W-:-:S04]  /*3100*/  IMAD.WIDE.U32 R238, R21, c[0x0][0x210], RZ ;  /* 0x0000840015ee7a25 */ /* 0x000fc800078e00ff */
[C---:B------:R-:W-:Y:S01]  /*3110*/  IMAD.SHL.U32 R200, R208.reuse, 0x2, RZ ;  /* 0x00000002d0c87824 */ /* 0x040fe200078e00ff */
[----:B------:R-:W-:Y:S01]  /*3120*/  SHF.L.U64.HI R5, R208, 0x1, R91 ;  /* 0x00000001d0057819 */ /* 0x000fe2000001025b */
[----:B------:R-:W-:Y:S02]  /*3130*/  IMAD R0, R20, c[0x0][0x218], RZ ;  /* 0x0000860014007a24 */ /* 0x000fe400078e02ff */
[----:B------:R-:W-:Y:S01]  /*3140*/  IMAD.SHL.U32 R202, R216, 0x2, RZ ;  /* 0x00000002d8ca7824 */ /* 0x000fe200078e00ff */
[----:B------:R-:W-:Y:S01]  /*3150*/  ISETP.GE.AND P4, PT, R208, c[0x0][0x1d4], PT ;  /* 0x00007500d0007a0c */ /* 0x000fe20003f86270 */
[----:B------:R-:W-:Y:S01]  /*3160*/  IMAD.WIDE.U32 R2, R198, c[0x0][0x218], R2 ;  /* 0x00008600c6027a25 */ /* 0x000fe200078e0002 */
[----:B------:R-:W-:Y:S03]  /*3170*/  LDSM.16.M88.4 R24, [R181+0x800] ;  /* 0x00080000b518783b */ /* 0x000fe60000000200 */
[----:B------:R-:W-:Y:S01]  /*3180*/  IMAD R242, R21, c[0x0][0x214], R239 ;  /* 0x0000850015f27a24 */ /* 0x000fe200078e02ef */
[----:B------:R-:W-:Y:S01]  /*3190*/  IADD3 R2, P0, R2, R238, RZ ;  /* 0x000000ee02027210 */ /* 0x000fe20007f1e0ff */
[----:B------:R-:W-:Y:S01]  /*31a0*/  IMAD R0, R198, c[0x0][0x21c], R0 ;  /* 0x00008700c6007a24 */ /* 0x000fe200078e0200 */
[----:B------:R-:W-:Y:S04]  /*31b0*/  LDSM.16.M88.4 R20, [R181+0x1800] ;  /* 0x00180000b514783b */ /* 0x000fe80000000200 */
[----:B------:R-:W-:Y:S01]  /*31c0*/  IADD3.X R3, R242, R3, R0, P0, !PT ;  /* 0x00000003f2037210 */ /* 0x000fe200007fe400 */
[----:B------:R-:W-:Y:S01]  /*31d0*/  LDSM.16.M88.4 R52, [R180+0x800] ;  /* 0x00080000b434783b */ /* 0x000fe20000000200 */
[C---:B------:R-:W-:Y:S01]  /*31e0*/  LEA R0, P0, R2.reuse, c[0x0][0x1f8], 0x1 ;  /* 0x00007e0002007a11 */ /* 0x040fe200078008ff */
[----:B---3--:R-:W-:Y:S03]  /*31f0*/  HMMA.16816.F32 R16, R120, R12, RZ ;  /* 0x0000000c7810723c */ /* 0x008fe600000018ff */
[----:B--2---:R-:W-:Y:S01]  /*3200*/  LEA.HI.X R6, R2, c[0x0][0x1fc], R3, 0x1, P0 ;  /* 0x00007f0002067a11 */ /* 0x004fe200000f0c03 */
[----:B------:R-:W-:Y:S04]  /*3210*/  LDSM.16.M88.4 R40, [R180+0x1000] ;  /* 0x00100000b428783b */ /* 0x000fe80000000200 */
[----:B------:R-:W-:Y:S04]  /*3220*/  SHFL.IDX PT, R2, R0, RZ, 0x181f ;  /* 0x00181fff00027589 */ /* 0x000fe800000e0000 */
[----:B------:R-:W2:Y:S04]  /*3230*/  SHFL.IDX PT, R3, R0, 0x1, 0x181f ;  /* 0x00381f0000037f89 */ /* 0x000ea800000e0000 */
[----:B------:R-:W-:Y:S04]  /*3240*/  SHFL.IDX PT, R7, R6, RZ, 0x181f ;  /* 0x00181fff06077589 */ /* 0x000fe800000e0000 */
[----:B------:R-:W3:Y:S04]  /*3250*/  SHFL.IDX PT, R11, R6, 0x1, 0x181f ;  /* 0x00381f00060b7f89 */ /* 0x000ee800000e0000 */
[----:B------:R-:W4:Y:S01]  /*3260*/  SHFL.IDX PT, R0, R0, 0x2, 0x181f ;  /* 0x00581f0000007f89 */ /* 0x000f2200000e0000 */
[----:B-1----:R-:W-:Y:S03]  /*3270*/  HMMA.16816.F32 R92, R124, R56, R16 ;  /* 0x000000387c5c723c */ /* 0x002fe60000001810 */
[----:B------:R1:W4:Y:S04]  /*3280*/  SHFL.IDX PT, R18, R6, 0x2, 0x181f ;  /* 0x00581f0006127f89 */ /* 0x00032800000e0000 */
[----:B------:R-:W-:Y:S01]  /*3290*/  LDSM.16.M88.4 R36, [R181+0x2000] ;  /* 0x00200000b524783b */ /* 0x000fe20000000200 */
[----:B------:R-:W-:Y:S01]  /*32a0*/  HMMA.16816.F32 R64, R120, R14, RZ ;  /* 0x0000000e7840723c */ /* 0x000fe200000018ff */
[----:B--2---:R-:W-:-:S02]  /*32b0*/  IADD3 R8, P1, R3, R200, RZ ;  /* 0x000000c803087210 */ /* 0x004fc40007f3e0ff */
[----:B------:R-:W2:Y:S04]  /*32c0*/  LDSM.16.M88.4 R32, [R180+0x1800] ;  /* 0x00180000b420783b */ /* 0x000ea80000000200 */
[C---:B------:R-:W-:Y:S01]  /*32d0*/  IADD3 R14, P0, R2.reuse, R200, RZ ;  /* 0x000000c8020e7210 */ /* 0x040fe20007f1e0ff */
[----:B------:R-:W2:Y:S01]  /*32e0*/  LDSM.16.M88.4 R68, [R181+0x2800] ;  /* 0x00280000b544783b */ /* 0x000ea20000000200 */
[-C--:B------:R-:W-:Y:S01]  /*32f0*/  IADD3 R12, P3, R2, R202.reuse, RZ ;  /* 0x000000ca020c7210 */ /* 0x080fe20007f7e0ff */
[--C-:B---3--:R-:W-:Y:S02]  /*3300*/  IMAD.X R9, R11, 0x1, R5.reuse, P1 ;  /* 0x000000010b097824 */ /* 0x108fe400008e0605 */
[----:B------:R-:W-:Y:S01]  /*3310*/  IMAD.X R15, R7, 0x1, R5, P0 ;  /* 0x00000001070f7824 */ /* 0x000fe200000e0605 */
[----:B------:R-:W-:Y:S01]  /*3320*/  IADD3 R2, P0, R3, R202, RZ ;  /* 0x000000ca03027210 */ /* 0x000fe20007f1e0ff */
[----:B------:R-:W3:Y:S01]  /*3330*/  LDSM.16.M88.4 R72, [R180+0x2000] ;  /* 0x00200000b448783b */ /* 0x000ee20000000200 */
[----:B------:R-:W-:-:S02]  /*3340*/  ISETP.LT.OR P1, PT, R10, 0x1, P4 ;  /* 0x000000010a00780c */ /* 0x000fc40002721670 */
[----:B-1----:R-:W-:Y:S01]  /*3350*/  SHF.L.U64.HI R6, R216, 0x1, R90 ;  /* 0x00000001d8067819 */ /* 0x002fe2000001025a */
[----:B------:R-:W1:Y:S04]  /*3360*/  LDSM.16.M88.4 R76, [R180+0x2800] ;  /* 0x00280000b44c783b */ /* 0x000e680000000200 */
[----:B------:R-:W-:Y:S01]  /*3370*/  IMAD.X R3, R11, 0x1, R6, P0 ;  /* 0x000000010b037824 */ /* 0x000fe200000e0606 */
[----:B----4-:R-:W-:-:S05]  /*3380*/  IADD3 R16, P0, R0, R200, RZ ;  /* 0x000000c800107210 */ /* 0x010fca0007f1e0ff */
[----:B------:R-:W-:Y:S01]  /*3390*/  IMAD.X R17, R18, 0x1, R5, P0 ;  /* 0x0000000112117824 */ /* 0x000fe200000e0605 */
[----:B------:R-:W-:Y:S01]  /*33a0*/  ISETP.GE.AND P0, PT, R216, c[0x0][0x1d4], PT ;  /* 0x00007500d8007a0c */ /* 0x000fe20003f06270 */
[----:B------:R-:W-:Y:S01]  /*33b0*/  @!PT LDS RZ, [RZ] ;  /* 0x00000000fffff984 */ /* 0x000fe20000000800 */
[----:B------:R-:W-:Y:S01]  /*33c0*/  @!PT LDS RZ, [RZ] ;  /* 0x00000000fffff984 */ /* 0x000fe20000000800 */
[----:B------:R-:W-:Y:S01]  /*33d0*/  @!PT LDS RZ, [RZ] ;  /* 0x00000000fffff984 */ /* 0x000fe20000000800 */
[----:B------:R4:W-:Y:S03]  /*33e0*/  LDGSTS.E.BYPASS.LTC128B.128 [R197+0x100], [R14.64], !P1 ;  /* 0x001000000ec57fae */ /* 0x0009e6000c901d46 */
[C---:B------:R-:W-:Y:S01]  /*33f0*/  ISETP.LT.OR P1, PT, R10.reuse, 0x1, P0 ;  /* 0x000000010a00780c */ /* 0x040fe20000721670 */
[----:B------:R-:W-:Y:S01]  /*3400*/  IMAD.X R13, R7, 0x1, R6, P3 ;  /* 0x00000001070d7824 */ /* 0x000fe200018e0606 */
[----:B------:R-:W-:Y:S01]  /*3410*/  HMMA.16816.F32 R44, R120, R28, RZ ;  /* 0x0000001c782c723c */ /* 0x000fe200000018ff */
[----:B------:R-:W-:-:S10]  /*3420*/  ISETP.LT.OR P3, PT, R10, 0x21, P0 ;  /* 0x000000210a00780c */ /* 0x000fd40000761670 */
[----:B------:R4:W-:Y:S01]  /*3430*/  LDGSTS.E.BYPASS.LTC128B.128 [R197+0x3100], [R12.64], !P1 ;  /* 0x031000000cc57fae */ /* 0x0009e2000c901d46 */
[C---:B------:R-:W-:Y:S01]  /*3440*/  ISETP.LT.OR P1, PT, R10.reuse, 0x21, P4 ;  /* 0x000000210a00780c */ /* 0x040fe20002721670 */
[----:B------:R-:W-:Y:S01]  /*3450*/  HMMA.16816.F32 R60, R120, R24, RZ ;  /* 0x00000018783c723c */ /* 0x000fe200000018ff */
[----:B------:R-:W-:Y:S01]  /*3460*/  ISETP.LT.OR P4, PT, R10, 0x41, P4 ;  /* 0x000000410a00780c */ /* 0x000fe20002781670 */
[----:B------:R-:W-:-:S06]  /*3470*/  IMAD.MOV.U32 R7, RZ, RZ, 0x40 ;  /* 0x00000040ff077424 */ /* 0x000fcc00078e00ff */
[----:B------:R-:W-:Y:S04]  /*3480*/  HMMA.16816.F32 R48, R120, R26, RZ ;  /* 0x0000001a7830723c */ /* 0x000fe800000018ff */
[----:B------:R1:W-:Y:S01]  /*3490*/  LDGSTS.E.BYPASS.LTC128B.128 [R197+0x1100], [R8.64], !P1 ;  /* 0x0110000008c57fae */ /* 0x0003e2000c901d46 */
[----:B------:R-:W-:-:S03]  /*34a0*/  ISETP.LT.OR P1, PT, R10, 0x41, P0 ;  /* 0x000000410a00780c */ /* 0x000fc60000721670 */
[C---:B------:R-:W-:Y:S01]  /*34b0*/  HMMA.16816.F32 R24, R120.reuse, R20, RZ ;  /* 0x000000147818723c */ /* 0x040fe200000018ff */
[----:B------:R1:W-:Y:S04]  /*34c0*/  LDGSTS.E.BYPASS.LTC128B.128 [R197+0x4100], [R2.64], !P3 ;  /* 0x0410000002c57fae */ /* 0x0003e8000d901d46 */
[----:B------:R2:W-:Y:S03]  /*34d0*/  LDGSTS.E.BYPASS.LTC128B.128 [R197+0x2100], [R16.64], !P4 ;  /* 0x0210000010c57fae */ /* 0x0005e6000e101d46 */
[----:B------:R-:W-:Y:S08]  /*34e0*/  HMMA.16816.F32 R20, R120, R22, RZ ;  /* 0x000000167814723c */ /* 0x000ff000000018ff */
[----:B------:R-:W-:Y:S01]  /*34f0*/  HMMA.16816.F32 R96, R124, R40, R44 ;  /* 0x000000287c60723c */ /* 0x000fe2000000182c */
[----:B-1----:R-:W-:-:S02]  /*3500*/  IADD3 R2, P0, R0, R202, RZ ;  /* 0x000000ca00027210 */ /* 0x002fc40007f1e0ff */
[----:B------:R-:W-:-:S03]  /*3510*/  SEL R0, R7, 0xffffffc0, !P2 ;  /* 0xffffffc007007807 */ /* 0x000fc60005000000 */
[----:B------:R-:W-:Y:S02]  /*3520*/  IMAD.X R3, R18, 0x1, R6, P0 ;  /* 0x0000000112037824 */ /* 0x000fe400000e0606 */
[----:B------:R-:W-:-:S03]  /*3530*/  IMAD.IADD R183, R181, 0x1, R0 ;  /* 0x00000001b5b77824 */ /* 0x000fc600078e0200 */
[----:B------:R1:W-:Y:S01]  /*3540*/  LDGSTS.E.BYPASS.LTC128B.128 [R197+0x5100], [R2.64], !P1 ;  /* 0x0510000002c57fae */ /* 0x0003e2000c901d46 */
[----:B------:R-:W-:Y:S03]  /*3550*/  HMMA.16816.F32 R28, R120, R30, RZ ;  /* 0x0000001e781c723c */ /* 0x000fe600000018ff */
[----:B------:R-:W3:Y:S04]  /*3560*/  LDSM.16.M88.4 R44, [R183] ;  /* 0x00000000b72c783b */ /* 0x000ee80000000200 */
[----:B------:R-:W-:Y:S01]  /*3570*/  LDSM.16.M88.4 R108, [R181+0x4000] ;  /* 0x00400000b56c783b */ /* 0x000fe20000000200 */
[----:B--2---:R-:W-:Y:S03]  /*3580*/  HMMA.16816.F32 R88, R124, R34, R20 ;  /* 0x000000227c58723c */ /* 0x004fe60000001814 */
[----:B------:R-:W-:Y:S04]  /*3590*/  LDSM.16.M88.4 R112, [R181+0x4800] ;  /* 0x00480000b570783b */ /* 0x000fe80000000200 */
[----:B------:R-:W-:Y:S01]  /*35a0*/  LDSM.16.M88.4 R148, [R180+0x4000] ;  /* 0x00400000b494783b */ /* 0x000fe20000000200 */
[----:B------:R-:W-:Y:S03]  /*35b0*/  HMMA.16816.F32 R20, R120, R36, RZ ;  /* 0x000000247814723c */ /* 0x000fe600000018ff */
[----:B------:R-:W-:Y:S04]  /*35c0*/  LDSM.16.M88.4 R128, [R180+0x3800] ;  /* 0x00380000b480783b */ /* 0x000fe80000000200 */
[----:B------:R-:W-:Y:S01]  /*35d0*/  LDSM.16.M88.4 R136, [R183+0x4000] ;  /* 0x00400000b788783b */ /* 0x000fe20000000200 */
[----:B------:R-:W-:Y:S03]  /*35e0*/  HMMA.16816.F32 R84, R124, R32, R24 ;  /* 0x000000207c54723c */ /* 0x000fe60000001818 */
[----:B------:R-:W2:Y:S05]  /*35f0*/  LDSM.16.M88.4 R32, [R183+0x1800] ;  /* 0x00180000b720783b */ /* 0x000eaa0000000200 */
[C---:B------:R-:W-:Y:S08]  /*3600*/  HMMA.16816.F32 R8, R120.reuse, R68, RZ ;  /* 0x000000447808723c */ /* 0x040ff000000018ff */
[----:B----4-:R-:W-:Y:S01]  /*3610*/  HMMA.16816.F32 R12, R120, R38, RZ ;  /* 0x00000026780c723c */ /* 0x010fe200000018ff */
[----:B------:R-:W4:Y:S01]  /*3620*/  LDSM.16.M88.4 R36, [R183+0x1000] ;  /* 0x00100000b724783b */ /* 0x000f220000000200 */
[----:B-1----:R-:W-:-:S03]  /*3630*/  IADD3 R2, R180, 0x3000, RZ ;  /* 0x00003000b4027810 */ /* 0x002fc60007ffe0ff */
[----:B------:R-:W-:Y:S03]  /*3640*/  LDSM.16.M88.4 R24, [R183+0x2000] ;  /* 0x00200000b718783b */ /* 0x000fe60000000200 */
[----:B------:R-:W-:Y:S01]  /*3650*/  HMMA.16816.F32 R80, R124, R42, R28 ;  /* 0x0000002a7c50723c */ /* 0x000fe2000000181c */
[----:B------:R-:W-:Y:S01]  /*3660*/  IMAD.IADD R182, R2, 0x1, R0 ;  /* 0x0000000102b67824 */ /* 0x000fe200078e0200 */
[----:B------:R-:W-:Y:S04]  /*3670*/  LDSM.16.M88.4 R140, [R183+0x4800] ;  /* 0x00480000b78c783b */ /* 0x000fe80000000200 */
[----:B------:R-:W-:Y:S02]  /*3680*/  LDSM.16.M88.4 R104, [R182+-0x1800] ;  /* 0xffe80000b668783b */ /* 0x000fe40000000200 */
[----:B------:R-:W-:Y:S02]  /*3690*/  HMMA.16816.F32 R40, R120, R70, RZ ;  /* 0x000000467828723c */ /* 0x000fe400000018ff */
[----:B------:R-:W-:Y:S04]  /*36a0*/  LDSM.16.M88.4 R116, [R182+-0x1000] ;  /* 0xfff00000b674783b */ /* 0x000fe80000000200 */
[----:B------:R-:W-:Y:S02]  /*36b0*/  LDSM.16.M88.4 R176, [R183+0x3000] ;  /* 0x00300000b7b0783b */ /* 0x000fe40000000200 */
[C---:B------:R-:W-:Y:S02]  /*36c0*/  HMMA.16816.F32 R64, R124.reuse, R58, R64 ;  /* 0x0000003a7c40723c */ /* 0x040fe40000001840 */
[----:B------:R-:W-:Y:S04]  /*36d0*/  LDSM.16.M88.4 R144, [R183+0x5000] ;  /* 0x00500000b790783b */ /* 0x000fe80000000200 */
[----:B------:R-:W0:Y:S02]  /*36e0*/  LDGDEPBAR ;  /* 0x00000000000079af */ /* 0x000e240000000000 */
[C---:B------:R-:W-:Y:S02]  /*36f0*/  HMMA.16816.F32 R56, R124.reuse, R52, R60 ;  /* 0x000000347c38723c */ /* 0x040fe4000000183c */
[----:B------:R-:W-:Y:S06]  /*3700*/  LDSM.16.M88.4 R60, [R182+-0x3000] ;  /* 0xffd00000b63c783b */ /* 0x000fec0000000200 */
[C---:B------:R-:W-:Y:S01]  /*3710*/  HMMA.16816.F32 R100, R124.reuse, R54, R48 ;  /* 0x000000367c64723c */ /* 0x040fe20000001830 */
[----:B------:R-:W1:Y:S07]  /*3720*/  LDSM.16.M88.4 R52, [R183+0x800] ;  /* 0x00080000b734783b */ /* 0x000e6e0000000200 */
[C---:B---3--:R-:W-:Y:S01]  /*3730*/  HMMA.16816.F32 R48, R124.reuse, R72, R20 ;  /* 0x000000487c30723c */ /* 0x048fe20000001814 */
[----:B------:R-:W3:Y:S07]  /*3740*/  LDSM.16.M88.4 R20, [R183+0x2800] ;  /* 0x00280000b714783b */ /* 0x000eee0000000200 */
[----:B------:R-:W-:Y:S08]  /*3750*/  HMMA.16816.F32 R16, R124, R76, R8 ;  /* 0x0000004c7c10723c */ /* 0x000ff00000001808 */
[----:B------:R-:W-:Y:S01]  /*3760*/  HMMA.16816.F32 R8, R152, R44, R92 ;  /* 0x0000002c9808723c */ /* 0x000fe2000000185c */
[----:B------:R-:W1:Y:S07]  /*3770*/  LDSM.16.M88.4 R92, [R182+-0x2000] ;  /* 0xffe00000b65c783b */ /* 0x000e6e0000000200 */
[C---:B------:R-:W-:Y:S08]  /*3780*/  HMMA.16816.F32 R28, R124.reuse, R74, R12 ;  /* 0x0000004a7c1c723c */ /* 0x040ff0000000180c */
[----:B------:R-:W-:Y:S01]  /*3790*/  HMMA.16816.F32 R12, R124, R78, R40 ;  /* 0x0000004e7c0c723c */ /* 0x000fe20000001828 */
[----:B------:R-:W1:Y:S04]  /*37a0*/  LDSM.16.M88.4 R76, [R182+-0x2800] ;  /* 0xffd80000b64c783b */ /* 0x000e680000000200 */
[----:B------:R-:W1:Y:S03]  /*37b0*/  LDSM.16.M88.4 R40, [R182+-0x800] ;  /* 0xfff80000b628783b */ /* 0x000e660000000200 */
[C---:B--2---:R-:W-:Y:S08]  /*37c0*/  HMMA.16816.F32 R84, R152.reuse, R32, R84 ;  /* 0x000000209854723c */ /* 0x044ff00000001854 */
[C---:B------:R-:W-:Y:S08]  /*37d0*/  HMMA.16816.F32 R44, R152.reuse, R46, R64 ;  /* 0x0000002e982c723c */ /* 0x040ff00000001840 */
[C---:B----4-:R-:W-:Y:S01]  /*37e0*/  HMMA.16816.F32 R72, R152.reuse, R36, R96 ;  /* 0x000000249848723c */ /* 0x050fe20000001860 */
[----:B------:R-:W2:Y:S07]  /*37f0*/  LDSM.16.M88.4 R96, [R181+0x3000] ;  /* 0x00300000b560783b */ /* 0x000eae0000000200 */
[C---:B------:R-:W-:Y:S08]  /*3800*/  HMMA.16816.F32 R80, R152.reuse, R38, R80 ;  /* 0x000000269850723c */ /* 0x040ff00000001850 */
[C---:B------:R-:W-:Y:S08]  /*3810*/  HMMA.16816.F32 R88, R152.reuse, R34, R88 ;  /* 0x000000229858723c */ /* 0x040ff00000001858 */
[C---:B-1----:R-:W-:Y:S08]  /*3820*/  HMMA.16816.F32 R56, R152.reuse, R52, R56 ;  /* 0x000000349838723c */ /* 0x042ff00000001838 */
[C---:B------:R-:W-:Y:S08]  /*3830*/  HMMA.16816.F32 R68, R152.reuse, R24, R48 ;  /* 0x000000189844723c */ /* 0x040ff00000001830 */
[C---:B------:R-:W-:Y:S01]  /*3840*/  HMMA.16816.F32 R64, R152.reuse, R54, R100 ;  /* 0x000000369840723c */ /* 0x040fe20000001864 */
[----:B------:R-:W1:Y:S07]  /*3850*/  LDSM.16.M88.4 R100, [R181+0x3800] ;  /* 0x00380000b564783b */ /* 0x000e6e0000000200 */
[C---:B---3--:R-:W-:Y:S08]  /*3860*/  HMMA.16816.F32 R48, R152.reuse, R20, R16 ;  /* 0x000000149830723c */ /* 0x048ff00000001810 */
[C---:B------:R-:W-:Y:S08]  /*3870*/  HMMA.16816.F32 R52, R152.reuse, R26, R28 ;  /* 0x0000001a9834723c */ /* 0x040ff0000000181c */
[----:B------:R-:W-:Y:S08]  /*3880*/  HMMA.16816.F32 R36, R152, R22, R12 ;  /* 0x000000169824723c */ /* 0x000ff0000000180c */
[C---:B------:R-:W-:Y:S08]  /*3890*/  HMMA.16816.F32 R32, R156.reuse, R60, R8 ;  /* 0x0000003c9c20723c */ /* 0x040ff00000001808 */
[C---:B------:R-:W-:Y:S08]  /*38a0*/  HMMA.16816.F32 R8, R156.reuse, R104, R84 ;  /* 0x000000689c08723c */ /* 0x040ff00000001854 */
[C---:B------:R-:W-:Y:S08]  /*38b0*/  HMMA.16816.F32 R28, R156.reuse, R62, R44 ;  /* 0x0000003e9c1c723c */ /* 0x040ff0000000182c */
[C---:B------:R-:W-:Y:S08]  /*38c0*/  HMMA.16816.F32 R16, R156.reuse, R92, R72 ;  /* 0x0000005c9c10723c */ /* 0x040ff00000001848 */
[C---:B------:R-:W-:Y:S01]  /*38d0*/  HMMA.16816.F32 R12, R156.reuse, R94, R80 ;  /* 0x0000005e9c0c723c */ /* 0x040fe20000001850 */
[----:B------:R-:W-:Y:S07]  /*38e0*/  LDSM.16.M88.4 R92, [R181+0x5800] ;  /* 0x00580000b55c783b */ /* 0x000fee0000000200 */
[C---:B------:R-:W-:Y:S01]  /*38f0*/  HMMA.16816.F32 R84, R156.reuse, R106, R88 ;  /* 0x0000006a9c54723c */ /* 0x040fe20000001858 */
[----:B------:R-:W3:Y:S04]  /*3900*/  LDSM.16.M88.4 R88, [R181+0x5000] ;  /* 0x00500000b558783b */ /* 0x000ee80000000200 */
[----:B------:R-:W-:Y:S03]  /*3910*/  LDSM.16.M88.4 R104, [R180+0x3000] ;  /* 0x00300000b468783b */ /* 0x000fe60000000200 */
[C---:B------:R-:W-:Y:S08]  /*3920*/  HMMA.16816.F32 R24, R156.reuse, R76, R56 ;  /* 0x0000004c9c18723c */ /* 0x040ff00000001838 */
[C---:B------:R-:W-:Y:S08]  /*3930*/  HMMA.16816.F32 R20, R156.reuse, R78, R64 ;  /* 0x0000004e9c14723c */ /* 0x040ff00000001840 */
[C---:B------:R-:W-:Y:S08]  /*3940*/  HMMA.16816.F32 R80, R156.reuse, R116, R68 ;  /* 0x000000749c50723c */ /* 0x040ff00000001844 */
[C---:B------:R-:W-:Y:S08]  /*3950*/  HMMA.16816.F32 R72, R156.reuse, R40, R48 ;  /* 0x000000289c48723c */ /* 0x040ff00000001830 */
[C---:B------:R-:W-:Y:S08]  /*3960*/  HMMA.16816.F32 R76, R156.reuse, R118, R52 ;  /* 0x000000769c4c723c */ /* 0x040ff00000001834 */
[----:B------:R-:W-:Y:S01]  /*3970*/  HMMA.16816.F32 R68, R156, R42, R36 ;  /* 0x0000002a9c44723c */ /* 0x000fe20000001824 */
[----:B------:R-:W4:Y:S04]  /*3980*/  LDSM.16.M88.4 R40, [R180+0x4800] ;  /* 0x00480000b428783b */ /* 0x000f280000000200 */
[----:B------:R-:W1:Y:S03]  /*3990*/  LDSM.16.M88.4 R36, [R180+0x5000] ;  /* 0x00500000b424783b */ /* 0x000e660000000200 */
[C---:B--2---:R-:W-:Y:S08]  /*39a0*/  HMMA.16816.F32 R64, R160.reuse, R96, R32 ;  /* 0x00000060a040723c */ /* 0x044ff00000001820 */
[C---:B------:R-:W-:Y:S01]  /*39b0*/  HMMA.16816.F32 R60, R160.reuse, R98, R28 ;  /* 0x00000062a03c723c */ /* 0x040fe2000000181c */
[----:B------:R-:W2:Y:S07]  /*39c0*/  LDSM.16.M88.4 R96, [R180+0x5800] ;  /* 0x00580000b460783b */ /* 0x000eae0000000200 */
[C---:B------:R-:W-:Y:S08]  /*39d0*/  HMMA.16816.F32 R48, R160.reuse, R108, R16 ;  /* 0x0000006ca030723c */ /* 0x040ff00000001810 */
[C---:B------:R-:W-:Y:S08]  /*39e0*/  HMMA.16816.F32 R44, R160.reuse, R110, R12 ;  /* 0x0000006ea02c723c */ /* 0x040ff0000000180c */
[C---:B------:R-:W-:Y:S08]  /*39f0*/  HMMA.16816.F32 R32, R160.reuse, R112, R8 ;  /* 0x00000070a020723c */ /* 0x040ff00000001808 */
[C---:B-1----:R-:W-:Y:S08]  /*3a00*/  HMMA.16816.F32 R56, R160.reuse, R100, R24 ;  /* 0x00000064a038723c */ /* 0x042ff00000001818 */
[C---:B------:R-:W-:Y:S08]  /*3a10*/  HMMA.16816.F32 R28, R160.reuse, R114, R84 ;  /* 0x00000072a01c723c */ /* 0x040ff00000001854 */
[C---:B------:R-:W-:Y:S08]  /*3a20*/  HMMA.16816.F32 R52, R160.reuse, R102, R20 ;  /* 0x00000066a034723c */ /* 0x040ff00000001814 */
[C---:B---3--:R-:W-:Y:S08]  /*3a30*/  HMMA.16816.F32 R24, R160.reuse, R88, R80 ;  /* 0x00000058a018723c */ /* 0x048ff00000001850 */
[C---:B------:R-:W-:Y:S01]  /*3a40*/  HMMA.16816.F32 R16, R160.reuse, R92, R72 ;  /* 0x0000005ca010723c */ /* 0x040fe20000001848 */
[----:B------:R-:W-:Y:S07]  /*3a50*/  LDSM.16.M88.4 R72, [R182+0x800] ;  /* 0x00080000b648783b */ /* 0x000fee0000000200 */
[C---:B------:R-:W-:Y:S08]  /*3a60*/  HMMA.16816.F32 R20, R160.reuse, R90, R76 ;  /* 0x0000005aa014723c */ /* 0x040ff0000000184c */
[----:B------:R-:W-:Y:S01]  /*3a70*/  HMMA.16816.F32 R12, R160, R94, R68 ;  /* 0x0000005ea00c723c */ /* 0x000fe20000001844 */
[----:B------:R-:W-:Y:S04]  /*3a80*/  LDSM.16.M88.4 R92, [R183+0x3800] ;  /* 0x00380000b75c783b */ /* 0x000fe80000000200 */
[----:B------:R-:W-:Y:S03]  /*3a90*/  LDSM.16.M88.4 R68, [R182+0x1000] ;  /* 0x00100000b644783b */ /* 0x000fe60000000200 */
[C---:B------:R-:W-:Y:S08]  /*3aa0*/  HMMA.16816.F32 R116, R164.reuse, R148, R48 ;  /* 0x00000094a474723c */ /* 0x040ff00000001830 */
[C---:B------:R-:W-:Y:S01]  /*3ab0*/  HMMA.16816.F32 R112, R164.reuse, R150, R44 ;  /* 0x00000096a470723c */ /* 0x040fe2000000182c */
[----:B------:R-:W1:Y:S07]  /*3ac0*/  LDSM.16.M88.4 R148, [R183+0x5800] ;  /* 0x00580000b794783b */ /* 0x000e6e0000000200 */
[C---:B----4-:R-:W-:Y:S08]  /*3ad0*/  HMMA.16816.F32 R108, R164.reuse, R40, R32 ;  /* 0x00000028a46c723c */ /* 0x050ff00000001820 */
[C---:B------:R-:W-:Y:S08]  /*3ae0*/  HMMA.16816.F32 R100, R164.reuse, R42, R28 ;  /* 0x0000002aa464723c */ /* 0x040ff0000000181c */
[C---:B------:R-:W-:Y:S01]  /*3af0*/  HMMA.16816.F32 R8, R164.reuse, R104, R64 ;  /* 0x00000068a408723c */ /* 0x040fe20000001840 */
[----:B------:R-:W3:Y:S07]  /*3b00*/  LDSM.16.M88.4 R64, [R182+0x1800] ;  /* 0x00180000b640783b */ /* 0x000eee0000000200 */
[C---:B------:R-:W-:Y:S01]  /*3b10*/  HMMA.16816.F32 R132, R164.reuse, R128, R56 ;  /* 0x00000080a484723c */ /* 0x040fe20000001838 */
[----:B------:R-:W-:Y:S07]  /*3b20*/  LDSM.16.M88.4 R56, [R182+0x2800] ;  /* 0x00280000b638783b */ /* 0x000fee0000000200 */
[C---:B------:R-:W-:Y:S08]  /*3b30*/  HMMA.16816.F32 R88, R164.reuse, R36, R24 ;  /* 0x00000024a458723c */ /* 0x040ff00000001818 */
[C---:B--2---:R-:W-:Y:S08]  /*3b40*/  HMMA.16816.F32 R80, R164.reuse, R96, R16 ;  /* 0x00000060a450723c */ /* 0x044ff00000001810 */
[C---:B------:R-:W-:Y:S01]  /*3b50*/  HMMA.16816.F32 R104, R164.reuse, R106, R60 ;  /* 0x0000006aa468723c */ /* 0x040fe2000000183c */
[----:B------:R-:W2:Y:S07]  /*3b60*/  LDSM.16.M88.4 R60, [R182+0x2000] ;  /* 0x00200000b63c783b */ /* 0x000eae0000000200 */
[C---:B------:R-:W-:Y:S08]  /*3b70*/  HMMA.16816.F32 R128, R164.reuse, R130, R52 ;  /* 0x00000082a480723c */ /* 0x040ff00000001834 */
[C---:B------:R-:W-:Y:S08]  /*3b80*/  HMMA.16816.F32 R84, R164.reuse, R38, R20 ;  /* 0x00000026a454723c */ /* 0x040ff00000001814 */
[----:B------:R-:W-:Y:S01]  /*3b90*/  HMMA.16816.F32 R76, R164, R98, R12 ;  /* 0x00000062a44c723c */ /* 0x000fe2000000180c */
[----:B------:R-:W4:Y:S01]  /*3ba0*/  LDSM.16.M88.4 R96, [R182] ;  /* 0x00000000b660783b */ /* 0x000f220000000200 */
[----:B------:R-:W-:Y:S01]  /*3bb0*/  ISETP.GT.AND P0, PT, R196, R228, PT ;  /* 0x000000e4c400720c */ /* 0x000fe20003f04270 */
[----:B------:R-:W-:-:S05]  /*3bc0*/  DEPBAR.LE SB0, 0x0 ;  /* 0x000080000000791a */ /* 0x000fca0000000000 */
        /* <DEDUP_REMOVED lines=8> */
[C---:B------:R-:W-:Y:S08]  /*3c50*/  HMMA.16816.F32 R44, R168.reuse, R92, R132 ;  /* 0x0000005ca82c723c */ /* 0x040ff00000001884 */
[C---:B------:R-:W-:Y:S08]  /*3c60*/  HMMA.16816.F32 R40, R168.reuse, R94, R128 ;  /* 0x0000005ea828723c */ /* 0x040ff00000001880 */
[C---:B------:R-:W-:Y:S08]  /*3c70*/  HMMA.16816.F32 R16, R168.reuse, R146, R84 ;  /* 0x00000092a810723c */ /* 0x040ff00000001854 */
[----:B------:R-:W-:Y:S01]  /*3c80*/  HMMA.16816.F32 R8, R168, R150, R76 ;  /* 0x00000096a808723c */ /* 0x000fe2000000184c */
[----:B------:R-:W-:Y:S01]  /*3c90*/  ISETP.GT.AND P6, PT, R203, 0x5f, PT ;  /* 0x0000005fcb00780c */ /* 0x000fe20003fc4270 */
[----:B------:R-:W-:Y:S01]  /*3ca0*/  BSSY B0, `(.L_x_2477) ;  /* 0x0000054000007945 */ /* 0x000fe20003800000 */
[----:B------:R-:W-:-:S05]  /*3cb0*/  LOP3.LUT R194, R194, 0xfffbffff, RZ, 0xc0, !PT ;  /* 0xfffbffffc2c27812 */ /* 0x000fca00078ec0ff */
[C---:B------:R-:W-:Y:S08]  /*3cc0*/  HMMA.16816.F32 R36, R172.reuse, R68, R36 ;  /* 0x00000044ac24723c */ /* 0x040ff00000001824 */
[----:B------:R-:W-:Y:S01]  /*3cd0*/  HMMA.16816.F32 R68, R172, R70, R32 ;  /* 0x00000046ac44723c */ /* 0x000fe20000001820 */
[----:B------:R-:W-:-:S07]  /*3ce0*/  @P6 LOP3.LUT R194, R194, 0x40000, RZ, 0xfc, !PT ;  /* 0x00040000c2c26812 */ /* 0x000fce00078efcff */
[C---:B---3--:R-:W-:Y:S08]  /*3cf0*/  HMMA.16816.F32 R32, R172.reuse, R64, R28 ;  /* 0x00000040ac20723c */ /* 0x048ff0000000181c */
[C---:B------:R-:W-:Y:S08]  /*3d00*/  HMMA.16816.F32 R64, R172.reuse, R66, R24 ;  /* 0x00000042ac40723c */ /* 0x040ff00000001818 */
[C---:B--2---:R-:W-:Y:S08]  /*3d10*/  HMMA.16816.F32 R28, R172.reuse, R60, R20 ;  /* 0x0000003cac1c723c */ /* 0x044ff00000001814 */
[C---:B------:R-:W-:Y:S08]  /*3d20*/  HMMA.16816.F32 R24, R172.reuse, R56, R12 ;  /* 0x00000038ac18723c */ /* 0x040ff0000000180c */
[C---:B----4-:R-:W-:Y:S08]  /*3d30*/  HMMA.16816.F32 R52, R172.reuse, R96, R52 ;  /* 0x00000060ac34723c */ /* 0x050ff00000001834 */
        /* <DEDUP_REMOVED lines=8> */
[----:B------:R-:W-:Y:S01]  /*3dc0*/  ISETP.NE.AND P5, PT, R204, 0x1, PT ;  /* 0x00000001cc00780c */ /* 0x000fe20003fa5270 */
[----:B------:R-:W-:Y:S01]  /*3dd0*/  IMAD.MOV.U32 R198, RZ, RZ, RZ ;  /* 0x000000ffffc67224 */ /* 0x000fe200078e00ff */
        /* <DEDUP_REMOVED lines=27> */
.L_x_2621:
[----:B------:R-:W-:Y:S05]  /*3f90*/  BRA.DIV ~URZ, `(.L_x_2480) ;  /* 0x00012ae27f007947 */ /* 0x000fea000b800000 */
[----:B------:R-:W3:Y:S01]  /*3fa0*/  SHFL.IDX PT, R2, R7, RZ, 0x181f ;  /* 0x00181fff07027589 */ /* 0x000ee200000e0000 */
[----:B------:R-:W-:-:S03]  /*3fb0*/  ISETP.GE.AND P1, PT, R208, c[0x0][0x1d4], PT ;  /* 0x00007500d0007a0c */ /* 0x000fc60003f26270 */
[----:B------:R-:W4:Y:S04]  /*3fc0*/  SHFL.IDX PT, R10, R7, 0x1, 0x181f ;  /* 0x00381f00070a7f89 */ /* 0x000f2800000e0000 */
[----:B------:R-:W5:Y:S04]  /*3fd0*/  SHFL.IDX PT, R11, R0, 0x1, 0x181f ;  /* 0x00381f00000b7f89 */ /* 0x000f6800000e0000 */
[----:B-1----:R-:W1:Y:S01]  /*3fe0*/  SHFL.IDX PT, R0, R0, 0x2, 0x181f ;  /* 0x00581f0000007f89 */ /* 0x002e6200000e0000 */
[C---:B---3--:R-:W-:Y:S02]  /*3ff0*/  IADD3 R12, P0, R2.reuse, R200, RZ ;  /* 0x000000c8020c7210 */ /* 0x048fe40007f1e0ff */
[----:B------:R-:W-:-:S03]  /*4000*/  IADD3 R8, P2, R2, R202, RZ ;  /* 0x000000ca02087210 */ /* 0x000fc60007f5e0ff */
[C-C-:B--2---:R-:W-:Y:S01]  /*4010*/  IMAD.X R13, R9.reuse, 0x1, R5.reuse, P0 ;  /* 0x00000001090d7824 */ /* 0x144fe200000e0605 */
[----:B------:R-:W-:Y:S01]  /*4020*/  ISETP.GE.AND P0, PT, R216, c[0x0][0x1d4], PT ;  /* 0x00007500d8007a0c */ /* 0x000fe20003f06270 */
[----:B------:R-:W-:Y:S01]  /*4030*/  IMAD.X R9, R9, 0x1, R6, P2 ;  /* 0x0000000109097824 */ /* 0x000fe200010e0606 */
[C---:B----4-:R-:W-:Y:S02]  /*4040*/  IADD3 R2, P2, R10.reuse, R200, RZ ;  /* 0x000000c80a027210 */ /* 0x050fe40007f5e0ff */
[----:B------:R2:W-:Y:S03]  /*4050*/  LDGSTS.E.BYPASS.LTC128B.128 [R197+0x8100], [R12.64], !P1 ;  /* 0x081000000cc57fae */ /* 0x0005e6000c901d46 */
[----:B-----5:R-:W-:Y:S01]  /*4060*/  IMAD.X R3, R11, 0x1, R5, P2 ;  /* 0x000000010b037824 */ /* 0x020fe200010e0605 */
[----:B------:R-:W-:-:S05]  /*4070*/  IADD3 R10, P2, R10, R202, RZ ;  /* 0x000000ca0a0a7210 */ /* 0x000fca0007f5e0ff */
[----:B------:R2:W-:Y:S01]  /*4080*/  LDGSTS.E.BYPASS.LTC128B.128 [R197+0xb100], [R8.64], !P0 ;  /* 0x0b10000008c57fae */ /* 0x0005e2000c101d46 */
[----:B------:R-:W-:-:S03]  /*4090*/  IMAD.X R11, R11, 0x1, R6, P2 ;  /* 0x000000010b0b7824 */ /* 0x000fc600010e0606 */
[----:B------:R3:W-:Y:S04]  /*40a0*/  LDGSTS.E.BYPASS.LTC128B.128 [R197+0x9100], [R2.64], !P1 ;  /* 0x0910000002c57fae */ /* 0x0007e8000c901d46 */
[----:B------:R4:W-:Y:S04]  /*40b0*/  LDGSTS.E.BYPASS.LTC128B.128 [R197+0xc100], [R10.64], !P0 ;  /* 0x0c1000000ac57fae */ /* 0x0009e8000c101d46 */
[----:B---3--:R2:W3:Y:S01]  /*40c0*/  SHFL.IDX PT, R2, R7, 0x2, 0x181f ;  /* 0x00581f0007027f89 */ /* 0x0084e200000e0000 */
[----:B----4-:R-:W-:Y:S02]  /*40d0*/  SEL R11, RZ, 0x10, P1 ;  /* 0x00000010ff0b7807 */ /* 0x010fe40000800000 */
[----:B------:R-:W-:-:S02]  /*40e0*/  SEL R10, RZ, 0x10, P0 ;  /* 0x00000010ff0a7807 */ /* 0x000fc40000000000 */
.L_x_2622:
[----:B-1----:R-:W-:Y:S02]  /*40f0*/  IADD3 R3, -R11, 0x10, RZ ;  /* 0x000000100b037810 */ /* 0x002fe40007ffe1ff */
[----:B--2---:R-:W-:-:S02]  /*4100*/  IADD3 R7, -R10, 0x10, RZ ;  /* 0x000000100a077810 */ /* 0x004fc40007ffe1ff */
[----:B------:R-:W-:Y:S02]  /*4110*/  LOP3.LUT R3, R3, 0xf, RZ, 0xc0, !PT ;  /* 0x0000000f03037812 */ /* 0x000fe400078ec0ff */
[----:B------:R-:W-:Y:S02]  /*4120*/  ISETP.NE.U32.AND P2, PT, R11, RZ, PT ;  /* 0x000000ff0b00720c */ /* 0x000fe40003f45070 */
[----:B---3--:R-:W-:Y:S02]  /*4130*/  IADD3 R8, P1, P0, R3, R2, R200 ;  /* 0x0000000203087210 */ /* 0x008fe4000783e0c8 */
[----:B------:R-:W-:Y:S02]  /*4140*/  LOP3.LUT R3, R7, 0xf, RZ, 0xc0, !PT ;  /* 0x0000000f07037812 */ /* 0x000fe400078ec0ff */
[----:B------:R-:W-:Y:S02]  /*4150*/  IADD3.X R9, RZ, R0, R5, P1, P0 ;  /* 0x00000000ff097210 */ /* 0x000fe40000fe0405 */
        /* <DEDUP_REMOVED lines=8> */
.L_x_2478:
[----:B------:R-:W-:Y:S05]  /*41e0*/  BSYNC B0 ;  /* 0x0000000000007941 */ /* 0x000fea0003800000 */
.L_x_2477:
[----:B------:R-:W-:Y:S01]  /*41f0*/  IMAD.MOV.U32 R0, RZ, RZ, c[0x0][0x2c4] ;  /* 0x0000b100ff007624 */ /* 0x000fe200078e00ff */
[----:B------:R-:W-:Y:S01]  /*4200*/  ULDC UR4, c[0x0][0x324] ;  /* 0x0000c90000047ab9 */ /* 0x000fe20000000800 */
[----:B-1----:R-:W-:Y:S01]  /*4210*/  IADD3 R2, -R231, 0x1, R188 ;  /* 0x00000001e7027810 */ /* 0x002fe20007ffe1bc */
        /* <DEDUP_REMOVED lines=14> */
.L_x_2623:
[----:B------:R-:W-:Y:S01]  /*4300*/  ISETP.GE.AND P0, PT, R249, 0x1, PT ;  /* 0x00000001f900780c */ /* 0x000fe20003f06270 */
[--C-:B--2---:R-:W-:Y:S02]  /*4310*/  IMAD.IADD R2, R6, 0x1, R3.reuse ;  /* 0x0000000106027824 */ /* 0x104fe400078e0203 */
[----:B------:R-:W-:-:S03]  /*4320*/  IMAD.IADD R0, R7, 0x1, R3 ;  /* 0x0000000107007824 */ /* 0x000fc600078e0203 */
[----:B------:R-:W-:-:S07]  /*4330*/  IMNMX R2, R8, R2, PT ;  /* 0x0000000208027217 */ /* 0x000fce0003800200 */
        /* <DEDUP_REMOVED lines=12> */
.L_x_2484:
[----:B------:R-:W-:-:S04]  /*4400*/  MOV R10, c[0x0][0x32c] ;  /* 0x0000cb00000a7a02 */ /* 0x000fc80000000f00 */
[----:B------:R-:W-:-:S13]  /*4410*/  ISETP.NE.AND P0, PT, R10, 0x1, PT ;  /* 0x000000010a00780c */ /* 0x000fda0003f05270 */
[----:B------:R-:W-:-:S05]  /*4420*/  @P0 IMAD.HI.U32 R10, R3, c[0x0][0x330], RZ ;  /* 0x0000cc00030a0a27 */ /* 0x000fca00078e00ff */
[----:B------:R-:W-:Y:S02]  /*4430*/  @P0 SHF.R.U32.HI R3, RZ, c[0x0][0x334], R10 ;  /* 0x0000cd00ff030a19 */ /* 0x000fe4000001160a */
.L_x_2485:
[----:B------:R-:W-:Y:S05]  /*4440*/  BSYNC B0 ;  /* 0x0000000000007941 */ /* 0x000fea0003800000 */
.L_x_2483:
[----:B------:R-:W-:-:S05]  /*4450*/  IMAD R3, R3, c[0x0][0x32c], R9 ;  /* 0x0000cb0003037a24 */ /* 0x000fca00078e0209 */
[----:B------:R-:W-:Y:S02]  /*4460*/  IADD3 R10, R3, c[0x0][0x32c], RZ ;  /* 0x0000cb00030a7a10 */ /* 0x000fe40007ffe0ff */
[----:B------:R-:W-:Y:S02]  /*4470*/  IMNMX R0, R0, R3, !PT ;  /* 0x0000000300007217 */ /* 0x000fe40007800200 */
[----:B------:R-:W-:Y:S02]  /*4480*/  IMNMX R2, R2, R10, PT ;  /* 0x0000000a02027217 */ /* 0x000fe40003800200 */
.L_x_2482:
        /* <DEDUP_REMOVED lines=134> */
.L_x_2624:
[----:B------:R-:W-:Y:S01]  /*4cf0*/  ISETP.GE.AND P0, PT, R249, 0x1, PT ;  /* 0x00000001f900780c */ /* 0x000fe20003f06270 */
[--C-:B---3--:R-:W-:Y:S02]  /*4d00*/  IMAD.IADD R2, R6, 0x1, R3.reuse ;  /* 0x0000000106027824 */ /* 0x108fe400078e0203 */
        /* <DEDUP_REMOVED lines=14> */
.L_x_2489:
[----:B------:R-:W-:-:S04]  /*4df0*/  MOV R4, c[0x0][0x32c] ;  /* 0x0000cb0000047a02 */ /* 0x000fc80000000f00 */
[----:B------:R-:W-:-:S13]  /*4e00*/  ISETP.NE.AND P0, PT, R4, 0x1, PT ;  /* 0x000000010400780c */ /* 0x000fda0003f05270 */
[----:B------:R-:W-:-:S05]  /*4e10*/  @P0 IMAD.HI.U32 R4, R3, c[0x0][0x330], RZ ;  /* 0x0000cc0003040a27 */ /* 0x000fca00078e00ff */
[----:B------:R-:W-:Y:S02]  /*4e20*/  @P0 SHF.R.U32.HI R3, RZ, c[0x0][0x334], R4 ;  /* 0x0000cd00ff030a19 */ /* 0x000fe40000011604 */
.L_x_2490:
[----:B------:R-:W-:Y:S05]  /*4e30*/  BSYNC B0 ;  /* 0x0000000000007941 */ /* 0x000fea0003800000 */
.L_x_2488:
[----:B------:R-:W-:-:S05]  /*4e40*/  IMAD R3, R3, c[0x0][0x32c], R9 ;  /* 0x0000cb0003037a24 */ /* 0x000fca00078e0209 */
[----:B------:R-:W-:Y:S02]  /*4e50*/  IADD3 R4, R3, c[0x0][0x32c], RZ ;  /* 0x0000cb0003047a10 */ /* 0x000fe40007ffe0ff */
[----:B------:R-:W-:Y:S02]  /*4e60*/  IMNMX R0, R0, R3, !PT ;  /* 0x0000000300007217 */ /* 0x000fe40007800200 */
[----:B------:R-:W-:Y:S02]  /*4e70*/  IMNMX R2, R2, R4, PT ;  /* 0x0000000402027217 */ /* 0x000fe40003800200 */
.L_x_2487:
        /* <DEDUP_REMOVED lines=92> */
[----:B------:R-:W-:Y:S02]  /*5440*/  ISETP.GT.AND P0, PT, R0, RZ, !P1 ;  /* 0x000000ff0000720c */ /* 0x000fe40004f04270 */
[----:B------:R-:W-:Y:S02]  /*5450*/  LOP3.LUT P1, RZ, R194, 0x2000, RZ, 0xc0, !PT ;  /* 0x00002000c2ff7812 */ /* 0x000fe4000782c0ff */
[----:B------:R-:W-:-:S04]  /*5460*/  ISETP.LT.OR P0, PT, R2, 0x1, P0 ;  /* 0x000000010200780c */ /* 0x000fc80000701670 */
[----:B------:R-:W-:Y:S02]  /*5470*/  FSEL R6, R54, -INF , !P0 ;  /* 0xff80000036067808 */ /* 0x000fe40004000000 */
[----:B------:R-:W-:Y:S02]  /*5480*/  ISETP.GT.AND P0, PT, R0, 0x50, !P6 ;  /* 0x000000500000780c */ /* 0x000fe40007704270 */
[----:B------:R-:W-:Y:S02]  /*5490*/  FMNMX.FTZ R4, R6, R7, !PT ;  /* 0x0000000706047209 */ /* 0x000fe40007810000 */
[----:B------:R-:W-:Y:S02]  /*54a0*/  ISETP.LT.OR P0, PT, R2, 0x51, P0 ;  /* 0x000000510200780c */ /* 0x000fe40000701670 */
[----:B------:R-:W-:Y:S02]  /*54b0*/  FMNMX.FTZ R4, R12, R4, !PT ;  /* 0x000000040c047209 */ /* 0x000fe40007810000 */
[----:B------:R-:W-:-:S02]  /*54c0*/  FSEL R149, R26, -INF , !P0 ;  /* 0xff8000001a957808 */ /* 0x000fc40004000000 */
[----:B------:R-:W-:Y:S02]  /*54d0*/  FMNMX.FTZ R4, R13, R4, !PT ;  /* 0x000000040d047209 */ /* 0x000fe40007810000 */
[----:B------:R-:W-:Y:S02]  /*54e0*/  ISETP.GT.AND P0, PT, R0, 0x51, !P2 ;  /* 0x000000510000780c */ /* 0x000fe40005704270 */
[----:B------:R-:W-:Y:S02]  /*54f0*/  FMNMX.FTZ R4, R14, R4, !PT ;  /* 0x000000040e047209 */ /* 0x000fe40007810000 */
[----:B------:R-:W-:Y:S02]  /*5500*/  ISETP.GT.AND P2, PT, R0, 0x58, !P1 ;  /* 0x000000580000780c */ /* 0x000fe40004f44270 */
[----:B------:R-:W-:Y:S02]  /*5510*/  FMNMX.FTZ R4, R15, R4, !PT ;  /* 0x000000040f047209 */ /* 0x000fe40007810000 */
[----:B------:R-:W-:-:S02]  /*5520*/  ISETP.LT.OR P1, PT, R2, 0x52, P0 ;  /* 0x000000520200780c */ /* 0x000fc40000721670 */
[----:B------:R-:W-:Y:S02]  /*5530*/  FMNMX.FTZ R4, R18, R4, !PT ;  /* 0x0000000412047209 */ /* 0x000fe40007810000 */
[----:B------:R-:W-:Y:S02]  /*5540*/  ISETP.GT.AND P0, PT, R0, 0x59, !P3 ;  /* 0x000000590000780c */ /* 0x000fe40005f04270 */
[----:B------:R-:W-:Y:S02]  /*5550*/  FMNMX.FTZ R4, R24, R4, !PT ;  /* 0x0000000418047209 */ /* 0x000fe40007810000 */
[----:B------:R-:W-:Y:S02]  /*5560*/  FMNMX.FTZ R0, R150, R3, !PT ;  /* 0x0000000396007209 */ /* 0x000fe40007810000 */
[----:B------:R-:W-:Y:S02]  /*5570*/  FMNMX.FTZ R4, R93, R4, !PT ;  /* 0x000000045d047209 */ /* 0x000fe40007810000 */
[----:B------:R-:W-:-:S02]  /*5580*/  FSEL R144, R27, -INF , !P1 ;  /* 0xff8000001b907808 */ /* 0x000fc40004800000 */
[----:B------:R-:W-:Y:S02]  /*5590*/  FMNMX.FTZ R4, R92, R4, !PT ;  /* 0x000000045c047209 */ /* 0x000fe40007810000 */
[----:B------:R-:W-:Y:S02]  /*55a0*/  ISETP.LT.OR P1, PT, R2, 0x59, P2 ;  /* 0x000000590200780c */ /* 0x000fe40001721670 */
[----:B------:R-:W-:Y:S02]  /*55b0*/  FMNMX.FTZ R4, R95, R4, !PT ;  /* 0x000000045f047209 */ /* 0x000fe40007810000 */
[----:B------:R-:W-:Y:S02]  /*55c0*/  FMNMX.FTZ R0, R200, R0, !PT ;  /* 0x00000000c8007209 */ /* 0x000fe40007810000 */
[----:B------:R-:W-:Y:S02]  /*55d0*/  FMNMX.FTZ R4, R94, R4, !PT ;  /* 0x000000045e047209 */ /* 0x000fe40007810000 */
[----:B------:R-:W-:-:S02]  /*55e0*/  ISETP.LT.OR P0, PT, R2, 0x5a, P0 ;  /* 0x0000005a0200780c */ /* 0x000fc40000701670 */
[----:B------:R-:W-:Y:S02]  /*55f0*/  FMNMX.FTZ R4, R135, R4, !PT ;  /* 0x0000000487047209 */ /* 0x000fe40007810000 */
[----:B------:R-:W-:Y:S02]  /*5600*/  FSEL R143, R58, -INF , !P1 ;  /* 0xff8000003a8f7808 */ /* 0x000fe40004800000 */
[----:B------:R-:W-:Y:S02]  /*5610*/  FMNMX.FTZ R4, R134, R4, !PT ;  /* 0x0000000486047209 */ /* 0x000fe40007810000 */
[----:B------:R-:W-:Y:S02]  /*5620*/  FMNMX.FTZ R0, R196, R0, !PT ;  /* 0x00000000c4007209 */ /* 0x000fe40007810000 */
[----:B------:R-:W-:Y:S02]  /*5630*/  FMNMX.FTZ R4, R137, R4, !PT ;  /* 0x0000000489047209 */ /* 0x000fe40007810000 */
[----:B------:R-:W-:-:S02]  /*5640*/  FSEL R142, R59, -INF , !P0 ;  /* 0xff8000003b8e7808 */ /* 0x000fc40004000000 */
[----:B------:R-:W-:Y:S02]  /*5650*/  FMNMX.FTZ R4, R136, R4, !PT ;  /* 0x0000000488047209 */ /* 0x000fe40007810000 */
[----:B------:R-:W-:Y:S02]  /*5660*/  FMNMX.FTZ R0, R195, R0, !PT ;  /* 0x00000000c3007209 */ /* 0x000fe40007810000 */
        /* <DEDUP_REMOVED lines=11> */
.L_x_2625:
[----:B-12---:R-:W-:Y:S01]  /*5720*/  FMNMX.FTZ R4, R4, R0, !PT ;  /* 0x0000000004047209 */ /* 0x006fe20007810000 */
[----:B------:R-:W-:Y:S05]  /*5730*/  BRA.DIV ~URZ, `(.L_x_2492) ;  /* 0x000118027f007947 */ /* 0x000fea000b800000 */
[----:B------:R-:W1:Y:S04]  /*5740*/  SHFL.BFLY PT, R0, R5, 0x2, 0x1f ;  /* 0x0c401f0005007f89 */ /* 0x000e6800000e0000 */
[----:B------:R-:W2:Y:S01]  /*5750*/  SHFL.BFLY PT, R2, R4, 0x1, 0x1f ;  /* 0x0c201f0004027f89 */ /* 0x000ea200000e0000 */
[----:B-1----:R-:W-:Y:S02]  /*5760*/  FMNMX.FTZ R5, R5, R0, !PT ;  /* 0x0000000005057209 */ /* 0x002fe40007810000 */
[----:B--2---:R-:W-:-:S03]  /*5770*/  FMNMX.FTZ R109, R4, R2, !PT ;  /* 0x00000002046d7209 */ /* 0x004fc60007810000 */
[----:B------:R1:W2:Y:S04]  /*5780*/  SHFL.BFLY PT, R3, R5, 0x1, 0x1f ;  /* 0x0c201f0005037f89 */ /* 0x0002a800000e0000 */
.L_x_2626:
        /* <DEDUP_REMOVED lines=8> */
[----:B------:R-:W-:Y:S01]  /*5810*/  MOV R226, c[0x0][0x2c4] ;  /* 0x0000b10000e27a02 */ /* 0x000fe20000000f00 */
[----:B------:R-:W-:-:S02]  /*5820*/  FFMA.FTZ R0, R10, c[0x0][0x2d0], -R2 ;  /* 0x0000b4000a007a23 */ /* 0x000fc40000010802 */
[--C-:B------:R-:W-:Y:S01]  /*5830*/  FFMA.FTZ R3, R21, c[0x0][0x2d0], -R2.reuse ;  /* 0x0000b40015037a23 */ /* 0x100fe20000010802 */
[----:B------:R-:W-:Y:S01]  /*5840*/  LDSM.16.MT88.4 R52, [R189] ;  /* 0x00000000bd34783b */ /* 0x000fe20000004200 */
[----:B------:R2:W-:Y:S01]  /*5850*/  MUFU.EX2 R178, R0 ;  /* 0x0000000000b27308 */ /* 0x0005e20000000800 */
[----:B------:R-:W-:Y:S02]  /*5860*/  ISETP.NE.AND P1, PT, R226, 0x1, PT ;  /* 0x00000001e200780c */ /* 0x000fe40003f25270 */
[----:B------:R-:W-:Y:S04]  /*5870*/  LDSM.16.MT88.4 R56, [R186+0x800] ;  /* 0x00080000ba38783b */ /* 0x000fe80000004200 */
[----:B------:R-:W-:Y:S01]  /*5880*/  LDSM.16.MT88.4 R48, [R185+0x800] ;  /* 0x00080000b930783b */ /* 0x000fe20000004200 */
[----:B------:R3:W-:Y:S03]  /*5890*/  MUFU.EX2 R223, R3 ;  /* 0x0000000300df7308 */ /* 0x0007e60000000800 */
[----:B------:R-:W-:Y:S04]  /*58a0*/  LDSM.16.MT88.4 R64, [R187+0x800] ;  /* 0x00080000bb40783b */ /* 0x000fe80000004200 */
[----:B------:R-:W-:Y:S01]  /*58b0*/  LDSM.16.MT88.4 R60, [R184+0x3000] ;  /* 0x00300000b83c783b */ /* 0x000fe20000004200 */
[----:B--2---:R-:W-:-:S03]  /*58c0*/  FFMA.FTZ R0, R11, c[0x0][0x2d0], -R2 ;  /* 0x0000b4000b007a23 */ /* 0x004fc60000010802 */
[----:B------:R-:W-:Y:S01]  /*58d0*/  LDSM.16.MT88.4 R8, [R184] ;  /* 0x00000000b808783b */ /* 0x000fe20000004200 */
[----:B------:R2:W4:Y:S01]  /*58e0*/  MUFU.EX2 R108, R0 ;  /* 0x00000000006c7308 */ /* 0x0005220000000800 */
[----:B---3--:R-:W-:-:S07]  /*58f0*/  FFMA.FTZ R3, R22, c[0x0][0x2d0], -R2 ;  /* 0x0000b40016037a23 */ /* 0x008fce0000010802 */
[----:B------:R-:W-:Y:S01]  /*5900*/  MUFU.EX2 R221, R3 ;  /* 0x0000000300dd7308 */ /* 0x000fe20000000800 */
[----:B--2---:R-:W-:Y:S02]  /*5910*/  FFMA.FTZ R0, R16, c[0x0][0x2d0], -R2 ;  /* 0x0000b40010007a23 */ /* 0x004fe40000010802 */
[----:B-1--4-:R-:W-:-:S05]  /*5920*/  FADD.FTZ R5, R178, R108 ;  /* 0x0000006cb2057221 */ /* 0x012fca0000010000 */
[----:B------:R1:W2:Y:S02]  /*5930*/  MUFU.EX2 R204, R0 ;  /* 0x0000000000cc7308 */ /* 0x0002a40000000800 */
[----:B-1----:R-:W-:Y:S02]  /*5940*/  FFMA.FTZ R0, R17, c[0x0][0x2d0], -R2 ;  /* 0x0000b40011007a23 */ /* 0x002fe40000010802 */
[----:B--2---:R-:W-:-:S04]  /*5950*/  FADD.FTZ R5, R204, R5 ;  /* 0x00000005cc057221 */ /* 0x004fc80000010000 */
[----:B------:R1:W-:Y:S02]  /*5960*/  MUFU.EX2 R206, R0 ;  /* 0x0000000000ce7308 */ /* 0x0003e40000000800 */
[----:B-1----:R-:W-:-:S06]  /*5970*/  FFMA.FTZ R0, R19, c[0x0][0x2d0], -R2 ;  /* 0x0000b40013007a23 */ /* 0x002fcc0000010802 */
[----:B------:R1:W-:Y:S02]  /*5980*/  MUFU.EX2 R207, R0 ;  /* 0x0000000000cf7308 */ /* 0x0003e40000000800 */
[----:B-1----:R-:W-:Y:S02]  /*5990*/  FFMA.FTZ R0, R20, c[0x0][0x2d0], -R2 ;  /* 0x0000b40014007a23 */ /* 0x002fe40000010802 */
[----:B------:R-:W1:Y:S04]  /*59a0*/  LDSM.16.MT88.4 R20, [R186] ;  /* 0x00000000ba14783b */ /* 0x000e680000004200 */
[----:B------:R2:W-:Y:S02]  /*59b0*/  MUFU.EX2 R222, R0 ;  /* 0x0000000000de7308 */ /* 0x0005e40000000800 */
[----:B--2---:R-:W-:-:S05]  /*59c0*/  FMUL.FTZ R0, R4, c[0x0][0x2d0] ;  /* 0x0000b40004007a20 */ /* 0x004fca0000410000 */
[----:B------:R-:W-:-:S05]  /*59d0*/  FSEL R0, R0, RZ, P0 ;  /* 0x000000ff00007208 */ /* 0x000fca0000000000 */
[----:B------:R-:W-:-:S04]  /*59e0*/  FFMA.FTZ R3, R6, c[0x0][0x2d0], -R0 ;  /* 0x0000b40006037a23 */ /* 0x000fc80000010800 */
[----:B------:R2:W-:Y:S02]  /*59f0*/  MUFU.EX2 R202, R3 ;  /* 0x0000000300ca7308 */ /* 0x0005e40000000800 */
[----:B--2---:R-:W-:Y:S02]  /*5a00*/  FFMA.FTZ R3, R7, c[0x0][0x2d0], -R0 ;  /* 0x0000b40007037a23 */ /* 0x004fe40000010800 */
[----:B------:R-:W-:-:S04]  /*5a10*/  FFMA.FTZ R7, R188, c[0x0][0x2d0], -R2 ;  /* 0x0000b400bc077a23 */ /* 0x000fc80000010802 */
[----:B------:R2:W3:Y:S08]  /*5a20*/  MUFU.EX2 R6, R3 ;  /* 0x0000000300067308 */ /* 0x0004f00000000800 */
[----:B------:R-:W-:Y:S01]  /*5a30*/  MUFU.EX2 R225, R7 ;  /* 0x0000000700e17308 */ /* 0x000fe20000000800 */
[----:B--2---:R-:W-:Y:S01]  /*5a40*/  FFMA.FTZ R3, R12, c[0x0][0x2d0], -R0 ;  /* 0x0000b4000c037a23 */ /* 0x004fe20000010800 */
[----:B------:R-:W-:-:S06]  /*5a50*/  F2FP.PACK_AB R12, R108, R178 ;  /* 0x000000b26c0c723e */ /* 0x000fcc00000000ff */
[----:B------:R2:W-:Y:S02]  /*5a60*/  MUFU.EX2 R203, R3 ;  /* 0x0000000300cb7308 */ /* 0x0005e40000000800 */
[----:B--2---:R-:W-:Y:S01]  /*5a70*/  FFMA.FTZ R3, R13, c[0x0][0x2d0], -R0 ;  /* 0x0000b4000d037a23 */ /* 0x004fe20000010800 */
[----:B---3--:R-:W-:Y:S01]  /*5a80*/  F2FP.PACK_AB R13, R6, R202 ;  /* 0x000000ca060d723e */ /* 0x008fe200000000ff */
[----:B------:R-:W-:-:S04]  /*5a90*/  FADD.FTZ R6, R202, R6 ;  /* 0x00000006ca067221 */ /* 0x000fc80000010000 */
        /* <DEDUP_REMOVED lines=85> */
[----:B-1----:R-:W-:-:S06]  /*5ff0*/  FFMA.FTZ R3, R134, c[0x0][0x2d0], -R0 ;  /* 0x0000b40086037a23 */ /* 0x002fcc0000010800 */
[----:B------:R1:W4:Y:S01]  /*6000*/  MUFU.EX2 R134, R3 ;  /* 0x0000000300867308 */ /* 0x0003220000000800 */
[C---:B--2---:R-:W-:Y:S08]  /*6010*/  HMMA.16816.F32 R56, R8.reuse, R12, R128 ;  /* 0x0000000c0838723c */ /* 0x044ff00000001880 */
[----:B------:R-:W-:Y:S01]  /*6020*/  HMMA.16816.F32 R36, R8, R14, R100 ;  /* 0x0000000e0824723c */ /* 0x000fe20000001864 */
[----:B------:R-:W2:Y:S01]  /*6030*/  LDSM.16.MT88.4 R12, [R186+0x1000] ;  /* 0x00100000ba0c783b */ /* 0x000ea20000004200 */
[----:B-1----:R-:W-:-:S04]  /*6040*/  FFMA.FTZ R3, R137, c[0x0][0x2d0], -R0 ;  /* 0x0000b40089037a23 */ /* 0x002fc80000010800 */
[----:B------:R1:W-:Y:S02]  /*6050*/  MUFU.EX2 R137, R3 ;  /* 0x0000000300897308 */ /* 0x0003e40000000800 */
[----:B-1----:R-:W-:-:S06]  /*6060*/  FFMA.FTZ R3, R136, c[0x0][0x2d0], -R0 ;  /* 0x0000b40088037a23 */ /* 0x002fcc0000010800 */
[----:B------:R1:W5:Y:S01]  /*6070*/  MUFU.EX2 R136, R3 ;  /* 0x0000000300887308 */ /* 0x0003620000000800 */
[----:B--2---:R-:W-:Y:S01]  /*6080*/  HMMA.16816.F32 R52, R8, R12, R116 ;  /* 0x0000000c0834723c */ /* 0x004fe20000001874 */
[----:B-1----:R-:W-:-:S06]  /*6090*/  FFMA.FTZ R3, R177, c[0x0][0x2d0], -R2 ;  /* 0x0000b400b1037a23 */ /* 0x002fcc0000010802 */
[----:B------:R1:W2:Y:S01]  /*60a0*/  MUFU.EX2 R111, R3 ;  /* 0x00000003006f7308 */ /* 0x0002a20000000800 */
[----:B------:R-:W-:Y:S01]  /*60b0*/  HMMA.16816.F32 R32, R8, R14, R96 ;  /* 0x0000000e0820723c */ /* 0x000fe20000001860 */
[----:B------:R-:W2:Y:S01]  /*60c0*/  LDSM.16.MT88.4 R12, [R185+0x1000] ;  /* 0x00100000b90c783b */ /* 0x000ea20000004200 */
[----:B-1----:R-:W-:-:S05]  /*60d0*/  FFMA.FTZ R3, R176, c[0x0][0x2d0], -R2 ;  /* 0x0000b400b0037a23 */ /* 0x002fca0000010802 */
[----:B------:R1:W1:Y:S02]  /*60e0*/  MUFU.EX2 R110, R3 ;  /* 0x00000003006e7308 */ /* 0x0002640000000800 */
[----:B-1----:R-:W-:-:S06]  /*60f0*/  FFMA.FTZ R3, R151, c[0x0][0x2d0], -R2 ;  /* 0x0000b40097037a23 */ /* 0x002fcc0000010802 */
[----:B------:R1:W-:Y:S01]  /*6100*/  MUFU.EX2 R133, R3 ;  /* 0x0000000300857308 */ /* 0x0003e20000000800 */
[C---:B--2---:R-:W-:Y:S08]  /*6110*/  HMMA.16816.F32 R48, R8.reuse, R12, R112 ;  /* 0x0000000c0830723c */ /* 0x044ff00000001870 */
[----:B------:R-:W-:Y:S01]  /*6120*/  HMMA.16816.F32 R28, R8, R14, R44 ;  /* 0x0000000e081c723c */ /* 0x000fe2000000182c */
[----:B------:R-:W2:Y:S01]  /*6130*/  LDSM.16.MT88.4 R12, [R187+0x1000] ;  /* 0x00100000bb0c783b */ /* 0x000ea20000004200 */
[----:B-1----:R-:W-:-:S04]  /*6140*/  FFMA.FTZ R3, R150, c[0x0][0x2d0], -R2 ;  /* 0x0000b40096037a23 */ /* 0x002fc80000010802 */
[----:B------:R1:W-:Y:S02]  /*6150*/  MUFU.EX2 R132, R3 ;  /* 0x0000000300847308 */ /* 0x0003e40000000800 */
[----:B-1----:R-:W-:Y:S01]  /*6160*/  FFMA.FTZ R3, R147, c[0x0][0x2d0], -R0 ;  /* 0x0000b40093037a23 */ /* 0x002fe20000010800 */
        /* <DEDUP_REMOVED lines=17> */
[----:B----4-:R-:W-:Y:S02]  /*6280*/  F2FP.PACK_AB R9, R134, R135 ;  /* 0x000000878609723e */ /* 0x010fe400000000ff */
        /* <DEDUP_REMOVED lines=22> */
[--C-:B------:R-:W-:Y:S01]  /*63f0*/  FFMA.FTZ R25, R196, c[0x0][0x2d0], -R2.reuse ;  /* 0x0000b400c4197a23 */ /* 0x100fe20000010802 */
[----:B------:R-:W-:Y:S01]  /*6400*/  IADD3 R196, R201, -0x2, RZ ;  /* 0xfffffffec9c47810 */ /* 0x000fe20007ffe0ff */
        /* <DEDUP_REMOVED lines=61> */
[C---:B-1----:R-:W-:Y:S01]  /*67e0*/  HMMA.16816.F32 R48, R8.reuse, R12, R72 ;  /* 0x0000000c0830723c */ /* 0x042fe20000001848 */
[----:B------:R-:W-:Y:S07]  /*67f0*/  LDSM.16.MT88.4 R72, [R186+0x2800] ;  /* 0x00280000ba48783b */ /* 0x000fee0000004200 */
        /* <DEDUP_REMOVED lines=12> */
[C---:B-1----:R-:W-:Y:S01]  /*68c0*/  HMMA.16816.F32 R32, R8.reuse, R14, R16 ;  /* 0x0000000e0820723c */ /* 0x042fe20000001810 */
[----:B------:R-:W1:Y:S07]  /*68d0*/  LDSM.16.MT88.4 R16, [R184+0x2000] ;  /* 0x00200000b810783b */ /* 0x000e6e0000004200 */
[----:B------:R-:W-:Y:S01]  /*68e0*/  HMMA.16816.F32 R40, R8, R12, R60 ;  /* 0x0000000c0828723c */ /* 0x000fe2000000183c */
[----:B------:R-:W2:Y:S06]  /*68f0*/  LDSM.16.MT88.4 R12, [R186+0x2000] ;  /* 0x00200000ba0c783b */ /* 0x000eac0000004200 */
[----:B------:R-:W-:-:S02]  /*6900*/  F2FP.PACK_AB R8, R110, R111 ;  /* 0x0000006f6e08723e */ /* 0x000fc400000000ff */
[----:B------:R-:W-:Y:S02]  /*6910*/  F2FP.PACK_AB R10, R132, R133 ;  /* 0x00000085840a723e */ /* 0x000fe400000000ff */
[----:B------:R-:W-:Y:S02]  /*6920*/  F2FP.PACK_AB R9, R29, R30 ;  /* 0x0000001e1d09723e */ /* 0x000fe400000000ff */
[----:B------:R-:W-:-:S07]  /*6930*/  F2FP.PACK_AB R11, R31, R108 ;  /* 0x0000006c1f0b723e */ /* 0x000fce00000000ff */
[C---:B------:R-:W-:Y:S01]  /*6940*/  HMMA.16816.F32 R76, R8.reuse, R20, R112 ;  /* 0x00000014084c723c */ /* 0x040fe20000001870 */
[----:B------:R-:W3:Y:S07]  /*6950*/  LDSM.16.MT88.4 R112, [R184+0x2800] ;  /* 0x00280000b870783b */ /* 0x000eee0000004200 */
[C---:B------:R-:W-:Y:S01]  /*6960*/  HMMA.16816.F32 R60, R8.reuse, R22, R104 ;  /* 0x00000016083c723c */ /* 0x040fe20000001868 */
[----:B------:R-:W4:Y:S04]  /*6970*/  LDSM.16.MT88.4 R20, [R186+0x5000] ;  /* 0x00500000ba14783b */ /* 0x000f280000004200 */
[----:B------:R-:W-:Y:S03]  /*6980*/  LDSM.16.MT88.4 R104, [R186+0x5800] ;  /* 0x00580000ba68783b */ /* 0x000fe60000004200 */
[C---:B-1----:R-:W-:Y:S08]  /*6990*/  HMMA.16816.F32 R116, R8.reuse, R16, R116 ;  /* 0x000000100874723c */ /* 0x042ff00000001874 */
[C---:B------:R-:W-:Y:S01]  /*69a0*/  HMMA.16816.F32 R52, R8.reuse, R18, R88 ;  /* 0x000000120834723c */ /* 0x040fe20000001858 */
[----:B------:R-:W1:Y:S04]  /*69b0*/  LDSM.16.MT88.4 R16, [R187+0x2000] ;  /* 0x00200000bb10783b */ /* 0x000e680000004200 */
[----:B------:R-:W-:Y:S03]  /*69c0*/  LDSM.16.MT88.4 R88, [R187+0x2800] ;  /* 0x00280000bb58783b */ /* 0x000fe60000004200 */
[C---:B--2---:R-:W-:Y:S08]  /*69d0*/  HMMA.16816.F32 R68, R8.reuse, R12, R84 ;  /* 0x0000000c0844723c */ /* 0x044ff00000001854 */
[----:B------:R-:W-:Y:S01]  /*69e0*/  HMMA.16816.F32 R56, R8, R14, R56 ;  /* 0x0000000e0838723c */ /* 0x000fe20000001838 */
[----:B------:R-:W2:Y:S07]  /*69f0*/  LDSM.16.MT88.4 R12, [R184+0x5000] ;  /* 0x00500000b80c783b */ /* 0x000eae0000004200 */
[----:B---3--:R-:W-:Y:S08]  /*6a00*/  HMMA.16816.F32 R116, R64, R112, R116 ;  /* 0x000000704074723c */ /* 0x008ff00000001874 */
[----:B----4-:R-:W-:Y:S08]  /*6a10*/  HMMA.16816.F32 R128, R8, R20, R128 ;  /* 0x000000140880723c */ /* 0x010ff00000001880 */
[----:B------:R-:W-:Y:S08]  /*6a20*/  HMMA.16816.F32 R68, R64, R72, R68 ;  /* 0x000000484044723c */ /* 0x000ff00000001844 */
[C---:B-1----:R-:W-:Y:S08]  /*6a30*/  HMMA.16816.F32 R84, R8.reuse, R16, R92 ;  /* 0x000000100854723c */ /* 0x042ff0000000185c */
[C---:B------:R-:W-:Y:S01]  /*6a40*/  HMMA.16816.F32 R100, R8.reuse, R18, R100 ;  /* 0x000000120864723c */ /* 0x040fe20000001864 */
[----:B------:R-:W1:Y:S07]  /*6a50*/  LDSM.16.MT88.4 R16, [R185+0x5000] ;  /* 0x00500000b910783b */ /* 0x000e6e0000004200 */
[C---:B--2---:R-:W-:Y:S01]  /*6a60*/  HMMA.16816.F32 R92, R8.reuse, R12, R80 ;  /* 0x0000000c085c723c */ /* 0x044fe20000001850 */
[----:B------:R-:W-:Y:S07]  /*6a70*/  LDSM.16.MT88.4 R80, [R185+0x2800] ;  /* 0x00280000b950783b */ /* 0x000fee0000004200 */
[C---:B------:R-:W-:Y:S01]  /*6a80*/  HMMA.16816.F32 R36, R8.reuse, R14, R36 ;  /* 0x0000000e0824723c */ /* 0x040fe20000001824 */
[----:B------:R-:W2:Y:S07]  /*6a90*/  LDSM.16.MT88.4 R12, [R187+0x5000] ;  /* 0x00500000bb0c783b */ /* 0x000eae0000004200 */
[----:B------:R-:W-:Y:S01]  /*6aa0*/  HMMA.16816.F32 R20, R8, R22, R96 ;  /* 0x000000160814723c */ /* 0x000fe20000001860 */
[----:B------:R-:W3:Y:S07]  /*6ab0*/  LDSM.16.MT88.4 R96, [R184+0x5800] ;  /* 0x00580000b860783b */ /* 0x000eee0000004200 */
[C---:B------:R-:W-:Y:S01]  /*6ac0*/  HMMA.16816.F32 R72, R64.reuse, R74, R56 ;  /* 0x0000004a4048723c */ /* 0x040fe20000001838 */
[----:B------:R-:W4:Y:S07]  /*6ad0*/  LDSM.16.MT88.4 R56, [R185+0x5800] ;  /* 0x00580000b938783b */ /* 0x000f2e0000004200 */
        /* <DEDUP_REMOVED lines=10> */
[C---:B---3--:R-:W-:Y:S08]  /*6b80*/  HMMA.16816.F32 R92, R64.reuse, R96, R92 ;  /* 0x00000060405c723c */ /* 0x048ff0000000185c */
[C---:B------:R-:W-:Y:S08]  /*6b90*/  HMMA.16816.F32 R100, R64.reuse, R104, R128 ;  /* 0x000000684064723c */ /* 0x040ff00000001880 */
[C---:B----4-:R-:W-:Y:S08]  /*6ba0*/  HMMA.16816.F32 R52, R64.reuse, R56, R48 ;  /* 0x000000384034723c */ /* 0x050ff00000001830 */
        /* <DEDUP_REMOVED lines=17> */
.L_x_2495:
[----:B------:R-:W-:-:S04]  /*6cc0*/  MOV R0, 0x1 ;  /* 0x0000000100007802 */ /* 0x000fc80000000f00 */
[----:B------:R-:W-:-:S13]  /*6cd0*/  ISETP.NE.AND P0, PT, R0, c[0x0][0x32c], PT ;  /* 0x0000cb0000007a0c */ /* 0x000fda0003f05270 */
[----:B------:R-:W-:-:S05]  /*6ce0*/  @P0 IMAD.HI.U32 R0, R2, c[0x0][0x330], RZ ;  /* 0x0000cc0002000a27 */ /* 0x000fca00078e00ff */
[----:B------:R-:W-:Y:S02]  /*6cf0*/  @P0 SHF.R.U32.HI R2, RZ, c[0x0][0x334], R0 ;  /* 0x0000cd00ff020a19 */ /* 0x000fe40000011600 */
.L_x_2496:
[----:B------:R-:W-:Y:S05]  /*6d00*/  BSYNC B0 ;  /* 0x0000000000007941 */ /* 0x000fea0003800000 */
.L_x_2494:
[----:B------:R-:W-:-:S05]  /*6d10*/  MOV R0, c[0x0][0x32c] ;  /* 0x0000cb0000007a02 */ /* 0x000fca0000000f00 */
[----:B------:R-:W-:-:S05]  /*6d20*/  IMAD R2, R2, R0, c[0x0][0x32c] ;  /* 0x0000cb0002027624 */ /* 0x000fca00078e0200 */
[----:B------:R-:W-:-:S05]  /*6d30*/  IMNMX R3, R3, R2, PT ;  /* 0x0000000203037217 */ /* 0x000fca0003800200 */
.L_x_2493:
        /* <DEDUP_REMOVED lines=8> */
.L_x_2518:
        /* <DEDUP_REMOVED lines=18> */
[C---:B--23--:R-:W-:Y:S01]  /*6ee0*/  IMAD.WIDE.U32 R2, R199.reuse, c[0x0][0x208], RZ ;  /* 0x00008200c7027a25 */ /* 0x04cfe200078e00ff */
[----:B------:R-:W-:Y:S02]  /*6ef0*/  SHF.R.S32.HI R0, RZ, 0x1f, R199 ;  /* 0x0000001fff007819 */ /* 0x000fe400000114c7 */
[----:B------:R-:W-:Y:S01]  /*6f00*/  SHF.R.S32.HI R4, RZ, 0x1f, R198 ;  /* 0x0000001fff047819 */ /* 0x000fe200000114c6 */
[----:B------:R-:W-:Y:S01]  /*6f10*/  IMAD.SHL.U32 R15, R216, 0x2, RZ ;  /* 0x00000002d80f7824 */ /* 0x000fe200078e00ff */
[----:B------:R-:W-:Y:S01]  /*6f20*/  SHF.R.S32.HI R6, RZ, 0x1f, R216 ;  /* 0x0000001fff067819 */ /* 0x000fe200000114d8 */
[----:B------:R-:W-:Y:S01]  /*6f30*/  IMAD R0, R0, c[0x0][0x208], RZ ;  /* 0x0000820000007a24 */ /* 0x000fe200078e02ff */
[----:B------:R-:W-:Y:S01]  /*6f40*/  SHF.R.S32.HI R5, RZ, 0x1f, R208 ;  /* 0x0000001fff057819 */ /* 0x000fe200000114d0 */
[----:B------:R-:W-:Y:S01]  /*6f50*/  IMAD R4, R4, c[0x0][0x218], RZ ;  /* 0x0000860004047a24 */ /* 0x000fe200078e02ff */
[----:B------:R-:W-:Y:S01]  /*6f60*/  SHF.L.U64.HI R6, R216, 0x1, R6 ;  /* 0x00000001d8067819 */ /* 0x000fe20000010206 */
[----:B------:R-:W-:Y:S01]  /*6f70*/  IMAD R0, R199, c[0x0][0x20c], R0 ;  /* 0x00008300c7007a24 */ /* 0x000fe200078e0200 */
[----:B------:R-:W-:Y:S01]  /*6f80*/  SHF.L.U64.HI R5, R208, 0x1, R5 ;  /* 0x00000001d0057819 */ /* 0x000fe20000010205 */
[----:B------:R-:W-:Y:S02]  /*6f90*/  IMAD R4, R198, c[0x0][0x21c], R4 ;  /* 0x00008700c6047a24 */ /* 0x000fe400078e0204 */
        /* <DEDUP_REMOVED lines=9> */
.L_x_2627:
        /* <DEDUP_REMOVED lines=24> */
.L_x_2628:
        /* <DEDUP_REMOVED lines=16> */
.L_x_2499:
[----:B--23--:R-:W-:Y:S05]  /*72b0*/  BSYNC B0 ;  /* 0x0000000000007941 */ /* 0x00cfea0003800000 */
.L_x_2498:
        /* <DEDUP_REMOVED lines=123> */
[C---:B-1----:R-:W-:Y:S08]  /*7a70*/  HMMA.16816.F32 R4, R172.reuse, R128, R4 ;  /* 0x00000080ac04723c */ /* 0x042ff00000001804 */
[C---:B------:R-:W-:Y:S01]  /*7a80*/  HMMA.16816.F32 R8, R172.reuse, R130, R8 ;  /* 0x00000082ac08723c */ /* 0x040fe20000001808 */
[----:B------:R-:W1:Y:S01]  /*7a90*/  LDSM.16.M88.4 R128, [R182+0x2800] ;  /* 0x00280000b680783b */ /* 0x000e620000000200 */
[----:B------:R-:W-:Y:S06]  /*7aa0*/  DEPBAR.LE SB0, 0x0 ;  /* 0x000080000000791a */ /* 0x000fec0000000000 */
[C---:B--2---:R-:W-:Y:S01]  /*7ab0*/  HMMA.16816.F32 R12, R172.reuse, R132, R12 ;  /* 0x00000084ac0c723c */ /* 0x044fe2000000180c */
[----:B------:R-:W-:Y:S07]  /*7ac0*/  BAR.SYNC.DEFER_BLOCKING 0x0 ;  /* 0x0000000000007b1d */ /* 0x000fee0000010000 */
[C---:B------:R-:W-:Y:S08]  /*7ad0*/  HMMA.16816.F32 R16, R172.reuse, R134, R16 ;  /* 0x00000086ac10723c */ /* 0x040ff00000001810 */
[C---:B---3--:R-:W-:Y:S08]  /*7ae0*/  HMMA.16816.F32 R20, R172.reuse, R136, R20 ;  /* 0x00000088ac14723c */ /* 0x048ff00000001814 */
[C---:B------:R-:W-:Y:S08]  /*7af0*/  HMMA.16816.F32 R24, R172.reuse, R138, R24 ;  /* 0x0000008aac18723c */ /* 0x040ff00000001818 */
[C---:B----4-:R-:W-:Y:S08]  /*7b00*/  HMMA.16816.F32 R28, R172.reuse, R140, R28 ;  /* 0x0000008cac1c723c */ /* 0x050ff0000000181c */
[C---:B------:R-:W-:Y:S08]  /*7b10*/  HMMA.16816.F32 R32, R172.reuse, R142, R32 ;  /* 0x0000008eac20723c */ /* 0x040ff00000001820 */
[C---:B-----5:R-:W-:Y:S08]  /*7b20*/  HMMA.16816.F32 R36, R172.reuse, R144, R36 ;  /* 0x00000090ac24723c */ /* 0x060ff00000001824 */
[C---:B------:R-:W-:Y:S08]  /*7b30*/  HMMA.16816.F32 R40, R172.reuse, R146, R40 ;  /* 0x00000092ac28723c */ /* 0x040ff00000001828 */
[C---:B-1----:R-:W-:Y:S08]  /*7b40*/  HMMA.16816.F32 R44, R172.reuse, R128, R44 ;  /* 0x00000080ac2c723c */ /* 0x042ff0000000182c */
[----:B------:R-:W-:Y:S01]  /*7b50*/  HMMA.16816.F32 R48, R172, R130, R48 ;  /* 0x00000082ac30723c */ /* 0x000fe20000001830 */
[----:B------:R-:W-:Y:S07]  /*7b60*/  @!UPT UIADD3 URZ, URZ, URZ, URZ ;  /* 0x0000003f3f3ff290 */ /* 0x000fee000fffe03f */
[----:B------:R-:W-:-:S11]  /*7b70*/  @!P0 BRA `(.L_x_2503) ;  /* 0x000004e000008947 */ /* 0x000fd60003800000 */
[----:B------:R-:W-:Y:S01]  /*7b80*/  IMAD.MOV.U32 R2, RZ, RZ, c[0x0][0x2b8] ;  /* 0x0000ae00ff027624 */ /* 0x000fe200078e00ff */
[----:B------:R-:W-:Y:S01]  /*7b90*/  SHF.R.S32.HI R176, RZ, 0x1f, R216 ;  /* 0x0000001fffb07819 */ /* 0x000fe200000114d8 */
[----:B------:R-:W-:Y:S01]  /*7ba0*/  IMAD R0, R227, 0x20, R244 ;  /* 0x00000020e3007824 */ /* 0x000fe200078e02f4 */
[----:B------:R-:W-:Y:S01]  /*7bb0*/  SHF.R.S32.HI R129, RZ, 0x1f, R208 ;  /* 0x0000001fff817819 */ /* 0x000fe200000114d0 */
[----:B------:R-:W-:Y:S01]  /*7bc0*/  IMAD.MOV.U32 R198, RZ, RZ, RZ ;  /* 0x000000ffffc67224 */ /* 0x000fe200078e00ff */
[----:B------:R-:W-:Y:S01]  /*7bd0*/  ISETP.NE.AND P2, PT, R2, 0x1, PT ;  /* 0x000000010200780c */ /* 0x000fe20003f45270 */
[----:B------:R-:W-:Y:S01]  /*7be0*/  IMAD R2, R196, 0x60, R233 ;  /* 0x00000060c4027824 */ /* 0x000fe200078e02e9 */
[----:B------:R-:W-:Y:S01]  /*7bf0*/  ISETP.GT.AND P1, PT, R0, 0x5f, PT ;  /* 0x0000005f0000780c */ /* 0x000fe20003f24270 */
[C---:B------:R-:W-:Y:S01]  /*7c00*/  IMAD.SHL.U32 R133, R216.reuse, 0x2, RZ ;  /* 0x00000002d8857824 */ /* 0x040fe200078e00ff */
[----:B------:R-:W-:Y:S01]  /*7c10*/  SHF.L.U64.HI R128, R216, 0x1, R176 ;  /* 0x00000001d8807819 */ /* 0x000fe200000102b0 */
[----:B------:R-:W-:Y:S01]  /*7c20*/  IMAD.SHL.U32 R132, R208, 0x2, RZ ;  /* 0x00000002d0847824 */ /* 0x000fe200078e00ff */
[----:B------:R-:W-:Y:S05]  /*7c30*/  IADD3 R2, R2, -0x60, R0 ;  /* 0xffffffa002027810 */ /* 0x000fea0007ffe000 */
[----:B------:R-:W-:Y:S02]  /*7c40*/  IMAD.MOV.U32 R0, RZ, RZ, R2 ;  /* 0x000000ffff007224 */ /* 0x000fe400078e0002 */
        /* <DEDUP_REMOVED lines=25> */
.L_x_2629:
        /* <DEDUP_REMOVED lines=24> */
.L_x_2630:
        /* <DEDUP_REMOVED lines=16> */
.L_x_2503:
[----:B------:R-:W-:Y:S05]  /*8060*/  BSYNC B0 ;  /* 0x0000000000007941 */ /* 0x000fea0003800000 */
.L_x_2502:
[----:B------:R-:W-:Y:S01]  /*8070*/  LOP3.LUT R128, RZ, c[0x0][0x324], RZ, 0x33, !PT ;  /* 0x0000c900ff807a12 */ /* 0x000fe200078e33ff */
[----:B------:R-:W-:Y:S01]  /*8080*/  IMAD.MOV.U32 R0, RZ, RZ, c[0x0][0x2c4] ;  /* 0x0000b100ff007624 */ /* 0x000fe200078e00ff */
[----:B------:R-:W0:Y:S01]  /*8090*/  LDGDEPBAR ;  /* 0x00000000000079af */ /* 0x000e220000000000 */
[----:B-1----:R-:W-:Y:S02]  /*80a0*/  IMAD R108, R196, -0x60, RZ ;  /* 0xffffffa0c46c7824 */ /* 0x002fe400078e02ff */
[----:B------:R-:W-:Y:S01]  /*80b0*/  IMAD.IADD R109, R245, 0x1, R243 ;  /* 0x00000001f56d7824 */ /* 0x000fe200078e02f3 */
[----:B------:R-:W-:Y:S02]  /*80c0*/  ISETP.NE.AND P0, PT, R0, 0x1, PT ;  /* 0x000000010000780c */ /* 0x000fe40003f05270 */
[----:B------:R-:W-:Y:S04]  /*80d0*/  IADD3 R0, -R231, 0x1, R108 ;  /* 0x00000001e7007810 */ /* 0x000fe80007ffe16c */
[----:B------:R-:W-:Y:S04]  /*80e0*/  IADD3 R0, -R229, R0, R230 ;  /* 0x00000000e5007210 */ /* 0x000fe80007ffe1e6 */
[----:B------:R-:W-:Y:S03]  /*80f0*/  IADD3 R129, R0, c[0x0][0x328], RZ ;  /* 0x0000ca0000817a10 */ /* 0x000fe60007ffe0ff */
[----:B------:R-:W-:Y:S05]  /*8100*/  @P0 IMAD.HI.U32 R2, R109, c[0x0][0x2c8], RZ ;  /* 0x0000b2006d020a27 */ /* 0x000fea00078e00ff */
[----:B------:R-:W-:Y:S01]  /*8110*/  @P0 SHF.R.U32.HI R109, RZ, c[0x0][0x2cc], R2 ;  /* 0x0000b300ff6d0a19 */ /* 0x000fe20000011602 */
[----:B------:R-:W-:-:S05]  /*8120*/  BRA.DIV ~URZ, `(.L_x_2506) ;  /* 0x0000f7127f007947 */ /* 0x000fca000b800000 */
[----:B------:R1:W2:Y:S02]  /*8130*/  SHFL.IDX PT, R3, R109, RZ, 0x1c1f ;  /* 0x001c1fff6d037589 */ /* 0x0002a400000e0000 */
.L_x_2631:
[----:B------:R-:W-:Y:S01]  /*8140*/  IMAD.IADD R128, R128, 0x1, R0 ;  /* 0x0000000180807824 */ /* 0x000fe200078e0200 */
[----:B------:R-:W-:Y:S02]  /*8150*/  ISETP.GE.AND P0, PT, R249, 0x1, PT ;  /* 0x00000001f900780c */ /* 0x000fe40003f06270 */
[----:B--2---:R-:W-:Y:S01]  /*8160*/  IADD3 R2, R129, R3, RZ ;  /* 0x0000000381027210 */ /* 0x004fe20007ffe0ff */
[----:B------:R-:W-:Y:S10]  /*8170*/  IMAD.IADD R0, R128, 0x1, R3 ;  /* 0x0000000180007824 */ /* 0x000ff400078e0203 */
        /* <DEDUP_REMOVED lines=14> */
.L_x_2509:
[----:B------:R-:W-:Y:S04]  /*8260*/  MOV R130, c[0x0][0x32c] ;  /* 0x0000cb0000827a02 */ /* 0x000fe80000000f00 */
[----:B------:R-:W-:Y:S11]  /*8270*/  ISETP.NE.AND P0, PT, R130, 0x1, PT ;  /* 0x000000018200780c */ /* 0x000ff60003f05270 */
[----:B------:R-:W-:Y:S02]  /*8280*/  @!UPT UIADD3 URZ, URZ, URZ, URZ ;  /* 0x0000003f3f3ff290 */ /* 0x000fe4000fffe03f */
[----:B------:R-:W-:Y:S05]  /*8290*/  @P0 IMAD.HI.U32 R130, R3, c[0x0][0x330], RZ ;  /* 0x0000cc0003820a27 */ /* 0x000fea00078e00ff */
[----:B------:R-:W-:Y:S02]  /*82a0*/  @P0 SHF.R.U32.HI R3, RZ, c[0x0][0x334], R130 ;  /* 0x0000cd00ff030a19 */ /* 0x000fe40000011682 */
.L_x_2510:
[----:B------:R-:W-:Y:S05]  /*82b0*/  BSYNC B0 ;  /* 0x0000000000007941 */ /* 0x000fea0003800000 */
.L_x_2508:
[----:B------:R-:W-:Y:S04]  /*82c0*/  IMAD.IADD R130, R108, 0x1, -R231 ;  /* 0x000000016c827824 */ /* 0x000fe800078e0ae7 */
[----:B------:R-:W-:Y:S05]  /*82d0*/  IMAD R3, R3, c[0x0][0x32c], R130 ;  /* 0x0000cb0003037a24 */ /* 0x000fea00078e0282 */
[----:B------:R-:W-:Y:S02]  /*82e0*/  IMNMX R0, R0, R3, !PT ;  /* 0x0000000300007217 */ /* 0x000fe40007800200 */
[----:B------:R-:W-:Y:S04]  /*82f0*/  IADD3 R3, R3, c[0x0][0x32c], RZ ;  /* 0x0000cb0003037a10 */ /* 0x000fe80007ffe0ff */
[----:B------:R-:W-:Y:S02]  /*8300*/  IMNMX R2, R2, R3, PT ;  /* 0x0000000302027217 */ /* 0x000fe40003800200 */
.L_x_2507:
        /* <DEDUP_REMOVED lines=135> */
.L_x_2632:
[----:B------:R-:W-:Y:S01]  /*8b80*/  ISETP.GE.AND P0, PT, R249, 0x1, PT ;  /* 0x00000001f900780c */ /* 0x000fe20003f06270 */
[----:B---3--:R-:W-:Y:S01]  /*8b90*/  IMAD.IADD R2, R129, 0x1, R3 ;  /* 0x0000000181027824 */ /* 0x008fe200078e0203 */
        /* <DEDUP_REMOVED lines=15> */
.L_x_2514:
[----:B------:R-:W-:Y:S04]  /*8c90*/  MOV R4, c[0x0][0x32c] ;  /* 0x0000cb0000047a02 */ /* 0x000fe80000000f00 */
[----:B------:R-:W-:Y:S11]  /*8ca0*/  ISETP.NE.AND P0, PT, R4, 0x1, PT ;  /* 0x000000010400780c */ /* 0x000ff60003f05270 */
[----:B------:R-:W-:Y:S02]  /*8cb0*/  @!UPT UIADD3 URZ, URZ, URZ, URZ ;  /* 0x0000003f3f3ff290 */ /* 0x000fe4000fffe03f */
[----:B------:R-:W-:Y:S05]  /*8cc0*/  @P0 IMAD.HI.U32 R4, R3, c[0x0][0x330], RZ ;  /* 0x0000cc0003040a27 */ /* 0x000fea00078e00ff */
[----:B------:R-:W-:Y:S02]  /*8cd0*/  @P0 SHF.R.U32.HI R3, RZ, c[0x0][0x334], R4 ;  /* 0x0000cd00ff030a19 */ /* 0x000fe40000011604 */
.L_x_2515:
[----:B------:R-:W-:Y:S05]  /*8ce0*/  BSYNC B0 ;  /* 0x0000000000007941 */ /* 0x000fea0003800000 */
.L_x_2513:
[----:B------:R-:W-:Y:S04]  /*8cf0*/  IMAD.IADD R4, R108, 0x1, -R231 ;  /* 0x000000016c047824 */ /* 0x000fe800078e0ae7 */
[----:B------:R-:W-:Y:S05]  /*8d00*/  IMAD R3, R3, c[0x0][0x32c], R4 ;  /* 0x0000cb0003037a24 */ /* 0x000fea00078e0204 */
[----:B------:R-:W-:Y:S02]  /*8d10*/  IADD3 R4, R3, c[0x0][0x32c], RZ ;  /* 0x0000cb0003047a10 */ /* 0x000fe40007ffe0ff */
[----:B------:R-:W-:Y:S02]  /*8d20*/  IMNMX R0, R0, R3, !PT ;  /* 0x0000000300007217 */ /* 0x000fe40007800200 */
[----:B------:R-:W-:Y:S02]  /*8d30*/  IMNMX R2, R2, R4, PT ;  /* 0x0000000402027217 */ /* 0x000fe40003800200 */
.L_x_2512:
        /* <DEDUP_REMOVED lines=115> */
[----:B------:R-:W-:Y:S04]  /*9470*/  ISETP.LT.OR P0, PT, R2, 0x4a, P0 ;  /* 0x0000004a0200780c */ /* 0x000fe80000701670 */
[----:B------:R-:W-:Y:S02]  /*9480*/  FSEL R202, R43, -INF , !P0 ;  /* 0xff8000002bca7808 */ /* 0x000fe40004000000 */
[----:B------:R-:W-:Y:S04]  /*9490*/  ISETP.GT.AND P0, PT, R0, 0x50, !P3 ;  /* 0x000000500000780c */ /* 0x000fe80005f04270 */
[----:B------:R-:W-:Y:S04]  /*94a0*/  ISETP.LT.OR P0, PT, R2, 0x51, P0 ;  /* 0x000000510200780c */ /* 0x000fe80000701670 */
[----:B------:R-:W-:Y:S02]  /*94b0*/  FSEL R203, R46, -INF , !P0 ;  /* 0xff8000002ecb7808 */ /* 0x000fe40004000000 */
[----:B------:R-:W-:Y:S04]  /*94c0*/  ISETP.GT.AND P0, PT, R0, 0x51, !P1 ;  /* 0x000000510000780c */ /* 0x000fe80004f04270 */
[----:B------:R-:W-:Y:S02]  /*94d0*/  ISETP.LT.OR P1, PT, R2, 0x52, P0 ;  /* 0x000000520200780c */ /* 0x000fe40000721670 */
[----:B------:R-:W-:Y:S02]  /*94e0*/  ISETP.GT.AND P0, PT, R0, 0x59, !P6 ;  /* 0x000000590000780c */ /* 0x000fe40007704270 */
[----:B------:R-:W-:Y:S02]  /*94f0*/  FMNMX.FTZ R0, R16, R3, !PT ;  /* 0x0000000310007209 */ /* 0x000fe40007810000 */
[----:B------:R-:W-:Y:S02]  /*9500*/  FMNMX.FTZ R3, R202, R4, !PT ;  /* 0x00000004ca037209 */ /* 0x000fe40007810000 */
[----:B------:R-:W-:Y:S02]  /*9510*/  FSEL R188, R47, -INF , !P1 ;  /* 0xff8000002fbc7808 */ /* 0x000fe40004800000 */
[C---:B------:R-:W-:Y:S02]  /*9520*/  ISETP.LT.OR P1, PT, R2.reuse, 0x59, P2 ;  /* 0x000000590200780c */ /* 0x040fe40001721670 */
[----:B------:R-:W-:Y:S02]  /*9530*/  FMNMX.FTZ R0, R13, R0, !PT ;  /* 0x000000000d007209 */ /* 0x000fe40007810000 */
[----:B------:R-:W-:Y:S02]  /*9540*/  FMNMX.FTZ R3, R203, R3, !PT ;  /* 0x00000003cb037209 */ /* 0x000fe40007810000 */
[----:B------:R-:W-:Y:S02]  /*9550*/  ISETP.LT.OR P0, PT, R2, 0x5a, P0 ;  /* 0x0000005a0200780c */ /* 0x000fe40000701670 */
[----:B------:R-:W-:Y:S02]  /*9560*/  FSEL R179, R50, -INF , !P1 ;  /* 0xff80000032b37808 */ /* 0x000fe40004800000 */
[----:B------:R-:W-:Y:S02]  /*9570*/  FMNMX.FTZ R0, R12, R0, !PT ;  /* 0x000000000c007209 */ /* 0x000fe40007810000 */
[----:B------:R-:W-:Y:S02]  /*9580*/  FMNMX.FTZ R2, R188, R3, !PT ;  /* 0x00000003bc027209 */ /* 0x000fe40007810000 */
[----:B------:R-:W-:Y:S02]  /*9590*/  FSEL R178, R51, -INF , !P0 ;  /* 0xff80000033b27808 */ /* 0x000fe40004000000 */
[----:B------:R-:W-:Y:S02]  /*95a0*/  FMNMX.FTZ R0, R9, R0, !PT ;  /* 0x0000000009007209 */ /* 0x000fe40007810000 */
[----:B------:R-:W-:Y:S02]  /*95b0*/  FMNMX.FTZ R2, R179, R2, !PT ;  /* 0x00000002b3027209 */ /* 0x000fe40007810000 */
[----:B------:R-:W-:Y:S02]  /*95c0*/  FMNMX.FTZ R108, R8, R0, !PT ;  /* 0x00000000086c7209 */ /* 0x000fe40007810000 */
[----:B------:R-:W-:Y:S01]  /*95d0*/  FMNMX.FTZ R5, R178, R2, !PT ;  /* 0x00000002b2057209 */ /* 0x000fe20007810000 */
[----:B------:R-:W-:-:S05]  /*95e0*/  BRA.DIV ~URZ, `(.L_x_2516) ;  /* 0x0000e3327f007947 */ /* 0x000fca000b800000 */
[----:B------:R3:W4:Y:S02]  /*95f0*/  SHFL.BFLY PT, R0, R108, 0x2, 0x1f ;  /* 0x0c401f006c007f89 */ /* 0x00072400000e0000 */
.L_x_2633:
[----:B----4-:R-:W-:Y:S01]  /*9600*/  FMNMX.FTZ R4, R108, R0, !PT ;  /* 0x000000006c047209 */ /* 0x010fe20007810000 */
[----:B------:R-:W-:-:S05]  /*9610*/  BRA.DIV ~URZ, `(.L_x_2517) ;  /* 0x0000e3427f007947 */ /* 0x000fca000b800000 */
[----:B------:R-:W-:Y:S04]  /*9620*/  SHFL.BFLY PT, R0, R5, 0x2, 0x1f ;  /* 0x0c401f0005007f89 */ /* 0x000fe800000e0000 */
[----:B------:R-:W4:Y:S02]  /*9630*/  SHFL.BFLY PT, R2, R4, 0x1, 0x1f ;  /* 0x0c201f0004027f89 */ /* 0x000f2400000e0000 */
[----:B-12-4-:R-:W-:Y:S02]  /*9640*/  FMNMX.FTZ R109, R4, R2, !PT ;  /* 0x00000002046d7209 */ /* 0x016fe40007810000 */
[----:B---3--:R-:W-:Y:S05]  /*9650*/  FMNMX.FTZ R108, R5, R0, !PT ;  /* 0x00000000056c7209 */ /* 0x008fea0007810000 */
[----:B------:R1:W2:Y:S02]  /*9660*/  SHFL.BFLY PT, R0, R108, 0x1, 0x1f ;  /* 0x0c201f006c007f89 */ /* 0x0002a400000e0000 */
.L_x_2634:
[C---:B------:R-:W-:Y:S01]  /*9670*/  FMUL.FTZ R2, R109.reuse, c[0x0][0x2d0] ;  /* 0x0000b4006d027a20 */ /* 0x040fe20000410000 */
[----:B------:R-:W-:Y:S01]  /*9680*/  FSETP.NEU.FTZ.AND P0, PT, R109, -INF , PT ;  /* 0xff8000006d00780b */ /* 0x000fe20003f1d000 */
[----:B------:R-:W-:Y:S01]  /*9690*/  WARPSYNC 0xffffffff ;  /* 0xffffffff00007948 */ /* 0x000fe20003800000 */
[----:B--2---:R-:W-:Y:S02]  /*96a0*/  FMNMX.FTZ R3, R0, R108, !PT ;  /* 0x0000006c00037209 */ /* 0x004fe40007810000 */
[----:B------:R-:W-:Y:S05]  /*96b0*/  FSEL R4, R2, RZ, P0 ;  /* 0x000000ff02047208 */ /* 0x000fea0000000000 */
        /* <DEDUP_REMOVED lines=17> */
[--C-:B--2---:R-:W-:Y:S02]  /*97d0*/  FFMA.FTZ R2, R132, c[0x0][0x2d0], -R4.reuse ;  /* 0x0000b40084027a23 */ /* 0x104fe40000010804 */
[--C-:B------:R-:W-:Y:S02]  /*97e0*/  FFMA.FTZ R205, R28, c[0x0][0x2d0], -R4.reuse ;  /* 0x0000b4001ccd7a23 */ /* 0x100fe40000010804 */
[--C-:B------:R-:W-:Y:S01]  /*97f0*/  FFMA.FTZ R204, R29, c[0x0][0x2d0], -R4.reuse ;  /* 0x0000b4001dcc7a23 */ /* 0x100fe20000010804 */
[----:B------:R2:W4:Y:S01]  /*9800*/  MUFU.EX2 R211, R2 ;  /* 0x0000000200d37308 */ /* 0x0005220000000800 */
[----:B---3--:R-:W-:Y:S09]  /*9810*/  FMUL.FTZ R5, R3, c[0x0][0x2d0] ;  /* 0x0000b40003057a20 */ /* 0x008ff20000410000 */
[----:B------:R-:W-:Y:S10]  /*9820*/  MUFU.EX2 R205, R205 ;  /* 0x000000cd00cd7308 */ /* 0x000ff40000000800 */
[----:B------:R-:W-:Y:S01]  /*9830*/  MUFU.EX2 R204, R204 ;  /* 0x000000cc00cc7308 */ /* 0x000fe20000000800 */
[----:B--2---:R-:W-:Y:S09]  /*9840*/  FFMA.FTZ R2, R131, c[0x0][0x2d0], -R4 ;  /* 0x0000b40083027a23 */ /* 0x004ff20000010804 */
[----:B------:R2:W3:Y:S02]  /*9850*/  MUFU.EX2 R223, R2 ;  /* 0x0000000200df7308 */ /* 0x0004e40000000800 */
[----:B--2---:R-:W-:Y:S02]  /*9860*/  FSEL R2, R109, RZ, P0 ;  /* 0x000000ff6d027208 */ /* 0x004fe40000000000 */
[----:B------:R-:W-:Y:S02]  /*9870*/  FSETP.NEU.FTZ.AND P0, PT, R3, -INF , PT ;  /* 0xff8000000300780b */ /* 0x000fe40003f1d000 */
[----:B----4-:R-:W-:Y:S01]  /*9880*/  F2FP.PACK_AB R128, R211, R14 ;  /* 0x0000000ed380723e */ /* 0x010fe200000000ff */
[----:B------:R-:W-:Y:S01]  /*9890*/  FADD.FTZ R0, -R2, R110 ;  /* 0x0000006e02007221 */ /* 0x000fe20000010100 */
[----:B-1----:R-:W-:Y:S01]  /*98a0*/  FSEL R108, R5, RZ, P0 ;  /* 0x000000ff056c7208 */ /* 0x002fe20000000000 */
[----:B------:R-:W-:Y:S01]  /*98b0*/  FFMA.FTZ R110, R138, c[0x0][0x2d0], -R4 ;  /* 0x0000b4008a6e7a23 */ /* 0x000fe20000010804 */
[----:B---3--:R-:W-:Y:S01]  /*98c0*/  F2FP.PACK_AB R130, R224, R223 ;  /* 0x000000dfe082723e */ /* 0x008fe200000000ff */
[----:B------:R-:W-:Y:S02]  /*98d0*/  FMUL.FTZ R0, R0, c[0x0][0x2d0] ;  /* 0x0000b40000007a20 */ /* 0x000fe40000410000 */
[----:B------:R-:W-:Y:S02]  /*98e0*/  FFMA.FTZ R5, R7, c[0x0][0x2d0], -R108 ;  /* 0x0000b40007057a23 */ /* 0x000fe4000001086c */
[----:B------:R1:W2:Y:S01]  /*98f0*/  MUFU.EX2 R2, R0 ;  /* 0x0000000000027308 */ /* 0x0002a20000000800 */
[--C-:B------:R-:W-:Y:S02]  /*9900*/  FFMA.FTZ R138, R136, c[0x0][0x2d0], -R4.reuse ;  /* 0x0000b400888a7a23 */ /* 0x100fe40000010804 */
[----:B------:R-:W-:Y:S07]  /*9910*/  FFMA.FTZ R136, R134, c[0x0][0x2d0], -R4 ;  /* 0x0000b40086887a23 */ /* 0x000fee0000010804 */
[----:B------:R3:W-:Y:S01]  /*9920*/  MUFU.EX2 R210, R5 ;  /* 0x0000000500d27308 */ /* 0x0007e20000000800 */
[--C-:B-1----:R-:W-:Y:S02]  /*9930*/  FFMA.FTZ R0, R6, c[0x0][0x2d0], -R108.reuse ;  /* 0x0000b40006007a23 */ /* 0x102fe4000001086c */
[C---:B--2---:R-:W-:Y:S07]  /*9940*/  FMUL.FTZ R8, R2.reuse, R112 ;  /* 0x0000007002087220 */ /* 0x044fee0000410000 */
[----:B------:R1:W2:Y:S01]  /*9950*/  MUFU.EX2 R209, R0 ;  /* 0x0000000000d17308 */ /* 0x0002a20000000800 */
[C---:B------:R-:W-:Y:S02]  /*9960*/  FMUL.FTZ R9, R2.reuse, R113 ;  /* 0x0000007102097220 */ /* 0x040fe40000410000 */
[C---:B------:R-:W-:Y:S02]  /*9970*/  FMUL.FTZ R12, R2.reuse, R68 ;  /* 0x00000044020c7220 */ /* 0x040fe40000410000 */
[----:B------:R-:W-:Y:S02]  /*9980*/  FMUL.FTZ R13, R2, R69 ;  /* 0x00000045020d7220 */ /* 0x000fe40000410000 */
[----:B---3--:R-:W-:Y:S02]  /*9990*/  FFMA.FTZ R5, R10, c[0x0][0x2d0], -R108 ;  /* 0x0000b4000a057a23 */ /* 0x008fe4000001086c */
[C---:B------:R-:W-:Y:S02]  /*99a0*/  FMUL.FTZ R24, R2.reuse, R80 ;  /* 0x0000005002187220 */ /* 0x040fe40000410000 */
[----:B------:R3:W-:Y:S01]  /*99b0*/  MUFU.EX2 R222, R5 ;  /* 0x0000000500de7308 */ /* 0x0007e20000000800 */
[C---:B------:R-:W-:Y:S02]  /*99c0*/  FFMA.FTZ R80, R2.reuse, R225, R14 ;  /* 0x000000e102507223 */ /* 0x040fe4000001000e */
[C---:B------:R-:W-:Y:S02]  /*99d0*/  FMUL.FTZ R16, R2.reuse, R72 ;  /* 0x0000004802107220 */ /* 0x040fe40000410000 */
[C---:B------:R-:W-:Y:S02]  /*99e0*/  FMUL.FTZ R17, R2.reuse, R73 ;  /* 0x0000004902117220 */ /* 0x040fe40000410000 */
[C---:B------:R-:W-:Y:S02]  /*99f0*/  FMUL.FTZ R20, R2.reuse, R76 ;  /* 0x0000004c02147220 */ /* 0x040fe40000410000 */
[C---:B------:R-:W-:Y:S02]  /*9a00*/  FMUL.FTZ R21, R2.reuse, R77 ;  /* 0x0000004d02157220 */ /* 0x040fe40000410000 */
[C---:B------:R-:W-:Y:S01]  /*9a10*/  FMUL.FTZ R25, R2.reuse, R81 ;  /* 0x0000005102197220 */ /* 0x040fe20000410000 */
[----:B-1----:R-:W-:Y:S01]  /*9a20*/  FSEL R0, R3, RZ, P0 ;  /* 0x000000ff03007208 */ /* 0x002fe20000000000 */
[----:B------:R-:W-:Y:S01]  /*9a30*/  FMUL.FTZ R28, R2, R84 ;  /* 0x00000054021c7220 */ /* 0x000fe20000410000 */
[----:B--2---:R-:W-:Y:S01]  /*9a40*/  F2FP.PACK_AB R129, R210, R209 ;  /* 0x000000d1d281723e */ /* 0x004fe200000000ff */
[----:B------:R-:W-:Y:S01]  /*9a50*/  FMUL.FTZ R29, R2, R85 ;  /* 0x00000055021d7220 */ /* 0x000fe20000410000 */
[----:B------:R-:W-:Y:S01]  /*9a60*/  ISETP.GT.AND P0, PT, R196, R232, PT ;  /* 0x000000e8c400720c */ /* 0x000fe20003f04270 */
[----:B------:R-:W-:Y:S01]  /*9a70*/  FADD.FTZ R0, -R0, R111 ;  /* 0x0000006f00007221 */ /* 0x000fe20000010100 */
[----:B------:R-:W-:Y:S01]  /*9a80*/  IADD3 R196, R196, -0x1, RZ ;  /* 0xffffffffc4c47810 */ /* 0x000fe20007ffe0ff */
[--C-:B------:R-:W-:Y:S02]  /*9a90*/  FFMA.FTZ R111, R139, c[0x0][0x2d0], -R4.reuse ;  /* 0x0000b4008b6f7a23 */ /* 0x100fe40000010804 */
[----:B------:R-:W-:Y:S02]  /*9aa0*/  FMUL.FTZ R0, R0, c[0x0][0x2d0] ;  /* 0x0000b40000007a20 */ /* 0x000fe40000410000 */
[--C-:B------:R-:W-:Y:S02]  /*9ab0*/  FFMA.FTZ R139, R137, c[0x0][0x2d0], -R4.reuse ;  /* 0x0000b400898b7a23 */ /* 0x100fe40000010804 */
[----:B------:R-:W-:Y:S02]  /*9ac0*/  FFMA.FTZ R137, R135, c[0x0][0x2d0], -R4 ;  /* 0x0000b40087897a23 */ /* 0x000fe40000010804 */
[----:B------:R-:W1:Y:S01]  /*9ad0*/  MUFU.EX2 R0, R0 ;  /* 0x0000000000007308 */ /* 0x000e620000000800 */
[----:B------:R-:W2:Y:S01]  /*9ae0*/  LDSM.16.MT88.4 R132, [R184] ;  /* 0x00000000b884783b */ /* 0x000ea20000004200 */
[--C-:B---3--:R-:W-:Y:S02]  /*9af0*/  FFMA.FTZ R5, R11, c[0x0][0x2d0], -R108.reuse ;  /* 0x0000b4000b057a23 */ /* 0x108fe4000001086c */
[C---:B------:R-:W-:Y:S02]  /*9b00*/  FMUL.FTZ R4, R2.reuse, R116 ;  /* 0x0000007402047220 */ /* 0x040fe40000410000 */
[C---:B------:R-:W-:Y:S02]  /*9b10*/  FMUL.FTZ R32, R2.reuse, R88 ;  /* 0x0000005802207220 */ /* 0x040fe40000410000 */
[C---:B------:R-:W-:Y:S02]  /*9b20*/  FMUL.FTZ R33, R2.reuse, R89 ;  /* 0x0000005902217220 */ /* 0x040fe40000410000 */
        /* <DEDUP_REMOVED lines=9> */
[C---:B-1----:R-:W-:Y:S02]  /*9bc0*/  FMUL.FTZ R10, R0.reuse, R114 ;  /* 0x00000072000a7220 */ /* 0x042fe40000410000 */
[C---:B------:R-:W-:Y:S02]  /*9bd0*/  FMUL.FTZ R11, R0.reuse, R115 ;  /* 0x00000073000b7220 */ /* 0x040fe40000410000 */
[----:B------:R-:W1:Y:S01]  /*9be0*/  LDSM.16.MT88.4 R112, [R186] ;  /* 0x00000000ba70783b */ /* 0x000e620000004200 */
[C---:B------:R-:W-:Y:S01]  /*9bf0*/  FMUL.FTZ R14, R0.reuse, R70 ;  /* 0x00000046000e7220 */ /* 0x040fe20000410000 */
[----:B------:R-:W-:Y:S01]  /*9c00*/  MUFU.EX2 R88, R140 ;  /* 0x0000008c00587308 */ /* 0x000fe20000000800 */
[----:B------:R-:W-:Y:S01]  /*9c10*/  FMUL.FTZ R15, R0, R71 ;  /* 0x00000047000f7220 */ /* 0x000fe20000410000 */
[----:B---3--:R-:W-:Y:S01]  /*9c20*/  F2FP.PACK_AB R131, R217, R222 ;  /* 0x000000ded983723e */ /* 0x008fe200000000ff */
[----:B------:R-:W-:Y:S03]  /*9c30*/  FMUL.FTZ R5, R2, R117 ;  /* 0x0000007502057220 */ /* 0x000fe60000410000 */
[----:B------:R-:W3:Y:S01]  /*9c40*/  LDSM.16.MT88.4 R68, [R185] ;  /* 0x00000000b944783b */ /* 0x000ee20000004200 */
[C---:B------:R-:W-:Y:S02]  /*9c50*/  FMUL.FTZ R6, R0.reuse, R118 ;  /* 0x0000007600067220 */ /* 0x040fe40000410000 */
[C---:B------:R-:W-:Y:S01]  /*9c60*/  FMUL.FTZ R7, R0.reuse, R119 ;  /* 0x0000007700077220 */ /* 0x040fe20000410000 */
[----:B------:R-:W-:Y:S01]  /*9c70*/  MUFU.EX2 R101, R137 ;  /* 0x0000008900657308 */ /* 0x000fe20000000800 */
[C---:B------:R-:W-:Y:S02]  /*9c80*/  FMUL.FTZ R18, R0.reuse, R74 ;  /* 0x0000004a00127220 */ /* 0x040fe40000410000 */
[C---:B------:R-:W-:Y:S02]  /*9c90*/  FMUL.FTZ R19, R0.reuse, R75 ;  /* 0x0000004b00137220 */ /* 0x040fe40000410000 */
[----:B------:R-:W-:Y:S01]  /*9ca0*/  LDSM.16.MT88.4 R72, [R184+0x800] ;  /* 0x00080000b848783b */ /* 0x000fe20000004200 */
[C---:B--2---:R-:W-:Y:S04]  /*9cb0*/  HMMA.16816.F32 R4, R128.reuse, R132, R4 ;  /* 0x000000848004723c */ /* 0x044fe80000001804 */
[----:B------:R-:W-:Y:S01]  /*9cc0*/  MUFU.EX2 R133, R221 ;  /* 0x000000dd00857308 */ /* 0x000fe20000000800 */
[C---:B------:R-:W-:Y:S02]  /*9cd0*/  FMUL.FTZ R22, R0.reuse, R78 ;  /* 0x0000004e00167220 */ /* 0x040fe40000410000 */
[C---:B------:R-:W-:Y:S01]  /*9ce0*/  FMUL.FTZ R23, R0.reuse, R79 ;  /* 0x0000004f00177220 */ /* 0x040fe20000410000 */
[C---:B------:R-:W-:Y:S01]  /*9cf0*/  HMMA.16816.F32 R8, R128.reuse, R134, R8 ;  /* 0x000000868008723c */ /* 0x040fe20000001808 */
[----:B------:R-:W-:Y:S03]  /*9d00*/  LDSM.16.MT88.4 R76, [R186+0x800] ;  /* 0x00080000ba4c783b */ /* 0x000fe60000004200 */
[C---:B------:R-:W-:Y:S02]  /*9d10*/  FMUL.FTZ R26, R0.reuse, R82 ;  /* 0x00000052001a7220 */ /* 0x040fe40000410000 */
[----:B------:R-:W-:Y:S01]  /*9d20*/  FMUL.FTZ R27, R0, R83 ;  /* 0x00000053001b7220 */ /* 0x000fe20000410000 */
[----:B------:R-:W-:Y:S01]  /*9d30*/  MUFU.EX2 R134, R220 ;  /* 0x000000dc00867308 */ /* 0x000fe20000000800 */
[----:B------:R-:W-:Y:S04]  /*9d40*/  FMUL.FTZ R49, R2, R105 ;  /* 0x0000006902317220 */ /* 0x000fe80000410000 */
[C---:B------:R-:W-:Y:S01]  /*9d50*/  FMUL.FTZ R50, R0.reuse, R106 ;  /* 0x0000006a00327220 */ /* 0x040fe20000410000 */
[C---:B-1----:R-:W-:Y:S03]  /*9d60*/  HMMA.16816.F32 R12, R128.reuse, R112, R12 ;  /* 0x00000070800c723c */ /* 0x042fe6000000180c */
[C---:B------:R-:W-:Y:S01]  /*9d70*/  FMUL.FTZ R51, R0.reuse, R107 ;  /* 0x0000006b00337220 */ /* 0x040fe20000410000 */
[----:B------:R-:W-:Y:S01]  /*9d80*/  MUFU.EX2 R135, R219 ;  /* 0x000000db00877308 */ /* 0x000fe20000000800 */
[----:B------:R-:W-:Y:S01]  /*9d90*/  LDSM.16.MT88.4 R104, [R186+0x5800] ;  /* 0x00580000ba68783b */ /* 0x000fe20000004200 */
[C---:B------:R-:W-:Y:S02]  /*9da0*/  FMUL.FTZ R30, R0.reuse, R86 ;  /* 0x00000056001e7220 */ /* 0x040fe40000410000 */
[C---:B------:R-:W-:Y:S04]  /*9db0*/  HMMA.16816.F32 R16, R128.reuse, R114, R16 ;  /* 0x000000728010723c */ /* 0x040fe80000001810 */
[C---:B------:R-:W-:Y:S01]  /*9dc0*/  FMUL.FTZ R31, R0.reuse, R87 ;  /* 0x00000057001f7220 */ /* 0x040fe20000410000 */
[----:B------:R-:W-:Y:S01]  /*9dd0*/  LDSM.16.MT88.4 R112, [R184+0x2800] ;  /* 0x00280000b870783b */ /* 0x000fe20000004200 */
[----:B------:R-:W1:Y:S01]  /*9de0*/  MUFU.EX2 R86, R141 ;  /* 0x0000008d00567308 */ /* 0x000e620000000800 */
[C---:B------:R-:W-:Y:S01]  /*9df0*/  FMUL.FTZ R34, R0.reuse, R90 ;  /* 0x0000005a00227220 */ /* 0x040fe20000410000 */
[C---:B---3--:R-:W-:Y:S04]  /*9e00*/  HMMA.16816.F32 R20, R128.reuse, R68, R20 ;  /* 0x000000448014723c */ /* 0x048fe80000001814 */
[C---:B------:R-:W-:Y:S02]  /*9e10*/  FMUL.FTZ R35, R0.reuse, R91 ;  /* 0x0000005b00237220 */ /* 0x040fe40000410000 */
[C---:B------:R-:W-:Y:S02]  /*9e20*/  FMUL.FTZ R38, R0.reuse, R94 ;  /* 0x0000005e00267220 */ /* 0x040fe40000410000 */
[C---:B------:R-:W-:Y:S01]  /*9e30*/  HMMA.16816.F32 R24, R128.reuse, R70, R24 ;  /* 0x000000468018723c */ /* 0x040fe20000001818 */
[----:B------:R-:W2:Y:S01]  /*9e40*/  LDSM.16.MT88.4 R68, [R189] ;  /* 0x00000000bd44783b */ /* 0x000ea20000004200 */
[----:B------:R-:W-:Y:S02]  /*9e50*/  MUFU.EX2 R91, R111 ;  /* 0x0000006f005b7308 */ /* 0x000fe40000000800 */
[C---:B------:R-:W-:Y:S02]  /*9e60*/  FMUL.FTZ R39, R0.reuse, R95 ;  /* 0x0000005f00277220 */ /* 0x040fe40000410000 */
[C---:B------:R-:W-:Y:S02]  /*9e70*/  FMUL.FTZ R42, R0.reuse, R98 ;  /* 0x00000062002a7220 */ /* 0x040fe40000410000 */
[C---:B------:R-:W-:Y:S04]  /*9e80*/  FMUL.FTZ R43, R0.reuse, R99 ;  /* 0x00000063002b7220 */ /* 0x040fe80000410000 */
        /* <DEDUP_REMOVED lines=8> */
[C---:B------:R-:W-:Y:S02]  /*9f10*/  FMUL.FTZ R54, R0.reuse, R54 ;  /* 0x0000003600367220 */ /* 0x040fe40000410000 */
[C---:B------:R-:W-:Y:S02]  /*9f20*/  FMUL.FTZ R55, R0.reuse, R55 ;  /* 0x0000003700377220 */ /* 0x040fe40000410000 */
[C---:B------:R-:W-:Y:S02]  /*9f30*/  FMUL.FTZ R58, R0.reuse, R58 ;  /* 0x0000003a003a7220 */ /* 0x040fe40000410000 */
[----:B------:R-:W-:Y:S01]  /*9f40*/  FMUL.FTZ R59, R0, R59 ;  /* 0x0000003b003b7220 */ /* 0x000fe20000410000 */
[----:B------:R-:W-:Y:S01]  /*9f50*/  MUFU.EX2 R141, R215 ;  /* 0x000000d7008d7308 */ /* 0x000fe20000000800 */
[C---:B------:R-:W-:Y:S02]  /*9f60*/  FMUL.FTZ R60, R2.reuse, R60 ;  /* 0x0000003c023c7220 */ /* 0x040fe40000410000 */
[C---:B------:R-:W-:Y:S02]  /*9f70*/  FMUL.FTZ R61, R2.reuse, R61 ;  /* 0x0000003d023d7220 */ /* 0x040fe40000410000 */
[C---:B------:R-:W-:Y:S02]  /*9f80*/  FMUL.FTZ R64, R2.reuse, R64 ;  /* 0x0000004002407220 */ /* 0x040fe40000410000 */
[----:B------:R-:W-:Y:S01]  /*9f90*/  FMUL.FTZ R65, R2, R65 ;  /* 0x0000004102417220 */ /* 0x000fe20000410000 */
[C---:B--2---:R-:W-:Y:S03]  /*9fa0*/  HMMA.16816.F32 R28, R128.reuse, R68, R28 ;  /* 0x00000044801c723c */ /* 0x044fe6000000181c */
[--C-:B------:R-:W-:Y:S02]  /*9fb0*/  FFMA.FTZ R2, R142, c[0x0][0x2d0], -R108.reuse ;  /* 0x0000b4008e027a23 */ /* 0x100fe4000001086c */
[C---:B------:R-:W-:Y:S01]  /*9fc0*/  FMUL.FTZ R62, R0.reuse, R62 ;  /* 0x0000003e003e7220 */ /* 0x040fe20000410000 */
[----:B------:R-:W-:Y:S01]  /*9fd0*/  MUFU.EX2 R142, R214 ;  /* 0x000000d6008e7308 */ /* 0x000fe20000000800 */
[C---:B------:R-:W-:Y:S01]  /*9fe0*/  FMUL.FTZ R63, R0.reuse, R63 ;  /* 0x0000003f003f7220 */ /* 0x040fe20000410000 */
[C---:B------:R-:W-:Y:S01]  /*9ff0*/  HMMA.16816.F32 R32, R128.reuse, R70, R32 ;  /* 0x000000468020723c */ /* 0x040fe20000001820 */
[----:B------:R-:W2:Y:S03]  /*a000*/  LDSM.16.MT88.4 R68, [R184+0x3000] ;  /* 0x00300000b844783b */ /* 0x000ea60000004200 */
[C---:B------:R-:W-:Y:S02]  /*a010*/  FMUL.FTZ R66, R0.reuse, R66 ;  /* 0x0000004200427220 */ /* 0x040fe40000410000 */
[C---:B------:R-:W-:Y:S02]  /*a020*/  FMUL.FTZ R67, R0.reuse, R67 ;  /* 0x0000004300437220 */ /* 0x040fe40000410000 */
[----:B------:R3:W-:Y:S01]  /*a030*/  MUFU.EX2 R85, R2 ;  /* 0x0000000200557308 */ /* 0x0007e20000000800 */
[----:B------:R-:W-:Y:S03]  /*a040*/  FFMA.FTZ R0, R0, R226, R209 ;  /* 0x000000e200007223 */ /* 0x000fe600000100d1 */
[--C-:B------:R-:W-:Y:S02]  /*a050*/  FFMA.FTZ R92, R188, c[0x0][0x2d0], -R108.reuse ;  /* 0x0000b400bc5c7a23 */ /* 0x100fe4000001086c */
[--C-:B------:R-:W-:Y:S04]  /*a060*/  FFMA.FTZ R93, R179, c[0x0][0x2d0], -R108.reuse ;  /* 0x0000b400b35d7a23 */ /* 0x100fe8000001086c */
[----:B------:R-:W-:Y:S10]  /*a070*/  MUFU.EX2 R111, R92 ;  /* 0x0000005c006f7308 */ /* 0x000ff40000000800 */
[----:B------:R-:W-:Y:S01]  /*a080*/  MUFU.EX2 R110, R93 ;  /* 0x0000005d006e7308 */ /* 0x000fe20000000800 */
[--C-:B---3--:R-:W-:Y:S09]  /*a090*/  FFMA.FTZ R2, R143, c[0x0][0x2d0], -R108.reuse ;  /* 0x0000b4008f027a23 */ /* 0x108ff2000001086c */
[----:B------:R3:W4:Y:S01]  /*a0a0*/  MUFU.EX2 R87, R2 ;  /* 0x0000000200577308 */ /* 0x0007220000000800 */
[C---:B--2---:R-:W-:Y:S09]  /*a0b0*/  HMMA.16816.F32 R36, R128.reuse, R68, R36 ;  /* 0x000000448024723c */ /* 0x044ff20000001824 */
[----:B------:R-:W-:Y:S01]  /*a0c0*/  MUFU.EX2 R143, R213 ;  /* 0x000000d5008f7308 */ /* 0x000fe20000000800 */
[C---:B------:R-:W-:Y:S01]  /*a0d0*/  HMMA.16816.F32 R40, R128.reuse, R70, R40 ;  /* 0x000000468028723c */ /* 0x040fe20000001828 */
[----:B------:R-:W2:Y:S02]  /*a0e0*/  LDSM.16.MT88.4 R68, [R186+0x3000] ;  /* 0x00300000ba44783b */ /* 0x000ea40000004200 */
[--C-:B---3--:R-:W-:Y:S06]  /*a0f0*/  FFMA.FTZ R2, R144, c[0x0][0x2d0], -R108.reuse ;  /* 0x0000b40090027a23 */ /* 0x108fec000001086c */
[----:B------:R-:W-:Y:S10]  /*a100*/  MUFU.EX2 R144, R212 ;  /* 0x000000d400907308 */ /* 0x000ff40000000800 */
[----:B------:R3:W-:Y:S01]  /*a110*/  MUFU.EX2 R90, R2 ;  /* 0x00000002005a7308 */ /* 0x0007e20000000800 */
[C---:B--2---:R-:W-:Y:S08]  /*a120*/  HMMA.16816.F32 R44, R128.reuse, R68, R44 ;  /* 0x00000044802c723c */ /* 0x044ff0000000182c */
[C---:B------:R-:W-:Y:S01]  /*a130*/  HMMA.16816.F32 R48, R128.reuse, R70, R48 ;  /* 0x000000468030723c */ /* 0x040fe20000001830 */
[----:B------:R-:W2:Y:S03]  /*a140*/  LDSM.16.MT88.4 R68, [R185+0x3000] ;  /* 0x00300000b944783b */ /* 0x000ea60000004200 */
[----:B---3--:R-:W-:Y:S04]  /*a150*/  FFMA.FTZ R2, R145, c[0x0][0x2d0], -R108 ;  /* 0x0000b40091027a23 */ /* 0x008fe8000001086c */
[----:B------:R3:W5:Y:S04]  /*a160*/  MUFU.EX2 R99, R2 ;  /* 0x0000000200637308 */ /* 0x0007680000000800 */
[----:B---3--:R-:W-:Y:S02]  /*a170*/  FADD.FTZ R2, R211, R80 ;  /* 0x00000050d3027221 */ /* 0x008fe40000010000 */
[----:B------:R-:W-:Y:S04]  /*a180*/  FADD.FTZ R80, R210, R0 ;  /* 0x00000000d2507221 */ /* 0x000fe80000010000 */
[----:B------:R-:W-:Y:S01]  /*a190*/  MUFU.EX2 R211, R136 ;  /* 0x0000008800d37308 */ /* 0x000fe20000000800 */
[--C-:B------:R-:W-:Y:S01]  /*a1a0*/  FFMA.FTZ R0, R146, c[0x0][0x2d0], -R108.reuse ;  /* 0x0000b40092007a23 */ /* 0x100fe2000001086c */
[C---:B--2---:R-:W-:Y:S08]  /*a1b0*/  HMMA.16816.F32 R52, R128.reuse, R68, R52 ;  /* 0x000000448034723c */ /* 0x044ff00000001834 */
[----:B------:R2:W-:Y:S01]  /*a1c0*/  MUFU.EX2 R96, R0 ;  /* 0x0000000000607308 */ /* 0x0005e20000000800 */
[C---:B------:R-:W-:Y:S01]  /*a1d0*/  HMMA.16816.F32 R56, R128.reuse, R70, R56 ;  /* 0x000000468038723c */ /* 0x040fe20000001838 */
[----:B------:R-:W3:Y:S08]  /*a1e0*/  LDSM.16.MT88.4 R68, [R187+0x3000] ;  /* 0x00300000bb44783b */ /* 0x000ef00000004200 */
[----:B------:R-:W1:Y:S03]  /*a1f0*/  MUFU.EX2 R136, R218 ;  /* 0x000000da00887308 */ /* 0x000e660000000800 */
[--C-:B--2---:R-:W-:Y:S07]  /*a200*/  FFMA.FTZ R0, R147, c[0x0][0x2d0], -R108.reuse ;  /* 0x0000b40093007a23 */ /* 0x104fee000001086c */
[----:B------:R2:W-:Y:S01]  /*a210*/  MUFU.EX2 R100, R0 ;  /* 0x0000000000647308 */ /* 0x0005e20000000800 */
[C---:B---3--:R-:W-:Y:S07]  /*a220*/  HMMA.16816.F32 R60, R128.reuse, R68, R60 ;  /* 0x00000044803c723c */ /* 0x048fee000000183c */
[----:B-1----:R-:W-:Y:S01]  /*a230*/  F2FP.PACK_AB R68, R88, R86 ;  /* 0x000000565844723e */ /* 0x002fe200000000ff */
[----:B------:R-:W-:Y:S04]  /*a240*/  HMMA.16816.F32 R64, R128, R70, R64 ;  /* 0x000000468040723c */ /* 0x000fe80000001840 */
[----:B----4-:R-:W-:Y:S01]  /*a250*/  F2FP.PACK_AB R69, R87, R85 ;  /* 0x000000555745723e */ /* 0x010fe200000000ff */
[--C-:B--2---:R-:W-:Y:S02]  /*a260*/  FFMA.FTZ R0, R148, c[0x0][0x2d0], -R108.reuse ;  /* 0x0000b40094007a23 */ /* 0x104fe4000001086c */
[----:B------:R-:W-:Y:S02]  /*a270*/  F2FP.PACK_AB R70, R98, R91 ;  /* 0x0000005b6246723e */ /* 0x000fe400000000ff */
[----:B-----5:R-:W-:Y:S01]  /*a280*/  F2FP.PACK_AB R71, R99, R90 ;  /* 0x0000005a6347723e */ /* 0x020fe200000000ff */
[----:B------:R1:W-:Y:S02]  /*a290*/  MUFU.EX2 R210, R0 ;  /* 0x0000000000d27308 */ /* 0x0003e40000000800 */
[----:B------:R-:W-:Y:S02]  /*a2a0*/  F2FP.PACK_AB R128, R134, R133 ;  /* 0x000000858680723e */ /* 0x000fe400000000ff */
[----:B------:R-:W-:Y:S02]  /*a2b0*/  F2FP.PACK_AB R130, R136, R135 ;  /* 0x000000878882723e */ /* 0x000fe400000000ff */
[C---:B------:R-:W-:Y:S08]  /*a2c0*/  HMMA.16816.F32 R4, R68.reuse, R72, R4 ;  /* 0x000000484404723c */ /* 0x040ff00000001804 */
[C---:B------:R-:W-:Y:S01]  /*a2d0*/  HMMA.16816.F32 R8, R68.reuse, R74, R8 ;  /* 0x0000004a4408723c */ /* 0x040fe20000001808 */
[----:B------:R-:W2:Y:S07]  /*a2e0*/  LDSM.16.MT88.4 R72, [R185+0x800] ;  /* 0x00080000b948783b */ /* 0x000eae0000004200 */
[C---:B------:R-:W-:Y:S04]  /*a2f0*/  HMMA.16816.F32 R12, R68.reuse, R76, R12 ;  /* 0x0000004c440c723c */ /* 0x040fe8000000180c */
[----:B-1----:R-:W-:Y:S02]  /*a300*/  FFMA.FTZ R0, R149, c[0x0][0x2d0], -R108 ;  /* 0x0000b40095007a23 */ /* 0x002fe4000001086c */
[----:B------:R-:W-:Y:S02]  /*a310*/  MUFU.EX2 R149, R207 ;  /* 0x000000cf00957308 */ /* 0x000fe40000000800 */
[C---:B------:R-:W-:Y:S01]  /*a320*/  HMMA.16816.F32 R16, R68.reuse, R78, R16 ;  /* 0x0000004e4410723c */ /* 0x040fe20000001810 */
[----:B------:R-:W1:Y:S07]  /*a330*/  LDSM.16.MT88.4 R76, [R187+0x800] ;  /* 0x00080000bb4c783b */ /* 0x000e6e0000004200 */
[----:B------:R3:W-:Y:S01]  /*a340*/  MUFU.EX2 R209, R0 ;  /* 0x0000000000d17308 */ /* 0x0007e20000000800 */
[C---:B--2---:R-:W-:Y:S03]  /*a350*/  HMMA.16816.F32 R20, R68.reuse, R72, R20 ;  /* 0x000000484414723c */ /* 0x044fe60000001814 */
[----:B---3--:R-:W-:Y:S05]  /*a360*/  FADD.FTZ R0, R223, R2 ;  /* 0x00000002df007221 */ /* 0x008fea0000010000 */
[C---:B------:R-:W-:Y:S01]  /*a370*/  HMMA.16816.F32 R24, R68.reuse, R74, R24 ;  /* 0x0000004a4418723c */ /* 0x040fe20000001818 */
[----:B------:R-:W2:Y:S03]  /*a380*/  LDSM.16.MT88.4 R72, [R184+0x3800] ;  /* 0x00380000b848783b */ /* 0x000ea60000004200 */
[----:B------:R-:W-:Y:S02]  /*a390*/  FADD.FTZ R2, R222, R80 ;  /* 0x00000050de027221 */ /* 0x000fe40000010000 */
[----:B------:R-:W-:Y:S02]  /*a3a0*/  FADD.FTZ R84, R224, R0 ;  /* 0x00000000e0547221 */ /* 0x000fe40000010000 */
[C---:B-1----:R-:W-:Y:S01]  /*a3b0*/  HMMA.16816.F32 R28, R68.reuse, R76, R28 ;  /* 0x0000004c441c723c */ /* 0x042fe2000000181c */
[----:B------:R-:W-:Y:S03]  /*a3c0*/  LDSM.16.MT88.4 R80, [R185+0x1000] ;  /* 0x00100000b950783b */ /* 0x000fe60000004200 */
[----:B------:R-:W-:Y:S02]  /*a3d0*/  FADD.FTZ R84, R86, R84 ;  /* 0x0000005456547221 */ /* 0x000fe40000010000 */
[----:B------:R-:W-:Y:S02]  /*a3e0*/  FADD.FTZ R2, R217, R2 ;  /* 0x00000002d9027221 */ /* 0x000fe40000010000 */
[C---:B------:R-:W-:Y:S01]  /*a3f0*/  HMMA.16816.F32 R32, R68.reuse, R78, R32 ;  /* 0x0000004e4420723c */ /* 0x040fe20000001820 */
[----:B------:R-:W1:Y:S03]  /*a400*/  LDSM.16.MT88.4 R76, [R186+0x3800] ;  /* 0x00380000ba4c783b */ /* 0x000e660000004200 */
[----:B------:R-:W-:Y:S02]  /*a410*/  FADD.FTZ R2, R85, R2 ;  /* 0x0000000255027221 */ /* 0x000fe40000010000 */
[----:B------:R-:W-:Y:S02]  /*a420*/  FADD.FTZ R88, R88, R84 ;  /* 0x0000005458587221 */ /* 0x000fe40000010000 */
[----:B------:R-:W-:Y:S02]  /*a430*/  FADD.FTZ R89, R87, R2 ;  /* 0x0000000257597221 */ /* 0x000fe40000010000 */
[----:B------:R-:W-:Y:S02]  /*a440*/  LDSM.16.MT88.4 R84, [R185+0x1800] ;  /* 0x00180000b954783b */ /* 0x000fe40000004200 */
[----:B------:R-:W-:Y:S02]  /*a450*/  FADD.FTZ R94, R90, R89 ;  /* 0x000000595a5e7221 */ /* 0x000fe40000010000 */
[--C-:B------:R-:W-:Y:S02]  /*a460*/  FFMA.FTZ R2, R203, c[0x0][0x2d0], -R108.reuse ;  /* 0x0000b400cb027a23 */ /* 0x100fe4000001086c */
[----:B------:R-:W-:Y:S02]  /*a470*/  FFMA.FTZ R0, R150, c[0x0][0x2d0], -R108 ;  /* 0x0000b40096007a23 */ /* 0x000fe4000001086c */
[----:B------:R3:W4:Y:S01]  /*a480*/  MUFU.EX2 R132, R2 ;  /* 0x0000000200847308 */ /* 0x0007220000000800 */
[C---:B--2---:R-:W-:Y:S09]  /*a490*/  HMMA.16816.F32 R36, R68.reuse, R72, R36 ;  /* 0x000000484424723c */ /* 0x044ff20000001824 */
[----:B------:R2:W5:Y:S01]  /*a4a0*/  MUFU.EX2 R148, R0 ;  /* 0x0000000000947308 */ /* 0x0005620000000800 */
[C---:B------:R-:W-:Y:S01]  /*a4b0*/  HMMA.16816.F32 R40, R68.reuse, R74, R40 ;  /* 0x0000004a4428723c */ /* 0x040fe20000001828 */
[----:B------:R-:W5:Y:S07]  /*a4c0*/  LDSM.16.MT88.4 R72, [R185+0x3800] ;  /* 0x00380000b948783b */ /* 0x000f6e0000004200 */
[C---:B-1----:R-:W-:Y:S04]  /*a4d0*/  HMMA.16816.F32 R44, R68.reuse, R76, R44 ;  /* 0x0000004c442c723c */ /* 0x042fe8000000182c */
[----:B---3--:R-:W-:Y:S01]  /*a4e0*/  FADD.FTZ R2, R99, R94 ;  /* 0x0000005e63027221 */ /* 0x008fe20000010000 */
[----:B----4-:R-:W-:Y:S03]  /*a4f0*/  F2FP.PACK_AB R129, R111, R132 ;  /* 0x000000846f81723e */ /* 0x010fe600000000ff */
[C---:B------:R-:W-:Y:S01]  /*a500*/  HMMA.16816.F32 R48, R68.reuse, R78, R48 ;  /* 0x0000004e4430723c */ /* 0x040fe20000001830 */
[----:B------:R-:W1:Y:S03]  /*a510*/  LDSM.16.MT88.4 R76, [R187+0x3800] ;  /* 0x00380000bb4c783b */ /* 0x000e660000004200 */
[----:B------:R-:W-:Y:S02]  /*a520*/  FADD.FTZ R2, R96, R2 ;  /* 0x0000000260027221 */ /* 0x000fe40000010000 */
[----:B--2---:R-:W-:Y:S02]  /*a530*/  FFMA.FTZ R0, R151, c[0x0][0x2d0], -R108 ;  /* 0x0000b40097007a23 */ /* 0x004fe4000001086c */
[----:B------:R-:W-:Y:S02]  /*a540*/  FADD.FTZ R2, R100, R2 ;  /* 0x0000000264027221 */ /* 0x000fe40000010000 */
[----:B------:R2:W3:Y:S02]  /*a550*/  MUFU.EX2 R147, R0 ;  /* 0x0000000000937308 */ /* 0x0004e40000000800 */
[----:B------:R-:W-:Y:S04]  /*a560*/  FADD.FTZ R2, R210, R2 ;  /* 0x00000002d2027221 */ /* 0x000fe80000010000 */
[----:B------:R-:W-:Y:S04]  /*a570*/  FADD.FTZ R2, R209, R2 ;  /* 0x00000002d1027221 */ /* 0x000fe80000010000 */
[----:B-----5:R-:W-:Y:S01]  /*a580*/  FADD.FTZ R2, R148, R2 ;  /* 0x0000000294027221 */ /* 0x020fe20000010000 */
[C---:B------:R-:W-:Y:S08]  /*a590*/  HMMA.16816.F32 R52, R68.reuse, R72, R52 ;  /* 0x000000484434723c */ /* 0x040ff00000001834 */
[C---:B------:R-:W-:Y:S01]  /*a5a0*/  HMMA.16816.F32 R56, R68.reuse, R74, R56 ;  /* 0x0000004a4438723c */ /* 0x040fe20000001838 */
[----:B------:R-:W4:Y:S03]  /*a5b0*/  LDSM.16.MT88.4 R72, [R184+0x1000] ;  /* 0x00100000b848783b */ /* 0x000f260000004200 */
[----:B--2---:R-:W-:Y:S02]  /*a5c0*/  FFMA.FTZ R0, R176, c[0x0][0x2d0], -R108 ;  /* 0x0000b400b0007a23 */ /* 0x004fe4000001086c */
[----:B---3--:R-:W-:Y:S02]  /*a5d0*/  FADD.FTZ R2, R147, R2 ;  /* 0x0000000293027221 */ /* 0x008fe40000010000 */
[C---:B-1----:R-:W-:Y:S01]  /*a5e0*/  HMMA.16816.F32 R60, R68.reuse, R76, R60 ;  /* 0x0000004c443c723c */ /* 0x042fe2000000183c */
[----:B------:R1:W2:Y:S07]  /*a5f0*/  MUFU.EX2 R146, R0 ;  /* 0x0000000000927308 */ /* 0x0002ae0000000800 */
[----:B------:R-:W-:Y:S01]  /*a600*/  HMMA.16816.F32 R64, R68, R78, R64 ;  /* 0x0000004e4440723c */ /* 0x000fe20000001840 */
[----:B------:R-:W3:Y:S06]  /*a610*/  LDSM.16.MT88.4 R76, [R186+0x1000] ;  /* 0x00100000ba4c783b */ /* 0x000eec0000004200 */
[----:B------:R-:W-:Y:S02]  /*a620*/  F2FP.PACK_AB R68, R97, R95 ;  /* 0x0000005f6144723e */ /* 0x000fe400000000ff */
[----:B------:R-:W-:Y:S03]  /*a630*/  F2FP.PACK_AB R69, R100, R96 ;  /* 0x000000606445723e */ /* 0x000fe600000000ff */
[----:B------:R-:W-:Y:S02]  /*a640*/  F2FP.PACK_AB R70, R211, R101 ;  /* 0x00000065d346723e */ /* 0x000fe400000000ff */
[----:B------:R-:W-:Y:S01]  /*a650*/  F2FP.PACK_AB R71, R209, R210 ;  /* 0x000000d2d147723e */ /* 0x000fe200000000ff */
[----:B-1----:R-:W-:Y:S02]  /*a660*/  FFMA.FTZ R0, R177, c[0x0][0x2d0], -R108 ;  /* 0x0000b400b1007a23 */ /* 0x002fe4000001086c */
[----:B--2---:R-:W-:Y:S02]  /*a670*/  FADD.FTZ R2, R146, R2 ;  /* 0x0000000292027221 */ /* 0x004fe40000010000 */
[----:B------:R1:W2:Y:S02]  /*a680*/  MUFU.EX2 R145, R0 ;  /* 0x0000000000917308 */ /* 0x0002a40000000800 */
[C---:B----4-:R-:W-:Y:S08]  /*a690*/  HMMA.16816.F32 R4, R68.reuse, R72, R4 ;  /* 0x000000484404723c */ /* 0x050ff00000001804 */
[C---:B------:R-:W-:Y:S01]  /*a6a0*/  HMMA.16816.F32 R8, R68.reuse, R74, R8 ;  /* 0x0000004a4408723c */ /* 0x040fe20000001808 */
[----:B------:R-:W4:Y:S07]  /*a6b0*/  LDSM.16.MT88.4 R72, [R187+0x1000] ;  /* 0x00100000bb48783b */ /* 0x000f2e0000004200 */
[C---:B---3--:R-:W-:Y:S04]  /*a6c0*/  HMMA.16816.F32 R12, R68.reuse, R76, R12 ;  /* 0x0000004c440c723c */ /* 0x048fe8000000180c */
[----:B-1----:R-:W-:Y:S02]  /*a6d0*/  FFMA.FTZ R0, R195, c[0x0][0x2d0], -R108 ;  /* 0x0000b400c3007a23 */ /* 0x002fe4000001086c */
[----:B--2---:R-:W-:Y:S02]  /*a6e0*/  FADD.FTZ R2, R145, R2 ;  /* 0x0000000291027221 */ /* 0x004fe40000010000 */
[C---:B------:R-:W-:Y:S01]  /*a6f0*/  HMMA.16816.F32 R16, R68.reuse, R78, R16 ;  /* 0x0000004e4410723c */ /* 0x040fe20000001810 */
[----:B------:R-:W1:Y:S01]  /*a700*/  LDSM.16.MT88.4 R76, [R184+0x4000] ;  /* 0x00400000b84c783b */ /* 0x000e620000004200 */
[----:B------:R2:W3:Y:S06]  /*a710*/  MUFU.EX2 R140, R0 ;  /* 0x00000000008c7308 */ /* 0x0004ec0000000800 */
[C---:B------:R-:W-:Y:S08]  /*a720*/  HMMA.16816.F32 R20, R68.reuse, R80, R20 ;  /* 0x000000504414723c */ /* 0x040ff00000001814 */
[C---:B------:R-:W-:Y:S01]  /*a730*/  HMMA.16816.F32 R24, R68.reuse, R82, R24 ;  /* 0x000000524418723c */ /* 0x040fe20000001818 */
[----:B------:R-:W5:Y:S07]  /*a740*/  LDSM.16.MT88.4 R80, [R186+0x4000] ;  /* 0x00400000ba50783b */ /* 0x000f6e0000004200 */
[C---:B----4-:R-:W-:Y:S04]  /*a750*/  HMMA.16816.F32 R28, R68.reuse, R72, R28 ;  /* 0x00000048441c723c */ /* 0x050fe8000000181c */
[----:B--2---:R-:W-:Y:S02]  /*a760*/  FFMA.FTZ R0, R200, c[0x0][0x2d0], -R108 ;  /* 0x0000b400c8007a23 */ /* 0x004fe4000001086c */
[----:B---3--:R-:W-:Y:S02]  /*a770*/  FADD.FTZ R2, R140, R2 ;  /* 0x000000028c027221 */ /* 0x008fe40000010000 */
[----:B------:R2:W3:Y:S01]  /*a780*/  MUFU.EX2 R139, R0 ;  /* 0x00000000008b7308 */ /* 0x0004e20000000800 */
[C---:B------:R-:W-:Y:S01]  /*a790*/  HMMA.16816.F32 R32, R68.reuse, R74, R32 ;  /* 0x0000004a4420723c */ /* 0x040fe20000001820 */
[----:B------:R-:W4:Y:S07]  /*a7a0*/  LDSM.16.MT88.4 R72, [R185+0x4000] ;  /* 0x00400000b948783b */ /* 0x000f2e0000004200 */
[C---:B-1----:R-:W-:Y:S08]  /*a7b0*/  HMMA.16816.F32 R36, R68.reuse, R76, R36 ;  /* 0x0000004c4424723c */ /* 0x042ff00000001824 */
[C---:B------:R-:W-:Y:S01]  /*a7c0*/  HMMA.16816.F32 R40, R68.reuse, R78, R40 ;  /* 0x0000004e4428723c */ /* 0x040fe20000001828 */
[----:B------:R-:W1:Y:S03]  /*a7d0*/  LDSM.16.MT88.4 R76, [R187+0x4000] ;  /* 0x00400000bb4c783b */ /* 0x000e660000004200 */
[----:B--2---:R-:W-:Y:S04]  /*a7e0*/  FFMA.FTZ R0, R201, c[0x0][0x2d0], -R108 ;  /* 0x0000b400c9007a23 */ /* 0x004fe8000001086c */
[C---:B-----5:R-:W-:Y:S01]  /*a7f0*/  HMMA.16816.F32 R44, R68.reuse, R80, R44 ;  /* 0x00000050442c723c */ /* 0x060fe2000000182c */
[----:B------:R2:W5:Y:S03]  /*a800*/  MUFU.EX2 R138, R0 ;  /* 0x00000000008a7308 */ /* 0x0005660000000800 */
[----:B---3--:R-:W-:Y:S04]  /*a810*/  FADD.FTZ R2, R139, R2 ;  /* 0x000000028b027221 */ /* 0x008fe80000010000 */
[C---:B------:R-:W-:Y:S01]  /*a820*/  HMMA.16816.F32 R48, R68.reuse, R82, R48 ;  /* 0x000000524430723c */ /* 0x040fe20000001830 */
[----:B------:R-:W3:Y:S07]  /*a830*/  LDSM.16.MT88.4 R80, [R184+0x1800] ;  /* 0x00180000b850783b */ /* 0x000eee0000004200 */
[C---:B----4-:R-:W-:Y:S08]  /*a840*/  HMMA.16816.F32 R52, R68.reuse, R72, R52 ;  /* 0x000000484434723c */ /* 0x050ff00000001834 */
[C---:B------:R-:W-:Y:S01]  /*a850*/  HMMA.16816.F32 R56, R68.reuse, R74, R56 ;  /* 0x0000004a4438723c */ /* 0x040fe20000001838 */
[----:B------:R-:W4:Y:S03]  /*a860*/  LDSM.16.MT88.4 R72, [R186+0x1800] ;  /* 0x00180000ba48783b */ /* 0x000f260000004200 */
[--C-:B--2---:R-:W-:Y:S02]  /*a870*/  FFMA.FTZ R0, R202, c[0x0][0x2d0], -R108.reuse ;  /* 0x0000b400ca007a23 */ /* 0x104fe4000001086c */
[----:B------:R-:W-:Y:S02]  /*a880*/  FFMA.FTZ R108, R178, c[0x0][0x2d0], -R108 ;  /* 0x0000b400b26c7a23 */ /* 0x000fe4000001086c */
[C---:B-1----:R-:W-:Y:S01]  /*a890*/  HMMA.16816.F32 R60, R68.reuse, R76, R60 ;  /* 0x0000004c443c723c */ /* 0x042fe2000000183c */
[----:B------:R1:W-:Y:S03]  /*a8a0*/  MUFU.EX2 R137, R0 ;  /* 0x0000000000897308 */ /* 0x0003e60000000800 */
[----:B-----5:R-:W-:Y:S04]  /*a8b0*/  FADD.FTZ R2, R138, R2 ;  /* 0x000000028a027221 */ /* 0x020fe80000010000 */
[----:B------:R-:W-:Y:S01]  /*a8c0*/  HMMA.16816.F32 R64, R68, R78, R64 ;  /* 0x0000004e4440723c */ /* 0x000fe20000001840 */
[----:B------:R-:W2:Y:S02]  /*a8d0*/  LDSM.16.MT88.4 R76, [R187+0x1800] ;  /* 0x00180000bb4c783b */ /* 0x000ea40000004200 */
[----:B------:R-:W5:Y:S04]  /*a8e0*/  MUFU.EX2 R108, R108 ;  /* 0x0000006c006c7308 */ /* 0x000f680000000800 */
[----:B------:R-:W-:Y:S02]  /*a8f0*/  F2FP.PACK_AB R68, R204, R205 ;  /* 0x000000cdcc44723e */ /* 0x000fe400000000ff */
[----:B------:R-:W-:Y:S03]  /*a900*/  F2FP.PACK_AB R70, R149, R206 ;  /* 0x000000ce9546723e */ /* 0x000fe600000000ff */
[----:B------:R-:W-:Y:S02]  /*a910*/  F2FP.PACK_AB R69, R147, R148 ;  /* 0x000000949345723e */ /* 0x000fe400000000ff */
[----:B------:R-:W-:Y:S01]  /*a920*/  F2FP.PACK_AB R71, R145, R146 ;  /* 0x000000929147723e */ /* 0x000fe200000000ff */
[----:B-1----:R-:W-:Y:S02]  /*a930*/  FADD.FTZ R0, R91, R88 ;  /* 0x000000585b007221 */ /* 0x002fe40000010000 */
[----:B------:R-:W-:Y:S04]  /*a940*/  LDSM.16.MT88.4 R88, [R187+0x2000] ;  /* 0x00200000bb58783b */ /* 0x000fe80000004200 */
[C---:B---3--:R-:W-:Y:S03]  /*a950*/  HMMA.16816.F32 R4, R68.reuse, R80, R4 ;  /* 0x000000504404723c */ /* 0x048fe60000001804 */
[----:B------:R-:W-:Y:S01]  /*a960*/  FADD.FTZ R0, R98, R0 ;  /* 0x0000000062007221 */ /* 0x000fe20000010000 */
[----:B-----5:R-:W-:Y:S03]  /*a970*/  F2FP.PACK_AB R131, R108, R110 ;  /* 0x0000006e6c83723e */ /* 0x020fe600000000ff */
[----:B------:R-:W-:Y:S01]  /*a980*/  FADD.FTZ R0, R95, R0 ;  /* 0x000000005f007221 */ /* 0x000fe20000010000 */
[C---:B------:R-:W-:Y:S01]  /*a990*/  HMMA.16816.F32 R8, R68.reuse, R82, R8 ;  /* 0x000000524408723c */ /* 0x040fe20000001808 */
[----:B------:R-:W1:Y:S03]  /*a9a0*/  LDSM.16.MT88.4 R80, [R184+0x4800] ;  /* 0x00480000b850783b */ /* 0x000e660000004200 */
[----:B------:R-:W-:Y:S04]  /*a9b0*/  FADD.FTZ R0, R97, R0 ;  /* 0x0000000061007221 */ /* 0x000fe80000010000 */
[C---:B----4-:R-:W-:Y:S01]  /*a9c0*/  HMMA.16816.F32 R12, R68.reuse, R72, R12 ;  /* 0x00000048440c723c */ /* 0x050fe2000000180c */
[----:B------:R-:W-:Y:S03]  /*a9d0*/  LDSM.16.MT88.4 R96, [R184+0x5800] ;  /* 0x00580000b860783b */ /* 0x000fe60000004200 */
[----:B------:R-:W-:Y:S04]  /*a9e0*/  FADD.FTZ R0, R101, R0 ;  /* 0x0000000065007221 */ /* 0x000fe80000010000 */
[C---:B------:R-:W-:Y:S01]  /*a9f0*/  HMMA.16816.F32 R16, R68.reuse, R74, R16 ;  /* 0x0000004a4410723c */ /* 0x040fe20000001810 */
[----:B------:R-:W3:Y:S03]  /*aa00*/  LDSM.16.MT88.4 R72, [R186+0x4800] ;  /* 0x00480000ba48783b */ /* 0x000ee60000004200 */
[----:B------:R-:W-:Y:S04]  /*aa10*/  FADD.FTZ R0, R211, R0 ;  /* 0x00000000d3007221 */ /* 0x000fe80000010000 */
[C---:B------:R-:W-:Y:S04]  /*aa20*/  HMMA.16816.F32 R20, R68.reuse, R84, R20 ;  /* 0x000000544414723c */ /* 0x040fe80000001814 */
[----:B------:R-:W-:Y:S04]  /*aa30*/  FADD.FTZ R0, R205, R0 ;  /* 0x00000000cd007221 */ /* 0x000fe80000010000 */
[C---:B------:R-:W-:Y:S01]  /*aa40*/  HMMA.16816.F32 R24, R68.reuse, R86, R24 ;  /* 0x000000564418723c */ /* 0x040fe20000001818 */
[----:B------:R-:W4:Y:S03]  /*aa50*/  LDSM.16.MT88.4 R84, [R185+0x4800] ;  /* 0x00480000b954783b */ /* 0x000f260000004200 */
[----:B------:R-:W-:Y:S04]  /*aa60*/  FADD.FTZ R0, R204, R0 ;  /* 0x00000000cc007221 */ /* 0x000fe80000010000 */
        /* <DEDUP_REMOVED lines=8> */
[----:B------:R-:W-:Y:S03]  /*aaf0*/  LDSM.16.MT88.4 R80, [R186+0x2000] ;  /* 0x00200000ba50783b */ /* 0x000fe60000004200 */
[C---:B------:R-:W-:Y:S04]  /*ab00*/  FADD.FTZ R0, R143.reuse, R0 ;  /* 0x000000008f007221 */ /* 0x040fe80000010000 */
[C---:B---3--:R-:W-:Y:S04]  /*ab10*/  HMMA.16816.F32 R44, R68.reuse, R72, R44 ;  /* 0x00000048442c723c */ /* 0x048fe8000000182c */
        /* <DEDUP_REMOVED lines=8> */
[----:B------:R-:W-:Y:S01]  /*aba0*/  HMMA.16816.F32 R64, R68, R78, R64 ;  /* 0x0000004e4440723c */ /* 0x000fe20000001840 */
[----:B------:R-:W-:Y:S06]  /*abb0*/  LDSM.16.MT88.4 R76, [R186+0x5000] ;  /* 0x00500000ba4c783b */ /* 0x000fec0000004200 */
[----:B------:R-:W-:Y:S02]  /*abc0*/  F2FP.PACK_AB R68, R143, R141 ;  /* 0x0000008d8f44723e */ /* 0x000fe400000000ff */
[----:B------:R-:W-:Y:S03]  /*abd0*/  F2FP.PACK_AB R70, R142, R144 ;  /* 0x000000908e46723e */ /* 0x000fe600000000ff */
[----:B------:R-:W-:Y:S02]  /*abe0*/  F2FP.PACK_AB R69, R139, R140 ;  /* 0x0000008c8b45723e */ /* 0x000fe400000000ff */
[C---:B------:R-:W-:Y:S07]  /*abf0*/  F2FP.PACK_AB R71, R137.reuse, R138 ;  /* 0x0000008a8947723e */ /* 0x040fee00000000ff */
[C---:B-1----:R-:W-:Y:S08]  /*ac00*/  HMMA.16816.F32 R4, R68.reuse, R72, R4 ;  /* 0x000000484404723c */ /* 0x042ff00000001804 */
[C---:B------:R-:W-:Y:S01]  /*ac10*/  HMMA.16816.F32 R8, R68.reuse, R74, R8 ;  /* 0x0000004a4408723c */ /* 0x040fe20000001808 */
[----:B------:R-:W1:Y:S07]  /*ac20*/  LDSM.16.MT88.4 R72, [R184+0x5000] ;  /* 0x00500000b848783b */ /* 0x000e6e0000004200 */
[C---:B------:R-:W-:Y:S08]  /*ac30*/  HMMA.16816.F32 R12, R68.reuse, R80, R12 ;  /* 0x00000050440c723c */ /* 0x040ff0000000180c */
[C---:B------:R-:W-:Y:S01]  /*ac40*/  HMMA.16816.F32 R16, R68.reuse, R82, R16 ;  /* 0x000000524410723c */ /* 0x040fe20000001810 */
[----:B------:R-:W2:Y:S07]  /*ac50*/  LDSM.16.MT88.4 R80, [R185+0x5000] ;  /* 0x00500000b950783b */ /* 0x000eae0000004200 */
[C---:B---3--:R-:W-:Y:S08]  /*ac60*/  HMMA.16816.F32 R20, R68.reuse, R84, R20 ;  /* 0x000000544414723c */ /* 0x048ff00000001814 */
[C---:B------:R-:W-:Y:S01]  /*ac70*/  HMMA.16816.F32 R24, R68.reuse, R86, R24 ;  /* 0x000000564418723c */ /* 0x040fe20000001818 */
[----:B------:R-:W3:Y:S07]  /*ac80*/  LDSM.16.MT88.4 R84, [R187+0x5000] ;  /* 0x00500000bb54783b */ /* 0x000eee0000004200 */
[C---:B------:R-:W-:Y:S08]  /*ac90*/  HMMA.16816.F32 R28, R68.reuse, R88, R28 ;  /* 0x00000058441c723c */ /* 0x040ff0000000181c */
[C---:B------:R-:W-:Y:S01]  /*aca0*/  HMMA.16816.F32 R32, R68.reuse, R90, R32 ;  /* 0x0000005a4420723c */ /* 0x040fe20000001820 */
[----:B------:R-:W-:Y:S07]  /*acb0*/  LDSM.16.MT88.4 R88, [R187+0x2800] ;  /* 0x00280000bb58783b */ /* 0x000fee0000004200 */
        /* <DEDUP_REMOVED lines=8> */
[C---:B---3--:R-:W-:Y:S08]  /*ad40*/  HMMA.16816.F32 R60, R68.reuse, R84, R60 ;  /* 0x00000054443c723c */ /* 0x048ff0000000183c */
[----:B------:R-:W-:Y:S08]  /*ad50*/  HMMA.16816.F32 R64, R68, R86, R64 ;  /* 0x000000564440723c */ /* 0x000ff00000001840 */
[C---:B------:R-:W-:Y:S01]  /*ad60*/  HMMA.16816.F32 R116, R128.reuse, R112, R4 ;  /* 0x000000708074723c */ /* 0x040fe20000001804 */
[----:B------:R-:W3:Y:S07]  /*ad70*/  LDSM.16.MT88.4 R4, [R185+0x5800] ;  /* 0x00580000b904783b */ /* 0x000eee0000004200 */
[C---:B------:R-:W-:Y:S01]  /*ad80*/  HMMA.16816.F32 R112, R128.reuse, R114, R8 ;  /* 0x000000728070723c */ /* 0x040fe20000001808 */
[----:B------:R-:W4:Y:S07]  /*ad90*/  LDSM.16.MT88.4 R8, [R187+0x5800] ;  /* 0x00580000bb08783b */ /* 0x000f2e0000004200 */
[C---:B-1----:R-:W-:Y:S08]  /*ada0*/  HMMA.16816.F32 R68, R128.reuse, R72, R12 ;  /* 0x000000488044723c */ /* 0x042ff0000000180c */
        /* <DEDUP_REMOVED lines=9> */
[C---:B---3--:R-:W-:Y:S07]  /*ae40*/  HMMA.16816.F32 R52, R128.reuse, R4, R52 ;  /* 0x000000048034723c */ /* 0x048fee0000001834 */
[----:B------:R-:W-:Y:S01]  /*ae50*/  FADD.FTZ R4, R137, R2 ;  /* 0x0000000289047221 */ /* 0x000fe20000010000 */
[C---:B------:R-:W-:Y:S04]  /*ae60*/  HMMA.16816.F32 R56, R128.reuse, R6, R56 ;  /* 0x000000068038723c */ /* 0x040fe80000001838 */
[----:B------:R-:W-:Y:S02]  /*ae70*/  FADD.FTZ R2, R133, R0 ;  /* 0x0000000085027221 */ /* 0x000fe40000010000 */
[----:B------:R-:W-:Y:S01]  /*ae80*/  FADD.FTZ R0, R132, R4 ;  /* 0x0000000484007221 */ /* 0x000fe20000010000 */
[-C--:B------:R-:W-:Y:S01]  /*ae90*/  MOV R4, R3.reuse ;  /* 0x0000000300047202 */ /* 0x080fe20000000f00 */
[C---:B----4-:R-:W-:Y:S04]  /*aea0*/  HMMA.16816.F32 R60, R128.reuse, R8, R60 ;  /* 0x00000008803c723c */ /* 0x050fe8000000183c */
[----:B------:R-:W-:Y:S02]  /*aeb0*/  FADD.FTZ R2, R134, R2 ;  /* 0x0000000286027221 */ /* 0x000fe40000010000 */
[----:B------:R-:W-:Y:S01]  /*aec0*/  FADD.FTZ R0, R111, R0 ;  /* 0x000000006f007221 */ /* 0x000fe20000010000 */
[----:B------:R-:W-:Y:S01]  /*aed0*/  MOV R111, R3 ;  /* 0x00000003006f7202 */ /* 0x000fe20000000f00 */
[----:B------:R-:W-:Y:S04]  /*aee0*/  HMMA.16816.F32 R64, R128, R10, R64 ;  /* 0x0000000a8040723c */ /* 0x000fe80000001840 */
[----:B------:R-:W-:Y:S02]  /*aef0*/  FADD.FTZ R2, R135, R2 ;  /* 0x0000000287027221 */ /* 0x000fe40000010000 */
[----:B------:R-:W-:Y:S01]  /*af00*/  FADD.FTZ R0, R110, R0 ;  /* 0x000000006e007221 */ /* 0x000fe20000010000 */
[----:B------:R-:W-:Y:S01]  /*af10*/  MOV R110, R109 ;  /* 0x0000006d006e7202 */ /* 0x000fe20000000f00 */
[----:B------:R-:W-:Y:S04]  /*af20*/  FADD.FTZ R225, R136, R2 ;  /* 0x0000000288e17221 */ /* 0x000fe80000010000 */
[----:B------:R-:W-:Y:S01]  /*af30*/  FADD.FTZ R226, R108, R0 ;  /* 0x000000006ce27221 */ /* 0x000fe20000010000 */
[----:B------:R-:W-:-:S05]  /*af40*/  @P0 BRA `(.L_x_2518) ;  /* 0xffffbe7000000947 */ /* 0x000fca000383ffff */
.L_x_2497:
[----:B------:R-:W-:Y:S01]  /*af50*/  IMAD.MOV.U32 R0, RZ, RZ, c[0x0][0x2c4] ;  /* 0x0000b100ff007624 */ /* 0x000fe200078e00ff */
[----:B------:R-:W-:-:S02]  /*af60*/  ISETP.GE.AND P0, PT, R249, 0x1, PT ;  /* 0x00000001f900780c */ /* 0x000fc40003f06270 */
[----:B------:R-:W-:Y:S02]  /*af70*/  IADD3 R2, R230, 0x1, -R229 ;  /* 0x00000001e6027810 */ /* 0x000fe40007ffe8e5 */
[----:B------:R-:W-:Y:S02]  /*af80*/  ISETP.NE.AND P1, PT, R0, 0x1, PT ;  /* 0x000000010000780c */ /* 0x000fe40003f25270 */
[----:B------:R-:W-:-:S11]  /*af90*/  IADD3 R0, R243, 0x7f, RZ ;  /* 0x0000007ff3007810 */ /* 0x000fd60007ffe0ff */
        /* <DEDUP_REMOVED lines=15> */
.L_x_2521:
[----:B------:R-:W-:-:S04]  /*b090*/  MOV R3, 0x1 ;  /* 0x0000000100037802 */ /* 0x000fc80000000f00 */
[----:B------:R-:W-:-:S13]  /*b0a0*/  ISETP.NE.AND P0, PT, R3, c[0x0][0x32c], PT ;  /* 0x0000cb0003007a0c */ /* 0x000fda0003f05270 */
[----:B------:R-:W-:-:S05]  /*b0b0*/  @P0 IMAD.HI.U32 R3, R0, c[0x0][0x330], RZ ;  /* 0x0000cc0000030a27 */ /* 0x000fca00078e00ff */
[----:B------:R-:W-:Y:S02]  /*b0c0*/  @P0 SHF.R.U32.HI R0, RZ, c[0x0][0x334], R3 ;  /* 0x0000cd00ff000a19 */ /* 0x000fe40000011603 */
.L_x_2522:
[----:B------:R-:W-:Y:S05]  /*b0d0*/  BSYNC B0 ;  /* 0x0000000000007941 */ /* 0x000fea0003800000 */
.L_x_2520:
[----:B------:R-:W-:-:S05]  /*b0e0*/  IMAD R0, R0, c[0x0][0x32c], RZ ;  /* 0x0000cb0000007a24 */ /* 0x000fca00078e02ff */
[----:B------:R-:W-:-:S04]  /*b0f0*/  IMNMX R2, R2, R0, !PT ;  /* 0x0000000002027217 */ /* 0x000fc80007800200 */
.L_x_2519:
        /* <DEDUP_REMOVED lines=9> */
.L_x_2534:
        /* <DEDUP_REMOVED lines=39> */
.L_x_2635:
        /* <DEDUP_REMOVED lines=24> */
.L_x_2636:
        /* <DEDUP_REMOVED lines=16> */
.L_x_2525:
[----:B--23--:R-:W-:Y:S05]  /*b680*/  BSYNC B0 ;  /* 0x0000000000007941 */ /* 0x00cfea0003800000 */
.L_x_2524:
        /* <DEDUP_REMOVED lines=178> */
.L_x_2637:
        /* <DEDUP_REMOVED lines=24> */
.L_x_2638:
        /* <DEDUP_REMOVED lines=16> */
.L_x_2529:
[----:B------:R-:W-:Y:S05]  /*c430*/  BSYNC B0 ;  /* 0x0000000000007941 */ /* 0x000fea0003800000 */
.L_x_2528:
        /* <DEDUP_REMOVED lines=51> */
.L_x_2639:
[----:B--2---:R-:W-:Y:S01]  /*c770*/  FMNMX.FTZ R109, R108, R0, !PT ;  /* 0x000000006c6d7209 */ /* 0x004fe20007810000 */
[----:B------:R-:W-:-:S05]  /*c780*/  BRA.DIV ~URZ, `(.L_x_2533) ;  /* 0x0000baf27f007947 */ /* 0x000fca000b800000 */
[----:B------:R-:W-:Y:S04]  /*c790*/  SHFL.BFLY PT, R0, R128, 0x2, 0x1f ;  /* 0x0c401f0080007f89 */ /* 0x000fe800000e0000 */
[----:B------:R-:W2:Y:S02]  /*c7a0*/  SHFL.BFLY PT, R2, R109, 0x1, 0x1f ;  /* 0x0c201f006d027f89 */ /* 0x000ea400000e0000 */
[----:B--2---:R-:W-:Y:S02]  /*c7b0*/  FMNMX.FTZ R109, R109, R2, !PT ;  /* 0x000000026d6d7209 */ /* 0x004fe40007810000 */
[----:B-1----:R-:W-:Y:S05]  /*c7c0*/  FMNMX.FTZ R108, R128, R0, !PT ;  /* 0x00000000806c7209 */ /* 0x002fea0007810000 */
[----:B------:R1:W2:Y:S02]  /*c7d0*/  SHFL.BFLY PT, R0, R108, 0x1, 0x1f ;  /* 0x0c201f006c007f89 */ /* 0x0002a400000e0000 */
.L_x_2640:
[C---:B------:R-:W-:Y:S01]  /*c7e0*/  FADD.FTZ R2, -R109.reuse, R110 ;  /* 0x0000006e6d027221 */ /* 0x040fe20000010100 */
[----:B------:R-:W-:Y:S01]  /*c7f0*/  WARPSYNC 0xffffffff ;  /* 0xffffffff00007948 */ /* 0x000fe20003800000 */
[----:B------:R-:W-:Y:S01]  /*c800*/  FMUL.FTZ R110, R109, c[0x0][0x2d0] ;  /* 0x0000b4006d6e7a20 */ /* 0x000fe20000410000 */
[----:B------:R-:W3:Y:S01]  /*c810*/  LDSM.16.MT88.4 R132, [R184] ;  /* 0x00000000b884783b */ /* 0x000ee20000004200 */
[----:B------:R-:W-:Y:S01]  /*c820*/  FMUL.FTZ R2, R2, c[0x0][0x2d0] ;  /* 0x0000b40002027a20 */ /* 0x000fe20000410000 */
[----:B------:R-:W-:Y:S01]  /*c830*/  ISETP.GT.AND P0, PT, R196, R188, PT ;  /* 0x000000bcc400720c */ /* 0x000fe20003f04270 */
[--C-:B------:R-:W-:Y:S01]  /*c840*/  FFMA.FTZ R3, R4, c[0x0][0x2d0], -R110.reuse ;  /* 0x0000b40004037a23 */ /* 0x100fe2000001086e */
[----:B------:R-:W-:Y:S01]  /*c850*/  IADD3 R196, R196, -0x1, RZ ;  /* 0xffffffffc4c47810 */ /* 0x000fe20007ffe0ff */
[--C-:B------:R-:W-:Y:S02]  /*c860*/  FFMA.FTZ R139, R28, c[0x0][0x2d0], -R110.reuse ;  /* 0x0000b4001c8b7a23 */ /* 0x100fe4000001086e */
[----:B------:R4:W-:Y:S01]  /*c870*/  MUFU.EX2 R128, R3 ;  /* 0x0000000300807308 */ /* 0x0009e20000000800 */
[--C-:B------:R-:W-:Y:S02]  /*c880*/  FFMA.FTZ R146, R45, c[0x0][0x2d0], -R110.reuse ;  /* 0x0000b4002d927a23 */ /* 0x100fe4000001086e */
[--C-:B------:R-:W-:Y:S02]  /*c890*/  FFMA.FTZ R144, R36, c[0x0][0x2d0], -R110.reuse ;  /* 0x0000b40024907a23 */ /* 0x100fe4000001086e */
        /* <DEDUP_REMOVED lines=12> */
[--C-:B----4-:R-:W-:Y:S02]  /*c960*/  FFMA.FTZ R3, R5, c[0x0][0x2d0], -R110.reuse ;  /* 0x0000b40005037a23 */ /* 0x110fe4000001086e */
[--C-:B------:R-:W-:Y:S02]  /*c970*/  FFMA.FTZ R147, R44, c[0x0][0x2d0], -R110.reuse ;  /* 0x0000b4002c937a23 */ /* 0x100fe4000001086e */
[--C-:B------:R-:W-:Y:S01]  /*c980*/  FFMA.FTZ R41, R41, c[0x0][0x2d0], -R110.reuse ;  /* 0x0000b40029297a23 */ /* 0x100fe2000001086e */
[----:B------:R4:W-:Y:S01]  /*c990*/  MUFU.EX2 R141, R3 ;  /* 0x00000003008d7308 */ /* 0x0009e20000000800 */
[--C-:B------:R-:W-:Y:S09]  /*c9a0*/  FFMA.FTZ R145, R48, c[0x0][0x2d0], -R110.reuse ;  /* 0x0000b40030917a23 */ /* 0x100ff2000001086e */
[----:B------:R-:W-:Y:S10]  /*c9b0*/  MUFU.EX2 R179, R20 ;  /* 0x0000001400b37308 */ /* 0x000ff40000000800 */
[----:B------:R-:W-:Y:S01]  /*c9c0*/  MUFU.EX2 R139, R139 ;  /* 0x0000008b008b7308 */ /* 0x000fe20000000800 */
[--C-:B----4-:R-:W-:Y:S09]  /*c9d0*/  FFMA.FTZ R3, R8, c[0x0][0x2d0], -R110.reuse ;  /* 0x0000b40008037a23 */ /* 0x110ff2000001086e */
[----:B------:R4:W-:Y:S02]  /*c9e0*/  MUFU.EX2 R148, R3 ;  /* 0x0000000300947308 */ /* 0x0009e40000000800 */
[----:B--2-4-:R-:W-:Y:S01]  /*c9f0*/  FMNMX.FTZ R3, R0, R108, !PT ;  /* 0x0000006c00037209 */ /* 0x014fe20007810000 */
[--C-:B------:R-:W-:Y:S02]  /*ca00*/  FFMA.FTZ R0, R9, c[0x0][0x2d0], -R110.reuse ;  /* 0x0000b40009007a23 */ /* 0x100fe4000001086e */
[--C-:B-1----:R-:W-:Y:S05]  /*ca10*/  FFMA.FTZ R108, R13, c[0x0][0x2d0], -R110.reuse ;  /* 0x0000b4000d6c7a23 */ /* 0x102fea000001086e */
[----:B------:R1:W-:Y:S01]  /*ca20*/  MUFU.EX2 R149, R0 ;  /* 0x0000000000957308 */ /* 0x0003e20000000800 */
[----:B------:R-:W-:Y:S02]  /*ca30*/  FMUL.FTZ R136, R3, c[0x0][0x2d0] ;  /* 0x0000b40003887a20 */ /* 0x000fe40000410000 */
[----:B------:R-:W-:Y:S02]  /*ca40*/  FFMA.FTZ R13, R17, c[0x0][0x2d0], -R110 ;  /* 0x0000b400110d7a23 */ /* 0x000fe4000001086e */
[--C-:B------:R-:W-:Y:S02]  /*ca50*/  FFMA.FTZ R6, R6, c[0x0][0x2d0], -R136.reuse ;  /* 0x0000b40006067a23 */ /* 0x100fe40000010888 */
[--C-:B------:R-:W-:Y:S02]  /*ca60*/  FFMA.FTZ R7, R7, c[0x0][0x2d0], -R136.reuse ;  /* 0x0000b40007077a23 */ /* 0x100fe40000010888 */
[--C-:B------:R-:W-:Y:S01]  /*ca70*/  FFMA.FTZ R4, R10, c[0x0][0x2d0], -R136.reuse ;  /* 0x0000b4000a047a23 */ /* 0x100fe20000010888 */
[----:B------:R-:W-:Y:S01]  /*ca80*/  MUFU.EX2 R140, R6 ;  /* 0x00000006008c7308 */ /* 0x000fe20000000800 */
[----:B------:R-:W-:Y:S09]  /*ca90*/  FFMA.FTZ R5, R11, c[0x0][0x2d0], -R136 ;  /* 0x0000b4000b057a23 */ /* 0x000ff20000010888 */
[----:B------:R-:W2:Y:S01]  /*caa0*/  MUFU.EX2 R17, R7 ;  /* 0x0000000700117308 */ /* 0x000ea20000000800 */
[----:B-1----:R-:W-:Y:S02]  /*cab0*/  FADD.FTZ R0, -R3, R111 ;  /* 0x0000006f03007221 */ /* 0x002fe40000010100 */
[--C-:B------:R-:W-:Y:S02]  /*cac0*/  FFMA.FTZ R111, R12, c[0x0][0x2d0], -R110.reuse ;  /* 0x0000b4000c6f7a23 */ /* 0x100fe4000001086e */
[----:B------:R-:W-:Y:S05]  /*cad0*/  FMUL.FTZ R0, R0, c[0x0][0x2d0] ;  /* 0x0000b40000007a20 */ /* 0x000fea0000410000 */
[----:B------:R-:W-:Y:S01]  /*cae0*/  MUFU.EX2 R28, R4 ;  /* 0x00000004001c7308 */ /* 0x000fe20000000800 */
[----:B------:R-:W-:Y:S09]  /*caf0*/  FFMA.FTZ R110, R49, c[0x0][0x2d0], -R110 ;  /* 0x0000b400316e7a23 */ /* 0x000ff2000001086e */
[----:B------:R-:W1:Y:S10]  /*cb00*/  MUFU.EX2 R0, R0 ;  /* 0x0000000000007308 */ /* 0x000e740000000800 */
[----:B------:R-:W4:Y:S10]  /*cb10*/  MUFU.EX2 R45, R5 ;  /* 0x00000005002d7308 */ /* 0x000f340000000800 */
[----:B------:R-:W-:Y:S10]  /*cb20*/  MUFU.EX2 R37, R111 ;  /* 0x0000006f00257308 */ /* 0x000ff40000000800 */
[----:B------:R-:W1:Y:S10]  /*cb30*/  MUFU.EX2 R44, R108 ;  /* 0x0000006c002c7308 */ /* 0x000e740000000800 */
[----:B------:R-:W3:Y:S10]  /*cb40*/  MUFU.EX2 R151, R13 ;  /* 0x0000000d00977308 */ /* 0x000ef40000000800 */
[----:B------:R-:W-:Y:S01]  /*cb50*/  MUFU.EX2 R111, R144 ;  /* 0x00000090006f7308 */ /* 0x000fe20000000800 */
[C---:B-----5:R-:W-:Y:S01]  /*cb60*/  FMUL.FTZ R8, R2.reuse, R112 ;  /* 0x0000007002087220 */ /* 0x060fe20000410000 */
[----:B--2---:R-:W-:Y:S01]  /*cb70*/  F2FP.PACK_AB R129, R17, R140 ;  /* 0x0000008c1181723e */ /* 0x004fe200000000ff */
[----:B------:R-:W-:Y:S01]  /*cb80*/  FMUL.FTZ R9, R2, R113 ;  /* 0x0000007102097220 */ /* 0x000fe20000410000 */
[----:B------:R-:W-:Y:S01]  /*cb90*/  F2FP.PACK_AB R130, R149, R148 ;  /* 0x000000949582723e */ /* 0x000fe200000000ff */
[C---:B-1----:R-:W-:Y:S01]  /*cba0*/  FMUL.FTZ R10, R0.reuse, R114 ;  /* 0x00000072000a7220 */ /* 0x042fe20000410000 */
[----:B----4-:R-:W-:Y:S01]  /*cbb0*/  F2FP.PACK_AB R131, R45, R28 ;  /* 0x0000001c2d83723e */ /* 0x010fe200000000ff */
[----:B------:R-:W-:Y:S02]  /*cbc0*/  FMUL.FTZ R11, R0, R115 ;  /* 0x00000073000b7220 */ /* 0x000fe40000410000 */
[----:B------:R-:W1:Y:S01]  /*cbd0*/  LDSM.16.MT88.4 R112, [R186] ;  /* 0x00000000ba70783b */ /* 0x000e620000004200 */
[C---:B------:R-:W-:Y:S02]  /*cbe0*/  FMUL.FTZ R4, R2.reuse, R116 ;  /* 0x0000007402047220 */ /* 0x040fe40000410000 */
[----:B------:R-:W-:Y:S02]  /*cbf0*/  FMUL.FTZ R5, R2, R117 ;  /* 0x0000007502057220 */ /* 0x000fe40000410000 */
[C---:B------:R-:W-:Y:S02]  /*cc00*/  FMUL.FTZ R6, R0.reuse, R118 ;  /* 0x0000007600067220 */ /* 0x040fe40000410000 */
[----:B------:R-:W-:Y:S02]  /*cc10*/  FMUL.FTZ R7, R0, R119 ;  /* 0x0000007700077220 */ /* 0x000fe40000410000 */
[C---:B------:R-:W-:Y:S01]  /*cc20*/  FFMA.FTZ R12, R2.reuse, R225, R128 ;  /* 0x000000e1020c7223 */ /* 0x040fe20000010080 */
[C---:B------:R-:W-:Y:S01]  /*cc30*/  F2FP.PACK_AB R128, R141.reuse, R128 ;  /* 0x000000808d80723e */ /* 0x040fe200000000ff */
[----:B------:R-:W-:Y:S01]  /*cc40*/  LDSM.16.MT88.4 R116, [R186+0x800] ;  /* 0x00080000ba74783b */ /* 0x000fe20000004200 */
[----:B------:R-:W-:Y:S02]  /*cc50*/  FMUL.FTZ R68, R2, R68 ;  /* 0x0000004402447220 */ /* 0x000fe40000410000 */
[----:B------:R-:W-:Y:S01]  /*cc60*/  FADD.FTZ R25, R141, R12 ;  /* 0x0000000c8d197221 */ /* 0x000fe20000010000 */
[----:B------:R-:W-:Y:S01]  /*cc70*/  F2FP.PACK_AB R12, R44, R37 ;  /* 0x000000252c0c723e */ /* 0x000fe200000000ff */
[----:B------:R-:W-:Y:S01]  /*cc80*/  MUFU.EX2 R141, R21 ;  /* 0x00000015008d7308 */ /* 0x000fe20000000800 */
[C---:B---3--:R-:W-:Y:S05]  /*cc90*/  HMMA.16816.F32 R4, R128.reuse, R132, R4 ;  /* 0x000000848004723c */ /* 0x048fea0000001804 */
[----:B------:R-:W-:Y:S02]  /*cca0*/  FMUL.FTZ R69, R2, R69 ;  /* 0x0000004502457220 */ /* 0x000fe40000410000 */
[C---:B------:R-:W-:Y:S01]  /*ccb0*/  FMUL.FTZ R70, R0.reuse, R70 ;  /* 0x0000004600467220 */ /* 0x040fe20000410000 */
[C---:B------:R-:W-:Y:S04]  /*ccc0*/  HMMA.16816.F32 R8, R128.reuse, R134, R8 ;  /* 0x000000868008723c */ /* 0x040fe80000001808 */
[----:B------:R-:W-:Y:S02]  /*ccd0*/  FMUL.FTZ R71, R0, R71 ;  /* 0x0000004700477220 */ /* 0x000fe40000410000 */
[C---:B------:R-:W-:Y:S02]  /*cce0*/  FMUL.FTZ R72, R2.reuse, R72 ;  /* 0x0000004802487220 */ /* 0x040fe40000410000 */
[----:B------:R-:W-:Y:S04]  /*ccf0*/  FMUL.FTZ R73, R2, R73 ;  /* 0x0000004902497220 */ /* 0x000fe80000410000 */
[C---:B------:R-:W-:Y:S02]  /*cd00*/  FMUL.FTZ R74, R0.reuse, R74 ;  /* 0x0000004a004a7220 */ /* 0x040fe40000410000 */
[----:B------:R-:W-:Y:S01]  /*cd10*/  FMUL.FTZ R75, R0, R75 ;  /* 0x0000004b004b7220 */ /* 0x000fe20000410000 */
[C---:B-1----:R-:W-:Y:S03]  /*cd20*/  HMMA.16816.F32 R68, R128.reuse, R112, R68 ;  /* 0x000000708044723c */ /* 0x042fe60000001844 */
[C---:B------:R-:W-:Y:S02]  /*cd30*/  FMUL.FTZ R76, R2.reuse, R76 ;  /* 0x0000004c024c7220 */ /* 0x040fe40000410000 */
[----:B------:R-:W-:Y:S02]  /*cd40*/  FMUL.FTZ R77, R2, R77 ;  /* 0x0000004d024d7220 */ /* 0x000fe40000410000 */
[C---:B------:R-:W-:Y:S01]  /*cd50*/  FMUL.FTZ R78, R0.reuse, R78 ;  /* 0x0000004e004e7220 */ /* 0x040fe20000410000 */
[C---:B------:R-:W-:Y:S01]  /*cd60*/  HMMA.16816.F32 R72, R128.reuse, R114, R72 ;  /* 0x000000728048723c */ /* 0x040fe20000001848 */
[----:B------:R-:W1:Y:S03]  /*cd70*/  LDSM.16.MT88.4 R112, [R185] ;  /* 0x00000000b970783b */ /* 0x000e660000004200 */
[----:B------:R-:W-:Y:S02]  /*cd80*/  FMUL.FTZ R79, R0, R79 ;  /* 0x0000004f004f7220 */ /* 0x000fe40000410000 */
[C---:B------:R-:W-:Y:S02]  /*cd90*/  FMUL.FTZ R80, R2.reuse, R80 ;  /* 0x0000005002507220 */ /* 0x040fe40000410000 */
[----:B------:R-:W-:Y:S04]  /*cda0*/  FMUL.FTZ R81, R2, R81 ;  /* 0x0000005102517220 */ /* 0x000fe80000410000 */
[C---:B------:R-:W-:Y:S02]  /*cdb0*/  FMUL.FTZ R82, R0.reuse, R82 ;  /* 0x0000005200527220 */ /* 0x040fe40000410000 */
[----:B------:R-:W-:Y:S02]  /*cdc0*/  FMUL.FTZ R83, R0, R83 ;  /* 0x0000005300537220 */ /* 0x000fe40000410000 */
        /* <DEDUP_REMOVED lines=12> */
[C---:B------:R-:W-:Y:S01]  /*ce90*/  FMUL.FTZ R96, R2.reuse, R96 ;  /* 0x0000006002607220 */ /* 0x040fe20000410000 */
[C---:B-1----:R-:W-:Y:S03]  /*cea0*/  HMMA.16816.F32 R76, R128.reuse, R112, R76 ;  /* 0x00000070804c723c */ /* 0x042fe6000000184c */
[----:B------:R-:W-:Y:S02]  /*ceb0*/  FMUL.FTZ R97, R2, R97 ;  /* 0x0000006102617220 */ /* 0x000fe40000410000 */
[C---:B------:R-:W-:Y:S02]  /*cec0*/  FMUL.FTZ R98, R0.reuse, R98 ;  /* 0x0000006200627220 */ /* 0x040fe40000410000 */
[----:B------:R-:W-:Y:S01]  /*ced0*/  FMUL.FTZ R99, R0, R99 ;  /* 0x0000006300637220 */ /* 0x000fe20000410000 */
[C---:B------:R-:W-:Y:S01]  /*cee0*/  HMMA.16816.F32 R80, R128.reuse, R114, R80 ;  /* 0x000000728050723c */ /* 0x040fe20000001850 */
[----:B------:R-:W1:Y:S03]  /*cef0*/  LDSM.16.MT88.4 R112, [R189] ;  /* 0x00000000bd70783b */ /* 0x000e660000004200 */
        /* <DEDUP_REMOVED lines=16> */
[C---:B------:R-:W-:Y:S02]  /*d000*/  FMUL.FTZ R54, R0.reuse, R54 ;  /* 0x0000003600367220 */ /* 0x040fe40000410000 */
[C---:B------:R-:W-:Y:S01]  /*d010*/  FMUL.FTZ R55, R0.reuse, R55 ;  /* 0x0000003700377220 */ /* 0x040fe20000410000 */
[C---:B-1----:R-:W-:Y:S03]  /*d020*/  HMMA.16816.F32 R84, R128.reuse, R112, R84 ;  /* 0x000000708054723c */ /* 0x042fe60000001854 */
[C---:B------:R-:W-:Y:S02]  /*d030*/  FMUL.FTZ R58, R0.reuse, R58 ;  /* 0x0000003a003a7220 */ /* 0x040fe40000410000 */
[C---:B------:R-:W-:Y:S02]  /*d040*/  FMUL.FTZ R59, R0.reuse, R59 ;  /* 0x0000003b003b7220 */ /* 0x040fe40000410000 */
[C---:B------:R-:W-:Y:S01]  /*d050*/  FMUL.FTZ R62, R0.reuse, R62 ;  /* 0x0000003e003e7220 */ /* 0x040fe20000410000 */
[C---:B------:R-:W-:Y:S01]  /*d060*/  HMMA.16816.F32 R88, R128.reuse, R114, R88 ;  /* 0x000000728058723c */ /* 0x040fe20000001858 */
[----:B------:R-:W1:Y:S03]  /*d070*/  LDSM.16.MT88.4 R112, [R184+0x3000] ;  /* 0x00300000b870783b */ /* 0x000e660000004200 */
[C---:B------:R-:W-:Y:S02]  /*d080*/  FMUL.FTZ R63, R0.reuse, R63 ;  /* 0x0000003f003f7220 */ /* 0x040fe40000410000 */
[C---:B------:R-:W-:Y:S02]  /*d090*/  FMUL.FTZ R66, R0.reuse, R66 ;  /* 0x0000004200427220 */ /* 0x040fe40000410000 */
[----:B------:R-:W-:Y:S04]  /*d0a0*/  FMUL.FTZ R67, R0, R67 ;  /* 0x0000004300437220 */ /* 0x000fe80000410000 */
[--C-:B------:R-:W-:Y:S01]  /*d0b0*/  FFMA.FTZ R2, R14, c[0x0][0x2d0], -R136.reuse ;  /* 0x0000b4000e027a23 */ /* 0x100fe20000010888 */
[----:B------:R-:W-:Y:S03]  /*d0c0*/  F2FP.PACK_AB R14, R151, R150 ;  /* 0x00000096970e723e */ /* 0x000fe600000000ff */
[----:B------:R2:W-:Y:S02]  /*d0d0*/  MUFU.EX2 R36, R2 ;  /* 0x0000000200247308 */ /* 0x0005e40000000800 */
[--C-:B--2---:R-:W-:Y:S01]  /*d0e0*/  FFMA.FTZ R2, R15, c[0x0][0x2d0], -R136.reuse ;  /* 0x0000b4000f027a23 */ /* 0x104fe20000010888 */
[C---:B-1----:R-:W-:Y:S07]  /*d0f0*/  HMMA.16816.F32 R92, R128.reuse, R112, R92 ;  /* 0x00000070805c723c */ /* 0x042fee000000185c */
[----:B------:R1:W2:Y:S01]  /*d100*/  MUFU.EX2 R40, R2 ;  /* 0x0000000200287308 */ /* 0x0002a20000000800 */
[C---:B------:R-:W-:Y:S01]  /*d110*/  HMMA.16816.F32 R96, R128.reuse, R114, R96 ;  /* 0x000000728060723c */ /* 0x040fe20000001860 */
[----:B------:R-:W3:Y:S03]  /*d120*/  LDSM.16.MT88.4 R112, [R186+0x3000] ;  /* 0x00300000ba70783b */ /* 0x000ee60000004200 */
[----:B-1----:R-:W-:Y:S01]  /*d130*/  FFMA.FTZ R2, R18, c[0x0][0x2d0], -R136 ;  /* 0x0000b40012027a23 */ /* 0x002fe20000010888 */
[----:B--2---:R-:W-:Y:S04]  /*d140*/  F2FP.PACK_AB R13, R40, R36 ;  /* 0x00000024280d723e */ /* 0x004fe800000000ff */
[----:B------:R1:W-:Y:S01]  /*d150*/  MUFU.EX2 R135, R2 ;  /* 0x0000000200877308 */ /* 0x0003e20000000800 */
[C---:B---3--:R-:W-:Y:S03]  /*d160*/  HMMA.16816.F32 R100, R128.reuse, R112, R100 ;  /* 0x000000708064723c */ /* 0x048fe60000001864 */
[----:B-1----:R-:W-:Y:S05]  /*d170*/  FFMA.FTZ R2, R0, R226, R140 ;  /* 0x000000e200027223 */ /* 0x002fea000001008c */
[C---:B------:R-:W-:Y:S01]  /*d180*/  HMMA.16816.F32 R104, R128.reuse, R114, R104 ;  /* 0x000000728068723c */ /* 0x040fe20000001868 */
[----:B------:R-:W1:Y:S01]  /*d190*/  LDSM.16.MT88.4 R112, [R185+0x3000] ;  /* 0x00300000b970783b */ /* 0x000e620000004200 */
[----:B------:R-:W-:Y:S02]  /*d1a0*/  MUFU.EX2 R140, R29 ;  /* 0x0000001d008c7308 */ /* 0x000fe40000000800 */
[----:B------:R-:W-:Y:S02]  /*d1b0*/  FFMA.FTZ R0, R19, c[0x0][0x2d0], -R136 ;  /* 0x0000b40013007a23 */ /* 0x000fe40000010888 */
[----:B------:R-:W-:Y:S02]  /*d1c0*/  FADD.FTZ R24, R17, R2 ;  /* 0x0000000211187221 */ /* 0x000fe40000010000 */
[----:B------:R-:W-:Y:S01]  /*d1d0*/  FADD.FTZ R2, R148, R25 ;  /* 0x0000001994027221 */ /* 0x000fe20000010000 */
[----:B------:R-:W-:Y:S03]  /*d1e0*/  LDSM.16.MT88.4 R16, [R185+0x800] ;  /* 0x00080000b910783b */ /* 0x000fe60000004200 */
[----:B------:R2:W3:Y:S02]  /*d1f0*/  MUFU.EX2 R178, R0 ;  /* 0x0000000000b27308 */ /* 0x0004e40000000800 */
[--C-:B--2---:R-:W-:Y:S01]  /*d200*/  FFMA.FTZ R0, R22, c[0x0][0x2d0], -R136.reuse ;  /* 0x0000b40016007a23 */ /* 0x104fe20000010888 */
[----:B---3--:R-:W-:Y:S01]  /*d210*/  F2FP.PACK_AB R15, R178, R135 ;  /* 0x00000087b20f723e */ /* 0x008fe200000000ff */
[C---:B-1----:R-:W-:Y:S08]  /*d220*/  HMMA.16816.F32 R52, R128.reuse, R112, R52 ;  /* 0x000000708034723c */ /* 0x042ff00000001834 */
[C---:B------:R-:W-:Y:S01]  /*d230*/  HMMA.16816.F32 R56, R128.reuse, R114, R56 ;  /* 0x000000728038723c */ /* 0x040fe20000001838 */
[----:B------:R-:W1:Y:S07]  /*d240*/  LDSM.16.MT88.4 R112, [R187+0x3000] ;  /* 0x00300000bb70783b */ /* 0x000e6e0000004200 */
[C---:B-1----:R-:W-:Y:S08]  /*d250*/  HMMA.16816.F32 R60, R128.reuse, R112, R60 ;  /* 0x00000070803c723c */ /* 0x042ff0000000183c */
[----:B------:R-:W-:Y:S01]  /*d260*/  HMMA.16816.F32 R64, R128, R114, R64 ;  /* 0x000000728040723c */ /* 0x000fe20000001840 */
[----:B------:R-:W1:Y:S01]  /*d270*/  LDSM.16.MT88.4 R112, [R184+0x800] ;  /* 0x00080000b870783b */ /* 0x000e620000004200 */
[----:B------:R-:W-:Y:S10]  /*d280*/  MUFU.EX2 R129, R143 ;  /* 0x0000008f00817308 */ /* 0x000ff40000000800 */
[----:B------:R-:W-:Y:S10]  /*d290*/  MUFU.EX2 R130, R142 ;  /* 0x0000008e00827308 */ /* 0x000ff40000000800 */
[----:B------:R-:W-:Y:S10]  /*d2a0*/  MUFU.EX2 R128, R41 ;  /* 0x0000002900807308 */ /* 0x000ff40000000800 */
[----:B------:R-:W-:Y:S01]  /*d2b0*/  MUFU.EX2 R41, R147 ;  /* 0x0000009300297308 */ /* 0x000fe20000000800 */
[C---:B-1----:R-:W-:Y:S08]  /*d2c0*/  HMMA.16816.F32 R4, R12.reuse, R112, R4 ;  /* 0x000000700c04723c */ /* 0x042ff00000001804 */
[C---:B------:R-:W-:Y:S01]  /*d2d0*/  HMMA.16816.F32 R8, R12.reuse, R114, R8 ;  /* 0x000000720c08723c */ /* 0x040fe20000001808 */
[----:B------:R-:W1:Y:S07]  /*d2e0*/  LDSM.16.MT88.4 R112, [R187+0x800] ;  /* 0x00080000bb70783b */ /* 0x000e6e0000004200 */
[C---:B------:R-:W-:Y:S01]  /*d2f0*/  HMMA.16816.F32 R68, R12.reuse, R116, R68 ;  /* 0x000000740c44723c */ /* 0x040fe20000001844 */
[----:B------:R2:W-:Y:S07]  /*d300*/  MUFU.EX2 R117, R0 ;  /* 0x0000000000757308 */ /* 0x0005ee0000000800 */
[C---:B------:R-:W-:Y:S03]  /*d310*/  HMMA.16816.F32 R72, R12.reuse, R118, R72 ;  /* 0x000000760c48723c */ /* 0x040fe60000001848 */
[----:B------:R-:W-:Y:S05]  /*d320*/  MUFU.EX2 R116, R138 ;  /* 0x0000008a00747308 */ /* 0x000fea0000000800 */
[C---:B------:R-:W-:Y:S05]  /*d330*/  HMMA.16816.F32 R76, R12.reuse, R16, R76 ;  /* 0x000000100c4c723c */ /* 0x040fea000000184c */
[----:B------:R-:W3:Y:S03]  /*d340*/  MUFU.EX2 R118, R137 ;  /* 0x0000008900767308 */ /* 0x000ee60000000800 */
[C---:B------:R-:W-:Y:S01]  /*d350*/  HMMA.16816.F32 R80, R12.reuse, R18, R80 ;  /* 0x000000120c50723c */ /* 0x040fe20000001850 */
[----:B------:R-:W4:Y:S03]  /*d360*/  LDSM.16.MT88.4 R16, [R184+0x3800] ;  /* 0x00380000b810783b */ /* 0x000f260000004200 */
[--C-:B--2---:R-:W-:Y:S03]  /*d370*/  FFMA.FTZ R0, R23, c[0x0][0x2d0], -R136.reuse ;  /* 0x0000b40017007a23 */ /* 0x104fe60000010888 */
[----:B------:R-:W-:Y:S01]  /*d380*/  MUFU.EX2 R138, R32 ;  /* 0x00000020008a7308 */ /* 0x000fe20000000800 */
[C---:B-1----:R-:W-:Y:S01]  /*d390*/  HMMA.16816.F32 R84, R12.reuse, R112, R84 ;  /* 0x000000700c54723c */ /* 0x042fe20000001854 */
[----:B------:R-:W-:Y:S07]  /*d3a0*/  LDSM.16.MT88.4 R20, [R186+0x1000] ;  /* 0x00100000ba14783b */ /* 0x000fee0000004200 */
[C---:B------:R-:W-:Y:S01]  /*d3b0*/  HMMA.16816.F32 R88, R12.reuse, R114, R88 ;  /* 0x000000720c58723c */ /* 0x040fe20000001858 */
[----:B------:R-:W1:Y:S01]  /*d3c0*/  LDSM.16.MT88.4 R112, [R186+0x3800] ;  /* 0x00380000ba70783b */ /* 0x000e620000004200 */
[----:B------:R2:W5:Y:S10]  /*d3d0*/  MUFU.EX2 R119, R0 ;  /* 0x0000000000777308 */ /* 0x0005740000000800 */
[----:B------:R-:W-:Y:S01]  /*d3e0*/  MUFU.EX2 R137, R33 ;  /* 0x0000002100897308 */ /* 0x000fe20000000800 */
[C---:B----4-:R-:W-:Y:S03]  /*d3f0*/  HMMA.16816.F32 R92, R12.reuse, R16, R92 ;  /* 0x000000100c5c723c */ /* 0x050fe6000000185c */
[--C-:B--2---:R-:W-:Y:S06]  /*d400*/  FFMA.FTZ R0, R26, c[0x0][0x2d0], -R136.reuse ;  /* 0x0000b4001a007a23 */ /* 0x104fec0000010888 */
[----:B------:R2:W-:Y:S01]  /*d410*/  MUFU.EX2 R177, R0 ;  /* 0x0000000000b17308 */ /* 0x0005e20000000800 */
[C---:B------:R-:W-:Y:S01]  /*d420*/  HMMA.16816.F32 R96, R12.reuse, R18, R96 ;  /* 0x000000120c60723c */ /* 0x040fe20000001860 */
[----:B------:R-:W4:Y:S07]  /*d430*/  LDSM.16.MT88.4 R16, [R185+0x3800] ;  /* 0x00380000b910783b */ /* 0x000f2e0000004200 */
[C---:B-1----:R-:W-:Y:S08]  /*d440*/  HMMA.16816.F32 R100, R12.reuse, R112, R100 ;  /* 0x000000700c64723c */ /* 0x042ff00000001864 */
[C---:B------:R-:W-:Y:S01]  /*d450*/  HMMA.16816.F32 R104, R12.reuse, R114, R104 ;  /* 0x000000720c68723c */ /* 0x040fe20000001868 */
[----:B------:R-:W1:Y:S03]  /*d460*/  LDSM.16.MT88.4 R112, [R187+0x3800] ;  /* 0x00380000bb70783b */ /* 0x000e660000004200 */
[----:B--2---:R-:W-:Y:S04]  /*d470*/  FFMA.FTZ R0, R27, c[0x0][0x2d0], -R136 ;  /* 0x0000b4001b007a23 */ /* 0x004fe80000010888 */
[----:B------:R2:W1:Y:S01]  /*d480*/  MUFU.EX2 R176, R0 ;  /* 0x0000000000b07308 */ /* 0x0004620000000800 */
[C---:B----4-:R-:W-:Y:S08]  /*d490*/  HMMA.16816.F32 R52, R12.reuse, R16, R52 ;  /* 0x000000100c34723c */ /* 0x050ff00000001834 */
[C---:B------:R-:W-:Y:S01]  /*d4a0*/  HMMA.16816.F32 R56, R12.reuse, R18, R56 ;  /* 0x000000120c38723c */ /* 0x040fe20000001838 */
[----:B------:R-:W4:Y:S03]  /*d4b0*/  LDSM.16.MT88.4 R16, [R184+0x1000] ;  /* 0x00100000b810783b */ /* 0x000f260000004200 */
[----:B--2---:R-:W-:Y:S02]  /*d4c0*/  FADD.FTZ R0, R28, R24 ;  /* 0x000000181c007221 */ /* 0x004fe40000010000 */
[----:B------:R-:W-:Y:S02]  /*d4d0*/  FADD.FTZ R28, R149, R2 ;  /* 0x00000002951c7221 */ /* 0x000fe40000010000 */
[----:B------:R-:W-:Y:S01]  /*d4e0*/  FADD.FTZ R2, R45, R0 ;  /* 0x000000002d027221 */ /* 0x000fe20000010000 */
[C---:B-1----:R-:W-:Y:S01]  /*d4f0*/  HMMA.16816.F32 R60, R12.reuse, R112, R60 ;  /* 0x000000700c3c723c */ /* 0x042fe2000000183c */
[----:B------:R-:W1:Y:S02]  /*d500*/  LDSM.16.MT88.4 R24, [R185+0x1000] ;  /* 0x00100000b918783b */ /* 0x000e640000004200 */
[----:B------:R-:W-:Y:S02]  /*d510*/  FFMA.FTZ R0, R30, c[0x0][0x2d0], -R136 ;  /* 0x0000b4001e007a23 */ /* 0x000fe40000010888 */
[----:B------:R-:W-:Y:S02]  /*d520*/  FADD.FTZ R28, R37, R28 ;  /* 0x0000001c251c7221 */ /* 0x000fe40000010000 */
[----:B------:R2:W-:Y:S01]  /*d530*/  MUFU.EX2 R134, R0 ;  /* 0x0000000000867308 */ /* 0x0005e20000000800 */
[----:B------:R-:W-:Y:S01]  /*d540*/  HMMA.16816.F32 R64, R12, R114, R64 ;  /* 0x000000720c40723c */ /* 0x000fe20000001840 */
[----:B------:R-:W-:Y:S03]  /*d550*/  LDSM.16.MT88.4 R112, [R184+0x2800] ;  /* 0x00280000b870783b */ /* 0x000fe60000004200 */
[----:B------:R-:W-:Y:S02]  /*d560*/  FADD.FTZ R32, R44, R28 ;  /* 0x0000001c2c207221 */ /* 0x000fe40000010000 */
[----:B------:R-:W-:Y:S01]  /*d570*/  FADD.FTZ R2, R36, R2 ;  /* 0x0000000224027221 */ /* 0x000fe20000010000 */
[----:B---3--:R-:W-:Y:S01]  /*d580*/  F2FP.PACK_AB R12, R118, R116 ;  /* 0x00000074760c723e */ /* 0x008fe200000000ff */
[----:B------:R-:W-:Y:S01]  /*d590*/  FFMA.FTZ R36, R47, c[0x0][0x2d0], -R136 ;  /* 0x0000b4002f247a23 */ /* 0x000fe20000010888 */
[----:B------:R-:W-:Y:S01]  /*d5a0*/  F2FP.PACK_AB R14, R179, R141 ;  /* 0x0000008db30e723e */ /* 0x000fe200000000ff */
[----:B------:R3:W-:Y:S02]  /*d5b0*/  MUFU.EX2 R44, R110 ;  /* 0x0000006e002c7308 */ /* 0x0007e40000000800 */
[----:B-----5:R-:W-:Y:S01]  /*d5c0*/  F2FP.PACK_AB R13, R119, R117 ;  /* 0x00000075770d723e */ /* 0x020fe200000000ff */
[----:B------:R-:W-:Y:S01]  /*d5d0*/  FADD.FTZ R33, R40, R2 ;  /* 0x0000000228217221 */ /* 0x000fe20000010000 */
[----:B------:R-:W-:Y:S01]  /*d5e0*/  F2FP.PACK_AB R15, R176, R177 ;  /* 0x000000b1b00f723e */ /* 0x000fe200000000ff */
[--C-:B------:R-:W-:Y:S02]  /*d5f0*/  FFMA.FTZ R2, R46, c[0x0][0x2d0], -R136.reuse ;  /* 0x0000b4002e027a23 */ /* 0x100fe40000010888 */
[--C-:B------:R-:W-:Y:S03]  /*d600*/  FFMA.FTZ R37, R50, c[0x0][0x2d0], -R136.reuse ;  /* 0x0000b40032257a23 */ /* 0x100fe60000010888 */
[----:B------:R-:W-:Y:S01]  /*d610*/  MUFU.EX2 R40, R2 ;  /* 0x0000000200287308 */ /* 0x000fe20000000800 */
[--C-:B--2---:R-:W-:Y:S01]  /*d620*/  FFMA.FTZ R0, R31, c[0x0][0x2d0], -R136.reuse ;  /* 0x0000b4001f007a23 */ /* 0x104fe20000010888 */
[C---:B----4-:R-:W-:Y:S01]  /*d630*/  HMMA.16816.F32 R4, R12.reuse, R16, R4 ;  /* 0x000000100c04723c */ /* 0x050fe20000001804 */
[----:B------:R-:W-:Y:S07]  /*d640*/  LDSM.16.MT88.4 R28, [R185+0x1800] ;  /* 0x00180000b91c783b */ /* 0x000fee0000004200 */
[----:B------:R2:W4:Y:S01]  /*d650*/  MUFU.EX2 R133, R0 ;  /* 0x0000000000857308 */ /* 0x0005220000000800 */
[C---:B------:R-:W-:Y:S01]  /*d660*/  HMMA.16816.F32 R8, R12.reuse, R18, R8 ;  /* 0x000000120c08723c */ /* 0x040fe20000001808 */
[----:B------:R-:W5:Y:S02]  /*d670*/  LDSM.16.MT88.4 R16, [R187+0x1000] ;  /* 0x00100000bb10783b */ /* 0x000f640000004200 */
[----:B---3--:R-:W-:Y:S05]  /*d680*/  MOV R110, R109 ;  /* 0x0000006d006e7202 */ /* 0x008fea0000000f00 */
[C---:B------:R-:W-:Y:S01]  /*d690*/  HMMA.16816.F32 R68, R12.reuse, R20, R68 ;  /* 0x000000140c44723c */ /* 0x040fe20000001844 */
[----:B------:R-:W-:Y:S07]  /*d6a0*/  MUFU.EX2 R36, R36 ;  /* 0x0000002400247308 */ /* 0x000fee0000000800 */
[C---:B------:R-:W-:Y:S01]  /*d6b0*/  HMMA.16816.F32 R72, R12.reuse, R22, R72 ;  /* 0x000000160c48723c */ /* 0x040fe20000001848 */
[----:B------:R-:W3:Y:S02]  /*d6c0*/  LDSM.16.MT88.4 R20, [R184+0x4000] ;  /* 0x00400000b814783b */ /* 0x000ee40000004200 */
[----:B------:R-:W-:Y:S01]  /*d6d0*/  MUFU.EX2 R37, R37 ;  /* 0x0000002500257308 */ /* 0x000fe20000000800 */
[--C-:B--2---:R-:W-:Y:S04]  /*d6e0*/  FFMA.FTZ R0, R34, c[0x0][0x2d0], -R136.reuse ;  /* 0x0000b40022007a23 */ /* 0x104fe80000010888 */
[C---:B-1----:R-:W-:Y:S05]  /*d6f0*/  HMMA.16816.F32 R76, R12.reuse, R24, R76 ;  /* 0x000000180c4c723c */ /* 0x042fea000000184c */
[----:B------:R1:W-:Y:S03]  /*d700*/  MUFU.EX2 R132, R0 ;  /* 0x0000000000847308 */ /* 0x0003e60000000800 */
[C---:B------:R-:W-:Y:S01]  /*d710*/  HMMA.16816.F32 R80, R12.reuse, R26, R80 ;  /* 0x0000001a0c50723c */ /* 0x040fe20000001850 */
[----:B------:R-:W2:Y:S07]  /*d720*/  LDSM.16.MT88.4 R24, [R186+0x4000] ;  /* 0x00400000ba18783b */ /* 0x000eae0000004200 */
[C---:B-----5:R-:W-:Y:S08]  /*d730*/  HMMA.16816.F32 R84, R12.reuse, R16, R84 ;  /* 0x000000100c54723c */ /* 0x060ff00000001854 */
[C---:B------:R-:W-:Y:S01]  /*d740*/  HMMA.16816.F32 R88, R12.reuse, R18, R88 ;  /* 0x000000120c58723c */ /* 0x040fe20000001858 */
[----:B------:R-:W5:Y:S03]  /*d750*/  LDSM.16.MT88.4 R16, [R185+0x4000] ;  /* 0x00400000b910783b */ /* 0x000f660000004200 */
[--C-:B-1----:R-:W-:Y:S04]  /*d760*/  FFMA.FTZ R0, R35, c[0x0][0x2d0], -R136.reuse ;  /* 0x0000b40023007a23 */ /* 0x102fe80000010888 */
[C---:B---3--:R-:W-:Y:S01]  /*d770*/  HMMA.16816.F32 R92, R12.reuse, R20, R92 ;  /* 0x000000140c5c723c */ /* 0x048fe2000000185c */
[----:B------:R1:W3:Y:S07]  /*d780*/  MUFU.EX2 R131, R0 ;  /* 0x0000000000837308 */ /* 0x0002ee0000000800 */
[C---:B------:R-:W-:Y:S01]  /*d790*/  HMMA.16816.F32 R96, R12.reuse, R22, R96 ;  /* 0x000000160c60723c */ /* 0x040fe20000001860 */
[----:B------:R-:W3:Y:S07]  /*d7a0*/  LDSM.16.MT88.4 R20, [R187+0x4000] ;  /* 0x00400000bb14783b */ /* 0x000eee0000004200 */
[C---:B--2---:R-:W-:Y:S08]  /*d7b0*/  HMMA.16816.F32 R100, R12.reuse, R24, R100 ;  /* 0x000000180c64723c */ /* 0x044ff00000001864 */
[C---:B------:R-:W-:Y:S01]  /*d7c0*/  HMMA.16816.F32 R104, R12.reuse, R26, R104 ;  /* 0x0000001a0c68723c */ /* 0x040fe20000001868 */
[----:B------:R-:W2:Y:S03]  /*d7d0*/  LDSM.16.MT88.4 R24, [R184+0x1800] ;  /* 0x00180000b818783b */ /* 0x000ea60000004200 */
[----:B-1----:R-:W-:Y:S02]  /*d7e0*/  FFMA.FTZ R0, R38, c[0x0][0x2d0], -R136 ;  /* 0x0000b40026007a23 */ /* 0x002fe40000010888 */
[----:B------:R-:W-:Y:S02]  /*d7f0*/  FADD.FTZ R38, R135, R33 ;  /* 0x0000002187267221 */ /* 0x000fe40000010000 */
[----:B------:R1:W1:Y:S01]  /*d800*/  MUFU.EX2 R108, R0 ;  /* 0x00000000006c7308 */ /* 0x0002620000000800 */
[C---:B-----5:R-:W-:Y:S03]  /*d810*/  HMMA.16816.F32 R52, R12.reuse, R16, R52 ;  /* 0x000000100c34723c */ /* 0x060fe60000001834 */
[----:B------:R-:W-:Y:S04]  /*d820*/  FADD.FTZ R2, R178, R38 ;  /* 0x00000026b2027221 */ /* 0x000fe80000010000 */
[----:B------:R-:W-:Y:S01]  /*d830*/  FADD.FTZ R2, R117, R2 ;  /* 0x0000000275027221 */ /* 0x000fe20000010000 */
[C---:B------:R-:W-:Y:S01]  /*d840*/  HMMA.16816.F32 R56, R12.reuse, R18, R56 ;  /* 0x000000120c38723c */ /* 0x040fe20000001838 */
[----:B------:R-:W5:Y:S03]  /*d850*/  LDSM.16.MT88.4 R16, [R186+0x1800] ;  /* 0x00180000ba10783b */ /* 0x000f660000004200 */
[----:B------:R-:W-:Y:S04]  /*d860*/  FADD.FTZ R2, R119, R2 ;  /* 0x0000000277027221 */ /* 0x000fe80000010000 */
[C---:B---3--:R-:W-:Y:S04]  /*d870*/  HMMA.16816.F32 R60, R12.reuse, R20, R60 ;  /* 0x000000140c3c723c */ /* 0x048fe8000000183c */
[----:B------:R-:W-:Y:S02]  /*d880*/  FADD.FTZ R2, R177, R2 ;  /* 0x00000002b1027221 */ /* 0x000fe40000010000 */
[--C-:B-1----:R-:W-:Y:S02]  /*d890*/  FFMA.FTZ R0, R39, c[0x0][0x2d0], -R136.reuse ;  /* 0x0000b40027007a23 */ /* 0x102fe40000010888 */
[----:B------:R-:W-:Y:S01]  /*d8a0*/  HMMA.16816.F32 R64, R12, R22, R64 ;  /* 0x000000160c40723c */ /* 0x000fe20000001840 */
[----:B------:R-:W1:Y:S01]  /*d8b0*/  LDSM.16.MT88.4 R20, [R187+0x1800] ;  /* 0x00180000bb14783b */ /* 0x000e620000004200 */
[----:B------:R3:W1:Y:S02]  /*d8c0*/  MUFU.EX2 R49, R0 ;  /* 0x0000000000317308 */ /* 0x0006640000000800 */
[----:B------:R-:W-:Y:S02]  /*d8d0*/  FFMA.FTZ R39, R51, c[0x0][0x2d0], -R136 ;  /* 0x0000b40033277a23 */ /* 0x000fe40000010888 */
[----:B------:R-:W-:Y:S01]  /*d8e0*/  FADD.FTZ R2, R176, R2 ;  /* 0x00000002b0027221 */ /* 0x000fe20000010000 */
[----:B------:R-:W-:Y:S02]  /*d8f0*/  F2FP.PACK_AB R12, R140, R139 ;  /* 0x0000008b8c0c723e */ /* 0x000fe400000000ff */
[----:B------:R-:W-:Y:S03]  /*d900*/  F2FP.PACK_AB R14, R137, R138 ;  /* 0x0000008a890e723e */ /* 0x000fe600000000ff */
[----:B----4-:R-:W-:Y:S01]  /*d910*/  F2FP.PACK_AB R13, R133, R134 ;  /* 0x00000086850d723e */ /* 0x010fe200000000ff */
[----:B------:R-:W-:Y:S01]  /*d920*/  MUFU.EX2 R39, R39 ;  /* 0x0000002700277308 */ /* 0x000fe20000000800 */
[----:B------:R-:W-:Y:S01]  /*d930*/  F2FP.PACK_AB R15, R131, R132 ;  /* 0x00000084830f723e */ /* 0x000fe200000000ff */
[----:B------:R-:W-:Y:S04]  /*d940*/  FADD.FTZ R2, R134, R2 ;  /* 0x0000000286027221 */ /* 0x000fe80000010000 */
[----:B------:R-:W-:Y:S02]  /*d950*/  FADD.FTZ R2, R133, R2 ;  /* 0x0000000285027221 */ /* 0x000fe40000010000 */
[C---:B--2---:R-:W-:Y:S03]  /*d960*/  HMMA.16816.F32 R4, R12.reuse, R24, R4 ;  /* 0x000000180c04723c */ /* 0x044fe60000001804 */
[----:B------:R-:W-:Y:S02]  /*d970*/  FADD.FTZ R2, R132, R2 ;  /* 0x0000000284027221 */ /* 0x000fe40000010000 */
[----:B---3--:R-:W-:Y:S03]  /*d980*/  FFMA.FTZ R0, R42, c[0x0][0x2d0], -R136 ;  /* 0x0000b4002a007a23 */ /* 0x008fe60000010888 */
[C---:B------:R-:W-:Y:S01]  /*d990*/  HMMA.16816.F32 R8, R12.reuse, R26, R8 ;  /* 0x0000001a0c08723c */ /* 0x040fe20000001808 */
[----:B------:R-:W2:Y:S01]  /*d9a0*/  LDSM.16.MT88.4 R24, [R184+0x4800] ;  /* 0x00480000b818783b */ /* 0x000ea20000004200 */
[----:B------:R3:W4:Y:S02]  /*d9b0*/  MUFU.EX2 R48, R0 ;  /* 0x0000000000307308 */ /* 0x0007240000000800 */
[----:B------:R-:W-:Y:S04]  /*d9c0*/  FADD.FTZ R2, R131, R2 ;  /* 0x0000000283027221 */ /* 0x000fe80000010000 */
[C---:B-----5:R-:W-:Y:S04]  /*d9d0*/  HMMA.16816.F32 R68, R12.reuse, R16, R68 ;  /* 0x000000100c44723c */ /* 0x060fe80000001844 */
[----:B------:R-:W-:Y:S01]  /*d9e0*/  MUFU.EX2 R42, R146 ;  /* 0x00000092002a7308 */ /* 0x000fe20000000800 */
[----:B------:R-:W-:Y:S03]  /*d9f0*/  FADD.FTZ R2, R108, R2 ;  /* 0x000000026c027221 */ /* 0x000fe60000010000 */
[C---:B------:R-:W-:Y:S01]  /*da00*/  HMMA.16816.F32 R72, R12.reuse, R18, R72 ;  /* 0x000000120c48723c */ /* 0x040fe20000001848 */
[----:B------:R-:W5:Y:S03]  /*da10*/  LDSM.16.MT88.4 R16, [R186+0x4800] ;  /* 0x00480000ba10783b */ /* 0x000f660000004200 */
[----:B-1----:R-:W-:Y:S04]  /*da20*/  FADD.FTZ R2, R49, R2 ;  /* 0x0000000231027221 */ /* 0x002fe80000010000 */
[C---:B------:R-:W-:Y:S04]  /*da30*/  HMMA.16816.F32 R76, R12.reuse, R28, R76 ;  /* 0x0000001c0c4c723c */ /* 0x040fe8000000184c */
[----:B---3--:R-:W-:Y:S02]  /*da40*/  FFMA.FTZ R0, R43, c[0x0][0x2d0], -R136 ;  /* 0x0000b4002b007a23 */ /* 0x008fe40000010888 */
[----:B------:R-:W-:Y:S01]  /*da50*/  MUFU.EX2 R43, R145 ;  /* 0x00000091002b7308 */ /* 0x000fe20000000800 */
[----:B----4-:R-:W-:Y:S01]  /*da60*/  FADD.FTZ R2, R48, R2 ;  /* 0x0000000230027221 */ /* 0x010fe20000010000 */
[C---:B------:R-:W-:Y:S01]  /*da70*/  HMMA.16816.F32 R80, R12.reuse, R30, R80 ;  /* 0x0000001e0c50723c */ /* 0x040fe20000001850 */
[----:B------:R-:W1:Y:S07]  /*da80*/  LDSM.16.MT88.4 R28, [R185+0x4800] ;  /* 0x00480000b91c783b */ /* 0x000e6e0000004200 */
[C---:B------:R-:W-:Y:S01]  /*da90*/  HMMA.16816.F32 R84, R12.reuse, R20, R84 ;  /* 0x000000140c54723c */ /* 0x040fe20000001854 */
[----:B------:R3:W4:Y:S07]  /*daa0*/  MUFU.EX2 R45, R0 ;  /* 0x00000000002d7308 */ /* 0x00072e0000000800 */
[C---:B------:R-:W-:Y:S01]  /*dab0*/  HMMA.16816.F32 R88, R12.reuse, R22, R88 ;  /* 0x000000160c58723c */ /* 0x040fe20000001858 */
[----:B------:R-:W4:Y:S07]  /*dac0*/  LDSM.16.MT88.4 R20, [R187+0x4800] ;  /* 0x00480000bb14783b */ /* 0x000f2e0000004200 */
[C---:B--2---:R-:W-:Y:S08]  /*dad0*/  HMMA.16816.F32 R92, R12.reuse, R24, R92 ;  /* 0x000000180c5c723c */ /* 0x044ff0000000185c */
[C---:B------:R-:W-:Y:S01]  /*dae0*/  HMMA.16816.F32 R96, R12.reuse, R26, R96 ;  /* 0x0000001a0c60723c */ /* 0x040fe20000001860 */
[----:B------:R-:W-:Y:S03]  /*daf0*/  LDSM.16.MT88.4 R24, [R186+0x2000] ;  /* 0x00200000ba18783b */ /* 0x000fe60000004200 */
[----:B---3--:R-:W-:Y:S04]  /*db00*/  FADD.FTZ R0, R150, R32 ;  /* 0x0000002096007221 */ /* 0x008fe80000010000 */
[C---:B-----5:R-:W-:Y:S01]  /*db10*/  HMMA.16816.F32 R100, R12.reuse, R16, R100 ;  /* 0x000000100c64723c */ /* 0x060fe20000001864 */
[----:B------:R-:W-:Y:S03]  /*db20*/  LDSM.16.MT88.4 R32, [R187+0x2000] ;  /* 0x00200000bb20783b */ /* 0x000fe60000004200 */
[----:B------:R-:W-:Y:S04]  /*db30*/  FADD.FTZ R0, R151, R0 ;  /* 0x0000000097007221 */ /* 0x000fe80000010000 */
[C---:B------:R-:W-:Y:S01]  /*db40*/  HMMA.16816.F32 R104, R12.reuse, R18, R104 ;  /* 0x000000120c68723c */ /* 0x040fe20000001868 */
[----:B------:R-:W2:Y:S03]  /*db50*/  LDSM.16.MT88.4 R16, [R184+0x2000] ;  /* 0x00200000b810783b */ /* 0x000ea60000004200 */
[----:B------:R-:W-:Y:S04]  /*db60*/  FADD.FTZ R0, R116, R0 ;  /* 0x0000000074007221 */ /* 0x000fe80000010000 */
        /* <DEDUP_REMOVED lines=17> */
[C---:B--2---:R-:W-:Y:S03]  /*dc80*/  HMMA.16816.F32 R4, R12.reuse, R16, R4 ;  /* 0x000000100c04723c */ /* 0x044fe60000001804 */
[----:B------:R-:W-:Y:S01]  /*dc90*/  FADD.FTZ R0, R111, R0 ;  /* 0x000000006f007221 */ /* 0x000fe20000010000 */
[----:B------:R-:W-:Y:S03]  /*dca0*/  MOV R111, R3 ;  /* 0x00000003006f7202 */ /* 0x000fe60000000f00 */
[----:B------:R-:W-:Y:S01]  /*dcb0*/  FADD.FTZ R0, R129, R0 ;  /* 0x0000000081007221 */ /* 0x000fe20000010000 */
[C---:B------:R-:W-:Y:S01]  /*dcc0*/  HMMA.16816.F32 R8, R12.reuse, R18, R8 ;  /* 0x000000120c08723c */ /* 0x040fe20000001808 */
[----:B------:R-:W2:Y:S03]  /*dcd0*/  LDSM.16.MT88.4 R16, [R184+0x5000] ;  /* 0x00500000b810783b */ /* 0x000ea60000004200 */
[----:B------:R-:W-:Y:S04]  /*dce0*/  FADD.FTZ R0, R130, R0 ;  /* 0x0000000082007221 */ /* 0x000fe80000010000 */
[C---:B------:R-:W-:Y:S04]  /*dcf0*/  HMMA.16816.F32 R68, R12.reuse, R24, R68 ;  /* 0x000000180c44723c */ /* 0x040fe80000001844 */
[----:B------:R-:W-:Y:S04]  /*dd00*/  FADD.FTZ R0, R128, R0 ;  /* 0x0000000080007221 */ /* 0x000fe80000010000 */
[C---:B------:R-:W-:Y:S01]  /*dd10*/  HMMA.16816.F32 R72, R12.reuse, R26, R72 ;  /* 0x0000001a0c48723c */ /* 0x040fe20000001848 */
[----:B------:R-:W3:Y:S07]  /*dd20*/  LDSM.16.MT88.4 R24, [R185+0x5000] ;  /* 0x00500000b918783b */ /* 0x000eee0000004200 */
[C---:B-1----:R-:W-:Y:S08]  /*dd30*/  HMMA.16816.F32 R76, R12.reuse, R28, R76 ;  /* 0x0000001c0c4c723c */ /* 0x042ff0000000184c */
[C---:B------:R-:W-:Y:S01]  /*dd40*/  HMMA.16816.F32 R80, R12.reuse, R30, R80 ;  /* 0x0000001e0c50723c */ /* 0x040fe20000001850 */
[----:B------:R-:W1:Y:S07]  /*dd50*/  LDSM.16.MT88.4 R28, [R187+0x5000] ;  /* 0x00500000bb1c783b */ /* 0x000e6e0000004200 */
[C---:B------:R-:W-:Y:S08]  /*dd60*/  HMMA.16816.F32 R84, R12.reuse, R32, R84 ;  /* 0x000000200c54723c */ /* 0x040ff00000001854 */
[C---:B------:R-:W-:Y:S01]  /*dd70*/  HMMA.16816.F32 R88, R12.reuse, R34, R88 ;  /* 0x000000220c58723c */ /* 0x040fe20000001858 */
[----:B------:R-:W-:Y:S07]  /*dd80*/  LDSM.16.MT88.4 R32, [R184+0x5800] ;  /* 0x00580000b820783b */ /* 0x000fee0000004200 */
[C---:B--2---:R-:W-:Y:S08]  /*dd90*/  HMMA.16816.F32 R92, R12.reuse, R16, R92 ;  /* 0x000000100c5c723c */ /* 0x044ff0000000185c */
[C---:B------:R-:W-:Y:S01]  /*dda0*/  HMMA.16816.F32 R96, R12.reuse, R18, R96 ;  /* 0x000000120c60723c */ /* 0x040fe20000001860 */
[----:B------:R-:W2:Y:S07]  /*ddb0*/  LDSM.16.MT88.4 R16, [R186+0x2800] ;  /* 0x00280000ba10783b */ /* 0x000eae0000004200 */
[C---:B------:R-:W-:Y:S08]  /*ddc0*/  HMMA.16816.F32 R100, R12.reuse, R20, R100 ;  /* 0x000000140c64723c */ /* 0x040ff00000001864 */
[C---:B------:R-:W-:Y:S01]  /*ddd0*/  HMMA.16816.F32 R104, R12.reuse, R22, R104 ;  /* 0x000000160c68723c */ /* 0x040fe20000001868 */
[----:B------:R-:W4:Y:S07]  /*dde0*/  LDSM.16.MT88.4 R20, [R185+0x2800] ;  /* 0x00280000b914783b */ /* 0x000f2e0000004200 */
[C---:B---3--:R-:W-:Y:S08]  /*ddf0*/  HMMA.16816.F32 R52, R12.reuse, R24, R52 ;  /* 0x000000180c34723c */ /* 0x048ff00000001834 */
[C---:B------:R-:W-:Y:S01]  /*de00*/  HMMA.16816.F32 R56, R12.reuse, R26, R56 ;  /* 0x0000001a0c38723c */ /* 0x040fe20000001838 */
[----:B------:R-:W3:Y:S07]  /*de10*/  LDSM.16.MT88.4 R24, [R187+0x2800] ;  /* 0x00280000bb18783b */ /* 0x000eee0000004200 */
[C---:B-1----:R-:W-:Y:S08]  /*de20*/  HMMA.16816.F32 R60, R12.reuse, R28, R60 ;  /* 0x0000001c0c3c723c */ /* 0x042ff0000000183c */
[----:B------:R-:W-:Y:S01]  /*de30*/  HMMA.16816.F32 R64, R12, R30, R64 ;  /* 0x0000001e0c40723c */ /* 0x000fe20000001840 */
[----:B------:R-:W1:Y:S06]  /*de40*/  LDSM.16.MT88.4 R28, [R186+0x5800] ;  /* 0x00580000ba1c783b */ /* 0x000e6c0000004200 */
[----:B------:R-:W-:Y:S02]  /*de50*/  F2FP.PACK_AB R12, R42, R41 ;  /* 0x000000292a0c723e */ /* 0x000fe400000000ff */
[----:B------:R-:W-:Y:S03]  /*de60*/  F2FP.PACK_AB R14, R44, R43 ;  /* 0x0000002b2c0e723e */ /* 0x000fe600000000ff */
[----:B------:R-:W-:Y:S02]  /*de70*/  F2FP.PACK_AB R13, R36, R40 ;  /* 0x00000028240d723e */ /* 0x000fe400000000ff */
[----:B------:R-:W-:Y:S07]  /*de80*/  F2FP.PACK_AB R15, R39, R37 ;  /* 0x00000025270f723e */ /* 0x000fee00000000ff */
[C---:B------:R-:W-:Y:S01]  /*de90*/  HMMA.16816.F32 R116, R12.reuse, R112, R4 ;  /* 0x000000700c74723c */ /* 0x040fe20000001804 */
[----:B------:R-:W5:Y:S07]  /*dea0*/  LDSM.16.MT88.4 R4, [R185+0x5800] ;  /* 0x00580000b904783b */ /* 0x000f6e0000004200 */
[C---:B------:R-:W-:Y:S01]  /*deb0*/  HMMA.16816.F32 R112, R12.reuse, R114, R8 ;  /* 0x000000720c70723c */ /* 0x040fe20000001808 */
[----:B------:R-:W1:Y:S07]  /*dec0*/  LDSM.16.MT88.4 R8, [R187+0x5800] ;  /* 0x00580000bb08783b */ /* 0x000e6e0000004200 */
[C---:B--2---:R-:W-:Y:S08]  /*ded0*/  HMMA.16816.F32 R68, R12.reuse, R16, R68 ;  /* 0x000000100c44723c */ /* 0x044ff00000001844 */
[C---:B------:R-:W-:Y:S08]  /*dee0*/  HMMA.16816.F32 R72, R12.reuse, R18, R72 ;  /* 0x000000120c48723c */ /* 0x040ff00000001848 */
[C---:B----4-:R-:W-:Y:S08]  /*def0*/  HMMA.16816.F32 R76, R12.reuse, R20, R76 ;  /* 0x000000140c4c723c */ /* 0x050ff0000000184c */
[C---:B------:R-:W-:Y:S08]  /*df00*/  HMMA.16816.F32 R80, R12.reuse, R22, R80 ;  /* 0x000000160c50723c */ /* 0x040ff00000001850 */
[C---:B---3--:R-:W-:Y:S08]  /*df10*/  HMMA.16816.F32 R84, R12.reuse, R24, R84 ;  /* 0x000000180c54723c */ /* 0x048ff00000001854 */
[C---:B------:R-:W-:Y:S08]  /*df20*/  HMMA.16816.F32 R88, R12.reuse, R26, R88 ;  /* 0x0000001a0c58723c */ /* 0x040ff00000001858 */
[C---:B------:R-:W-:Y:S08]  /*df30*/  HMMA.16816.F32 R92, R12.reuse, R32, R92 ;  /* 0x000000200c5c723c */ /* 0x040ff0000000185c */
[C---:B------:R-:W-:Y:S08]  /*df40*/  HMMA.16816.F32 R96, R12.reuse, R34, R96 ;  /* 0x000000220c60723c */ /* 0x040ff00000001860 */
[C---:B-1----:R-:W-:Y:S08]  /*df50*/  HMMA.16816.F32 R100, R12.reuse, R28, R100 ;  /* 0x0000001c0c64723c */ /* 0x042ff00000001864 */
[C---:B------:R-:W-:Y:S08]  /*df60*/  HMMA.16816.F32 R104, R12.reuse, R30, R104 ;  /* 0x0000001e0c68723c */ /* 0x040ff00000001868 */
[C---:B-----5:R-:W-:Y:S07]  /*df70*/  HMMA.16816.F32 R52, R12.reuse, R4, R52 ;  /* 0x000000040c34723c */ /* 0x060fee0000001834 */
[----:B------:R-:W-:Y:S01]  /*df80*/  FADD.FTZ R4, R45, R2 ;  /* 0x000000022d047221 */ /* 0x000fe20000010000 */
[C---:B------:R-:W-:Y:S04]  /*df90*/  HMMA.16816.F32 R56, R12.reuse, R6, R56 ;  /* 0x000000060c38723c */ /* 0x040fe80000001838 */
[----:B------:R-:W-:Y:S02]  /*dfa0*/  FADD.FTZ R2, R41, R0 ;  /* 0x0000000029027221 */ /* 0x000fe40000010000 */
[----:B------:R-:W-:Y:S01]  /*dfb0*/  FADD.FTZ R0, R40, R4 ;  /* 0x0000000428007221 */ /* 0x000fe20000010000 */
[----:B------:R-:W-:Y:S01]  /*dfc0*/  MOV R4, R3 ;  /* 0x0000000300047202 */ /* 0x000fe20000000f00 */
[C---:B------:R-:W-:Y:S04]  /*dfd0*/  HMMA.16816.F32 R60, R12.reuse, R8, R60 ;  /* 0x000000080c3c723c */ /* 0x040fe8000000183c */
[----:B------:R-:W-:Y:S02]  /*dfe0*/  FADD.FTZ R2, R42, R2 ;  /* 0x000000022a027221 */ /* 0x000fe40000010000 */
[----:B------:R-:W-:Y:S02]  /*dff0*/  FADD.FTZ R0, R36, R0 ;  /* 0x0000000024007221 */ /* 0x000fe40000010000 */
[----:B------:R-:W-:Y:S04]  /*e000*/  HMMA.16816.F32 R64, R12, R10, R64 ;  /* 0x0000000a0c40723c */ /* 0x000fe80000001840 */
[----:B------:R-:W-:Y:S02]  /*e010*/  FADD.FTZ R2, R43, R2 ;  /* 0x000000022b027221 */ /* 0x000fe40000010000 */
[----:B------:R-:W-:Y:S02]  /*e020*/  FADD.FTZ R0, R37, R0 ;  /* 0x0000000025007221 */ /* 0x000fe40000010000 */
[----:B------:R-:W-:Y:S04]  /*e030*/  FADD.FTZ R225, R44, R2 ;  /* 0x000000022ce17221 */ /* 0x000fe80000010000 */
[----:B------:R-:W-:Y:S01]  /*e040*/  FADD.FTZ R226, R39, R0 ;  /* 0x0000000027e27221 */ /* 0x000fe20000010000 */
[----:B------:R-:W-:-:S05]  /*e050*/  @P0 BRA `(.L_x_2534) ;  /* 0xffffd13000000947 */ /* 0x000fca000383ffff */
.L_x_2523:
[----:B------:R-:W-:-:S13]  /*e060*/  ISETP.GE.AND P0, PT, R196, R228, PT ;  /* 0x000000e4c400720c */ /* 0x000fda0003f06270 */
[----:B------:R-:W-:Y:S05]  /*e070*/  @!P0 BRA `(.L_x_2535) ;  /* 0x0000411000008947 */ /* 0x000fea0003800000 */
[----:B------:R-:W-:Y:S02]  /*e080*/  MOV R111, R4 ;  /* 0x00000004006f7202 */ /* 0x000fe40000000f00 */
[----:B------:R-:W-:Y:S02]  /*e090*/  MOV R110, R109 ;  /* 0x0000006d006e7202 */ /* 0x000fe40000000f00 */
.L_x_2553:
[----:B------:R-:W-:Y:S04]  /*e0a0*/  DEPBAR.LE SB0, 0x0 ;  /* 0x000080000000791a */ /* 0x000fe80000000000 */
[----:B------:R-:W-:Y:S01]  /*e0b0*/  WARPSYNC 0xffffffff ;  /* 0xffffffff00007948 */ /* 0x000fe20003800000 */
[----:B------:R-:W-:Y:S01]  /*e0c0*/  BAR.SYNC.DEFER_BLOCKING 0x0 ;  /* 0x0000000000007b1d */ /* 0x000fe20000010000 */
[----:B------:R-:W-:Y:S01]  /*e0d0*/  SHF.R.S32.HI R0, RZ, 0x1f, R199 ;  /* 0x0000001fff007819 */ /* 0x000fe200000114c7 */
[C---:B------:R-:W-:Y:S01]  /*e0e0*/  IMAD.WIDE.U32 R2, R199.reuse, c[0x0][0x208], RZ ;  /* 0x00008200c7027a25 */ /* 0x040fe200078e00ff */
[----:B------:R-:W-:Y:S02]  /*e0f0*/  SHF.R.S32.HI R7, RZ, 0x1f, R216 ;  /* 0x0000001fff077819 */ /* 0x000fe400000114d8 */
[----:B------:R-:W-:Y:S01]  /*e100*/  SHF.R.S32.HI R6, RZ, 0x1f, R208 ;  /* 0x0000001fff067819 */ /* 0x000fe200000114d0 */
[----:B------:R-:W-:Y:S01]  /*e110*/  IMAD R0, R0, c[0x0][0x208], RZ ;  /* 0x0000820000007a24 */ /* 0x000fe200078e02ff */
[----:B------:R-:W-:Y:S01]  /*e120*/  IADD3 R188, R180, 0x5800, RZ ;  /* 0x00005800b4bc7810 */ /* 0x000fe20007ffe0ff */
[----:B------:R-:W-:Y:S01]  /*e130*/  IMAD.SHL.U32 R46, R216, 0x2, RZ ;  /* 0x00000002d82e7824 */ /* 0x000fe200078e00ff */
[C---:B------:R-:W-:Y:S01]  /*e140*/  IADD3 R177, R180.reuse, 0x5000, RZ ;  /* 0x00005000b4b17810 */ /* 0x040fe20007ffe0ff */
[----:B------:R-:W-:Y:S01]  /*e150*/  IMAD R0, R199, c[0x0][0x20c], R0 ;  /* 0x00008300c7007a24 */ /* 0x000fe200078e0200 */
[----:B------:R-:W-:Y:S01]  /*e160*/  IADD3 R176, R180, 0x4800, RZ ;  /* 0x00004800b4b07810 */ /* 0x000fe20007ffe0ff */
[----:B------:R-:W-:Y:S01]  /*e170*/  IMAD.SHL.U32 R13, R208, 0x2, RZ ;  /* 0x00000002d00d7824 */ /* 0x000fe200078e00ff */
[C---:B------:R-:W-:Y:S01]  /*e180*/  IADD3 R109, R180.reuse, 0x4000, RZ ;  /* 0x00004000b46d7810 */ /* 0x040fe20007ffe0ff */
        /* <DEDUP_REMOVED lines=27> */
.L_x_2641:
[----:B------:R-:W5:Y:S01]  /*e340*/  SHFL.IDX PT, R2, R5, 0x2, 0x181f ;  /* 0x00581f0005027f89 */ /* 0x000f6200000e0000 */
[----:B------:R-:W-:Y:S01]  /*e350*/  ISETP.GE.AND P2, PT, R208, c[0x0][0x1d4], PT ;  /* 0x00007500d0007a0c */ /* 0x000fe20003f46270 */
[----:B------:R-:W-:Y:S01]  /*e360*/  BSSY B0, `(.L_x_2537) ;  /* 0x00000f3000007945 */ /* 0x000fe20003800000 */
[----:B------:R-:W-:Y:S02]  /*e370*/  ISETP.GE.AND P3, PT, R216, c[0x0][0x1d4], PT ;  /* 0x00007500d8007a0c */ /* 0x000fe40003f66270 */
[----:B------:R-:W-:Y:S02]  /*e380*/  SEL R195, RZ, 0x10, P2 ;  /* 0x00000010ffc37807 */ /* 0x000fe40001000000 */
[----:B------:R-:W2:Y:S01]  /*e390*/  SHFL.IDX PT, R3, R4, 0x2, 0x181f ;  /* 0x00581f0004037f89 */ /* 0x000ea200000e0000 */
[----:B------:R-:W-:Y:S02]  /*e3a0*/  SEL R29, RZ, 0x10, P3 ;  /* 0x00000010ff1d7807 */ /* 0x000fe40001800000 */
[----:B------:R-:W-:Y:S04]  /*e3b0*/  IADD3 R6, -R195, 0x10, RZ ;  /* 0x00000010c3067810 */ /* 0x000fe80007ffe1ff */
[----:B------:R-:W-:Y:S01]  /*e3c0*/  LOP3.LUT R6, R6, 0xf, RZ, 0xc0, !PT ;  /* 0x0000000f06067812 */ /* 0x000fe200078ec0ff */
[----:B------:R-:W-:Y:S03]  /*e3d0*/  SHFL.IDX PT, R28, R5, 0x1, 0x181f ;  /* 0x00381f00051c7f89 */ /* 0x000fe600000e0000 */
[-C--:B-----5:R-:W-:Y:S02]  /*e3e0*/  IADD3 R38, P1, P0, R6, R2.reuse, R13 ;  /* 0x0000000206267210 */ /* 0x0a0fe4000783e00d */
[----:B------:R-:W-:Y:S04]  /*e3f0*/  IADD3 R6, -R29, 0x10, RZ ;  /* 0x000000101d067810 */ /* 0x000fe80007ffe1ff */
[----:B------:R-:W-:Y:S02]  /*e400*/  LOP3.LUT R6, R6, 0xf, RZ, 0xc0, !PT ;  /* 0x0000000f06067812 */ /* 0x000fe400078ec0ff */
[-C--:B--2---:R-:W-:Y:S02]  /*e410*/  IADD3.X R39, RZ, R3.reuse, R20, P1, P0 ;  /* 0x00000003ff277210 */ /* 0x084fe40000fe0414 */
[----:B------:R-:W-:Y:S02]  /*e420*/  IADD3 R44, P1, P0, R6, R2, R46 ;  /* 0x00000002062c7210 */ /* 0x000fe4000783e02e */
[----:B------:R-:W2:Y:S02]  /*e430*/  SHFL.IDX PT, R2, R5, RZ, 0x181f ;  /* 0x00181fff05027589 */ /* 0x000ea400000e0000 */
[--C-:B------:R-:W-:Y:S02]  /*e440*/  IADD3.X R45, RZ, R3, R21.reuse, P1, P0 ;  /* 0x00000003ff2d7210 */ /* 0x100fe40000fe0415 */
[----:B------:R-:W-:Y:S03]  /*e450*/  ISETP.NE.U32.AND P1, PT, R195, RZ, PT ;  /* 0x000000ffc300720c */ /* 0x000fe60003f25070 */
[----:B------:R5:W4:Y:S01]  /*e460*/  SHFL.IDX PT, R3, R4, 0x1, 0x181f ;  /* 0x00381f0004037f89 */ /* 0x000b2200000e0000 */
[-C--:B--2---:R-:W-:Y:S05]  /*e470*/  IADD3 R22, P0, R2, R13.reuse, RZ ;  /* 0x0000000d02167210 */ /* 0x084fea0007f1e0ff */
[--C-:B---3--:R-:W-:Y:S01]  /*e480*/  IMAD.X R23, R12, 0x1, R20.reuse, P0 ;  /* 0x000000010c177824 */ /* 0x108fe200000e0614 */
[C---:B-----5:R-:W-:Y:S03]  /*e490*/  HMMA.16816.F32 R4, R120.reuse, R8, RZ ;  /* 0x000000087804723c */ /* 0x060fe600000018ff */
[-C--:B------:R-:W-:Y:S01]  /*e4a0*/  IADD3 R30, P0, R2, R46.reuse, RZ ;  /* 0x0000002e021e7210 */ /* 0x080fe20007f1e0ff */
[----:B------:R2:W-:Y:S04]  /*e4b0*/  LDGSTS.E.BYPASS.LTC128B.128 [R197+0x100], [R22.64], !P2 ;  /* 0x0010000016c57fae */ /* 0x0005e8000d101d46 */
[C---:B------:R-:W-:Y:S01]  /*e4c0*/  HMMA.16816.F32 R8, R120.reuse, R10, RZ ;  /* 0x0000000a7808723c */ /* 0x040fe200000018ff */
[--C-:B------:R-:W-:Y:S03]  /*e4d0*/  IMAD.X R31, R12, 0x1, R21.reuse, P0 ;  /* 0x000000010c1f7824 */ /* 0x100fe600000e0615 */
[C---:B------:R-:W-:Y:S02]  /*e4e0*/  IADD3 R36, P0, R28.reuse, R13, RZ ;  /* 0x0000000d1c247210 */ /* 0x040fe40007f1e0ff */
[----:B------:R3:W-:Y:S02]  /*e4f0*/  LDGSTS.E.BYPASS.LTC128B.128 [R197+0x3100], [R30.64], !P3 ;  /* 0x031000001ec57fae */ /* 0x0007e4000d901d46 */
[C---:B------:R-:W-:Y:S01]  /*e500*/  HMMA.16816.F32 R12, R120.reuse, R16, RZ ;  /* 0x00000010780c723c */ /* 0x040fe200000018ff */
[C---:B----4-:R-:W-:Y:S03]  /*e510*/  IMAD.X R37, R3.reuse, 0x1, R20, P0 ;  /* 0x0000000103257824 */ /* 0x050fe600000e0614 */
[----:B------:R-:W-:Y:S02]  /*e520*/  IADD3 R2, P0, R28, R46, RZ ;  /* 0x0000002e1c027210 */ /* 0x000fe40007f1e0ff */
[----:B------:R4:W-:Y:S02]  /*e530*/  LDGSTS.E.BYPASS.LTC128B.128 [R197+0x1100], [R36.64], !P2 ;  /* 0x0110000024c57fae */ /* 0x0009e4000d101d46 */
[C---:B------:R-:W-:Y:S01]  /*e540*/  HMMA.16816.F32 R16, R120.reuse, R18, RZ ;  /* 0x000000127810723c */ /* 0x040fe200000018ff */
[----:B------:R-:W-:Y:S01]  /*e550*/  IMAD.X R3, R3, 0x1, R21, P0 ;  /* 0x0000000103037824 */ /* 0x000fe200000e0615 */
[----:B------:R-:W-:Y:S04]  /*e560*/  ISETP.NE.U32.AND P0, PT, R29, RZ, PT ;  /* 0x000000ff1d00720c */ /* 0x000fe80003f05070 */
[----:B------:R1:W-:Y:S02]  /*e570*/  LDGSTS.E.BYPASS.LTC128B.128 [R197+0x4100], [R2.64], !P3 ;  /* 0x0410000002c57fae */ /* 0x0003e4000d901d46 */
[C---:B--2---:R-:W-:Y:S05]  /*e580*/  HMMA.16816.F32 R20, R120.reuse, R24, RZ ;  /* 0x000000187814723c */ /* 0x044fea00000018ff */
[----:B------:R4:W-:Y:S03]  /*e590*/  LDGSTS.E.BYPASS.LTC128B.128.ZFILL [R197+0x2100], [R38.64], P1 ;  /* 0x0210000026c57fae */ /* 0x0009e60008941d46 */
[C---:B------:R-:W-:Y:S04]  /*e5a0*/  HMMA.16816.F32 R24, R120.reuse, R26, RZ ;  /* 0x0000001a7818723c */ /* 0x040fe800000018ff */
[----:B------:R2:W-:Y:S01]  /*e5b0*/  LDGSTS.E.BYPASS.LTC128B.128.ZFILL [R197+0x5100], [R44.64], P0 ;  /* 0x051000002cc57fae */ /* 0x0005e20008141d46 */
[----:B------:R-:W-:Y:S03]  /*e5c0*/  ISETP.GT.AND P0, PT, R196, R228, PT ;  /* 0x000000e4c400720c */ /* 0x000fe60003f04270 */
[C---:B-1-3--:R-:W-:Y:S03]  /*e5d0*/  HMMA.16816.F32 R28, R120.reuse, R32, RZ ;  /* 0x00000020781c723c */ /* 0x04afe600000018ff */
[----:B------:R-:W0:Y:S05]  /*e5e0*/  LDGDEPBAR ;  /* 0x00000000000079af */ /* 0x000e2a0000000000 */
        /* <DEDUP_REMOVED lines=71> */
[C---:B--2---:R-:W-:Y:S01]  /*ea60*/  HMMA.16816.F32 R36, R160.reuse, R132, R36 ;  /* 0x00000084a024723c */ /* 0x044fe20000001824 */
[----:B------:R-:W2:Y:S07]  /*ea70*/  LDSM.16.M88.4 R176, [R177] ;  /* 0x00000000b1b0783b */ /* 0x000eae0000000200 */
[C---:B------:R-:W-:Y:S01]  /*ea80*/  HMMA.16816.F32 R40, R160.reuse, R134, R40 ;  /* 0x00000086a028723c */ /* 0x040fe20000001828 */
[----:B------:R-:W1:Y:S07]  /*ea90*/  LDSM.16.M88.4 R132, [R188] ;  /* 0x00000000bc84783b */ /* 0x000e6e0000000200 */
[C---:B---3--:R-:W-:Y:S08]  /*eaa0*/  HMMA.16816.F32 R44, R160.reuse, R136, R44 ;  /* 0x00000088a02c723c */ /* 0x048ff0000000182c */
[----:B------:R-:W-:Y:S01]  /*eab0*/  HMMA.16816.F32 R48, R160, R138, R48 ;  /* 0x0000008aa030723c */ /* 0x000fe20000001830 */
[----:B------:R-:W-:Y:S07]  /*eac0*/  LDSM.16.M88.4 R136, [R183+0x3800] ;  /* 0x00380000b788783b */ /* 0x000fee0000000200 */
[C---:B----4-:R-:W-:Y:S08]  /*ead0*/  HMMA.16816.F32 R4, R164.reuse, R140, R4 ;  /* 0x0000008ca404723c */ /* 0x050ff00000001804 */
[C---:B------:R-:W-:Y:S01]  /*eae0*/  HMMA.16816.F32 R8, R164.reuse, R142, R8 ;  /* 0x0000008ea408723c */ /* 0x040fe20000001808 */
[----:B------:R-:W-:Y:S07]  /*eaf0*/  LDSM.16.M88.4 R140, [R183+0x4000] ;  /* 0x00400000b78c783b */ /* 0x000fee0000000200 */
[C---:B-----5:R-:W-:Y:S08]  /*eb00*/  HMMA.16816.F32 R12, R164.reuse, R144, R12 ;  /* 0x00000090a40c723c */ /* 0x060ff0000000180c */
        /* <DEDUP_REMOVED lines=11> */
[C---:B------:R-:W-:Y:S08]  /*ebc0*/  HMMA.16816.F32 R44, R164.reuse, R132, R44 ;  /* 0x00000084a42c723c */ /* 0x040ff0000000182c */
[----:B------:R-:W-:Y:S01]  /*ebd0*/  HMMA.16816.F32 R48, R164, R134, R48 ;  /* 0x00000086a430723c */ /* 0x000fe20000001830 */
[----:B------:R-:W-:Y:S07]  /*ebe0*/  LDSM.16.M88.4 R132, [R182+0x800] ;  /* 0x00080000b684783b */ /* 0x000fee0000000200 */
[C---:B-1----:R-:W-:Y:S08]  /*ebf0*/  HMMA.16816.F32 R4, R168.reuse, R128, R4 ;  /* 0x00000080a804723c */ /* 0x042ff00000001804 */
        /* <DEDUP_REMOVED lines=13> */
[----:B------:R-:W3:Y:S01]  /*ecd0*/  LDSM.16.M88.4 R148, [R182+0x2800] ;  /* 0x00280000b694783b */ /* 0x000ee20000000200 */
[----:B------:R-:W-:Y:S06]  /*ece0*/  DEPBAR.LE SB0, 0x0 ;  /* 0x000080000000791a */ /* 0x000fec0000000000 */
[C---:B--2---:R-:W-:Y:S01]  /*ecf0*/  HMMA.16816.F32 R44, R168.reuse, R176, R44 ;  /* 0x000000b0a82c723c */ /* 0x044fe2000000182c */
[----:B------:R-:W-:Y:S07]  /*ed00*/  BAR.SYNC.DEFER_BLOCKING 0x0 ;  /* 0x0000000000007b1d */ /* 0x000fee0000010000 */
[----:B------:R-:W-:Y:S08]  /*ed10*/  HMMA.16816.F32 R48, R168, R178, R48 ;  /* 0x000000b2a830723c */ /* 0x000ff00000001830 */
[C---:B-1----:R-:W-:Y:S08]  /*ed20*/  HMMA.16816.F32 R4, R172.reuse, R128, R4 ;  /* 0x00000080ac04723c */ /* 0x042ff00000001804 */
[C---:B------:R-:W-:Y:S08]  /*ed30*/  HMMA.16816.F32 R8, R172.reuse, R130, R8 ;  /* 0x00000082ac08723c */ /* 0x040ff00000001808 */
[C---:B------:R-:W-:Y:S08]  /*ed40*/  HMMA.16816.F32 R12, R172.reuse, R132, R12 ;  /* 0x00000084ac0c723c */ /* 0x040ff0000000180c */
        /* <DEDUP_REMOVED lines=22> */
[----:B------:R-:W-:Y:S01]  /*eeb0*/  IMAD.MOV.U32 R0, RZ, RZ, R2 ;  /* 0x000000ffff007224 */ /* 0x000fe200078e0002 */
        /* <DEDUP_REMOVED lines=26> */
.L_x_2642:
[----:B------:R-:W-:-:S05]  /*f060*/  BRA.DIV ~URZ, `(.L_x_2540) ;  /* 0x000093d27f007947 */ /* 0x000fca000b800000 */
[----:B------:R-:W3:Y:S01]  /*f070*/  SHFL.IDX PT, R2, R108, RZ, 0x181f ;  /* 0x00181fff6c027589 */ /* 0x000ee200000e0000 */
[C---:B------:R-:W-:Y:S02]  /*f080*/  IADD3 R3, -R195.reuse, 0x10, RZ ;  /* 0x00000010c3037810 */ /* 0x040fe40007ffe1ff */
[----:B------:R-:W-:Y:S02]  /*f090*/  ISETP.NE.U32.AND P2, PT, R195, RZ, PT ;  /* 0x000000ffc300720c */ /* 0x000fe40003f45070 */
[----:B------:R-:W-:Y:S04]  /*f0a0*/  LOP3.LUT R132, R3, 0xf, RZ, 0xc0, !PT ;  /* 0x0000000f03847812 */ /* 0x000fe800078ec0ff */
[----:B---3--:R-:W-:Y:S04]  /*f0b0*/  IADD3 R130, P1, P0, R132, R2, R133 ;  /* 0x0000000284827210 */ /* 0x008fe8000783e085 */
[----:B--2---:R-:W-:Y:S02]  /*f0c0*/  IADD3.X R131, RZ, R129, R109, P1, P0 ;  /* 0x00000081ff837210 */ /* 0x004fe40000fe046d */
[----:B------:R-:W-:Y:S03]  /*f0d0*/  IADD3 R2, P0, R2, R134, RZ ;  /* 0x0000008602027210 */ /* 0x000fe60007f1e0ff */
[----:B------:R-:W-:Y:S01]  /*f0e0*/  @!PT LDS RZ, [RZ] ;  /* 0x00000000fffff984 */ /* 0x000fe20000000800 */
[----:B------:R-:W-:Y:S01]  /*f0f0*/  @!PT LDS RZ, [RZ] ;  /* 0x00000000fffff984 */ /* 0x000fe20000000800 */
[----:B------:R2:W-:Y:S02]  /*f100*/  LDGSTS.E.BYPASS.LTC128B.128.ZFILL [R197+0x8100], [R130.64], P2 ;  /* 0x0810000082c57fae */ /* 0x0005e40009141d46 */
[--C-:B------:R-:W-:Y:S02]  /*f110*/  IMAD.X R3, R129, 0x1, R128.reuse, P0 ;  /* 0x0000000181037824 */ /* 0x100fe400000e0680 */
[----:B------:R-:W-:Y:S04]  /*f120*/  SHFL.IDX PT, R129, R0, 0x1, 0x181f ;  /* 0x00381f0000817f89 */ /* 0x000fe800000e0000 */
[----:B------:R3:W-:Y:S04]  /*f130*/  LDGSTS.E.BYPASS.LTC128B.128 [R197+0xb100], [R2.64], !P3 ;  /* 0x0b10000002c57fae */ /* 0x0007e8000d901d46 */
[----:B-1----:R-:W-:Y:S04]  /*f140*/  SHFL.IDX PT, R0, R0, 0x2, 0x181f ;  /* 0x00581f0000007f89 */ /* 0x002fe800000e0000 */
[----:B--2---:R-:W3:Y:S02]  /*f150*/  SHFL.IDX PT, R130, R108, 0x1, 0x181f ;  /* 0x00381f006c827f89 */ /* 0x004ee400000e0000 */
[----:B---3--:R-:W-:Y:S04]  /*f160*/  IADD3 R2, P1, P0, R132, R130, R133 ;  /* 0x0000008284027210 */ /* 0x008fe8000783e085 */
[----:B------:R-:W-:Y:S02]  /*f170*/  IADD3.X R3, RZ, R129, R109, P1, P0 ;  /* 0x00000081ff037210 */ /* 0x000fe40000fe046d */
[----:B------:R-:W-:Y:S03]  /*f180*/  IADD3 R130, P0, R130, R134, RZ ;  /* 0x0000008682827210 */ /* 0x000fe60007f1e0ff */
[----:B------:R1:W-:Y:S02]  /*f190*/  LDGSTS.E.BYPASS.LTC128B.128.ZFILL [R197+0x9100], [R2.64], P2 ;  /* 0x0910000002c57fae */ /* 0x0003e40009141d46 */
[----:B------:R-:W-:Y:S05]  /*f1a0*/  IMAD.X R131, R129, 0x1, R128, P0 ;  /* 0x0000000181837824 */ /* 0x000fea00000e0680 */
[----:B------:R2:W-:Y:S04]  /*f1b0*/  LDGSTS.E.BYPASS.LTC128B.128 [R197+0xc100], [R130.64], !P3 ;  /* 0x0c10000082c57fae */ /* 0x0005e8000d901d46 */
[----:B-1----:R2:W1:Y:S02]  /*f1c0*/  SHFL.IDX PT, R2, R108, 0x2, 0x181f ;  /* 0x00581f006c027f89 */ /* 0x00246400000e0000 */
.L_x_2643:
[----:B------:R-:W-:Y:S04]  /*f1d0*/  IADD3 R3, -R195, 0x10, RZ ;  /* 0x00000010c3037810 */ /* 0x000fe80007ffe1ff */
[----:B------:R-:W-:Y:S04]  /*f1e0*/  LOP3.LUT R3, R3, 0xf, RZ, 0xc0, !PT ;  /* 0x0000000f03037812 */ /* 0x000fe800078ec0ff */
[----:B-12---:R-:W-:Y:S04]  /*f1f0*/  IADD3 R108, P1, P0, R3, R2, R133 ;  /* 0x00000002036c7210 */ /* 0x006fe8000783e085 */
        /* <DEDUP_REMOVED lines=9> */
.L_x_2538:
[----:B------:R-:W-:Y:S05]  /*f290*/  BSYNC B0 ;  /* 0x0000000000007941 */ /* 0x000fea0003800000 */
.L_x_2537:
        /* <DEDUP_REMOVED lines=13> */
.L_x_2644:
        /* <DEDUP_REMOVED lines=18> */
.L_x_2544:
[----:B------:R-:W-:Y:S04]  /*f490*/  MOV R130, c[0x0][0x32c] ;  /* 0x0000cb0000827a02 */ /* 0x000fe80000000f00 */
[----:B------:R-:W-:Y:S11]  /*f4a0*/  ISETP.NE.AND P0, PT, R130, 0x1, PT ;  /* 0x000000018200780c */ /* 0x000ff60003f05270 */
[----:B------:R-:W-:Y:S02]  /*f4b0*/  @!UPT UIADD3 URZ, URZ, URZ, URZ ;  /* 0x0000003f3f3ff290 */ /* 0x000fe4000fffe03f */
[----:B------:R-:W-:Y:S05]  /*f4c0*/  @P0 IMAD.HI.U32 R130, R3, c[0x0][0x330], RZ ;  /* 0x0000cc0003820a27 */ /* 0x000fea00078e00ff */
[----:B------:R-:W-:Y:S02]  /*f4d0*/  @P0 SHF.R.U32.HI R3, RZ, c[0x0][0x334], R130 ;  /* 0x0000cd00ff030a19 */ /* 0x000fe40000011682 */
.L_x_2545:
[----:B------:R-:W-:Y:S05]  /*f4e0*/  BSYNC B0 ;  /* 0x0000000000007941 */ /* 0x000fea0003800000 */
.L_x_2543:
[----:B------:R-:W-:Y:S04]  /*f4f0*/  IMAD.IADD R130, R108, 0x1, -R231 ;  /* 0x000000016c827824 */ /* 0x000fe800078e0ae7 */
[----:B------:R-:W-:Y:S05]  /*f500*/  IMAD R3, R3, c[0x0][0x32c], R130 ;  /* 0x0000cb0003037a24 */ /* 0x000fea00078e0282 */
[----:B------:R-:W-:Y:S02]  /*f510*/  IADD3 R130, R3, c[0x0][0x32c], RZ ;  /* 0x0000cb0003827a10 */ /* 0x000fe40007ffe0ff */
[----:B------:R-:W-:Y:S02]  /*f520*/  IMNMX R0, R0, R3, !PT ;  /* 0x0000000300007217 */ /* 0x000fe40007800200 */
[----:B------:R-:W-:Y:S02]  /*f530*/  IMNMX R2, R2, R130, PT ;  /* 0x0000008202027217 */ /* 0x000fe40003800200 */
.L_x_2542:
        /* <DEDUP_REMOVED lines=135> */
.L_x_2645:
        /* <DEDUP_REMOVED lines=17> */
.L_x_2549:
[----:B------:R-:W-:Y:S04]  /*fec0*/  MOV R4, c[0x0][0x32c] ;  /* 0x0000cb0000047a02 */ /* 0x000fe80000000f00 */
[----:B------:R-:W-:Y:S11]  /*fed0*/  ISETP.NE.AND P0, PT, R4, 0x1, PT ;  /* 0x000000010400780c */ /* 0x000ff60003f05270 */
[----:B------:R-:W-:Y:S02]  /*fee0*/  @!UPT UIADD3 URZ, URZ, URZ, URZ ;  /* 0x0000003f3f3ff290 */ /* 0x000fe4000fffe03f */
[----:B------:R-:W-:Y:S05]  /*fef0*/  @P0 IMAD.HI.U32 R4, R3, c[0x0][0x330], RZ ;  /* 0x0000cc0003040a27 */ /* 0x000fea00078e00ff */
[----:B------:R-:W-:Y:S02]  /*ff00*/  @P0 SHF.R.U32.HI R3, RZ, c[0x0][0x334], R4 ;  /* 0x0000cd00ff030a19 */ /* 0x000fe40000011604 */
.L_x_2550:
[----:B------:R-:W-:Y:S05]  /*ff10*/  BSYNC B0 ;  /* 0x0000000000007941 */ /* 0x000fea0003800000 */
.L_x_2548:
[----:B------:R-:W-:Y:S04]  /*ff20*/  IMAD.IADD R4, R108, 0x1, -R231 ;  /* 0x000000016c047824 */ /* 0x000fe800078e0ae7 */
[----:B------:R-:W-:Y:S05]  /*ff30*/  IMAD R3, R3, c[0x0][0x32c], R4 ;  /* 0x0000cb0003037a24 */ /* 0x000fea00078e0204 */
[----:B------:R-:W-:Y:S02]  /*ff40*/  IADD3 R4, R3, c[0x0][0x32c], RZ ;  /* 0x0000cb0003047a10 */ /* 0x000fe40007ffe0ff */
[----:B------:R-:W-:Y:S02]  /*ff50*/  IMNMX R0, R0, R3, !PT ;  /* 0x0000000300007217 */ /* 0x000fe40007800200 */
[----:B------:R-:W-:Y:S02]  /*ff60*/  IMNMX R2, R2, R4, PT ;  /* 0x0000000402027217 */ /* 0x000fe40003800200 */
.L_x_2547:
        /* <DEDUP_REMOVED lines=126> */
[----:B------:R-:W-:Y:S02]  /*10750*/  ISETP.LT.OR P1, PT, R2, 0x59, P2 ;  /* 0x000000590200780c */ /* 0x000fe40001721670 */
        /* <DEDUP_REMOVED lines=13> */
.L_x_2646:
[----:B---34-:R-:W-:Y:S01]  /*10830*/  FMNMX.FTZ R108, R108, R0, !PT ;  /* 0x000000006c6c7209 */ /* 0x018fe20007810000 */
[----:B------:R-:W-:-:S05]  /*10840*/  BRA.DIV ~URZ, `(.L_x_2552) ;  /* 0x000080627f007947 */ /* 0x000fca000b800000 */
[----:B------:R-:W-:Y:S04]  /*10850*/  SHFL.BFLY PT, R0, R4, 0x2, 0x1f ;  /* 0x0c401f0004007f89 */ /* 0x000fe800000e0000 */
[----:B------:R-:W3:Y:S02]  /*10860*/  SHFL.BFLY PT, R2, R108, 0x1, 0x1f ;  /* 0x0c201f006c027f89 */ /* 0x000ee400000e0000 */
[----:B-123--:R-:W-:Y:S02]  /*10870*/  FMNMX.FTZ R109, R108, R2, !PT ;  /* 0x000000026c6d7209 */ /* 0x00efe40007810000 */
[----:B------:R-:W-:Y:S05]  /*10880*/  FMNMX.FTZ R4, R4, R0, !PT ;  /* 0x0000000004047209 */ /* 0x000fea0007810000 */
[----:B------:R1:W2:Y:S02]  /*10890*/  SHFL.BFLY PT, R0, R4, 0x1, 0x1f ;  /* 0x0c201f0004007f89 */ /* 0x0002a400000e0000 */
.L_x_2647:
        /* <DEDUP_REMOVED lines=24> */
[--C-:B-1----:R-:W-:Y:S05]  /*10a20*/  FFMA.FTZ R2, R131, c[0x0][0x2d0], -R24.reuse ;  /* 0x0000b40083027a23 */ /* 0x102fea0000010818 */
[----:B------:R1:W3:Y:S10]  /*10a30*/  MUFU.EX2 R130, R2 ;  /* 0x0000000200827308 */ /* 0x0002f40000000800 */
[----:B------:R-:W-:Y:S10]  /*10a40*/  MUFU.EX2 R136, R35 ;  /* 0x0000002300887308 */ /* 0x000ff40000000800 */
[----:B------:R-:W-:Y:S01]  /*10a50*/  MUFU.EX2 R137, R34 ;  /* 0x0000002200897308 */ /* 0x000fe20000000800 */
[--C-:B-1----:R-:W-:Y:S02]  /*10a60*/  FFMA.FTZ R2, R5, c[0x0][0x2d0], -R24.reuse ;  /* 0x0000b40005027a23 */ /* 0x102fe40000010818 */
[----:B------:R-:W-:Y:S07]  /*10a70*/  FFMA.FTZ R5, R9, c[0x0][0x2d0], -R24 ;  /* 0x0000b40009057a23 */ /* 0x000fee0000010818 */
[----:B------:R1:W-:Y:S10]  /*10a80*/  MUFU.EX2 R179, R2 ;  /* 0x0000000200b37308 */ /* 0x0003f40000000800 */
[----:B------:R-:W4:Y:S01]  /*10a90*/  MUFU.EX2 R188, R5 ;  /* 0x0000000500bc7308 */ /* 0x000f220000000800 */
[----:B-1----:R-:W-:Y:S02]  /*10aa0*/  FSEL R2, R109, RZ, P0 ;  /* 0x000000ff6d027208 */ /* 0x002fe40000000000 */
[----:B------:R-:W-:Y:S03]  /*10ab0*/  FSETP.NEU.FTZ.AND P0, PT, R3, -INF , PT ;  /* 0xff8000000300780b */ /* 0x000fe60003f1d000 */
[----:B------:R-:W-:Y:S01]  /*10ac0*/  FADD.FTZ R0, -R2, R110 ;  /* 0x0000006e02007221 */ /* 0x000fe20000010100 */
[----:B------:R-:W-:Y:S03]  /*10ad0*/  FSEL R32, R4, RZ, P0 ;  /* 0x000000ff04207208 */ /* 0x000fe60000000000 */
[----:B------:R-:W-:Y:S01]  /*10ae0*/  FMUL.FTZ R0, R0, c[0x0][0x2d0] ;  /* 0x0000b40000007a20 */ /* 0x000fe20000410000 */
[----:B---3--:R-:W-:Y:S01]  /*10af0*/  F2FP.PACK_AB R12, R130, R10 ;  /* 0x0000000a820c723e */ /* 0x008fe200000000ff */
[--C-:B------:R-:W-:Y:S01]  /*10b00*/  FFMA.FTZ R4, R6, c[0x0][0x2d0], -R32.reuse ;  /* 0x0000b40006047a23 */ /* 0x100fe20000010820 */
[----:B----4-:R-:W-:Y:S01]  /*10b10*/  F2FP.PACK_AB R14, R188, R179 ;  /* 0x000000b3bc0e723e */ /* 0x010fe200000000ff */
[----:B------:R1:W3:Y:S01]  /*10b20*/  MUFU.EX2 R2, R0 ;  /* 0x0000000000027308 */ /* 0x0002e20000000800 */
[--C-:B------:R-:W-:Y:S02]  /*10b30*/  FFMA.FTZ R36, R47, c[0x0][0x2d0], -R32.reuse ;  /* 0x0000b4002f247a23 */ /* 0x100fe40000010820 */
[--C-:B------:R-:W-:Y:S07]  /*10b40*/  FFMA.FTZ R37, R46, c[0x0][0x2d0], -R32.reuse ;  /* 0x0000b4002e257a23 */ /* 0x100fee0000010820 */
[----:B------:R4:W-:Y:S10]  /*10b50*/  MUFU.EX2 R27, R4 ;  /* 0x00000004001b7308 */ /* 0x0009f40000000800 */
[----:B------:R-:W-:Y:S01]  /*10b60*/  MUFU.EX2 R37, R37 ;  /* 0x0000002500257308 */ /* 0x000fe20000000800 */
[----:B-1----:R-:W-:Y:S02]  /*10b70*/  FFMA.FTZ R0, R8, c[0x0][0x2d0], -R32 ;  /* 0x0000b40008007a23 */ /* 0x002fe40000010820 */
[C---:B---3--:R-:W-:Y:S02]  /*10b80*/  FMUL.FTZ R5, R2.reuse, R117 ;  /* 0x0000007502057220 */ /* 0x048fe40000410000 */
[C---:B------:R-:W-:Y:S05]  /*10b90*/  FFMA.FTZ R29, R2.reuse, R225, R10 ;  /* 0x000000e1021d7223 */ /* 0x040fea000001000a */
[----:B------:R-:W1:Y:S01]  /*10ba0*/  MUFU.EX2 R131, R0 ;  /* 0x0000000000837308 */ /* 0x000e620000000800 */
[C---:B------:R-:W-:Y:S02]  /*10bb0*/  FMUL.FTZ R8, R2.reuse, R112 ;  /* 0x0000007002087220 */ /* 0x040fe40000410000 */
[C---:B------:R-:W-:Y:S02]  /*10bc0*/  FMUL.FTZ R9, R2.reuse, R113 ;  /* 0x0000007102097220 */ /* 0x040fe40000410000 */
[--C-:B----4-:R-:W-:Y:S02]  /*10bd0*/  FFMA.FTZ R4, R11, c[0x0][0x2d0], -R32.reuse ;  /* 0x0000b4000b047a23 */ /* 0x110fe40000010820 */
        /* <DEDUP_REMOVED lines=11> */
[----:B-1----:R-:W-:Y:S01]  /*10c90*/  F2FP.PACK_AB R13, R131, R27 ;  /* 0x0000001b830d723e */ /* 0x002fe200000000ff */
[----:B------:R-:W-:Y:S02]  /*10ca0*/  FFMA.FTZ R0, R7, c[0x0][0x2d0], -R32 ;  /* 0x0000b40007007a23 */ /* 0x000fe40000010820 */
[C---:B------:R-:W-:Y:S02]  /*10cb0*/  FMUL.FTZ R85, R2.reuse, R85 ;  /* 0x0000005502557220 */ /* 0x040fe40000410000 */
[C---:B------:R-:W-:Y:S01]  /*10cc0*/  FMUL.FTZ R88, R2.reuse, R88 ;  /* 0x0000005802587220 */ /* 0x040fe20000410000 */
[----:B------:R1:W4:Y:S01]  /*10cd0*/  MUFU.EX2 R178, R0 ;  /* 0x0000000000b27308 */ /* 0x0003220000000800 */
[C---:B------:R-:W-:Y:S02]  /*10ce0*/  FMUL.FTZ R89, R2.reuse, R89 ;  /* 0x0000005902597220 */ /* 0x040fe40000410000 */
[C---:B------:R-:W-:Y:S02]  /*10cf0*/  FMUL.FTZ R92, R2.reuse, R92 ;  /* 0x0000005c025c7220 */ /* 0x040fe40000410000 */
[C---:B---3--:R-:W-:Y:S02]  /*10d00*/  FMUL.FTZ R4, R2.reuse, R116 ;  /* 0x0000007402047220 */ /* 0x048fe40000410000 */
        /* <DEDUP_REMOVED lines=11> */
[----:B----4-:R-:W-:Y:S01]  /*10dc0*/  F2FP.PACK_AB R15, R195, R178 ;  /* 0x000000b2c30f723e */ /* 0x010fe200000000ff */
[----:B------:R-:W-:Y:S01]  /*10dd0*/  FMUL.FTZ R57, R2, R57 ;  /* 0x0000003902397220 */ /* 0x000fe20000410000 */
[----:B------:R-:W-:Y:S01]  /*10de0*/  ISETP.GT.AND P0, PT, R196, R228, PT ;  /* 0x000000e4c400720c */ /* 0x000fe20003f04270 */
[----:B------:R-:W-:Y:S02]  /*10df0*/  FADD.FTZ R0, -R0, R111 ;  /* 0x0000006f00007221 */ /* 0x000fe40000010100 */
[----:B------:R-:W-:Y:S02]  /*10e00*/  FMUL.FTZ R60, R2, R60 ;  /* 0x0000003c023c7220 */ /* 0x000fe40000410000 */
[----:B------:R-:W-:Y:S02]  /*10e10*/  FMUL.FTZ R0, R0, c[0x0][0x2d0] ;  /* 0x0000b40000007a20 */ /* 0x000fe40000410000 */
[C---:B------:R-:W-:Y:S02]  /*10e20*/  FMUL.FTZ R61, R2.reuse, R61 ;  /* 0x0000003d023d7220 */ /* 0x040fe40000410000 */
[C---:B------:R-:W-:Y:S02]  /*10e30*/  FMUL.FTZ R64, R2.reuse, R64 ;  /* 0x0000004002407220 */ /* 0x040fe40000410000 */
[----:B------:R-:W1:Y:S01]  /*10e40*/  MUFU.EX2 R0, R0 ;  /* 0x0000000000007308 */ /* 0x000e620000000800 */
[----:B------:R-:W-:Y:S02]  /*10e50*/  FMUL.FTZ R65, R2, R65 ;  /* 0x0000004102417220 */ /* 0x000fe40000410000 */
[--C-:B------:R-:W-:Y:S07]  /*10e60*/  FFMA.FTZ R2, R135, c[0x0][0x2d0], -R24.reuse ;  /* 0x0000b40087027a23 */ /* 0x100fee0000010818 */
[----:B------:R3:W-:Y:S01]  /*10e70*/  MUFU.EX2 R110, R2 ;  /* 0x00000002006e7308 */ /* 0x0007e20000000800 */
[C---:B-1----:R-:W-:Y:S02]  /*10e80*/  FMUL.FTZ R6, R0.reuse, R118 ;  /* 0x0000007600067220 */ /* 0x042fe40000410000 */
[C---:B------:R-:W-:Y:S02]  /*10e90*/  FMUL.FTZ R7, R0.reuse, R119 ;  /* 0x0000007700077220 */ /* 0x040fe40000410000 */
[C---:B------:R-:W-:Y:S02]  /*10ea0*/  FFMA.FTZ R27, R0.reuse, R226, R27 ;  /* 0x000000e2001b7223 */ /* 0x040fe4000001001b */
[C---:B------:R-:W-:Y:S02]  /*10eb0*/  FMUL.FTZ R10, R0.reuse, R114 ;  /* 0x00000072000a7220 */ /* 0x040fe40000410000 */
[C---:B------:R-:W-:Y:S01]  /*10ec0*/  FMUL.FTZ R11, R0.reuse, R115 ;  /* 0x00000073000b7220 */ /* 0x040fe20000410000 */
[C---:B--2---:R-:W-:Y:S05]  /*10ed0*/  HMMA.16816.F32 R4, R12.reuse, R16, R4 ;  /* 0x000000100c04723c */ /* 0x044fea0000001804 */
[C---:B------:R-:W-:Y:S02]  /*10ee0*/  FMUL.FTZ R70, R0.reuse, R70 ;  /* 0x0000004600467220 */ /* 0x040fe40000410000 */
[C---:B------:R-:W-:Y:S01]  /*10ef0*/  FMUL.FTZ R71, R0.reuse, R71 ;  /* 0x0000004700477220 */ /* 0x040fe20000410000 */
[C---:B------:R-:W-:Y:S01]  /*10f00*/  HMMA.16816.F32 R8, R12.reuse, R18, R8 ;  /* 0x000000120c08723c */ /* 0x040fe20000001808 */
[----:B------:R-:W1:Y:S03]  /*10f10*/  LDSM.16.MT88.4 R16, [R186] ;  /* 0x00000000ba10783b */ /* 0x000e660000004200 */
[C---:B------:R-:W-:Y:S02]  /*10f20*/  FMUL.FTZ R74, R0.reuse, R74 ;  /* 0x0000004a004a7220 */ /* 0x040fe40000410000 */
[C---:B------:R-:W-:Y:S02]  /*10f30*/  FMUL.FTZ R75, R0.reuse, R75 ;  /* 0x0000004b004b7220 */ /* 0x040fe40000410000 */
[C---:B------:R-:W-:Y:S04]  /*10f40*/  FMUL.FTZ R78, R0.reuse, R78 ;  /* 0x0000004e004e7220 */ /* 0x040fe80000410000 */
        /* <DEDUP_REMOVED lines=11> */
[--C-:B---3--:R-:W-:Y:S02]  /*11000*/  FFMA.FTZ R2, R134, c[0x0][0x2d0], -R24.reuse ;  /* 0x0000b40086027a23 */ /* 0x108fe40000010818 */
[C---:B------:R-:W-:Y:S02]  /*11010*/  FMUL.FTZ R102, R0.reuse, R102 ;  /* 0x0000006600667220 */ /* 0x040fe40000410000 */
[----:B------:R2:W-:Y:S01]  /*11020*/  MUFU.EX2 R112, R2 ;  /* 0x0000000200707308 */ /* 0x0005e20000000800 */
[C---:B------:R-:W-:Y:S01]  /*11030*/  FMUL.FTZ R103, R0.reuse, R103 ;  /* 0x0000006700677220 */ /* 0x040fe20000410000 */
[C---:B-1----:R-:W-:Y:S03]  /*11040*/  HMMA.16816.F32 R68, R12.reuse, R16, R68 ;  /* 0x000000100c44723c */ /* 0x042fe60000001844 */
[C---:B------:R-:W-:Y:S02]  /*11050*/  FMUL.FTZ R106, R0.reuse, R106 ;  /* 0x0000006a006a7220 */ /* 0x040fe40000410000 */
        /* <DEDUP_REMOVED lines=8> */
[----:B--2---:R-:W-:Y:S02]  /*110e0*/  FFMA.FTZ R2, R133, c[0x0][0x2d0], -R24 ;  /* 0x0000b40085027a23 */ /* 0x004fe40000010818 */
[C---:B------:R-:W-:Y:S02]  /*110f0*/  FMUL.FTZ R63, R0.reuse, R63 ;  /* 0x0000003f003f7220 */ /* 0x040fe40000410000 */
[----:B------:R2:W-:Y:S01]  /*11100*/  MUFU.EX2 R115, R2 ;  /* 0x0000000200737308 */ /* 0x0005e20000000800 */
[C---:B------:R-:W-:Y:S02]  /*11110*/  FMUL.FTZ R66, R0.reuse, R66 ;  /* 0x0000004200427220 */ /* 0x040fe40000410000 */
[----:B------:R-:W-:Y:S02]  /*11120*/  FMUL.FTZ R67, R0, R67 ;  /* 0x0000004300437220 */ /* 0x000fe40000410000 */
[----:B------:R-:W-:Y:S05]  /*11130*/  FFMA.FTZ R0, R28, c[0x0][0x2d0], -R32 ;  /* 0x0000b4001c007a23 */ /* 0x000fea0000010820 */
[----:B------:R3:W-:Y:S01]  /*11140*/  MUFU.EX2 R200, R0 ;  /* 0x0000000000c87308 */ /* 0x0007e20000000800 */
[C---:B-1----:R-:W-:Y:S03]  /*11150*/  HMMA.16816.F32 R76, R12.reuse, R16, R76 ;  /* 0x000000100c4c723c */ /* 0x042fe6000000184c */
[--C-:B--2---:R-:W-:Y:S06]  /*11160*/  FFMA.FTZ R2, R132, c[0x0][0x2d0], -R24.reuse ;  /* 0x0000b40084027a23 */ /* 0x104fec0000010818 */
[----:B------:R1:W-:Y:S01]  /*11170*/  MUFU.EX2 R201, R2 ;  /* 0x0000000200c97308 */ /* 0x0003e20000000800 */
[C---:B------:R-:W-:Y:S01]  /*11180*/  HMMA.16816.F32 R80, R12.reuse, R18, R80 ;  /* 0x000000120c50723c */ /* 0x040fe20000001850 */
[----:B------:R-:W2:Y:S02]  /*11190*/  LDSM.16.MT88.4 R16, [R189] ;  /* 0x00000000bd10783b */ /* 0x000ea40000004200 */
[----:B---3--:R-:W-:Y:S06]  /*111a0*/  FFMA.FTZ R0, R143, c[0x0][0x2d0], -R24 ;  /* 0x0000b4008f007a23 */ /* 0x008fec0000010818 */
[----:B------:R3:W-:Y:S03]  /*111b0*/  MUFU.EX2 R143, R0 ;  /* 0x00000000008f7308 */ /* 0x0007e60000000800 */
[--C-:B-1----:R-:W-:Y:S07]  /*111c0*/  FFMA.FTZ R2, R20, c[0x0][0x2d0], -R32.reuse ;  /* 0x0000b40014027a23 */ /* 0x102fee0000010820 */
[----:B------:R1:W4:Y:S01]  /*111d0*/  MUFU.EX2 R111, R2 ;  /* 0x00000002006f7308 */ /* 0x0003220000000800 */
[--C-:B---3--:R-:W-:Y:S09]  /*111e0*/  FFMA.FTZ R0, R44, c[0x0][0x2d0], -R32.reuse ;  /* 0x0000b4002c007a23 */ /* 0x108ff20000010820 */
[----:B------:R3:W-:Y:S01]  /*111f0*/  MUFU.EX2 R116, R0 ;  /* 0x0000000000747308 */ /* 0x0007e20000000800 */
[C---:B--2---:R-:W-:Y:S09]  /*11200*/  HMMA.16816.F32 R84, R12.reuse, R16, R84 ;  /* 0x000000100c54723c */ /* 0x044ff20000001854 */
[----:B------:R-:W-:Y:S01]  /*11210*/  MUFU.EX2 R44, R50 ;  /* 0x00000032002c7308 */ /* 0x000fe20000000800 */
[C---:B------:R-:W-:Y:S01]  /*11220*/  HMMA.16816.F32 R88, R12.reuse, R18, R88 ;  /* 0x000000120c58723c */ /* 0x040fe20000001858 */
[----:B------:R-:W2:Y:S02]  /*11230*/  LDSM.16.MT88.4 R16, [R184+0x3000] ;  /* 0x00300000b810783b */ /* 0x000ea40000004200 */
[--C-:B-1----:R-:W-:Y:S06]  /*11240*/  FFMA.FTZ R2, R21, c[0x0][0x2d0], -R32.reuse ;  /* 0x0000b40015027a23 */ /* 0x102fec0000010820 */
[----:B------:R1:W5:Y:S01]  /*11250*/  MUFU.EX2 R114, R2 ;  /* 0x0000000200727308 */ /* 0x0003620000000800 */
[----:B------:R-:W-:Y:S02]  /*11260*/  LDSM.16.MT88.4 R20, [R186+0x800] ;  /* 0x00080000ba14783b */ /* 0x000fe40000004200 */
[--C-:B---3--:R-:W-:Y:S07]  /*11270*/  FFMA.FTZ R0, R45, c[0x0][0x2d0], -R32.reuse ;  /* 0x0000b4002d007a23 */ /* 0x108fee0000010820 */
[----:B------:R3:W-:Y:S10]  /*11280*/  MUFU.EX2 R118, R0 ;  /* 0x0000000000767308 */ /* 0x0007f40000000800 */
[----:B------:R-:W-:Y:S01]  /*11290*/  MUFU.EX2 R45, R40 ;  /* 0x00000028002d7308 */ /* 0x000fe20000000800 */
[----:B-1----:R-:W-:Y:S02]  /*112a0*/  FFMA.FTZ R2, R25, c[0x0][0x2d0], -R32 ;  /* 0x0000b40019027a23 */ /* 0x002fe40000010820 */
[----:B------:R-:W-:Y:S07]  /*112b0*/  FFMA.FTZ R25, R145, c[0x0][0x2d0], -R24 ;  /* 0x0000b40091197a23 */ /* 0x000fee0000010818 */
[----:B------:R1:W1:Y:S01]  /*112c0*/  MUFU.EX2 R113, R2 ;  /* 0x0000000200717308 */ /* 0x0002620000000800 */
[C---:B--2---:R-:W-:Y:S03]  /*112d0*/  HMMA.16816.F32 R92, R12.reuse, R16, R92 ;  /* 0x000000100c5c723c */ /* 0x044fe6000000185c */
[----:B---3--:R-:W-:Y:S06]  /*112e0*/  FFMA.FTZ R0, R48, c[0x0][0x2d0], -R32 ;  /* 0x0000b40030007a23 */ /* 0x008fec0000010820 */
[----:B------:R-:W2:Y:S01]  /*112f0*/  MUFU.EX2 R119, R25 ;  /* 0x0000001900777308 */ /* 0x000ea20000000800 */
[C---:B------:R-:W-:Y:S01]  /*11300*/  HMMA.16816.F32 R96, R12.reuse, R18, R96 ;  /* 0x000000120c60723c */ /* 0x040fe20000001860 */
[----:B------:R-:W3:Y:S08]  /*11310*/  LDSM.16.MT88.4 R16, [R186+0x3000] ;  /* 0x00300000ba10783b */ /* 0x000ef00000004200 */
[----:B------:R2:W-:Y:S03]  /*11320*/  MUFU.EX2 R141, R0 ;  /* 0x00000000008d7308 */ /* 0x0005e60000000800 */
[----:B-1----:R-:W-:Y:S02]  /*11330*/  FFMA.FTZ R2, R144, c[0x0][0x2d0], -R24 ;  /* 0x0000b40090027a23 */ /* 0x002fe40000010818 */
[----:B------:R-:W-:Y:S05]  /*11340*/  FADD.FTZ R24, R130, R29 ;  /* 0x0000001d82187221 */ /* 0x000fea0000010000 */
[----:B------:R1:W1:Y:S10]  /*11350*/  MUFU.EX2 R142, R2 ;  /* 0x00000002008e7308 */ /* 0x0002740000000800 */
[----:B------:R4:W-:Y:S01]  /*11360*/  MUFU.EX2 R130, R39 ;  /* 0x0000002700827308 */ /* 0x0009e20000000800 */
[----:B--2---:R-:W-:Y:S09]  /*11370*/  FFMA.FTZ R0, R49, c[0x0][0x2d0], -R32 ;  /* 0x0000b40031007a23 */ /* 0x004ff20000010820 */
[----:B------:R2:W2:Y:S01]  /*11380*/  MUFU.EX2 R140, R0 ;  /* 0x00000000008c7308 */ /* 0x0004a20000000800 */
[C---:B---3--:R-:W-:Y:S03]  /*11390*/  HMMA.16816.F32 R100, R12.reuse, R16, R100 ;  /* 0x000000100c64723c */ /* 0x048fe60000001864 */
[----:B-1----:R-:W-:Y:S04]  /*113a0*/  FADD.FTZ R2, R131, R27 ;  /* 0x0000001b83027221 */ /* 0x002fe80000010000 */
[----:B------:R-:W-:Y:S01]  /*113b0*/  FADD.FTZ R28, R178, R2 ;  /* 0x00000002b21c7221 */ /* 0x000fe20000010000 */
[C---:B------:R-:W-:Y:S01]  /*113c0*/  HMMA.16816.F32 R104, R12.reuse, R18, R104 ;  /* 0x000000120c68723c */ /* 0x040fe20000001868 */
[----:B------:R-:W1:Y:S01]  /*113d0*/  LDSM.16.MT88.4 R16, [R185+0x3000] ;  /* 0x00300000b910783b */ /* 0x000e620000004200 */
[----:B------:R3:W-:Y:S02]  /*113e0*/  MUFU.EX2 R131, R38 ;  /* 0x0000002600837308 */ /* 0x0007e40000000800 */
[----:B------:R-:W-:Y:S02]  /*113f0*/  FADD.FTZ R28, R195, R28 ;  /* 0x0000001cc31c7221 */ /* 0x000fe40000010000 */
[----:B----4-:R-:W-:Y:S02]  /*11400*/  FFMA.FTZ R39, R43, c[0x0][0x2d0], -R32 ;  /* 0x0000b4002b277a23 */ /* 0x010fe40000010820 */
[----:B------:R-:W-:Y:S02]  /*11410*/  FADD.FTZ R33, R111, R28 ;  /* 0x0000001c6f217221 */ /* 0x000fe40000010000 */
[----:B------:R-:W-:Y:S02]  /*11420*/  LDSM.16.MT88.4 R28, [R185+0x1800] ;  /* 0x00180000b91c783b */ /* 0x000fe40000004200 */
[----:B------:R-:W-:Y:S01]  /*11430*/  MUFU.EX2 R43, R51 ;  /* 0x00000033002b7308 */ /* 0x000fe20000000800 */
[----:B--2---:R-:W-:Y:S05]  /*11440*/  FADD.FTZ R0, R179, R24 ;  /* 0x00000018b3007221 */ /* 0x004fea0000010000 */
[----:B------:R-:W-:Y:S01]  /*11450*/  LDSM.16.MT88.4 R24, [R185+0x1000] ;  /* 0x00100000b918783b */ /* 0x000fe20000004200 */
[----:B------:R-:W-:Y:S02]  /*11460*/  FADD.FTZ R2, R188, R0 ;  /* 0x00000000bc027221 */ /* 0x000fe40000010000 */
[----:B------:R-:W-:Y:S01]  /*11470*/  FFMA.FTZ R0, R128, c[0x0][0x2d0], -R32 ;  /* 0x0000b40080007a23 */ /* 0x000fe20000010820 */
[----:B------:R-:W-:Y:S01]  /*11480*/  MUFU.EX2 R40, R36 ;  /* 0x0000002400287308 */ /* 0x000fe20000000800 */
[----:B------:R-:W-:Y:S04]  /*11490*/  FADD.FTZ R2, R110, R2 ;  /* 0x000000026e027221 */ /* 0x000fe80000010000 */
[C---:B------:R-:W-:Y:S02]  /*114a0*/  FADD.FTZ R34, R112.reuse, R2 ;  /* 0x0000000270227221 */ /* 0x040fe40000010000 */
[----:B------:R-:W-:Y:S02]  /*114b0*/  FFMA.FTZ R2, R177, c[0x0][0x2d0], -R32 ;  /* 0x0000b400b1027a23 */ /* 0x000fe40000010820 */
[----:B---3--:R-:W-:Y:S01]  /*114c0*/  FADD.FTZ R38, R115, R34 ;  /* 0x0000002273267221 */ /* 0x008fe20000010000 */
[----:B------:R2:W3:Y:S01]  /*114d0*/  MUFU.EX2 R135, R0 ;  /* 0x0000000000877308 */ /* 0x0004e20000000800 */
[C---:B-1----:R-:W-:Y:S09]  /*114e0*/  HMMA.16816.F32 R52, R12.reuse, R16, R52 ;  /* 0x000000100c34723c */ /* 0x042ff20000001834 */
[----:B------:R-:W-:Y:S01]  /*114f0*/  MUFU.EX2 R128, R42 ;  /* 0x0000002a00807308 */ /* 0x000fe20000000800 */
[C---:B------:R-:W-:Y:S01]  /*11500*/  HMMA.16816.F32 R56, R12.reuse, R18, R56 ;  /* 0x000000120c38723c */ /* 0x040fe20000001838 */
[----:B------:R-:W1:Y:S08]  /*11510*/  LDSM.16.MT88.4 R16, [R187+0x3000] ;  /* 0x00300000bb10783b */ /* 0x000e700000004200 */
[----:B------:R-:W-:Y:S03]  /*11520*/  MUFU.EX2 R42, R108 ;  /* 0x0000006c002a7308 */ /* 0x000fe60000000800 */
[--C-:B--2---:R-:W-:Y:S07]  /*11530*/  FFMA.FTZ R0, R129, c[0x0][0x2d0], -R32.reuse ;  /* 0x0000b40081007a23 */ /* 0x104fee0000010820 */
[----:B------:R2:W4:Y:S10]  /*11540*/  MUFU.EX2 R134, R0 ;  /* 0x0000000000867308 */ /* 0x0005340000000800 */
[----:B------:R-:W-:Y:S10]  /*11550*/  MUFU.EX2 R129, R41 ;  /* 0x0000002900817308 */ /* 0x000ff40000000800 */
[----:B------:R3:W-:Y:S01]  /*11560*/  MUFU.EX2 R41, R2 ;  /* 0x0000000200297308 */ /* 0x0007e20000000800 */
[----:B--2---:R-:W-:Y:S01]  /*11570*/  FFMA.FTZ R0, R147, c[0x0][0x2d0], -R32 ;  /* 0x0000b40093007a23 */ /* 0x004fe20000010820 */
[C---:B-1----:R-:W-:Y:S08]  /*11580*/  HMMA.16816.F32 R60, R12.reuse, R16, R60 ;  /* 0x000000100c3c723c */ /* 0x042ff0000000183c */
[----:B------:R1:W2:Y:S01]  /*11590*/  MUFU.EX2 R133, R0 ;  /* 0x0000000000857308 */ /* 0x0002a20000000800 */
[----:B------:R-:W-:Y:S01]  /*115a0*/  HMMA.16816.F32 R64, R12, R18, R64 ;  /* 0x000000120c40723c */ /* 0x000fe20000001840 */
[----:B------:R-:W2:Y:S08]  /*115b0*/  LDSM.16.MT88.4 R16, [R184+0x800] ;  /* 0x00080000b810783b */ /* 0x000eb00000004200 */
[----:B------:R-:W-:Y:S03]  /*115c0*/  MUFU.EX2 R39, R39 ;  /* 0x0000002700277308 */ /* 0x000fe60000000800 */
[----:B------:R-:W-:Y:S01]  /*115d0*/  F2FP.PACK_AB R12, R112, R110 ;  /* 0x0000006e700c723e */ /* 0x000fe200000000ff */
[C---:B---3--:R-:W-:Y:S01]  /*115e0*/  FADD.FTZ R2, R201.reuse, R38 ;  /* 0x00000026c9027221 */ /* 0x048fe20000010000 */
[----:B------:R-:W-:Y:S02]  /*115f0*/  F2FP.PACK_AB R14, R201, R115 ;  /* 0x00000073c90e723e */ /* 0x000fe400000000ff */
[----:B-----5:R-:W-:Y:S01]  /*11600*/  F2FP.PACK_AB R13, R114, R111 ;  /* 0x0000006f720d723e */ /* 0x020fe200000000ff */
[----:B------:R-:W-:Y:S01]  /*11610*/  FADD.FTZ R2, R117, R2 ;  /* 0x0000000275027221 */ /* 0x000fe20000010000 */
[----:B------:R-:W-:Y:S03]  /*11620*/  F2FP.PACK_AB R15, R200, R113 ;  /* 0x00000071c80f723e */ /* 0x000fe600000000ff */
[----:B------:R-:W-:Y:S02]  /*11630*/  FADD.FTZ R2, R119, R2 ;  /* 0x0000000277027221 */ /* 0x000fe40000010000 */
[--C-:B-1----:R-:W-:Y:S04]  /*11640*/  FFMA.FTZ R0, R148, c[0x0][0x2d0], -R32.reuse ;  /* 0x0000b40094007a23 */ /* 0x102fe80000010820 */
[----:B------:R1:W3:Y:S01]  /*11650*/  MUFU.EX2 R132, R0 ;  /* 0x0000000000847308 */ /* 0x0002e20000000800 */
[C---:B--2---:R-:W-:Y:S03]  /*11660*/  HMMA.16816.F32 R4, R12.reuse, R16, R4 ;  /* 0x000000100c04723c */ /* 0x044fe60000001804 */
[--C-:B-1----:R-:W-:Y:S05]  /*11670*/  FFMA.FTZ R0, R149, c[0x0][0x2d0], -R32.reuse ;  /* 0x0000b40095007a23 */ /* 0x102fea0000010820 */
[C---:B------:R-:W-:Y:S01]  /*11680*/  HMMA.16816.F32 R8, R12.reuse, R18, R8 ;  /* 0x000000120c08723c */ /* 0x040fe20000001808 */
[----:B------:R-:W1:Y:S01]  /*11690*/  LDSM.16.MT88.4 R16, [R185+0x800] ;  /* 0x00080000b910783b */ /* 0x000e620000004200 */
[----:B------:R2:W5:Y:S06]  /*116a0*/  MUFU.EX2 R111, R0 ;  /* 0x00000000006f7308 */ /* 0x00056c0000000800 */
[C---:B------:R-:W-:Y:S08]  /*116b0*/  HMMA.16816.F32 R68, R12.reuse, R20, R68 ;  /* 0x000000140c44723c */ /* 0x040ff00000001844 */
[C---:B------:R-:W-:Y:S01]  /*116c0*/  HMMA.16816.F32 R72, R12.reuse, R22, R72 ;  /* 0x000000160c48723c */ /* 0x040fe20000001848 */
[----:B------:R-:W3:Y:S03]  /*116d0*/  LDSM.16.MT88.4 R20, [R187+0x800] ;  /* 0x00080000bb14783b */ /* 0x000ee60000004200 */
[--C-:B--2---:R-:W-:Y:S04]  /*116e0*/  FFMA.FTZ R0, R150, c[0x0][0x2d0], -R32.reuse ;  /* 0x0000b40096007a23 */ /* 0x104fe80000010820 */
[----:B------:R2:W2:Y:S01]  /*116f0*/  MUFU.EX2 R110, R0 ;  /* 0x00000000006e7308 */ /* 0x0004a20000000800 */
[C---:B-1----:R-:W-:Y:S08]  /*11700*/  HMMA.16816.F32 R76, R12.reuse, R16, R76 ;  /* 0x000000100c4c723c */ /* 0x042ff0000000184c */
[C---:B------:R-:W-:Y:S01]  /*11710*/  HMMA.16816.F32 R80, R12.reuse, R18, R80 ;  /* 0x000000120c50723c */ /* 0x040fe20000001850 */
[----:B------:R-:W1:Y:S03]  /*11720*/  LDSM.16.MT88.4 R16, [R184+0x3800] ;  /* 0x00380000b810783b */ /* 0x000e660000004200 */
[--C-:B--2---:R-:W-:Y:S04]  /*11730*/  FFMA.FTZ R0, R151, c[0x0][0x2d0], -R32.reuse ;  /* 0x0000b40097007a23 */ /* 0x104fe80000010820 */
[C---:B---3--:R-:W-:Y:S01]  /*11740*/  HMMA.16816.F32 R84, R12.reuse, R20, R84 ;  /* 0x000000140c54723c */ /* 0x048fe20000001854 */
[----:B------:R2:W3:Y:S07]  /*11750*/  MUFU.EX2 R49, R0 ;  /* 0x0000000000317308 */ /* 0x0004ee0000000800 */
[C---:B------:R-:W-:Y:S01]  /*11760*/  HMMA.16816.F32 R88, R12.reuse, R22, R88 ;  /* 0x000000160c58723c */ /* 0x040fe20000001858 */
[----:B------:R-:W3:Y:S03]  /*11770*/  LDSM.16.MT88.4 R20, [R186+0x3800] ;  /* 0x00380000ba14783b */ /* 0x000ee60000004200 */
[----:B--2---:R-:W-:Y:S04]  /*11780*/  FFMA.FTZ R0, R176, c[0x0][0x2d0], -R32 ;  /* 0x0000b400b0007a23 */ /* 0x004fe80000010820 */
[----:B------:R2:W2:Y:S01]  /*11790*/  MUFU.EX2 R48, R0 ;  /* 0x0000000000307308 */ /* 0x0004a20000000800 */
[C---:B-1----:R-:W-:Y:S08]  /*117a0*/  HMMA.16816.F32 R92, R12.reuse, R16, R92 ;  /* 0x000000100c5c723c */ /* 0x042ff0000000185c */
[C---:B------:R-:W-:Y:S01]  /*117b0*/  HMMA.16816.F32 R96, R12.reuse, R18, R96 ;  /* 0x000000120c60723c */ /* 0x040fe20000001860 */
[----:B------:R-:W1:Y:S07]  /*117c0*/  LDSM.16.MT88.4 R16, [R185+0x3800] ;  /* 0x00380000b910783b */ /* 0x000e6e0000004200 */
[C---:B---3--:R-:W-:Y:S04]  /*117d0*/  HMMA.16816.F32 R100, R12.reuse, R20, R100 ;  /* 0x000000140c64723c */ /* 0x048fe80000001864 */
[----:B--2---:R-:W-:Y:S04]  /*117e0*/  FADD.FTZ R0, R114, R33 ;  /* 0x0000002172007221 */ /* 0x004fe80000010000 */
[C---:B------:R-:W-:Y:S01]  /*117f0*/  HMMA.16816.F32 R104, R12.reuse, R22, R104 ;  /* 0x000000160c68723c */ /* 0x040fe20000001868 */
[----:B------:R-:W2:Y:S03]  /*11800*/  LDSM.16.MT88.4 R20, [R187+0x3800] ;  /* 0x00380000bb14783b */ /* 0x000ea60000004200 */
[----:B------:R-:W-:Y:S04]  /*11810*/  FADD.FTZ R0, R113, R0 ;  /* 0x0000000071007221 */ /* 0x000fe80000010000 */
[----:B------:R-:W-:Y:S01]  /*11820*/  FADD.FTZ R0, R200, R0 ;  /* 0x00000000c8007221 */ /* 0x000fe20000010000 */
[----:B------:R-:W-:Y:S03]  /*11830*/  LDSM.16.MT88.4 R32, [R187+0x2000] ;  /* 0x00200000bb20783b */ /* 0x000fe60000004200 */
[----:B------:R-:W-:Y:S04]  /*11840*/  FADD.FTZ R0, R116, R0 ;  /* 0x0000000074007221 */ /* 0x000fe80000010000 */
[----:B------:R-:W-:Y:S01]  /*11850*/  FADD.FTZ R36, R118, R0 ;  /* 0x0000000076247221 */ /* 0x000fe20000010000 */
[----:B------:R-:W-:Y:S01]  /*11860*/  LDSM.16.MT88.4 R112, [R184+0x2800] ;  /* 0x00280000b870783b */ /* 0x000fe20000004200 */
[----:B------:R-:W-:Y:S02]  /*11870*/  FADD.FTZ R0, R142, R2 ;  /* 0x000000028e007221 */ /* 0x000fe40000010000 */
[----:B------:R-:W-:Y:S02]  /*11880*/  FADD.FTZ R2, R141, R36 ;  /* 0x000000248d027221 */ /* 0x000fe40000010000 */
[----:B------:R-:W-:Y:S02]  /*11890*/  FADD.FTZ R0, R143, R0 ;  /* 0x000000008f007221 */ /* 0x000fe40000010000 */
[----:B------:R-:W-:Y:S01]  /*118a0*/  FADD.FTZ R2, R140, R2 ;  /* 0x000000028c027221 */ /* 0x000fe20000010000 */
[C---:B-1----:R-:W-:Y:S03]  /*118b0*/  HMMA.16816.F32 R52, R12.reuse, R16, R52 ;  /* 0x000000100c34723c */ /* 0x042fe60000001834 */
[----:B------:R-:W-:Y:S02]  /*118c0*/  FADD.FTZ R0, R138, R0 ;  /* 0x000000008a007221 */ /* 0x000fe40000010000 */
[----:B------:R-:W-:Y:S02]  /*118d0*/  FADD.FTZ R2, R135, R2 ;  /* 0x0000000287027221 */ /* 0x000fe40000010000 */
[----:B------:R-:W-:Y:S01]  /*118e0*/  FADD.FTZ R0, R139, R0 ;  /* 0x000000008b007221 */ /* 0x000fe20000010000 */
[C---:B------:R-:W-:Y:S01]  /*118f0*/  HMMA.16816.F32 R56, R12.reuse, R18, R56 ;  /* 0x000000120c38723c */ /* 0x040fe20000001838 */
[----:B------:R-:W1:Y:S03]  /*11900*/  LDSM.16.MT88.4 R16, [R184+0x1000] ;  /* 0x00100000b810783b */ /* 0x000e660000004200 */
[----:B----4-:R-:W-:Y:S02]  /*11910*/  FADD.FTZ R2, R134, R2 ;  /* 0x0000000286027221 */ /* 0x010fe40000010000 */
[----:B------:R-:W-:Y:S02]  /*11920*/  FADD.FTZ R0, R137, R0 ;  /* 0x0000000089007221 */ /* 0x000fe40000010000 */
[C---:B--2---:R-:W-:Y:S04]  /*11930*/  HMMA.16816.F32 R60, R12.reuse, R20, R60 ;  /* 0x000000140c3c723c */ /* 0x044fe8000000183c */
[----:B------:R-:W-:Y:S02]  /*11940*/  FADD.FTZ R2, R133, R2 ;  /* 0x0000000285027221 */ /* 0x000fe40000010000 */
[----:B------:R-:W-:Y:S02]  /*11950*/  FADD.FTZ R0, R136, R0 ;  /* 0x0000000088007221 */ /* 0x000fe40000010000 */
[----:B------:R-:W-:Y:S01]  /*11960*/  HMMA.16816.F32 R64, R12, R22, R64 ;  /* 0x000000160c40723c */ /* 0x000fe20000001840 */
[----:B------:R-:W2:Y:S03]  /*11970*/  LDSM.16.MT88.4 R20, [R186+0x1000] ;  /* 0x00100000ba14783b */ /* 0x000ea60000004200 */
[----:B------:R-:W-:Y:S02]  /*11980*/  FADD.FTZ R2, R132, R2 ;  /* 0x0000000284027221 */ /* 0x000fe40000010000 */
[----:B------:R-:W-:Y:S01]  /*11990*/  FADD.FTZ R0, R128, R0 ;  /* 0x0000000080007221 */ /* 0x000fe20000010000 */
[----:B------:R-:W-:Y:S01]  /*119a0*/  F2FP.PACK_AB R12, R119, R117 ;  /* 0x00000075770c723e */ /* 0x000fe200000000ff */
[----:B-----5:R-:W-:Y:S01]  /*119b0*/  FADD.FTZ R2, R111, R2 ;  /* 0x000000026f027221 */ /* 0x020fe20000010000 */
[----:B------:R-:W-:Y:S03]  /*119c0*/  F2FP.PACK_AB R14, R143, R142 ;  /* 0x0000008e8f0e723e */ /* 0x000fe600000000ff */
[----:B------:R-:W-:Y:S01]  /*119d0*/  F2FP.PACK_AB R13, R118, R116 ;  /* 0x00000074760d723e */ /* 0x000fe200000000ff */
[----:B------:R-:W-:Y:S01]  /*119e0*/  FADD.FTZ R0, R130, R0 ;  /* 0x0000000082007221 */ /* 0x000fe20000010000 */
[----:B------:R-:W-:Y:S01]  /*119f0*/  F2FP.PACK_AB R15, R140, R141 ;  /* 0x0000008d8c0f723e */ /* 0x000fe200000000ff */
[----:B------:R-:W-:Y:S02]  /*11a00*/  FADD.FTZ R2, R110, R2 ;  /* 0x000000026e027221 */ /* 0x000fe40000010000 */
[----:B------:R-:W-:Y:S02]  /*11a10*/  FADD.FTZ R0, R131, R0 ;  /* 0x0000000083007221 */ /* 0x000fe40000010000 */
[----:B------:R-:W-:Y:S02]  /*11a20*/  FADD.FTZ R2, R49, R2 ;  /* 0x0000000231027221 */ /* 0x000fe40000010000 */
[----:B------:R-:W-:Y:S01]  /*11a30*/  FADD.FTZ R0, R129, R0 ;  /* 0x0000000081007221 */ /* 0x000fe20000010000 */
        /* <DEDUP_REMOVED lines=21> */
[C---:B--2---:R-:W-:Y:S08]  /*11b90*/  HMMA.16816.F32 R60, R12.reuse, R20, R60 ;  /* 0x000000140c3c723c */ /* 0x044ff0000000183c */
[----:B------:R-:W-:Y:S01]  /*11ba0*/  HMMA.16816.F32 R64, R12, R22, R64 ;  /* 0x000000160c40723c */ /* 0x000fe20000001840 */
[----:B------:R-:W2:Y:S06]  /*11bb0*/  LDSM.16.MT88.4 R20, [R187+0x1800] ;  /* 0x00180000bb14783b */ /* 0x000eac0000004200 */
[----:B------:R-:W-:Y:S02]  /*11bc0*/  F2FP.PACK_AB R12, R139, R138 ;  /* 0x0000008a8b0c723e */ /* 0x000fe400000000ff */
[----:B------:R-:W-:Y:S03]  /*11bd0*/  F2FP.PACK_AB R14, R136, R137 ;  /* 0x00000089880e723e */ /* 0x000fe600000000ff */
[----:B------:R-:W-:Y:S02]  /*11be0*/  F2FP.PACK_AB R13, R134, R135 ;  /* 0x00000087860d723e */ /* 0x000fe400000000ff */
[----:B------:R-:W-:Y:S07]  /*11bf0*/  F2FP.PACK_AB R15, R132, R133 ;  /* 0x00000085840f723e */ /* 0x000fee00000000ff */
        /* <DEDUP_REMOVED lines=27> */
[----:B------:R-:W-:Y:S02]  /*11db0*/  F2FP.PACK_AB R15, R48, R49 ;  /* 0x00000031300f723e */ /* 0x000fe400000000ff */
[----:B------:R-:W-:Y:S02]  /*11dc0*/  MOV R110, R109 ;  /* 0x0000006d006e7202 */ /* 0x000fe40000000f00 */
[----:B------:R-:W-:Y:S03]  /*11dd0*/  MOV R111, R3 ;  /* 0x00000003006f7202 */ /* 0x000fe60000000f00 */
        /* <DEDUP_REMOVED lines=22> */
[----:B------:R-:W-:Y:S01]  /*11f40*/  HMMA.16816.F32 R64, R12, R30, R64 ;  /* 0x0000001e0c40723c */ /* 0x000fe20000001840 */
[----:B------:R-:W3:Y:S06]  /*11f50*/  LDSM.16.MT88.4 R28, [R186+0x5800] ;  /* 0x00580000ba1c783b */ /* 0x000eec0000004200 */
[----:B------:R-:W-:Y:S02]  /*11f60*/  F2FP.PACK_AB R12, R43, R42 ;  /* 0x0000002a2b0c723e */ /* 0x000fe400000000ff */
[----:B------:R-:W-:Y:S03]  /*11f70*/  F2FP.PACK_AB R14, R45, R44 ;  /* 0x0000002c2d0e723e */ /* 0x000fe600000000ff */
[----:B------:R-:W-:Y:S02]  /*11f80*/  F2FP.PACK_AB R13, R40, R41 ;  /* 0x00000029280d723e */ /* 0x000fe400000000ff */
[----:B------:R-:W-:Y:S07]  /*11f90*/  F2FP.PACK_AB R15, R39, R37 ;  /* 0x00000025270f723e */ /* 0x000fee00000000ff */
[C---:B------:R-:W-:Y:S01]  /*11fa0*/  HMMA.16816.F32 R116, R12.reuse, R112, R4 ;  /* 0x000000700c74723c */ /* 0x040fe20000001804 */
[----:B------:R-:W5:Y:S07]  /*11fb0*/  LDSM.16.MT88.4 R4, [R185+0x5800] ;  /* 0x00580000b904783b */ /* 0x000f6e0000004200 */
[C---:B------:R-:W-:Y:S01]  /*11fc0*/  HMMA.16816.F32 R112, R12.reuse, R114, R8 ;  /* 0x000000720c70723c */ /* 0x040fe20000001808 */
[----:B------:R-:W3:Y:S07]  /*11fd0*/  LDSM.16.MT88.4 R8, [R187+0x5800] ;  /* 0x00580000bb08783b */ /* 0x000eee0000004200 */
[C---:B-1----:R-:W-:Y:S08]  /*11fe0*/  HMMA.16816.F32 R68, R12.reuse, R16, R68 ;  /* 0x000000100c44723c */ /* 0x042ff00000001844 */
[C---:B------:R-:W-:Y:S08]  /*11ff0*/  HMMA.16816.F32 R72, R12.reuse, R18, R72 ;  /* 0x000000120c48723c */ /* 0x040ff00000001848 */
[C---:B----4-:R-:W-:Y:S08]  /*12000*/  HMMA.16816.F32 R76, R12.reuse, R20, R76 ;  /* 0x000000140c4c723c */ /* 0x050ff0000000184c */
[C---:B------:R-:W-:Y:S08]  /*12010*/  HMMA.16816.F32 R80, R12.reuse, R22, R80 ;  /* 0x000000160c50723c */ /* 0x040ff00000001850 */
[C---:B--2---:R-:W-:Y:S08]  /*12020*/  HMMA.16816.F32 R84, R12.reuse, R24, R84 ;  /* 0x000000180c54723c */ /* 0x044ff00000001854 */
[C---:B------:R-:W-:Y:S08]  /*12030*/  HMMA.16816.F32 R88, R12.reuse, R26, R88 ;  /* 0x0000001a0c58723c */ /* 0x040ff00000001858 */
[C---:B------:R-:W-:Y:S08]  /*12040*/  HMMA.16816.F32 R92, R12.reuse, R32, R92 ;  /* 0x000000200c5c723c */ /* 0x040ff0000000185c */
[C---:B------:R-:W-:Y:S08]  /*12050*/  HMMA.16816.F32 R96, R12.reuse, R34, R96 ;  /* 0x000000220c60723c */ /* 0x040ff00000001860 */
[C---:B---3--:R-:W-:Y:S08]  /*12060*/  HMMA.16816.F32 R100, R12.reuse, R28, R100 ;  /* 0x0000001c0c64723c */ /* 0x048ff00000001864 */
[C---:B------:R-:W-:Y:S08]  /*12070*/  HMMA.16816.F32 R104, R12.reuse, R30, R104 ;  /* 0x0000001e0c68723c */ /* 0x040ff00000001868 */
[C---:B-----5:R-:W-:Y:S07]  /*12080*/  HMMA.16816.F32 R52, R12.reuse, R4, R52 ;  /* 0x000000040c34723c */ /* 0x060fee0000001834 */
[----:B------:R-:W-:Y:S01]  /*12090*/  FADD.FTZ R4, R48, R2 ;  /* 0x0000000230047221 */ /* 0x000fe20000010000 */
[C---:B------:R-:W-:Y:S04]  /*120a0*/  HMMA.16816.F32 R56, R12.reuse, R6, R56 ;  /* 0x000000060c38723c */ /* 0x040fe80000001838 */
[----:B------:R-:W-:Y:S02]  /*120b0*/  FADD.FTZ R2, R42, R0 ;  /* 0x000000002a027221 */ /* 0x000fe40000010000 */
[----:B------:R-:W-:Y:S02]  /*120c0*/  FADD.FTZ R0, R41, R4 ;  /* 0x0000000429007221 */ /* 0x000fe40000010000 */
[C---:B------:R-:W-:Y:S04]  /*120d0*/  HMMA.16816.F32 R60, R12.reuse, R8, R60 ;  /* 0x000000080c3c723c */ /* 0x040fe8000000183c */
[----:B------:R-:W-:Y:S02]  /*120e0*/  FADD.FTZ R2, R43, R2 ;  /* 0x000000022b027221 */ /* 0x000fe40000010000 */
[----:B------:R-:W-:Y:S02]  /*120f0*/  FADD.FTZ R0, R40, R0 ;  /* 0x0000000028007221 */ /* 0x000fe40000010000 */
[----:B------:R-:W-:Y:S04]  /*12100*/  HMMA.16816.F32 R64, R12, R10, R64 ;  /* 0x0000000a0c40723c */ /* 0x000fe80000001840 */
[----:B------:R-:W-:Y:S02]  /*12110*/  FADD.FTZ R4, R44, R2 ;  /* 0x000000022c047221 */ /* 0x000fe40000010000 */
[----:B------:R-:W-:Y:S01]  /*12120*/  FADD.FTZ R2, R37, R0 ;  /* 0x0000000025027221 */ /* 0x000fe20000010000 */
[----:B------:R-:W-:Y:S01]  /*12130*/  IADD3 R0, R196, -0x1, RZ ;  /* 0xffffffffc4007810 */ /* 0x000fe20007ffe0ff */
[----:B------:R-:W-:Y:S01]  /*12140*/  FADD.FTZ R225, R45, R4 ;  /* 0x000000042de17221 */ /* 0x000fe20000010000 */
[----:B------:R-:W-:Y:S03]  /*12150*/  MOV R4, R3 ;  /* 0x0000000300047202 */ /* 0x000fe60000000f00 */
[----:B------:R-:W-:Y:S01]  /*12160*/  MOV R196, R0 ;  /* 0x0000000000c47202 */ /* 0x000fe20000000f00 */
[----:B------:R-:W-:Y:S01]  /*12170*/  FADD.FTZ R226, R39, R2 ;  /* 0x0000000227e27221 */ /* 0x000fe20000010000 */
[----:B------:R-:W-:-:S05]  /*12180*/  @P0 BRA `(.L_x_2553) ;  /* 0xffffbf1000000947 */ /* 0x000fca000383ffff */
.L_x_2535:
[----:B------:R-:W-:Y:S05]  /*12190*/  BRA.DIV ~URZ, `(.L_x_2554) ;  /* 0x000067f27f007947 */ /* 0x000fea000b800000 */
[----:B------:R1:W2:Y:S02]  /*121a0*/  SHFL.BFLY PT, R0, R225, 0x2, 0x1f ;  /* 0x0c401f00e1007f89 */ /* 0x0002a400000e0000 */
.L_x_2648:
[----:B--2---:R-:W-:Y:S01]  /*121b0*/  FADD.FTZ R5, R0, R225 ;  /* 0x000000e100057221 */ /* 0x004fe20000010000 */
[----:B------:R-:W-:Y:S05]  /*121c0*/  BRA.DIV ~URZ, `(.L_x_2555) ;  /* 0x000068127f007947 */ /* 0x000fea000b800000 */
[----:B------:R-:W2:Y:S04]  /*121d0*/  SHFL.BFLY PT, R0, R226, 0x2, 0x1f ;  /* 0x0c401f00e2007f89 */ /* 0x000ea800000e0000 */
[----:B------:R-:W3:Y:S01]  /*121e0*/  SHFL.BFLY PT, R2, R5, 0x1, 0x1f ;  /* 0x0c201f0005027f89 */ /* 0x000ee200000e0000 */
[----:B--2---:R-:W-:-:S02]  /*121f0*/  FADD.FTZ R6, R0, R226 ;  /* 0x000000e200067221 */ /* 0x004fc40000010000 */
[----:B---3--:R-:W-:-:S03]  /*12200*/  FADD.FTZ R5, R5, R2 ;  /* 0x0000000205057221 */ /* 0x008fc60000010000 */
[----:B------:R2:W3:Y:S04]  /*12210*/  SHFL.BFLY PT, R3, R6, 0x1, 0x1f ;  /* 0x0c201f0006037f89 */ /* 0x0004e800000e0000 */
.L_x_2649:
[----:B------:R-:W-:Y:S01]  /*12220*/  FSETP.NE.FTZ.AND P1, PT, R5, RZ, PT ;  /* 0x000000ff0500720b */ /* 0x000fe20003f35000 */
[----:B---3--:R-:W-:Y:S01]  /*12230*/  FADD.FTZ R3, R3, R6 ;  /* 0x0000000603037221 */ /* 0x008fe20000010000 */
[----:B------:R-:W-:Y:S02]  /*12240*/  MOV R2, RZ ;  /* 0x000000ff00027202 */ /* 0x000fe40000000f00 */
[----:B------:R-:W-:Y:S02]  /*12250*/  MOV R0, RZ ;  /* 0x000000ff00007202 */ /* 0x000fe40000000f00 */
[----:B------:R-:W-:Y:S02]  /*12260*/  FSETP.NE.FTZ.AND P0, PT, R3, RZ, PT ;  /* 0x000000ff0300720b */ /* 0x000fe40003f15000 */
[----:B------:R-:W-:Y:S02]  /*12270*/  MOV R23, 0xff800000 ;  /* 0xff80000000177802 */ /* 0x000fe40000000f00 */
[----:B------:R-:W-:-:S03]  /*12280*/  MOV R22, 0xff800000 ;  /* 0xff80000000167802 */ /* 0x000fc60000000f00 */
[----:B------:R-:W3:Y:S08]  /*12290*/  @P1 MUFU.LG2 R7, R5 ;  /* 0x0000000500071308 */ /* 0x000ef00000000c00 */
[----:B------:R4:W5:Y:S01]  /*122a0*/  @P1 MUFU.RCP R2, R5 ;  /* 0x0000000500021308 */ /* 0x0009620000001000 */
[----:B---3--:R-:W-:-:S07]  /*122b0*/  @P1 FMUL.FTZ R7, R7, 0.69314718246459960938 ;  /* 0x3f31721807071820 */ /* 0x008fce0000410000 */
[----:B------:R-:W3:Y:S01]  /*122c0*/  @P0 MUFU.RCP R0, R3 ;  /* 0x0000000300000308 */ /* 0x000ee20000001000 */
[----:B----4-:R-:W-:Y:S01]  /*122d0*/  @P1 MOV R5, 0x3f317218 ;  /* 0x3f31721800051802 */ /* 0x010fe20000000f00 */
[C---:B-----5:R-:W-:Y:S02]  /*122e0*/  FMUL.FTZ R28, R2.reuse, R68 ;  /* 0x00000044021c7220 */ /* 0x060fe40000410000 */
[C---:B------:R-:W-:Y:S02]  /*122f0*/  FMUL.FTZ R29, R2.reuse, R69 ;  /* 0x00000045021d7220 */ /* 0x040fe40000410000 */
[----:B------:R-:W-:Y:S02]  /*12300*/  @P1 FMUL.FTZ R5, R5, c[0x0][0x2d0] ;  /* 0x0000b40005051a20 */ /* 0x000fe40000410000 */
[C---:B------:R-:W-:Y:S02]  /*12310*/  FMUL.FTZ R30, R2.reuse, R72 ;  /* 0x00000048021e7220 */ /* 0x040fe40000410000 */
        /* <DEDUP_REMOVED lines=31> */
[----:B------:R4:W5:Y:S01]  /*12510*/  @P0 MUFU.LG2 R2, R3 ;  /* 0x0000000300020308 */ /* 0x0009620000000c00 */
[C---:B---3--:R-:W-:Y:S02]  /*12520*/  FMUL.FTZ R52, R0.reuse, R82 ;  /* 0x0000005200347220 */ /* 0x048fe40000410000 */
[----:B------:R-:W-:-:S02]  /*12530*/  FMUL.FTZ R53, R0, R83 ;  /* 0x0000005300357220 */ /* 0x000fc40000410000 */
[C---:B------:R-:W-:Y:S02]  /*12540*/  FMUL.FTZ R82, R0.reuse, R86 ;  /* 0x0000005600527220 */ /* 0x040fe40000410000 */
[C---:B------:R-:W-:Y:S02]  /*12550*/  FMUL.FTZ R83, R0.reuse, R87 ;  /* 0x0000005700537220 */ /* 0x040fe40000410000 */
[C---:B------:R-:W-:Y:S02]  /*12560*/  FMUL.FTZ R50, R0.reuse, R70 ;  /* 0x0000004600327220 */ /* 0x040fe40000410000 */
[C---:B------:R-:W-:Y:S02]  /*12570*/  FMUL.FTZ R51, R0.reuse, R71 ;  /* 0x0000004700337220 */ /* 0x040fe40000410000 */
[C---:B------:R-:W-:Y:S02]  /*12580*/  FMUL.FTZ R84, R0.reuse, R74 ;  /* 0x0000004a00547220 */ /* 0x040fe40000410000 */
[----:B------:R-:W-:Y:S01]  /*12590*/  FMUL.FTZ R85, R0, R75 ;  /* 0x0000004b00557220 */ /* 0x000fe20000410000 */
[----:B----4-:R-:W-:Y:S01]  /*125a0*/  @P0 MOV R3, 0x3f317218 ;  /* 0x3f31721800030802 */ /* 0x010fe20000000f00 */
[----:B-----5:R-:W-:-:S02]  /*125b0*/  @P0 FMUL.FTZ R2, R2, 0.69314718246459960938 ;  /* 0x3f31721802020820 */ /* 0x020fc40000410000 */
        /* <DEDUP_REMOVED lines=27> */
.L_x_2476:
[----:B------:R-:W3:Y:S01]  /*12770*/  S2R R2, SR_TID.X ;  /* 0x0000000000027919 */ /* 0x000ee20000002100 */
[----:B------:R-:W-:Y:S01]  /*12780*/  BSSY B0, `(.L_x_2556) ;  /* 0x0000010000007945 */ /* 0x000fe20003800000 */
[----:B---3--:R-:W-:-:S13]  /*12790*/  LOP3.LUT P0, RZ, R2, 0xff, RZ, 0xc0, !PT ;  /* 0x000000ff02ff7812 */ /* 0x008fda000780c0ff */
[----:B------:R-:W-:Y:S05]  /*127a0*/  @P0 BRA `(.L_x_2557) ;  /* 0x000000d000000947 */ /* 0x000fea0003800000 */
[----:B------:R-:W3:Y:S01]  /*127b0*/  S2R R4, SR_LANEID ;  /* 0x0000000000047919 */ /* 0x000ee20000000000 */
[----:B------:R-:W-:Y:S01]  /*127c0*/  VOTEU.ANY UR4, UPT, PT ;  /* 0x0000000000047886 */ /* 0x000fe200038e0100 */
[----:B------:R-:W-:Y:S01]  /*127d0*/  IMAD.MOV.U32 R5, RZ, RZ, c[0x0][0x564] ;  /* 0x00015900ff057624 */ /* 0x000fe200078e00ff */
[----:B------:R-:W3:Y:S08]  /*127e0*/  FLO.U32 R3, UR4 ;  /* 0x0000000400037d00 */ /* 0x000ef000080e0000 */
[----:B------:R-:W4:Y:S01]  /*127f0*/  POPC R2, UR4 ;  /* 0x0000000400027d09 */ /* 0x000f220008000000 */
[----:B---3--:R-:W-:Y:S01]  /*12800*/  ISETP.EQ.U32.AND P0, PT, R3, R4, PT ;  /* 0x000000040300720c */ /* 0x008fe20003f02070 */
[----:B------:R-:W-:-:S12]  /*12810*/  IMAD.MOV.U32 R4, RZ, RZ, c[0x0][0x560] ;  /* 0x00015800ff047624 */ /* 0x000fd800078e00ff */
[----:B----4-:R3:W4:Y:S04]  /*12820*/  @P0 ATOMG.E.ADD.STRONG.GPU PT, R2, [R4.64], R2 ;  /* 0x00000002040209a8 */ /* 0x01072800081ee1c6 */
[----:B---3--:R-:W3:Y:S04]  /*12830*/  S2R R4, SR_LTMASK ;  /* 0x0000000000047919 */ /* 0x008ee80000003900 */
[----:B----4-:R3:W4:Y:S02]  /*12840*/  SHFL.IDX PT, R3, R2, R3, 0x1f ;  /* 0x00001f0302037589 */ /* 0x01072400000e0000 */
[----:B---3--:R-:W-:-:S06]  /*12850*/  LOP3.LUT R2, R4, UR4, RZ, 0xc0, !PT ;  /* 0x0000000404027c12 */ /* 0x008fcc000f8ec0ff */
[----:B------:R-:W4:Y:S02]  /*12860*/  POPC R2, R2 ;  /* 0x0000000200027309 */ /* 0x000f240000000000 */
[----:B----4-:R-:W-:-:S06]  /*12870*/  IADD3 R248, R3, c[0x0][0xc], R2 ;  /* 0x0000030003f87a10 */ /* 0x010fcc0007ffe002 */
.L_x_2557:
[----:B------:R-:W-:Y:S05]  /*12880*/  BSYNC B0 ;  /* 0x0000000000007941 */ /* 0x000fea0003800000 */
.L_x_2556:
[----:B------:R-:W-:Y:S01]  /*12890*/  PRMT R0, R0, 0x9910, RZ ;  /* 0x0000991000007816 */ /* 0x000fe200000000ff */
[----:B------:R-:W-:Y:S01]  /*128a0*/  BSSY B1, `(.L_x_2558) ;  /* 0x00002d9000017945 */ /* 0x000fe20003800000 */
[----:B------:R-:W-:Y:S02]  /*128b0*/  IMAD.MOV.U32 R62, RZ, RZ, R248 ;  /* 0x000000ffff3e7224 */ /* 0x000fe400078e00f8 */
[----:B------:R-:W-:-:S13]  /*128c0*/  ISETP.NE.AND P0, PT, R0, RZ, PT ;  /* 0x000000ff0000720c */ /* 0x000fda0003f05270 */
[----:B------:R-:W-:Y:S05]  /*128d0*/  @!P0 BRA `(.L_x_2559) ;  /* 0x0000220000008947 */ /* 0x000fea0003800000 */
[----:B------:R-:W3:Y:S04]  /*128e0*/  LDL R12, [R1] ;  /* 0x00000000010c7983 */ /* 0x000ee80000100800 */
[----:B------:R-:W4:Y:S04]  /*128f0*/  LDL R5, [R1+0x4] ;  /* 0x0000040001057983 */ /* 0x000f280000100800 */
[----:B--2---:R-:W2:Y:S04]  /*12900*/  LDL R11, [R1+0xc] ;  /* 0x00000c00010b7983 */ /* 0x004ea80000100800 */
[----:B------:R-:W2:Y:S04]  /*12910*/  LDL R10, [R1+0x8] ;  /* 0x00000800010a7983 */ /* 0x000ea80000100800 */
[----:B------:R-:W2:Y:S04]  /*12920*/  LDL R9, [R1+0x1c] ;  /* 0x00001c0001097983 */ /* 0x000ea80000100800 */
[----:B------:R-:W2:Y:S04]  /*12930*/  LDL R7, [R1+0x14] ;  /* 0x0000140001077983 */ /* 0x000ea80000100800 */
[----:B------:R-:W2:Y:S04]  /*12940*/  LDL R6, [R1+0x18] ;  /* 0x0000180001067983 */ /* 0x000ea80000100800 */
[----:B------:R-:W2:Y:S01]  /*12950*/  LDL R8, [R1+0x10] ;  /* 0x0000100001087983 */ /* 0x000ea20000100800 */
        /* <DEDUP_REMOVED lines=11> */
[----:B---3--:R3:W-:Y:S04]  /*12a10*/  STS [R12], R0 ;  /* 0x000000000c007388 */ /* 0x0087e80000000800 */
[----:B------:R1:W-:Y:S04]  /*12a20*/  STS [R12+0x400], R2 ;  /* 0x000400020c007388 */ /* 0x0003e80000000800 */
[----:B----4-:R4:W-:Y:S01]  /*12a30*/  STS [R5], R3 ;  /* 0x0000000305007388 */ /* 0x0109e20000000800 */
[----:B---3--:R-:W-:-:S02]  /*12a40*/  F2FP.PACK_AB R0, R61, R60 ;  /* 0x0000003c3d00723e */ /* 0x008fc400000000ff */
[----:B-1----:R-:W-:-:S03]  /*12a50*/  F2FP.PACK_AB R2, R29, R28 ;  /* 0x0000001c1d02723e */ /* 0x002fc600000000ff */
        /* <DEDUP_REMOVED lines=69> */
.L_x_2560:
        /* <DEDUP_REMOVED lines=73> */
[C---:B-1----:R-:W-:Y:S01]  /*13340*/  IMAD.WIDE.U32 R4, R2.reuse, c[0x0][0x3a0], RZ ;  /* 0x0000e80002047a25 */ /* 0x042fe200078e00ff */
        /* <DEDUP_REMOVED lines=38> */
.L_x_2650:
[----:B------:R-:W-:Y:S05]  /*135b0*/  BRA.DIV ~URZ, `(.L_x_2563) ;  /* 0x000055927f007947 */ /* 0x000fea000b800000 */
[----:B------:R4:W2:Y:S02]  /*135c0*/  SHFL.IDX PT, R0, R8, RZ, 0x181f ;  /* 0x00181fff08007589 */ /* 0x0008a400000e0000 */
.L_x_2651:
        /* <DEDUP_REMOVED lines=14> */
.L_x_2565:
[----:B------:R-:W-:Y:S05]  /*136b0*/  BSYNC B0 ;  /* 0x0000000000007941 */ /* 0x000fea0003800000 */
.L_x_2564:
[----:B------:R-:W-:Y:S05]  /*136c0*/  BRA.DIV ~URZ, `(.L_x_2566) ;  /* 0x000054f27f007947 */ /* 0x000fea000b800000 */
[----:B---3--:R3:W4:Y:S04]  /*136d0*/  SHFL.IDX PT, R10, R7, 0x1, 0x181f ;  /* 0x00381f00070a7f89 */ /* 0x00872800000e0000 */
[----:B--2---:R3:W2:Y:S02]  /*136e0*/  SHFL.IDX PT, R0, R8, 0x1, 0x181f ;  /* 0x00381f0008007f89 */ /* 0x0046a400000e0000 */
.L_x_2652:
        /* <DEDUP_REMOVED lines=14> */
.L_x_2568:
[----:B------:R-:W-:Y:S05]  /*137d0*/  BSYNC B0 ;  /* 0x0000000000007941 */ /* 0x000fea0003800000 */
.L_x_2567:
[----:B------:R-:W-:Y:S05]  /*137e0*/  BRA.DIV ~URZ, `(.L_x_2569) ;  /* 0x000054a27f007947 */ /* 0x000fea000b800000 */
[----:B----4-:R4:W3:Y:S02]  /*137f0*/  SHFL.IDX PT, R10, R7, 0x2, 0x181f ;  /* 0x00581f00070a7f89 */ /* 0x0108e400000e0000 */
.L_x_2653:
[----:B------:R-:W-:Y:S05]  /*13800*/  BRA.DIV ~URZ, `(.L_x_2570) ;  /* 0x000054f27f007947 */ /* 0x000fea000b800000 */
[----:B--2---:R2:W4:Y:S02]  /*13810*/  SHFL.IDX PT, R0, R8, 0x2, 0x181f ;  /* 0x00581f0008007f89 */ /* 0x00452400000e0000 */
.L_x_2654:
        /* <DEDUP_REMOVED lines=14> */
.L_x_2572:
[----:B------:R-:W-:Y:S05]  /*13900*/  BSYNC B0 ;  /* 0x0000000000007941 */ /* 0x000fea0003800000 */
.L_x_2571:
[----:B------:R-:W-:Y:S05]  /*13910*/  BRA.DIV ~URZ, `(.L_x_2573) ;  /* 0x000054527f007947 */ /* 0x000fea000b800000 */
[----:B---34-:R-:W3:Y:S04]  /*13920*/  SHFL.IDX PT, R7, R7, 0x3, 0x181f ;  /* 0x00781f0007077f89 */ /* 0x018ee800000e0000 */
[----:B------:R4:W1:Y:S02]  /*13930*/  SHFL.IDX PT, R0, R8, 0x3, 0x181f ;  /* 0x00781f0008007f89 */ /* 0x00086400000e0000 */
.L_x_2655:
        /* <DEDUP_REMOVED lines=15> */
.L_x_2561:
        /* <DEDUP_REMOVED lines=33> */
.L_x_2656:
[----:B------:R-:W-:Y:S05]  /*13c40*/  BRA.DIV ~URZ, `(.L_x_2576) ;  /* 0x000052627f007947 */ /* 0x000fea000b800000 */
[----:B------:R3:W4:Y:S02]  /*13c50*/  SHFL.IDX PT, R0, R12, RZ, 0x1c1f ;  /* 0x001c1fff0c007589 */ /* 0x00072400000e0000 */
.L_x_2657:
        /* <DEDUP_REMOVED lines=110> */
.L_x_2578:
[----:B------:R-:W-:Y:S05]  /*14340*/  BSYNC B0 ;  /* 0x0000000000007941 */ /* 0x000fea0003800000 */
.L_x_2577:
[----:B------:R-:W-:Y:S05]  /*14350*/  BRA.DIV ~URZ, `(.L_x_2579) ;  /* 0x00004bc27f007947 */ /* 0x000fea000b800000 */
[----:B--2---:R2:W1:Y:S04]  /*14360*/  SHFL.IDX PT, R4, R5, 0x1, 0x1c1f ;  /* 0x003c1f0005047f89 */ /* 0x00446800000e0000 */
[----:B----4-:R2:W4:Y:S02]  /*14370*/  SHFL.IDX PT, R0, R12, 0x1, 0x1c1f ;  /* 0x003c1f000c007f89 */ /* 0x01052400000e0000 */
.L_x_2658:
        /* <DEDUP_REMOVED lines=118> */
.L_x_2559:
[----:B------:R-:W-:Y:S01]  /*14ae0*/  ISETP.NE.U32.AND P0, PT, RZ, c[0x0][0x508], PT ;  /* 0x00014200ff007a0c */ /* 0x000fe20003f05070 */
[----:B------:R-:W-:Y:S01]  /*14af0*/  IMAD.MOV.U32 R4, RZ, RZ, 0x4 ;  /* 0x00000004ff047424 */ /* 0x000fe200078e00ff */
[----:B------:R-:W-:Y:S01]  /*14b00*/  ISETP.NE.U32.AND P2, PT, RZ, c[0x0][0x500], PT ;  /* 0x00014000ff007a0c */ /* 0x000fe20003f45070 */
[----:B------:R-:W-:Y:S01]  /*14b10*/  IMAD.MOV.U32 R20, RZ, RZ, c[0x0][0x388] ;  /* 0x0000e200ff147624 */ /* 0x000fe200078e00ff */
[----:B------:R-:W-:Y:S01]  /*14b20*/  ISETP.NE.AND.EX P0, PT, RZ, c[0x0][0x50c], PT, P0 ;  /* 0x00014300ff007a0c */ /* 0x000fe20003f05300 */
[----:B--2---:R-:W-:Y:S01]  /*14b30*/  IMAD.MOV.U32 R6, RZ, RZ, RZ ;  /* 0x000000ffff067224 */ /* 0x004fe200078e00ff */
        /* <DEDUP_REMOVED lines=12> */
.L_x_2580:
        /* <DEDUP_REMOVED lines=56> */
.L_x_2582:
[----:B------:R-:W-:Y:S05]  /*14f80*/  BSYNC B0 ;  /* 0x0000000000007941 */ /* 0x000fea0003800000 */
.L_x_2581:
        /* <DEDUP_REMOVED lines=35> */
.L_x_2659:
[----:B------:R-:W-:Y:S05]  /*151c0*/  BRA.DIV ~URZ, `(.L_x_2584) ;  /* 0x00003e927f007947 */ /* 0x000fea000b800000 */
[----:B------:R3:W4:Y:S02]  /*151d0*/  SHFL.IDX PT, R0, R10, RZ, 0x181f ;  /* 0x00181fff0a007589 */ /* 0x00072400000e0000 */
.L_x_2660:
        /* <DEDUP_REMOVED lines=15> */
.L_x_2586:
[----:B------:R-:W-:Y:S05]  /*152d0*/  BSYNC B0 ;  /* 0x0000000000007941 */ /* 0x000fea0003800000 */
.L_x_2585:
[----:B------:R-:W-:Y:S05]  /*152e0*/  BRA.DIV ~URZ, `(.L_x_2587) ;  /* 0x00003de27f007947 */ /* 0x000fea000b800000 */
[----:B--2---:R2:W1:Y:S04]  /*152f0*/  SHFL.IDX PT, R9, R7, 0x1, 0x181f ;  /* 0x00381f0007097f89 */ /* 0x00446800000e0000 */
[----:B----4-:R2:W4:Y:S02]  /*15300*/  SHFL.IDX PT, R0, R10, 0x1, 0x181f ;  /* 0x00381f000a007f89 */ /* 0x01052400000e0000 */
.L_x_2661:
        /* <DEDUP_REMOVED lines=14> */
.L_x_2589:
[----:B------:R-:W-:Y:S05]  /*153f0*/  BSYNC B0 ;  /* 0x0000000000007941 */ /* 0x000fea0003800000 */
.L_x_2588:
[----:B------:R-:W-:Y:S05]  /*15400*/  BRA.DIV ~URZ, `(.L_x_2590) ;  /* 0x00003d927f007947 */ /* 0x000fea000b800000 */
[----:B-1----:R1:W2:Y:S02]  /*15410*/  SHFL.IDX PT, R9, R7, 0x2, 0x181f ;  /* 0x00581f0007097f89 */ /* 0x0022a400000e0000 */
.L_x_2662:
[----:B------:R-:W-:Y:S05]  /*15420*/  BRA.DIV ~URZ, `(.L_x_2591) ;  /* 0x00003de27f007947 */ /* 0x000fea000b800000 */
[----:B----4-:R4:W1:Y:S02]  /*15430*/  SHFL.IDX PT, R0, R10, 0x2, 0x181f ;  /* 0x00581f000a007f89 */ /* 0x01086400000e0000 */
.L_x_2663:
        /* <DEDUP_REMOVED lines=14> */
.L_x_2593:
[----:B------:R-:W-:Y:S05]  /*15520*/  BSYNC B0 ;  /* 0x0000000000007941 */ /* 0x000fea0003800000 */
.L_x_2592:
[----:B------:R-:W-:Y:S05]  /*15530*/  BRA.DIV ~URZ, `(.L_x_2594) ;  /* 0x00003d427f007947 */ /* 0x000fea000b800000 */
[----:B-12---:R-:W1:Y:S04]  /*15540*/  SHFL.IDX PT, R7, R7, 0x3, 0x181f ;  /* 0x00781f0007077f89 */ /* 0x006e6800000e0000 */
[----:B------:R2:W3:Y:S02]  /*15550*/  SHFL.IDX PT, R0, R10, 0x3, 0x181f ;  /* 0x00781f000a007f89 */ /* 0x0004e400000e0000 */
.L_x_2664:
        /* <DEDUP_REMOVED lines=13> */
.L_x_2574:
[----:B------:R-:W-:Y:S05]  /*15630*/  BSYNC B1 ;  /* 0x0000000000017941 */ /* 0x000fea0003800000 */
.L_x_2558:
        /* <DEDUP_REMOVED lines=13> */
.L_x_2665:
[----:B------:R-:W-:Y:S05]  /*15710*/  BRA.DIV ~URZ, `(.L_x_2597) ;  /* 0x00003ca27f007947 */ /* 0x000fea000b800000 */
[----:B------:R4:W2:Y:S02]  /*15720*/  SHFL.IDX PT, R8, R62, 0x1, 0x1f ;  /* 0x00201f003e087f89 */ /* 0x0008a400000e0000 */
.L_x_2666:
        /* <DEDUP_REMOVED lines=18> */
.L_x_2667:
        /* <DEDUP_REMOVED lines=16> */
.L_x_2668:
[----:B----4-:R-:W-:Y:S01]  /*15950*/  IMAD R0, R0, c[0x0][0x538], RZ ;  /* 0x00014e0000007a24 */ /* 0x010fe200078e02ff */
[----:B------:R-:W-:Y:S04]  /*15960*/  BSSY B1, `(.L_x_2600) ;  /* 0x00000c5000017945 */ /* 0x000fe80003800000 */
[----:B--2---:R-:W-:-:S04]  /*15970*/  IADD3 R8, R0, R8, RZ ;  /* 0x0000000800087210 */ /* 0x004fc80007ffe0ff */
[----:B---3--:R-:W-:-:S13]  /*15980*/  ISETP.GT.AND P0, PT, R8, R9, PT ;  /* 0x000000090800720c */ /* 0x008fda0003f04270 */
[----:B------:R-:W-:Y:S05]  /*15990*/  @P0 BRA `(.L_x_2601) ;  /* 0x0000024000000947 */ /* 0x000fea0003800000 */
.L_x_2605:
        /* <DEDUP_REMOVED lines=16> */
.L_x_2669:
        /* <DEDUP_REMOVED lines=16> */
.L_x_2670:
[----:B--2---:R-:W-:-:S05]  /*15ba0*/  IMAD R0, R0, c[0x0][0x538], RZ ;  /* 0x00014e0000007a24 */ /* 0x004fca00078e02ff */
[----:B------:R-:W-:-:S04]  /*15bb0*/  IADD3 R8, R0, R8, RZ ;  /* 0x0000000800087210 */ /* 0x000fc80007ffe0ff */
[----:B------:R-:W-:-:S13]  /*15bc0*/  ISETP.GT.AND P0, PT, R8, R9, PT ;  /* 0x000000090800720c */ /* 0x000fda0003f04270 */
[----:B-1----:R-:W-:Y:S05]  /*15bd0*/  @!P0 BRA `(.L_x_2605) ;  /* 0xfffffdc000008947 */ /* 0x002fea000383ffff */
.L_x_2601:
[----:B------:R-:W-:-:S05]  /*15be0*/  IADD3 R8, -R0, R8, RZ ;  /* 0x0000000800087210 */ /* 0x000fca0007ffe1ff */
[----:B------:R-:W-:-:S05]  /*15bf0*/  IMAD R0, R4, c[0x0][0x538], R8 ;  /* 0x00014e0004007a24 */ /* 0x000fca00078e0208 */
[----:B------:R-:W-:Y:S01]  /*15c00*/  ISETP.GT.AND P0, PT, R0, R9, PT ;  /* 0x000000090000720c */ /* 0x000fe20003f04270 */
[----:B------:R-:W-:-:S12]  /*15c10*/  BRA.DIV ~URZ, `(.L_x_2606) ;  /* 0x00003c027f007947 */ /* 0x000fd8000b800000 */
[----:B------:R-:W-:-:S04]  /*15c20*/  VOTE.ANY R5, PT, !P0 ;  /* 0x0000000000057806 */ /* 0x000fc800040e0100 */
.L_x_2671:
[----:B------:R-:W2:Y:S02]  /*15c30*/  POPC R0, R5 ;  /* 0x0000000500007309 */ /* 0x000ea40000000000 */
[----:B--2---:R-:W-:Y:S01]  /*15c40*/  IADD3 R251, R0, R251, RZ ;  /* 0x000000fb00fb7210 */ /* 0x004fe20007ffe0ff */
[----:B------:R-:W-:Y:S05]  /*15c50*/  BRA.DIV ~URZ, `(.L_x_2607) ;  /* 0x00003c127f007947 */ /* 0x000fea000b800000 */
[----:B------:R2:W3:Y:S04]  /*15c60*/  SHFL.IDX PT, R10, R6, R0, 0x1f ;  /* 0x00001f00060a7589 */ /* 0x0004e800000e0000 */
[----:B------:R2:W4:Y:S02]  /*15c70*/  SHFL.IDX PT, R7, R7, R0, 0x1f ;  /* 0x00001f0007077589 */ /* 0x00052400000e0000 */
.L_x_2672:
[----:B------:R-:W-:Y:S01]  /*15c80*/  ISETP.NE.AND P0, PT, R5, RZ, PT ;  /* 0x000000ff0500720c */ /* 0x000fe20003f05270 */
[----:B------:R-:W-:-:S12]  /*15c90*/  BSSY B0, `(.L_x_2608) ;  /* 0x0000005000007945 */ /* 0x000fd80003800000 */
[----:B------:R-:W-:Y:S05]  /*15ca0*/  @!P0 BRA `(.L_x_2609) ;  /* 0x0000003000008947 */ /* 0x000fea0003800000 */
[----:B--2---:R-:W-:Y:S01]  /*15cb0*/  IADD3 R0, R0, -0x1, RZ ;  /* 0xffffffff00007810 */ /* 0x004fe20007ffe0ff */
[----:B------:R-:W-:Y:S05]  /*15cc0*/  BRA.DIV ~URZ, `(.L_x_2610) ;  /* 0x00003c727f007947 */ /* 0x000fea000b800000 */
[----:B------:R2:W1:Y:S02]  /*15cd0*/  SHFL.IDX PT, R11, R4, R0, 0x1f ;  /* 0x00001f00040b7589 */ /* 0x00046400000e0000 */
.L_x_2609:
[----:B------:R-:W-:Y:S05]  /*15ce0*/  BSYNC B0 ;  /* 0x0000000000007941 */ /* 0x000fea0003800000 */
.L_x_2608:
        /* <DEDUP_REMOVED lines=66> */
.L_x_2612:
        /* <DEDUP_REMOVED lines=66> */
.L_x_2613:
[----:B------:R-:W-:Y:S05]  /*16530*/  BSYNC B0 ;  /* 0x0000000000007941 */ /* 0x000fea0003800000 */
.L_x_2611:
[----:B------:R-:W-:-:S04]  /*16540*/  LOP3.LUT R2, RZ, R2, RZ, 0x33, !PT ;  /* 0x00000002ff027212 */ /* 0x000fc800078e33ff */
[----:B------:R-:W-:Y:S01]  /*16550*/  IADD3 R249, R2, R10, RZ ;  /* 0x0000000a02f97210 */ /* 0x000fe20007ffe0ff */
[----:B------:R-:W-:Y:S05]  /*16560*/  BRA `(.L_x_2614) ;  /* 0x0000004000007947 */ /* 0x000fea0003800000 */
.L_x_2602:
[----:B------:R-:W-:Y:S01]  /*16570*/  IMAD.MOV.U32 R248, RZ, RZ, R9 ;  /* 0x000000fffff87224 */ /* 0x000fe200078e0009 */
[----:B------:R-:W-:Y:S01]  /*16580*/  MOV R250, RZ ;  /* 0x000000ff00fa7202 */ /* 0x000fe20000000f00 */
[----:B------:R-:W-:Y:S01]  /*16590*/  IMAD.MOV.U32 R249, RZ, RZ, RZ ;  /* 0x000000fffff97224 */ /* 0x000fe200078e00ff */
[----:B------:R-:W-:Y:S02]  /*165a0*/  MOV R251, c[0x0][0x53c] ;  /* 0x00014f0000fb7a02 */ /* 0x000fe40000000f00 */
.L_x_2614:
[----:B------:R-:W-:Y:S05]  /*165b0*/  BSYNC B1 ;  /* 0x0000000000017941 */ /* 0x000fea0003800000 */
.L_x_2600:
[----:B------:R-:W-:Y:S01]  /*165c0*/  WARPSYNC 0xffffffff ;  /* 0xffffffff00007948 */ /* 0x000fe20003800000 */
[----:B------:R-:W-:Y:S01]  /*165d0*/  BAR.SYNC.DEFER_BLOCKING 0x4, 0x100 ;  /* 0x0104000000007b1d */ /* 0x000fe20000010000 */
[----:B------:R-:W-:-:S13]  /*165e0*/  ISETP.NE.AND P0, PT, R12, RZ, PT ;  /* 0x000000ff0c00720c */ /* 0x000fda0003f05270 */
[----:B------:R2:W-:Y:S04]  /*165f0*/  @!P0 STS.128 [0xe100], R248 ;  /* 0x00e100f8ff008388 */ /* 0x0005e80000000c00 */
[----:B------:R-:W-:Y:S06]  /*16600*/  BAR.ARV 0x5, 0x100 ;  /* 0x0144000000007b1d */ /* 0x000fec0000002000 */
.L_x_2595:
[----:B-1----:R-:W-:-:S13]  /*16610*/  ISETP.GE.AND P0, PT, R251, c[0x0][0x53c], PT ;  /* 0x00014f00fb007a0c */ /* 0x002fda0003f06270 */
[----:B--2---:R-:W-:Y:S01]  /*16620*/  @P0 CALL.REL.NOINC `(.L_x_2615) ;  /* 0x0000001000000944 */ /* 0x004fe20003c00000 */
[----:B------:R-:W-:Y:S05]  /*16630*/  BRA `(.L_x_2616) ;  /* 0xfffeb34000007947 */ /* 0x000fea000383ffff */
.L_x_2615:
[----:B------:R-:W-:Y:S05]  /*16640*/  EXIT ;  /* 0x000000000000794d */ /* 0x000fea0003800000 */
.L_x_2451:
[----:B------:R-:W-:Y:S01]  /*16650*/  IMAD.MOV.U32 R0, RZ, RZ, R5 ;  /* 0x000000ffff007224 */ /* 0x000fe200078e0005 */
[----:B------:R-:W-:Y:S02]  /*16660*/  MOV R2, 0x1 ;  /* 0x0000000100027802 */ /* 0x000fe40000000f00 */
[----:B------:R-:W-:Y:S02]  /*16670*/  MOV R3, 0x16690 ;  /* 0x0001669000037802 */ /* 0x000fe40000000f00 */
[----:B--2---:R-:W-:Y:S05]  /*16680*/  CALL.REL.NOINC `($__internal_40_$__cuda_sm70_shflsync_up_p) ;  /* 0x000033e000007944 */ /* 0x004fea0003c00000 */
[----:B------:R-:W-:Y:S01]  /*16690*/  MOV R0, R4 ;  /* 0x0000000400007202 */ /* 0x000fe20000000f00 */
[----:B------:R-:W-:Y:S05]  /*166a0*/  BRA `(.L_x_2617) ;  /* 0xfffe9d9000007947 */ /* 0x000fea000383ffff */
.L_x_2452:
[----:B------:R-:W-:Y:S01]  /*166b0*/  IMAD.MOV.U32 R0, RZ, RZ, R5 ;  /* 0x000000ffff007224 */ /* 0x000fe200078e0005 */
[----:B------:R-:W-:Y:S02]  /*166c0*/  MOV R2, 0x2 ;  /* 0x0000000200027802 */ /* 0x000fe40000000f00 */
[----:B------:R-:W-:Y:S02]  /*166d0*/  MOV R3, 0x166f0 ;  /* 0x000166f000037802 */ /* 0x000fe40000000f00 */
[----:B--2---:R-:W-:Y:S05]  /*166e0*/  CALL.REL.NOINC `($__internal_40_$__cuda_sm70_shflsync_up_p) ;  /* 0x0000338000007944 */ /* 0x004fea0003c00000 */
[----:B------:R-:W-:Y:S01]  /*166f0*/  SEL R0, R4, RZ, P4 ;  /* 0x000000ff04007207 */ /* 0x000fe20002000000 */
[----:B------:R-:W-:Y:S01]  /*16700*/  IMAD.MOV.U32 R2, RZ, RZ, 0x4 ;  /* 0x00000004ff027424 */ /* 0x000fe200078e00ff */
[----:B------:R-:W-:-:S03]  /*16710*/  MOV R3, 0x16740 ;  /* 0x0001674000037802 */ /* 0x000fc60000000f00 */
[----:B------:R-:W-:Y:S02]  /*16720*/  IMAD.IADD R0, R5, 0x1, R0 ;  /* 0x0000000105007824 */ /* 0x000fe400078e0200 */
[----:B------:R-:W-:Y:S05]  /*16730*/  CALL.REL.NOINC `($__internal_40_$__cuda_sm70_shflsync_up_p) ;  /* 0x0000333000007944 */ /* 0x000fea0003c00000 */
        /* <DEDUP_REMOVED lines=12> */
[----:B------:R-:W-:Y:S02]  /*16800*/  MOV R179, 0x1f ;  /* 0x0000001f00b37802 */ /* 0x000fe40000000f00 */
[----:B------:R-:W-:Y:S01]  /*16810*/  MOV R3, 0x16850 ;  /* 0x0001685000037802 */ /* 0x000fe20000000f00 */
[----:B------:R-:W-:-:S04]  /*16820*/  IMAD.IADD R4, R0, 0x1, R4 ;  /* 0x0000000100047824 */ /* 0x000fc800078e0204 */
[----:B------:R-:W-:Y:S02]  /*16830*/  IMAD.MOV.U32 R178, RZ, RZ, R4 ;  /* 0x000000ffffb27224 */ /* 0x000fe400078e0004 */
[----:B------:R-:W-:Y:S05]  /*16840*/  CALL.REL.NOINC `($__internal_39_$__cuda_sm70_shflsync_idx_p) ;  /* 0x000031c000007944 */ /* 0x000fea0003c00000 */
[----:B------:R-:W-:Y:S01]  /*16850*/  MOV R0, R179 ;  /* 0x000000b300007202 */ /* 0x000fe20000000f00 */
[----:B------:R-:W-:Y:S05]  /*16860*/  BRA `(.L_x_2618) ;  /* 0xfffe9cd000007947 */ /* 0x000fea000383ffff */
.L_x_2454:
[----:B------:R-:W-:Y:S02]  /*16870*/  SEL R0, RZ, 0x1, P0 ;  /* 0x00000001ff007807 */ /* 0x000fe40000000000 */
[----:B------:R-:W-:Y:S02]  /*16880*/  MOV R2, 0x168a0 ;  /* 0x000168a000027802 */ /* 0x000fe40000000f00 */
[----:B--2---:R-:W-:Y:S05]  /*16890*/  CALL.REL.NOINC `($__internal_41_$__cuda_sm70_votesync_ballot) ;  /* 0x0000324000007944 */ /* 0x004fea0003c00000 */
[----:B------:R-:W-:Y:S01]  /*168a0*/  MOV R6, R0 ;  /* 0x0000000000067202 */ /* 0x000fe20000000f00 */
[----:B------:R-:W-:Y:S05]  /*168b0*/  BRA `(.L_x_2619) ;  /* 0xfffe9d1000007947 */ /* 0x000fea000383ffff */
.L_x_2455:
[----:B------:R-:W-:Y:S01]  /*168c0*/  IMAD.MOV.U32 R178, RZ, RZ, R9 ;  /* 0x000000ffffb27224 */ /* 0x000fe200078e0009 */
[----:B------:R-:W-:Y:S01]  /*168d0*/  MOV R2, R0 ;  /* 0x0000000000027202 */ /* 0x000fe20000000f00 */
[----:B------:R-:W-:Y:S01]  /*168e0*/  IMAD.MOV.U32 R179, RZ, RZ, 0x1f ;  /* 0x0000001fffb37424 */ /* 0x000fe200078e00ff */
[----:B------:R-:W-:Y:S02]  /*168f0*/  MOV R3, 0x16910 ;  /* 0x0001691000037802 */ /* 0x000fe40000000f00 */
[----:B------:R-:W-:Y:S05]  /*16900*/  CALL.REL.NOINC `($__internal_39_$__cuda_sm70_shflsync_idx_p) ;  /* 0x0000310000007944 */ /* 0x000fea0003c00000 */
[----:B------:R-:W-:Y:S01]  /*16910*/  IMAD.MOV.U32 R12, RZ, RZ, R179 ;  /* 0x000000ffff0c7224 */ /* 0x000fe200078e00b3 */
[----:B------:R-:W-:Y:S01]  /*16920*/  MOV R178, R8 ;  /* 0x0000000800b27202 */ /* 0x000fe20000000f00 */
[----:B------:R-:W-:Y:S01]  /*16930*/  IMAD.MOV.U32 R5, RZ, RZ, RZ ;  /* 0x000000ffff057224 */ /* 0x000fe200078e00ff */
[----:B------:R-:W-:Y:S01]  /*16940*/  MOV R2, R0 ;  /* 0x0000000000027202 */ /* 0x000fe20000000f00 */
[----:B------:R-:W-:Y:S01]  /*16950*/  IMAD.MOV.U32 R179, RZ, RZ, 0x1f ;  /* 0x0000001fffb37424 */ /* 0x000fe200078e00ff */
[----:B------:R-:W-:-:S02]  /*16960*/  MOV R3, 0x16980 ;  /* 0x0001698000037802 */ /* 0x000fc40000000f00 */
[----:B------:R-:W-:Y:S05]  /*16970*/  CALL.REL.NOINC `($__internal_39_$__cuda_sm70_shflsync_idx_p) ;  /* 0x0000309000007944 */ /* 0x000fea0003c00000 */
[----:B------:R-:W-:Y:S01]  /*16980*/  MOV R9, R179 ;  /* 0x000000b300097202 */ /* 0x000fe20000000f00 */
[----:B------:R-:W-:Y:S05]  /*16990*/  BRA `(.L_x_2620) ;  /* 0xfffe9c9000007947 */ /* 0x000fea000383ffff */
.L_x_2458:
[----:B------:R-:W-:Y:S01]  /*169a0*/  IMAD.MOV.U32 R178, RZ, RZ, R4 ;  /* 0x000000ffffb27224 */ /* 0x000fe200078e0004 */
[----:B------:R-:W-:Y:S01]  /*169b0*/  MOV R2, R0 ;  /* 0x0000000000027202 */ /* 0x000fe20000000f00 */
[----:B------:R-:W-:Y:S01]  /*169c0*/  IMAD.MOV.U32 R179, RZ, RZ, 0x1f ;  /* 0x0000001fffb37424 */ /* 0x000fe200078e00ff */
[----:B------:R-:W-:-:S02]  /*169d0*/  MOV R3, 0x169f0 ;  /* 0x000169f000037802 */ /* 0x000fc40000000f00 */
[----:B--23--:R-:W-:Y:S05]  /*169e0*/  CALL.REL.NOINC `($__internal_39_$__cuda_sm70_shflsync_idx_p) ;  /* 0x0000302000007944 */ /* 0x00cfea0003c00000 */
[----:B------:R-:W-:Y:S01]  /*169f0*/  MOV R5, R179 ;  /* 0x000000b300057202 */ /* 0x000fe20000000f00 */
[----:B------:R-:W-:Y:S05]  /*16a00*/  BRA `(.L_x_2457) ;  /* 0xfffe9c8000007947 */ /* 0x000fea000383ffff */
.L_x_2479:
[----:B------:R-:W-:Y:S01]  /*16a10*/  IMAD.MOV.U32 R178, RZ, RZ, R0 ;  /* 0x000000ffffb27224 */ /* 0x000fe200078e0000 */
[----:B------:R-:W-:Y:S01]  /*16a20*/  MOV R2, RZ ;  /* 0x000000ff00027202 */ /* 0x000fe20000000f00 */
[----:B------:R-:W-:Y:S01]  /*16a30*/  IMAD.MOV.U32 R179, RZ, RZ, 0x181f ;  /* 0x0000181fffb37424 */ /* 0x000fe200078e00ff */
[----:B------:R-:W-:-:S02]  /*16a40*/  MOV R3, 0x16a60 ;  /* 0x00016a6000037802 */ /* 0x000fc40000000f00 */
[----:B------:R-:W-:Y:S05]  /*16a50*/  CALL.REL.NOINC `($__internal_39_$__cuda_sm70_shflsync_idx_p) ;  /* 0x00002fb000007944 */ /* 0x000fea0003c00000 */
[----:B------:R-:W-:Y:S01]  /*16a60*/  MOV R9, R179 ;  /* 0x000000b300097202 */ /* 0x000fe20000000f00 */
[----:B------:R-:W-:Y:S05]  /*16a70*/  BRA `(.L_x_2621) ;  /* 0xfffed51000007947 */ /* 0x000fea000383ffff */
.L_x_2480:
[----:B------:R-:W-:Y:S01]  /*16a80*/  IMAD.MOV.U32 R178, RZ, RZ, R7 ;  /* 0x000000ffffb27224 */ /* 0x000fe200078e0007 */
[----:B------:R-:W-:Y:S01]  /*16a90*/  MOV R2, RZ ;  /* 0x000000ff00027202 */ /* 0x000fe20000000f00 */
[----:B------:R-:W-:Y:S01]  /*16aa0*/  IMAD.MOV.U32 R179, RZ, RZ, 0x181f ;  /* 0x0000181fffb37424 */ /* 0x000fe200078e00ff */
[----:B------:R-:W-:-:S02]  /*16ab0*/  MOV R3, 0x16ad0 ;  /* 0x00016ad000037802 */ /* 0x000fc40000000f00 */
[----:B-12---:R-:W-:Y:S05]  /*16ac0*/  CALL.REL.NOINC `($__internal_39_$__cuda_sm70_shflsync_idx_p) ;  /* 0x00002f4000007944 */ /* 0x006fea0003c00000 */
        /* <DEDUP_REMOVED lines=17> */
[----:B------:R-:W-:Y:S05]  /*16be0*/  CALL.REL.NOINC `($__internal_39_$__cuda_sm70_shflsync_idx_p) ;  /* 0x00002e2000007944 */ /* 0x000fea0003c00000 */
[----:B------:R-:W-:Y:S01]  /*16bf0*/  IMAD.MOV.U32 R12, RZ, RZ, R179 ;  /* 0x000000ffff0c7224 */ /* 0x000fe200078e00b3 */
[----:B------:R-:W-:Y:S01]  /*16c00*/  MOV R2, 0x1 ;  /* 0x0000000100027802 */ /* 0x000fe20000000f00 */
[----:B------:R-:W-:Y:S01]  /*16c10*/  IMAD.MOV.U32 R178, RZ, RZ, R7 ;  /* 0x000000ffffb27224 */ /* 0x000fe200078e0007 */
[----:B------:R-:W-:-:S02]  /*16c20*/  MOV R179, 0x181f ;  /* 0x0000181f00b37802 */ /* 0x000fc40000000f00 */
[----:B------:R-:W-:Y:S02]  /*16c30*/  MOV R3, 0x16c50 ;  /* 0x00016c5000037802 */ /* 0x000fe40000000f00 */
[----:B------:R-:W-:Y:S05]  /*16c40*/  CALL.REL.NOINC `($__internal_39_$__cuda_sm70_shflsync_idx_p) ;  /* 0x00002dc000007944 */ /* 0x000fea0003c00000 */
        /* <DEDUP_REMOVED lines=19> */
[----:B-1----:R-:W-:Y:S05]  /*16d80*/  CALL.REL.NOINC `($__internal_39_$__cuda_sm70_shflsync_idx_p) ;  /* 0x00002c8000007944 */ /* 0x002fea0003c00000 */
[----:B------:R-:W-:Y:S01]  /*16d90*/  IMAD.MOV.U32 R0, RZ, RZ, R179 ;  /* 0x000000ffff007224 */ /* 0x000fe200078e00b3 */
[----:B------:R-:W-:Y:S01]  /*16da0*/  MOV R2, 0x2 ;  /* 0x0000000200027802 */ /* 0x000fe20000000f00 */
[----:B------:R-:W-:Y:S01]  /*16db0*/  IMAD.MOV.U32 R178, RZ, RZ, R7 ;  /* 0x000000ffffb27224 */ /* 0x000fe200078e0007 */
[----:B------:R-:W-:-:S02]  /*16dc0*/  MOV R179, 0x181f ;  /* 0x0000181f00b37802 */ /* 0x000fc40000000f00 */
[----:B------:R-:W-:Y:S02]  /*16dd0*/  MOV R3, 0x16df0 ;  /* 0x00016df000037802 */ /* 0x000fe40000000f00 */
[----:B------:R-:W-:Y:S05]  /*16de0*/  CALL.REL.NOINC `($__internal_39_$__cuda_sm70_shflsync_idx_p) ;  /* 0x00002c2000007944 */ /* 0x000fea0003c00000 */
[----:B------:R-:W-:Y:S01]  /*16df0*/  MOV R2, R179 ;  /* 0x000000b300027202 */ /* 0x000fe20000000f00 */
[----:B------:R-:W-:Y:S05]  /*16e00*/  BRA `(.L_x_2622) ;  /* 0xfffed2e000007947 */ /* 0x000fea000383ffff */
.L_x_2481:
[----:B------:R-:W-:Y:S01]  /*16e10*/  IMAD.MOV.U32 R178, RZ, RZ, R5 ;  /* 0x000000ffffb27224 */ /* 0x000fe200078e0005 */
[----:B------:R-:W-:Y:S01]  /*16e20*/  MOV R2, RZ ;  /* 0x000000ff00027202 */ /* 0x000fe20000000f00 */
[----:B------:R-:W-:Y:S01]  /*16e30*/  IMAD.MOV.U32 R179, RZ, RZ, 0x1c1f ;  /* 0x00001c1fffb37424 */ /* 0x000fe200078e00ff */
[----:B------:R-:W-:Y:S02]  /*16e40*/  MOV R3, 0x16e60 ;  /* 0x00016e6000037802 */ /* 0x000fe40000000f00 */
[----:B------:R-:W-:Y:S05]  /*16e50*/  CALL.REL.NOINC `($__internal_39_$__cuda_sm70_shflsync_idx_p) ;  /* 0x00002bb000007944 */ /* 0x000fea0003c00000 */
[----:B------:R-:W-:Y:S01]  /*16e60*/  MOV R3, R179 ;  /* 0x000000b300037202 */ /* 0x000fe20000000f00 */
[----:B------:R-:W-:Y:S05]  /*16e70*/  BRA `(.L_x_2623) ;  /* 0xfffed48000007947 */ /* 0x000fea000383ffff */
.L_x_2486:
[----:B------:R-:W-:Y:S01]  /*16e80*/  IMAD.MOV.U32 R178, RZ, RZ, R5 ;  /* 0x000000ffffb27224 */ /* 0x000fe200078e0005 */
[----:B------:R-:W-:Y:S01]  /*16e90*/  MOV R2, 0x1 ;  /* 0x0000000100027802 */ /* 0x000fe20000000f00 */
[----:B------:R-:W-:Y:S01]  /*16ea0*/  IMAD.MOV.U32 R179, RZ, RZ, 0x1c1f ;  /* 0x00001c1fffb37424 */ /* 0x000fe200078e00ff */
[----:B------:R-:W-:Y:S02]  /*16eb0*/  MOV R3, 0x16ed0 ;  /* 0x00016ed000037802 */ /* 0x000fe40000000f00 */
[----:B-1----:R-:W-:Y:S05]  /*16ec0*/  CALL.REL.NOINC `($__internal_39_$__cuda_sm70_shflsync_idx_p) ;  /* 0x00002b4000007944 */ /* 0x002fea0003c00000 */
[----:B------:R-:W-:Y:S01]  /*16ed0*/  MOV R3, R179 ;  /* 0x000000b300037202 */ /* 0x000fe20000000f00 */
[----:B------:R-:W-:Y:S05]  /*16ee0*/  BRA `(.L_x_2624) ;  /* 0xfffede0000007947 */ /* 0x000fea000383ffff */
.L_x_2491:
[----:B------:R-:W-:Y:S01]  /*16ef0*/  IMAD.MOV.U32 R108, RZ, RZ, R4 ;  /* 0x000000ffff6c7224 */ /* 0x000fe200078e0004 */
[----:B------:R-:W-:-:S02]  /*16f00*/  MOV R0, 0x2 ;  /* 0x0000000200007802 */ /* 0x000fc40000000f00 */
[----:B------:R-:W-:Y:S02]  /*16f10*/  MOV R2, 0x16f30 ;  /* 0x00016f3000027802 */ /* 0x000fe40000000f00 */
[----:B------:R-:W-:Y:S05]  /*16f20*/  CALL.REL.NOINC `($__internal_38_$__cuda_sm70_shflsync_bfly_p) ;  /* 0x00002a8000007944 */ /* 0x000fea0003c00000 */
[----:B------:R-:W-:Y:S05]  /*16f30*/  BRA `(.L_x_2625) ;  /* 0xfffee7e000007947 */ /* 0x000fea000383ffff */
.L_x_2492:
[----:B------:R-:W-:Y:S01]  /*16f40*/  IMAD.MOV.U32 R108, RZ, RZ, R4 ;  /* 0x000000ffff6c7224 */ /* 0x000fe200078e0004 */
[----:B------:R-:W-:Y:S02]  /*16f50*/  MOV R0, 0x1 ;  /* 0x0000000100007802 */ /* 0x000fe40000000f00 */
[----:B------:R-:W-:Y:S02]  /*16f60*/  MOV R2, 0x16f80 ;  /* 0x00016f8000027802 */ /* 0x000fe40000000f00 */
[----:B------:R-:W-:Y:S05]  /*16f70*/  CALL.REL.NOINC `($__internal_38_$__cuda_sm70_shflsync_bfly_p) ;  /* 0x00002a3000007944 */ /* 0x000fea0003c00000 */
[----:B------:R-:W-:Y:S01]  /*16f80*/  FMNMX.FTZ R109, R4, R0, !PT ;  /* 0x00000000046d7209 */ /* 0x000fe20007810000 */
[----:B------:R-:W-:Y:S01]  /*16f90*/  IMAD.MOV.U32 R108, RZ, RZ, R5 ;  /* 0x000000ffff6c7224 */ /* 0x000fe200078e0005 */
[----:B------:R-:W-:Y:S01]  /*16fa0*/  MOV R2, 0x16fd0 ;  /* 0x00016fd000027802 */ /* 0x000fe20000000f00 */
[----:B------:R-:W-:Y:S02]  /*16fb0*/  IMAD.MOV.U32 R0, RZ, RZ, 0x2 ;  /* 0x00000002ff007424 */ /* 0x000fe400078e00ff */
[----:B------:R-:W-:Y:S05]  /*16fc0*/  CALL.REL.NOINC `($__internal_38_$__cuda_sm70_shflsync_bfly_p) ;  /* 0x000029e000007944 */ /* 0x000fea0003c00000 */
[----:B------:R-:W-:Y:S01]  /*16fd0*/  FMNMX.FTZ R5, R5, R0, !PT ;  /* 0x0000000005057209 */ /* 0x000fe20007810000 */
[----:B------:R-:W-:Y:S01]  /*16fe0*/  IMAD.MOV.U32 R0, RZ, RZ, 0x1 ;  /* 0x00000001ff007424 */ /* 0x000fe200078e00ff */
[----:B------:R-:W-:-:S03]  /*16ff0*/  MOV R2, 0x17020 ;  /* 0x0001702000027802 */ /* 0x000fc60000000f00 */
[----:B------:R-:W-:Y:S02]  /*17000*/  IMAD.MOV.U32 R108, RZ, RZ, R5 ;  /* 0x000000ffff6c7224 */ /* 0x000fe400078e0005 */
[----:B------:R-:W-:Y:S05]  /*17010*/  CALL.REL.NOINC `($__internal_38_$__cuda_sm70_shflsync_bfly_p) ;  /* 0x0000299000007944 */ /* 0x000fea0003c00000 */
[----:B------:R-:W-:Y:S01]  /*17020*/  MOV R3, R0 ;  /* 0x0000000000037202 */ /* 0x000fe20000000f00 */
[----:B------:R-:W-:Y:S05]  /*17030*/  BRA `(.L_x_2626) ;  /* 0xfffee75000007947 */ /* 0x000fea000383ffff */
.L_x_2500:
[----:B------:R-:W-:Y:S01]  /*17040*/  MOV R2, RZ ;  /* 0x000000ff00027202 */ /* 0x000fe20000000f00 */
[----:B------:R-:W-:Y:S01]  /*17050*/  IMAD.MOV.U32 R178, RZ, RZ, R0 ;  /* 0x000000ffffb27224 */ /* 0x000fe200078e0000 */
[----:B------:R-:W-:Y:S01]  /*17060*/  MOV R3, 0x17090 ;  /* 0x0001709000037802 */ /* 0x000fe20000000f00 */
[----:B------:R-:W-:Y:S02]  /*17070*/  IMAD.MOV.U32 R179, RZ, RZ, 0x181f ;  /* 0x0000181fffb37424 */ /* 0x000fe400078e00ff */
[----:B-1--4-:R-:W-:Y:S05]  /*17080*/  CALL.REL.NOINC `($__internal_39_$__cuda_sm70_shflsync_idx_p) ;  /* 0x0000298000007944 */ /* 0x012fea0003c00000 */
[----:B------:R-:W-:Y:S01]  /*17090*/  MOV R7, R179 ;  /* 0x000000b300077202 */ /* 0x000fe20000000f00 */
[----:B------:R-:W-:-:S05]  /*170a0*/  BRA `(.L_x_2627) ;  /* 0xfffeff8000007947 */ /* 0x000fca000383ffff */
.L_x_2501:
[----:B------:R-:W-:Y:S01]  /*170b0*/  MOV R2, RZ ;  /* 0x000000ff00027202 */ /* 0x000fe20000000f00 */
[----:B------:R-:W-:Y:S01]  /*170c0*/  IMAD.MOV.U32 R178, RZ, RZ, R4 ;  /* 0x000000ffffb27224 */ /* 0x000fe200078e0004 */
[----:B------:R-:W-:Y:S01]  /*170d0*/  MOV R3, 0x17100 ;  /* 0x0001710000037802 */ /* 0x000fe20000000f00 */
[----:B------:R-:W-:Y:S02]  /*170e0*/  IMAD.MOV.U32 R179, RZ, RZ, 0x181f ;  /* 0x0000181fffb37424 */ /* 0x000fe400078e00ff */
[----:B-1234-:R-:W-:Y:S05]  /*170f0*/  CALL.REL.NOINC `($__internal_39_$__cuda_sm70_shflsync_idx_p) ;  /* 0x0000291000007944 */ /* 0x01efea0003c00000 */
        /* <DEDUP_REMOVED lines=17> */
[----:B------:R-:W-:Y:S05]  /*17210*/  CALL.REL.NOINC `($__internal_39_$__cuda_sm70_shflsync_idx_p) ;  /* 0x000027f000007944 */ /* 0x000fea0003c00000 */
[----:B------:R-:W-:Y:S01]  /*17220*/  MOV R2, 0x1 ;  /* 0x0000000100027802 */ /* 0x000fe20000000f00 */
[----:B------:R-:W-:Y:S01]  /*17230*/  IMAD.MOV.U32 R13, RZ, RZ, R179 ;  /* 0x000000ffff0d7224 */ /* 0x000fe200078e00b3 */
[----:B------:R-:W-:Y:S01]  /*17240*/  MOV R179, 0x181f ;  /* 0x0000181f00b37802 */ /* 0x000fe20000000f00 */
[----:B------:R-:W-:Y:S01]  /*17250*/  IMAD.MOV.U32 R178, RZ, RZ, R4 ;  /* 0x000000ffffb27224 */ /* 0x000fe200078e0004 */
[----:B------:R-:W-:Y:S02]  /*17260*/  MOV R3, 0x17280 ;  /* 0x0001728000037802 */ /* 0x000fe40000000f00 */
[----:B------:R-:W-:Y:S05]  /*17270*/  CALL.REL.NOINC `($__internal_39_$__cuda_sm70_shflsync_idx_p) ;  /* 0x0000279000007944 */ /* 0x000fea0003c00000 */
        /* <DEDUP_REMOVED lines=19> */
[----:B------:R-:W-:Y:S05]  /*173b0*/  CALL.REL.NOINC `($__internal_39_$__cuda_sm70_shflsync_idx_p) ;  /* 0x0000265000007944 */ /* 0x000fea0003c00000 */
[----:B------:R-:W-:Y:S01]  /*173c0*/  MOV R2, 0x2 ;  /* 0x0000000200027802 */ /* 0x000fe20000000f00 */
[----:B------:R-:W-:Y:S01]  /*173d0*/  IMAD.MOV.U32 R13, RZ, RZ, R179 ;  /* 0x000000ffff0d7224 */ /* 0x000fe200078e00b3 */
[----:B------:R-:W-:Y:S01]  /*173e0*/  MOV R179, 0x181f ;  /* 0x0000181f00b37802 */ /* 0x000fe20000000f00 */
[----:B------:R-:W-:Y:S01]  /*173f0*/  IMAD.MOV.U32 R178, RZ, RZ, R4 ;  /* 0x000000ffffb27224 */ /* 0x000fe200078e0004 */
[----:B------:R-:W-:Y:S02]  /*17400*/  MOV R3, 0x17420 ;  /* 0x0001742000037802 */ /* 0x000fe40000000f00 */
[----:B------:R-:W-:Y:S05]  /*17410*/  CALL.REL.NOINC `($__internal_39_$__cuda_sm70_shflsync_idx_p) ;  /* 0x000025f000007944 */ /* 0x000fea0003c00000 */
[----:B------:R-:W-:Y:S01]  /*17420*/  MOV R0, R179 ;  /* 0x000000b300007202 */ /* 0x000fe20000000f00 */
[----:B------:R-:W-:-:S05]  /*17430*/  BRA `(.L_x_2628) ;  /* 0xfffefd7000007947 */ /* 0x000fca000383ffff */
.L_x_2504:
[----:B------:R-:W-:Y:S01]  /*17440*/  MOV R2, RZ ;  /* 0x000000ff00027202 */ /* 0x000fe20000000f00 */
[----:B------:R-:W-:Y:S01]  /*17450*/  IMAD.MOV.U32 R178, RZ, RZ, R0 ;  /* 0x000000ffffb27224 */ /* 0x000fe200078e0000 */
[----:B------:R-:W-:Y:S01]  /*17460*/  MOV R3, 0x17490 ;  /* 0x0001749000037802 */ /* 0x000fe20000000f00 */
[----:B------:R-:W-:Y:S02]  /*17470*/  IMAD.MOV.U32 R179, RZ, RZ, 0x181f ;  /* 0x0000181fffb37424 */ /* 0x000fe400078e00ff */
[----:B------:R-:W-:Y:S05]  /*17480*/  CALL.REL.NOINC `($__internal_39_$__cuda_sm70_shflsync_idx_p) ;  /* 0x0000258000007944 */ /* 0x000fea0003c00000 */
[----:B------:R-:W-:Y:S01]  /*17490*/  MOV R129, R179 ;  /* 0x000000b300817202 */ /* 0x000fe20000000f00 */
[----:B------:R-:W-:-:S05]  /*174a0*/  BRA `(.L_x_2629) ;  /* 0xffff093000007947 */ /* 0x000fca000383ffff */
.L_x_2505:
[----:B------:R-:W-:Y:S01]  /*174b0*/  MOV R2, RZ ;  /* 0x000000ff00027202 */ /* 0x000fe20000000f00 */
[----:B------:R-:W-:Y:S01]  /*174c0*/  IMAD.MOV.U32 R178, RZ, RZ, R108 ;  /* 0x000000ffffb27224 */ /* 0x000fe200078e006c */
[----:B------:R-:W-:Y:S01]  /*174d0*/  MOV R3, 0x17500 ;  /* 0x0001750000037802 */ /* 0x000fe20000000f00 */
[----:B------:R-:W-:Y:S02]  /*174e0*/  IMAD.MOV.U32 R179, RZ, RZ, 0x181f ;  /* 0x0000181fffb37424 */ /* 0x000fe400078e00ff */
[----:B-12---:R-:W-:Y:S05]  /*174f0*/  CALL.REL.NOINC `($__internal_39_$__cuda_sm70_shflsync_idx_p) ;  /* 0x0000251000007944 */ /* 0x006fea0003c00000 */
        /* <DEDUP_REMOVED lines=52> */
.L_x_2506:
[----:B------:R-:W-:Y:S01]  /*17840*/  MOV R2, RZ ;  /* 0x000000ff00027202 */ /* 0x000fe20000000f00 */
[----:B------:R-:W-:Y:S01]  /*17850*/  IMAD.MOV.U32 R178, RZ, RZ, R109 ;  /* 0x000000ffffb27224 */ /* 0x000fe200078e006d */
[----:B------:R-:W-:Y:S01]  /*17860*/  MOV R3, 0x17890 ;  /* 0x0001789000037802 */ /* 0x000fe20000000f00 */
[----:B------:R-:W-:Y:S02]  /*17870*/  IMAD.MOV.U32 R179, RZ, RZ, 0x1c1f ;  /* 0x00001c1fffb37424 */ /* 0x000fe400078e00ff */
[----:B------:R-:W-:Y:S05]  /*17880*/  CALL.REL.NOINC `($__internal_39_$__cuda_sm70_shflsync_idx_p) ;  /* 0x0000218000007944 */ /* 0x000fea0003c00000 */
[----:B------:R-:W-:Y:S01]  /*17890*/  MOV R3, R179 ;  /* 0x000000b300037202 */ /* 0x000fe20000000f00 */
[----:B------:R-:W-:-:S05]  /*178a0*/  BRA `(.L_x_2631) ;  /* 0xffff089000007947 */ /* 0x000fca000383ffff */
.L_x_2511:
[----:B------:R-:W-:Y:S01]  /*178b0*/  MOV R2, 0x1 ;  /* 0x0000000100027802 */ /* 0x000fe20000000f00 */
[----:B------:R-:W-:Y:S01]  /*178c0*/  IMAD.MOV.U32 R178, RZ, RZ, R109 ;  /* 0x000000ffffb27224 */ /* 0x000fe200078e006d */
[----:B------:R-:W-:Y:S01]  /*178d0*/  MOV R3, 0x17900 ;  /* 0x0001790000037802 */ /* 0x000fe20000000f00 */
[----:B------:R-:W-:Y:S02]  /*178e0*/  IMAD.MOV.U32 R179, RZ, RZ, 0x1c1f ;  /* 0x00001c1fffb37424 */ /* 0x000fe400078e00ff */
[----:B-1----:R-:W-:Y:S05]  /*178f0*/  CALL.REL.NOINC `($__internal_39_$__cuda_sm70_shflsync_idx_p) ;  /* 0x0000211000007944 */ /* 0x002fea0003c00000 */
[----:B------:R-:W-:Y:S01]  /*17900*/  MOV R3, R179 ;  /* 0x000000b300037202 */ /* 0x000fe20000000f00 */
[----:B------:R-:W-:-:S05]  /*17910*/  BRA `(.L_x_2632) ;  /* 0xffff126000007947 */ /* 0x000fca000383ffff */
.L_x_2516:
[----:B------:R-:W-:Y:S02]  /*17920*/  MOV R0, 0x2 ;  /* 0x0000000200007802 */ /* 0x000fe40000000f00 */
[----:B------:R-:W-:Y:S02]  /*17930*/  MOV R2, 0x17950 ;  /* 0x0001795000027802 */ /* 0x000fe40000000f00 */
[----:B-12---:R-:W-:Y:S05]  /*17940*/  CALL.REL.NOINC `($__internal_38_$__cuda_sm70_shflsync_bfly_p) ;  /* 0x0000206000007944 */ /* 0x006fea0003c00000 */
[----:B------:R-:W-:-:S05]  /*17950*/  BRA `(.L_x_2633) ;  /* 0xffff1ca000007947 */ /* 0x000fca000383ffff */
.L_x_2517:
[----:B------:R-:W-:Y:S01]  /*17960*/  MOV R0, 0x1 ;  /* 0x0000000100007802 */ /* 0x000fe20000000f00 */
[----:B---3--:R-:W-:Y:S01]  /*17970*/  IMAD.MOV.U32 R108, RZ, RZ, R4 ;  /* 0x000000ffff6c7224 */ /* 0x008fe200078e0004 */
[----:B------:R-:W-:Y:S02]  /*17980*/  MOV R2, 0x179a0 ;  /* 0x000179a000027802 */ /* 0x000fe40000000f00 */
[----:B-12---:R-:W-:Y:S05]  /*17990*/  CALL.REL.NOINC `($__internal_38_$__cuda_sm70_shflsync_bfly_p) ;  /* 0x0000201000007944 */ /* 0x006fea0003c00000 */
[----:B------:R-:W-:Y:S01]  /*179a0*/  IMAD.MOV.U32 R108, RZ, RZ, R5 ;  /* 0x000000ffff6c7224 */ /* 0x000fe200078e0005 */
[----:B------:R-:W-:Y:S01]  /*179b0*/  FMNMX.FTZ R109, R4, R0, !PT ;  /* 0x00000000046d7209 */ /* 0x000fe20007810000 */
[----:B------:R-:W-:Y:S01]  /*179c0*/  IMAD.MOV.U32 R0, RZ, RZ, 0x2 ;  /* 0x00000002ff007424 */ /* 0x000fe200078e00ff */
[----:B------:R-:W-:Y:S02]  /*179d0*/  MOV R2, 0x179f0 ;  /* 0x000179f000027802 */ /* 0x000fe40000000f00 */
[----:B------:R-:W-:Y:S05]  /*179e0*/  CALL.REL.NOINC `($__internal_38_$__cuda_sm70_shflsync_bfly_p) ;  /* 0x00001fc000007944 */ /* 0x000fea0003c00000 */
[----:B------:R-:W-:Y:S01]  /*179f0*/  FMNMX.FTZ R108, R5, R0, !PT ;  /* 0x00000000056c7209 */ /* 0x000fe20007810000 */
[----:B------:R-:W-:Y:S01]  /*17a00*/  IMAD.MOV.U32 R0, RZ, RZ, 0x1 ;  /* 0x00000001ff007424 */ /* 0x000fe200078e00ff */
[----:B------:R-:W-:Y:S02]  /*17a10*/  MOV R2, 0x17a30 ;  /* 0x00017a3000027802 */ /* 0x000fe40000000f00 */
[----:B------:R-:W-:Y:S05]  /*17a20*/  CALL.REL.NOINC `($__internal_38_$__cuda_sm70_shflsync_bfly_p) ;  /* 0x00001f8000007944 */ /* 0x000fea0003c00000 */
[----:B------:R-:W-:-:S05]  /*17a30*/  BRA `(.L_x_2634) ;  /* 0xffff1c3000007947 */ /* 0x000fca000383ffff */
.L_x_2526:
[----:B------:R-:W-:Y:S01]  /*17a40*/  MOV R2, RZ ;  /* 0x000000ff00027202 */ /* 0x000fe20000000f00 */
[----:B------:R-:W-:Y:S01]  /*17a50*/  IMAD.MOV.U32 R178, RZ, RZ, R0 ;  /* 0x000000ffffb27224 */ /* 0x000fe200078e0000 */
[----:B------:R-:W-:Y:S01]  /*17a60*/  MOV R3, 0x17a90 ;  /* 0x00017a9000037802 */ /* 0x000fe20000000f00 */
[----:B------:R-:W-:Y:S02]  /*17a70*/  IMAD.MOV.U32 R179, RZ, RZ, 0x181f ;  /* 0x0000181fffb37424 */ /* 0x000fe400078e00ff */
[----:B-1--4-:R-:W-:Y:S05]  /*17a80*/  CALL.REL.NOINC `($__internal_39_$__cuda_sm70_shflsync_idx_p) ;  /* 0x00001f8000007944 */ /* 0x012fea0003c00000 */
[----:B------:R-:W-:Y:S01]  /*17a90*/  MOV R7, R179 ;  /* 0x000000b300077202 */ /* 0x000fe20000000f00 */
[----:B------:R-:W-:-:S05]  /*17aa0*/  BRA `(.L_x_2635) ;  /* 0xffff395000007947 */ /* 0x000fca000383ffff */
.L_x_2527:
        /* <DEDUP_REMOVED lines=57> */
.L_x_2530:
[----:B------:R-:W-:Y:S01]  /*17e40*/  MOV R2, RZ ;  /* 0x000000ff00027202 */ /* 0x000fe20000000f00 */
[----:B------:R-:W-:Y:S01]  /*17e50*/  IMAD.MOV.U32 R178, RZ, RZ, R0 ;  /* 0x000000ffffb27224 */ /* 0x000fe200078e0000 */
[----:B------:R-:W-:Y:S01]  /*17e60*/  MOV R3, 0x17e90 ;  /* 0x00017e9000037802 */ /* 0x000fe20000000f00 */
[----:B------:R-:W-:Y:S02]  /*17e70*/  IMAD.MOV.U32 R179, RZ, RZ, 0x181f ;  /* 0x0000181fffb37424 */ /* 0x000fe400078e00ff */
[----:B------:R-:W-:Y:S05]  /*17e80*/  CALL.REL.NOINC `($__internal_39_$__cuda_sm70_shflsync_idx_p) ;  /* 0x00001b8000007944 */ /* 0x000fea0003c00000 */
[----:B------:R-:W-:Y:S01]  /*17e90*/  MOV R129, R179 ;  /* 0x000000b300817202 */ /* 0x000fe20000000f00 */
[----:B------:R-:W-:-:S05]  /*17ea0*/  BRA `(.L_x_2637) ;  /* 0xffff430000007947 */ /* 0x000fca000383ffff */
.L_x_2531:
        /* <DEDUP_REMOVED lines=57> */
.L_x_2532:
[----:B------:R-:W-:Y:S02]  /*18240*/  MOV R0, 0x2 ;  /* 0x0000000200007802 */ /* 0x000fe40000000f00 */
[----:B------:R-:W-:Y:S02]  /*18250*/  MOV R2, 0x18270 ;  /* 0x0001827000027802 */ /* 0x000fe40000000f00 */
[----:B------:R-:W-:Y:S05]  /*18260*/  CALL.REL.NOINC `($__internal_38_$__cuda_sm70_shflsync_bfly_p) ;  /* 0x0000174000007944 */ /* 0x000fea0003c00000 */
[----:B------:R-:W-:-:S05]  /*18270*/  BRA `(.L_x_2639) ;  /* 0xffff44f000007947 */ /* 0x000fca000383ffff */
.L_x_2533:
[----:B------:R-:W-:Y:S01]  /*18280*/  MOV R0, 0x1 ;  /* 0x0000000100007802 */ /* 0x000fe20000000f00 */
[----:B-1----:R-:W-:Y:S01]  /*18290*/  IMAD.MOV.U32 R108, RZ, RZ, R109 ;  /* 0x000000ffff6c7224 */ /* 0x002fe200078e006d */
[----:B------:R-:W-:Y:S02]  /*182a0*/  MOV R2, 0x182c0 ;  /* 0x000182c000027802 */ /* 0x000fe40000000f00 */
[----:B------:R-:W-:Y:S05]  /*182b0*/  CALL.REL.NOINC `($__internal_38_$__cuda_sm70_shflsync_bfly_p) ;  /* 0x000016f000007944 */ /* 0x000fea0003c00000 */
        /* <DEDUP_REMOVED lines=10> */
.L_x_2536:
[----:B--23--:R-:W-:Y:S01]  /*18360*/  MOV R2, RZ ;  /* 0x000000ff00027202 */ /* 0x00cfe20000000f00 */
[----:B------:R-:W-:Y:S01]  /*18370*/  IMAD.MOV.U32 R178, RZ, RZ, R4 ;  /* 0x000000ffffb27224 */ /* 0x000fe200078e0004 */
[----:B------:R-:W-:Y:S01]  /*18380*/  MOV R3, 0x183b0 ;  /* 0x000183b000037802 */ /* 0x000fe20000000f00 */
[----:B------:R-:W-:Y:S02]  /*18390*/  IMAD.MOV.U32 R179, RZ, RZ, 0x181f ;  /* 0x0000181fffb37424 */ /* 0x000fe400078e00ff */
[----:B-1--4-:R-:W-:Y:S05]  /*183a0*/  CALL.REL.NOINC `($__internal_39_$__cuda_sm70_shflsync_idx_p) ;  /* 0x0000166000007944 */ /* 0x012fea0003c00000 */
[----:B------:R-:W-:Y:S01]  /*183b0*/  MOV R12, R179 ;  /* 0x000000b3000c7202 */ /* 0x000fe20000000f00 */
[----:B------:R-:W-:-:S05]  /*183c0*/  BRA `(.L_x_2641) ;  /* 0xffff5f7000007947 */ /* 0x000fca000383ffff */
.L_x_2539:
[----:B------:R-:W-:Y:S01]  /*183d0*/  MOV R2, RZ ;  /* 0x000000ff00027202 */ /* 0x000fe20000000f00 */
[----:B------:R-:W-:Y:S01]  /*183e0*/  IMAD.MOV.U32 R178, RZ, RZ, R0 ;  /* 0x000000ffffb27224 */ /* 0x000fe200078e0000 */
[----:B------:R-:W-:Y:S01]  /*183f0*/  MOV R3, 0x18420 ;  /* 0x0001842000037802 */ /* 0x000fe20000000f00 */
[----:B------:R-:W-:Y:S02]  /*18400*/  IMAD.MOV.U32 R179, RZ, RZ, 0x181f ;  /* 0x0000181fffb37424 */ /* 0x000fe400078e00ff */
[----:B------:R-:W-:Y:S05]  /*18410*/  CALL.REL.NOINC `($__internal_39_$__cuda_sm70_shflsync_idx_p) ;  /* 0x000015f000007944 */ /* 0x000fea0003c00000 */
[----:B------:R-:W-:Y:S01]  /*18420*/  MOV R129, R179 ;  /* 0x000000b300817202 */ /* 0x000fe20000000f00 */
[----:B------:R-:W-:-:S05]  /*18430*/  BRA `(.L_x_2642) ;  /* 0xffff6c2000007947 */ /* 0x000fca000383ffff */
.L_x_2540:
[----:B------:R-:W-:Y:S01]  /*18440*/  MOV R2, RZ ;  /* 0x000000ff00027202 */ /* 0x000fe20000000f00 */
[----:B------:R-:W-:Y:S01]  /*18450*/  IMAD.MOV.U32 R178, RZ, RZ, R108 ;  /* 0x000000ffffb27224 */ /* 0x000fe200078e006c */
[----:B------:R-:W-:Y:S01]  /*18460*/  MOV R3, 0x18490 ;  /* 0x0001849000037802 */ /* 0x000fe20000000f00 */
[----:B------:R-:W-:Y:S02]  /*18470*/  IMAD.MOV.U32 R179, RZ, RZ, 0x181f ;  /* 0x0000181fffb37424 */ /* 0x000fe400078e00ff */
[----:B-12---:R-:W-:Y:S05]  /*18480*/  CALL.REL.NOINC `($__internal_39_$__cuda_sm70_shflsync_idx_p) ;  /* 0x0000158000007944 */ /* 0x006fea0003c00000 */
        /* <DEDUP_REMOVED lines=16> */
[----:B-1----:R-:W-:Y:S05]  /*18590*/  CALL.REL.NOINC `($__internal_39_$__cuda_sm70_shflsync_idx_p) ;  /* 0x0000147000007944 */ /* 0x002fea0003c00000 */
[----:B------:R-:W-:Y:S01]  /*185a0*/  MOV R2, 0x1 ;  /* 0x0000000100027802 */ /* 0x000fe20000000f00 */
[----:B------:R-:W-:Y:S01]  /*185b0*/  IMAD.MOV.U32 R129, RZ, RZ, R179 ;  /* 0x000000ffff817224 */ /* 0x000fe200078e00b3 */
[----:B------:R-:W-:Y:S01]  /*185c0*/  MOV R179, 0x181f ;  /* 0x0000181f00b37802 */ /* 0x000fe20000000f00 */
[----:B------:R-:W-:Y:S01]  /*185d0*/  IMAD.MOV.U32 R178, RZ, RZ, R108 ;  /* 0x000000ffffb27224 */ /* 0x000fe200078e006c */
[----:B------:R-:W-:Y:S02]  /*185e0*/  MOV R3, 0x18600 ;  /* 0x0001860000037802 */ /* 0x000fe40000000f00 */
[----:B------:R-:W-:Y:S05]  /*185f0*/  CALL.REL.NOINC `($__internal_39_$__cuda_sm70_shflsync_idx_p) ;  /* 0x0000141000007944 */ /* 0x000fea0003c00000 */
        /* <DEDUP_REMOVED lines=25> */
.L_x_2541:
[----:B------:R-:W-:Y:S01]  /*18790*/  MOV R2, RZ ;  /* 0x000000ff00027202 */ /* 0x000fe20000000f00 */
[----:B------:R-:W-:Y:S01]  /*187a0*/  IMAD.MOV.U32 R178, RZ, RZ, R109 ;  /* 0x000000ffffb27224 */ /* 0x000fe200078e006d */
[----:B------:R-:W-:Y:S01]  /*187b0*/  MOV R3, 0x187e0 ;  /* 0x000187e000037802 */ /* 0x000fe20000000f00 */
[----:B------:R-:W-:Y:S02]  /*187c0*/  IMAD.MOV.U32 R179, RZ, RZ, 0x1c1f ;  /* 0x00001c1fffb37424 */ /* 0x000fe400078e00ff */
[----:B------:R-:W-:Y:S05]  /*187d0*/  CALL.REL.NOINC `($__internal_39_$__cuda_sm70_shflsync_idx_p) ;  /* 0x0000123000007944 */ /* 0x000fea0003c00000 */
[----:B------:R-:W-:Y:S01]  /*187e0*/  MOV R3, R179 ;  /* 0x000000b300037202 */ /* 0x000fe20000000f00 */
[----:B------:R-:W-:-:S05]  /*187f0*/  BRA `(.L_x_2644) ;  /* 0xffff6b7000007947 */ /* 0x000fca000383ffff */
.L_x_2546:
[----:B------:R-:W-:Y:S01]  /*18800*/  MOV R2, 0x1 ;  /* 0x0000000100027802 */ /* 0x000fe20000000f00 */
[----:B------:R-:W-:Y:S01]  /*18810*/  IMAD.MOV.U32 R178, RZ, RZ, R109 ;  /* 0x000000ffffb27224 */ /* 0x000fe200078e006d */
[----:B------:R-:W-:Y:S01]  /*18820*/  MOV R3, 0x18850 ;  /* 0x0001885000037802 */ /* 0x000fe20000000f00 */
[----:B------:R-:W-:Y:S02]  /*18830*/  IMAD.MOV.U32 R179, RZ, RZ, 0x1c1f ;  /* 0x00001c1fffb37424 */ /* 0x000fe400078e00ff */
[----:B-1----:R-:W-:Y:S05]  /*18840*/  CALL.REL.NOINC `($__internal_39_$__cuda_sm70_shflsync_idx_p) ;  /* 0x000011c000007944 */ /* 0x002fea0003c00000 */
[----:B------:R-:W-:Y:S01]  /*18850*/  MOV R3, R179 ;  /* 0x000000b300037202 */ /* 0x000fe20000000f00 */
[----:B------:R-:W-:-:S05]  /*18860*/  BRA `(.L_x_2645) ;  /* 0xffff754000007947 */ /* 0x000fca000383ffff */
.L_x_2551:
[----:B------:R-:W-:Y:S02]  /*18870*/  MOV R0, 0x2 ;  /* 0x0000000200007802 */ /* 0x000fe40000000f00 */
[----:B------:R-:W-:Y:S02]  /*18880*/  MOV R2, 0x188a0 ;  /* 0x000188a000027802 */ /* 0x000fe40000000f00 */
[----:B-12---:R-:W-:Y:S05]  /*18890*/  CALL.REL.NOINC `($__internal_38_$__cuda_sm70_shflsync_bfly_p) ;  /* 0x0000111000007944 */ /* 0x006fea0003c00000 */
[----:B------:R-:W-:-:S05]  /*188a0*/  BRA `(.L_x_2646) ;  /* 0xffff7f8000007947 */ /* 0x000fca000383ffff */
.L_x_2552:
[----:B------:R-:W-:Y:S02]  /*188b0*/  MOV R0, 0x1 ;  /* 0x0000000100007802 */ /* 0x000fe40000000f00 */
[----:B------:R-:W-:Y:S02]  /*188c0*/  MOV R2, 0x188e0 ;  /* 0x000188e000027802 */ /* 0x000fe40000000f00 */
[----:B-12---:R-:W-:Y:S05]  /*188d0*/  CALL.REL.NOINC `($__internal_38_$__cuda_sm70_shflsync_bfly_p) ;  /* 0x000010d000007944 */ /* 0x006fea0003c00000 */
[----:B------:R-:W-:Y:S01]  /*188e0*/  FMNMX.FTZ R109, R108, R0, !PT ;  /* 0x000000006c6d7209 */ /* 0x000fe20007810000 */
[----:B------:R-:W-:Y:S01]  /*188f0*/  IMAD.MOV.U32 R108, RZ, RZ, R4 ;  /* 0x000000ffff6c7224 */ /* 0x000fe200078e0004 */
[----:B------:R-:W-:Y:S01]  /*18900*/  MOV R2, 0x18930 ;  /* 0x0001893000027802 */ /* 0x000fe20000000f00 */
[----:B------:R-:W-:Y:S02]  /*18910*/  IMAD.MOV.U32 R0, RZ, RZ, 0x2 ;  /* 0x00000002ff007424 */ /* 0x000fe400078e00ff */
[----:B------:R-:W-:Y:S05]  /*18920*/  CALL.REL.NOINC `($__internal_38_$__cuda_sm70_shflsync_bfly_p) ;  /* 0x0000108000007944 */ /* 0x000fea0003c00000 */
[----:B------:R-:W-:Y:S01]  /*18930*/  FMNMX.FTZ R4, R4, R0, !PT ;  /* 0x0000000004047209 */ /* 0x000fe20007810000 */
[----:B------:R-:W-:Y:S01]  /*18940*/  IMAD.MOV.U32 R0, RZ, RZ, 0x1 ;  /* 0x00000001ff007424 */ /* 0x000fe200078e00ff */
[----:B------:R-:W-:Y:S03]  /*18950*/  MOV R2, 0x18980 ;  /* 0x0001898000027802 */ /* 0x000fe60000000f00 */
[----:B------:R-:W-:Y:S02]  /*18960*/  IMAD.MOV.U32 R108, RZ, RZ, R4 ;  /* 0x000000ffff6c7224 */ /* 0x000fe400078e0004 */
[----:B------:R-:W-:Y:S05]  /*18970*/  CALL.REL.NOINC `($__internal_38_$__cuda_sm70_shflsync_bfly_p) ;  /* 0x0000103000007944 */ /* 0x000fea0003c00000 */
[----:B------:R-:W-:-:S05]  /*18980*/  BRA `(.L_x_2647) ;  /* 0xffff7f1000007947 */ /* 0x000fca000383ffff */
.L_x_2554:
[----:B------:R-:W-:Y:S01]  /*18990*/  IMAD.MOV.U32 R108, RZ, RZ, R225 ;  /* 0x000000ffff6c7224 */ /* 0x000fe200078e00e1 */
[----:B------:R-:W-:-:S02]  /*189a0*/  MOV R0, 0x2 ;  /* 0x0000000200007802 */ /* 0x000fc40000000f00 */
[----:B------:R-:W-:Y:S02]  /*189b0*/  MOV R2, 0x189d0 ;  /* 0x000189d000027802 */ /* 0x000fe40000000f00 */
[----:B------:R-:W-:Y:S05]  /*189c0*/  CALL.REL.NOINC `($__internal_38_$__cuda_sm70_shflsync_bfly_p) ;  /* 0x00000fe000007944 */ /* 0x000fea0003c00000 */
[----:B------:R-:W-:Y:S05]  /*189d0*/  BRA `(.L_x_2648) ;  /* 0xffff97d000007947 */ /* 0x000fea000383ffff */
.L_x_2555:
[----:B------:R-:W-:Y:S01]  /*189e0*/  IMAD.MOV.U32 R108, RZ, RZ, R5 ;  /* 0x000000ffff6c7224 */ /* 0x000fe200078e0005 */
[----:B------:R-:W-:Y:S02]  /*189f0*/  MOV R0, 0x1 ;  /* 0x0000000100007802 */ /* 0x000fe40000000f00 */
[----:B------:R-:W-:Y:S02]  /*18a00*/  MOV R2, 0x18a20 ;  /* 0x00018a2000027802 */ /* 0x000fe40000000f00 */
[----:B-1----:R-:W-:Y:S05]  /*18a10*/  CALL.REL.NOINC `($__internal_38_$__cuda_sm70_shflsync_bfly_p) ;  /* 0x00000f9000007944 */ /* 0x002fea0003c00000 */
[----:B------:R-:W-:Y:S01]  /*18a20*/  FADD.FTZ R5, R5, R0 ;  /* 0x0000000005057221 */ /* 0x000fe20000010000 */
[----:B------:R-:W-:Y:S02]  /*18a30*/  MOV R108, R226 ;  /* 0x000000e2006c7202 */ /* 0x000fe40000000f00 */
[----:B------:R-:W-:Y:S02]  /*18a40*/  MOV R0, 0x2 ;  /* 0x0000000200007802 */ /* 0x000fe40000000f00 */
[----:B------:R-:W-:Y:S02]  /*18a50*/  MOV R2, 0x18a70 ;  /* 0x00018a7000027802 */ /* 0x000fe40000000f00 */
[----:B------:R-:W-:Y:S05]  /*18a60*/  CALL.REL.NOINC `($__internal_38_$__cuda_sm70_shflsync_bfly_p) ;  /* 0x00000f4000007944 */ /* 0x000fea0003c00000 */
[----:B------:R-:W-:Y:S01]  /*18a70*/  FADD.FTZ R6, R226, R0 ;  /* 0x00000000e2067221 */ /* 0x000fe20000010000 */
[----:B------:R-:W-:Y:S02]  /*18a80*/  MOV R0, 0x1 ;  /* 0x0000000100007802 */ /* 0x000fe40000000f00 */
[----:B------:R-:W-:-:S02]  /*18a90*/  MOV R2, 0x18ac0 ;  /* 0x00018ac000027802 */ /* 0x000fc40000000f00 */
[----:B------:R-:W-:Y:S02]  /*18aa0*/  MOV R108, R6 ;  /* 0x00000006006c7202 */ /* 0x000fe40000000f00 */
[----:B------:R-:W-:Y:S05]  /*18ab0*/  CALL.REL.NOINC `($__internal_38_$__cuda_sm70_shflsync_bfly_p) ;  /* 0x00000ef000007944 */ /* 0x000fea0003c00000 */
[----:B------:R-:W-:Y:S01]  /*18ac0*/  MOV R3, R0 ;  /* 0x0000000000037202 */ /* 0x000fe20000000f00 */
[----:B------:R-:W-:Y:S05]  /*18ad0*/  BRA `(.L_x_2649) ;  /* 0xffff974000007947 */ /* 0x000fea000383ffff */
.L_x_2562:
[----:B--234-:R-:W-:Y:S01]  /*18ae0*/  IMAD.MOV.U32 R178, RZ, RZ, R7 ;  /* 0x000000ffffb27224 */ /* 0x01cfe200078e0007 */
[----:B------:R-:W-:Y:S01]  /*18af0*/  MOV R2, RZ ;  /* 0x000000ff00027202 */ /* 0x000fe20000000f00 */
[----:B------:R-:W-:Y:S01]  /*18b00*/  IMAD.MOV.U32 R179, RZ, RZ, 0x181f ;  /* 0x0000181fffb37424 */ /* 0x000fe200078e00ff */
[----:B------:R-:W-:Y:S02]  /*18b10*/  MOV R3, 0x18b30 ;  /* 0x00018b3000037802 */ /* 0x000fe40000000f00 */
[----:B-1----:R-:W-:Y:S05]  /*18b20*/  CALL.REL.NOINC `($__internal_39_$__cuda_sm70_shflsync_idx_p) ;  /* 0x00000ee000007944 */ /* 0x002fea0003c00000 */
[----:B------:R-:W-:Y:S01]  /*18b30*/  MOV R10, R179 ;  /* 0x000000b3000a7202 */ /* 0x000fe20000000f00 */
[----:B------:R-:W-:Y:S05]  /*18b40*/  BRA `(.L_x_2650) ;  /* 0xffffaa6000007947 */ /* 0x000fea000383ffff */
.L_x_2563:
[----:B------:R-:W-:Y:S01]  /*18b50*/  IMAD.MOV.U32 R178, RZ, RZ, R8 ;  /* 0x000000ffffb27224 */ /* 0x000fe200078e0008 */
[----:B------:R-:W-:Y:S01]  /*18b60*/  MOV R2, RZ ;  /* 0x000000ff00027202 */ /* 0x000fe20000000f00 */
[----:B------:R-:W-:Y:S01]  /*18b70*/  IMAD.MOV.U32 R179, RZ, RZ, 0x181f ;  /* 0x0000181fffb37424 */ /* 0x000fe200078e00ff */
[----:B------:R-:W-:Y:S02]  /*18b80*/  MOV R3, 0x18ba0 ;  /* 0x00018ba000037802 */ /* 0x000fe40000000f00 */
[----:B-123--:R-:W-:Y:S05]  /*18b90*/  CALL.REL.NOINC `($__internal_39_$__cuda_sm70_shflsync_idx_p) ;  /* 0x00000e7000007944 */ /* 0x00efea0003c00000 */
[----:B------:R-:W-:Y:S01]  /*18ba0*/  MOV R0, R179 ;  /* 0x000000b300007202 */ /* 0x000fe20000000f00 */
[----:B------:R-:W-:Y:S05]  /*18bb0*/  BRA `(.L_x_2651) ;  /* 0xffffaa1000007947 */ /* 0x000fea000383ffff */
.L_x_2566:
[----:B------:R-:W-:Y:S01]  /*18bc0*/  IMAD.MOV.U32 R178, RZ, RZ, R7 ;  /* 0x000000ffffb27224 */ /* 0x000fe200078e0007 */
[----:B--2---:R-:W-:Y:S01]  /*18bd0*/  MOV R2, 0x1 ;  /* 0x0000000100027802 */ /* 0x004fe20000000f00 */
[----:B------:R-:W-:Y:S01]  /*18be0*/  IMAD.MOV.U32 R179, RZ, RZ, 0x181f ;  /* 0x0000181fffb37424 */ /* 0x000fe200078e00ff */
[----:B------:R-:W-:-:S02]  /*18bf0*/  MOV R3, 0x18c10 ;  /* 0x00018c1000037802 */ /* 0x000fc40000000f00 */
[----:B-1-34-:R-:W-:Y:S05]  /*18c00*/  CALL.REL.NOINC `($__internal_39_$__cuda_sm70_shflsync_idx_p) ;  /* 0x00000e0000007944 */ /* 0x01afea0003c00000 */
        /* <DEDUP_REMOVED lines=8> */
.L_x_2569:
[----:B------:R-:W-:Y:S01]  /*18c90*/  IMAD.MOV.U32 R178, RZ, RZ, R7 ;  /* 0x000000ffffb27224 */ /* 0x000fe200078e0007 */
[----:B-1----:R-:W-:Y:S01]  /*18ca0*/  MOV R2, 0x2 ;  /* 0x0000000200027802 */ /* 0x002fe20000000f00 */
[----:B------:R-:W-:Y:S01]  /*18cb0*/  IMAD.MOV.U32 R179, RZ, RZ, 0x181f ;  /* 0x0000181fffb37424 */ /* 0x000fe200078e00ff */
[----:B------:R-:W-:Y:S02]  /*18cc0*/  MOV R3, 0x18ce0 ;  /* 0x00018ce000037802 */ /* 0x000fe40000000f00 */
[----:B--234-:R-:W-:Y:S05]  /*18cd0*/  CALL.REL.NOINC `($__internal_39_$__cuda_sm70_shflsync_idx_p) ;  /* 0x00000d3000007944 */ /* 0x01cfea0003c00000 */
[----:B------:R-:W-:Y:S01]  /*18ce0*/  MOV R10, R179 ;  /* 0x000000b3000a7202 */ /* 0x000fe20000000f00 */
[----:B------:R-:W-:Y:S05]  /*18cf0*/  BRA `(.L_x_2653) ;  /* 0xffffab0000007947 */ /* 0x000fea000383ffff */
.L_x_2570:
[----:B------:R-:W-:Y:S01]  /*18d00*/  IMAD.MOV.U32 R178, RZ, RZ, R8 ;  /* 0x000000ffffb27224 */ /* 0x000fe200078e0008 */
[----:B-1----:R-:W-:Y:S01]  /*18d10*/  MOV R2, 0x2 ;  /* 0x0000000200027802 */ /* 0x002fe20000000f00 */
[----:B------:R-:W-:Y:S01]  /*18d20*/  IMAD.MOV.U32 R179, RZ, RZ, 0x181f ;  /* 0x0000181fffb37424 */ /* 0x000fe200078e00ff */
[----:B------:R-:W-:Y:S02]  /*18d30*/  MOV R3, 0x18d50 ;  /* 0x00018d5000037802 */ /* 0x000fe40000000f00 */
[----:B--234-:R-:W-:Y:S05]  /*18d40*/  CALL.REL.NOINC `($__internal_39_$__cuda_sm70_shflsync_idx_p) ;  /* 0x00000cc000007944 */ /* 0x01cfea0003c00000 */
[----:B------:R-:W-:Y:S01]  /*18d50*/  MOV R0, R179 ;  /* 0x000000b300007202 */ /* 0x000fe20000000f00 */
[----:B------:R-:W-:Y:S05]  /*18d60*/  BRA `(.L_x_2654) ;  /* 0xffffaab000007947 */ /* 0x000fea000383ffff */
.L_x_2573:
[----:B------:R-:W-:Y:S01]  /*18d70*/  IMAD.MOV.U32 R178, RZ, RZ, R7 ;  /* 0x000000ffffb27224 */ /* 0x000fe200078e0007 */
[----:B-1----:R-:W-:Y:S01]  /*18d80*/  MOV R2, 0x3 ;  /* 0x0000000300027802 */ /* 0x002fe20000000f00 */
[----:B------:R-:W-:Y:S01]  /*18d90*/  IMAD.MOV.U32 R179, RZ, RZ, 0x181f ;  /* 0x0000181fffb37424 */ /* 0x000fe200078e00ff */
[----:B------:R-:W-:-:S02]  /*18da0*/  MOV R3, 0x18dc0 ;  /* 0x00018dc000037802 */ /* 0x000fc40000000f00 */
[----:B--234-:R-:W-:Y:S05]  /*18db0*/  CALL.REL.NOINC `($__internal_39_$__cuda_sm70_shflsync_idx_p) ;  /* 0x00000c5000007944 */ /* 0x01cfea0003c00000 */
        /* <DEDUP_REMOVED lines=8> */
.L_x_2575:
[----:B------:R-:W-:Y:S01]  /*18e40*/  IMAD.MOV.U32 R178, RZ, RZ, R5 ;  /* 0x000000ffffb27224 */ /* 0x000fe200078e0005 */
[----:B------:R-:W-:Y:S01]  /*18e50*/  MOV R2, RZ ;  /* 0x000000ff00027202 */ /* 0x000fe20000000f00 */
[----:B------:R-:W-:Y:S01]  /*18e60*/  IMAD.MOV.U32 R179, RZ, RZ, 0x1c1f ;  /* 0x00001c1fffb37424 */ /* 0x000fe200078e00ff */
[----:B------:R-:W-:Y:S02]  /*18e70*/  MOV R3, 0x18e90 ;  /* 0x00018e9000037802 */ /* 0x000fe40000000f00 */
[----:B------:R-:W-:Y:S05]  /*18e80*/  CALL.REL.NOINC `($__internal_39_$__cuda_sm70_shflsync_idx_p) ;  /* 0x00000b8000007944 */ /* 0x000fea0003c00000 */
[----:B------:R-:W-:Y:S01]  /*18e90*/  MOV R4, R179 ;  /* 0x000000b300047202 */ /* 0x000fe20000000f00 */
[----:B------:R-:W-:Y:S05]  /*18ea0*/  BRA `(.L_x_2656) ;  /* 0xffffad9000007947 */ /* 0x000fea000383ffff */
.L_x_2576:
[----:B------:R-:W-:Y:S01]  /*18eb0*/  IMAD.MOV.U32 R178, RZ, RZ, R12 ;  /* 0x000000ffffb27224 */ /* 0x000fe200078e000c */
[----:B------:R-:W-:Y:S01]  /*18ec0*/  MOV R2, RZ ;  /* 0x000000ff00027202 */ /* 0x000fe20000000f00 */
[----:B------:R-:W-:Y:S01]  /*18ed0*/  IMAD.MOV.U32 R179, RZ, RZ, 0x1c1f ;  /* 0x00001c1fffb37424 */ /* 0x000fe200078e00ff */
[----:B------:R-:W-:Y:S02]  /*18ee0*/  MOV R3, 0x18f00 ;  /* 0x00018f0000037802 */ /* 0x000fe40000000f00 */
[----:B-12---:R-:W-:Y:S05]  /*18ef0*/  CALL.REL.NOINC `($__internal_39_$__cuda_sm70_shflsync_idx_p) ;  /* 0x00000b1000007944 */ /* 0x006fea0003c00000 */
[----:B------:R-:W-:Y:S01]  /*18f00*/  MOV R0, R179 ;  /* 0x000000b300007202 */ /* 0x000fe20000000f00 */
[----:B------:R-:W-:Y:S05]  /*18f10*/  BRA `(.L_x_2657) ;  /* 0xffffad4000007947 */ /* 0x000fea000383ffff */
.L_x_2579:
[----:B------:R-:W-:Y:S01]  /*18f20*/  IMAD.MOV.U32 R178, RZ, RZ, R5 ;  /* 0x000000ffffb27224 */ /* 0x000fe200078e0005 */
[----:B----4-:R-:W-:Y:S01]  /*18f30*/  MOV R2, 0x1 ;  /* 0x0000000100027802 */ /* 0x010fe20000000f00 */
[----:B------:R-:W-:Y:S01]  /*18f40*/  IMAD.MOV.U32 R179, RZ, RZ, 0x1c1f ;  /* 0x00001c1fffb37424 */ /* 0x000fe200078e00ff */
[----:B------:R-:W-:-:S02]  /*18f50*/  MOV R3, 0x18f70 ;  /* 0x00018f7000037802 */ /* 0x000fc40000000f00 */
[----:B-123--:R-:W-:Y:S05]  /*18f60*/  CALL.REL.NOINC `($__internal_39_$__cuda_sm70_shflsync_idx_p) ;  /* 0x00000aa000007944 */ /* 0x00efea0003c00000 */
        /* <DEDUP_REMOVED lines=8> */
.L_x_2583:
[----:B------:R-:W-:Y:S01]  /*18ff0*/  IMAD.MOV.U32 R178, RZ, RZ, R7 ;  /* 0x000000ffffb27224 */ /* 0x000fe200078e0007 */
[----:B------:R-:W-:Y:S01]  /*19000*/  MOV R2, RZ ;  /* 0x000000ff00027202 */ /* 0x000fe20000000f00 */
[----:B------:R-:W-:Y:S01]  /*19010*/  IMAD.MOV.U32 R179, RZ, RZ, 0x181f ;  /* 0x0000181fffb37424 */ /* 0x000fe200078e00ff */
[----:B------:R-:W-:Y:S02]  /*19020*/  MOV R3, 0x19040 ;  /* 0x0001904000037802 */ /* 0x000fe40000000f00 */
[----:B------:R-:W-:Y:S05]  /*19030*/  CALL.REL.NOINC `($__internal_39_$__cuda_sm70_shflsync_idx_p) ;  /* 0x000009d000007944 */ /* 0x000fea0003c00000 */
[----:B------:R-:W-:Y:S01]  /*19040*/  MOV R9, R179 ;  /* 0x000000b300097202 */ /* 0x000fe20000000f00 */
[----:B------:R-:W-:Y:S05]  /*19050*/  BRA `(.L_x_2659) ;  /* 0xffffc16000007947 */ /* 0x000fea000383ffff */
.L_x_2584:
[----:B------:R-:W-:Y:S01]  /*19060*/  IMAD.MOV.U32 R178, RZ, RZ, R10 ;  /* 0x000000ffffb27224 */ /* 0x000fe200078e000a */
[----:B------:R-:W-:Y:S01]  /*19070*/  MOV R2, RZ ;  /* 0x000000ff00027202 */ /* 0x000fe20000000f00 */
[----:B------:R-:W-:Y:S01]  /*19080*/  IMAD.MOV.U32 R179, RZ, RZ, 0x181f ;  /* 0x0000181fffb37424 */ /* 0x000fe200078e00ff */
[----:B------:R-:W-:Y:S02]  /*19090*/  MOV R3, 0x190b0 ;  /* 0x000190b000037802 */ /* 0x000fe40000000f00 */
[----:B-12---:R-:W-:Y:S05]  /*190a0*/  CALL.REL.NOINC `($__internal_39_$__cuda_sm70_shflsync_idx_p) ;  /* 0x0000096000007944 */ /* 0x006fea0003c00000 */
[----:B------:R-:W-:Y:S01]  /*190b0*/  MOV R0, R179 ;  /* 0x000000b300007202 */ /* 0x000fe20000000f00 */
[----:B------:R-:W-:Y:S05]  /*190c0*/  BRA `(.L_x_2660) ;  /* 0xffffc11000007947 */ /* 0x000fea000383ffff */
.L_x_2587:
        /* <DEDUP_REMOVED lines=13> */
.L_x_2590:
[----:B------:R-:W-:Y:S01]  /*191a0*/  IMAD.MOV.U32 R178, RZ, RZ, R7 ;  /* 0x000000ffffb27224 */ /* 0x000fe200078e0007 */
[----:B-1----:R-:W-:Y:S01]  /*191b0*/  MOV R2, 0x2 ;  /* 0x0000000200027802 */ /* 0x002fe20000000f00 */
[----:B------:R-:W-:Y:S01]  /*191c0*/  IMAD.MOV.U32 R179, RZ, RZ, 0x181f ;  /* 0x0000181fffb37424 */ /* 0x000fe200078e00ff */
[----:B------:R-:W-:Y:S02]  /*191d0*/  MOV R3, 0x191f0 ;  /* 0x000191f000037802 */ /* 0x000fe40000000f00 */
[----:B--234-:R-:W-:Y:S05]  /*191e0*/  CALL.REL.NOINC `($__internal_39_$__cuda_sm70_shflsync_idx_p) ;  /* 0x0000082000007944 */ /* 0x01cfea0003c00000 */
[----:B------:R-:W-:Y:S01]  /*191f0*/  MOV R9, R179 ;  /* 0x000000b300097202 */ /* 0x000fe20000000f00 */
[----:B------:R-:W-:Y:S05]  /*19200*/  BRA `(.L_x_2662) ;  /* 0xffffc21000007947 */ /* 0x000fea000383ffff */
.L_x_2591:
[----:B------:R-:W-:Y:S01]  /*19210*/  IMAD.MOV.U32 R178, RZ, RZ, R10 ;  /* 0x000000ffffb27224 */ /* 0x000fe200078e000a */
[----:B------:R-:W-:Y:S01]  /*19220*/  MOV R2, 0x2 ;  /* 0x0000000200027802 */ /* 0x000fe20000000f00 */
[----:B------:R-:W-:Y:S01]  /*19230*/  IMAD.MOV.U32 R179, RZ, RZ, 0x181f ;  /* 0x0000181fffb37424 */ /* 0x000fe200078e00ff */
[----:B------:R-:W-:Y:S02]  /*19240*/  MOV R3, 0x19260 ;  /* 0x0001926000037802 */ /* 0x000fe40000000f00 */
[----:B-1234-:R-:W-:Y:S05]  /*19250*/  CALL.REL.NOINC `($__internal_39_$__cuda_sm70_shflsync_idx_p) ;  /* 0x000007b000007944 */ /* 0x01efea0003c00000 */
[----:B------:R-:W-:Y:S01]  /*19260*/  MOV R0, R179 ;  /* 0x000000b300007202 */ /* 0x000fe20000000f00 */
[----:B------:R-:W-:Y:S05]  /*19270*/  BRA `(.L_x_2663) ;  /* 0xffffc1c000007947 */ /* 0x000fea000383ffff */
.L_x_2594:
        /* <DEDUP_REMOVED lines=13> */
.L_x_2596:
[----:B------:R-:W-:Y:S01]  /*19350*/  IMAD.MOV.U32 R178, RZ, RZ, R62 ;  /* 0x000000ffffb27224 */ /* 0x000fe200078e003e */
[----:B------:R-:W-:Y:S01]  /*19360*/  MOV R2, RZ ;  /* 0x000000ff00027202 */ /* 0x000fe20000000f00 */
[----:B------:R-:W-:Y:S01]  /*19370*/  IMAD.MOV.U32 R179, RZ, RZ, 0x1f ;  /* 0x0000001fffb37424 */ /* 0x000fe200078e00ff */
[----:B------:R-:W-:Y:S02]  /*19380*/  MOV R3, 0x193a0 ;  /* 0x000193a000037802 */ /* 0x000fe40000000f00 */
[----:B-1----:R-:W-:Y:S05]  /*19390*/  CALL.REL.NOINC `($__internal_39_$__cuda_sm70_shflsync_idx_p) ;  /* 0x0000067000007944 */ /* 0x002fea0003c00000 */
[----:B------:R-:W-:Y:S01]  /*193a0*/  MOV R9, R179 ;  /* 0x000000b300097202 */ /* 0x000fe20000000f00 */
[----:B------:R-:W-:Y:S05]  /*193b0*/  BRA `(.L_x_2665) ;  /* 0xffffc35000007947 */ /* 0x000fea000383ffff */
.L_x_2597:
[----:B------:R-:W-:Y:S01]  /*193c0*/  IMAD.MOV.U32 R178, RZ, RZ, R62 ;  /* 0x000000ffffb27224 */ /* 0x000fe200078e003e */
[----:B------:R-:W-:Y:S01]  /*193d0*/  MOV R2, 0x1 ;  /* 0x0000000100027802 */ /* 0x000fe20000000f00 */
[----:B------:R-:W-:Y:S01]  /*193e0*/  IMAD.MOV.U32 R179, RZ, RZ, 0x1f ;  /* 0x0000001fffb37424 */ /* 0x000fe200078e00ff */
[----:B------:R-:W-:Y:S02]  /*193f0*/  MOV R3, 0x19410 ;  /* 0x0001941000037802 */ /* 0x000fe40000000f00 */
[----:B-123--:R-:W-:Y:S05]  /*19400*/  CALL.REL.NOINC `($__internal_39_$__cuda_sm70_shflsync_idx_p) ;  /* 0x0000060000007944 */ /* 0x00efea0003c00000 */
[----:B------:R-:W-:Y:S01]  /*19410*/  MOV R8, R179 ;  /* 0x000000b300087202 */ /* 0x000fe20000000f00 */
[----:B------:R-:W-:Y:S05]  /*19420*/  BRA `(.L_x_2666) ;  /* 0xffffc30000007947 */ /* 0x000fea000383ffff */
.L_x_2598:
[----:B------:R-:W-:Y:S02]  /*19430*/  MOV R2, 0x1 ;  /* 0x0000000100027802 */ /* 0x000fe40000000f00 */
[----:B------:R-:W-:-:S02]  /*19440*/  MOV R3, 0x19460 ;  /* 0x0001946000037802 */ /* 0x000fc40000000f00 */
[----:B--234-:R-:W-:Y:S05]  /*19450*/  CALL.REL.NOINC `($__internal_40_$__cuda_sm70_shflsync_up_p) ;  /* 0x0000061000007944 */ /* 0x01cfea0003c00000 */
[----:B------:R-:W-:Y:S05]  /*19460*/  BRA `(.L_x_2667) ;  /* 0xffffc3e000007947 */ /* 0x000fea000383ffff */
.L_x_2599:
[----:B------:R-:W-:Y:S02]  /*19470*/  MOV R2, 0x2 ;  /* 0x0000000200027802 */ /* 0x000fe40000000f00 */
[----:B------:R-:W-:-:S02]  /*19480*/  MOV R3, 0x194a0 ;  /* 0x000194a000037802 */ /* 0x000fc40000000f00 */
[----:B--23--:R-:W-:Y:S05]  /*19490*/  CALL.REL.NOINC `($__internal_40_$__cuda_sm70_shflsync_up_p) ;  /* 0x000005d000007944 */ /* 0x00cfea0003c00000 */
        /* <DEDUP_REMOVED lines=24> */
.L_x_2603:
[----:B------:R-:W-:Y:S02]  /*19620*/  MOV R2, 0x1 ;  /* 0x0000000100027802 */ /* 0x000fe40000000f00 */
[----:B------:R-:W-:Y:S02]  /*19630*/  MOV R3, 0x19650 ;  /* 0x0001965000037802 */ /* 0x000fe40000000f00 */
[----:B------:R-:W-:Y:S05]  /*19640*/  CALL.REL.NOINC `($__internal_40_$__cuda_sm70_shflsync_up_p) ;  /* 0x0000042000007944 */ /* 0x000fea0003c00000 */
[----:B------:R-:W-:Y:S01]  /*19650*/  MOV R2, R4 ;  /* 0x0000000400027202 */ /* 0x000fe20000000f00 */
[----:B------:R-:W-:Y:S05]  /*19660*/  BRA `(.L_x_2669) ;  /* 0xffffc43000007947 */ /* 0x000fea000383ffff */
.L_x_2604:
[----:B------:R-:W-:Y:S02]  /*19670*/  MOV R2, 0x2 ;  /* 0x0000000200027802 */ /* 0x000fe40000000f00 */
[----:B------:R-:W-:Y:S02]  /*19680*/  MOV R3, 0x196a0 ;  /* 0x000196a000037802 */ /* 0x000fe40000000f00 */
        /* <DEDUP_REMOVED lines=25> */
.L_x_2606:
[----:B------:R-:W-:Y:S02]  /*19820*/  SEL R0, RZ, 0x1, P0 ;  /* 0x00000001ff007807 */ /* 0x000fe40000000000 */
[----:B------:R-:W-:Y:S02]  /*19830*/  MOV R2, 0x19850 ;  /* 0x0001985000027802 */ /* 0x000fe40000000f00 */
[----:B-1----:R-:W-:Y:S05]  /*19840*/  CALL.REL.NOINC `($__internal_41_$__cuda_sm70_votesync_ballot) ;  /* 0x0000029000007944 */ /* 0x002fea0003c00000 */
[----:B------:R-:W-:Y:S01]  /*19850*/  MOV R5, R0 ;  /* 0x0000000000057202 */ /* 0x000fe20000000f00 */
[----:B------:R-:W-:Y:S05]  /*19860*/  BRA `(.L_x_2671) ;  /* 0xffffc3c000007947 */ /* 0x000fea000383ffff */
.L_x_2607:
[----:B------:R-:W-:Y:S01]  /*19870*/  IMAD.MOV.U32 R178, RZ, RZ, R6 ;  /* 0x000000ffffb27224 */ /* 0x000fe200078e0006 */
[----:B------:R-:W-:Y:S01]  /*19880*/  MOV R2, R0 ;  /* 0x0000000000027202 */ /* 0x000fe20000000f00 */
[----:B------:R-:W-:Y:S01]  /*19890*/  IMAD.MOV.U32 R179, RZ, RZ, 0x1f ;  /* 0x0000001fffb37424 */ /* 0x000fe200078e00ff */
[----:B------:R-:W-:Y:S02]  /*198a0*/  MOV R3, 0x198c0 ;  /* 0x000198c000037802 */ /* 0x000fe40000000f00 */
[----:B-1----:R-:W-:Y:S05]  /*198b0*/  CALL.REL.NOINC `($__internal_39_$__cuda_sm70_shflsync_idx_p) ;  /* 0x0000015000007944 */ /* 0x002fea0003c00000 */
[----:B------:R-:W-:Y:S01]  /*198c0*/  IMAD.MOV.U32 R10, RZ, RZ, R179 ;  /* 0x000000ffff0a7224 */ /* 0x000fe200078e00b3 */
[----:B------:R-:W-:Y:S01]  /*198d0*/  MOV R2, R0 ;  /* 0x0000000000027202 */ /* 0x000fe20000000f00 */
[----:B------:R-:W-:Y:S01]  /*198e0*/  IMAD.MOV.U32 R178, RZ, RZ, R7 ;  /* 0x000000ffffb27224 */ /* 0x000fe200078e0007 */
[----:B------:R-:W-:-:S02]  /*198f0*/  MOV R179, 0x1f ;  /* 0x0000001f00b37802 */ /* 0x000fc40000000f00 */
[----:B------:R-:W-:Y:S02]  /*19900*/  MOV R3, 0x19920 ;  /* 0x0001992000037802 */ /* 0x000fe40000000f00 */
[----:B------:R-:W-:Y:S05]  /*19910*/  CALL.REL.NOINC `($__internal_39_$__cuda_sm70_shflsync_idx_p) ;  /* 0x000000f000007944 */ /* 0x000fea0003c00000 */
[----:B------:R-:W-:Y:S01]  /*19920*/  MOV R7, R179 ;  /* 0x000000b300077202 */ /* 0x000fe20000000f00 */
[----:B------:R-:W-:Y:S05]  /*19930*/  BRA `(.L_x_2672) ;  /* 0xffffc34000007947 */ /* 0x000fea000383ffff */
.L_x_2610:
[----:B------:R-:W-:Y:S01]  /*19940*/  IMAD.MOV.U32 R178, RZ, RZ, R4 ;  /* 0x000000ffffb27224 */ /* 0x000fe200078e0004 */
[----:B------:R-:W-:Y:S01]  /*19950*/  MOV R2, R0 ;  /* 0x0000000000027202 */ /* 0x000fe20000000f00 */
[----:B------:R-:W-:Y:S01]  /*19960*/  IMAD.MOV.U32 R179, RZ, RZ, 0x1f ;  /* 0x0000001fffb37424 */ /* 0x000fe200078e00ff */
[----:B------:R-:W-:Y:S02]  /*19970*/  MOV R3, 0x19990 ;  /* 0x0001999000037802 */ /* 0x000fe40000000f00 */
[----:B-1-34-:R-:W-:Y:S05]  /*19980*/  CALL.REL.NOINC `($__internal_39_$__cuda_sm70_shflsync_idx_p) ;  /* 0x0000008000007944 */ /* 0x01afea0003c00000 */
[----:B------:R-:W-:Y:S01]  /*19990*/  MOV R11, R179 ;  /* 0x000000b3000b7202 */ /* 0x000fe20000000f00 */
[----:B------:R-:W-:Y:S05]  /*199a0*/  BRA `(.L_x_2609) ;  /* 0xffffc33000007947 */ /* 0x000fea000383ffff */
        .weak           $__internal_38_$__cuda_sm70_shflsync_bfly_p
        .type           $__internal_38_$__cuda_sm70_shflsync_bfly_p,@function
        .size           $__internal_38_$__cuda_sm70_shflsync_bfly_p,($__internal_39_$__cuda_sm70_shflsync_idx_p - $__internal_38_$__cuda_sm70_shflsync_bfly_p)
$__internal_38_$__cuda_sm70_shflsync_bfly_p:
[----:B------:R-:W-:Y:S02]  /*199b0*/  MOV R204, 0xffffffff ;  /* 0xffffffff00cc7802 */ /* 0x000fe40000000f00 */
[----:B------:R-:W-:Y:S02]  /*199c0*/  MOV R3, 0x1f ;  /* 0x0000001f00037802 */ /* 0x000fe40000000f00 */
[----:B------:R-:W-:Y:S04]  /*199d0*/  WARPSYNC R204 ;  /* 0x000000cc00007348 */ /* 0x000fe80003800000 */
[----:B------:R1:W2:Y:S02]  /*199e0*/  SHFL.BFLY PT, R0, R108, R0, R3 ;  /* 0x0c0000006c007389 */ /* 0x0002a400000e0003 */
[----:B-1----:R-:W-:-:S04]  /*199f0*/  MOV R3, 0x0 ;  /* 0x0000000000037802 */ /* 0x002fc80000000f00 */
[----:B--2---:R-:W-:Y:S05]  /*19a00*/  RET.REL.NODEC R2 `(_ZN7cutlass13device_kernelIN5flash19enable_sm80_to_sm89INS1_16FlashAttnFwdSm80INS1_25CollectiveMainloopFwdSm80ILi8ELi1ELb1EN4cute5tupleIJNS5_1CILi128EEENS7_ILi96EEES8_EEELi128ENS_6half_tEfNS_4arch4Sm80ELb0ELb1ELb0ELb1ELb1ELb0ELb1ELb1EEENS1_21CollectiveEpilogueFwdINS6_IJS8_S8_S9_EEENS6_IJNS7_ILi1EEESH_SH_EEESB_SD_Li256ELb1ELb1ELb1ELb0EEENS1_36VarlenDynamicPersistentTileSchedulerILi128ELi96ELi256ELi256ELb1ELb1ELb0ELb1ELb0ELb1EEEEEEEEEvNT_6ParamsE) ;  /* 0xfffe65f002007950 */ /* 0x004fea0003c3ffff */
        .weak           $__internal_39_$__cuda_sm70_shflsync_idx_p
        .type           $__internal_39_$__cuda_sm70_shflsync_idx_p,@function
        .size           $__internal_39_$__cuda_sm70_shflsync_idx_p,($__internal_40_$__cuda_sm70_shflsync_up_p - $__internal_39_$__cuda_sm70_shflsync_idx_p)
$__internal_39_$__cuda_sm70_shflsync_idx_p:
[----:B------:R-:W-:-:S04]  /*19a10*/  MOV R203, 0xffffffff ;  /* 0xffffffff00cb7802 */ /* 0x000fc80000000f00 */
[----:B------:R-:W-:Y:S04]  /*19a20*/  WARPSYNC R203 ;  /* 0x000000cb00007348 */ /* 0x000fe80003800000 */
[----:B------:R1:W2:Y:S02]  /*19a30*/  SHFL.IDX PT, R179, R178, R2, R179 ;  /* 0x00000002b2b37389 */ /* 0x0002a400000e00b3 */
[----:B-1----:R-:W-:Y:S02]  /*19a40*/  MOV R2, R3 ;  /* 0x0000000300027202 */ /* 0x002fe40000000f00 */
[----:B------:R-:W-:-:S04]  /*19a50*/  MOV R3, 0x0 ;  /* 0x0000000000037802 */ /* 0x000fc80000000f00 */
[----:B--2---:R-:W-:Y:S05]  /*19a60*/  RET.REL.NODEC R2 `(_ZN7cutlass13device_kernelIN5flash19enable_sm80_to_sm89INS1_16FlashAttnFwdSm80INS1_25CollectiveMainloopFwdSm80ILi8ELi1ELb1EN4cute5tupleIJNS5_1CILi128EEENS7_ILi96EEES8_EEELi128ENS_6half_tEfNS_4arch4Sm80ELb0ELb1ELb0ELb1ELb1ELb0ELb1ELb1EEENS1_21CollectiveEpilogueFwdINS6_IJS8_S8_S9_EEENS6_IJNS7_ILi1EEESH_SH_EEESB_SD_Li256ELb1ELb1ELb1ELb0EEENS1_36VarlenDynamicPersistentTileSchedulerILi128ELi96ELi256ELi256ELb1ELb1ELb0ELb1ELb0ELb1EEEEEEEEEvNT_6ParamsE) ;  /* 0xfffe659002007950 */ /* 0x004fea0003c3ffff */
        .weak           $__internal_40_$__cuda_sm70_shflsync_up_p
        .type           $__internal_40_$__cuda_sm70_shflsync_up_p,@function
        .size           $__internal_40_$__cuda_sm70_shflsync_up_p,($__internal_41_$__cuda_sm70_votesync_ballot - $__internal_40_$__cuda_sm70_shflsync_up_p)
$__internal_40_$__cuda_sm70_shflsync_up_p:
[----:B------:R-:W-:Y:S02]  /*19a70*/  IMAD.MOV.U32 R4, RZ, RZ, RZ ;  /* 0x000000ffff047224 */ /* 0x000fe400078e00ff */
[----:B------:R-:W-:-:S04]  /*19a80*/  IMAD.MOV.U32 R10, RZ, RZ, -0x1 ;  /* 0xffffffffff0a7424 */ /* 0x000fc800078e00ff */
[----:B------:R-:W-:Y:S04]  /*19a90*/  WARPSYNC R10 ;  /* 0x0000000a00007348 */ /* 0x000fe80003800000 */
[----:B------:R1:W2:Y:S02]  /*19aa0*/  SHFL.UP PT, R4, R0, R2, R4 ;  /* 0x0400000200047389 */ /* 0x0002a400000e0004 */
[----:B-1----:R-:W-:Y:S02]  /*19ab0*/  MOV R2, R3 ;  /* 0x0000000300027202 */ /* 0x002fe40000000f00 */
[----:B------:R-:W-:-:S04]  /*19ac0*/  MOV R3, 0x0 ;  /* 0x0000000000037802 */ /* 0x000fc80000000f00 */
[----:B--2---:R-:W-:Y:S05]  /*19ad0*/  RET.REL.NODEC R2 `(_ZN7cutlass13device_kernelIN5flash19enable_sm80_to_sm89INS1_16FlashAttnFwdSm80INS1_25CollectiveMainloopFwdSm80ILi8ELi1ELb1EN4cute5tupleIJNS5_1CILi128EEENS7_ILi96EEES8_EEELi128ENS_6half_tEfNS_4arch4Sm80ELb0ELb1ELb0ELb1ELb1ELb0ELb1ELb1EEENS1_21CollectiveEpilogueFwdINS6_IJS8_S8_S9_EEENS6_IJNS7_ILi1EEESH_SH_EEESB_SD_Li256ELb1ELb1ELb1ELb0EEENS1_36VarlenDynamicPersistentTileSchedulerILi128ELi96ELi256ELi256ELb1ELb1ELb0ELb1ELb0ELb1EEEEEEEEEvNT_6ParamsE) ;  /* 0xfffe652002007950 */ /* 0x004fea0003c3ffff */
        .weak           $__internal_41_$__cuda_sm70_votesync_ballot
        .type           $__internal_41_$__cuda_sm70_votesync_ballot,@function
        .size           $__internal_41_$__cuda_sm70_votesync_ballot,(.L_x_3625 - $__internal_41_$__cuda_sm70_votesync_ballot)
$__internal_41_$__cuda_sm70_votesync_ballot:
[----:B------:R-:W-:Y:S01]  /*19ae0*/  ISETP.NE.U32.AND P0, PT, R0, 0x1, PT ;  /* 0x000000010000780c */ /* 0x000fe20003f05070 */
[----:B------:R-:W-:-:S04]  /*19af0*/  IMAD.MOV.U32 R3, RZ, RZ, -0x1 ;  /* 0xffffffffff037424 */ /* 0x000fc800078e00ff */
[----:B------:R-:W-:Y:S08]  /*19b00*/  WARPSYNC R3 ;  /* 0x0000000300007348 */ /* 0x000ff00003800000 */
[----:B------:R-:W-:-:S04]  /*19b10*/  VOTE.ANY R0, PT, !P0 ;  /* 0x0000000000007806 */ /* 0x000fc800040e0100 */
[----:B------:R-:W-:Y:S01]  /*19b20*/  LOP3.LUT R0, R0, R3, RZ, 0xc0, !PT ;  /* 0x0000000300007212 */ /* 0x000fe200078ec0ff */
[----:B------:R-:W-:-:S04]  /*19b30*/  IMAD.MOV.U32 R3, RZ, RZ, 0x0 ;  /* 0x00000000ff037424 */ /* 0x000fc800078e00ff */
[----:B------:R-:W-:Y:S05]  /*19b40*/  RET.REL.NODEC R2 `(_ZN7cutlass13device_kernelIN5flash19enable_sm80_to_sm89INS1_16FlashAttnFwdSm80INS1_25CollectiveMainloopFwdSm80ILi8ELi1ELb1EN4cute5tupleIJNS5_1CILi128EEENS7_ILi96EEES8_EEELi128ENS_6half_tEfNS_4arch4Sm80ELb0ELb1ELb0ELb1ELb1ELb0ELb1ELb1EEENS1_21CollectiveEpilogueFwdINS6_IJS8_S8_S9_EEENS6_IJNS7_ILi1EEESH_SH_EEESB_SD_Li256ELb1ELb1ELb1ELb0EEENS1_36VarlenDynamicPersistentTileSchedulerILi128ELi96ELi256ELi256ELb1ELb1ELb0ELb1ELb0ELb1EEEEEEEEEvNT_6ParamsE) ;  /* 0xfffe64b002007950 */ /* 0x000fea0003c3ffff */
.L_x_2673:
        /* <DEDUP_REMOVED lines=11> */
.L_x_3625:


//--------------------- .text._ZN7cutlass13device_kernelIN5flash19enable_sm80_to_sm89INS1_16FlashAttnFwdSm80INS1_25CollectiveMainloopFwdSm80ILi8ELi1ELb1EN4cute5tupleIJNS5_1CILi128EEENS7_ILi96EEES8_EEELi128ENS_6half_tEfNS_4arch4Sm80ELb0ELb1ELb0ELb1ELb1ELb1ELb1ELb1EEENS1_21CollectiveEpilogueFwdINS6_IJS8_S8_S9_EEENS6_IJNS7_ILi1EEESH_SH_EEESB_SD_Li256ELb1ELb1ELb1ELb0EEENS1_36VarlenDynamicPersistentTileSchedulerILi128ELi96ELi256ELi256ELb1ELb1ELb0ELb1ELb0ELb1EEEEEEEEEvNT_6ParamsE --------------------------
	.section	.text._ZN7cutlass13device_kernelIN5flash19enable_sm80_to_sm89INS1_16FlashAttnFwdSm80INS1_25CollectiveMainloopFwdSm80ILi8ELi1ELb1EN4cute5tupleIJNS5_1CILi128EEENS7_ILi96EEES8_EEELi128ENS_6half_tEfNS_4arch4Sm80ELb0ELb1ELb0ELb1ELb1ELb1ELb1ELb1EEENS1_21CollectiveEpilogueFwdINS6_IJS8_S8_S9_EEENS6_IJNS7_ILi1EEESH_SH_EEESB_SD_Li256ELb1ELb1ELb1ELb0EEENS1_36VarlenDynamicPersistentTileSchedulerILi128ELi96ELi256ELi256ELb1ELb1ELb0ELb1ELb0ELb1EEEEEEEEEvNT_6ParamsE,"ax",@progbits
	.sectioninfo	@"SHI_REGISTERS=255"
	.align	128
.text._ZN7cutlass13device_kernelIN5flash19enable_sm80_to_sm89INS1_16FlashAttnFwdSm80INS1_25CollectiveMainloopFwdSm80ILi8ELi1ELb1EN4cute5tupleIJNS5_1CILi128EEENS7_ILi96EEES8_EEELi128ENS_6half_tEfNS_4arch4Sm80ELb0ELb1ELb0ELb1ELb1ELb1ELb1ELb1EEENS1_21CollectiveEpilogueFwdINS6_IJS8_S8_S9_EEENS6_IJNS7_ILi1EEESH_SH_EEESB_SD_Li256ELb1ELb1ELb1ELb0EEENS1_36VarlenDynamicPersistentTileSchedulerILi128ELi96ELi256ELi256ELb1ELb1ELb0ELb1ELb0ELb1EEEEEEEEEvNT_6ParamsE:
        .type           _ZN7cutlass13device_kernelIN5flash19enable_sm80_to_sm89INS1_16FlashAttnFwdSm80INS1_25CollectiveMainloopFwdSm80ILi8ELi1ELb1EN4cute5tupleIJNS5_1CILi128EEENS7_ILi96EEES8_EEELi128ENS_6half_tEfNS_4arch4Sm80ELb0ELb1ELb0ELb1ELb1ELb1ELb1ELb1EEENS1_21CollectiveEpilogueFwdINS6_IJS8_S8_S9_EEENS6_IJNS7_ILi1EEESH_SH_EEESB_SD_Li256ELb1ELb1ELb1ELb0EEENS1_36VarlenDynamicPersistentTileSchedulerILi128ELi96ELi256ELi256ELb1ELb1ELb0ELb1ELb0ELb1EEEEEEEEEvNT_6ParamsE,@function
        .size           _ZN7cutlass13device_kernelIN5flash19enable_sm80_to_sm89INS1_16FlashAttnFwdSm80INS1_25CollectiveMainloopFwdSm80ILi8ELi1ELb1EN4cute5tupleIJNS5_1CILi128EEENS7_ILi96EEES8_EEELi128ENS_6half_tEfNS_4arch4Sm80ELb0ELb1ELb0ELb1ELb1ELb1ELb1ELb1EEENS1_21CollectiveEpilogueFwdINS6_IJS8_S8_S9_EEENS6_IJNS7_ILi1EEESH_SH_EEESB_SD_Li256ELb1ELb1ELb1ELb0EEENS1_36VarlenDynamicPersistentTileSchedulerILi128ELi96ELi256ELi256ELb1ELb1ELb0ELb1ELb0ELb1EEEEEEEEEvNT_6ParamsE,(.L_x_3630 - _ZN7cutlass13device_kernelIN5flash19enable_sm80_to_sm89INS1_16FlashAttnFwdSm80INS1_25CollectiveMainloopFwdSm80ILi8ELi1ELb1EN4cute5tupleIJNS5_1CILi128EEENS7_ILi96EEES8_EEELi128ENS_6half_tEfNS_4arch4Sm80ELb0ELb1ELb0ELb1ELb1ELb1ELb1ELb1EEENS1_21CollectiveEpilogueFwdINS6_IJS8_S8_S9_EEENS6_IJNS7_ILi1EEESH_SH_EEESB_SD_Li256ELb1ELb1ELb1ELb0EEENS1_36VarlenDynamicPersistentTileSchedulerILi128ELi96ELi256ELi256ELb1ELb1ELb0ELb1ELb0ELb1EEEEEEEEEvNT_6ParamsE)
        .other          _ZN7cutlass13device_kernelIN5flash19enable_sm80_to_sm89INS1_16FlashAttnFwdSm80INS1_25CollectiveMainloopFwdSm80ILi8ELi1ELb1EN4cute5tupleIJNS5_1CILi128EEENS7_ILi96EEES8_EEELi128ENS_6half_tEfNS_4arch4Sm80ELb0ELb1ELb0ELb1ELb1ELb1ELb1ELb1EEENS1_21CollectiveEpilogueFwdINS6_IJS8_S8_S9_EEENS6_IJNS7_ILi1EEESH_SH_EEESB_SD_Li256ELb1ELb1ELb1ELb0EEENS1_36VarlenDynamicPersistentTileSchedulerILi128ELi96ELi256ELi256ELb1ELb1ELb0ELb1ELb0ELb1EEEEEEEEEvNT_6ParamsE,@"STO_CUDA_ENTRY STV_DEFAULT"
_ZN7cutlass13device_kernelIN5flash19enable_sm80_to_sm89INS1_16FlashAttnFwdSm80INS1_25CollectiveMainloopFwdSm80ILi8ELi1ELb1EN4cute5tupleIJNS5_1CILi128EEENS7_ILi96EEES8_EEELi128ENS_6half_tEfNS_4arch4Sm80ELb0ELb1ELb0ELb1ELb1ELb1ELb1ELb1EEENS1_21CollectiveEpilogueFwdINS6_IJS8_S8_S9_EEENS6_IJNS7_ILi1EEESH_SH_EEESB_SD_Li256ELb1ELb1ELb1ELb0EEENS1_36VarlenDynamicPersistentTileSchedulerILi128ELi96ELi256ELi256ELb1ELb1ELb0ELb1ELb0ELb1EEEEEEEEEvNT_6ParamsE:
        /* <DEDUP_REMOVED lines=54> */
.L_x_2679:
        /* <DEDUP_REMOVED lines=16> */
.L_x_2925:
        /* <DEDUP_REMOVED lines=16> */
.L_x_2926:
[----:B--2---:R-:W-:-:S05]  /*0560*/  IMAD R0, R0, c[0x0][0x538], RZ ;  /* 0x00014e0000007a24 */ /* 0x004fca00078e02ff */
[----:B------:R-:W-:-:S04]  /*0570*/  IADD3 R7, R0, R7, RZ ;  /* 0x0000000700077210 */ /* 0x000fc80007ffe0ff */
[----:B------:R-:W-:-:S13]  /*0580*/  ISETP.GT.AND P0, PT, R7, UR4, PT ;  /* 0x0000000407007c0c */ /* 0x000fda000bf04270 */
[----:B-1----:R-:W-:Y:S05]  /*0590*/  @!P0 BRA `(.L_x_2679) ;  /* 0xfffffdc000008947 */ /* 0x002fea000383ffff */
.L_x_2675:
[----:B------:R-:W-:-:S05]  /*05a0*/  IADD3 R7, -R0, R7, RZ ;  /* 0x0000000700077210 */ /* 0x000fca0007ffe1ff */
[----:B------:R-:W-:-:S05]  /*05b0*/  IMAD R0, R4, c[0x0][0x538], R7 ;  /* 0x00014e0004007a24 */ /* 0x000fca00078e0207 */
[----:B------:R-:W-:Y:S01]  /*05c0*/  ISETP.GT.AND P0, PT, R0, UR4, PT ;  /* 0x0000000400007c0c */ /* 0x000fe2000bf04270 */
[----:B------:R-:W-:-:S12]  /*05d0*/  BRA.DIV ~URZ, `(.L_x_2680) ;  /* 0x000211527f007947 */ /* 0x000fd8000b800000 */
[----:B------:R-:W-:-:S04]  /*05e0*/  VOTE.ANY R15, PT, !P0 ;  /* 0x00000000000f7806 */ /* 0x000fc800040e0100 */
.L_x_2927:
[----:B------:R-:W1:Y:S02]  /*05f0*/  POPC R0, R15 ;  /* 0x0000000f00007309 */ /* 0x000e640000000000 */
[----:B-1----:R-:W-:-:S05]  /*0600*/  IADD3 R2, R0, R6, RZ ;  /* 0x0000000600027210 */ /* 0x002fca0007ffe0ff */
[----:B------:R1:W-:Y:S01]  /*0610*/  STL [R1+0x24], R2 ;  /* 0x0000240201007387 */ /* 0x0003e20000100800 */
[----:B------:R-:W-:Y:S05]  /*0620*/  BRA.DIV ~URZ, `(.L_x_2681) ;  /* 0x000211427f007947 */ /* 0x000fea000b800000 */
[----:B------:R2:W3:Y:S01]  /*0630*/  SHFL.IDX PT, R12, R9, R0, 0x1f ;  /* 0x00001f00090c7589 */ /* 0x0004e200000e0000 */
[----:B------:R-:W-:-:S03]  /*0640*/  MOV R6, RZ ;  /* 0x000000ff00067202 */ /* 0x000fc60000000f00 */
[----:B------:R2:W4:Y:S04]  /*0650*/  SHFL.IDX PT, R9, R8, R0, 0x1f ;  /* 0x00001f0008097589 */ /* 0x00052800000e0000 */
.L_x_2928:
[----:B------:R-:W-:Y:S01]  /*0660*/  ISETP.NE.AND P0, PT, R15, RZ, PT ;  /* 0x000000ff0f00720c */ /* 0x000fe20003f05270 */
[----:B------:R-:W-:-:S12]  /*0670*/  BSSY B0, `(.L_x_2682) ;  /* 0x0000005000007945 */ /* 0x000fd80003800000 */
[----:B------:R-:W-:Y:S05]  /*0680*/  @!P0 BRA `(.L_x_2683) ;  /* 0x0000003000008947 */ /* 0x000fea0003800000 */
[----:B--2---:R-:W-:Y:S01]  /*0690*/  IADD3 R0, R0, -0x1, RZ ;  /* 0xffffffff00007810 */ /* 0x004fe20007ffe0ff */
[----:B------:R-:W-:Y:S05]  /*06a0*/  BRA.DIV ~URZ, `(.L_x_2684) ;  /* 0x000211a27f007947 */ /* 0x000fea000b800000 */
[----:B------:R2:W1:Y:S02]  /*06b0*/  SHFL.IDX PT, R6, R4, R0, 0x1f ;  /* 0x00001f0004067589 */ /* 0x00046400000e0000 */
.L_x_2683:
[----:B------:R-:W-:Y:S05]  /*06c0*/  BSYNC B0 ;  /* 0x0000000000007941 */ /* 0x000fea0003800000 */
.L_x_2682:
        /* <DEDUP_REMOVED lines=69> */
.L_x_2686:
        /* <DEDUP_REMOVED lines=70> */
.L_x_2687:
[----:B------:R-:W-:Y:S05]  /*0f80*/  BSYNC B0 ;  /* 0x0000000000007941 */ /* 0x000fea0003800000 */
.L_x_2685:
[----:B------:R-:W-:-:S04]  /*0f90*/  LOP3.LUT R0, RZ, R0, RZ, 0x33, !PT ;  /* 0x00000000ff007212 */ /* 0x000fc800078e33ff */
[----:B------:R-:W-:-:S05]  /*0fa0*/  IADD3 R0, R0, R12, RZ ;  /* 0x0000000c00007210 */ /* 0x000fca0007ffe0ff */
[----:B------:R2:W-:Y:S01]  /*0fb0*/  STL [R1+0x1c], R0 ;  /* 0x00001c0001007387 */ /* 0x0005e20000100800 */
[----:B------:R-:W-:Y:S05]  /*0fc0*/  BRA `(.L_x_2688) ;  /* 0x0000006000007947 */ /* 0x000fea0003800000 */
.L_x_2676:
[----:B------:R-:W-:Y:S01]  /*0fd0*/  MOV R0, UR4 ;  /* 0x0000000400007c02 */ /* 0x000fe20008000f00 */
[----:B------:R-:W-:Y:S04]  /*0fe0*/  STL [R1+0x1c], RZ ;  /* 0x00001cff01007387 */ /* 0x000fe80000100800 */
[----:B------:R-:W-:Y:S04]  /*0ff0*/  STL [R1+0x20], RZ ;  /* 0x000020ff01007387 */ /* 0x000fe80000100800 */
[----:B------:R1:W-:Y:S02]  /*1000*/  STL [R1+0x18], R0 ;  /* 0x0000180001007387 */ /* 0x0003e40000100800 */
[----:B-1----:R-:W-:-:S05]  /*1010*/  MOV R0, c[0x0][0x53c] ;  /* 0x00014f0000007a02 */ /* 0x002fca0000000f00 */
[----:B------:R1:W-:Y:S02]  /*1020*/  STL [R1+0x24], R0 ;  /* 0x0000240001007387 */ /* 0x0003e40000100800 */
.L_x_2688:
        /* <DEDUP_REMOVED lines=8> */
.L_x_2674:
        /* <DEDUP_REMOVED lines=200> */
.L_x_2924:
        /* <DEDUP_REMOVED lines=33> */
.L_x_2689:
[----:B------:R-:W-:-:S04]  /*1f40*/  ISETP.NE.U32.AND P0, PT, RZ, c[0x0][0x368], PT ;  /* 0x0000da00ff007a0c */ /* 0x000fc80003f05070 */
[----:B------:R-:W-:-:S13]  /*1f50*/  ISETP.NE.AND.EX P0, PT, RZ, c[0x0][0x36c], PT, P0 ;  /* 0x0000db00ff007a0c */ /* 0x000fda0003f05300 */
[----:B------:R-:W-:Y:S05]  /*1f60*/  @!P0 BRA `(.L_x_2690) ;  /* 0x0000003000008947 */ /* 0x000fea0003800000 */
[----:B-1----:R-:W-:-:S05]  /*1f70*/  IMAD.WIDE R4, R27, R20, c[0x0][0x368] ;  /* 0x0000da001b047625 */ /* 0x002fca00078e0214 */
[----:B------:R1:W5:Y:S01]  /*1f80*/  LDG.E R17, [R4.64] ;  /* 0x0000000804117981 */ /* 0x000362000c1e1900 */
[----:B------:R-:W-:Y:S05]  /*1f90*/  BRA `(.L_x_2691) ;  /* 0x0000005000007947 */ /* 0x000fea0003800000 */
.L_x_2690:
[----:B------:R-:W-:Y:S01]  /*1fa0*/  MOV R17, UR6 ;  /* 0x0000000600117c02 */ /* 0x000fe20008000f00 */
[----:B------:R-:W-:Y:S05]  /*1fb0*/  @!P3 BRA `(.L_x_2691) ;  /* 0x000000300000b947 */ /* 0x000fea0003800000 */
[----:B------:R2:W3:Y:S04]  /*1fc0*/  LDG.E R6, [R4.64] ;  /* 0x0000000804067981 */ /* 0x0004e8000c1e1900 */
[----:B-12---:R-:W3:Y:S02]  /*1fd0*/  LDG.E R4, [R4.64+0x4] ;  /* 0x0000040804047981 */ /* 0x006ee4000c1e1900 */
[----:B---3--:R-:W-:Y:S02]  /*1fe0*/  IADD3 R17, -R6, R4, RZ ;  /* 0x0000000406117210 */ /* 0x008fe40007ffe1ff */
.L_x_2691:
        /* <DEDUP_REMOVED lines=43> */
.L_x_2694:
[----:B------:R-:W-:-:S13]  /*22a0*/  ISETP.NE.AND P0, PT, R8, 0x1, PT ;  /* 0x000000010800780c */ /* 0x000fda0003f05270 */
[----:B------:R-:W-:-:S05]  /*22b0*/  @P0 IMAD.HI.U32 R3, R4, c[0x0][0x330], RZ ;  /* 0x0000cc0004030a27 */ /* 0x000fca00078e00ff */
[----:B------:R-:W-:Y:S02]  /*22c0*/  @P0 SHF.R.U32.HI R4, RZ, c[0x0][0x334], R3 ;  /* 0x0000cd00ff040a19 */ /* 0x000fe40000011603 */
.L_x_2695:
[----:B------:R-:W-:Y:S05]  /*22d0*/  BSYNC B0 ;  /* 0x0000000000007941 */ /* 0x000fea0003800000 */
.L_x_2693:
[----:B------:R-:W-:-:S05]  /*22e0*/  IMAD R3, R4, R8, c[0x0][0x32c] ;  /* 0x0000cb0004037624 */ /* 0x000fca00078e0208 */
[----:B------:R-:W-:-:S04]  /*22f0*/  IMNMX R5, R5, R3, PT ;  /* 0x0000000305057217 */ /* 0x000fc80003800200 */
.L_x_2692:
        /* <DEDUP_REMOVED lines=21> */
.L_x_2698:
[----:B------:R-:W-:-:S13]  /*2450*/  ISETP.NE.AND P0, PT, R8, 0x1, PT ;  /* 0x000000010800780c */ /* 0x000fda0003f05270 */
[----:B------:R-:W-:-:S05]  /*2460*/  @P0 IMAD.HI.U32 R5, R3, c[0x0][0x330], RZ ;  /* 0x0000cc0003050a27 */ /* 0x000fca00078e00ff */
[----:B------:R-:W-:Y:S02]  /*2470*/  @P0 SHF.R.U32.HI R3, RZ, c[0x0][0x334], R5 ;  /* 0x0000cd00ff030a19 */ /* 0x000fe40000011605 */
.L_x_2699:
[----:B------:R-:W-:Y:S05]  /*2480*/  BSYNC B0 ;  /* 0x0000000000007941 */ /* 0x000fea0003800000 */
.L_x_2697:
[----:B------:R-:W-:-:S05]  /*2490*/  IMAD R3, R3, c[0x0][0x32c], RZ ;  /* 0x0000cb0003037a24 */ /* 0x000fca00078e02ff */
[----:B------:R-:W-:-:S04]  /*24a0*/  IMNMX R4, R4, R3, !PT ;  /* 0x0000000304047217 */ /* 0x000fc80007800200 */
.L_x_2696:
        /* <DEDUP_REMOVED lines=49> */
.L_x_2701:
[----:B------:R-:W-:Y:S05]  /*27c0*/  BSYNC B0 ;  /* 0x0000000000007941 */ /* 0x000fea0003800000 */
.L_x_2700:
        /* <DEDUP_REMOVED lines=205> */
.L_x_2737:
        /* <DEDUP_REMOVED lines=76> */
.L_x_2707:
[----:B------:R-:W-:Y:S05]  /*3960*/  BSYNC B0 ;  /* 0x0000000000007941 */ /* 0x000fea0003800000 */
.L_x_2706:
        /* <DEDUP_REMOVED lines=40> */
.L_x_2709:
[----:B------:R-:W-:Y:S05]  /*3bf0*/  BSYNC B0 ;  /* 0x0000000000007941 */ /* 0x000fea0003800000 */
.L_x_2708:
        /* <DEDUP_REMOVED lines=38> */
.L_x_2711:
[----:B------:R-:W-:Y:S05]  /*3e60*/  BSYNC B0 ;  /* 0x0000000000007941 */ /* 0x000fea0003800000 */
.L_x_2710:
        /* <DEDUP_REMOVED lines=72> */
.L_x_2715:
[----:B------:R-:W-:Y:S05]  /*42f0*/  BSYNC B0 ;  /* 0x0000000000007941 */ /* 0x000fea0003800000 */
.L_x_2714:
        /* <DEDUP_REMOVED lines=57> */
.L_x_2713:
[----:B------:R-:W-:Y:S05]  /*4690*/  BSYNC B1 ;  /* 0x0000000000017941 */ /* 0x000fea0003800000 */
.L_x_2712:
        /* <DEDUP_REMOVED lines=60> */
.L_x_2719:
[----:B------:R-:W-:Y:S05]  /*4a60*/  BSYNC B0 ;  /* 0x0000000000007941 */ /* 0x000fea0003800000 */
.L_x_2718:
        /* <DEDUP_REMOVED lines=57> */
.L_x_2717:
[----:B------:R-:W-:Y:S05]  /*4e00*/  BSYNC B1 ;  /* 0x0000000000017941 */ /* 0x000fea0003800000 */
.L_x_2716:
        /* <DEDUP_REMOVED lines=59> */
.L_x_2722:
[----:B------:R-:W-:Y:S05]  /*51c0*/  BSYNC B0 ;  /* 0x0000000000007941 */ /* 0x000fea0003800000 */
.L_x_2721:
        /* <DEDUP_REMOVED lines=58> */
.L_x_2705:
        /* <DEDUP_REMOVED lines=212> */
.L_x_2724:
[----:B-1----:R-:W-:Y:S05]  /*62b0*/  BSYNC B0 ;  /* 0x0000000000007941 */ /* 0x002fea0003800000 */
.L_x_2723:
        /* <DEDUP_REMOVED lines=129> */
.L_x_2726:
[----:B------:R-:W-:Y:S05]  /*6ad0*/  BSYNC B0 ;  /* 0x0000000000007941 */ /* 0x000fea0003800000 */
.L_x_2725:
        /* <DEDUP_REMOVED lines=131> */
.L_x_2704:
        /* <DEDUP_REMOVED lines=19> */
.L_x_2728:
[----:B-12---:R-:W-:Y:S05]  /*7440*/  BSYNC B0 ;  /* 0x0000000000007941 */ /* 0x006fea0003800000 */
.L_x_2727:
        /* <DEDUP_REMOVED lines=15> */
.L_x_2730:
[----:B------:R-:W-:Y:S05]  /*7540*/  BSYNC B0 ;  /* 0x0000000000007941 */ /* 0x000fea0003800000 */
.L_x_2729:
        /* <DEDUP_REMOVED lines=14> */
.L_x_2720:
[----:B------:R-:W-:Y:S05]  /*7630*/  BSYNC B2 ;  /* 0x0000000000027941 */ /* 0x000fea0003800000 */
.L_x_2703:
        /* <DEDUP_REMOVED lines=77> */
.L_x_2732:
[----:B-1-34-:R-:W-:Y:S05]  /*7b10*/  BSYNC B0 ;  /* 0x0000000000007941 */ /* 0x01afea0003800000 */
.L_x_2731:
        /* <DEDUP_REMOVED lines=15> */
.L_x_2734:
[----:B------:R-:W-:Y:S05]  /*7c10*/  BSYNC B0 ;  /* 0x0000000000007941 */ /* 0x000fea0003800000 */
.L_x_2733:
        /* <DEDUP_REMOVED lines=15> */
.L_x_2736:
[----:B------:R-:W-:Y:S05]  /*7d10*/  BSYNC B0 ;  /* 0x0000000000007941 */ /* 0x000fea0003800000 */
.L_x_2735:
        /* <DEDUP_REMOVED lines=30> */
.L_x_2702:
        /* <DEDUP_REMOVED lines=23> */
.L_x_2740:
[----:B------:R-:W-:-:S13]  /*8070*/  ISETP.NE.AND P0, PT, R5, 0x1, PT ;  /* 0x000000010500780c */ /* 0x000fda0003f05270 */
[----:B------:R-:W-:-:S05]  /*8080*/  @P0 IMAD.HI.U32 R2, R3, c[0x0][0x330], RZ ;  /* 0x0000cc0003020a27 */ /* 0x000fca00078e00ff */
[----:B------:R-:W-:Y:S02]  /*8090*/  @P0 SHF.R.U32.HI R3, RZ, c[0x0][0x334], R2 ;  /* 0x0000cd00ff030a19 */ /* 0x000fe40000011602 */
.L_x_2741:
[----:B------:R-:W-:Y:S05]  /*80a0*/  BSYNC B0 ;  /* 0x0000000000007941 */ /* 0x000fea0003800000 */
.L_x_2739:
[----:B------:R-:W-:-:S05]  /*80b0*/  IMAD R3, R3, R5, c[0x0][0x32c] ;  /* 0x0000cb0003037624 */ /* 0x000fca00078e0205 */
[----:B------:R-:W-:-:S04]  /*80c0*/  IMNMX R4, R4, R3, PT ;  /* 0x0000000304047217 */ /* 0x000fc80003800200 */
.L_x_2738:
        /* <DEDUP_REMOVED lines=21> */
.L_x_2744:
[----:B------:R-:W-:-:S04]  /*8220*/  MOV R4, c[0x0][0x32c] ;  /* 0x0000cb0000047a02 */ /* 0x000fc80000000f00 */
[----:B------:R-:W-:-:S13]  /*8230*/  ISETP.NE.AND P0, PT, R4, 0x1, PT ;  /* 0x000000010400780c */ /* 0x000fda0003f05270 */
[----:B------:R-:W-:-:S05]  /*8240*/  @P0 IMAD.HI.U32 R4, R2, c[0x0][0x330], RZ ;  /* 0x0000cc0002040a27 */ /* 0x000fca00078e00ff */
[----:B------:R-:W-:Y:S02]  /*8250*/  @P0 SHF.R.U32.HI R2, RZ, c[0x0][0x334], R4 ;  /* 0x0000cd00ff020a19 */ /* 0x000fe40000011604 */
.L_x_2745:
[----:B------:R-:W-:Y:S05]  /*8260*/  BSYNC B0 ;  /* 0x0000000000007941 */ /* 0x000fea0003800000 */
.L_x_2743:
[----:B------:R-:W-:-:S05]  /*8270*/  IMAD R2, R2, c[0x0][0x32c], RZ ;  /* 0x0000cb0002027a24 */ /* 0x000fca00078e02ff */
[----:B------:R-:W-:-:S05]  /*8280*/  IMNMX R3, R3, R2, !PT ;  /* 0x0000000203037217 */ /* 0x000fca0007800200 */
.L_x_2742:
        /* <DEDUP_REMOVED lines=37> */
.L_x_2747:
[----:B------:R-:W-:Y:S05]  /*84e0*/  BSYNC B0 ;  /* 0x0000000000007941 */ /* 0x000fea0003800000 */
.L_x_2746:
        /* <DEDUP_REMOVED lines=86> */
[C---:B------:R-:W-:Y:S01]  /*8a50*/  @!P0 LEA R2, P1, R3.reuse, c[0x0][0x2a0], 0x2 ;  /* 0x0000a80003028a11 */ /* 0x040fe200078210ff */
        /* <DEDUP_REMOVED lines=132> */
.L_x_2749:
        /* <DEDUP_REMOVED lines=66> */
.L_x_2753:
[----:B--2---:R-:W-:Y:S05]  /*96c0*/  BSYNC B0 ;  /* 0x0000000000007941 */ /* 0x004fea0003800000 */
.L_x_2752:
        /* <DEDUP_REMOVED lines=47> */
.L_x_2755:
[----:B----4-:R-:W-:Y:S05]  /*99c0*/  BSYNC B0 ;  /* 0x0000000000007941 */ /* 0x010fea0003800000 */
.L_x_2754:
        /* <DEDUP_REMOVED lines=49> */
.L_x_2757:
[----:B---3--:R-:W-:Y:S05]  /*9ce0*/  BSYNC B0 ;  /* 0x0000000000007941 */ /* 0x008fea0003800000 */
.L_x_2756:
        /* <DEDUP_REMOVED lines=47> */
.L_x_2759:
[----:B--2-4-:R-:W-:Y:S05]  /*9fe0*/  BSYNC B0 ;  /* 0x0000000000007941 */ /* 0x014fea0003800000 */
.L_x_2758:
        /* <DEDUP_REMOVED lines=66> */
.L_x_2763:
[----:B------:R-:W-:Y:S05]  /*a410*/  BSYNC B0 ;  /* 0x0000000000007941 */ /* 0x000fea0003800000 */
.L_x_2762:
        /* <DEDUP_REMOVED lines=44> */
.L_x_2761:
[----:B------:R-:W-:Y:S05]  /*a6e0*/  BSYNC B1 ;  /* 0x0000000000017941 */ /* 0x000fea0003800000 */
.L_x_2760:
        /* <DEDUP_REMOVED lines=49> */
.L_x_2767:
[----:B------:R-:W-:Y:S05]  /*aa00*/  BSYNC B0 ;  /* 0x0000000000007941 */ /* 0x000fea0003800000 */
.L_x_2766:
        /* <DEDUP_REMOVED lines=44> */
.L_x_2765:
[----:B------:R-:W-:Y:S05]  /*acd0*/  BSYNC B1 ;  /* 0x0000000000017941 */ /* 0x000fea0003800000 */
.L_x_2764:
        /* <DEDUP_REMOVED lines=49> */
.L_x_2771:
[----:B------:R-:W-:Y:S05]  /*aff0*/  BSYNC B0 ;  /* 0x0000000000007941 */ /* 0x000fea0003800000 */
.L_x_2770:
        /* <DEDUP_REMOVED lines=44> */
.L_x_2769:
[----:B------:R-:W-:Y:S05]  /*b2c0*/  BSYNC B1 ;  /* 0x0000000000017941 */ /* 0x000fea0003800000 */
.L_x_2768:
        /* <DEDUP_REMOVED lines=48> */
.L_x_2774:
[----:B------:R-:W-:Y:S05]  /*b5d0*/  BSYNC B0 ;  /* 0x0000000000007941 */ /* 0x000fea0003800000 */
.L_x_2773:
        /* <DEDUP_REMOVED lines=45> */
.L_x_2751:
        /* <DEDUP_REMOVED lines=73> */
.L_x_2776:
[----:B-1--4-:R-:W-:Y:S05]  /*bd40*/  BSYNC B0 ;  /* 0x0000000000007941 */ /* 0x012fea0003800000 */
.L_x_2775:
        /* <DEDUP_REMOVED lines=63> */
.L_x_2778:
[----:B-1-3--:R-:W-:Y:S05]  /*c140*/  BSYNC B0 ;  /* 0x0000000000007941 */ /* 0x00afea0003800000 */
.L_x_2777:
        /* <DEDUP_REMOVED lines=119> */
.L_x_2780:
[----:B------:R-:W-:Y:S05]  /*c8c0*/  BSYNC B0 ;  /* 0x0000000000007941 */ /* 0x000fea0003800000 */
.L_x_2779:
        /* <DEDUP_REMOVED lines=58> */
[----:B------:R-:W-:Y:S01]  /*cc70*/  FMUL.FTZ R4, R28, R5 ;  /* 0x000000051c047220 */ /* 0x000fe20000410000 */
        /* <DEDUP_REMOVED lines=48> */
.L_x_2782:
[----:B------:R-:W-:Y:S05]  /*cf80*/  BSYNC B0 ;  /* 0x0000000000007941 */ /* 0x000fea0003800000 */
.L_x_2781:
        /* <DEDUP_REMOVED lines=59> */
[--C-:B------:R-:W-:Y:S01]  /*d340*/  HADD2.F32 R21, -RZ, R11.reuse.H0_H0 ;  /* 0x2000000bff157230 */ /* 0x100fe20000004100 */
[C---:B------:R-:W-:Y:S01]  /*d350*/  FMUL.FTZ R32, R10.reuse, R5 ;  /* 0x000000050a207220 */ /* 0x040fe20000410000 */
[----:B------:R-:W-:Y:S01]  /*d360*/  HADD2.F32 R2, -RZ, R84.H1_H1 ;  /* 0x30000054ff027230 */ /* 0x000fe20000004100 */
[----:B------:R-:W-:Y:S01]  /*d370*/  FFMA.FTZ R36, R10, R6, R4 ;  /* 0x000000060a247223 */ /* 0x000fe20000010004 */
[----:B------:R-:W-:-:S02]  /*d380*/  HADD2.F32 R20, -RZ, R11.H1_H1 ;  /* 0x3000000bff147230 */ /* 0x000fc40000004100 */
[----:B------:R-:W-:Y:S01]  /*d390*/  HADD2.F32 R11, -RZ, R19.H0_H0 ;  /* 0x20000013ff0b7230 */ /* 0x000fe20000004100 */
[-C--:B------:R-:W-:Y:S01]  /*d3a0*/  FMUL.FTZ R10, R21, R2.reuse ;  /* 0x00000002150a7220 */ /* 0x080fe20000410000 */
[----:B------:R-:W-:Y:S02]  /*d3b0*/  HADD2.F32 R3, -RZ, R84.H0_H0 ;  /* 0x20000054ff037230 */ /* 0x000fe40000004100 */
[----:B------:R-:W-:Y:S02]  /*d3c0*/  HADD2.F32 R4, -RZ, R85.H0_H0 ;  /* 0x20000055ff047230 */ /* 0x000fe40000004100 */
        /* <DEDUP_REMOVED lines=39> */
.L_x_2784:
[----:B------:R-:W-:Y:S05]  /*d640*/  BSYNC B0 ;  /* 0x0000000000007941 */ /* 0x000fea0003800000 */
.L_x_2783:
        /* <DEDUP_REMOVED lines=57> */
[--C-:B------:R-:W-:Y:S01]  /*d9e0*/  HADD2.F32 R21, -RZ, R11.reuse.H0_H0 ;  /* 0x2000000bff157230 */ /* 0x100fe20000004100 */
[C---:B------:R-:W-:Y:S01]  /*d9f0*/  FMUL.FTZ R32, R10.reuse, R5 ;  /* 0x000000050a207220 */ /* 0x040fe20000410000 */
[--C-:B------:R-:W-:Y:S01]  /*da00*/  HADD2.F32 R2, -RZ, R88.reuse.H1_H1 ;  /* 0x30000058ff027230 */ /* 0x100fe20000004100 */
        /* <DEDUP_REMOVED lines=47> */
.L_x_2772:
[----:B------:R-:W-:Y:S05]  /*dd00*/  BSYNC B2 ;  /* 0x0000000000027941 */ /* 0x000fea0003800000 */
.L_x_2750:
[----:B-1----:R-:W-:Y:S01]  /*dd10*/  IMAD R4, R90, c[0x0][0x208], RZ ;  /* 0x000082005a047a24 */ /* 0x002fe200078e02ff */
[----:B------:R-:W-:Y:S01]  /*dd20*/  BAR.SYNC.DEFER_BLOCKING 0x0 ;  /* 0x0000000000007b1d */ /* 0x000fe20000010000 */
[----:B------:R-:W-:Y:S01]  /*dd30*/  IMAD.WIDE.U32 R2, R214, c[0x0][0x208], RZ ;  /* 0x00008200d6027a25 */ /* 0x000fe200078e00ff */
[----:B------:R-:W-:-:S02]  /*dd40*/  SHF.L.U64.HI R8, R76, 0x1, R77 ;  /* 0x000000014c087819 */ /* 0x000fc4000001024d */
[----:B------:R-:W-:Y:S01]  /*dd50*/  IADD3 R193, R188, 0x20, RZ ;  /* 0x00000020bcc17810 */ /* 0x000fe20007ffe0ff */
[----:B------:R-:W-:Y:S01]  /*dd60*/  IMAD R4, R214, c[0x0][0x20c], R4 ;  /* 0x00008300d6047a24 */ /* 0x000fe200078e0204 */
[----:B------:R-:W-:Y:S01]  /*dd70*/  SHF.L.U64.HI R9, R211, 0x1, R237 ;  /* 0x00000001d3097819 */ /* 0x000fe200000102ed */
[----:B------:R-:W-:Y:S01]  /*dd80*/  IMAD.WIDE.U32 R248, R82, c[0x0][0x210], RZ ;  /* 0x0000840052f87a25 */ /* 0x000fe200078e00ff */
[----:B------:R-:W-:Y:S03]  /*dd90*/  BSSY B0, `(.L_x_2785) ;  /* 0x0000125000007945 */ /* 0x000fe60003800000 */
[----:B------:R-:W-:Y:S02]  /*dda0*/  IMAD.IADD R3, R3, 0x1, R4 ;  /* 0x0000000103037824 */ /* 0x000fe400078e0204 */
[----:B------:R-:W-:Y:S02]  /*ddb0*/  IMAD R4, R91, c[0x0][0x218], RZ ;  /* 0x000086005b047a24 */ /* 0x000fe400078e02ff */
[----:B------:R-:W-:-:S04]  /*ddc0*/  IMAD.WIDE.U32 R2, R213, c[0x0][0x218], R2 ;  /* 0x00008600d5027a25 */ /* 0x000fc800078e0002 */
[----:B------:R-:W-:Y:S01]  /*ddd0*/  IMAD R4, R213, c[0x0][0x21c], R4 ;  /* 0x00008700d5047a24 */ /* 0x000fe200078e0204 */
[----:B------:R-:W-:Y:S01]  /*dde0*/  IADD3 R2, P0, R2, R248, RZ ;  /* 0x000000f802027210 */ /* 0x000fe20007f1e0ff */
[----:B------:R-:W-:Y:S02]  /*ddf0*/  IMAD R247, R82, c[0x0][0x214], R249 ;  /* 0x0000850052f77a24 */ /* 0x000fe400078e02f9 */
[----:B------:R-:W-:Y:S01]  /*de00*/  IMAD.SHL.U32 R6, R76, 0x2, RZ ;  /* 0x000000024c067824 */ /* 0x000fe200078e00ff */
[----:B------:R-:W-:Y:S01]  /*de10*/  LDSM.16.M88.4 R132, [R205] ;  /* 0x00000000cd84783b */ /* 0x000fe20000000200 */
[----:B------:R-:W-:Y:S01]  /*de20*/  IMAD.SHL.U32 R10, R211, 0x2, RZ ;  /* 0x00000002d30a7824 */ /* 0x000fe200078e00ff */
[----:B------:R-:W-:Y:S02]  /*de30*/  IADD3.X R3, R247, R3, R4, P0, !PT ;  /* 0x00000003f7037210 */ /* 0x000fe400007fe404 */
[C---:B------:R-:W-:Y:S01]  /*de40*/  LEA R11, P0, R2.reuse, c[0x0][0x1f8], 0x1 ;  /* 0x00007e00020b7a11 */ /* 0x040fe200078008ff */
[----:B------:R-:W-:Y:S03]  /*de50*/  LDSM.16.M88.4 R136, [R206] ;  /* 0x00000000ce88783b */ /* 0x000fe60000000200 */
[----:B------:R-:W-:Y:S01]  /*de60*/  LEA.HI.X R18, R2, c[0x0][0x1fc], R3, 0x1, P0 ;  /* 0x00007f0002127a11 */ /* 0x000fe200000f0c03 */
[----:B------:R-:W-:Y:S01]  /*de70*/  LDSM.16.M88.4 R164, [R208] ;  /* 0x00000000d0a4783b */ /* 0x000fe20000000200 */
[----:B------:R-:W-:-:S03]  /*de80*/  R2P PR, R102, 0x6 ;  /* 0x0000000666007804 */ /* 0x000fc60000000000 */
[----:B------:R-:W-:Y:S04]  /*de90*/  LDSM.16.M88.4 R168, [R207] ;  /* 0x00000000cfa8783b */ /* 0x000fe80000000200 */
[----:B------:R-:W-:Y:S04]  /*dea0*/  LDSM.16.M88.4 R172, [R205+0x4000] ;  /* 0x00400000cdac783b */ /* 0x000fe80000000200 */
[----:B------:R-:W-:Y:S02]  /*deb0*/  LDSM.16.M88.4 R176, [R206+0x4000] ;  /* 0x00400000ceb0783b */ /* 0x000fe40000000200 */
[----:B------:R-:W-:-:S02]  /*dec0*/  @P1 IADD3 R193, R188, -0x20, RZ ;  /* 0xffffffe0bcc11810 */ /* 0x000fc40007ffe0ff */
[----:B------:R-:W-:Y:S02]  /*ded0*/  LDSM.16.M88.4 R180, [R208+0x4000] ;  /* 0x00400000d0b4783b */ /* 0x000fe40000000200 */
[C---:B------:R-:W-:Y:S02]  /*dee0*/  IADD3 R194, R193.reuse, 0x3000, RZ ;  /* 0x00003000c1c27810 */ /* 0x040fe40007ffe0ff */
[----:B------:R-:W-:Y:S01]  /*def0*/  LDSM.16.M88.4 R184, [R207+0x4000] ;  /* 0x00400000cfb8783b */ /* 0x000fe20000000200 */
[C---:B------:R-:W-:Y:S02]  /*df00*/  IADD3 R195, R193.reuse, 0x3800, RZ ;  /* 0x00003800c1c37810 */ /* 0x040fe40007ffe0ff */
[C---:B------:R-:W-:Y:S01]  /*df10*/  IADD3 R197, R193.reuse, 0x4800, RZ ;  /* 0x00004800c1c57810 */ /* 0x040fe20007ffe0ff */
[----:B------:R-:W1:Y:S01]  /*df20*/  SHFL.IDX PT, R4, R11, RZ, 0x181f ;  /* 0x00181fff0b047589 */ /* 0x000e6200000e0000 */
[C---:B------:R-:W-:Y:S02]  /*df30*/  IADD3 R198, R193.reuse, 0x5000, RZ ;  /* 0x00005000c1c67810 */ /* 0x040fe40007ffe0ff */
[C---:B------:R-:W-:Y:S01]  /*df40*/  IADD3 R196, R193.reuse, 0x4000, RZ ;  /* 0x00004000c1c47810 */ /* 0x040fe20007ffe0ff */
[----:B------:R-:W-:Y:S01]  /*df50*/  BAR.SYNC.DEFER_BLOCKING 0x0 ;  /* 0x0000000000007b1d */ /* 0x000fe20000010000 */
[----:B------:R-:W-:-:S02]  /*df60*/  IADD3 R199, R193, 0x5800, RZ ;  /* 0x00005800c1c77810 */ /* 0x000fc40007ffe0ff */
[C---:B------:R-:W-:Y:S02]  /*df70*/  IADD3 R204, R193.reuse, 0x2800, RZ ;  /* 0x00002800c1cc7810 */ /* 0x040fe40007ffe0ff */
[C---:B------:R-:W-:Y:S01]  /*df80*/  IADD3 R203, R193.reuse, 0x2000, RZ ;  /* 0x00002000c1cb7810 */ /* 0x040fe20007ffe0ff */
[----:B------:R-:W2:Y:S01]  /*df90*/  SHFL.IDX PT, R2, R11, 0x1, 0x181f ;  /* 0x00381f000b027f89 */ /* 0x000ea200000e0000 */
[C---:B------:R-:W-:Y:S02]  /*dfa0*/  IADD3 R202, R193.reuse, 0x1800, RZ ;  /* 0x00001800c1ca7810 */ /* 0x040fe40007ffe0ff */
[C---:B------:R-:W-:Y:S01]  /*dfb0*/  IADD3 R201, R193.reuse, 0x1000, RZ ;  /* 0x00001000c1c97810 */ /* 0x040fe20007ffe0ff */
[----:B------:R-:W3:Y:S01]  /*dfc0*/  SHFL.IDX PT, R5, R18, RZ, 0x181f ;  /* 0x00181fff12057589 */ /* 0x000ee200000e0000 */
[----:B------:R-:W-:-:S03]  /*dfd0*/  IADD3 R200, R193, 0x800, RZ ;  /* 0x00000800c1c87810 */ /* 0x000fc60007ffe0ff */
[----:B------:R-:W4:Y:S01]  /*dfe0*/  SHFL.IDX PT, R3, R18, 0x1, 0x181f ;  /* 0x00381f0012037f89 */ /* 0x000f2200000e0000 */
[C---:B-1----:R-:W-:Y:S02]  /*dff0*/  IADD3 R14, P3, R4.reuse, R6, RZ ;  /* 0x00000006040e7210 */ /* 0x042fe40007f7e0ff */
[----:B------:R-:W-:Y:S01]  /*e000*/  IADD3 R4, P0, R4, R10, RZ ;  /* 0x0000000a04047210 */ /* 0x000fe20007f1e0ff */
[----:B------:R-:W-:-:S04]  /*e010*/  DEPBAR.LE SB0, 0x0 ;  /* 0x000080000000791a */ /* 0x000fc80000000000 */
[----:B------:R-:W-:Y:S01]  /*e020*/  BAR.SYNC.DEFER_BLOCKING 0x0 ;  /* 0x0000000000007b1d */ /* 0x000fe20000010000 */
[C---:B--2---:R-:W-:Y:S01]  /*e030*/  IADD3 R16, P1, R2.reuse, R6, RZ ;  /* 0x0000000602107210 */ /* 0x044fe20007f3e0ff */
[--C-:B---3--:R-:W-:Y:S01]  /*e040*/  IMAD.X R15, R5, 0x1, R8.reuse, P3 ;  /* 0x00000001050f7824 */ /* 0x108fe200018e0608 */
[----:B------:R-:W-:Y:S01]  /*e050*/  ISETP.GE.AND P3, PT, R211, c[0x0][0x1d4], PT ;  /* 0x00007500d3007a0c */ /* 0x000fe20003f66270 */
[----:B------:R-:W-:Y:S01]  /*e060*/  IMAD.X R5, R5, 0x1, R9, P0 ;  /* 0x0000000105057824 */ /* 0x000fe200000e0609 */
[----:B------:R-:W-:Y:S01]  /*e070*/  IADD3 R2, P0, R2, R10, RZ ;  /* 0x0000000a02027210 */ /* 0x000fe20007f1e0ff */
[----:B----4-:R-:W-:Y:S01]  /*e080*/  IMAD.X R17, R3, 0x1, R8, P1 ;  /* 0x0000000103117824 */ /* 0x010fe200008e0608 */
[----:B------:R-:W-:-:S03]  /*e090*/  ISETP.GE.AND P1, PT, R76, c[0x0][0x1d4], PT ;  /* 0x000075004c007a0c */ /* 0x000fc60003f26270 */
[----:B------:R-:W-:Y:S01]  /*e0a0*/  IMAD.X R3, R3, 0x1, R9, P0 ;  /* 0x0000000103037824 */ /* 0x000fe200000e0609 */
[C---:B------:R-:W-:Y:S01]  /*e0b0*/  ISETP.LT.OR P0, PT, R72.reuse, 0x1, P1 ;  /* 0x000000014800780c */ /* 0x040fe20000f01670 */
[----:B------:R-:W1:Y:S04]  /*e0c0*/  LDSM.16.M88.4 R20, [R188] ;  /* 0x00000000bc14783b */ /* 0x000e680000000200 */
[----:B------:R-:W-:Y:S04]  /*e0d0*/  LDSM.16.M88.4 R36, [R188+0x800] ;  /* 0x00080000bc24783b */ /* 0x000fe80000000200 */
[----:B------:R-:W2:Y:S04]  /*e0e0*/  LDSM.16.M88.4 R40, [R188+0x1000] ;  /* 0x00100000bc28783b */ /* 0x000ea80000000200 */
        /* <DEDUP_REMOVED lines=27> */
[----:B------:R-:W-:Y:S01]  /*e2a0*/  HMMA.16816.F32 R68, R136, R64, R32 ;  /* 0x000000408844723c */ /* 0x000fe20000001820 */
[----:B--2---:R-:W-:Y:S01]  /*e2b0*/  IMAD.X R15, R5, 0x1, R8, P0 ;  /* 0x00000001050f7824 */ /* 0x004fe200000e0608 */
[C---:B------:R-:W-:Y:S02]  /*e2c0*/  ISETP.LT.OR P0, PT, R72.reuse, 0x21, P1 ;  /* 0x000000214800780c */ /* 0x040fe40000f01670 */
[----:B------:R-:W-:-:S04]  /*e2d0*/  ISETP.LT.OR P1, PT, R72, 0x41, P1 ;  /* 0x000000414800780c */ /* 0x000fc80000f21670 */
[C---:B------:R-:W-:Y:S08]  /*e2e0*/  HMMA.16816.F32 R64, R136.reuse, R66, R28 ;  /* 0x000000428840723c */ /* 0x040ff0000000181c */
[----:B------:R-:W-:Y:S01]  /*e2f0*/  HMMA.16816.F32 R44, R136, R90, R20 ;  /* 0x0000005a882c723c */ /* 0x000fe20000001814 */
[----:B------:R1:W-:Y:S01]  /*e300*/  LDGSTS.E.BYPASS.LTC128B.128 [R210+0x1100], [R16.64], !P0 ;  /* 0x0110000010d27fae */ /* 0x0003e2000c101d48 */
[----:B------:R-:W-:-:S05]  /*e310*/  IADD3 R4, P0, R4, R10, RZ ;  /* 0x0000000a04047210 */ /* 0x000fca0007f1e0ff */
[----:B------:R-:W-:Y:S01]  /*e320*/  IMAD.X R5, R5, 0x1, R9, P0 ;  /* 0x0000000105057824 */ /* 0x000fe200000e0609 */
[C---:B------:R-:W-:Y:S01]  /*e330*/  ISETP.LT.OR P0, PT, R72.reuse, 0x21, P3 ;  /* 0x000000214800780c */ /* 0x040fe20001f01670 */
[----:B------:R-:W-:Y:S11]  /*e340*/  HMMA.16816.F32 R20, R136, R110, R40 ;  /* 0x0000006e8814723c */ /* 0x000ff60000001828 */
[----:B------:R-:W-:Y:S01]  /*e350*/  @!UPT UIADD3 URZ, URZ, URZ, URZ ;  /* 0x0000003f3f3ff290 */ /* 0x000fe2000fffe03f */
[----:B------:R2:W-:Y:S01]  /*e360*/  LDGSTS.E.BYPASS.LTC128B.128 [R210+0x4100], [R2.64], !P0 ;  /* 0x0410000002d27fae */ /* 0x0005e2000c101d48 */
[----:B------:R-:W-:-:S03]  /*e370*/  ISETP.LT.OR P0, PT, R72, 0x41, P3 ;  /* 0x000000414800780c */ /* 0x000fc60001f01670 */
[----:B------:R3:W-:Y:S01]  /*e380*/  LDGSTS.E.BYPASS.LTC128B.128 [R210+0x2100], [R14.64], !P1 ;  /* 0x021000000ed27fae */ /* 0x0007e2000c901d48 */
[C---:B-1----:R-:W-:Y:S09]  /*e390*/  HMMA.16816.F32 R16, R132.reuse, R36, RZ ;  /* 0x000000248410723c */ /* 0x042ff200000018ff */
[----:B------:R1:W-:Y:S01]  /*e3a0*/  LDGSTS.E.BYPASS.LTC128B.128 [R210+0x5100], [R4.64], !P0 ;  /* 0x0510000004d27fae */ /* 0x0003e2000c101d48 */
[----:B------:R-:W-:Y:S01]  /*e3b0*/  HMMA.16816.F32 R36, R132, R38, RZ ;  /* 0x000000268424723c */ /* 0x000fe200000018ff */
[----:B------:R-:W-:-:S02]  /*e3c0*/  ISETP.GT.AND P0, PT, R126, R242, PT ;  /* 0x000000f27e00720c */ /* 0x000fc40003f04270 */
[----:B------:R-:W0:Y:S01]  /*e3d0*/  LDGDEPBAR ;  /* 0x00000000000079af */ /* 0x000e220000000000 */
[----:B--2---:R-:W-:-:S10]  /*e3e0*/  IMAD.MOV.U32 R2, RZ, RZ, 0x40 ;  /* 0x00000040ff027424 */ /* 0x004fd400078e00ff */
[----:B------:R-:W-:Y:S01]  /*e3f0*/  HMMA.16816.F32 R104, R136, R52, R16 ;  /* 0x000000348868723c */ /* 0x000fe20000001810 */
[----:B------:R-:W-:-:S05]  /*e400*/  SEL R2, R2, 0xffffffc0, !P2 ;  /* 0xffffffc002027807 */ /* 0x000fca0005000000 */
[--C-:B------:R-:W-:Y:S02]  /*e410*/  IMAD.IADD R103, R188, 0x1, R2.reuse ;  /* 0x00000001bc677824 */ /* 0x100fe400078e0202 */
[C---:B------:R-:W-:Y:S01]  /*e420*/  HMMA.16816.F32 R16, R132.reuse, R48, RZ ;  /* 0x000000308410723c */ /* 0x040fe200000018ff */
[----:B---3--:R-:W-:Y:S02]  /*e430*/  IMAD.IADD R15, R194, 0x1, R2 ;  /* 0x00000001c20f7824 */ /* 0x008fe400078e0202 */
[----:B------:R-:W2:Y:S04]  /*e440*/  LDSM.16.M88.4 R72, [R103+0x800] ;  /* 0x000800006748783b */ /* 0x000ea80000000200 */
[----:B------:R-:W-:Y:S01]  /*e450*/  LDSM.16.M88.4 R80, [R103] ;  /* 0x000000006750783b */ /* 0x000fe20000000200 */
[C---:B------:R-:W-:Y:S03]  /*e460*/  HMMA.16816.F32 R48, R132.reuse, R56, RZ ;  /* 0x000000388430723c */ /* 0x040fe600000018ff */
[----:B------:R-:W-:Y:S04]  /*e470*/  LDSM.16.M88.4 R32, [R103+0x1800] ;  /* 0x001800006720783b */ /* 0x000fe80000000200 */
[----:B------:R-:W-:Y:S01]  /*e480*/  LDSM.16.M88.4 R28, [R103+0x2000] ;  /* 0x00200000671c783b */ /* 0x000fe20000000200 */
[----:B------:R-:W-:Y:S03]  /*e490*/  HMMA.16816.F32 R56, R132, R58, RZ ;  /* 0x0000003a8438723c */ /* 0x000fe600000018ff */
[----:B------:R-:W-:Y:S05]  /*e4a0*/  LDSM.16.M88.4 R40, [R103+0x2800] ;  /* 0x002800006728783b */ /* 0x000fea0000000200 */
[C---:B------:R-:W-:Y:S01]  /*e4b0*/  HMMA.16816.F32 R84, R136.reuse, R54, R36 ;  /* 0x000000368854723c */ /* 0x040fe20000001824 */
[----:B------:R-:W3:Y:S07]  /*e4c0*/  LDSM.16.M88.4 R36, [R103+0x1000] ;  /* 0x001000006724783b */ /* 0x000eee0000000200 */
[C---:B------:R-:W-:Y:S08]  /*e4d0*/  HMMA.16816.F32 R52, R136.reuse, R88, R24 ;  /* 0x000000588834723c */ /* 0x040ff00000001818 */
[C---:B------:R-:W-:Y:S08]  /*e4e0*/  HMMA.16816.F32 R24, R136.reuse, R108, R16 ;  /* 0x0000006c8818723c */ /* 0x040ff00000001810 */
[C---:B------:R-:W-:Y:S08]  /*e4f0*/  HMMA.16816.F32 R16, R136.reuse, R112, R48 ;  /* 0x000000708810723c */ /* 0x040ff00000001830 */
[----:B------:R-:W-:Y:S01]  /*e500*/  HMMA.16816.F32 R88, R136, R114, R56 ;  /* 0x000000728858723c */ /* 0x000fe20000001838 */
[----:B------:R-:W-:Y:S07]  /*e510*/  LDSM.16.M88.4 R56, [R15+-0x2000] ;  /* 0xffe000000f38783b */ /* 0x000fee0000000200 */
[C---:B--2---:R-:W-:Y:S08]  /*e520*/  HMMA.16816.F32 R112, R164.reuse, R72, R104 ;  /* 0x00000048a470723c */ /* 0x044ff00000001868 */
[C---:B------:R-:W-:Y:S01]  /*e530*/  HMMA.16816.F32 R108, R164.reuse, R74, R84 ;  /* 0x0000004aa46c723c */ /* 0x040fe20000001854 */
[----:B------:R-:W-:Y:S07]  /*e540*/  LDSM.16.M88.4 R72, [R15+-0x2800] ;  /* 0xffd800000f48783b */ /* 0x000fee0000000200 */
[C---:B---3--:R-:W-:Y:S08]  /*e550*/  HMMA.16816.F32 R104, R164.reuse, R36, R68 ;  /* 0x00000024a468723c */ /* 0x048ff00000001844 */
[C---:B------:R-:W-:Y:S08]  /*e560*/  HMMA.16816.F32 R92, R164.reuse, R80, R92 ;  /* 0x00000050a45c723c */ /* 0x040ff0000000185c */
[C---:B------:R-:W-:Y:S01]  /*e570*/  HMMA.16816.F32 R96, R164.reuse, R82, R96 ;  /* 0x00000052a460723c */ /* 0x040fe20000001860 */
[----:B------:R-:W2:Y:S07]  /*e580*/  LDSM.16.M88.4 R80, [R15+-0x3000] ;  /* 0xffd000000f50783b */ /* 0x000eae0000000200 */
[C---:B------:R-:W-:Y:S01]  /*e590*/  HMMA.16816.F32 R84, R164.reuse, R38, R64 ;  /* 0x00000026a454723c */ /* 0x040fe20000001840 */
[----:B------:R-:W-:Y:S07]  /*e5a0*/  LDSM.16.M88.4 R36, [R15+-0x800] ;  /* 0xfff800000f24783b */ /* 0x000fee0000000200 */
[C---:B------:R-:W-:Y:S08]  /*e5b0*/  HMMA.16816.F32 R68, R164.reuse, R32, R52 ;  /* 0x00000020a444723c */ /* 0x040ff00000001834 */
[C---:B------:R-:W-:Y:S01]  /*e5c0*/  HMMA.16816.F32 R64, R164.reuse, R34, R44 ;  /* 0x00000022a440723c */ /* 0x040fe2000000182c */
[----:B------:R-:W3:Y:S07]  /*e5d0*/  LDSM.16.M88.4 R44, [R15+-0x1800] ;  /* 0xffe800000f2c783b */ /* 0x000eee0000000200 */
[C---:B------:R-:W-:Y:S01]  /*e5e0*/  HMMA.16816.F32 R52, R164.reuse, R28, R24 ;  /* 0x0000001ca434723c */ /* 0x040fe20000001818 */
[----:B------:R-:W-:Y:S07]  /*e5f0*/  LDSM.16.M88.4 R24, [R188+0x3000] ;  /* 0x00300000bc18783b */ /* 0x000fee0000000200 */
[C---:B------:R-:W-:Y:S08]  /*e600*/  HMMA.16816.F32 R48, R164.reuse, R30, R20 ;  /* 0x0000001ea430723c */ /* 0x040ff00000001814 */
[C---:B------:R-:W-:Y:S08]  /*e610*/  HMMA.16816.F32 R32, R164.reuse, R40, R16 ;  /* 0x00000028a420723c */ /* 0x040ff00000001810 */
[----:B------:R-:W-:Y:S01]  /*e620*/  HMMA.16816.F32 R28, R164, R42, R88 ;  /* 0x0000002aa41c723c */ /* 0x000fe20000001858 */
[----:B------:R-:W4:Y:S07]  /*e630*/  LDSM.16.M88.4 R40, [R15+-0x1000] ;  /* 0xfff000000f28783b */ /* 0x000f2e0000000200 */
[C---:B--2---:R-:W-:Y:S08]  /*e640*/  HMMA.16816.F32 R20, R168.reuse, R80, R92 ;  /* 0x00000050a814723c */ /* 0x044ff0000000185c */
[C---:B------:R-:W-:Y:S08]  /*e650*/  HMMA.16816.F32 R16, R168.reuse, R82, R96 ;  /* 0x00000052a810723c */ /* 0x040ff00000001860 */
[C---:B------:R-:W-:Y:S01]  /*e660*/  HMMA.16816.F32 R80, R168.reuse, R72, R112 ;  /* 0x00000048a850723c */ /* 0x040fe20000001870 */
[----:B------:R-:W2:Y:S07]  /*e670*/  LDSM.16.M88.4 R112, [R188+0x3800] ;  /* 0x00380000bc70783b */ /* 0x000eae0000000200 */
[C---:B---3--:R-:W-:Y:S08]  /*e680*/  HMMA.16816.F32 R96, R168.reuse, R44, R68 ;  /* 0x0000002ca860723c */ /* 0x048ff00000001844 */
[C---:B------:R-:W-:Y:S01]  /*e690*/  HMMA.16816.F32 R88, R168.reuse, R56, R104 ;  /* 0x00000038a858723c */ /* 0x040fe20000001868 */
[----:B------:R-:W3:Y:S07]  /*e6a0*/  LDSM.16.M88.4 R104, [R188+0x4000] ;  /* 0x00400000bc68783b */ /* 0x000eee0000000200 */
[C---:B------:R-:W-:Y:S08]  /*e6b0*/  HMMA.16816.F32 R84, R168.reuse, R58, R84 ;  /* 0x0000003aa854723c */ /* 0x040ff00000001854 */
[C---:B----4-:R-:W-:Y:S08]  /*e6c0*/  HMMA.16816.F32 R68, R168.reuse, R40, R52 ;  /* 0x00000028a844723c */ /* 0x050ff00000001834 */
[C---:B------:R-:W-:Y:S08]  /*e6d0*/  HMMA.16816.F32 R56, R168.reuse, R42, R48 ;  /* 0x0000002aa838723c */ /* 0x040ff00000001830 */
[C---:B------:R-:W-:Y:S01]  /*e6e0*/  HMMA.16816.F32 R52, R168.reuse, R36, R32 ;  /* 0x00000024a834723c */ /* 0x040fe20000001820 */
[----:B------:R-:W4:Y:S07]  /*e6f0*/  LDSM.16.M88.4 R32, [R188+0x5000] ;  /* 0x00500000bc20783b */ /* 0x000f2e0000000200 */
[C---:B------:R-:W-:Y:S01]  /*e700*/  HMMA.16816.F32 R48, R168.reuse, R38, R28 ;  /* 0x00000026a830723c */ /* 0x040fe2000000181c */
[----:B------:R-:W5:Y:S04]  /*e710*/  LDSM.16.M88.4 R28, [R188+0x5800] ;  /* 0x00580000bc1c783b */ /* 0x000f680000000200 */
[----:B------:R-:W-:Y:S03]  /*e720*/  LDSM.16.M88.4 R36, [R195] ;  /* 0x00000000c324783b */ /* 0x000fe60000000200 */
[C---:B------:R-:W-:Y:S01]  /*e730*/  HMMA.16816.F32 R92, R168.reuse, R74, R108 ;  /* 0x0000004aa85c723c */ /* 0x040fe2000000186c */
[----:B------:R-:W1:Y:S07]  /*e740*/  LDSM.16.M88.4 R108, [R188+0x4800] ;  /* 0x00480000bc6c783b */ /* 0x000e6e0000000200 */
[----:B------:R-:W-:Y:S08]  /*e750*/  HMMA.16816.F32 R72, R168, R46, R64 ;  /* 0x0000002ea848723c */ /* 0x000ff00000001840 */
[C---:B------:R-:W-:Y:S08]  /*e760*/  HMMA.16816.F32 R44, R172.reuse, R24, R20 ;  /* 0x00000018ac2c723c */ /* 0x040ff00000001814 */
[C---:B------:R-:W-:Y:S01]  /*e770*/  HMMA.16816.F32 R20, R172.reuse, R26, R16 ;  /* 0x0000001aac14723c */ /* 0x040fe20000001810 */
[----:B------:R-:W1:Y:S07]  /*e780*/  LDSM.16.M88.4 R24, [R194] ;  /* 0x00000000c218783b */ /* 0x000e6e0000000200 */
[C---:B--2---:R-:W-:Y:S08]  /*e790*/  HMMA.16816.F32 R40, R172.reuse, R114, R92 ;  /* 0x00000072ac28723c */ /* 0x044ff0000000185c */
[C---:B---3--:R-:W-:Y:S08]  /*e7a0*/  HMMA.16816.F32 R64, R172.reuse, R104, R88 ;  /* 0x00000068ac40723c */ /* 0x048ff00000001858 */
[C---:B------:R-:W-:Y:S01]  /*e7b0*/  HMMA.16816.F32 R92, R172.reuse, R106, R84 ;  /* 0x0000006aac5c723c */ /* 0x040fe20000001854 */
[----:B------:R-:W2:Y:S04]  /*e7c0*/  LDSM.16.M88.4 R104, [R197] ;  /* 0x00000000c568783b */ /* 0x000ea80000000200 */
[----:B------:R-:W-:Y:S03]  /*e7d0*/  LDSM.16.M88.4 R84, [R196] ;  /* 0x00000000c454783b */ /* 0x000fe60000000200 */
[C---:B------:R-:W-:Y:S08]  /*e7e0*/  HMMA.16816.F32 R16, R172.reuse, R112, R80 ;  /* 0x00000070ac10723c */ /* 0x040ff00000001850 */
[C---:B----4-:R-:W-:Y:S01]  /*e7f0*/  HMMA.16816.F32 R116, R172.reuse, R34, R56 ;  /* 0x00000022ac74723c */ /* 0x050fe20000001838 */
[----:B------:R-:W3:Y:S07]  /*e800*/  LDSM.16.M88.4 R56, [R198] ;  /* 0x00000000c638783b */ /* 0x000eee0000000200 */
[C---:B-----5:R-:W-:Y:S01]  /*e810*/  HMMA.16816.F32 R112, R172.reuse, R28, R52 ;  /* 0x0000001cac70723c */ /* 0x060fe20000001834 */
[----:B------:R-:W4:Y:S07]  /*e820*/  LDSM.16.M88.4 R52, [R199] ;  /* 0x00000000c734783b */ /* 0x000f2e0000000200 */
[C---:B-1----:R-:W-:Y:S08]  /*e830*/  HMMA.16816.F32 R96, R172.reuse, R108, R96 ;  /* 0x0000006cac60723c */ /* 0x042ff00000001860 */
[C---:B------:R-:W-:Y:S08]  /*e840*/  HMMA.16816.F32 R108, R172.reuse, R110, R72 ;  /* 0x0000006eac6c723c */ /* 0x040ff00000001848 */
[----:B------:R-:W-:Y:S01]  /*e850*/  HMMA.16816.F32 R88, R172, R30, R48 ;  /* 0x0000001eac58723c */ /* 0x000fe20000001830 */
[----:B------:R-:W1:Y:S07]  /*e860*/  LDSM.16.M88.4 R48, [R103+0x3000] ;  /* 0x003000006730783b */ /* 0x000e6e0000000200 */
[----:B------:R-:W-:Y:S01]  /*e870*/  HMMA.16816.F32 R80, R176, R24, R44 ;  /* 0x00000018b050723c */ /* 0x000fe2000000182c */
[----:B------:R-:W5:Y:S07]  /*e880*/  LDSM.16.M88.4 R44, [R103+0x3800] ;  /* 0x00380000672c783b */ /* 0x000f6e0000000200 */
[----:B------:R-:W-:Y:S08]  /*e890*/  HMMA.16816.F32 R120, R172, R32, R68 ;  /* 0x00000020ac78723c */ /* 0x000ff00000001844 */
[C---:B------:R-:W-:Y:S08]  /*e8a0*/  HMMA.16816.F32 R68, R176.reuse, R36, R16 ;  /* 0x00000024b044723c */ /* 0x040ff00000001810 */
[C---:B------:R-:W-:Y:S01]  /*e8b0*/  HMMA.16816.F32 R32, R176.reuse, R38, R40 ;  /* 0x00000026b020723c */ /* 0x040fe20000001828 */
[----:B------:R-:W1:Y:S04]  /*e8c0*/  LDSM.16.M88.4 R40, [R103+0x4000] ;  /* 0x004000006728783b */ /* 0x000e680000000200 */
[----:B------:R-:W1:Y:S03]  /*e8d0*/  LDSM.16.M88.4 R36, [R103+0x4800] ;  /* 0x004800006724783b */ /* 0x000e660000000200 */
[C---:B------:R-:W-:Y:S08]  /*e8e0*/  HMMA.16816.F32 R72, R176.reuse, R26, R20 ;  /* 0x0000001ab048723c */ /* 0x040ff00000001814 */
[C---:B--2---:R-:W-:Y:S08]  /*e8f0*/  HMMA.16816.F32 R16, R176.reuse, R106, R108 ;  /* 0x0000006ab010723c */ /* 0x044ff0000000186c */
[C---:B---3--:R-:W-:Y:S08]  /*e900*/  HMMA.16816.F32 R108, R176.reuse, R58, R116 ;  /* 0x0000003ab06c723c */ /* 0x048ff00000001874 */
[C---:B------:R-:W-:Y:S08]  /*e910*/  HMMA.16816.F32 R28, R176.reuse, R84, R64 ;  /* 0x00000054b01c723c */ /* 0x040ff00000001840 */
[C---:B------:R-:W-:Y:S08]  /*e920*/  HMMA.16816.F32 R24, R176.reuse, R86, R92 ;  /* 0x00000056b018723c */ /* 0x040ff0000000185c */
[C---:B------:R-:W-:Y:S01]  /*e930*/  HMMA.16816.F32 R20, R176.reuse, R104, R96 ;  /* 0x00000068b014723c */ /* 0x040fe20000001860 */
[----:B------:R-:W2:Y:S07]  /*e940*/  LDSM.16.M88.4 R96, [R103+0x5000] ;  /* 0x005000006760783b */ /* 0x000eae0000000200 */
[C---:B----4-:R-:W-:Y:S01]  /*e950*/  HMMA.16816.F32 R116, R176.reuse, R54, R88 ;  /* 0x00000036b074723c */ /* 0x050fe20000001858 */
[----:B------:R-:W3:Y:S07]  /*e960*/  LDSM.16.M88.4 R88, [R103+0x5800] ;  /* 0x005800006758783b */ /* 0x000eee0000000200 */
[C---:B------:R-:W-:Y:S01]  /*e970*/  HMMA.16816.F32 R64, R176.reuse, R56, R120 ;  /* 0x00000038b040723c */ /* 0x040fe20000001878 */
[----:B------:R-:W-:Y:S07]  /*e980*/  LDSM.16.M88.4 R56, [R15] ;  /* 0x000000000f38783b */ /* 0x000fee0000000200 */
[----:B------:R-:W-:Y:S01]  /*e990*/  HMMA.16816.F32 R120, R176, R52, R112 ;  /* 0x00000034b078723c */ /* 0x000fe20000001870 */
        /* <DEDUP_REMOVED lines=8> */
[C---:B------:R-:W-:Y:S01]  /*ea20*/  HMMA.16816.F32 R72, R180.reuse, R42, R24 ;  /* 0x0000002ab448723c */ /* 0x040fe20000001818 */
[----:B------:R-:W1:Y:S07]  /*ea30*/  LDSM.16.M88.4 R40, [R15+0x2000] ;  /* 0x002000000f28783b */ /* 0x000e6e0000000200 */
[C---:B------:R-:W-:Y:S08]  /*ea40*/  HMMA.16816.F32 R68, R180.reuse, R36, R20 ;  /* 0x00000024b444723c */ /* 0x040ff00000001814 */
[----:B------:R-:W-:Y:S01]  /*ea50*/  HMMA.16816.F32 R32, R180, R38, R16 ;  /* 0x00000026b420723c */ /* 0x000fe20000001810 */
[----:B------:R-:W1:Y:S01]  /*ea60*/  LDSM.16.M88.4 R36, [R15+0x2800] ;  /* 0x002800000f24783b */ /* 0x000e620000000200 */
[----:B------:R-:W-:-:S06]  /*ea70*/  DEPBAR.LE SB0, 0x0 ;  /* 0x000080000000791a */ /* 0x000fcc0000000000 */
[C---:B--2---:R-:W-:Y:S08]  /*ea80*/  HMMA.16816.F32 R28, R180.reuse, R96, R64 ;  /* 0x00000060b41c723c */ /* 0x044ff00000001840 */
[C---:B---3--:R-:W-:Y:S08]  /*ea90*/  HMMA.16816.F32 R20, R180.reuse, R88, R120 ;  /* 0x00000058b414723c */ /* 0x048ff00000001878 */
        /* <DEDUP_REMOVED lines=19> */
[----:B------:R-:W-:-:S02]  /*ebd0*/  IADD3 R3, R0, R125, R130 ;  /* 0x0000007d00037210 */ /* 0x000fc40007ffe082 */
[----:B------:R-:W-:Y:S02]  /*ebe0*/  ISETP.GT.AND P4, PT, R0, 0x5f, PT ;  /* 0x0000005f0000780c */ /* 0x000fe40003f84270 */
        /* <DEDUP_REMOVED lines=26> */
.L_x_2929:
        /* <DEDUP_REMOVED lines=8> */
[C-C-:B--2---:R-:W-:Y:S01]  /*ee10*/  IMAD.X R19, R14.reuse, 0x1, R8.reuse, P0 ;  /* 0x000000010e137824 */ /* 0x144fe200000e0608 */
[----:B----4-:R-:W-:Y:S01]  /*ee20*/  IADD3 R2, P0, R5, R6, RZ ;  /* 0x0000000605027210 */ /* 0x010fe20007f1e0ff */
[--C-:B------:R-:W-:Y:S01]  /*ee30*/  IMAD.X R17, R14, 0x1, R9.reuse, P2 ;  /* 0x000000010e117824 */ /* 0x100fe200010e0609 */
[----:B------:R-:W-:Y:S02]  /*ee40*/  SEL R14, RZ, 0x10, P1 ;  /* 0x00000010ff0e7807 */ /* 0x000fe40000800000 */
[----:B------:R2:W-:Y:S01]  /*ee50*/  LDGSTS.E.BYPASS.LTC128B.128 [R210+0x8100], [R18.64], !P3 ;  /* 0x0810000012d27fae */ /* 0x0005e2000d901d48 */
[----:B-----5:R-:W-:Y:S01]  /*ee60*/  IMAD.X R3, R21, 0x1, R8, P0 ;  /* 0x0000000115037824 */ /* 0x020fe200000e0608 */
[----:B------:R-:W-:Y:S02]  /*ee70*/  IADD3 R20, P0, R5, R10, RZ ;  /* 0x0000000a05147210 */ /* 0x000fe40007f1e0ff */
[----:B------:R3:W-:Y:S03]  /*ee80*/  LDGSTS.E.BYPASS.LTC128B.128 [R210+0xb100], [R16.64], !P1 ;  /* 0x0b10000010d27fae */ /* 0x0007e6000c901d48 */
[----:B------:R-:W-:Y:S01]  /*ee90*/  IMAD.X R21, R21, 0x1, R9, P0 ;  /* 0x0000000115157824 */ /* 0x000fe200000e0609 */
[----:B------:R4:W-:Y:S04]  /*eea0*/  LDGSTS.E.BYPASS.LTC128B.128 [R210+0x9100], [R2.64], !P3 ;  /* 0x0910000002d27fae */ /* 0x0009e8000d901d48 */
[----:B------:R2:W-:Y:S04]  /*eeb0*/  LDGSTS.E.BYPASS.LTC128B.128 [R210+0xc100], [R20.64], !P1 ;  /* 0x0c10000014d27fae */ /* 0x0005e8000c901d48 */
[----:B---3--:R2:W3:Y:S01]  /*eec0*/  SHFL.IDX PT, R17, R4, 0x2, 0x181f ;  /* 0x00581f0004117f89 */ /* 0x0084e200000e0000 */
[----:B------:R-:W-:-:S03]  /*eed0*/  SEL R16, RZ, 0x10, P3 ;  /* 0x00000010ff107807 */ /* 0x000fc60001800000 */
[----:B----4-:R2:W4:Y:S04]  /*eee0*/  SHFL.IDX PT, R2, R11, 0x2, 0x181f ;  /* 0x00581f000b027f89 */ /* 0x01052800000e0000 */
.L_x_2930:
[----:B------:R-:W-:Y:S02]  /*eef0*/  IADD3 R3, -R16, 0x10, RZ ;  /* 0x0000001010037810 */ /* 0x000fe40007ffe1ff */
[----:B------:R-:W-:Y:S02]  /*ef00*/  IADD3 R5, -R14, 0x10, RZ ;  /* 0x000000100e057810 */ /* 0x000fe40007ffe1ff */
[----:B------:R-:W-:Y:S02]  /*ef10*/  LOP3.LUT R3, R3, 0xf, RZ, 0xc0, !PT ;  /* 0x0000000f03037812 */ /* 0x000fe400078ec0ff */
[----:B------:R-:W-:Y:S02]  /*ef20*/  ISETP.NE.U32.AND P2, PT, R16, RZ, PT ;  /* 0x000000ff1000720c */ /* 0x000fe40003f45070 */
[----:B-12-4-:R-:W-:Y:S02]  /*ef30*/  IADD3 R4, P1, P0, R3, R2, R6 ;  /* 0x0000000203047210 */ /* 0x016fe4000783e006 */
        /* <DEDUP_REMOVED lines=10> */
.L_x_2786:
[----:B------:R-:W-:Y:S05]  /*efe0*/  BSYNC B0 ;  /* 0x0000000000007941 */ /* 0x000fea0003800000 */
.L_x_2785:
        /* <DEDUP_REMOVED lines=19> */
.L_x_2931:
        /* <DEDUP_REMOVED lines=17> */
.L_x_2792:
[----:B------:R-:W-:-:S04]  /*f230*/  MOV R5, c[0x0][0x32c] ;  /* 0x0000cb0000057a02 */ /* 0x000fc80000000f00 */
[----:B------:R-:W-:-:S13]  /*f240*/  ISETP.NE.AND P0, PT, R5, 0x1, PT ;  /* 0x000000010500780c */ /* 0x000fda0003f05270 */
[----:B------:R-:W-:-:S05]  /*f250*/  @P0 IMAD.HI.U32 R5, R4, c[0x0][0x330], RZ ;  /* 0x0000cc0004050a27 */ /* 0x000fca00078e00ff */
[----:B------:R-:W-:Y:S02]  /*f260*/  @P0 SHF.R.U32.HI R4, RZ, c[0x0][0x334], R5 ;  /* 0x0000cd00ff040a19 */ /* 0x000fe40000011605 */
.L_x_2793:
[----:B------:R-:W-:Y:S05]  /*f270*/  BSYNC B0 ;  /* 0x0000000000007941 */ /* 0x000fea0003800000 */
.L_x_2791:
[----:B------:R-:W-:-:S05]  /*f280*/  IMAD R4, R4, c[0x0][0x32c], R11 ;  /* 0x0000cb0004047a24 */ /* 0x000fca00078e020b */
[----:B------:R-:W-:Y:S02]  /*f290*/  IADD3 R5, R4, c[0x0][0x32c], RZ ;  /* 0x0000cb0004057a10 */ /* 0x000fe40007ffe0ff */
[----:B------:R-:W-:Y:S02]  /*f2a0*/  IMNMX R2, R2, R4, !PT ;  /* 0x0000000402027217 */ /* 0x000fe40007800200 */
[----:B------:R-:W-:Y:S02]  /*f2b0*/  IMNMX R3, R3, R5, PT ;  /* 0x0000000503037217 */ /* 0x000fe40003800200 */
.L_x_2790:
        /* <DEDUP_REMOVED lines=134> */
.L_x_2932:
        /* <DEDUP_REMOVED lines=17> */
.L_x_2797:
[----:B------:R-:W-:-:S04]  /*fc30*/  MOV R5, c[0x0][0x32c] ;  /* 0x0000cb0000057a02 */ /* 0x000fc80000000f00 */
[----:B------:R-:W-:-:S13]  /*fc40*/  ISETP.NE.AND P0, PT, R5, 0x1, PT ;  /* 0x000000010500780c */ /* 0x000fda0003f05270 */
[----:B------:R-:W-:-:S05]  /*fc50*/  @P0 IMAD.HI.U32 R5, R4, c[0x0][0x330], RZ ;  /* 0x0000cc0004050a27 */ /* 0x000fca00078e00ff */
[----:B------:R-:W-:Y:S02]  /*fc60*/  @P0 SHF.R.U32.HI R4, RZ, c[0x0][0x334], R5 ;  /* 0x0000cd00ff040a19 */ /* 0x000fe40000011605 */
.L_x_2798:
[----:B------:R-:W-:Y:S05]  /*fc70*/  BSYNC B0 ;  /* 0x0000000000007941 */ /* 0x000fea0003800000 */
.L_x_2796:
[----:B------:R-:W-:-:S05]  /*fc80*/  IMAD R4, R4, c[0x0][0x32c], R11 ;  /* 0x0000cb0004047a24 */ /* 0x000fca00078e020b */
[----:B------:R-:W-:Y:S02]  /*fc90*/  IADD3 R5, R4, c[0x0][0x32c], RZ ;  /* 0x0000cb0004057a10 */ /* 0x000fe40007ffe0ff */
[----:B------:R-:W-:Y:S02]  /*fca0*/  IMNMX R2, R2, R4, !PT ;  /* 0x0000000402027217 */ /* 0x000fe40007800200 */
[----:B------:R-:W-:Y:S02]  /*fcb0*/  IMNMX R3, R3, R5, PT ;  /* 0x0000000503037217 */ /* 0x000fe40003800200 */
.L_x_2795:
        /* <DEDUP_REMOVED lines=138> */
.L_x_2933:
[----:B-12---:R-:W-:Y:S01]  /*10560*/  FMNMX.FTZ R5, R5, R2, !PT ;  /* 0x0000000205057209 */ /* 0x006fe20007810000 */
[----:B------:R-:W-:Y:S05]  /*10570*/  BRA.DIV ~URZ, `(.L_x_2800) ;  /* 0x000118827f007947 */ /* 0x000fea000b800000 */
[----:B------:R-:W1:Y:S04]  /*10580*/  SHFL.BFLY PT, R2, R6, 0x2, 0x1f ;  /* 0x0c401f0006027f89 */ /* 0x000e6800000e0000 */
[----:B------:R-:W2:Y:S01]  /*10590*/  SHFL.BFLY PT, R3, R5, 0x1, 0x1f ;  /* 0x0c201f0005037f89 */ /* 0x000ea200000e0000 */
[----:B-1----:R-:W-:Y:S02]  /*105a0*/  FMNMX.FTZ R4, R6, R2, !PT ;  /* 0x0000000206047209 */ /* 0x002fe40007810000 */
[----:B--2---:R-:W-:-:S03]  /*105b0*/  FMNMX.FTZ R5, R5, R3, !PT ;  /* 0x0000000305057209 */ /* 0x004fc60007810000 */
[----:B------:R1:W2:Y:S04]  /*105c0*/  SHFL.BFLY PT, R6, R4, 0x1, 0x1f ;  /* 0x0c201f0004067f89 */ /* 0x0002a800000e0000 */
.L_x_2934:
        /* <DEDUP_REMOVED lines=109> */
[--C-:B------:R-:W-:Y:S02]  /*10ca0*/  FFMA.FTZ R14, R66, c[0x0][0x2d0], -R2.reuse ;  /* 0x0000b400420e7a23 */ /* 0x100fe40000010802 */
[----:B------:R-:W-:-:S02]  /*10cb0*/  FFMA.FTZ R59, R85, c[0x0][0x2d0], -R2 ;  /* 0x0000b400553b7a23 */ /* 0x000fc40000010802 */
[----:B------:R-:W-:Y:S02]  /*10cc0*/  FFMA.FTZ R62, R81, c[0x0][0x2d0], -R2 ;  /* 0x0000b400513e7a23 */ /* 0x000fe40000010802 */
[----:B------:R-:W-:Y:S01]  /*10cd0*/  FADD.FTZ R4, R110, R4 ;  /* 0x000000046e047221 */ /* 0x000fe20000010000 */
        /* <DEDUP_REMOVED lines=19> */
[----:B----4-:R-:W-:-:S05]  /*10e10*/  FFMA.FTZ R10, R64, c[0x0][0x2d0], -R2 ;  /* 0x0000b400400a7a23 */ /* 0x010fca0000010802 */
[----:B------:R-:W-:Y:S07]  /*10e20*/  MUFU.EX2 R11, R11 ;  /* 0x0000000b000b7308 */ /* 0x000fee0000000800 */
[----:B------:R-:W-:Y:S01]  /*10e30*/  HMMA.16816.F32 R92, R28, R26, R16 ;  /* 0x0000001a1c5c723c */ /* 0x000fe20000001810 */
[--C-:B--2---:R-:W-:Y:S01]  /*10e40*/  FFMA.FTZ R9, R61, c[0x0][0x2d0], -R2.reuse ;  /* 0x0000b4003d097a23 */ /* 0x104fe20000010802 */
[----:B------:R-:W1:Y:S01]  /*10e50*/  MUFU.EX2 R17, R36 ;  /* 0x0000002400117308 */ /* 0x000e620000000800 */
[----:B------:R-:W-:-:S02]  /*10e60*/  FFMA.FTZ R61, R75, c[0x0][0x2d0], -R2 ;  /* 0x0000b4004b3d7a23 */ /* 0x000fc40000010802 */
        /* <DEDUP_REMOVED lines=206> */
.L_x_2803:
[----:B------:R-:W-:-:S04]  /*11b50*/  MOV R2, 0x1 ;  /* 0x0000000100027802 */ /* 0x000fc80000000f00 */
[----:B------:R-:W-:-:S13]  /*11b60*/  ISETP.NE.AND P0, PT, R2, c[0x0][0x32c], PT ;  /* 0x0000cb0002007a0c */ /* 0x000fda0003f05270 */
[----:B------:R-:W-:-:S05]  /*11b70*/  @P0 IMAD.HI.U32 R2, R3, c[0x0][0x330], RZ ;  /* 0x0000cc0003020a27 */ /* 0x000fca00078e00ff */
[----:B------:R-:W-:Y:S02]  /*11b80*/  @P0 SHF.R.U32.HI R3, RZ, c[0x0][0x334], R2 ;  /* 0x0000cd00ff030a19 */ /* 0x000fe40000011602 */
.L_x_2804:
[----:B------:R-:W-:Y:S05]  /*11b90*/  BSYNC B0 ;  /* 0x0000000000007941 */ /* 0x000fea0003800000 */
.L_x_2802:
[----:B------:R-:W-:-:S05]  /*11ba0*/  MOV R2, c[0x0][0x32c] ;  /* 0x0000cb0000027a02 */ /* 0x000fca0000000f00 */
[----:B------:R-:W-:-:S05]  /*11bb0*/  IMAD R3, R3, R2, c[0x0][0x32c] ;  /* 0x0000cb0003037624 */ /* 0x000fca00078e0202 */
[----:B------:R-:W-:-:S05]  /*11bc0*/  IMNMX R4, R4, R3, PT ;  /* 0x0000000304047217 */ /* 0x000fca0003800200 */
.L_x_2801:
        /* <DEDUP_REMOVED lines=8> */
.L_x_2826:
        /* <DEDUP_REMOVED lines=37> */
.L_x_2935:
[----:B------:R-:W-:-:S05]  /*11ea0*/  BRA.DIV ~URZ, `(.L_x_2809) ;  /* 0x000100b27f007947 */ /* 0x000fca000b800000 */
[----:B------:R-:W5:Y:S01]  /*11eb0*/  SHFL.IDX PT, R2, R8, RZ, 0x181f ;  /* 0x00181fff08027589 */ /* 0x000f6200000e0000 */
[----:B------:R-:W-:Y:S02]  /*11ec0*/  ISETP.GE.AND P2, PT, R76, c[0x0][0x1d4], PT ;  /* 0x000075004c007a0c */ /* 0x000fe40003f46270 */
[----:B------:R-:W-:Y:S01]  /*11ed0*/  ISETP.GE.AND P1, PT, R211, c[0x0][0x1d4], PT ;  /* 0x00007500d3007a0c */ /* 0x000fe20003f26270 */
[----:B------:R-:W-:Y:S01]  /*11ee0*/  SHFL.IDX PT, R5, R8, 0x2, 0x181f ;  /* 0x00581f0008057f89 */ /* 0x000fe200000e0000 */
[C---:B-----5:R-:W-:Y:S05]  /*11ef0*/  IADD3 R22, P0, R2.reuse, R9, RZ ;  /* 0x0000000902167210 */ /* 0x060fea0007f1e0ff */
[C---:B---3--:R-:W-:Y:S01]  /*11f00*/  IMAD.X R23, R21.reuse, 0x1, R10, P0 ;  /* 0x0000000115177824 */ /* 0x048fe200000e060a */
[----:B------:R-:W-:Y:S04]  /*11f10*/  IADD3 R2, P0, R2, R11, RZ ;  /* 0x0000000b02027210 */ /* 0x000fe80007f1e0ff */
[----:B------:R-:W-:Y:S01]  /*11f20*/  @!PT LDS RZ, [RZ] ;  /* 0x00000000fffff984 */ /* 0x000fe20000000800 */
[----:B------:R3:W-:Y:S01]  /*11f30*/  LDGSTS.E.BYPASS.LTC128B.128 [R210+0x100], [R22.64], !P2 ;  /* 0x0010000016d27fae */ /* 0x0007e2000d101d48 */
[----:B------:R-:W-:Y:S01]  /*11f40*/  IMAD.X R3, R21, 0x1, R20, P0 ;  /* 0x0000000115037824 */ /* 0x000fe200000e0614 */
[----:B------:R-:W-:Y:S04]  /*11f50*/  SEL R21, RZ, 0x10, P2 ;  /* 0x00000010ff157807 */ /* 0x000fe80001000000 */
[----:B------:R5:W-:Y:S04]  /*11f60*/  LDGSTS.E.BYPASS.LTC128B.128 [R210+0x3100], [R2.64], !P1 ;  /* 0x0310000002d27fae */ /* 0x000be8000c901d48 */
[----:B-----5:R-:W3:Y:S04]  /*11f70*/  SHFL.IDX PT, R2, R8, 0x1, 0x181f ;  /* 0x00381f0008027f89 */ /* 0x020ee800000e0000 */
[----:B------:R-:W5:Y:S04]  /*11f80*/  SHFL.IDX PT, R3, R4, 0x1, 0x181f ;  /* 0x00381f0004037f89 */ /* 0x000f6800000e0000 */
[----:B--2---:R-:W2:Y:S01]  /*11f90*/  SHFL.IDX PT, R4, R4, 0x2, 0x181f ;  /* 0x00581f0004047f89 */ /* 0x004ea200000e0000 */
[C---:B---3--:R-:W-:Y:S05]  /*11fa0*/  IADD3 R22, P0, R2.reuse, R9, RZ ;  /* 0x0000000902167210 */ /* 0x048fea0007f1e0ff */
[C---:B-----5:R-:W-:Y:S01]  /*11fb0*/  IMAD.X R23, R3.reuse, 0x1, R10, P0 ;  /* 0x0000000103177824 */ /* 0x060fe200000e060a */
[----:B------:R-:W-:Y:S04]  /*11fc0*/  IADD3 R2, P0, R2, R11, RZ ;  /* 0x0000000b02027210 */ /* 0x000fe80007f1e0ff */
[----:B------:R3:W-:Y:S01]  /*11fd0*/  LDGSTS.E.BYPASS.LTC128B.128 [R210+0x1100], [R22.64], !P2 ;  /* 0x0110000016d27fae */ /* 0x0007e2000d101d48 */
[----:B------:R-:W-:Y:S05]  /*11fe0*/  IMAD.X R3, R3, 0x1, R20, P0 ;  /* 0x0000000103037824 */ /* 0x000fea00000e0614 */
[----:B------:R4:W-:Y:S01]  /*11ff0*/  LDGSTS.E.BYPASS.LTC128B.128 [R210+0x4100], [R2.64], !P1 ;  /* 0x0410000002d27fae */ /* 0x0009e2000c901d48 */
[----:B---3--:R-:W-:Y:S03]  /*12000*/  SEL R22, RZ, 0x10, P1 ;  /* 0x00000010ff167807 */ /* 0x008fe60000800000 */
.L_x_2936:
[C---:B--2-4-:R-:W-:Y:S02]  /*12010*/  IADD3 R2, -R21.reuse, 0x10, RZ ;  /* 0x0000001015027810 */ /* 0x054fe40007ffe1ff */
        /* <DEDUP_REMOVED lines=12> */
[----:B------:R-:W-:Y:S05]  /*120e0*/  IADD3.X R3, RZ, R4, R20, P1, P0 ;  /* 0x00000004ff037210 */ /* 0x000fea0000fe0414 */
[----:B------:R2:W-:Y:S04]  /*120f0*/  LDGSTS.E.BYPASS.LTC128B.128.ZFILL [R210+0x5100], [R2.64], P2 ;  /* 0x0510000002d27fae */ /* 0x0005e80009141d48 */
.L_x_2807:
[----:B--23--:R-:W-:Y:S05]  /*12100*/  BSYNC B0 ;  /* 0x0000000000007941 */ /* 0x00cfea0003800000 */
.L_x_2806:
        /* <DEDUP_REMOVED lines=141> */
[----:B------:R-:W2:Y:S01]  /*129e0*/  LDL R2, [R1+0x10] ;  /* 0x0000100001027983 */ /* 0x000ea20000100800 */
[----:B------:R-:W-:Y:S01]  /*129f0*/  IMAD.MOV.U32 R213, RZ, RZ, RZ ;  /* 0x000000ffffd57224 */ /* 0x000fe200078e00ff */
[----:B------:R-:W-:Y:S01]  /*12a00*/  ISETP.GT.AND P1, PT, R0, 0x5f, PT ;  /* 0x0000005f0000780c */ /* 0x000fe20003f24270 */
[----:B------:R-:W-:Y:S01]  /*12a10*/  IMAD.SHL.U32 R143, R211, 0x2, RZ ;  /* 0x00000002d38f7824 */ /* 0x000fe200078e00ff */
[----:B------:R-:W3:Y:S01]  /*12a20*/  LDL.64 R218, [R1] ;  /* 0x0000000001da7983 */ /* 0x000ee20000100a00 */
[C---:B------:R-:W-:Y:S01]  /*12a30*/  IMAD.SHL.U32 R141, R76.reuse, 0x2, RZ ;  /* 0x000000024c8d7824 */ /* 0x040fe200078e00ff */
[----:B------:R-:W-:Y:S02]  /*12a40*/  ISETP.NE.AND P2, PT, R3, 0x1, PT ;  /* 0x000000010300780c */ /* 0x000fe40003f45270 */
[----:B------:R-:W-:Y:S02]  /*12a50*/  SHF.L.U64.HI R144, R211, 0x1, R237 ;  /* 0x00000001d3907819 */ /* 0x000fe400000102ed */
[----:B------:R-:W4:Y:S01]  /*12a60*/  LDL R216, [R1+0x8] ;  /* 0x0000080001d87983 */ /* 0x000f220000100800 */
[----:B------:R-:W-:Y:S01]  /*12a70*/  SHF.L.U64.HI R142, R76, 0x1, R77 ;  /* 0x000000014c8e7819 */ /* 0x000fe2000001024d */
[----:B--2---:R-:W-:Y:S05]  /*12a80*/  IMAD R3, R212, 0x60, R2 ;  /* 0x00000060d4037824 */ /* 0x004fea00078e0202 */
[----:B------:R-:W-:Y:S05]  /*12a90*/  IADD3 R3, R3, -0x60, R0 ;  /* 0xffffffa003037810 */ /* 0x000fea0007ffe000 */
[----:B------:R-:W-:Y:S04]  /*12aa0*/  @P2 IMAD.HI.U32 R4, R3, c[0x0][0x2bc], RZ ;  /* 0x0000af0003042a27 */ /* 0x000fe800078e00ff */
[--C-:B------:R-:W-:Y:S01]  /*12ab0*/  IMAD.MOV.U32 R2, RZ, RZ, R3.reuse ;  /* 0x000000ffff027224 */ /* 0x100fe200078e0003 */
[----:B------:R-:W-:Y:S04]  /*12ac0*/  @P2 SHF.R.U32.HI R2, RZ, c[0x0][0x2c0], R4 ;  /* 0x0000b000ff022a19 */ /* 0x000fe80000011604 */
[C---:B---3--:R-:W-:Y:S04]  /*12ad0*/  @!P1 IADD3 R5, P0, R2.reuse, R218, RZ ;  /* 0x000000da02059210 */ /* 0x048fe80007f1e0ff */
[----:B----4-:R-:W-:Y:S01]  /*12ae0*/  @!P1 LEA.HI.X.SX32 R140, R2, R216, 0x1, P0 ;  /* 0x000000d8028c9211 */ /* 0x010fe200000f0eff */
[----:B------:R-:W-:Y:S01]  /*12af0*/  IMAD.MOV R2, RZ, RZ, -R2 ;  /* 0x000000ffff027224 */ /* 0x000fe200078e0a02 */
[C---:B------:R-:W-:Y:S03]  /*12b00*/  @!P1 LEA R4, P0, R5.reuse, c[0x0][0x2a0], 0x2 ;  /* 0x0000a80005049a11 */ /* 0x040fe600078010ff */
[----:B------:R-:W-:Y:S01]  /*12b10*/  IMAD R214, R2, c[0x0][0x2b8], R3 ;  /* 0x0000ae0002d67a24 */ /* 0x000fe200078e0203 */
[----:B------:R-:W-:Y:S04]  /*12b20*/  @!P1 LEA.HI.X R5, R5, c[0x0][0x2a4], R140, 0x2, P0 ;  /* 0x0000a90005059a11 */ /* 0x000fe800000f148c */
[----:B------:R-:W-:Y:S01]  /*12b30*/  SHF.R.S32.HI R2, RZ, 0x1f, R214 ;  /* 0x0000001fff027819 */ /* 0x000fe200000114d6 */
[----:B------:R1:W2:Y:S04]  /*12b40*/  @!P1 LDG.E R213, [R4.64] ;  /* 0x0000000804d59981 */ /* 0x0002a8000c1e1900 */
[----:B-1----:R-:W-:Y:S02]  /*12b50*/  IMAD R4, R2, c[0x0][0x1e0], RZ ;  /* 0x0000780002047a24 */ /* 0x002fe400078e02ff */
[C---:B------:R-:W-:Y:S04]  /*12b60*/  IMAD.WIDE.U32 R2, R214.reuse, c[0x0][0x1e0], RZ ;  /* 0x00007800d6027a25 */ /* 0x040fe800078e00ff */
        /* <DEDUP_REMOVED lines=12> */
.L_x_2937:
[----:B------:R-:W-:-:S05]  /*12c30*/  BRA.DIV ~URZ, `(.L_x_2813) ;  /* 0x0000f7127f007947 */ /* 0x000fca000b800000 */
[----:B------:R-:W3:Y:S01]  /*12c40*/  SHFL.IDX PT, R2, R140, RZ, 0x181f ;  /* 0x00181fff8c027589 */ /* 0x000ee200000e0000 */
[----:B------:R-:W-:Y:S02]  /*12c50*/  ISETP.GE.AND P2, PT, R76, c[0x0][0x1d4], PT ;  /* 0x000075004c007a0c */ /* 0x000fe40003f46270 */
[----:B------:R-:W-:Y:S01]  /*12c60*/  ISETP.GE.AND P1, PT, R211, c[0x0][0x1d4], PT ;  /* 0x00007500d3007a0c */ /* 0x000fe20003f26270 */
[----:B------:R-:W-:Y:S01]  /*12c70*/  SHFL.IDX PT, R5, R140, 0x2, 0x181f ;  /* 0x00581f008c057f89 */ /* 0x000fe200000e0000 */
[C---:B---3--:R-:W-:Y:S05]  /*12c80*/  IADD3 R146, P0, R2.reuse, R141, RZ ;  /* 0x0000008d02927210 */ /* 0x048fea0007f1e0ff */
[C---:B--2---:R-:W-:Y:S01]  /*12c90*/  IMAD.X R147, R145.reuse, 0x1, R142, P0 ;  /* 0x0000000191937824 */ /* 0x044fe200000e068e */
[----:B------:R-:W-:Y:S04]  /*12ca0*/  IADD3 R2, P0, R2, R143, RZ ;  /* 0x0000008f02027210 */ /* 0x000fe80007f1e0ff */
[----:B------:R-:W-:Y:S01]  /*12cb0*/  @!PT LDS RZ, [RZ] ;  /* 0x00000000fffff984 */ /* 0x000fe20000000800 */
[----:B------:R2:W-:Y:S01]  /*12cc0*/  LDGSTS.E.BYPASS.LTC128B.128 [R210+0x8100], [R146.64], !P2 ;  /* 0x0810000092d27fae */ /* 0x0005e2000d101d48 */
[----:B------:R-:W-:Y:S01]  /*12cd0*/  IMAD.X R3, R145, 0x1, R144, P0 ;  /* 0x0000000191037824 */ /* 0x000fe200000e0690 */
[----:B------:R-:W-:Y:S04]  /*12ce0*/  SEL R145, RZ, 0x10, P2 ;  /* 0x00000010ff917807 */ /* 0x000fe80001000000 */
[----:B------:R3:W-:Y:S04]  /*12cf0*/  LDGSTS.E.BYPASS.LTC128B.128 [R210+0xb100], [R2.64], !P1 ;  /* 0x0b10000002d27fae */ /* 0x0007e8000c901d48 */
[----:B---3--:R-:W2:Y:S04]  /*12d00*/  SHFL.IDX PT, R2, R140, 0x1, 0x181f ;  /* 0x00381f008c027f89 */ /* 0x008ea800000e0000 */
[----:B------:R-:W3:Y:S04]  /*12d10*/  SHFL.IDX PT, R3, R4, 0x1, 0x181f ;  /* 0x00381f0004037f89 */ /* 0x000ee800000e0000 */
[----:B-1----:R-:W1:Y:S01]  /*12d20*/  SHFL.IDX PT, R4, R4, 0x2, 0x181f ;  /* 0x00581f0004047f89 */ /* 0x002e6200000e0000 */
[C---:B--2---:R-:W-:Y:S05]  /*12d30*/  IADD3 R146, P0, R2.reuse, R141, RZ ;  /* 0x0000008d02927210 */ /* 0x044fea0007f1e0ff */
[C---:B---3--:R-:W-:Y:S01]  /*12d40*/  IMAD.X R147, R3.reuse, 0x1, R142, P0 ;  /* 0x0000000103937824 */ /* 0x048fe200000e068e */
[----:B------:R-:W-:Y:S04]  /*12d50*/  IADD3 R2, P0, R2, R143, RZ ;  /* 0x0000008f02027210 */ /* 0x000fe80007f1e0ff */
[----:B------:R2:W-:Y:S01]  /*12d60*/  LDGSTS.E.BYPASS.LTC128B.128 [R210+0x9100], [R146.64], !P2 ;  /* 0x0910000092d27fae */ /* 0x0005e2000d101d48 */
[----:B------:R-:W-:Y:S05]  /*12d70*/  IMAD.X R3, R3, 0x1, R144, P0 ;  /* 0x0000000103037824 */ /* 0x000fea00000e0690 */
[----:B------:R3:W-:Y:S01]  /*12d80*/  LDGSTS.E.BYPASS.LTC128B.128 [R210+0xc100], [R2.64], !P1 ;  /* 0x0c10000002d27fae */ /* 0x0007e2000c901d48 */
[----:B--2---:R-:W-:Y:S03]  /*12d90*/  SEL R146, RZ, 0x10, P1 ;  /* 0x00000010ff927807 */ /* 0x004fe60000800000 */
.L_x_2938:
[C---:B-1-3--:R-:W-:Y:S02]  /*12da0*/  IADD3 R2, -R145.reuse, 0x10, RZ ;  /* 0x0000001091027810 */ /* 0x04afe40007ffe1ff */
        /* <DEDUP_REMOVED lines=14> */
.L_x_2811:
[----:B------:R-:W-:Y:S05]  /*12e90*/  BSYNC B0 ;  /* 0x0000000000007941 */ /* 0x000fea0003800000 */
.L_x_2810:
        /* <DEDUP_REMOVED lines=15> */
.L_x_2939:
        /* <DEDUP_REMOVED lines=19> */
.L_x_2817:
[----:B------:R-:W-:Y:S04]  /*130c0*/  MOV R143, c[0x0][0x32c] ;  /* 0x0000cb00008f7a02 */ /* 0x000fe80000000f00 */
[----:B------:R-:W-:Y:S11]  /*130d0*/  ISETP.NE.AND P0, PT, R143, 0x1, PT ;  /* 0x000000018f00780c */ /* 0x000ff60003f05270 */
[----:B------:R-:W-:Y:S02]  /*130e0*/  @!UPT UIADD3 URZ, URZ, URZ, URZ ;  /* 0x0000003f3f3ff290 */ /* 0x000fe4000fffe03f */
[----:B------:R-:W-:Y:S05]  /*130f0*/  @P0 IMAD.HI.U32 R143, R5, c[0x0][0x330], RZ ;  /* 0x0000cc00058f0a27 */ /* 0x000fea00078e00ff */
[----:B------:R-:W-:Y:S02]  /*13100*/  @P0 SHF.R.U32.HI R5, RZ, c[0x0][0x334], R143 ;  /* 0x0000cd00ff050a19 */ /* 0x000fe4000001168f */
.L_x_2818:
[----:B------:R-:W-:Y:S05]  /*13110*/  BSYNC B0 ;  /* 0x0000000000007941 */ /* 0x000fea0003800000 */
.L_x_2816:
[----:B------:R-:W-:Y:S04]  /*13120*/  IMAD.IADD R143, R4, 0x1, -R245 ;  /* 0x00000001048f7824 */ /* 0x000fe800078e0af5 */
[----:B------:R-:W-:Y:S05]  /*13130*/  IMAD R5, R5, c[0x0][0x32c], R143 ;  /* 0x0000cb0005057a24 */ /* 0x000fea00078e028f */
[----:B------:R-:W-:Y:S02]  /*13140*/  IMNMX R2, R2, R5, !PT ;  /* 0x0000000502027217 */ /* 0x000fe40007800200 */
[----:B------:R-:W-:Y:S04]  /*13150*/  IADD3 R5, R5, c[0x0][0x32c], RZ ;  /* 0x0000cb0005057a10 */ /* 0x000fe80007ffe0ff */
[----:B------:R-:W-:Y:S02]  /*13160*/  IMNMX R3, R3, R5, PT ;  /* 0x0000000503037217 */ /* 0x000fe40003800200 */
.L_x_2815:
        /* <DEDUP_REMOVED lines=135> */
.L_x_2940:
        /* <DEDUP_REMOVED lines=19> */
.L_x_2822:
[----:B------:R-:W-:Y:S04]  /*13b10*/  MOV R8, c[0x0][0x32c] ;  /* 0x0000cb0000087a02 */ /* 0x000fe80000000f00 */
[----:B------:R-:W-:Y:S11]  /*13b20*/  ISETP.NE.AND P0, PT, R8, 0x1, PT ;  /* 0x000000010800780c */ /* 0x000ff60003f05270 */
[----:B------:R-:W-:Y:S02]  /*13b30*/  @!UPT UIADD3 URZ, URZ, URZ, URZ ;  /* 0x0000003f3f3ff290 */ /* 0x000fe4000fffe03f */
[----:B------:R-:W-:Y:S05]  /*13b40*/  @P0 IMAD.HI.U32 R8, R5, c[0x0][0x330], RZ ;  /* 0x0000cc0005080a27 */ /* 0x000fea00078e00ff */
[----:B------:R-:W-:Y:S02]  /*13b50*/  @P0 SHF.R.U32.HI R5, RZ, c[0x0][0x334], R8 ;  /* 0x0000cd00ff050a19 */ /* 0x000fe40000011608 */
.L_x_2823:
[----:B------:R-:W-:Y:S05]  /*13b60*/  BSYNC B0 ;  /* 0x0000000000007941 */ /* 0x000fea0003800000 */
.L_x_2821:
[----:B------:R-:W-:Y:S04]  /*13b70*/  IMAD.IADD R4, R4, 0x1, -R245 ;  /* 0x0000000104047824 */ /* 0x000fe800078e0af5 */
[----:B------:R-:W-:Y:S05]  /*13b80*/  IMAD R5, R5, c[0x0][0x32c], R4 ;  /* 0x0000cb0005057a24 */ /* 0x000fea00078e0204 */
[----:B------:R-:W-:Y:S02]  /*13b90*/  IMNMX R2, R2, R5, !PT ;  /* 0x0000000502027217 */ /* 0x000fe40007800200 */
[----:B------:R-:W-:Y:S04]  /*13ba0*/  IADD3 R5, R5, c[0x0][0x32c], RZ ;  /* 0x0000cb0005057a10 */ /* 0x000fe80007ffe0ff */
[----:B------:R-:W-:Y:S02]  /*13bb0*/  IMNMX R3, R3, R5, PT ;  /* 0x0000000503037217 */ /* 0x000fe40003800200 */
.L_x_2820:
        /* <DEDUP_REMOVED lines=69> */
[C---:B------:R-:W-:Y:S02]  /*14010*/  ISETP.GT.AND P0, PT, R2.reuse, 0x41, !P6 ;  /* 0x000000410200780c */ /* 0x040fe40007704270 */
[----:B------:R-:W-:Y:S02]  /*14020*/  LOP3.LUT P6, RZ, R209, 0x20000, RZ, 0xc0, !PT ;  /* 0x00020000d1ff7812 */ /* 0x000fe400078cc0ff */
        /* <DEDUP_REMOVED lines=8> */
[----:B------:R-:W-:Y:S02]  /*140b0*/  ISETP.GT.AND P0, PT, R2, 0x50, !P3 ;  /* 0x000000500200780c */ /* 0x000fe40005f04270 */
        /* <DEDUP_REMOVED lines=60> */
.L_x_2941:
[----:B---34-:R-:W-:Y:S01]  /*14480*/  FMNMX.FTZ R4, R4, R2, !PT ;  /* 0x0000000204047209 */ /* 0x018fe20007810000 */
[----:B------:R-:W-:-:S05]  /*14490*/  BRA.DIV ~URZ, `(.L_x_2825) ;  /* 0x0000e3427f007947 */ /* 0x000fca000b800000 */
[----:B------:R-:W3:Y:S02]  /*144a0*/  SHFL.BFLY PT, R2, R4, 0x1, 0x1f ;  /* 0x0c201f0004027f89 */ /* 0x000ee400000e0000 */
[----:B---3--:R-:W-:Y:S02]  /*144b0*/  FMNMX.FTZ R5, R4, R2, !PT ;  /* 0x0000000204057209 */ /* 0x008fe40007810000 */
[----:B------:R-:W3:Y:S02]  /*144c0*/  SHFL.BFLY PT, R2, R8, 0x2, 0x1f ;  /* 0x0c401f0008027f89 */ /* 0x000ee400000e0000 */
[----:B---3--:R-:W-:Y:S05]  /*144d0*/  FMNMX.FTZ R4, R8, R2, !PT ;  /* 0x0000000208047209 */ /* 0x008fea0007810000 */
[----:B------:R3:W4:Y:S02]  /*144e0*/  SHFL.BFLY PT, R2, R4, 0x1, 0x1f ;  /* 0x0c201f0004027f89 */ /* 0x00072400000e0000 */
.L_x_2942:
[C---:B------:R-:W-:Y:S01]  /*144f0*/  FSETP.NEU.FTZ.AND P0, PT, R5.reuse, -INF , PT ;  /* 0xff8000000500780b */ /* 0x040fe20003f1d000 */
[C---:B------:R-:W-:Y:S01]  /*14500*/  FMUL.FTZ R3, R5.reuse, c[0x0][0x2d0] ;  /* 0x0000b40005037a20 */ /* 0x040fe20000410000 */
[----:B---34-:R-:W-:Y:S01]  /*14510*/  FMNMX.FTZ R4, R2, R4, !PT ;  /* 0x0000000402047209 */ /* 0x018fe20007810000 */
[----:B------:R-:W-:Y:S01]  /*14520*/  WARPSYNC 0xffffffff ;  /* 0xffffffff00007948 */ /* 0x000fe20003800000 */
[----:B------:R-:W-:Y:S02]  /*14530*/  FSEL R2, R5, RZ, P0 ;  /* 0x000000ff05027208 */ /* 0x000fe40000000000 */
[----:B------:R-:W-:Y:S02]  /*14540*/  FSEL R3, R3, RZ, P0 ;  /* 0x000000ff03037208 */ /* 0x000fe40000000000 */
[----:B------:R-:W-:Y:S01]  /*14550*/  FSETP.NEU.FTZ.AND P0, PT, R4, -INF , PT ;  /* 0xff8000000400780b */ /* 0x000fe20003f1d000 */
[----:B------:R-:W-:Y:S02]  /*14560*/  FADD.FTZ R2, -R2, R6 ;  /* 0x0000000602027221 */ /* 0x000fe40000010100 */
[--C-:B------:R-:W-:Y:S02]  /*14570*/  FFMA.FTZ R6, R152, c[0x0][0x2d0], -R3.reuse ;  /* 0x0000b40098067a23 */ /* 0x100fe40000010803 */
[----:B------:R-:W-:Y:S02]  /*14580*/  FMUL.FTZ R2, R2, c[0x0][0x2d0] ;  /* 0x0000b40002027a20 */ /* 0x000fe40000410000 */
        /* <DEDUP_REMOVED lines=27> */
[----:B-123--:R-:W-:Y:S01]  /*14740*/  F2FP.PACK_AB R140, R6, R38 ;  /* 0x00000026068c723e */ /* 0x00efe200000000ff */
[C---:B------:R-:W-:Y:S02]  /*14750*/  FFMA.FTZ R3, R2.reuse, R215, R38 ;  /* 0x000000d702037223 */ /* 0x040fe40000010026 */
        /* <DEDUP_REMOVED lines=9> */
[----:B------:R-:W-:Y:S01]  /*147f0*/  FMUL.FTZ R3, R3, c[0x0][0x2d0] ;  /* 0x0000b40003037a20 */ /* 0x000fe20000410000 */
[----:B------:R-:W-:Y:S01]  /*14800*/  MUFU.EX2 R92, R155 ;  /* 0x0000009b005c7308 */ /* 0x000fe20000000800 */
[--C-:B------:R-:W-:Y:S01]  /*14810*/  FFMA.FTZ R8, R28, c[0x0][0x2d0], -R6.reuse ;  /* 0x0000b4001c087a23 */ /* 0x100fe20000010806 */
[----:B------:R-:W-:Y:S01]  /*14820*/  IADD3 R212, R212, -0x1, RZ ;  /* 0xffffffffd4d47810 */ /* 0x000fe20007ffe0ff */
        /* <DEDUP_REMOVED lines=19> */
[C---:B-1----:R-:W-:Y:S02]  /*14960*/  FMUL.FTZ R58, R3.reuse, R82 ;  /* 0x00000052033a7220 */ /* 0x042fe40000410000 */
[----:B------:R-:W-:Y:S02]  /*14970*/  FMUL.FTZ R59, R3, R83 ;  /* 0x00000053033b7220 */ /* 0x000fe40000410000 */
[----:B------:R-:W1:Y:S01]  /*14980*/  LDSM.16.MT88.4 R80, [R189] ;  /* 0x00000000bd50783b */ /* 0x000e620000004200 */
[----:B------:R-:W4:Y:S01]  /*14990*/  MUFU.EX2 R10, R14 ;  /* 0x0000000e000a7308 */ /* 0x000f220000000800 */
[--C-:B------:R-:W-:Y:S02]  /*149a0*/  FFMA.FTZ R149, R29, c[0x0][0x2d0], -R6.reuse ;  /* 0x0000b4001d957a23 */ /* 0x100fe40000010806 */
[--C-:B------:R-:W-:Y:S02]  /*149b0*/  FFMA.FTZ R151, R30, c[0x0][0x2d0], -R6.reuse ;  /* 0x0000b4001e977a23 */ /* 0x100fe40000010806 */
[----:B--2---:R-:W-:Y:S02]  /*149c0*/  FADD.FTZ R8, R34, R31 ;  /* 0x0000001f22087221 */ /* 0x004fe40000010000 */
[--C-:B------:R-:W-:Y:S02]  /*149d0*/  FFMA.FTZ R162, R23, c[0x0][0x2d0], -R6.reuse ;  /* 0x0000b40017a27a23 */ /* 0x100fe40000010806 */
[--C-:B------:R-:W-:Y:S01]  /*149e0*/  FFMA.FTZ R215, R22, c[0x0][0x2d0], -R6.reuse ;  /* 0x0000b40016d77a23 */ /* 0x100fe20000010806 */
[----:B------:R-:W-:Y:S01]  /*149f0*/  MUFU.EX2 R14, R159 ;  /* 0x0000009f000e7308 */ /* 0x000fe20000000800 */
[--C-:B------:R-:W-:Y:S02]  /*14a00*/  FFMA.FTZ R216, R21, c[0x0][0x2d0], -R6.reuse ;  /* 0x0000b40015d87a23 */ /* 0x100fe40000010806 */
[----:B------:R-:W-:Y:S01]  /*14a10*/  FFMA.FTZ R221, R20, c[0x0][0x2d0], -R6 ;  /* 0x0000b40014dd7a23 */ /* 0x000fe20000010806 */
[C---:B---3--:R-:W-:Y:S01]  /*14a20*/  F2FP.PACK_AB R142, R28.reuse, R34 ;  /* 0x000000221c8e723e */ /* 0x048fe200000000ff */
[----:B------:R-:W-:Y:S02]  /*14a30*/  FMUL.FTZ R34, R3, R110 ;  /* 0x0000006e03227220 */ /* 0x000fe40000410000 */
[----:B------:R-:W-:Y:S02]  /*14a40*/  FADD.FTZ R145, R28, R8 ;  /* 0x000000081c917221 */ /* 0x000fe40000010000 */
[----:B------:R-:W-:Y:S01]  /*14a50*/  FMUL.FTZ R28, R2, R112 ;  /* 0x00000070021c7220 */ /* 0x000fe20000410000 */
[----:B------:R-:W-:Y:S01]  /*14a60*/  MUFU.EX2 R110, R143 ;  /* 0x0000008f006e7308 */ /* 0x000fe20000000800 */
[----:B------:R-:W-:Y:S02]  /*14a70*/  FFMA.FTZ R6, R9, c[0x0][0x2d0], -R6 ;  /* 0x0000b40009067a23 */ /* 0x000fe40000010806 */
[C---:B------:R-:W-:Y:S01]  /*14a80*/  FFMA.FTZ R9, R3.reuse, R236, R11 ;  /* 0x000000ec03097223 */ /* 0x040fe2000001000b */
[----:B----4-:R-:W-:Y:S01]  /*14a90*/  F2FP.PACK_AB R141, R10, R11 ;  /* 0x0000000b0a8d723e */ /* 0x010fe200000000ff */
[----:B------:R-:W-:Y:S02]  /*14aa0*/  FMUL.FTZ R8, R2, R128 ;  /* 0x0000008002087220 */ /* 0x000fe40000410000 */
[----:B------:R-:W-:Y:S02]  /*14ab0*/  FADD.FTZ R236, R10, R9 ;  /* 0x000000090aec7221 */ /* 0x000fe40000010000 */
        /* <DEDUP_REMOVED lines=20> */
[----:B------:R-:W-:Y:S01]  /*14c00*/  LDSM.16.MT88.4 R116, [R190+0x2800] ;  /* 0x00280000be74783b */ /* 0x000fe20000004200 */
[C---:B------:R-:W-:Y:S01]  /*14c10*/  FMUL.FTZ R35, R3.reuse, R111 ;  /* 0x0000006f03237220 */ /* 0x040fe20000410000 */
[C---:B-1----:R-:W-:Y:S01]  /*14c20*/  HMMA.16816.F32 R8, R140.reuse, R80, R8 ;  /* 0x000000508c08723c */ /* 0x042fe20000001808 */
[----:B------:R-:W-:Y:S04]  /*14c30*/  MUFU.EX2 R240, R147 ;  /* 0x0000009300f07308 */ /* 0x000fe80000000800 */
[C---:B------:R-:W-:Y:S02]  /*14c40*/  FMUL.FTZ R38, R3.reuse, R106 ;  /* 0x0000006a03267220 */ /* 0x040fe40000410000 */
[C---:B------:R-:W-:Y:S01]  /*14c50*/  FMUL.FTZ R39, R3.reuse, R107 ;  /* 0x0000006b03277220 */ /* 0x040fe20000410000 */
[C---:B------:R-:W-:Y:S01]  /*14c60*/  HMMA.16816.F32 R16, R140.reuse, R82, R16 ;  /* 0x000000528c10723c */ /* 0x040fe20000001810 */
[----:B------:R-:W1:Y:S02]  /*14c70*/  LDSM.16.MT88.4 R80, [R190] ;  /* 0x00000000be50783b */ /* 0x000e640000004200 */
[----:B------:R-:W-:Y:S01]  /*14c80*/  MUFU.EX2 R147, R224 ;  /* 0x000000e000937308 */ /* 0x000fe20000000800 */
[C---:B------:R-:W-:Y:S02]  /*14c90*/  FMUL.FTZ R40, R2.reuse, R96 ;  /* 0x0000006002287220 */ /* 0x040fe40000410000 */
[C---:B------:R-:W-:Y:S02]  /*14ca0*/  FMUL.FTZ R41, R2.reuse, R97 ;  /* 0x0000006102297220 */ /* 0x040fe40000410000 */
[C---:B------:R-:W-:Y:S04]  /*14cb0*/  FMUL.FTZ R42, R3.reuse, R98 ;  /* 0x00000062032a7220 */ /* 0x040fe80000410000 */
        /* <DEDUP_REMOVED lines=18> */
[C---:B------:R-:W-:Y:S01]  /*14de0*/  FMUL.FTZ R33, R2.reuse, R109 ;  /* 0x0000006d02217220 */ /* 0x040fe20000410000 */
[C---:B-1----:R-:W-:Y:S03]  /*14df0*/  HMMA.16816.F32 R20, R140.reuse, R80, R20 ;  /* 0x000000508c14723c */ /* 0x042fe60000001814 */
[C---:B------:R-:W-:Y:S01]  /*14e00*/  FMUL.FTZ R36, R2.reuse, R104 ;  /* 0x0000006802247220 */ /* 0x040fe20000410000 */
        /* <DEDUP_REMOVED lines=25> */
[C---:B------:R-:W-:Y:S01]  /*14fa0*/  FMUL.FTZ R72, R2.reuse, R72 ;  /* 0x0000004802487220 */ /* 0x040fe20000410000 */
[C---:B-1----:R-:W-:Y:S03]  /*14fb0*/  HMMA.16816.F32 R28, R140.reuse, R80, R28 ;  /* 0x000000508c1c723c */ /* 0x042fe6000000181c */
[----:B------:R-:W-:Y:S03]  /*14fc0*/  FMUL.FTZ R73, R2, R73 ;  /* 0x0000004902497220 */ /* 0x000fe60000410000 */
[----:B------:R-:W-:Y:S01]  /*14fd0*/  MUFU.EX2 R104, R217 ;  /* 0x000000d900687308 */ /* 0x000fe20000000800 */
[----:B------:R-:W-:Y:S01]  /*14fe0*/  FADD.FTZ R2, R14, R145 ;  /* 0x000000910e027221 */ /* 0x000fe20000010000 */
[C---:B------:R-:W-:Y:S01]  /*14ff0*/  HMMA.16816.F32 R32, R140.reuse, R82, R32 ;  /* 0x000000528c20723c */ /* 0x040fe20000001820 */
[----:B------:R-:W1:Y:S07]  /*15000*/  LDSM.16.MT88.4 R80, [R191] ;  /* 0x00000000bf50783b */ /* 0x000e6e0000004200 */
        /* <DEDUP_REMOVED lines=9> */
[----:B------:R-:W2:Y:S10]  /*150a0*/  MUFU.EX2 R3, R158 ;  /* 0x0000009e00037308 */ /* 0x000eb40000000800 */
[----:B------:R-:W-:Y:S10]  /*150b0*/  MUFU.EX2 R158, R151 ;  /* 0x00000097009e7308 */ /* 0x000ff40000000800 */
[----:B------:R-:W-:Y:S01]  /*150c0*/  MUFU.EX2 R151, R216 ;  /* 0x000000d800977308 */ /* 0x000fe20000000800 */
[C---:B-1----:R-:W-:Y:S03]  /*150d0*/  HMMA.16816.F32 R44, R140.reuse, R80, R44 ;  /* 0x000000508c2c723c */ /* 0x042fe6000000182c */
[----:B--2---:R-:W-:Y:S04]  /*150e0*/  FADD.FTZ R2, R3, R2 ;  /* 0x0000000203027221 */ /* 0x004fe80000010000 */
[----:B------:R-:W-:Y:S01]  /*150f0*/  FADD.FTZ R2, R89, R2 ;  /* 0x0000000259027221 */ /* 0x000fe20000010000 */
[C---:B------:R-:W-:Y:S01]  /*15100*/  HMMA.16816.F32 R48, R140.reuse, R82, R48 ;  /* 0x000000528c30723c */ /* 0x040fe20000001830 */
[----:B------:R-:W1:Y:S01]  /*15110*/  LDSM.16.MT88.4 R80, [R190+0x3000] ;  /* 0x00300000be50783b */ /* 0x000e620000004200 */
[----:B------:R-:W2:Y:S02]  /*15120*/  MUFU.EX2 R159, R149 ;  /* 0x00000095009f7308 */ /* 0x000ea40000000800 */
[C---:B------:R-:W-:Y:S08]  /*15130*/  FADD.FTZ R2, R88.reuse, R2 ;  /* 0x0000000258027221 */ /* 0x040ff00000010000 */
[----:B------:R-:W-:Y:S10]  /*15140*/  MUFU.EX2 R149, R222 ;  /* 0x000000de00957308 */ /* 0x000ff40000000800 */
[----:B------:R-:W-:Y:S10]  /*15150*/  MUFU.EX2 R146, R229 ;  /* 0x000000e500927308 */ /* 0x000ff40000000800 */
[----:B------:R-:W3:Y:S01]  /*15160*/  MUFU.EX2 R145, R230 ;  /* 0x000000e600917308 */ /* 0x000ee20000000800 */
[C---:B-1----:R-:W-:Y:S09]  /*15170*/  HMMA.16816.F32 R52, R140.reuse, R80, R52 ;  /* 0x000000508c34723c */ /* 0x042ff20000001834 */
[----:B------:R-:W-:Y:S01]  /*15180*/  MUFU.EX2 R144, R232 ;  /* 0x000000e800907308 */ /* 0x000fe20000000800 */
[C---:B------:R-:W-:Y:S01]  /*15190*/  HMMA.16816.F32 R56, R140.reuse, R82, R56 ;  /* 0x000000528c38723c */ /* 0x040fe20000001838 */
[----:B------:R-:W1:Y:S08]  /*151a0*/  LDSM.16.MT88.4 R80, [R192+0x3000] ;  /* 0x00300000c050783b */ /* 0x000e700000004200 */
        /* <DEDUP_REMOVED lines=12> */
[----:B--2---:R-:W-:Y:S02]  /*15270*/  F2FP.PACK_AB R83, R159, R238 ;  /* 0x000000ee9f53723e */ /* 0x004fe400000000ff */
[----:B---3--:R-:W-:Y:S02]  /*15280*/  F2FP.PACK_AB R141, R145, R146 ;  /* 0x00000092918d723e */ /* 0x008fe400000000ff */
[----:B----4-:R-:W-:Y:S03]  /*15290*/  F2FP.PACK_AB R143, R6, R144 ;  /* 0x00000090068f723e */ /* 0x010fe600000000ff */
[C---:B------:R-:W-:Y:S05]  /*152a0*/  HMMA.16816.F32 R8, R80.reuse, R84, R8 ;  /* 0x000000545008723c */ /* 0x040fea0000001808 */
[----:B-1----:R-:W-:Y:S03]  /*152b0*/  FADD.FTZ R2, R14, R2 ;  /* 0x000000020e027221 */ /* 0x002fe60000010000 */
[C---:B------:R-:W-:Y:S01]  /*152c0*/  HMMA.16816.F32 R16, R80.reuse, R86, R16 ;  /* 0x000000565010723c */ /* 0x040fe20000001810 */
[----:B------:R-:W1:Y:S03]  /*152d0*/  LDSM.16.MT88.4 R84, [R192+0x800] ;  /* 0x00080000c054783b */ /* 0x000e660000004200 */
[----:B------:R-:W-:Y:S04]  /*152e0*/  FADD.FTZ R2, R3, R2 ;  /* 0x0000000203027221 */ /* 0x000fe80000010000 */
[----:B------:R-:W-:Y:S04]  /*152f0*/  FADD.FTZ R2, R93, R2 ;  /* 0x000000025d027221 */ /* 0x000fe80000010000 */
[C---:B------:R-:W-:Y:S01]  /*15300*/  FADD.FTZ R2, R92.reuse, R2 ;  /* 0x000000025c027221 */ /* 0x040fe20000010000 */
[C---:B-----5:R-:W-:Y:S08]  /*15310*/  HMMA.16816.F32 R20, R80.reuse, R88, R20 ;  /* 0x000000585014723c */ /* 0x060ff00000001814 */
        /* <DEDUP_REMOVED lines=96> */
[----:B------:R-:W-:Y:S01]  /*15920*/  FADD.FTZ R2, R14, R2 ;  /* 0x000000020e027221 */ /* 0x000fe20000010000 */
[-C--:B------:R-:W-:Y:S02]  /*15930*/  MOV R14, R4.reuse ;  /* 0x00000004000e7202 */ /* 0x080fe40000000f00 */
[C---:B---3--:R-:W-:Y:S01]  /*15940*/  HMMA.16816.F32 R8, R80.reuse, R92, R8 ;  /* 0x0000005c5008723c */ /* 0x048fe20000001808 */
[----:B------:R-:W2:Y:S04]  /*15950*/  LDSM.16.MT88.4 R88, [R189+0x5000] ;  /* 0x00500000bd58783b */ /* 0x000ea80000004200 */
        /* <DEDUP_REMOVED lines=11> */
[C---:B-1----:R-:W-:Y:S01]  /*15a10*/  HMMA.16816.F32 R36, R80.reuse, R84, R36 ;  /* 0x000000545024723c */ /* 0x042fe20000001824 */
[----:B------:R-:W1:Y:S07]  /*15a20*/  MUFU.EX2 R85, R234 ;  /* 0x000000ea00557308 */ /* 0x000e6e0000000800 */
[C---:B------:R-:W-:Y:S03]  /*15a30*/  HMMA.16816.F32 R40, R80.reuse, R86, R40 ;  /* 0x000000565028723c */ /* 0x040fe60000001828 */
[----:B------:R-:W4:Y:S05]  /*15a40*/  MUFU.EX2 R84, R235 ;  /* 0x000000eb00547308 */ /* 0x000f2a0000000800 */
[C---:B--2---:R-:W-:Y:S08]  /*15a50*/  HMMA.16816.F32 R44, R80.reuse, R88, R44 ;  /* 0x00000058502c723c */ /* 0x044ff0000000182c */
[C---:B------:R-:W-:Y:S01]  /*15a60*/  HMMA.16816.F32 R48, R80.reuse, R90, R48 ;  /* 0x0000005a5030723c */ /* 0x040fe20000001830 */
[----:B------:R-:W-:Y:S03]  /*15a70*/  LDSM.16.MT88.4 R88, [R189+0x5800] ;  /* 0x00580000bd58783b */ /* 0x000fe60000004200 */
[----:B-1----:R-:W-:Y:S04]  /*15a80*/  FADD.FTZ R2, R85, R2 ;  /* 0x0000000255027221 */ /* 0x002fe80000010000 */
        /* <DEDUP_REMOVED lines=52> */
.L_x_2805:
        /* <DEDUP_REMOVED lines=22> */
.L_x_2829:
[----:B------:R-:W-:-:S04]  /*15f30*/  MOV R4, 0x1 ;  /* 0x0000000100047802 */ /* 0x000fc80000000f00 */
[----:B------:R-:W-:-:S13]  /*15f40*/  ISETP.NE.AND P0, PT, R4, c[0x0][0x32c], PT ;  /* 0x0000cb0004007a0c */ /* 0x000fda0003f05270 */
[----:B------:R-:W-:-:S05]  /*15f50*/  @P0 IMAD.HI.U32 R4, R2, c[0x0][0x330], RZ ;  /* 0x0000cc0002040a27 */ /* 0x000fca00078e00ff */
[----:B------:R-:W-:Y:S02]  /*15f60*/  @P0 SHF.R.U32.HI R2, RZ, c[0x0][0x334], R4 ;  /* 0x0000cd00ff020a19 */ /* 0x000fe40000011604 */
.L_x_2830:
[----:B------:R-:W-:Y:S05]  /*15f70*/  BSYNC B0 ;  /* 0x0000000000007941 */ /* 0x000fea0003800000 */
.L_x_2828:
[----:B------:R-:W-:-:S05]  /*15f80*/  IMAD R2, R2, c[0x0][0x32c], RZ ;  /* 0x0000cb0002027a24 */ /* 0x000fca00078e02ff */
[----:B------:R-:W-:-:S04]  /*15f90*/  IMNMX R3, R3, R2, !PT ;  /* 0x0000000203037217 */ /* 0x000fc80007800200 */
.L_x_2827:
        /* <DEDUP_REMOVED lines=9> */
.L_x_2842:
        /* <DEDUP_REMOVED lines=37> */
.L_x_2943:
        /* <DEDUP_REMOVED lines=23> */
.L_x_2944:
        /* <DEDUP_REMOVED lines=15> */
.L_x_2833:
[----:B--23--:R-:W-:Y:S05]  /*164e0*/  BSYNC B0 ;  /* 0x0000000000007941 */ /* 0x00cfea0003800000 */
.L_x_2832:
        /* <DEDUP_REMOVED lines=178> */
.L_x_2945:
        /* <DEDUP_REMOVED lines=23> */
.L_x_2946:
        /* <DEDUP_REMOVED lines=15> */
.L_x_2837:
[----:B------:R-:W-:Y:S05]  /*17270*/  BSYNC B0 ;  /* 0x0000000000007941 */ /* 0x000fea0003800000 */
.L_x_2836:
        /* <DEDUP_REMOVED lines=51> */
.L_x_2947:
[----:B-12---:R-:W-:Y:S01]  /*175b0*/  FMNMX.FTZ R4, R4, R2, !PT ;  /* 0x0000000204047209 */ /* 0x006fe20007810000 */
[----:B------:R-:W-:-:S05]  /*175c0*/  BRA.DIV ~URZ, `(.L_x_2841) ;  /* 0x0000bb227f007947 */ /* 0x000fca000b800000 */
[----:B------:R-:W1:Y:S02]  /*175d0*/  SHFL.BFLY PT, R2, R4, 0x1, 0x1f ;  /* 0x0c201f0004027f89 */ /* 0x000e6400000e0000 */
[----:B-1----:R-:W-:Y:S02]  /*175e0*/  FMNMX.FTZ R5, R4, R2, !PT ;  /* 0x0000000204057209 */ /* 0x002fe40007810000 */
[----:B------:R-:W1:Y:S02]  /*175f0*/  SHFL.BFLY PT, R2, R140, 0x2, 0x1f ;  /* 0x0c401f008c027f89 */ /* 0x000e6400000e0000 */
[----:B-1----:R-:W-:Y:S05]  /*17600*/  FMNMX.FTZ R4, R140, R2, !PT ;  /* 0x000000028c047209 */ /* 0x002fea0007810000 */
[----:B------:R1:W2:Y:S02]  /*17610*/  SHFL.BFLY PT, R2, R4, 0x1, 0x1f ;  /* 0x0c201f0004027f89 */ /* 0x0002a400000e0000 */
.L_x_2948:
[----:B-12---:R-:W-:Y:S01]  /*17620*/  FMNMX.FTZ R4, R2, R4, !PT ;  /* 0x0000000402047209 */ /* 0x006fe20007810000 */
[C---:B------:R-:W-:Y:S01]  /*17630*/  FADD.FTZ R2, -R5.reuse, R6 ;  /* 0x0000000605027221 */ /* 0x040fe20000010100 */
[----:B------:R-:W-:Y:S01]  /*17640*/  WARPSYNC 0xffffffff ;  /* 0xffffffff00007948 */ /* 0x000fe20003800000 */
[----:B------:R-:W-:Y:S01]  /*17650*/  FMUL.FTZ R6, R5, c[0x0][0x2d0] ;  /* 0x0000b40005067a20 */ /* 0x000fe20000410000 */
[----:B------:R-:W-:Y:S01]  /*17660*/  ISETP.GT.AND P0, PT, R212, R246, PT ;  /* 0x000000f6d400720c */ /* 0x000fe20003f04270 */
[----:B------:R-:W-:Y:S01]  /*17670*/  FMUL.FTZ R2, R2, c[0x0][0x2d0] ;  /* 0x0000b40002027a20 */ /* 0x000fe20000410000 */
[----:B------:R-:W-:Y:S01]  /*17680*/  IADD3 R212, R212, -0x1, RZ ;  /* 0xffffffffd4d47810 */ /* 0x000fe20007ffe0ff */
        /* <DEDUP_REMOVED lines=57> */
[----:B-1----:R-:W-:Y:S02]  /*17a20*/  FMUL.FTZ R58, R2, R82 ;  /* 0x00000052023a7220 */ /* 0x002fe40000410000 */
        /* <DEDUP_REMOVED lines=8> */
[----:B------:R-:W-:Y:S01]  /*17ab0*/  FFMA.FTZ R6, R59, c[0x0][0x2d0], -R6 ;  /* 0x0000b4003b067a23 */ /* 0x000fe20000010806 */
[----:B------:R-:W2:Y:S01]  /*17ac0*/  MUFU.EX2 R11, R11 ;  /* 0x0000000b000b7308 */ /* 0x000ea20000000800 */
[C---:B------:R-:W-:Y:S02]  /*17ad0*/  FMUL.FTZ R59, R2.reuse, R83 ;  /* 0x00000053023b7220 */ /* 0x040fe40000410000 */
[----:B------:R-:W3:Y:S01]  /*17ae0*/  LDSM.16.MT88.4 R80, [R189] ;  /* 0x00000000bd50783b */ /* 0x000ee20000004200 */
[C---:B------:R-:W-:Y:S02]  /*17af0*/  FMUL.FTZ R29, R3.reuse, R113 ;  /* 0x00000071031d7220 */ /* 0x040fe40000410000 */
[----:B------:R-:W-:Y:S02]  /*17b00*/  FMUL.FTZ R34, R2, R110 ;  /* 0x0000006e02227220 */ /* 0x000fe40000410000 */
[----:B------:R-:W-:Y:S02]  /*17b10*/  FADD.FTZ R8, R16, R8 ;  /* 0x0000000810087221 */ /* 0x000fe40000010000 */
[----:B------:R-:W-:Y:S01]  /*17b20*/  MUFU.EX2 R110, R143 ;  /* 0x0000008f006e7308 */ /* 0x000fe20000000800 */
[----:B------:R-:W-:Y:S02]  /*17b30*/  FMUL.FTZ R28, R3, R112 ;  /* 0x00000070031c7220 */ /* 0x000fe40000410000 */
[----:B------:R-:W-:Y:S02]  /*17b40*/  FADD.FTZ R148, R9, R8 ;  /* 0x0000000809947221 */ /* 0x000fe40000010000 */
[C---:B-1----:R-:W-:Y:S02]  /*17b50*/  FFMA.FTZ R10, R2.reuse, R236, R14 ;  /* 0x000000ec020a7223 */ /* 0x042fe4000001000e */
[C---:B------:R-:W-:Y:S02]  /*17b60*/  FMUL.FTZ R8, R3.reuse, R128 ;  /* 0x0000008003087220 */ /* 0x040fe40000410000 */
[C---:B------:R-:W-:Y:S01]  /*17b70*/  FMUL.FTZ R9, R3.reuse, R129 ;  /* 0x0000008103097220 */ /* 0x040fe20000410000 */
[----:B------:R-:W1:Y:S01]  /*17b80*/  MUFU.EX2 R113, R144 ;  /* 0x0000009000717308 */ /* 0x000e620000000800 */
[C---:B------:R-:W-:Y:S02]  /*17b90*/  FMUL.FTZ R16, R3.reuse, R124 ;  /* 0x0000007c03107220 */ /* 0x040fe40000410000 */
[----:B------:R-:W-:Y:S01]  /*17ba0*/  FMUL.FTZ R17, R3, R125 ;  /* 0x0000007d03117220 */ /* 0x000fe20000410000 */
[C---:B--2---:R-:W-:Y:S01]  /*17bb0*/  F2FP.PACK_AB R141, R11.reuse, R14 ;  /* 0x0000000e0b8d723e */ /* 0x044fe200000000ff */
[----:B------:R-:W-:Y:S02]  /*17bc0*/  FADD.FTZ R112, R11, R10 ;  /* 0x0000000a0b707221 */ /* 0x000fe40000010000 */
        /* <DEDUP_REMOVED lines=12> */
[----:B-1----:R-:W-:Y:S01]  /*17c90*/  F2FP.PACK_AB R143, R113, R110 ;  /* 0x0000006e718f723e */ /* 0x002fe200000000ff */
[C---:B------:R-:W-:Y:S02]  /*17ca0*/  FMUL.FTZ R25, R3.reuse, R117 ;  /* 0x0000007503197220 */ /* 0x040fe40000410000 */
[C---:B------:R-:W-:Y:S02]  /*17cb0*/  FMUL.FTZ R26, R2.reuse, R118 ;  /* 0x00000076021a7220 */ /* 0x040fe40000410000 */
[C---:B------:R-:W-:Y:S01]  /*17cc0*/  FMUL.FTZ R27, R2.reuse, R119 ;  /* 0x00000077021b7220 */ /* 0x040fe20000410000 */
[----:B------:R-:W-:Y:S01]  /*17cd0*/  MUFU.EX2 R153, R162 ;  /* 0x000000a200997308 */ /* 0x000fe20000000800 */
[C---:B---3--:R-:W-:Y:S01]  /*17ce0*/  HMMA.16816.F32 R8, R140.reuse, R80, R8 ;  /* 0x000000508c08723c */ /* 0x048fe20000001808 */
        /* <DEDUP_REMOVED lines=56> */
[C---:B-1----:R-:W-:Y:S03]  /*18070*/  HMMA.16816.F32 R28, R140.reuse, R80, R28 ;  /* 0x000000508c1c723c */ /* 0x042fe6000000181c */
[C---:B------:R-:W-:Y:S03]  /*18080*/  FMUL.FTZ R74, R2.reuse, R74 ;  /* 0x0000004a024a7220 */ /* 0x040fe60000410000 */
[----:B------:R-:W-:Y:S01]  /*18090*/  MUFU.EX2 R105, R218 ;  /* 0x000000da00697308 */ /* 0x000fe20000000800 */
[----:B------:R-:W-:Y:S01]  /*180a0*/  FMUL.FTZ R75, R2, R75 ;  /* 0x0000004b024b7220 */ /* 0x000fe20000410000 */
[C---:B------:R-:W-:Y:S01]  /*180b0*/  HMMA.16816.F32 R32, R140.reuse, R82, R32 ;  /* 0x000000528c20723c */ /* 0x040fe20000001820 */
[----:B------:R-:W1:Y:S03]  /*180c0*/  LDSM.16.MT88.4 R80, [R191] ;  /* 0x00000000bf50783b */ /* 0x000e660000004200 */
[----:B--2---:R-:W-:Y:S04]  /*180d0*/  FADD.FTZ R2, R14, R148 ;  /* 0x000000940e027221 */ /* 0x004fe80000010000 */
        /* <DEDUP_REMOVED lines=23> */
[C---:B--2---:R-:W-:Y:S08]  /*18250*/  HMMA.16816.F32 R52, R140.reuse, R80, R52 ;  /* 0x000000508c34723c */ /* 0x044ff00000001834 */
[C---:B------:R-:W-:Y:S01]  /*18260*/  HMMA.16816.F32 R56, R140.reuse, R82, R56 ;  /* 0x000000528c38723c */ /* 0x040fe20000001838 */
[----:B------:R-:W2:Y:S01]  /*18270*/  LDSM.16.MT88.4 R80, [R192+0x3000] ;  /* 0x00300000c050783b */ /* 0x000ea20000004200 */
[----:B------:R-:W3:Y:S06]  /*18280*/  MUFU.EX2 R6, R6 ;  /* 0x0000000600067308 */ /* 0x000eec0000000800 */
        /* <DEDUP_REMOVED lines=11> */
[----:B------:R-:W-:Y:S02]  /*18340*/  F2FP.PACK_AB R83, R236, R238 ;  /* 0x000000eeec53723e */ /* 0x000fe400000000ff */
[----:B-1----:R-:W-:Y:S02]  /*18350*/  F2FP.PACK_AB R141, R145, R146 ;  /* 0x00000092918d723e */ /* 0x002fe400000000ff */
[----:B---3--:R-:W-:Y:S03]  /*18360*/  F2FP.PACK_AB R143, R6, R144 ;  /* 0x00000090068f723e */ /* 0x008fe600000000ff */
        /* <DEDUP_REMOVED lines=179> */
.L_x_2831:
[----:B------:R-:W-:-:S13]  /*18ea0*/  ISETP.GE.AND P0, PT, R212, R242, PT ;  /* 0x000000f2d400720c */ /* 0x000fda0003f06270 */
[----:B------:R-:W-:Y:S05]  /*18eb0*/  @!P0 BRA `(.L_x_2843) ;  /* 0x0000408000008947 */ /* 0x000fea0003800000 */
[----:B------:R-:W-:Y:S02]  /*18ec0*/  MOV R14, R8 ;  /* 0x00000008000e7202 */ /* 0x000fe40000000f00 */
[----:B------:R-:W-:Y:S02]  /*18ed0*/  MOV R6, R5 ;  /* 0x0000000500067202 */ /* 0x000fe40000000f00 */
.L_x_2861:
        /* <DEDUP_REMOVED lines=9> */
[----:B------:R-:W-:Y:S01]  /*18f70*/  IMAD.WIDE.U32 R2, R214, c[0x0][0x208], RZ ;  /* 0x00008200d6027a25 */ /* 0x000fe200078e00ff */
        /* <DEDUP_REMOVED lines=24> */
.L_x_2949:
        /* <DEDUP_REMOVED lines=16> */
[----:B------:R-:W-:Y:S05]  /*19200*/  IADD3.X R53, RZ, R3, R23, P1, P0 ;  /* 0x00000003ff357210 */ /* 0x000fea0000fe0417 */
[----:B------:R5:W4:Y:S01]  /*19210*/  SHFL.IDX PT, R3, R8, 0x1, 0x181f ;  /* 0x00381f0008037f89 */ /* 0x000b2200000e0000 */
[C---:B--2---:R-:W-:Y:S05]  /*19220*/  IADD3 R30, P0, R2.reuse, R20, RZ ;  /* 0x00000014021e7210 */ /* 0x044fea0007f1e0ff */
[C---:B---3--:R-:W-:Y:S01]  /*19230*/  IMAD.X R31, R5.reuse, 0x1, R21, P0 ;  /* 0x00000001051f7824 */ /* 0x048fe200000e0615 */
[C---:B-----5:R-:W-:Y:S03]  /*19240*/  HMMA.16816.F32 R8, R132.reuse, R16, RZ ;  /* 0x000000108408723c */ /* 0x060fe600000018ff */
[----:B------:R-:W-:Y:S01]  /*19250*/  IADD3 R28, P0, R2, R22, RZ ;  /* 0x00000016021c7210 */ /* 0x000fe20007f1e0ff */
[----:B------:R2:W-:Y:S04]  /*19260*/  LDGSTS.E.BYPASS.LTC128B.128 [R241+0x100], [R30.64], !P3 ;  /* 0x001000001ef17fae */ /* 0x0005e8000d901d48 */
[C---:B------:R-:W-:Y:S01]  /*19270*/  HMMA.16816.F32 R16, R132.reuse, R18, RZ ;  /* 0x000000128410723c */ /* 0x040fe200000018ff */
[----:B------:R-:W-:Y:S03]  /*19280*/  IMAD.X R29, R5, 0x1, R23, P0 ;  /* 0x00000001051d7824 */ /* 0x000fe600000e0617 */
[C---:B----4-:R-:W-:Y:S02]  /*19290*/  IADD3 R4, P0, R3.reuse, R20, RZ ;  /* 0x0000001403047210 */ /* 0x050fe40007f1e0ff */
[----:B------:R2:W-:Y:S03]  /*192a0*/  LDGSTS.E.BYPASS.LTC128B.128 [R241+0x3100], [R28.64], !P2 ;  /* 0x031000001cf17fae */ /* 0x0005e6000d101d48 */
[C---:B------:R-:W-:Y:S03]  /*192b0*/  IMAD.X R5, R36.reuse, 0x1, R21, P0 ;  /* 0x0000000124057824 */ /* 0x040fe600000e0615 */
[----:B------:R-:W-:Y:S02]  /*192c0*/  IADD3 R2, P0, R3, R22, RZ ;  /* 0x0000001603027210 */ /* 0x000fe40007f1e0ff */
[----:B------:R3:W-:Y:S03]  /*192d0*/  LDGSTS.E.BYPASS.LTC128B.128 [R241+0x1100], [R4.64], !P3 ;  /* 0x0110000004f17fae */ /* 0x0007e6000d901d48 */
[----:B------:R-:W-:Y:S01]  /*192e0*/  IMAD.X R3, R36, 0x1, R23, P0 ;  /* 0x0000000124037824 */ /* 0x000fe200000e0617 */
[----:B------:R-:W-:Y:S01]  /*192f0*/  ISETP.NE.U32.AND P0, PT, R37, RZ, PT ;  /* 0x000000ff2500720c */ /* 0x000fe20003f05070 */
[C---:B------:R-:W-:Y:S03]  /*19300*/  HMMA.16816.F32 R20, R132.reuse, R24, RZ ;  /* 0x000000188414723c */ /* 0x040fe600000018ff */
[----:B------:R3:W-:Y:S05]  /*19310*/  LDGSTS.E.BYPASS.LTC128B.128 [R241+0x4100], [R2.64], !P2 ;  /* 0x0410000002f17fae */ /* 0x0007ea000d101d48 */
[C---:B------:R-:W-:Y:S04]  /*19320*/  HMMA.16816.F32 R24, R132.reuse, R26, RZ ;  /* 0x0000001a8418723c */ /* 0x040fe800000018ff */
[----:B------:R4:W-:Y:S01]  /*19330*/  LDGSTS.E.BYPASS.LTC128B.128.ZFILL [R241+0x2100], [R38.64], P0 ;  /* 0x0210000026f17fae */ /* 0x0009e20008141d48 */
[----:B------:R-:W-:Y:S03]  /*19340*/  ISETP.NE.U32.AND P0, PT, R44, RZ, PT ;  /* 0x000000ff2c00720c */ /* 0x000fe60003f05070 */
[C---:B--2---:R-:W-:Y:S08]  /*19350*/  HMMA.16816.F32 R28, R132.reuse, R32, RZ ;  /* 0x00000020841c723c */ /* 0x044ff000000018ff */
[C---:B------:R-:W-:Y:S02]  /*19360*/  HMMA.16816.F32 R32, R132.reuse, R34, RZ ;  /* 0x000000228420723c */ /* 0x040fe400000018ff */
[----:B------:R2:W-:Y:S01]  /*19370*/  LDGSTS.E.BYPASS.LTC128B.128.ZFILL [R241+0x5100], [R52.64], P0 ;  /* 0x0510000034f17fae */ /* 0x0005e20008141d48 */
[----:B------:R-:W-:Y:S06]  /*19380*/  ISETP.GT.AND P0, PT, R212, R242, PT ;  /* 0x000000f2d400720c */ /* 0x000fec0003f04270 */
[----:B------:R-:W0:Y:S01]  /*19390*/  LDGDEPBAR ;  /* 0x00000000000079af */ /* 0x000e220000000000 */
[C---:B-1--4-:R-:W-:Y:S08]  /*193a0*/  HMMA.16816.F32 R36, R132.reuse, R40, RZ ;  /* 0x000000288424723c */ /* 0x052ff000000018ff */
[C---:B------:R-:W-:Y:S08]  /*193b0*/  HMMA.16816.F32 R40, R132.reuse, R42, RZ ;  /* 0x0000002a8428723c */ /* 0x040ff000000018ff */
[C---:B------:R-:W-:Y:S08]  /*193c0*/  HMMA.16816.F32 R44, R132.reuse, R48, RZ ;  /* 0x00000030842c723c */ /* 0x040ff000000018ff */
        /* <DEDUP_REMOVED lines=61> */
[----:B------:R-:W5:Y:S07]  /*197a0*/  LDSM.16.M88.4 R152, [R194] ;  /* 0x00000000c298783b */ /* 0x000f6e0000000200 */
[C---:B---3--:R-:W-:Y:S08]  /*197b0*/  HMMA.16816.F32 R28, R172.reuse, R156, R28 ;  /* 0x0000009cac1c723c */ /* 0x048ff0000000181c */
[C---:B------:R-:W-:Y:S01]  /*197c0*/  HMMA.16816.F32 R32, R172.reuse, R158, R32 ;  /* 0x0000009eac20723c */ /* 0x040fe20000001820 */
[----:B------:R-:W3:Y:S07]  /*197d0*/  LDSM.16.M88.4 R156, [R195] ;  /* 0x00000000c39c783b */ /* 0x000eee0000000200 */
[C---:B-1----:R-:W-:Y:S08]  /*197e0*/  HMMA.16816.F32 R36, R172.reuse, R140, R36 ;  /* 0x0000008cac24723c */ /* 0x042ff00000001824 */
[C---:B------:R-:W-:Y:S01]  /*197f0*/  HMMA.16816.F32 R40, R172.reuse, R142, R40 ;  /* 0x0000008eac28723c */ /* 0x040fe20000001828 */
[----:B------:R-:W1:Y:S07]  /*19800*/  LDSM.16.M88.4 R140, [R196] ;  /* 0x00000000c48c783b */ /* 0x000e6e0000000200 */
[C---:B--2---:R-:W-:Y:S08]  /*19810*/  HMMA.16816.F32 R44, R172.reuse, R144, R44 ;  /* 0x00000090ac2c723c */ /* 0x044ff0000000182c */
[C---:B------:R-:W-:Y:S01]  /*19820*/  HMMA.16816.F32 R48, R172.reuse, R146, R48 ;  /* 0x00000092ac30723c */ /* 0x040fe20000001830 */
[----:B------:R-:W2:Y:S07]  /*19830*/  LDSM.16.M88.4 R144, [R197] ;  /* 0x00000000c590783b */ /* 0x000eae0000000200 */
[C---:B----4-:R-:W-:Y:S08]  /*19840*/  HMMA.16816.F32 R52, R172.reuse, R148, R52 ;  /* 0x00000094ac34723c */ /* 0x050ff00000001834 */
[----:B------:R-:W-:Y:S01]  /*19850*/  HMMA.16816.F32 R56, R172, R150, R56 ;  /* 0x00000096ac38723c */ /* 0x000fe20000001838 */
[----:B------:R-:W4:Y:S07]  /*19860*/  LDSM.16.M88.4 R148, [R198] ;  /* 0x00000000c694783b */ /* 0x000f2e0000000200 */
[C---:B-----5:R-:W-:Y:S08]  /*19870*/  HMMA.16816.F32 R8, R176.reuse, R152, R8 ;  /* 0x00000098b008723c */ /* 0x060ff00000001808 */
[C---:B------:R-:W-:Y:S01]  /*19880*/  HMMA.16816.F32 R16, R176.reuse, R154, R16 ;  /* 0x0000009ab010723c */ /* 0x040fe20000001810 */
[----:B------:R-:W5:Y:S07]  /*19890*/  LDSM.16.M88.4 R152, [R199] ;  /* 0x00000000c798783b */ /* 0x000f6e0000000200 */
        /* <DEDUP_REMOVED lines=33> */
[C---:B-1----:R-:W-:Y:S08]  /*19ab0*/  HMMA.16816.F32 R8, R184.reuse, R140, R8 ;  /* 0x0000008cb808723c */ /* 0x042ff00000001808 */
[C---:B------:R-:W-:Y:S01]  /*19ac0*/  HMMA.16816.F32 R16, R184.reuse, R142, R16 ;  /* 0x0000008eb810723c */ /* 0x040fe20000001810 */
[----:B------:R-:W1:Y:S01]  /*19ad0*/  LDSM.16.M88.4 R140, [R15+0x2800] ;  /* 0x002800000f8c783b */ /* 0x000e620000000200 */
[----:B------:R-:W-:Y:S06]  /*19ae0*/  DEPBAR.LE SB0, 0x0 ;  /* 0x000080000000791a */ /* 0x000fec0000000000 */
[C---:B--2---:R-:W-:Y:S01]  /*19af0*/  HMMA.16816.F32 R20, R184.reuse, R144, R20 ;  /* 0x00000090b814723c */ /* 0x044fe20000001814 */
[----:B------:R-:W-:Y:S07]  /*19b00*/  BAR.SYNC.DEFER_BLOCKING 0x0 ;  /* 0x0000000000007b1d */ /* 0x000fee0000010000 */
[C---:B------:R-:W-:Y:S08]  /*19b10*/  HMMA.16816.F32 R24, R184.reuse, R146, R24 ;  /* 0x00000092b818723c */ /* 0x040ff00000001818 */
[C---:B----4-:R-:W-:Y:S08]  /*19b20*/  HMMA.16816.F32 R28, R184.reuse, R148, R28 ;  /* 0x00000094b81c723c */ /* 0x050ff0000000181c */
[C---:B------:R-:W-:Y:S08]  /*19b30*/  HMMA.16816.F32 R32, R184.reuse, R150, R32 ;  /* 0x00000096b820723c */ /* 0x040ff00000001820 */
[C---:B-----5:R-:W-:Y:S08]  /*19b40*/  HMMA.16816.F32 R36, R184.reuse, R152, R36 ;  /* 0x00000098b824723c */ /* 0x060ff00000001824 */
[C---:B------:R-:W-:Y:S08]  /*19b50*/  HMMA.16816.F32 R40, R184.reuse, R154, R40 ;  /* 0x0000009ab828723c */ /* 0x040ff00000001828 */
[C---:B---3--:R-:W-:Y:S08]  /*19b60*/  HMMA.16816.F32 R44, R184.reuse, R156, R44 ;  /* 0x0000009cb82c723c */ /* 0x048ff0000000182c */
        /* <DEDUP_REMOVED lines=9> */
[C---:B------:R-:W-:Y:S01]  /*19c00*/  IMAD.SHL.U32 R143, R211.reuse, 0x2, RZ ;  /* 0x00000002d38f7824 */ /* 0x040fe200078e00ff */
[----:B------:R-:W3:Y:S01]  /*19c10*/  LDL.64 R218, [R1] ;  /* 0x0000000001da7983 */ /* 0x000ee20000100a00 */
[----:B------:R-:W-:Y:S01]  /*19c20*/  IMAD.SHL.U32 R141, R76, 0x2, RZ ;  /* 0x000000024c8d7824 */ /* 0x000fe200078e00ff */
        /* <DEDUP_REMOVED lines=31> */
.L_x_2950:
[----:B------:R-:W-:-:S05]  /*19e20*/  BRA.DIV ~URZ, `(.L_x_2848) ;  /* 0x000094727f007947 */ /* 0x000fca000b800000 */
[----:B------:R-:W3:Y:S04]  /*19e30*/  SHFL.IDX PT, R2, R140, RZ, 0x181f ;  /* 0x00181fff8c027589 */ /* 0x000ee800000e0000 */
[----:B------:R-:W-:Y:S01]  /*19e40*/  SHFL.IDX PT, R5, R140, 0x2, 0x181f ;  /* 0x00581f008c057f89 */ /* 0x000fe200000e0000 */
[C---:B---3--:R-:W-:Y:S05]  /*19e50*/  IADD3 R146, P0, R2.reuse, R141, RZ ;  /* 0x0000008d02927210 */ /* 0x048fea0007f1e0ff */
[C---:B--2---:R-:W-:Y:S01]  /*19e60*/  IMAD.X R147, R145.reuse, 0x1, R142, P0 ;  /* 0x0000000191937824 */ /* 0x044fe200000e068e */
[----:B------:R-:W-:Y:S04]  /*19e70*/  IADD3 R2, P0, R2, R143, RZ ;  /* 0x0000008f02027210 */ /* 0x000fe80007f1e0ff */
[----:B------:R-:W-:Y:S01]  /*19e80*/  @!PT LDS RZ, [RZ] ;  /* 0x00000000fffff984 */ /* 0x000fe20000000800 */
[----:B------:R2:W-:Y:S01]  /*19e90*/  LDGSTS.E.BYPASS.LTC128B.128 [R210+0x8100], [R146.64], !P3 ;  /* 0x0810000092d27fae */ /* 0x0005e2000d901d48 */
[----:B------:R-:W-:Y:S05]  /*19ea0*/  IMAD.X R3, R145, 0x1, R144, P0 ;  /* 0x0000000191037824 */ /* 0x000fea00000e0690 */
        /* <DEDUP_REMOVED lines=9> */
[----:B------:R2:W-:Y:S03]  /*19f40*/  LDGSTS.E.BYPASS.LTC128B.128 [R210+0xc100], [R2.64], !P2 ;  /* 0x0c10000002d27fae */ /* 0x0005e6000d101d48 */
.L_x_2951:
[C---:B-12---:R-:W-:Y:S05]  /*19f50*/  IADD3 R2, P0, R5.reuse, R141, RZ ;  /* 0x0000008d05027210 */ /* 0x046fea0007f1e0ff */
        /* <DEDUP_REMOVED lines=8> */
.L_x_2846:
[----:B------:R-:W-:Y:S05]  /*19fe0*/  BSYNC B0 ;  /* 0x0000000000007941 */ /* 0x000fea0003800000 */
.L_x_2845:
        /* <DEDUP_REMOVED lines=15> */
.L_x_2952:
        /* <DEDUP_REMOVED lines=19> */
.L_x_2852:
[----:B------:R-:W-:Y:S04]  /*1a210*/  MOV R143, c[0x0][0x32c] ;  /* 0x0000cb00008f7a02 */ /* 0x000fe80000000f00 */
[----:B------:R-:W-:Y:S11]  /*1a220*/  ISETP.NE.AND P0, PT, R143, 0x1, PT ;  /* 0x000000018f00780c */ /* 0x000ff60003f05270 */
[----:B------:R-:W-:Y:S02]  /*1a230*/  @!UPT UIADD3 URZ, URZ, URZ, URZ ;  /* 0x0000003f3f3ff290 */ /* 0x000fe4000fffe03f */
[----:B------:R-:W-:Y:S05]  /*1a240*/  @P0 IMAD.HI.U32 R143, R5, c[0x0][0x330], RZ ;  /* 0x0000cc00058f0a27 */ /* 0x000fea00078e00ff */
[----:B------:R-:W-:Y:S02]  /*1a250*/  @P0 SHF.R.U32.HI R5, RZ, c[0x0][0x334], R143 ;  /* 0x0000cd00ff050a19 */ /* 0x000fe4000001168f */
.L_x_2853:
[----:B------:R-:W-:Y:S05]  /*1a260*/  BSYNC B0 ;  /* 0x0000000000007941 */ /* 0x000fea0003800000 */
.L_x_2851:
[----:B------:R-:W-:Y:S04]  /*1a270*/  IMAD.IADD R143, R4, 0x1, -R245 ;  /* 0x00000001048f7824 */ /* 0x000fe800078e0af5 */
[----:B------:R-:W-:Y:S05]  /*1a280*/  IMAD R5, R5, c[0x0][0x32c], R143 ;  /* 0x0000cb0005057a24 */ /* 0x000fea00078e028f */
[----:B------:R-:W-:Y:S02]  /*1a290*/  IMNMX R2, R2, R5, !PT ;  /* 0x0000000502027217 */ /* 0x000fe40007800200 */
[----:B------:R-:W-:Y:S04]  /*1a2a0*/  IADD3 R5, R5, c[0x0][0x32c], RZ ;  /* 0x0000cb0005057a10 */ /* 0x000fe80007ffe0ff */
[----:B------:R-:W-:Y:S02]  /*1a2b0*/  IMNMX R3, R3, R5, PT ;  /* 0x0000000503037217 */ /* 0x000fe40003800200 */
.L_x_2850:
        /* <DEDUP_REMOVED lines=135> */
.L_x_2953:
        /* <DEDUP_REMOVED lines=19> */
.L_x_2857:
[----:B------:R-:W-:Y:S04]  /*1ac60*/  MOV R8, c[0x0][0x32c] ;  /* 0x0000cb0000087a02 */ /* 0x000fe80000000f00 */
[----:B------:R-:W-:Y:S11]  /*1ac70*/  ISETP.NE.AND P0, PT, R8, 0x1, PT ;  /* 0x000000010800780c */ /* 0x000ff60003f05270 */
[----:B------:R-:W-:Y:S02]  /*1ac80*/  @!UPT UIADD3 URZ, URZ, URZ, URZ ;  /* 0x0000003f3f3ff290 */ /* 0x000fe4000fffe03f */
[----:B------:R-:W-:Y:S05]  /*1ac90*/  @P0 IMAD.HI.U32 R8, R5, c[0x0][0x330], RZ ;  /* 0x0000cc0005080a27 */ /* 0x000fea00078e00ff */
[----:B------:R-:W-:Y:S02]  /*1aca0*/  @P0 SHF.R.U32.HI R5, RZ, c[0x0][0x334], R8 ;  /* 0x0000cd00ff050a19 */ /* 0x000fe40000011608 */
.L_x_2858:
[----:B------:R-:W-:Y:S05]  /*1acb0*/  BSYNC B0 ;  /* 0x0000000000007941 */ /* 0x000fea0003800000 */
.L_x_2856:
[----:B------:R-:W-:Y:S04]  /*1acc0*/  IMAD.IADD R4, R4, 0x1, -R245 ;  /* 0x0000000104047824 */ /* 0x000fe800078e0af5 */
[----:B------:R-:W-:Y:S05]  /*1acd0*/  IMAD R5, R5, c[0x0][0x32c], R4 ;  /* 0x0000cb0005057a24 */ /* 0x000fea00078e0204 */
[----:B------:R-:W-:Y:S02]  /*1ace0*/  IMNMX R2, R2, R5, !PT ;  /* 0x0000000502027217 */ /* 0x000fe40007800200 */
[----:B------:R-:W-:Y:S04]  /*1acf0*/  IADD3 R5, R5, c[0x0][0x32c], RZ ;  /* 0x0000cb0005057a10 */ /* 0x000fe80007ffe0ff */
[----:B------:R-:W-:Y:S02]  /*1ad00*/  IMNMX R3, R3, R5, PT ;  /* 0x0000000503037217 */ /* 0x000fe40003800200 */
.L_x_2855:
        /* <DEDUP_REMOVED lines=140> */
.L_x_2954:
[----:B---34-:R-:W-:Y:S01]  /*1b5d0*/  FMNMX.FTZ R4, R4, R2, !PT ;  /* 0x0000000204047209 */ /* 0x018fe20007810000 */
[----:B------:R-:W-:-:S05]  /*1b5e0*/  BRA.DIV ~URZ, `(.L_x_2860) ;  /* 0x000080a27f007947 */ /* 0x000fca000b800000 */
[----:B------:R-:W3:Y:S02]  /*1b5f0*/  SHFL.BFLY PT, R2, R4, 0x1, 0x1f ;  /* 0x0c201f0004027f89 */ /* 0x000ee400000e0000 */
[----:B---3--:R-:W-:Y:S02]  /*1b600*/  FMNMX.FTZ R5, R4, R2, !PT ;  /* 0x0000000204057209 */ /* 0x008fe40007810000 */
[----:B------:R-:W3:Y:S02]  /*1b610*/  SHFL.BFLY PT, R2, R8, 0x2, 0x1f ;  /* 0x0c401f0008027f89 */ /* 0x000ee400000e0000 */
[----:B---3--:R-:W-:Y:S05]  /*1b620*/  FMNMX.FTZ R4, R8, R2, !PT ;  /* 0x0000000208047209 */ /* 0x008fea0007810000 */
[----:B------:R3:W4:Y:S02]  /*1b630*/  SHFL.BFLY PT, R2, R4, 0x1, 0x1f ;  /* 0x0c201f0004027f89 */ /* 0x00072400000e0000 */
.L_x_2955:
        /* <DEDUP_REMOVED lines=400> */
.L_x_2843:
[----:B------:R-:W-:Y:S05]  /*1cf40*/  BRA.DIV ~URZ, `(.L_x_2862) ;  /* 0x000068227f007947 */ /* 0x000fea000b800000 */
[----:B------:R1:W2:Y:S02]  /*1cf50*/  SHFL.BFLY PT, R2, R215, 0x2, 0x1f ;  /* 0x0c401f00d7027f89 */ /* 0x0002a400000e0000 */
.L_x_2956:
[----:B--2---:R-:W-:Y:S01]  /*1cf60*/  FADD.FTZ R6, R2, R215 ;  /* 0x000000d702067221 */ /* 0x004fe20000010000 */
[----:B------:R-:W-:Y:S05]  /*1cf70*/  BRA.DIV ~URZ, `(.L_x_2863) ;  /* 0x000068527f007947 */ /* 0x000fea000b800000 */
[----:B------:R-:W2:Y:S04]  /*1cf80*/  SHFL.BFLY PT, R2, R236, 0x2, 0x1f ;  /* 0x0c401f00ec027f89 */ /* 0x000ea800000e0000 */
[----:B------:R-:W3:Y:S01]  /*1cf90*/  SHFL.BFLY PT, R3, R6, 0x1, 0x1f ;  /* 0x0c201f0006037f89 */ /* 0x000ee200000e0000 */
[----:B--2---:R-:W-:-:S02]  /*1cfa0*/  FADD.FTZ R4, R2, R236 ;  /* 0x000000ec02047221 */ /* 0x004fc40000010000 */
[----:B---3--:R-:W-:-:S03]  /*1cfb0*/  FADD.FTZ R6, R6, R3 ;  /* 0x0000000306067221 */ /* 0x008fc60000010000 */
[----:B------:R2:W3:Y:S04]  /*1cfc0*/  SHFL.BFLY PT, R2, R4, 0x1, 0x1f ;  /* 0x0c201f0004027f89 */ /* 0x0004e800000e0000 */
.L_x_2957:
        /* <DEDUP_REMOVED lines=85> */
.L_x_2748:
        /* <DEDUP_REMOVED lines=19> */
.L_x_2865:
[----:B--2---:R-:W-:Y:S05]  /*1d650*/  BSYNC B0 ;  /* 0x0000000000007941 */ /* 0x004fea0003800000 */
.L_x_2864:
        /* <DEDUP_REMOVED lines=100> */
.L_x_2868:
        /* <DEDUP_REMOVED lines=109> */
[----:B------:R-:W-:Y:S02]  /*1e370*/  LEA R9, P0, R2, c[0x0][0x380], 0x1 ;  /* 0x0000e00002097a11 */ /* 0x000fe400078008ff */
[----:B------:R-:W-:Y:S02]  /*1e380*/  IADD3 R6, R101, R71, RZ ;  /* 0x0000004765067210 */ /* 0x000fe40007ffe0ff */
[----:B------:R-:W-:-:S04]  /*1e390*/  IADD3 R3, R3, R5, RZ ;  /* 0x0000000503037210 */ /* 0x000fc80007ffe0ff */
[----:B------:R-:W-:Y:S01]  /*1e3a0*/  LEA.HI.X R8, R2, c[0x0][0x384], R3, 0x1, P0 ;  /* 0x0000e10002087a11 */ /* 0x000fe200000f0c03 */
[----:B------:R-:W-:Y:S05]  /*1e3b0*/  BRA.DIV ~URZ, `(.L_x_2870) ;  /* 0x000055027f007947 */ /* 0x000fea000b800000 */
[----:B--234-:R2:W3:Y:S02]  /*1e3c0*/  SHFL.IDX PT, R14, R8, RZ, 0x181f ;  /* 0x00181fff080e7589 */ /* 0x01c4e400000e0000 */
.L_x_2958:
[----:B------:R-:W-:Y:S05]  /*1e3d0*/  BRA.DIV ~URZ, `(.L_x_2871) ;  /* 0x000055527f007947 */ /* 0x000fea000b800000 */
[----:B------:R4:W2:Y:S02]  /*1e3e0*/  SHFL.IDX PT, R2, R9, RZ, 0x181f ;  /* 0x00181fff09027589 */ /* 0x0008a400000e0000 */
.L_x_2959:
        /* <DEDUP_REMOVED lines=11> */
.L_x_2873:
[----:B------:R-:W-:Y:S05]  /*1e4a0*/  BSYNC B0 ;  /* 0x0000000000007941 */ /* 0x000fea0003800000 */
.L_x_2872:
[----:B------:R-:W-:Y:S05]  /*1e4b0*/  BRA.DIV ~URZ, `(.L_x_2874) ;  /* 0x000054e27f007947 */ /* 0x000fea000b800000 */
[----:B---3--:R3:W4:Y:S04]  /*1e4c0*/  SHFL.IDX PT, R14, R8, 0x1, 0x181f ;  /* 0x00381f00080e7f89 */ /* 0x00872800000e0000 */
[----:B--2---:R3:W2:Y:S02]  /*1e4d0*/  SHFL.IDX PT, R2, R9, 0x1, 0x181f ;  /* 0x00381f0009027f89 */ /* 0x0046a400000e0000 */
.L_x_2960:
        /* <DEDUP_REMOVED lines=12> */
.L_x_2876:
[----:B------:R-:W-:Y:S05]  /*1e5a0*/  BSYNC B0 ;  /* 0x0000000000007941 */ /* 0x000fea0003800000 */
.L_x_2875:
[----:B------:R-:W-:Y:S05]  /*1e5b0*/  BRA.DIV ~URZ, `(.L_x_2877) ;  /* 0x000054b27f007947 */ /* 0x000fea000b800000 */
[----:B----4-:R4:W3:Y:S02]  /*1e5c0*/  SHFL.IDX PT, R14, R8, 0x2, 0x181f ;  /* 0x00581f00080e7f89 */ /* 0x0108e400000e0000 */
.L_x_2961:
[----:B------:R-:W-:Y:S05]  /*1e5d0*/  BRA.DIV ~URZ, `(.L_x_2878) ;  /* 0x000055027f007947 */ /* 0x000fea000b800000 */
[----:B--2---:R2:W4:Y:S02]  /*1e5e0*/  SHFL.IDX PT, R2, R9, 0x2, 0x181f ;  /* 0x00581f0009027f89 */ /* 0x00452400000e0000 */
.L_x_2962:
        /* <DEDUP_REMOVED lines=12> */
.L_x_2880:
[----:B------:R-:W-:Y:S05]  /*1e6b0*/  BSYNC B0 ;  /* 0x0000000000007941 */ /* 0x000fea0003800000 */
.L_x_2879:
[----:B------:R-:W-:Y:S05]  /*1e6c0*/  BRA.DIV ~URZ, `(.L_x_2881) ;  /* 0x000054827f007947 */ /* 0x000fea000b800000 */
[----:B---34-:R-:W3:Y:S04]  /*1e6d0*/  SHFL.IDX PT, R8, R8, 0x3, 0x181f ;  /* 0x00781f0008087f89 */ /* 0x018ee800000e0000 */
[----:B------:R4:W2:Y:S02]  /*1e6e0*/  SHFL.IDX PT, R5, R9, 0x3, 0x181f ;  /* 0x00781f0009057f89 */ /* 0x0008a400000e0000 */
.L_x_2963:
[----:B------:R-:W-:-:S04]  /*1e6f0*/  IADD3 R2, R6, 0x60, RZ ;  /* 0x0000006006027810 */ /* 0x000fc80007ffe0ff */
[----:B------:R-:W-:-:S13]  /*1e700*/  ISETP.GE.AND P0, PT, R2, R4, PT ;  /* 0x000000040200720c */ /* 0x000fda0003f06270 */
[----:B------:R-:W-:Y:S05]  /*1e710*/  @P0 BRA `(.L_x_2882) ;  /* 0x00001ca000000947 */ /* 0x000fea0003800000 */
[----:B------:R-:W-:-:S13]  /*1e720*/  ISETP.GE.AND P0, PT, R76, c[0x0][0x3c8], PT ;  /* 0x0000f2004c007a0c */ /* 0x000fda0003f06270 */
[----:B--2---:R-:W-:-:S04]  /*1e730*/  @!P0 LEA R2, P1, R76, R5, 0x1 ;  /* 0x000000054c028211 */ /* 0x004fc800078208ff */
[----:B---3--:R-:W-:-:S05]  /*1e740*/  @!P0 LEA.HI.X R3, R76, R8, R77, 0x1, P1 ;  /* 0x000000084c038211 */ /* 0x008fca00008f0c4d */
[----:B-1----:R1:W-:Y:S01]  /*1e750*/  @!P0 ST.E.128 [R2.64], R44 ;  /* 0x0000002c02008985 */ /* 0x0023e2000c101d08 */
[----:B------:R-:W-:-:S13]  /*1e760*/  ISETP.GE.AND P0, PT, R211, c[0x0][0x3c8], PT ;  /* 0x0000f200d3007a0c */ /* 0x000fda0003f06270 */
[----:B------:R-:W-:Y:S05]  /*1e770*/  @P0 BRA `(.L_x_2882) ;  /* 0x00001c4000000947 */ /* 0x000fea0003800000 */
[----:B-1----:R-:W-:-:S04]  /*1e780*/  LEA R2, P0, R211, R5, 0x1 ;  /* 0x00000005d3027211 */ /* 0x002fc800078008ff */
[----:B------:R-:W-:-:S05]  /*1e790*/  LEA.HI.X R3, R211, R8, R237, 0x1, P0 ;  /* 0x00000008d3037211 */ /* 0x000fca00000f0ced */
[----:B------:R1:W-:Y:S01]  /*1e7a0*/  ST.E.128 [R2.64], R40 ;  /* 0x0000002802007985 */ /* 0x0003e2000c101d08 */
[----:B------:R-:W-:Y:S05]  /*1e7b0*/  BRA `(.L_x_2882) ;  /* 0x00001c0000007947 */ /* 0x000fea0003800000 */
.L_x_2869:
        /* <DEDUP_REMOVED lines=34> */
.L_x_2964:
[----:B------:R-:W-:Y:S05]  /*1e9e0*/  BRA.DIV ~URZ, `(.L_x_2884) ;  /* 0x000052927f007947 */ /* 0x000fea000b800000 */
[----:B------:R3:W4:Y:S02]  /*1e9f0*/  SHFL.IDX PT, R2, R16, RZ, 0x1c1f ;  /* 0x001c1fff10027589 */ /* 0x00072400000e0000 */
.L_x_2965:
        /* <DEDUP_REMOVED lines=105> */
[-C--:B--2---:R-:W-:Y:S02]  /*1f090*/  @!P1 LEA R8, P5, R19, R2.reuse, 0x2 ;  /* 0x0000000213089211 */ /* 0x084fe400078a10ff */
[----:B------:R-:W-:Y:S02]  /*1f0a0*/  @!P0 LEA R2, P3, R5, R2, 0x2 ;  /* 0x0000000205028211 */ /* 0x000fe400078610ff */
[-C--:B------:R-:W-:Y:S02]  /*1f0b0*/  @!P1 LEA.HI.X R9, R19, R4.reuse, R20, 0x2, P5 ;  /* 0x0000000413099211 */ /* 0x080fe400028f1414 */
[----:B------:R-:W-:-:S03]  /*1f0c0*/  @!P0 LEA.HI.X R3, R5, R4, R18, 0x2, P3 ;  /* 0x0000000405038211 */ /* 0x000fc600018f1412 */
[----:B------:R4:W-:Y:S04]  /*1f0d0*/  @!P1 ST.E.64 [R8.64], R48 ;  /* 0x0000003008009985 */ /* 0x0009e8000c101b08 */
[----:B------:R4:W-:Y:S02]  /*1f0e0*/  @!P0 ST.E.64 [R2.64], R26 ;  /* 0x0000001a02008985 */ /* 0x0009e4000c101b08 */
.L_x_2886:
[----:B------:R-:W-:Y:S05]  /*1f0f0*/  BSYNC B0 ;  /* 0x0000000000007941 */ /* 0x000fea0003800000 */
.L_x_2885:
[----:B------:R-:W-:Y:S05]  /*1f100*/  BRA.DIV ~URZ, `(.L_x_2887) ;  /* 0x00004be27f007947 */ /* 0x000fea000b800000 */
[----:B--2---:R2:W1:Y:S04]  /*1f110*/  SHFL.IDX PT, R4, R6, 0x1, 0x1c1f ;  /* 0x003c1f0006047f89 */ /* 0x00446800000e0000 */
[----:B----4-:R2:W4:Y:S02]  /*1f120*/  SHFL.IDX PT, R2, R16, 0x1, 0x1c1f ;  /* 0x003c1f0010027f89 */ /* 0x01052400000e0000 */
.L_x_2966:
        /* <DEDUP_REMOVED lines=16> */
[----:B------:R-:W-:Y:S01]  /*1f230*/  IADD3 R5, R245, 0x18, RZ ;  /* 0x00000018f5057810 */ /* 0x000fe20007ffe0ff */
[----:B------:R1:W-:Y:S01]  /*1f240*/  @!P2 ST.E.64 [R14.64], R88 ;  /* 0x000000580e00a985 */ /* 0x0003e2000c101b08 */
[C---:B------:R-:W-:Y:S02]  /*1f250*/  @!P0 LEA R8, P6, R6.reuse, R2, 0x2 ;  /* 0x0000000206088211 */ /* 0x040fe400078c10ff */
[----:B------:R-:W-:Y:S01]  /*1f260*/  SHF.R.S32.HI R18, RZ, 0x1f, R18 ;  /* 0x0000001fff127819 */ /* 0x000fe20000011412 */
[----:B------:R2:W-:Y:S01]  /*1f270*/  @!P1 ST.E.64 [R10.64], R68 ;  /* 0x000000440a009985 */ /* 0x0005e2000c101b08 */
[----:B------:R-:W-:Y:S02]  /*1f280*/  ISETP.GE.AND P5, PT, R5, c[0x0][0x3c8], PT ;  /* 0x0000f20005007a0c */ /* 0x000fe40003fa6270 */
[----:B------:R-:W-:Y:S02]  /*1f290*/  @!P0 LEA.HI.X R9, R6, R4, R18, 0x2, P6 ;  /* 0x0000000406098211 */ /* 0x000fe400030f1412 */
[----:B---3--:R-:W-:-:S02]  /*1f2a0*/  IADD3 R16, R245, 0x28, RZ ;  /* 0x00000028f5107810 */ /* 0x008fc40007ffe0ff */
        /* <DEDUP_REMOVED lines=95> */
.L_x_2867:
        /* <DEDUP_REMOVED lines=20> */
.L_x_2888:
        /* <DEDUP_REMOVED lines=59> */
.L_x_2890:
[----:B------:R-:W-:Y:S05]  /*1fd90*/  BSYNC B0 ;  /* 0x0000000000007941 */ /* 0x000fea0003800000 */
.L_x_2889:
        /* <DEDUP_REMOVED lines=27> */
[----:B------:R-:W-:Y:S01]  /*1ff50*/  IMAD R4, R4, c[0x0][0x3d8], RZ ;  /* 0x0000f60004047a24 */ /* 0x000fe200078e02ff */
[----:B------:R-:W-:-:S03]  /*1ff60*/  IADD3 R8, R101, R10, RZ ;  /* 0x0000000a65087210 */ /* 0x000fc60007ffe0ff */
[----:B------:R-:W-:-:S04]  /*1ff70*/  IMAD.WIDE.U32 R2, R6, c[0x0][0x3d8], R2 ;  /* 0x0000f60006027a25 */ /* 0x000fc800078e0002 */
[----:B------:R-:W-:Y:S01]  /*1ff80*/  IMAD R6, R6, c[0x0][0x3dc], R4 ;  /* 0x0000f70006067a24 */ /* 0x000fe200078e0204 */
[----:B------:R-:W-:-:S04]  /*1ff90*/  LEA R9, P0, R2, c[0x0][0x380], 0x1 ;  /* 0x0000e00002097a11 */ /* 0x000fc800078008ff */
[----:B------:R-:W-:-:S04]  /*1ffa0*/  IADD3 R6, R3, R6, RZ ;  /* 0x0000000603067210 */ /* 0x000fc80007ffe0ff */
[----:B------:R-:W-:Y:S01]  /*1ffb0*/  LEA.HI.X R6, R2, c[0x0][0x384], R6, 0x1, P0 ;  /* 0x0000e10002067a11 */ /* 0x000fe200000f0c06 */
[----:B------:R-:W-:Y:S05]  /*1ffc0*/  BRA.DIV ~URZ, `(.L_x_2891) ;  /* 0x00003df27f007947 */ /* 0x000fea000b800000 */
[----:B------:R1:W2:Y:S02]  /*1ffd0*/  SHFL.IDX PT, R14, R6, RZ, 0x181f ;  /* 0x00181fff060e7589 */ /* 0x0002a400000e0000 */
.L_x_2967:
[----:B------:R-:W-:Y:S05]  /*1ffe0*/  BRA.DIV ~URZ, `(.L_x_2892) ;  /* 0x00003e427f007947 */ /* 0x000fea000b800000 */
[----:B------:R3:W4:Y:S02]  /*1fff0*/  SHFL.IDX PT, R2, R9, RZ, 0x181f ;  /* 0x00181fff09027589 */ /* 0x00072400000e0000 */
.L_x_2968:
        /* <DEDUP_REMOVED lines=12> */
.L_x_2894:
[----:B------:R-:W-:Y:S05]  /*200c0*/  BSYNC B0 ;  /* 0x0000000000007941 */ /* 0x000fea0003800000 */
.L_x_2893:
[----:B------:R-:W-:Y:S05]  /*200d0*/  BRA.DIV ~URZ, `(.L_x_2895) ;  /* 0x00003dc27f007947 */ /* 0x000fea000b800000 */
[----:B--2---:R2:W1:Y:S04]  /*200e0*/  SHFL.IDX PT, R14, R6, 0x1, 0x181f ;  /* 0x00381f00060e7f89 */ /* 0x00446800000e0000 */
[----:B----4-:R2:W4:Y:S02]  /*200f0*/  SHFL.IDX PT, R2, R9, 0x1, 0x181f ;  /* 0x00381f0009027f89 */ /* 0x01052400000e0000 */
.L_x_2969:
        /* <DEDUP_REMOVED lines=12> */
.L_x_2897:
[----:B------:R-:W-:Y:S05]  /*201c0*/  BSYNC B0 ;  /* 0x0000000000007941 */ /* 0x000fea0003800000 */
.L_x_2896:
[----:B------:R-:W-:Y:S05]  /*201d0*/  BRA.DIV ~URZ, `(.L_x_2898) ;  /* 0x00003d927f007947 */ /* 0x000fea000b800000 */
[----:B-1----:R1:W2:Y:S02]  /*201e0*/  SHFL.IDX PT, R14, R6, 0x2, 0x181f ;  /* 0x00581f00060e7f89 */ /* 0x0022a400000e0000 */
.L_x_2970:
[----:B------:R-:W-:Y:S05]  /*201f0*/  BRA.DIV ~URZ, `(.L_x_2899) ;  /* 0x00003de27f007947 */ /* 0x000fea000b800000 */
[----:B----4-:R4:W1:Y:S02]  /*20200*/  SHFL.IDX PT, R2, R9, 0x2, 0x181f ;  /* 0x00581f0009027f89 */ /* 0x01086400000e0000 */
.L_x_2971:
        /* <DEDUP_REMOVED lines=12> */
.L_x_2901:
[----:B------:R-:W-:Y:S05]  /*202d0*/  BSYNC B0 ;  /* 0x0000000000007941 */ /* 0x000fea0003800000 */
.L_x_2900:
[----:B------:R-:W-:Y:S05]  /*202e0*/  BRA.DIV ~URZ, `(.L_x_2902) ;  /* 0x00003d627f007947 */ /* 0x000fea000b800000 */
[----:B-12---:R-:W1:Y:S04]  /*202f0*/  SHFL.IDX PT, R6, R6, 0x3, 0x181f ;  /* 0x00781f0006067f89 */ /* 0x006e6800000e0000 */
[----:B------:R2:W3:Y:S02]  /*20300*/  SHFL.IDX PT, R2, R9, 0x3, 0x181f ;  /* 0x00781f0009027f89 */ /* 0x0004e400000e0000 */
.L_x_2972:
[----:B------:R-:W-:-:S04]  /*20310*/  IADD3 R8, R8, 0x60, RZ ;  /* 0x0000006008087810 */ /* 0x000fc80007ffe0ff */
[----:B------:R-:W-:-:S13]  /*20320*/  ISETP.GE.AND P0, PT, R8, R4, PT ;  /* 0x000000040800720c */ /* 0x000fda0003f06270 */
[----:B------:R-:W-:Y:S05]  /*20330*/  @P0 BRA `(.L_x_2882) ;  /* 0x0000008000000947 */ /* 0x000fea0003800000 */
[----:B------:R-:W-:Y:S02]  /*20340*/  ISETP.GE.AND P1, PT, R76, c[0x0][0x3c8], PT ;  /* 0x0000f2004c007a0c */ /* 0x000fe40003f26270 */
[----:B------:R-:W-:-:S11]  /*20350*/  ISETP.GE.AND P0, PT, R211, c[0x0][0x3c8], PT ;  /* 0x0000f200d3007a0c */ /* 0x000fd60003f06270 */
[CC--:B---3--:R-:W-:Y:S02]  /*20360*/  @!P1 LEA R4, P3, R76.reuse, R2.reuse, 0x1 ;  /* 0x000000024c049211 */ /* 0x0c8fe400078608ff */
[C---:B------:R-:W-:Y:S02]  /*20370*/  @!P0 LEA R2, P2, R211.reuse, R2, 0x1 ;  /* 0x00000002d3028211 */ /* 0x040fe400078408ff */
[-C--:B-1----:R-:W-:Y:S02]  /*20380*/  @!P1 LEA.HI.X R5, R76, R6.reuse, R77, 0x1, P3 ;  /* 0x000000064c059211 */ /* 0x082fe400018f0c4d */
[----:B------:R-:W-:-:S03]  /*20390*/  @!P0 LEA.HI.X R3, R211, R6, R237, 0x1, P2 ;  /* 0x00000006d3038211 */ /* 0x000fc600010f0ced */
[----:B------:R1:W-:Y:S04]  /*203a0*/  @!P1 ST.E.128 [R4.64], RZ ;  /* 0x000000ff04009985 */ /* 0x0003e8000c101d08 */
[----:B------:R1:W-:Y:S02]  /*203b0*/  @!P0 ST.E.128 [R2.64], RZ ;  /* 0x000000ff02008985 */ /* 0x0003e4000c101d08 */
.L_x_2882:
[----:B------:R-:W-:Y:S05]  /*203c0*/  BSYNC B1 ;  /* 0x0000000000017941 */ /* 0x000fea0003800000 */
.L_x_2866:
        /* <DEDUP_REMOVED lines=15> */
.L_x_2973:
[----:B------:R-:W-:Y:S05]  /*204c0*/  BRA.DIV ~URZ, `(.L_x_2905) ;  /* 0x00003cc27f007947 */ /* 0x000fea000b800000 */
[----:B------:R3:W4:Y:S02]  /*204d0*/  SHFL.IDX PT, R9, R70, 0x1, 0x1f ;  /* 0x00201f0046097f89 */ /* 0x00072400000e0000 */
.L_x_2974:
        /* <DEDUP_REMOVED lines=19> */
.L_x_2975:
        /* <DEDUP_REMOVED lines=16> */
.L_x_2976:
[----:B---3--:R-:W-:Y:S01]  /*20710*/  IMAD R2, R2, c[0x0][0x538], RZ ;  /* 0x00014e0002027a24 */ /* 0x008fe200078e02ff */
[----:B------:R-:W-:Y:S04]  /*20720*/  BSSY B1, `(.L_x_2908) ;  /* 0x00000cf000017945 */ /* 0x000fe80003800000 */
[----:B----4-:R-:W-:-:S04]  /*20730*/  IADD3 R9, R2, R9, RZ ;  /* 0x0000000902097210 */ /* 0x010fc80007ffe0ff */
[----:B--2---:R-:W-:-:S13]  /*20740*/  ISETP.GT.AND P0, PT, R9, R10, PT ;  /* 0x0000000a0900720c */ /* 0x004fda0003f04270 */
[----:B------:R-:W-:Y:S05]  /*20750*/  @P0 BRA `(.L_x_2909) ;  /* 0x0000026000000947 */ /* 0x000fea0003800000 */
.L_x_2913:
        /* <DEDUP_REMOVED lines=18> */
.L_x_2977:
        /* <DEDUP_REMOVED lines=16> */
.L_x_2978:
[----:B--2---:R-:W-:-:S05]  /*20980*/  IMAD R2, R2, c[0x0][0x538], RZ ;  /* 0x00014e0002027a24 */ /* 0x004fca00078e02ff */
[----:B------:R-:W-:-:S04]  /*20990*/  IADD3 R9, R2, R9, RZ ;  /* 0x0000000902097210 */ /* 0x000fc80007ffe0ff */
[----:B------:R-:W-:-:S13]  /*209a0*/  ISETP.GT.AND P0, PT, R9, R10, PT ;  /* 0x0000000a0900720c */ /* 0x000fda0003f04270 */
[----:B-1----:R-:W-:Y:S05]  /*209b0*/  @!P0 BRA `(.L_x_2913) ;  /* 0xfffffda000008947 */ /* 0x002fea000383ffff */
.L_x_2909:
[----:B------:R-:W-:-:S05]  /*209c0*/  IADD3 R14, -R2, R9, RZ ;  /* 0x00000009020e7210 */ /* 0x000fca0007ffe1ff */
[----:B------:R-:W-:-:S05]  /*209d0*/  IMAD R2, R4, c[0x0][0x538], R14 ;  /* 0x00014e0004027a24 */ /* 0x000fca00078e020e */
[----:B------:R-:W-:Y:S01]  /*209e0*/  ISETP.GT.AND P0, PT, R2, R10, PT ;  /* 0x0000000a0200720c */ /* 0x000fe20003f04270 */
[----:B------:R-:W-:-:S12]  /*209f0*/  BRA.DIV ~URZ, `(.L_x_2914) ;  /* 0x00003be27f007947 */ /* 0x000fd8000b800000 */
[----:B------:R-:W-:-:S03]  /*20a00*/  VOTE.ANY R15, PT, !P0 ;  /* 0x00000000000f7806 */ /* 0x000fc600040e0100 */
.L_x_2979:
[----:B------:R-:W2:Y:S01]  /*20a10*/  LDL.LU R2, [R1+0x24] ;  /* 0x0000240001027983 */ /* 0x000ea20000300800 */
[----:B------:R-:W2:Y:S02]  /*20a20*/  POPC R9, R15 ;  /* 0x0000000f00097309 */ /* 0x000ea40000000000 */
[----:B--2---:R-:W-:-:S05]  /*20a30*/  IADD3 R2, R9, R2, RZ ;  /* 0x0000000209027210 */ /* 0x004fca0007ffe0ff */
[----:B------:R2:W-:Y:S01]  /*20a40*/  STL [R1+0x24], R2 ;  /* 0x0000240201007387 */ /* 0x0005e20000100800 */
[----:B------:R-:W-:Y:S05]  /*20a50*/  BRA.DIV ~URZ, `(.L_x_2915) ;  /* 0x00003bc27f007947 */ /* 0x000fea000b800000 */
[----:B------:R3:W4:Y:S04]  /*20a60*/  SHFL.IDX PT, R11, R6, R9, 0x1f ;  /* 0x00001f09060b7589 */ /* 0x00072800000e0000 */
[----:B------:R3:W1:Y:S02]  /*20a70*/  SHFL.IDX PT, R6, R8, R9, 0x1f ;  /* 0x00001f0908067589 */ /* 0x00066400000e0000 */
.L_x_2980:
[----:B------:R-:W-:Y:S01]  /*20a80*/  ISETP.NE.AND P0, PT, R15, RZ, PT ;  /* 0x000000ff0f00720c */ /* 0x000fe20003f05270 */
[----:B------:R-:W-:-:S12]  /*20a90*/  BSSY B0, `(.L_x_2916) ;  /* 0x0000005000007945 */ /* 0x000fd80003800000 */
[----:B------:R-:W-:Y:S05]  /*20aa0*/  @!P0 BRA `(.L_x_2917) ;  /* 0x0000003000008947 */ /* 0x000fea0003800000 */
[----:B---3--:R-:W-:Y:S01]  /*20ab0*/  IADD3 R9, R9, -0x1, RZ ;  /* 0xffffffff09097810 */ /* 0x008fe20007ffe0ff */
[----:B------:R-:W-:Y:S05]  /*20ac0*/  BRA.DIV ~URZ, `(.L_x_2918) ;  /* 0x00003c227f007947 */ /* 0x000fea000b800000 */
[----:B------:R3:W2:Y:S02]  /*20ad0*/  SHFL.IDX PT, R16, R4, R9, 0x1f ;  /* 0x00001f0904107589 */ /* 0x0006a400000e0000 */
.L_x_2917:
[----:B------:R-:W-:Y:S05]  /*20ae0*/  BSYNC B0 ;  /* 0x0000000000007941 */ /* 0x000fea0003800000 */
.L_x_2916:
[----:B--2---:R-:W-:Y:S01]  /*20af0*/  IMAD R2, R16, c[0x0][0x538], R14 ;  /* 0x00014e0010027a24 */ /* 0x004fe200078e020e */
        /* <DEDUP_REMOVED lines=10> */
[----:B------:R1:W2:Y:S02]  /*20ba0*/  F2I.FTZ.U32.TRUNC.NTZ R5, R2 ;  /* 0x0000000200057305 */ /* 0x0002a4000021f000 */
[----:B-1----:R-:W-:Y:S01]  /*20bb0*/  IABS R2, R6 ;  /* 0x0000000600027213 */ /* 0x002fe20000000000 */
[----:B--23--:R-:W-:-:S04]  /*20bc0*/  IMAD.MOV R4, RZ, RZ, -R5 ;  /* 0x000000ffff047224 */ /* 0x00cfc800078e0a05 */
[----:B------:R-:W-:Y:S01]  /*20bd0*/  IMAD.MOV.U32 R8, RZ, RZ, R2 ;  /* 0x000000ffff087224 */ /* 0x000fe200078e0002 */
[----:B------:R-:W-:Y:S01]  /*20be0*/  IABS R2, R10 ;  /* 0x0000000a00027213 */ /* 0x000fe20000000000 */
[----:B------:R-:W-:Y:S02]  /*20bf0*/  IMAD R9, R4, R3, RZ ;  /* 0x0000000304097224 */ /* 0x000fe400078e02ff */
[----:B------:R-:W-:Y:S01]  /*20c00*/  IMAD.MOV.U32 R4, RZ, RZ, RZ ;  /* 0x000000ffff047224 */ /* 0x000fe200078e00ff */
[----:B------:R-:W1:Y:S03]  /*20c10*/  I2F.RP R15, R8 ;  /* 0x00000008000f7306 */ /* 0x000e660000209400 */
        /* <DEDUP_REMOVED lines=16> */
[----:B------:R-:W-:Y:S01]  /*20d20*/  @P2 IADD3 R2, R2, 0x1, RZ ;  /* 0x0000000102022810 */ /* 0x000fe20007ffe0ff */
[----:B-1----:R-:W-:-:S05]  /*20d30*/  IMAD.MOV R3, RZ, RZ, -R5 ;  /* 0x000000ffff037224 */ /* 0x002fca00078e0a05 */
[----:B------:R-:W-:Y:S01]  /*20d40*/  @!P1 IMAD.MOV R2, RZ, RZ, -R2 ;  /* 0x000000ffff029224 */ /* 0x000fe200078e0a02 */
[----:B------:R-:W-:Y:S02]  /*20d50*/  MOV R4, R3 ;  /* 0x0000000300047202 */ /* 0x000fe40000000f00 */
[----:B------:R-:W-:Y:S02]  /*20d60*/  @!P0 LOP3.LUT R2, RZ, R11, RZ, 0x33, !PT ;  /* 0x0000000bff028212 */ /* 0x000fe400078e33ff */
[----:B------:R-:W-:Y:S01]  /*20d70*/  IABS R3, R6 ;  /* 0x0000000600037213 */ /* 0x000fe20000000000 */
[----:B------:R-:W-:Y:S01]  /*20d80*/  IMAD R9, R4, R8, RZ ;  /* 0x0000000804097224 */ /* 0x000fe200078e02ff */
[----:B------:R-:W-:Y:S01]  /*20d90*/  IABS R15, R2 ;  /* 0x00000002000f7213 */ /* 0x000fe20000000000 */
[----:B------:R-:W-:Y:S02]  /*20da0*/  IMAD.MOV.U32 R4, RZ, RZ, RZ ;  /* 0x000000ffff047224 */ /* 0x000fe400078e00ff */
[----:B------:R-:W-:-:S02]  /*20db0*/  IMAD.MOV R14, RZ, RZ, -R3 ;  /* 0x000000ffff0e7224 */ /* 0x000fc400078e0a03 */
        /* <DEDUP_REMOVED lines=23> */
.L_x_2920:
        /* <DEDUP_REMOVED lines=68> */
.L_x_2921:
[----:B------:R-:W-:Y:S05]  /*21370*/  BSYNC B0 ;  /* 0x0000000000007941 */ /* 0x000fea0003800000 */
.L_x_2919:
[----:B------:R-:W-:-:S04]  /*21380*/  LOP3.LUT R3, RZ, R3, RZ, 0x33, !PT ;  /* 0x00000003ff037212 */ /* 0x000fc800078e33ff */
[----:B-1----:R-:W-:-:S05]  /*21390*/  IADD3 R2, R3, R11, RZ ;  /* 0x0000000b03027210 */ /* 0x002fca0007ffe0ff */
[----:B------:R1:W-:Y:S01]  /*213a0*/  STL [R1+0x1c], R2 ;  /* 0x00001c0201007387 */ /* 0x0003e20000100800 */
[----:B------:R-:W-:Y:S05]  /*213b0*/  BRA `(.L_x_2922) ;  /* 0x0000005000007947 */ /* 0x000fea0003800000 */
.L_x_2910:
[----:B------:R-:W-:Y:S01]  /*213c0*/  MOV R2, c[0x0][0x53c] ;  /* 0x00014f0000027a02 */ /* 0x000fe20000000f00 */
[----:B------:R2:W-:Y:S04]  /*213d0*/  STL [R1+0x18], R10 ;  /* 0x0000180a01007387 */ /* 0x0005e80000100800 */
[----:B------:R2:W-:Y:S04]  /*213e0*/  STL [R1+0x1c], RZ ;  /* 0x00001cff01007387 */ /* 0x0005e80000100800 */
[----:B------:R2:W-:Y:S04]  /*213f0*/  STL [R1+0x20], RZ ;  /* 0x000020ff01007387 */ /* 0x0005e80000100800 */
[----:B------:R2:W-:Y:S02]  /*21400*/  STL [R1+0x24], R2 ;  /* 0x0000240201007387 */ /* 0x0005e40000100800 */
.L_x_2922:
[----:B------:R-:W-:Y:S05]  /*21410*/  BSYNC B1 ;  /* 0x0000000000017941 */ /* 0x000fea0003800000 */
.L_x_2908:
        /* <DEDUP_REMOVED lines=9> */
.L_x_2903:
[----:B-1----:R-:W3:Y:S02]  /*214b0*/  LDL R2, [R1+0x24] ;  /* 0x0000240001027983 */ /* 0x002ee40000100800 */
[----:B---3--:R-:W-:-:S13]  /*214c0*/  ISETP.GE.AND P0, PT, R2, c[0x0][0x53c], PT ;  /* 0x00014f0002007a0c */ /* 0x008fda0003f06270 */
[----:B--2---:R-:W-:Y:S01]  /*214d0*/  @P0 CALL.REL.NOINC `(.L_x_2923) ;  /* 0x0000001000000944 */ /* 0x004fe20003c00000 */
[----:B------:R-:W-:Y:S05]  /*214e0*/  BRA `(.L_x_2924) ;  /* 0xfffe084000007947 */ /* 0x000fea000383ffff */
.L_x_2923:
[----:B------:R-:W-:Y:S05]  /*214f0*/  EXIT ;  /* 0x000000000000794d */ /* 0x000fea0003800000 */
.L_x_2677:
[----:B------:R-:W-:Y:S02]  /*21500*/  MOV R3, 0x1 ;  /* 0x0000000100037802 */ /* 0x000fe40000000f00 */
[----:B------:R-:W-:Y:S02]  /*21510*/  MOV R4, 0x21530 ;  /* 0x0002153000047802 */ /* 0x000fe40000000f00 */
[----:B------:R-:W-:Y:S05]  /*21520*/  CALL.REL.NOINC `($__internal_44_$__cuda_sm70_shflsync_up_p) ;  /* 0x000032f000007944 */ /* 0x000fea0003c00000 */
[----:B------:R-:W-:Y:S01]  /*21530*/  MOV R0, R3 ;  /* 0x0000000300007202 */ /* 0x000fe20000000f00 */
[----:B------:R-:W-:Y:S05]  /*21540*/  BRA `(.L_x_2925) ;  /* 0xfffdef1000007947 */ /* 0x000fea000383ffff */
.L_x_2678:
[----:B------:R-:W-:Y:S02]  /*21550*/  MOV R3, 0x2 ;  /* 0x0000000200037802 */ /* 0x000fe40000000f00 */
[----:B------:R-:W-:Y:S02]  /*21560*/  MOV R4, 0x21580 ;  /* 0x0002158000047802 */ /* 0x000fe40000000f00 */
[----:B------:R-:W-:Y:S05]  /*21570*/  CALL.REL.NOINC `($__internal_44_$__cuda_sm70_shflsync_up_p) ;  /* 0x000032a000007944 */ /* 0x000fea0003c00000 */
[----:B------:R-:W-:Y:S02]  /*21580*/  SEL R0, R3, RZ, P4 ;  /* 0x000000ff03007207 */ /* 0x000fe40002000000 */
[----:B------:R-:W-:Y:S02]  /*21590*/  MOV R3, 0x4 ;  /* 0x0000000400037802 */ /* 0x000fe40000000f00 */
[----:B------:R-:W-:Y:S01]  /*215a0*/  MOV R4, 0x215e0 ;  /* 0x000215e000047802 */ /* 0x000fe20000000f00 */
[----:B------:R-:W-:-:S04]  /*215b0*/  IMAD.IADD R0, R2, 0x1, R0 ;  /* 0x0000000102007824 */ /* 0x000fc800078e0200 */
[----:B------:R-:W-:Y:S02]  /*215c0*/  IMAD.MOV.U32 R2, RZ, RZ, R0 ;  /* 0x000000ffff027224 */ /* 0x000fe400078e0000 */
[----:B------:R-:W-:Y:S05]  /*215d0*/  CALL.REL.NOINC `($__internal_44_$__cuda_sm70_shflsync_up_p) ;  /* 0x0000324000007944 */ /* 0x000fea0003c00000 */
[----:B------:R-:W-:Y:S02]  /*215e0*/  SEL R3, R3, RZ, P3 ;  /* 0x000000ff03037207 */ /* 0x000fe40001800000 */
[----:B------:R-:W-:-:S03]  /*215f0*/  MOV R4, 0x21640 ;  /* 0x0002164000047802 */ /* 0x000fc60000000f00 */
[----:B------:R-:W-:Y:S01]  /*21600*/  IMAD.IADD R0, R0, 0x1, R3 ;  /* 0x0000000100007824 */ /* 0x000fe200078e0203 */
[----:B------:R-:W-:-:S03]  /*21610*/  MOV R3, 0x8 ;  /* 0x0000000800037802 */ /* 0x000fc60000000f00 */
        /* <DEDUP_REMOVED lines=8> */
[----:B------:R-:W-:Y:S01]  /*216a0*/  SEL R3, R3, RZ, P1 ;  /* 0x000000ff03037207 */ /* 0x000fe20000800000 */
[----:B------:R-:W-:Y:S01]  /*216b0*/  IMAD.MOV.U32 R2, RZ, RZ, 0x1f ;  /* 0x0000001fff027424 */ /* 0x000fe200078e00ff */
[----:B------:R-:W-:-:S03]  /*216c0*/  MOV R216, 0x1f ;  /* 0x0000001f00d87802 */ /* 0x000fc60000000f00 */
[----:B------:R-:W-:Y:S01]  /*216d0*/  IMAD.IADD R4, R0, 0x1, R3 ;  /* 0x0000000100047824 */ /* 0x000fe200078e0203 */
[----:B------:R-:W-:-:S03]  /*216e0*/  MOV R3, 0x21710 ;  /* 0x0002171000037802 */ /* 0x000fc60000000f00 */
[----:B------:R-:W-:Y:S02]  /*216f0*/  IMAD.MOV.U32 R5, RZ, RZ, R4 ;  /* 0x000000ffff057224 */ /* 0x000fe400078e0004 */
[----:B------:R-:W-:Y:S05]  /*21700*/  CALL.REL.NOINC `($__internal_43_$__cuda_sm70_shflsync_idx_p) ;  /* 0x000030b000007944 */ /* 0x000fea0003c00000 */
[----:B------:R-:W-:Y:S01]  /*21710*/  MOV R0, R5 ;  /* 0x0000000500007202 */ /* 0x000fe20000000f00 */
[----:B------:R-:W-:Y:S05]  /*21720*/  BRA `(.L_x_2926) ;  /* 0xfffdee3000007947 */ /* 0x000fea000383ffff */
.L_x_2680:
[----:B------:R-:W-:Y:S02]  /*21730*/  SEL R2, RZ, 0x1, P0 ;  /* 0x00000001ff027807 */ /* 0x000fe40000000000 */
[----:B------:R-:W-:Y:S02]  /*21740*/  MOV R3, 0x21760 ;  /* 0x0002176000037802 */ /* 0x000fe40000000f00 */
[----:B------:R-:W-:Y:S05]  /*21750*/  CALL.REL.NOINC `($__internal_45_$__cuda_sm70_votesync_ballot) ;  /* 0x0000312000007944 */ /* 0x000fea0003c00000 */
[----:B------:R-:W-:Y:S05]  /*21760*/  BRA `(.L_x_2927) ;  /* 0xfffdee8000007947 */ /* 0x000fea000383ffff */
.L_x_2681:
[----:B------:R-:W-:Y:S01]  /*21770*/  IMAD.MOV.U32 R5, RZ, RZ, R9 ;  /* 0x000000ffff057224 */ /* 0x000fe200078e0009 */
[----:B-1----:R-:W-:Y:S01]  /*21780*/  MOV R2, R0 ;  /* 0x0000000000027202 */ /* 0x002fe20000000f00 */
[----:B------:R-:W-:Y:S01]  /*21790*/  IMAD.MOV.U32 R216, RZ, RZ, 0x1f ;  /* 0x0000001fffd87424 */ /* 0x000fe200078e00ff */
[----:B------:R-:W-:Y:S02]  /*217a0*/  MOV R3, 0x217c0 ;  /* 0x000217c000037802 */ /* 0x000fe40000000f00 */
[----:B------:R-:W-:Y:S05]  /*217b0*/  CALL.REL.NOINC `($__internal_43_$__cuda_sm70_shflsync_idx_p) ;  /* 0x0000300000007944 */ /* 0x000fea0003c00000 */
[----:B------:R-:W-:Y:S01]  /*217c0*/  IMAD.MOV.U32 R12, RZ, RZ, R5 ;  /* 0x000000ffff0c7224 */ /* 0x000fe200078e0005 */
[----:B------:R-:W-:Y:S01]  /*217d0*/  MOV R5, R8 ;  /* 0x0000000800057202 */ /* 0x000fe20000000f00 */
[----:B------:R-:W-:Y:S01]  /*217e0*/  IMAD.MOV.U32 R6, RZ, RZ, RZ ;  /* 0x000000ffff067224 */ /* 0x000fe200078e00ff */
[----:B------:R-:W-:Y:S01]  /*217f0*/  MOV R2, R0 ;  /* 0x0000000000027202 */ /* 0x000fe20000000f00 */
[----:B------:R-:W-:Y:S01]  /*21800*/  IMAD.MOV.U32 R216, RZ, RZ, 0x1f ;  /* 0x0000001fffd87424 */ /* 0x000fe200078e00ff */
[----:B------:R-:W-:-:S02]  /*21810*/  MOV R3, 0x21830 ;  /* 0x0002183000037802 */ /* 0x000fc40000000f00 */
[----:B------:R-:W-:Y:S05]  /*21820*/  CALL.REL.NOINC `($__internal_43_$__cuda_sm70_shflsync_idx_p) ;  /* 0x00002f9000007944 */ /* 0x000fea0003c00000 */
[----:B------:R-:W-:Y:S01]  /*21830*/  MOV R9, R5 ;  /* 0x0000000500097202 */ /* 0x000fe20000000f00 */
[----:B------:R-:W-:Y:S05]  /*21840*/  BRA `(.L_x_2928) ;  /* 0xfffdee1000007947 */ /* 0x000fea000383ffff */
.L_x_2684:
[----:B------:R-:W-:Y:S01]  /*21850*/  IMAD.MOV.U32 R5, RZ, RZ, R4 ;  /* 0x000000ffff057224 */ /* 0x000fe200078e0004 */
[----:B-1----:R-:W-:Y:S01]  /*21860*/  MOV R2, R0 ;  /* 0x0000000000027202 */ /* 0x002fe20000000f00 */
[----:B------:R-:W-:Y:S01]  /*21870*/  IMAD.MOV.U32 R216, RZ, RZ, 0x1f ;  /* 0x0000001fffd87424 */ /* 0x000fe200078e00ff */
[----:B------:R-:W-:-:S02]  /*21880*/  MOV R3, 0x218a0 ;  /* 0x000218a000037802 */ /* 0x000fc40000000f00 */
[----:B---34-:R-:W-:Y:S05]  /*21890*/  CALL.REL.NOINC `($__internal_43_$__cuda_sm70_shflsync_idx_p) ;  /* 0x00002f2000007944 */ /* 0x018fea0003c00000 */
[----:B------:R-:W-:Y:S01]  /*218a0*/  MOV R6, R5 ;  /* 0x0000000500067202 */ /* 0x000fe20000000f00 */
[----:B------:R-:W-:Y:S05]  /*218b0*/  BRA `(.L_x_2683) ;  /* 0xfffdee0000007947 */ /* 0x000fea000383ffff */
.L_x_2787:
[----:B------:R-:W-:Y:S01]  /*218c0*/  IMAD.MOV.U32 R5, RZ, RZ, R4 ;  /* 0x000000ffff057224 */ /* 0x000fe200078e0004 */
[----:B------:R-:W-:Y:S01]  /*218d0*/  MOV R2, RZ ;  /* 0x000000ff00027202 */ /* 0x000fe20000000f00 */
[----:B------:R-:W-:Y:S01]  /*218e0*/  IMAD.MOV.U32 R216, RZ, RZ, 0x181f ;  /* 0x0000181fffd87424 */ /* 0x000fe200078e00ff */
[----:B------:R-:W-:-:S02]  /*218f0*/  MOV R3, 0x21910 ;  /* 0x0002191000037802 */ /* 0x000fc40000000f00 */
[----:B------:R-:W-:Y:S05]  /*21900*/  CALL.REL.NOINC `($__internal_43_$__cuda_sm70_shflsync_idx_p) ;  /* 0x00002eb000007944 */ /* 0x000fea0003c00000 */
[----:B------:R-:W-:Y:S01]  /*21910*/  MOV R14, R5 ;  /* 0x00000005000e7202 */ /* 0x000fe20000000f00 */
[----:B------:R-:W-:Y:S05]  /*21920*/  BRA `(.L_x_2929) ;  /* 0xfffed46000007947 */ /* 0x000fea000383ffff */
.L_x_2788:
[----:B------:R-:W-:Y:S01]  /*21930*/  IMAD.MOV.U32 R5, RZ, RZ, R11 ;  /* 0x000000ffff057224 */ /* 0x000fe200078e000b */
[----:B------:R-:W-:Y:S01]  /*21940*/  MOV R2, RZ ;  /* 0x000000ff00027202 */ /* 0x000fe20000000f00 */
[----:B------:R-:W-:Y:S01]  /*21950*/  IMAD.MOV.U32 R216, RZ, RZ, 0x181f ;  /* 0x0000181fffd87424 */ /* 0x000fe200078e00ff */
[----:B------:R-:W-:-:S02]  /*21960*/  MOV R3, 0x21980 ;  /* 0x0002198000037802 */ /* 0x000fc40000000f00 */
[----:B-12---:R-:W-:Y:S05]  /*21970*/  CALL.REL.NOINC `($__internal_43_$__cuda_sm70_shflsync_idx_p) ;  /* 0x00002e4000007944 */ /* 0x006fea0003c00000 */
[----:B------:R-:W-:Y:S01]  /*21980*/  ISETP.GE.AND P1, PT, R76, c[0x0][0x1d4], PT ;  /* 0x000075004c007a0c */ /* 0x000fe20003f26270 */
[----:B------:R-:W-:Y:S01]  /*21990*/  IMAD.MOV.U32 R216, RZ, RZ, 0x181f ;  /* 0x0000181fffd87424 */ /* 0x000fe200078e00ff */
[----:B------:R-:W-:-:S02]  /*219a0*/  IADD3 R2, P0, R5, R6, RZ ;  /* 0x0000000605027210 */ /* 0x000fc40007f1e0ff */
        /* <DEDUP_REMOVED lines=8> */
[----:B------:R-:W-:-:S04]  /*21a30*/  IMAD.MOV.U32 R5, RZ, RZ, R4 ;  /* 0x000000ffff057224 */ /* 0x000fc800078e0004 */
[----:B------:R-:W-:Y:S01]  /*21a40*/  IMAD.X R3, R14, 0x1, R9, P2 ;  /* 0x000000010e037824 */ /* 0x000fe200010e0609 */
[----:B------:R-:W-:-:S04]  /*21a50*/  SEL R14, RZ, 0x10, P0 ;  /* 0x00000010ff0e7807 */ /* 0x000fc80000000000 */
[----:B------:R1:W-:Y:S02]  /*21a60*/  LDGSTS.E.BYPASS.LTC128B.128 [R210+0xb100], [R2.64], !P0 ;  /* 0x0b10000002d27fae */ /* 0x0003e4000c101d48 */
[----:B-1----:R-:W-:Y:S01]  /*21a70*/  IMAD.MOV.U32 R2, RZ, RZ, 0x1 ;  /* 0x00000001ff027424 */ /* 0x002fe200078e00ff */
[----:B------:R-:W-:Y:S02]  /*21a80*/  MOV R3, 0x21aa0 ;  /* 0x00021aa000037802 */ /* 0x000fe40000000f00 */
[----:B------:R-:W-:Y:S05]  /*21a90*/  CALL.REL.NOINC `($__internal_43_$__cuda_sm70_shflsync_idx_p) ;  /* 0x00002d2000007944 */ /* 0x000fea0003c00000 */
[----:B------:R-:W-:Y:S01]  /*21aa0*/  IMAD.MOV.U32 R17, RZ, RZ, R5 ;  /* 0x000000ffff117224 */ /* 0x000fe200078e0005 */
[----:B------:R-:W-:Y:S01]  /*21ab0*/  MOV R2, 0x1 ;  /* 0x0000000100027802 */ /* 0x000fe20000000f00 */
[----:B------:R-:W-:Y:S01]  /*21ac0*/  IMAD.MOV.U32 R5, RZ, RZ, R11 ;  /* 0x000000ffff057224 */ /* 0x000fe200078e000b */
[----:B------:R-:W-:Y:S02]  /*21ad0*/  MOV R216, 0x181f ;  /* 0x0000181f00d87802 */ /* 0x000fe40000000f00 */
[----:B------:R-:W-:Y:S02]  /*21ae0*/  MOV R3, 0x21b00 ;  /* 0x00021b0000037802 */ /* 0x000fe40000000f00 */
[----:B------:R-:W-:Y:S05]  /*21af0*/  CALL.REL.NOINC `($__internal_43_$__cuda_sm70_shflsync_idx_p) ;  /* 0x00002cc000007944 */ /* 0x000fea0003c00000 */
        /* <DEDUP_REMOVED lines=26> */
[----:B------:R-:W-:Y:S01]  /*21ca0*/  MOV R2, R5 ;  /* 0x0000000500027202 */ /* 0x000fe20000000f00 */
[----:B------:R-:W-:Y:S05]  /*21cb0*/  BRA `(.L_x_2930) ;  /* 0xfffed23000007947 */ /* 0x000fea000383ffff */
.L_x_2789:
[----:B------:R-:W-:Y:S01]  /*21cc0*/  IMAD.MOV.U32 R5, RZ, RZ, R6 ;  /* 0x000000ffff057224 */ /* 0x000fe200078e0006 */
[----:B------:R-:W-:Y:S01]  /*21cd0*/  MOV R2, RZ ;  /* 0x000000ff00027202 */ /* 0x000fe20000000f00 */
[----:B------:R-:W-:Y:S01]  /*21ce0*/  IMAD.MOV.U32 R216, RZ, RZ, 0x1c1f ;  /* 0x00001c1fffd87424 */ /* 0x000fe200078e00ff */
[----:B------:R-:W-:-:S02]  /*21cf0*/  MOV R3, 0x21d10 ;  /* 0x00021d1000037802 */ /* 0x000fc40000000f00 */
[----:B------:R-:W-:Y:S05]  /*21d00*/  CALL.REL.NOINC `($__internal_43_$__cuda_sm70_shflsync_idx_p) ;  /* 0x00002ab000007944 */ /* 0x000fea0003c00000 */
[----:B------:R-:W-:Y:S01]  /*21d10*/  MOV R4, R5 ;  /* 0x0000000500047202 */ /* 0x000fe20000000f00 */
[----:B------:R-:W-:Y:S05]  /*21d20*/  BRA `(.L_x_2931) ;  /* 0xfffed3f000007947 */ /* 0x000fea000383ffff */
.L_x_2794:
[----:B------:R-:W-:Y:S01]  /*21d30*/  IMAD.MOV.U32 R5, RZ, RZ, R6 ;  /* 0x000000ffff057224 */ /* 0x000fe200078e0006 */
[----:B------:R-:W-:Y:S01]  /*21d40*/  MOV R2, 0x1 ;  /* 0x0000000100027802 */ /* 0x000fe20000000f00 */
[----:B------:R-:W-:Y:S01]  /*21d50*/  IMAD.MOV.U32 R216, RZ, RZ, 0x1c1f ;  /* 0x00001c1fffd87424 */ /* 0x000fe200078e00ff */
[----:B------:R-:W-:-:S02]  /*21d60*/  MOV R3, 0x21d80 ;  /* 0x00021d8000037802 */ /* 0x000fc40000000f00 */
[----:B-1----:R-:W-:Y:S05]  /*21d70*/  CALL.REL.NOINC `($__internal_43_$__cuda_sm70_shflsync_idx_p) ;  /* 0x00002a4000007944 */ /* 0x002fea0003c00000 */
[----:B------:R-:W-:Y:S01]  /*21d80*/  MOV R4, R5 ;  /* 0x0000000500047202 */ /* 0x000fe20000000f00 */
[----:B------:R-:W-:Y:S05]  /*21d90*/  BRA `(.L_x_2932) ;  /* 0xfffedd8000007947 */ /* 0x000fea000383ffff */
.L_x_2799:
[----:B------:R-:W-:Y:S01]  /*21da0*/  IMAD.MOV.U32 R4, RZ, RZ, R5 ;  /* 0x000000ffff047224 */ /* 0x000fe200078e0005 */
[----:B------:R-:W-:-:S02]  /*21db0*/  MOV R3, 0x2 ;  /* 0x0000000200037802 */ /* 0x000fc40000000f00 */
[----:B------:R-:W-:Y:S02]  /*21dc0*/  MOV R2, 0x21de0 ;  /* 0x00021de000027802 */ /* 0x000fe40000000f00 */
[----:B------:R-:W-:Y:S05]  /*21dd0*/  CALL.REL.NOINC `($__internal_42_$__cuda_sm70_shflsync_bfly_p) ;  /* 0x0000298000007944 */ /* 0x000fea0003c00000 */
[----:B------:R-:W-:Y:S01]  /*21de0*/  MOV R2, R141 ;  /* 0x0000008d00027202 */ /* 0x000fe20000000f00 */
[----:B------:R-:W-:Y:S05]  /*21df0*/  BRA `(.L_x_2933) ;  /* 0xfffee76000007947 */ /* 0x000fea000383ffff */
.L_x_2800:
[----:B------:R-:W-:Y:S01]  /*21e00*/  IMAD.MOV.U32 R4, RZ, RZ, R5 ;  /* 0x000000ffff047224 */ /* 0x000fe200078e0005 */
[----:B------:R-:W-:Y:S02]  /*21e10*/  MOV R3, 0x1 ;  /* 0x0000000100037802 */ /* 0x000fe40000000f00 */
[----:B------:R-:W-:Y:S02]  /*21e20*/  MOV R2, 0x21e40 ;  /* 0x00021e4000027802 */ /* 0x000fe40000000f00 */
[----:B------:R-:W-:Y:S05]  /*21e30*/  CALL.REL.NOINC `($__internal_42_$__cuda_sm70_shflsync_bfly_p) ;  /* 0x0000292000007944 */ /* 0x000fea0003c00000 */
[----:B------:R-:W-:Y:S01]  /*21e40*/  FMNMX.FTZ R5, R5, R141, !PT ;  /* 0x0000008d05057209 */ /* 0x000fe20007810000 */
[----:B------:R-:W-:Y:S01]  /*21e50*/  IMAD.MOV.U32 R4, RZ, RZ, R6 ;  /* 0x000000ffff047224 */ /* 0x000fe200078e0006 */
[----:B------:R-:W-:Y:S01]  /*21e60*/  MOV R2, 0x21e90 ;  /* 0x00021e9000027802 */ /* 0x000fe20000000f00 */
[----:B------:R-:W-:Y:S02]  /*21e70*/  IMAD.MOV.U32 R3, RZ, RZ, 0x2 ;  /* 0x00000002ff037424 */ /* 0x000fe400078e00ff */
[----:B------:R-:W-:Y:S05]  /*21e80*/  CALL.REL.NOINC `($__internal_42_$__cuda_sm70_shflsync_bfly_p) ;  /* 0x000028d000007944 */ /* 0x000fea0003c00000 */
[----:B------:R-:W-:Y:S01]  /*21e90*/  FMNMX.FTZ R4, R6, R141, !PT ;  /* 0x0000008d06047209 */ /* 0x000fe20007810000 */
[----:B------:R-:W-:Y:S01]  /*21ea0*/  IMAD.MOV.U32 R3, RZ, RZ, 0x1 ;  /* 0x00000001ff037424 */ /* 0x000fe200078e00ff */
[----:B------:R-:W-:Y:S02]  /*21eb0*/  MOV R2, 0x21ed0 ;  /* 0x00021ed000027802 */ /* 0x000fe40000000f00 */
[----:B------:R-:W-:Y:S05]  /*21ec0*/  CALL.REL.NOINC `($__internal_42_$__cuda_sm70_shflsync_bfly_p) ;  /* 0x0000289000007944 */ /* 0x000fea0003c00000 */
[----:B------:R-:W-:Y:S01]  /*21ed0*/  MOV R6, R141 ;  /* 0x0000008d00067202 */ /* 0x000fe20000000f00 */
[----:B------:R-:W-:Y:S05]  /*21ee0*/  BRA `(.L_x_2934) ;  /* 0xfffee6e000007947 */ /* 0x000fea000383ffff */
.L_x_2808:
[----:B------:R-:W-:Y:S01]  /*21ef0*/  MOV R2, RZ ;  /* 0x000000ff00027202 */ /* 0x000fe20000000f00 */
[----:B------:R-:W-:Y:S01]  /*21f00*/  IMAD.MOV.U32 R5, RZ, RZ, R4 ;  /* 0x000000ffff057224 */ /* 0x000fe200078e0004 */
[----:B------:R-:W-:Y:S01]  /*21f10*/  MOV R3, 0x21f40 ;  /* 0x00021f4000037802 */ /* 0x000fe20000000f00 */
[----:B------:R-:W-:Y:S02]  /*21f20*/  IMAD.MOV.U32 R216, RZ, RZ, 0x181f ;  /* 0x0000181fffd87424 */ /* 0x000fe400078e00ff */
[----:B-1--4-:R-:W-:Y:S05]  /*21f30*/  CALL.REL.NOINC `($__internal_43_$__cuda_sm70_shflsync_idx_p) ;  /* 0x0000288000007944 */ /* 0x012fea0003c00000 */
[----:B------:R-:W-:Y:S01]  /*21f40*/  MOV R21, R5 ;  /* 0x0000000500157202 */ /* 0x000fe20000000f00 */
[----:B------:R-:W-:-:S05]  /*21f50*/  BRA `(.L_x_2935) ;  /* 0xfffeff4000007947 */ /* 0x000fca000383ffff */
.L_x_2809:
[----:B------:R-:W-:Y:S01]  /*21f60*/  MOV R2, RZ ;  /* 0x000000ff00027202 */ /* 0x000fe20000000f00 */
[----:B------:R-:W-:Y:S01]  /*21f70*/  IMAD.MOV.U32 R5, RZ, RZ, R8 ;  /* 0x000000ffff057224 */ /* 0x000fe200078e0008 */
[----:B------:R-:W-:Y:S01]  /*21f80*/  MOV R3, 0x21fb0 ;  /* 0x00021fb000037802 */ /* 0x000fe20000000f00 */
[----:B------:R-:W-:Y:S02]  /*21f90*/  IMAD.MOV.U32 R216, RZ, RZ, 0x181f ;  /* 0x0000181fffd87424 */ /* 0x000fe400078e00ff */
[----:B-1234-:R-:W-:Y:S05]  /*21fa0*/  CALL.REL.NOINC `($__internal_43_$__cuda_sm70_shflsync_idx_p) ;  /* 0x0000281000007944 */ /* 0x01efea0003c00000 */
        /* <DEDUP_REMOVED lines=17> */
[----:B------:R-:W-:Y:S05]  /*220c0*/  CALL.REL.NOINC `($__internal_43_$__cuda_sm70_shflsync_idx_p) ;  /* 0x000026f000007944 */ /* 0x000fea0003c00000 */
[----:B------:R-:W-:Y:S01]  /*220d0*/  MOV R2, 0x1 ;  /* 0x0000000100027802 */ /* 0x000fe20000000f00 */
[----:B------:R-:W-:Y:S01]  /*220e0*/  IMAD.MOV.U32 R23, RZ, RZ, R5 ;  /* 0x000000ffff177224 */ /* 0x000fe200078e0005 */
[----:B------:R-:W-:Y:S01]  /*220f0*/  MOV R216, 0x181f ;  /* 0x0000181f00d87802 */ /* 0x000fe20000000f00 */
[----:B------:R-:W-:Y:S01]  /*22100*/  IMAD.MOV.U32 R5, RZ, RZ, R8 ;  /* 0x000000ffff057224 */ /* 0x000fe200078e0008 */
[----:B------:R-:W-:Y:S02]  /*22110*/  MOV R3, 0x22130 ;  /* 0x0002213000037802 */ /* 0x000fe40000000f00 */
[----:B------:R-:W-:Y:S05]  /*22120*/  CALL.REL.NOINC `($__internal_43_$__cuda_sm70_shflsync_idx_p) ;  /* 0x0000269000007944 */ /* 0x000fea0003c00000 */
        /* <DEDUP_REMOVED lines=19> */
[----:B------:R-:W-:Y:S05]  /*22260*/  CALL.REL.NOINC `($__internal_43_$__cuda_sm70_shflsync_idx_p) ;  /* 0x0000255000007944 */ /* 0x000fea0003c00000 */
[----:B------:R-:W-:Y:S01]  /*22270*/  MOV R2, 0x2 ;  /* 0x0000000200027802 */ /* 0x000fe20000000f00 */
[----:B------:R-:W-:Y:S01]  /*22280*/  IMAD.MOV.U32 R4, RZ, RZ, R5 ;  /* 0x000000ffff047224 */ /* 0x000fe200078e0005 */
[----:B------:R-:W-:Y:S01]  /*22290*/  MOV R216, 0x181f ;  /* 0x0000181f00d87802 */ /* 0x000fe20000000f00 */
[----:B------:R-:W-:Y:S01]  /*222a0*/  IMAD.MOV.U32 R5, RZ, RZ, R8 ;  /* 0x000000ffff057224 */ /* 0x000fe200078e0008 */
[----:B------:R-:W-:Y:S02]  /*222b0*/  MOV R3, 0x222d0 ;  /* 0x000222d000037802 */ /* 0x000fe40000000f00 */
[----:B------:R-:W-:Y:S05]  /*222c0*/  CALL.REL.NOINC `($__internal_43_$__cuda_sm70_shflsync_idx_p) ;  /* 0x000024f000007944 */ /* 0x000fea0003c00000 */
[----:B------:R-:W-:-:S05]  /*222d0*/  BRA `(.L_x_2936) ;  /* 0xfffefd3000007947 */ /* 0x000fca000383ffff */
.L_x_2812:
[----:B------:R-:W-:Y:S01]  /*222e0*/  MOV R2, RZ ;  /* 0x000000ff00027202 */ /* 0x000fe20000000f00 */
[----:B------:R-:W-:Y:S01]  /*222f0*/  IMAD.MOV.U32 R5, RZ, RZ, R4 ;  /* 0x000000ffff057224 */ /* 0x000fe200078e0004 */
[----:B------:R-:W-:Y:S01]  /*22300*/  MOV R3, 0x22330 ;  /* 0x0002233000037802 */ /* 0x000fe20000000f00 */
[----:B------:R-:W-:Y:S02]  /*22310*/  IMAD.MOV.U32 R216, RZ, RZ, 0x181f ;  /* 0x0000181fffd87424 */ /* 0x000fe400078e00ff */
[----:B------:R-:W-:Y:S05]  /*22320*/  CALL.REL.NOINC `($__internal_43_$__cuda_sm70_shflsync_idx_p) ;  /* 0x0000249000007944 */ /* 0x000fea0003c00000 */
[----:B------:R-:W-:Y:S01]  /*22330*/  MOV R145, R5 ;  /* 0x0000000500917202 */ /* 0x000fe20000000f00 */
[----:B------:R-:W-:-:S05]  /*22340*/  BRA `(.L_x_2937) ;  /* 0xffff08e000007947 */ /* 0x000fca000383ffff */
.L_x_2813:
[----:B------:R-:W-:Y:S01]  /*22350*/  MOV R2, RZ ;  /* 0x000000ff00027202 */ /* 0x000fe20000000f00 */
[----:B------:R-:W-:Y:S01]  /*22360*/  IMAD.MOV.U32 R5, RZ, RZ, R140 ;  /* 0x000000ffff057224 */ /* 0x000fe200078e008c */
[----:B------:R-:W-:Y:S01]  /*22370*/  MOV R3, 0x223a0 ;  /* 0x000223a000037802 */ /* 0x000fe20000000f00 */
[----:B------:R-:W-:Y:S02]  /*22380*/  IMAD.MOV.U32 R216, RZ, RZ, 0x181f ;  /* 0x0000181fffd87424 */ /* 0x000fe400078e00ff */
[----:B-12---:R-:W-:Y:S05]  /*22390*/  CALL.REL.NOINC `($__internal_43_$__cuda_sm70_shflsync_idx_p) ;  /* 0x0000242000007944 */ /* 0x006fea0003c00000 */
        /* <DEDUP_REMOVED lines=51> */
.L_x_2814:
[----:B------:R-:W-:Y:S01]  /*226d0*/  MOV R2, RZ ;  /* 0x000000ff00027202 */ /* 0x000fe20000000f00 */
[----:B------:R-:W-:Y:S01]  /*226e0*/  IMAD.MOV.U32 R5, RZ, RZ, R140 ;  /* 0x000000ffff057224 */ /* 0x000fe200078e008c */
[----:B------:R-:W-:Y:S01]  /*226f0*/  MOV R3, 0x22720 ;  /* 0x0002272000037802 */ /* 0x000fe20000000f00 */
[----:B------:R-:W-:Y:S02]  /*22700*/  IMAD.MOV.U32 R216, RZ, RZ, 0x1c1f ;  /* 0x00001c1fffd87424 */ /* 0x000fe400078e00ff */
[----:B------:R-:W-:Y:S05]  /*22710*/  CALL.REL.NOINC `($__internal_43_$__cuda_sm70_shflsync_idx_p) ;  /* 0x000020a000007944 */ /* 0x000fea0003c00000 */
[----:B------:R-:W-:-:S05]  /*22720*/  BRA `(.L_x_2939) ;  /* 0xffff086000007947 */ /* 0x000fca000383ffff */
.L_x_2819:
[----:B------:R-:W-:Y:S01]  /*22730*/  MOV R2, 0x1 ;  /* 0x0000000100027802 */ /* 0x000fe20000000f00 */
[----:B------:R-:W-:Y:S01]  /*22740*/  IMAD.MOV.U32 R5, RZ, RZ, R140 ;  /* 0x000000ffff057224 */ /* 0x000fe200078e008c */
[----:B------:R-:W-:Y:S01]  /*22750*/  MOV R3, 0x22780 ;  /* 0x0002278000037802 */ /* 0x000fe20000000f00 */
[----:B------:R-:W-:Y:S02]  /*22760*/  IMAD.MOV.U32 R216, RZ, RZ, 0x1c1f ;  /* 0x00001c1fffd87424 */ /* 0x000fe400078e00ff */
[----:B-1----:R-:W-:Y:S05]  /*22770*/  CALL.REL.NOINC `($__internal_43_$__cuda_sm70_shflsync_idx_p) ;  /* 0x0000204000007944 */ /* 0x002fea0003c00000 */
[----:B------:R-:W-:-:S05]  /*22780*/  BRA `(.L_x_2940) ;  /* 0xffff125000007947 */ /* 0x000fca000383ffff */
.L_x_2824:
[----:B------:R-:W-:Y:S02]  /*22790*/  MOV R3, 0x2 ;  /* 0x0000000200037802 */ /* 0x000fe40000000f00 */
[----:B------:R-:W-:Y:S02]  /*227a0*/  MOV R2, 0x227c0 ;  /* 0x000227c000027802 */ /* 0x000fe40000000f00 */
[----:B-12---:R-:W-:Y:S05]  /*227b0*/  CALL.REL.NOINC `($__internal_42_$__cuda_sm70_shflsync_bfly_p) ;  /* 0x00001fa000007944 */ /* 0x006fea0003c00000 */
[----:B------:R-:W-:Y:S01]  /*227c0*/  MOV R2, R141 ;  /* 0x0000008d00027202 */ /* 0x000fe20000000f00 */
[----:B------:R-:W-:-:S05]  /*227d0*/  BRA `(.L_x_2941) ;  /* 0xffff1ca000007947 */ /* 0x000fca000383ffff */
.L_x_2825:
[----:B------:R-:W-:Y:S02]  /*227e0*/  MOV R3, 0x1 ;  /* 0x0000000100037802 */ /* 0x000fe40000000f00 */
[----:B------:R-:W-:Y:S02]  /*227f0*/  MOV R2, 0x22810 ;  /* 0x0002281000027802 */ /* 0x000fe40000000f00 */
[----:B-12---:R-:W-:Y:S05]  /*22800*/  CALL.REL.NOINC `($__internal_42_$__cuda_sm70_shflsync_bfly_p) ;  /* 0x00001f5000007944 */ /* 0x006fea0003c00000 */
[----:B------:R-:W-:Y:S01]  /*22810*/  IMAD.MOV.U32 R3, RZ, RZ, 0x2 ;  /* 0x00000002ff037424 */ /* 0x000fe200078e00ff */
[----:B------:R-:W-:Y:S01]  /*22820*/  FMNMX.FTZ R5, R4, R141, !PT ;  /* 0x0000008d04057209 */ /* 0x000fe20007810000 */
[----:B------:R-:W-:Y:S01]  /*22830*/  IMAD.MOV.U32 R4, RZ, RZ, R8 ;  /* 0x000000ffff047224 */ /* 0x000fe200078e0008 */
[----:B------:R-:W-:Y:S02]  /*22840*/  MOV R2, 0x22860 ;  /* 0x0002286000027802 */ /* 0x000fe40000000f00 */
[----:B------:R-:W-:Y:S05]  /*22850*/  CALL.REL.NOINC `($__internal_42_$__cuda_sm70_shflsync_bfly_p) ;  /* 0x00001f0000007944 */ /* 0x000fea0003c00000 */
[----:B------:R-:W-:Y:S01]  /*22860*/  FMNMX.FTZ R4, R8, R141, !PT ;  /* 0x0000008d08047209 */ /* 0x000fe20007810000 */
[----:B------:R-:W-:Y:S01]  /*22870*/  IMAD.MOV.U32 R3, RZ, RZ, 0x1 ;  /* 0x00000001ff037424 */ /* 0x000fe200078e00ff */
[----:B------:R-:W-:Y:S02]  /*22880*/  MOV R2, 0x228a0 ;  /* 0x000228a000027802 */ /* 0x000fe40000000f00 */
[----:B------:R-:W-:Y:S05]  /*22890*/  CALL.REL.NOINC `($__internal_42_$__cuda_sm70_shflsync_bfly_p) ;  /* 0x00001ec000007944 */ /* 0x000fea0003c00000 */
[----:B------:R-:W-:Y:S01]  /*228a0*/  MOV R2, R141 ;  /* 0x0000008d00027202 */ /* 0x000fe20000000f00 */
[----:B------:R-:W-:-:S05]  /*228b0*/  BRA `(.L_x_2942) ;  /* 0xffff1c3000007947 */ /* 0x000fca000383ffff */
.L_x_2834:
[----:B------:R-:W-:Y:S01]  /*228c0*/  MOV R2, RZ ;  /* 0x000000ff00027202 */ /* 0x000fe20000000f00 */
[----:B------:R-:W-:Y:S01]  /*228d0*/  IMAD.MOV.U32 R5, RZ, RZ, R4 ;  /* 0x000000ffff057224 */ /* 0x000fe200078e0004 */
[----:B------:R-:W-:Y:S01]  /*228e0*/  MOV R3, 0x22910 ;  /* 0x0002291000037802 */ /* 0x000fe20000000f00 */
[----:B------:R-:W-:Y:S02]  /*228f0*/  IMAD.MOV.U32 R216, RZ, RZ, 0x181f ;  /* 0x0000181fffd87424 */ /* 0x000fe400078e00ff */
[----:B-1--4-:R-:W-:Y:S05]  /*22900*/  CALL.REL.NOINC `($__internal_43_$__cuda_sm70_shflsync_idx_p) ;  /* 0x00001eb000007944 */ /* 0x012fea0003c00000 */
[----:B------:R-:W-:Y:S01]  /*22910*/  MOV R21, R5 ;  /* 0x0000000500157202 */ /* 0x000fe20000000f00 */
[----:B------:R-:W-:-:S05]  /*22920*/  BRA `(.L_x_2943) ;  /* 0xffff395000007947 */ /* 0x000fca000383ffff */
.L_x_2835:
        /* <DEDUP_REMOVED lines=56> */
.L_x_2838:
[----:B------:R-:W-:Y:S01]  /*22cb0*/  MOV R2, RZ ;  /* 0x000000ff00027202 */ /* 0x000fe20000000f00 */
[----:B------:R-:W-:Y:S01]  /*22cc0*/  IMAD.MOV.U32 R5, RZ, RZ, R4 ;  /* 0x000000ffff057224 */ /* 0x000fe200078e0004 */
[----:B------:R-:W-:Y:S01]  /*22cd0*/  MOV R3, 0x22d00 ;  /* 0x00022d0000037802 */ /* 0x000fe20000000f00 */
[----:B------:R-:W-:Y:S02]  /*22ce0*/  IMAD.MOV.U32 R216, RZ, RZ, 0x181f ;  /* 0x0000181fffd87424 */ /* 0x000fe400078e00ff */
[----:B------:R-:W-:Y:S05]  /*22cf0*/  CALL.REL.NOINC `($__internal_43_$__cuda_sm70_shflsync_idx_p) ;  /* 0x00001ac000007944 */ /* 0x000fea0003c00000 */
[----:B------:R-:W-:Y:S01]  /*22d00*/  MOV R145, R5 ;  /* 0x0000000500917202 */ /* 0x000fe20000000f00 */
[----:B------:R-:W-:-:S05]  /*22d10*/  BRA `(.L_x_2945) ;  /* 0xffff42f000007947 */ /* 0x000fca000383ffff */
.L_x_2839:
        /* <DEDUP_REMOVED lines=56> */
.L_x_2840:
[----:B------:R-:W-:Y:S02]  /*230a0*/  MOV R3, 0x2 ;  /* 0x0000000200037802 */ /* 0x000fe40000000f00 */
[----:B------:R-:W-:Y:S02]  /*230b0*/  MOV R2, 0x230d0 ;  /* 0x000230d000027802 */ /* 0x000fe40000000f00 */
[----:B------:R-:W-:Y:S05]  /*230c0*/  CALL.REL.NOINC `($__internal_42_$__cuda_sm70_shflsync_bfly_p) ;  /* 0x0000169000007944 */ /* 0x000fea0003c00000 */
[----:B------:R-:W-:Y:S01]  /*230d0*/  MOV R2, R141 ;  /* 0x0000008d00027202 */ /* 0x000fe20000000f00 */
[----:B------:R-:W-:-:S05]  /*230e0*/  BRA `(.L_x_2947) ;  /* 0xffff44c000007947 */ /* 0x000fca000383ffff */
.L_x_2841:
[----:B------:R-:W-:Y:S02]  /*230f0*/  MOV R3, 0x1 ;  /* 0x0000000100037802 */ /* 0x000fe40000000f00 */
[----:B------:R-:W-:Y:S02]  /*23100*/  MOV R2, 0x23120 ;  /* 0x0002312000027802 */ /* 0x000fe40000000f00 */
[----:B------:R-:W-:Y:S05]  /*23110*/  CALL.REL.NOINC `($__internal_42_$__cuda_sm70_shflsync_bfly_p) ;  /* 0x0000164000007944 */ /* 0x000fea0003c00000 */
        /* <DEDUP_REMOVED lines=11> */
.L_x_2844:
[----:B--23--:R-:W-:Y:S01]  /*231d0*/  MOV R2, RZ ;  /* 0x000000ff00027202 */ /* 0x00cfe20000000f00 */
[----:B------:R-:W-:Y:S01]  /*231e0*/  IMAD.MOV.U32 R5, RZ, RZ, R4 ;  /* 0x000000ffff057224 */ /* 0x000fe200078e0004 */
[----:B------:R-:W-:Y:S01]  /*231f0*/  MOV R3, 0x23220 ;  /* 0x0002322000037802 */ /* 0x000fe20000000f00 */
[----:B------:R-:W-:Y:S02]  /*23200*/  IMAD.MOV.U32 R216, RZ, RZ, 0x181f ;  /* 0x0000181fffd87424 */ /* 0x000fe400078e00ff */
[----:B-1--4-:R-:W-:Y:S05]  /*23210*/  CALL.REL.NOINC `($__internal_43_$__cuda_sm70_shflsync_idx_p) ;  /* 0x000015a000007944 */ /* 0x012fea0003c00000 */
[----:B------:R-:W-:-:S05]  /*23220*/  BRA `(.L_x_2949) ;  /* 0xffff5ed000007947 */ /* 0x000fca000383ffff */
.L_x_2847:
[----:B------:R-:W-:Y:S01]  /*23230*/  MOV R2, RZ ;  /* 0x000000ff00027202 */ /* 0x000fe20000000f00 */
[----:B------:R-:W-:Y:S01]  /*23240*/  IMAD.MOV.U32 R5, RZ, RZ, R4 ;  /* 0x000000ffff057224 */ /* 0x000fe200078e0004 */
[----:B------:R-:W-:Y:S01]  /*23250*/  MOV R3, 0x23280 ;  /* 0x0002328000037802 */ /* 0x000fe20000000f00 */
[----:B------:R-:W-:Y:S02]  /*23260*/  IMAD.MOV.U32 R216, RZ, RZ, 0x181f ;  /* 0x0000181fffd87424 */ /* 0x000fe400078e00ff */
[----:B------:R-:W-:Y:S05]  /*23270*/  CALL.REL.NOINC `($__internal_43_$__cuda_sm70_shflsync_idx_p) ;  /* 0x0000154000007944 */ /* 0x000fea0003c00000 */
[----:B------:R-:W-:Y:S01]  /*23280*/  MOV R145, R5 ;  /* 0x0000000500917202 */ /* 0x000fe20000000f00 */
[----:B------:R-:W-:-:S05]  /*23290*/  BRA `(.L_x_2950) ;  /* 0xffff6b8000007947 */ /* 0x000fca000383ffff */
.L_x_2848:
[----:B------:R-:W-:Y:S01]  /*232a0*/  MOV R2, RZ ;  /* 0x000000ff00027202 */ /* 0x000fe20000000f00 */
[----:B------:R-:W-:Y:S01]  /*232b0*/  IMAD.MOV.U32 R5, RZ, RZ, R140 ;  /* 0x000000ffff057224 */ /* 0x000fe200078e008c */
[----:B------:R-:W-:Y:S01]  /*232c0*/  MOV R3, 0x232f0 ;  /* 0x000232f000037802 */ /* 0x000fe20000000f00 */
[----:B------:R-:W-:Y:S02]  /*232d0*/  IMAD.MOV.U32 R216, RZ, RZ, 0x181f ;  /* 0x0000181fffd87424 */ /* 0x000fe400078e00ff */
[----:B-12---:R-:W-:Y:S05]  /*232e0*/  CALL.REL.NOINC `($__internal_43_$__cuda_sm70_shflsync_idx_p) ;  /* 0x000014d000007944 */ /* 0x006fea0003c00000 */
        /* <DEDUP_REMOVED lines=13> */
[----:B-1----:R-:W-:Y:S05]  /*233c0*/  CALL.REL.NOINC `($__internal_43_$__cuda_sm70_shflsync_idx_p) ;  /* 0x000013f000007944 */ /* 0x002fea0003c00000 */
[----:B------:R-:W-:Y:S01]  /*233d0*/  MOV R2, 0x1 ;  /* 0x0000000100027802 */ /* 0x000fe20000000f00 */
[----:B------:R-:W-:Y:S01]  /*233e0*/  IMAD.MOV.U32 R145, RZ, RZ, R5 ;  /* 0x000000ffff917224 */ /* 0x000fe200078e0005 */
[----:B------:R-:W-:Y:S01]  /*233f0*/  MOV R216, 0x181f ;  /* 0x0000181f00d87802 */ /* 0x000fe20000000f00 */
[----:B------:R-:W-:Y:S01]  /*23400*/  IMAD.MOV.U32 R5, RZ, RZ, R140 ;  /* 0x000000ffff057224 */ /* 0x000fe200078e008c */
[----:B------:R-:W-:Y:S02]  /*23410*/  MOV R3, 0x23430 ;  /* 0x0002343000037802 */ /* 0x000fe40000000f00 */
[----:B------:R-:W-:Y:S05]  /*23420*/  CALL.REL.NOINC `($__internal_43_$__cuda_sm70_shflsync_idx_p) ;  /* 0x0000139000007944 */ /* 0x000fea0003c00000 */
        /* <DEDUP_REMOVED lines=20> */
[----:B------:R-:W-:-:S05]  /*23570*/  BRA `(.L_x_2951) ;  /* 0xffff69d000007947 */ /* 0x000fca000383ffff */
.L_x_2849:
[----:B------:R-:W-:Y:S01]  /*23580*/  MOV R2, RZ ;  /* 0x000000ff00027202 */ /* 0x000fe20000000f00 */
[----:B------:R-:W-:Y:S01]  /*23590*/  IMAD.MOV.U32 R5, RZ, RZ, R140 ;  /* 0x000000ffff057224 */ /* 0x000fe200078e008c */
[----:B------:R-:W-:Y:S01]  /*235a0*/  MOV R3, 0x235d0 ;  /* 0x000235d000037802 */ /* 0x000fe20000000f00 */
[----:B------:R-:W-:Y:S02]  /*235b0*/  IMAD.MOV.U32 R216, RZ, RZ, 0x1c1f ;  /* 0x00001c1fffd87424 */ /* 0x000fe400078e00ff */
[----:B------:R-:W-:Y:S05]  /*235c0*/  CALL.REL.NOINC `($__internal_43_$__cuda_sm70_shflsync_idx_p) ;  /* 0x000011f000007944 */ /* 0x000fea0003c00000 */
[----:B------:R-:W-:-:S05]  /*235d0*/  BRA `(.L_x_2952) ;  /* 0xffff6b0000007947 */ /* 0x000fca000383ffff */
.L_x_2854:
[----:B------:R-:W-:Y:S01]  /*235e0*/  MOV R2, 0x1 ;  /* 0x0000000100027802 */ /* 0x000fe20000000f00 */
[----:B------:R-:W-:Y:S01]  /*235f0*/  IMAD.MOV.U32 R5, RZ, RZ, R140 ;  /* 0x000000ffff057224 */ /* 0x000fe200078e008c */
[----:B------:R-:W-:Y:S01]  /*23600*/  MOV R3, 0x23630 ;  /* 0x0002363000037802 */ /* 0x000fe20000000f00 */
[----:B------:R-:W-:Y:S02]  /*23610*/  IMAD.MOV.U32 R216, RZ, RZ, 0x1c1f ;  /* 0x00001c1fffd87424 */ /* 0x000fe400078e00ff */
[----:B-1----:R-:W-:Y:S05]  /*23620*/  CALL.REL.NOINC `($__internal_43_$__cuda_sm70_shflsync_idx_p) ;  /* 0x0000119000007944 */ /* 0x002fea0003c00000 */
[----:B------:R-:W-:-:S05]  /*23630*/  BRA `(.L_x_2953) ;  /* 0xffff74f000007947 */ /* 0x000fca000383ffff */
.L_x_2859:
[----:B------:R-:W-:Y:S02]  /*23640*/  MOV R3, 0x2 ;  /* 0x0000000200037802 */ /* 0x000fe40000000f00 */
[----:B------:R-:W-:Y:S02]  /*23650*/  MOV R2, 0x23670 ;  /* 0x0002367000027802 */ /* 0x000fe40000000f00 */
[----:B-12---:R-:W-:Y:S05]  /*23660*/  CALL.REL.NOINC `($__internal_42_$__cuda_sm70_shflsync_bfly_p) ;  /* 0x000010f000007944 */ /* 0x006fea0003c00000 */
[----:B------:R-:W-:Y:S01]  /*23670*/  MOV R2, R141 ;  /* 0x0000008d00027202 */ /* 0x000fe20000000f00 */
[----:B------:R-:W-:-:S05]  /*23680*/  BRA `(.L_x_2954) ;  /* 0xffff7f4000007947 */ /* 0x000fca000383ffff */
.L_x_2860:
        /* <DEDUP_REMOVED lines=14> */
.L_x_2862:
[----:B------:R-:W-:Y:S01]  /*23770*/  IMAD.MOV.U32 R4, RZ, RZ, R215 ;  /* 0x000000ffff047224 */ /* 0x000fe200078e00d7 */
[----:B------:R-:W-:-:S02]  /*23780*/  MOV R3, 0x2 ;  /* 0x0000000200037802 */ /* 0x000fc40000000f00 */
[----:B------:R-:W-:Y:S02]  /*23790*/  MOV R2, 0x237b0 ;  /* 0x000237b000027802 */ /* 0x000fe40000000f00 */
[----:B------:R-:W-:Y:S05]  /*237a0*/  CALL.REL.NOINC `($__internal_42_$__cuda_sm70_shflsync_bfly_p) ;  /* 0x00000fb000007944 */ /* 0x000fea0003c00000 */
[----:B------:R-:W-:Y:S01]  /*237b0*/  MOV R2, R141 ;  /* 0x0000008d00027202 */ /* 0x000fe20000000f00 */
[----:B------:R-:W-:Y:S05]  /*237c0*/  BRA `(.L_x_2956) ;  /* 0xffff979000007947 */ /* 0x000fea000383ffff */
.L_x_2863:
[----:B------:R-:W-:Y:S01]  /*237d0*/  IMAD.MOV.U32 R4, RZ, RZ, R6 ;  /* 0x000000ffff047224 */ /* 0x000fe200078e0006 */
[----:B------:R-:W-:Y:S02]  /*237e0*/  MOV R3, 0x1 ;  /* 0x0000000100037802 */ /* 0x000fe40000000f00 */
[----:B------:R-:W-:Y:S02]  /*237f0*/  MOV R2, 0x23810 ;  /* 0x0002381000027802 */ /* 0x000fe40000000f00 */
[----:B-1----:R-:W-:Y:S05]  /*23800*/  CALL.REL.NOINC `($__internal_42_$__cuda_sm70_shflsync_bfly_p) ;  /* 0x00000f5000007944 */ /* 0x002fea0003c00000 */
[----:B------:R-:W-:Y:S01]  /*23810*/  FADD.FTZ R6, R6, R141 ;  /* 0x0000008d06067221 */ /* 0x000fe20000010000 */
[----:B------:R-:W-:Y:S02]  /*23820*/  MOV R4, R236 ;  /* 0x000000ec00047202 */ /* 0x000fe40000000f00 */
[----:B------:R-:W-:Y:S02]  /*23830*/  MOV R3, 0x2 ;  /* 0x0000000200037802 */ /* 0x000fe40000000f00 */
[----:B------:R-:W-:Y:S02]  /*23840*/  MOV R2, 0x23860 ;  /* 0x0002386000027802 */ /* 0x000fe40000000f00 */
[----:B------:R-:W-:Y:S05]  /*23850*/  CALL.REL.NOINC `($__internal_42_$__cuda_sm70_shflsync_bfly_p) ;  /* 0x00000f0000007944 */ /* 0x000fea0003c00000 */
[----:B------:R-:W-:Y:S01]  /*23860*/  FADD.FTZ R4, R236, R141 ;  /* 0x0000008dec047221 */ /* 0x000fe20000010000 */
[----:B------:R-:W-:-:S02]  /*23870*/  MOV R3, 0x1 ;  /* 0x0000000100037802 */ /* 0x000fc40000000f00 */
[----:B------:R-:W-:Y:S02]  /*23880*/  MOV R2, 0x238a0 ;  /* 0x000238a000027802 */ /* 0x000fe40000000f00 */
[----:B------:R-:W-:Y:S05]  /*23890*/  CALL.REL.NOINC `($__internal_42_$__cuda_sm70_shflsync_bfly_p) ;  /* 0x00000ec000007944 */ /* 0x000fea0003c00000 */
[----:B------:R-:W-:Y:S01]  /*238a0*/  MOV R2, R141 ;  /* 0x0000008d00027202 */ /* 0x000fe20000000f00 */
[----:B------:R-:W-:Y:S05]  /*238b0*/  BRA `(.L_x_2957) ;  /* 0xffff971000007947 */ /* 0x000fea000383ffff */
.L_x_2870:
[----:B--234-:R-:W-:Y:S01]  /*238c0*/  IMAD.MOV.U32 R5, RZ, RZ, R8 ;  /* 0x000000ffff057224 */ /* 0x01cfe200078e0008 */
[----:B------:R-:W-:Y:S01]  /*238d0*/  MOV R2, RZ ;  /* 0x000000ff00027202 */ /* 0x000fe20000000f00 */
[----:B------:R-:W-:Y:S01]  /*238e0*/  IMAD.MOV.U32 R216, RZ, RZ, 0x181f ;  /* 0x0000181fffd87424 */ /* 0x000fe200078e00ff */
[----:B------:R-:W-:Y:S02]  /*238f0*/  MOV R3, 0x23910 ;  /* 0x0002391000037802 */ /* 0x000fe40000000f00 */
[----:B-1----:R-:W-:Y:S05]  /*23900*/  CALL.REL.NOINC `($__internal_43_$__cuda_sm70_shflsync_idx_p) ;  /* 0x00000eb000007944 */ /* 0x002fea0003c00000 */
[----:B------:R-:W-:Y:S01]  /*23910*/  MOV R14, R5 ;  /* 0x00000005000e7202 */ /* 0x000fe20000000f00 */
[----:B------:R-:W-:Y:S05]  /*23920*/  BRA `(.L_x_2958) ;  /* 0xffffaaa000007947 */ /* 0x000fea000383ffff */
.L_x_2871:
[----:B------:R-:W-:Y:S01]  /*23930*/  IMAD.MOV.U32 R5, RZ, RZ, R9 ;  /* 0x000000ffff057224 */ /* 0x000fe200078e0009 */
[----:B------:R-:W-:Y:S01]  /*23940*/  MOV R2, RZ ;  /* 0x000000ff00027202 */ /* 0x000fe20000000f00 */
[----:B------:R-:W-:Y:S01]  /*23950*/  IMAD.MOV.U32 R216, RZ, RZ, 0x181f ;  /* 0x0000181fffd87424 */ /* 0x000fe200078e00ff */
[----:B------:R-:W-:Y:S02]  /*23960*/  MOV R3, 0x23980 ;  /* 0x0002398000037802 */ /* 0x000fe40000000f00 */
[----:B-123--:R-:W-:Y:S05]  /*23970*/  CALL.REL.NOINC `($__internal_43_$__cuda_sm70_shflsync_idx_p) ;  /* 0x00000e4000007944 */ /* 0x00efea0003c00000 */
[----:B------:R-:W-:Y:S01]  /*23980*/  MOV R2, R5 ;  /* 0x0000000500027202 */ /* 0x000fe20000000f00 */
[----:B------:R-:W-:Y:S05]  /*23990*/  BRA `(.L_x_2959) ;  /* 0xffffaa5000007947 */ /* 0x000fea000383ffff */
.L_x_2874:
[----:B------:R-:W-:Y:S01]  /*239a0*/  IMAD.MOV.U32 R5, RZ, RZ, R8 ;  /* 0x000000ffff057224 */ /* 0x000fe200078e0008 */
[----:B--2---:R-:W-:Y:S01]  /*239b0*/  MOV R2, 0x1 ;  /* 0x0000000100027802 */ /* 0x004fe20000000f00 */
[----:B------:R-:W-:Y:S01]  /*239c0*/  IMAD.MOV.U32 R216, RZ, RZ, 0x181f ;  /* 0x0000181fffd87424 */ /* 0x000fe200078e00ff */
[----:B------:R-:W-:-:S02]  /*239d0*/  MOV R3, 0x239f0 ;  /* 0x000239f000037802 */ /* 0x000fc40000000f00 */
[----:B-1-34-:R-:W-:Y:S05]  /*239e0*/  CALL.REL.NOINC `($__internal_43_$__cuda_sm70_shflsync_idx_p) ;  /* 0x00000dd000007944 */ /* 0x01afea0003c00000 */
[----:B------:R-:W-:Y:S01]  /*239f0*/  IMAD.MOV.U32 R14, RZ, RZ, R5 ;  /* 0x000000ffff0e7224 */ /* 0x000fe200078e0005 */
[----:B------:R-:W-:Y:S01]  /*23a00*/  MOV R2, 0x1 ;  /* 0x0000000100027802 */ /* 0x000fe20000000f00 */
[----:B------:R-:W-:Y:S01]  /*23a10*/  IMAD.MOV.U32 R5, RZ, RZ, R9 ;  /* 0x000000ffff057224 */ /* 0x000fe200078e0009 */
[----:B------:R-:W-:-:S02]  /*23a20*/  MOV R216, 0x181f ;  /* 0x0000181f00d87802 */ /* 0x000fc40000000f00 */
[----:B------:R-:W-:Y:S02]  /*23a30*/  MOV R3, 0x23a50 ;  /* 0x00023a5000037802 */ /* 0x000fe40000000f00 */
[----:B------:R-:W-:Y:S05]  /*23a40*/  CALL.REL.NOINC `($__internal_43_$__cuda_sm70_shflsync_idx_p) ;  /* 0x00000d7000007944 */ /* 0x000fea0003c00000 */
[----:B------:R-:W-:Y:S01]  /*23a50*/  MOV R2, R5 ;  /* 0x0000000500027202 */ /* 0x000fe20000000f00 */
[----:B------:R-:W-:Y:S05]  /*23a60*/  BRA `(.L_x_2960) ;  /* 0xffffaa7000007947 */ /* 0x000fea000383ffff */
.L_x_2877:
[----:B------:R-:W-:Y:S01]  /*23a70*/  IMAD.MOV.U32 R5, RZ, RZ, R8 ;  /* 0x000000ffff057224 */ /* 0x000fe200078e0008 */
[----:B--2---:R-:W-:Y:S01]  /*23a80*/  MOV R2, 0x2 ;  /* 0x0000000200027802 */ /* 0x004fe20000000f00 */
[----:B------:R-:W-:Y:S01]  /*23a90*/  IMAD.MOV.U32 R216, RZ, RZ, 0x181f ;  /* 0x0000181fffd87424 */ /* 0x000fe200078e00ff */
[----:B------:R-:W-:Y:S02]  /*23aa0*/  MOV R3, 0x23ac0 ;  /* 0x00023ac000037802 */ /* 0x000fe40000000f00 */
[----:B-1-34-:R-:W-:Y:S05]  /*23ab0*/  CALL.REL.NOINC `($__internal_43_$__cuda_sm70_shflsync_idx_p) ;  /* 0x00000d0000007944 */ /* 0x01afea0003c00000 */
[----:B------:R-:W-:Y:S01]  /*23ac0*/  MOV R14, R5 ;  /* 0x00000005000e7202 */ /* 0x000fe20000000f00 */
[----:B------:R-:W-:Y:S05]  /*23ad0*/  BRA `(.L_x_2961) ;  /* 0xffffaaf000007947 */ /* 0x000fea000383ffff */
.L_x_2878:
[----:B------:R-:W-:Y:S01]  /*23ae0*/  IMAD.MOV.U32 R5, RZ, RZ, R9 ;  /* 0x000000ffff057224 */ /* 0x000fe200078e0009 */
[----:B--2---:R-:W-:Y:S01]  /*23af0*/  MOV R2, 0x2 ;  /* 0x0000000200027802 */ /* 0x004fe20000000f00 */
[----:B------:R-:W-:Y:S01]  /*23b00*/  IMAD.MOV.U32 R216, RZ, RZ, 0x181f ;  /* 0x0000181fffd87424 */ /* 0x000fe200078e00ff */
[----:B------:R-:W-:Y:S02]  /*23b10*/  MOV R3, 0x23b30 ;  /* 0x00023b3000037802 */ /* 0x000fe40000000f00 */
[----:B-1-34-:R-:W-:Y:S05]  /*23b20*/  CALL.REL.NOINC `($__internal_43_$__cuda_sm70_shflsync_idx_p) ;  /* 0x00000c9000007944 */ /* 0x01afea0003c00000 */
[----:B------:R-:W-:Y:S01]  /*23b30*/  MOV R2, R5 ;  /* 0x0000000500027202 */ /* 0x000fe20000000f00 */
[----:B------:R-:W-:Y:S05]  /*23b40*/  BRA `(.L_x_2962) ;  /* 0xffffaaa000007947 */ /* 0x000fea000383ffff */
.L_x_2881:
[----:B------:R-:W-:Y:S01]  /*23b50*/  IMAD.MOV.U32 R5, RZ, RZ, R8 ;  /* 0x000000ffff057224 */ /* 0x000fe200078e0008 */
[----:B---34-:R-:W-:Y:S01]  /*23b60*/  MOV R2, 0x3 ;  /* 0x0000000300027802 */ /* 0x018fe20000000f00 */
[----:B------:R-:W-:Y:S01]  /*23b70*/  IMAD.MOV.U32 R216, RZ, RZ, 0x181f ;  /* 0x0000181fffd87424 */ /* 0x000fe200078e00ff */
[----:B------:R-:W-:-:S02]  /*23b80*/  MOV R3, 0x23ba0 ;  /* 0x00023ba000037802 */ /* 0x000fc40000000f00 */
[----:B-12---:R-:W-:Y:S05]  /*23b90*/  CALL.REL.NOINC `($__internal_43_$__cuda_sm70_shflsync_idx_p) ;  /* 0x00000c2000007944 */ /* 0x006fea0003c00000 */
[----:B------:R-:W-:Y:S01]  /*23ba0*/  IMAD.MOV.U32 R8, RZ, RZ, R5 ;  /* 0x000000ffff087224 */ /* 0x000fe200078e0005 */
[----:B------:R-:W-:Y:S01]  /*23bb0*/  MOV R2, 0x3 ;  /* 0x0000000300027802 */ /* 0x000fe20000000f00 */
[----:B------:R-:W-:Y:S01]  /*23bc0*/  IMAD.MOV.U32 R5, RZ, RZ, R9 ;  /* 0x000000ffff057224 */ /* 0x000fe200078e0009 */
[----:B------:R-:W-:-:S02]  /*23bd0*/  MOV R216, 0x181f ;  /* 0x0000181f00d87802 */ /* 0x000fc40000000f00 */
[----:B------:R-:W-:Y:S02]  /*23be0*/  MOV R3, 0x23c00 ;  /* 0x00023c0000037802 */ /* 0x000fe40000000f00 */
[----:B------:R-:W-:Y:S05]  /*23bf0*/  CALL.REL.NOINC `($__internal_43_$__cuda_sm70_shflsync_idx_p) ;  /* 0x00000bc000007944 */ /* 0x000fea0003c00000 */
[----:B------:R-:W-:Y:S05]  /*23c00*/  BRA `(.L_x_2963) ;  /* 0xffffaae000007947 */ /* 0x000fea000383ffff */
.L_x_2883:
[----:B------:R-:W-:Y:S01]  /*23c10*/  IMAD.MOV.U32 R5, RZ, RZ, R6 ;  /* 0x000000ffff057224 */ /* 0x000fe200078e0006 */
[----:B------:R-:W-:Y:S01]  /*23c20*/  MOV R2, RZ ;  /* 0x000000ff00027202 */ /* 0x000fe20000000f00 */
[----:B------:R-:W-:Y:S01]  /*23c30*/  IMAD.MOV.U32 R216, RZ, RZ, 0x1c1f ;  /* 0x00001c1fffd87424 */ /* 0x000fe200078e00ff */
[----:B------:R-:W-:Y:S02]  /*23c40*/  MOV R3, 0x23c60 ;  /* 0x00023c6000037802 */ /* 0x000fe40000000f00 */
[----:B------:R-:W-:Y:S05]  /*23c50*/  CALL.REL.NOINC `($__internal_43_$__cuda_sm70_shflsync_idx_p) ;  /* 0x00000b6000007944 */ /* 0x000fea0003c00000 */
[----:B------:R-:W-:Y:S01]  /*23c60*/  MOV R4, R5 ;  /* 0x0000000500047202 */ /* 0x000fe20000000f00 */
[----:B------:R-:W-:Y:S05]  /*23c70*/  BRA `(.L_x_2964) ;  /* 0xffffad6000007947 */ /* 0x000fea000383ffff */
.L_x_2884:
[----:B------:R-:W-:Y:S01]  /*23c80*/  IMAD.MOV.U32 R5, RZ, RZ, R16 ;  /* 0x000000ffff057224 */ /* 0x000fe200078e0010 */
[----:B------:R-:W-:Y:S01]  /*23c90*/  MOV R2, RZ ;  /* 0x000000ff00027202 */ /* 0x000fe20000000f00 */
[----:B------:R-:W-:Y:S01]  /*23ca0*/  IMAD.MOV.U32 R216, RZ, RZ, 0x1c1f ;  /* 0x00001c1fffd87424 */ /* 0x000fe200078e00ff */
[----:B------:R-:W-:Y:S02]  /*23cb0*/  MOV R3, 0x23cd0 ;  /* 0x00023cd000037802 */ /* 0x000fe40000000f00 */
[----:B-12---:R-:W-:Y:S05]  /*23cc0*/  CALL.REL.NOINC `($__internal_43_$__cuda_sm70_shflsync_idx_p) ;  /* 0x00000af000007944 */ /* 0x006fea0003c00000 */
[----:B------:R-:W-:Y:S01]  /*23cd0*/  MOV R2, R5 ;  /* 0x0000000500027202 */ /* 0x000fe20000000f00 */
[----:B------:R-:W-:Y:S05]  /*23ce0*/  BRA `(.L_x_2965) ;  /* 0xffffad1000007947 */ /* 0x000fea000383ffff */
.L_x_2887:
[----:B------:R-:W-:Y:S01]  /*23cf0*/  IMAD.MOV.U32 R5, RZ, RZ, R6 ;  /* 0x000000ffff057224 */ /* 0x000fe200078e0006 */
[----:B----4-:R-:W-:Y:S01]  /*23d00*/  MOV R2, 0x1 ;  /* 0x0000000100027802 */ /* 0x010fe20000000f00 */
[----:B------:R-:W-:Y:S01]  /*23d10*/  IMAD.MOV.U32 R216, RZ, RZ, 0x1c1f ;  /* 0x00001c1fffd87424 */ /* 0x000fe200078e00ff */
[----:B------:R-:W-:-:S02]  /*23d20*/  MOV R3, 0x23d40 ;  /* 0x00023d4000037802 */ /* 0x000fc40000000f00 */
[----:B-123--:R-:W-:Y:S05]  /*23d30*/  CALL.REL.NOINC `($__internal_43_$__cuda_sm70_shflsync_idx_p) ;  /* 0x00000a8000007944 */ /* 0x00efea0003c00000 */
        /* <DEDUP_REMOVED lines=8> */
.L_x_2891:
[----:B------:R-:W-:Y:S01]  /*23dc0*/  IMAD.MOV.U32 R5, RZ, RZ, R6 ;  /* 0x000000ffff057224 */ /* 0x000fe200078e0006 */
[----:B------:R-:W-:Y:S01]  /*23dd0*/  MOV R2, RZ ;  /* 0x000000ff00027202 */ /* 0x000fe20000000f00 */
[----:B------:R-:W-:Y:S01]  /*23de0*/  IMAD.MOV.U32 R216, RZ, RZ, 0x181f ;  /* 0x0000181fffd87424 */ /* 0x000fe200078e00ff */
[----:B------:R-:W-:Y:S02]  /*23df0*/  MOV R3, 0x23e10 ;  /* 0x00023e1000037802 */ /* 0x000fe40000000f00 */
[----:B------:R-:W-:Y:S05]  /*23e00*/  CALL.REL.NOINC `($__internal_43_$__cuda_sm70_shflsync_idx_p) ;  /* 0x000009b000007944 */ /* 0x000fea0003c00000 */
[----:B------:R-:W-:Y:S01]  /*23e10*/  MOV R14, R5 ;  /* 0x00000005000e7202 */ /* 0x000fe20000000f00 */
[----:B------:R-:W-:Y:S05]  /*23e20*/  BRA `(.L_x_2967) ;  /* 0xffffc1b000007947 */ /* 0x000fea000383ffff */
.L_x_2892:
[----:B------:R-:W-:Y:S01]  /*23e30*/  IMAD.MOV.U32 R5, RZ, RZ, R9 ;  /* 0x000000ffff057224 */ /* 0x000fe200078e0009 */
[----:B------:R-:W-:Y:S01]  /*23e40*/  MOV R2, RZ ;  /* 0x000000ff00027202 */ /* 0x000fe20000000f00 */
[----:B------:R-:W-:Y:S01]  /*23e50*/  IMAD.MOV.U32 R216, RZ, RZ, 0x181f ;  /* 0x0000181fffd87424 */ /* 0x000fe200078e00ff */
[----:B------:R-:W-:Y:S02]  /*23e60*/  MOV R3, 0x23e80 ;  /* 0x00023e8000037802 */ /* 0x000fe40000000f00 */
[----:B-12---:R-:W-:Y:S05]  /*23e70*/  CALL.REL.NOINC `($__internal_43_$__cuda_sm70_shflsync_idx_p) ;  /* 0x0000094000007944 */ /* 0x006fea0003c00000 */
[----:B------:R-:W-:Y:S01]  /*23e80*/  MOV R2, R5 ;  /* 0x0000000500027202 */ /* 0x000fe20000000f00 */
[----:B------:R-:W-:Y:S05]  /*23e90*/  BRA `(.L_x_2968) ;  /* 0xffffc16000007947 */ /* 0x000fea000383ffff */
.L_x_2895:
[----:B------:R-:W-:Y:S01]  /*23ea0*/  IMAD.MOV.U32 R5, RZ, RZ, R6 ;  /* 0x000000ffff057224 */ /* 0x000fe200078e0006 */
[----:B--2-4-:R-:W-:Y:S01]  /*23eb0*/  MOV R2, 0x1 ;  /* 0x0000000100027802 */ /* 0x014fe20000000f00 */
[----:B------:R-:W-:Y:S01]  /*23ec0*/  IMAD.MOV.U32 R216, RZ, RZ, 0x181f ;  /* 0x0000181fffd87424 */ /* 0x000fe200078e00ff */
[----:B------:R-:W-:-:S02]  /*23ed0*/  MOV R3, 0x23ef0 ;  /* 0x00023ef000037802 */ /* 0x000fc40000000f00 */
[----:B-1-3--:R-:W-:Y:S05]  /*23ee0*/  CALL.REL.NOINC `($__internal_43_$__cuda_sm70_shflsync_idx_p) ;  /* 0x000008d000007944 */ /* 0x00afea0003c00000 */
        /* <DEDUP_REMOVED lines=8> */
.L_x_2898:
[----:B------:R-:W-:Y:S01]  /*23f70*/  IMAD.MOV.U32 R5, RZ, RZ, R6 ;  /* 0x000000ffff057224 */ /* 0x000fe200078e0006 */
[----:B-1--4-:R-:W-:Y:S01]  /*23f80*/  MOV R2, 0x2 ;  /* 0x0000000200027802 */ /* 0x012fe20000000f00 */
[----:B------:R-:W-:Y:S01]  /*23f90*/  IMAD.MOV.U32 R216, RZ, RZ, 0x181f ;  /* 0x0000181fffd87424 */ /* 0x000fe200078e00ff */
[----:B------:R-:W-:Y:S02]  /*23fa0*/  MOV R3, 0x23fc0 ;  /* 0x00023fc000037802 */ /* 0x000fe40000000f00 */
[----:B--23--:R-:W-:Y:S05]  /*23fb0*/  CALL.REL.NOINC `($__internal_43_$__cuda_sm70_shflsync_idx_p) ;  /* 0x0000080000007944 */ /* 0x00cfea0003c00000 */
[----:B------:R-:W-:Y:S01]  /*23fc0*/  MOV R14, R5 ;  /* 0x00000005000e7202 */ /* 0x000fe20000000f00 */
[----:B------:R-:W-:Y:S05]  /*23fd0*/  BRA `(.L_x_2970) ;  /* 0xffffc21000007947 */ /* 0x000fea000383ffff */
.L_x_2899:
[----:B------:R-:W-:Y:S01]  /*23fe0*/  IMAD.MOV.U32 R5, RZ, RZ, R9 ;  /* 0x000000ffff057224 */ /* 0x000fe200078e0009 */
[----:B----4-:R-:W-:Y:S01]  /*23ff0*/  MOV R2, 0x2 ;  /* 0x0000000200027802 */ /* 0x010fe20000000f00 */
[----:B------:R-:W-:Y:S01]  /*24000*/  IMAD.MOV.U32 R216, RZ, RZ, 0x181f ;  /* 0x0000181fffd87424 */ /* 0x000fe200078e00ff */
[----:B------:R-:W-:Y:S02]  /*24010*/  MOV R3, 0x24030 ;  /* 0x0002403000037802 */ /* 0x000fe40000000f00 */
[----:B-123--:R-:W-:Y:S05]  /*24020*/  CALL.REL.NOINC `($__internal_43_$__cuda_sm70_shflsync_idx_p) ;  /* 0x0000079000007944 */ /* 0x00efea0003c00000 */
[----:B------:R-:W-:Y:S01]  /*24030*/  MOV R2, R5 ;  /* 0x0000000500027202 */ /* 0x000fe20000000f00 */
[----:B------:R-:W-:Y:S05]  /*24040*/  BRA `(.L_x_2971) ;  /* 0xffffc1c000007947 */ /* 0x000fea000383ffff */
.L_x_2902:
[----:B------:R-:W-:Y:S01]  /*24050*/  IMAD.MOV.U32 R5, RZ, RZ, R6 ;  /* 0x000000ffff057224 */ /* 0x000fe200078e0006 */
[----:B-1----:R-:W-:Y:S01]  /*24060*/  MOV R2, 0x3 ;  /* 0x0000000300027802 */ /* 0x002fe20000000f00 */
[----:B------:R-:W-:Y:S01]  /*24070*/  IMAD.MOV.U32 R216, RZ, RZ, 0x181f ;  /* 0x0000181fffd87424 */ /* 0x000fe200078e00ff */
[----:B------:R-:W-:-:S02]  /*24080*/  MOV R3, 0x240a0 ;  /* 0x000240a000037802 */ /* 0x000fc40000000f00 */
[----:B--234-:R-:W-:Y:S05]  /*24090*/  CALL.REL.NOINC `($__internal_43_$__cuda_sm70_shflsync_idx_p) ;  /* 0x0000072000007944 */ /* 0x01cfea0003c00000 */
        /* <DEDUP_REMOVED lines=8> */
.L_x_2904:
[----:B------:R-:W-:Y:S01]  /*24120*/  IMAD.MOV.U32 R5, RZ, RZ, R70 ;  /* 0x000000ffff057224 */ /* 0x000fe200078e0046 */
[----:B------:R-:W-:Y:S01]  /*24130*/  MOV R2, RZ ;  /* 0x000000ff00027202 */ /* 0x000fe20000000f00 */
[----:B------:R-:W-:Y:S01]  /*24140*/  IMAD.MOV.U32 R216, RZ, RZ, 0x1f ;  /* 0x0000001fffd87424 */ /* 0x000fe200078e00ff */
[----:B------:R-:W-:Y:S02]  /*24150*/  MOV R3, 0x24170 ;  /* 0x0002417000037802 */ /* 0x000fe40000000f00 */
[----:B------:R-:W-:Y:S05]  /*24160*/  CALL.REL.NOINC `($__internal_43_$__cuda_sm70_shflsync_idx_p) ;  /* 0x0000065000007944 */ /* 0x000fea0003c00000 */
[----:B------:R-:W-:Y:S01]  /*24170*/  MOV R10, R5 ;  /* 0x00000005000a7202 */ /* 0x000fe20000000f00 */
[----:B------:R-:W-:Y:S05]  /*24180*/  BRA `(.L_x_2973) ;  /* 0xffffc33000007947 */ /* 0x000fea000383ffff */
.L_x_2905:
[----:B------:R-:W-:Y:S01]  /*24190*/  IMAD.MOV.U32 R5, RZ, RZ, R70 ;  /* 0x000000ffff057224 */ /* 0x000fe200078e0046 */
[----:B------:R-:W-:Y:S01]  /*241a0*/  MOV R2, 0x1 ;  /* 0x0000000100027802 */ /* 0x000fe20000000f00 */
[----:B------:R-:W-:Y:S01]  /*241b0*/  IMAD.MOV.U32 R216, RZ, RZ, 0x1f ;  /* 0x0000001fffd87424 */ /* 0x000fe200078e00ff */
[----:B------:R-:W-:Y:S02]  /*241c0*/  MOV R3, 0x241e0 ;  /* 0x000241e000037802 */ /* 0x000fe40000000f00 */
[----:B-12---:R-:W-:Y:S05]  /*241d0*/  CALL.REL.NOINC `($__internal_43_$__cuda_sm70_shflsync_idx_p) ;  /* 0x000005e000007944 */ /* 0x006fea0003c00000 */
[----:B------:R-:W-:Y:S01]  /*241e0*/  MOV R9, R5 ;  /* 0x0000000500097202 */ /* 0x000fe20000000f00 */
[----:B------:R-:W-:Y:S05]  /*241f0*/  BRA `(.L_x_2974) ;  /* 0xffffc2e000007947 */ /* 0x000fea000383ffff */
.L_x_2906:
[----:B------:R-:W-:Y:S02]  /*24200*/  MOV R3, 0x1 ;  /* 0x0000000100037802 */ /* 0x000fe40000000f00 */
[----:B------:R-:W-:-:S02]  /*24210*/  MOV R4, 0x24230 ;  /* 0x0002423000047802 */ /* 0x000fc40000000f00 */
[----:B-1234-:R-:W-:Y:S05]  /*24220*/  CALL.REL.NOINC `($__internal_44_$__cuda_sm70_shflsync_up_p) ;  /* 0x000005f000007944 */ /* 0x01efea0003c00000 */
[----:B------:R-:W-:Y:S05]  /*24230*/  BRA `(.L_x_2975) ;  /* 0xffffc3d000007947 */ /* 0x000fea000383ffff */
.L_x_2907:
[----:B------:R-:W-:Y:S02]  /*24240*/  MOV R3, 0x2 ;  /* 0x0000000200037802 */ /* 0x000fe40000000f00 */
[----:B------:R-:W-:-:S02]  /*24250*/  MOV R4, 0x24270 ;  /* 0x0002427000047802 */ /* 0x000fc40000000f00 */
[----:B--2-4-:R-:W-:Y:S05]  /*24260*/  CALL.REL.NOINC `($__internal_44_$__cuda_sm70_shflsync_up_p) ;  /* 0x000005b000007944 */ /* 0x014fea0003c00000 */
[----:B------:R-:W-:Y:S02]  /*24270*/  SEL R3, R3, RZ, P1 ;  /* 0x000000ff03037207 */ /* 0x000fe40000800000 */
[----:B------:R-:W-:-:S03]  /*24280*/  MOV R4, 0x242c0 ;  /* 0x000242c000047802 */ /* 0x000fc60000000f00 */
[----:B------:R-:W-:Y:S02]  /*24290*/  IMAD.IADD R2, R2, 0x1, R3 ;  /* 0x0000000102027824 */ /* 0x000fe400078e0203 */
[----:B------:R-:W-:Y:S02]  /*242a0*/  IMAD.MOV.U32 R3, RZ, RZ, 0x4 ;  /* 0x00000004ff037424 */ /* 0x000fe400078e00ff */
[----:B------:R-:W-:Y:S05]  /*242b0*/  CALL.REL.NOINC `($__internal_44_$__cuda_sm70_shflsync_up_p) ;  /* 0x0000056000007944 */ /* 0x000fea0003c00000 */
        /* <DEDUP_REMOVED lines=12> */
[----:B------:R-:W-:Y:S01]  /*24380*/  IMAD.IADD R4, R3, 0x1, R2 ;  /* 0x0000000103047824 */ /* 0x000fe200078e0202 */
[----:B------:R-:W-:Y:S01]  /*24390*/  MOV R3, 0x243d0 ;  /* 0x000243d000037802 */ /* 0x000fe20000000f00 */
[----:B------:R-:W-:Y:S02]  /*243a0*/  IMAD.MOV.U32 R2, RZ, RZ, 0x1f ;  /* 0x0000001fff027424 */ /* 0x000fe400078e00ff */
[----:B------:R-:W-:Y:S02]  /*243b0*/  IMAD.MOV.U32 R5, RZ, RZ, R4 ;  /* 0x000000ffff057224 */ /* 0x000fe400078e0004 */
[----:B------:R-:W-:Y:S05]  /*243c0*/  CALL.REL.NOINC `($__internal_43_$__cuda_sm70_shflsync_idx_p) ;  /* 0x000003f000007944 */ /* 0x000fea0003c00000 */
[----:B------:R-:W-:Y:S01]  /*243d0*/  MOV R2, R5 ;  /* 0x0000000500027202 */ /* 0x000fe20000000f00 */
[----:B------:R-:W-:Y:S05]  /*243e0*/  BRA `(.L_x_2976) ;  /* 0xffffc32000007947 */ /* 0x000fea000383ffff */
.L_x_2911:
[----:B------:R-:W-:Y:S02]  /*243f0*/  MOV R3, 0x1 ;  /* 0x0000000100037802 */ /* 0x000fe40000000f00 */
[----:B------:R-:W-:Y:S02]  /*24400*/  MOV R4, 0x24420 ;  /* 0x0002442000047802 */ /* 0x000fe40000000f00 */
[----:B------:R-:W-:Y:S05]  /*24410*/  CALL.REL.NOINC `($__internal_44_$__cuda_sm70_shflsync_up_p) ;  /* 0x0000040000007944 */ /* 0x000fea0003c00000 */
[----:B------:R-:W-:Y:S05]  /*24420*/  BRA `(.L_x_2977) ;  /* 0xffffc45000007947 */ /* 0x000fea000383ffff */
.L_x_2912:
[----:B------:R-:W-:Y:S02]  /*24430*/  MOV R3, 0x2 ;  /* 0x0000000200037802 */ /* 0x000fe40000000f00 */
[----:B------:R-:W-:Y:S02]  /*24440*/  MOV R4, 0x24460 ;  /* 0x0002446000047802 */ /* 0x000fe40000000f00 */
        /* <DEDUP_REMOVED lines=25> */
.L_x_2914:
[----:B------:R-:W-:Y:S02]  /*245e0*/  SEL R2, RZ, 0x1, P0 ;  /* 0x00000001ff027807 */ /* 0x000fe40000000000 */
[----:B------:R-:W-:Y:S02]  /*245f0*/  MOV R3, 0x24610 ;  /* 0x0002461000037802 */ /* 0x000fe40000000f00 */
[----:B-1----:R-:W-:Y:S05]  /*24600*/  CALL.REL.NOINC `($__internal_45_$__cuda_sm70_votesync_ballot) ;  /* 0x0000027000007944 */ /* 0x002fea0003c00000 */
[----:B------:R-:W-:Y:S05]  /*24610*/  BRA `(.L_x_2979) ;  /* 0xffffc3f000007947 */ /* 0x000fea000383ffff */
.L_x_2915:
[----:B------:R-:W-:Y:S01]  /*24620*/  IMAD.MOV.U32 R5, RZ, RZ, R6 ;  /* 0x000000ffff057224 */ /* 0x000fe200078e0006 */
[----:B--2---:R-:W-:Y:S01]  /*24630*/  MOV R2, R9 ;  /* 0x0000000900027202 */ /* 0x004fe20000000f00 */
[----:B------:R-:W-:Y:S01]  /*24640*/  IMAD.MOV.U32 R216, RZ, RZ, 0x1f ;  /* 0x0000001fffd87424 */ /* 0x000fe200078e00ff */
[----:B------:R-:W-:-:S02]  /*24650*/  MOV R3, 0x24670 ;  /* 0x0002467000037802 */ /* 0x000fc40000000f00 */
[----:B-1----:R-:W-:Y:S05]  /*24660*/  CALL.REL.NOINC `($__internal_43_$__cuda_sm70_shflsync_idx_p) ;  /* 0x0000015000007944 */ /* 0x002fea0003c00000 */
[----:B------:R-:W-:Y:S01]  /*24670*/  IMAD.MOV.U32 R11, RZ, RZ, R5 ;  /* 0x000000ffff0b7224 */ /* 0x000fe200078e0005 */
[----:B------:R-:W-:Y:S01]  /*24680*/  MOV R2, R9 ;  /* 0x0000000900027202 */ /* 0x000fe20000000f00 */
[----:B------:R-:W-:Y:S01]  /*24690*/  IMAD.MOV.U32 R5, RZ, RZ, R8 ;  /* 0x000000ffff057224 */ /* 0x000fe200078e0008 */
[----:B------:R-:W-:-:S02]  /*246a0*/  MOV R216, 0x1f ;  /* 0x0000001f00d87802 */ /* 0x000fc40000000f00 */
[----:B------:R-:W-:Y:S02]  /*246b0*/  MOV R3, 0x246d0 ;  /* 0x000246d000037802 */ /* 0x000fe40000000f00 */
[----:B------:R-:W-:Y:S05]  /*246c0*/  CALL.REL.NOINC `($__internal_43_$__cuda_sm70_shflsync_idx_p) ;  /* 0x000000f000007944 */ /* 0x000fea0003c00000 */
[----:B------:R-:W-:Y:S01]  /*246d0*/  MOV R6, R5 ;  /* 0x0000000500067202 */ /* 0x000fe20000000f00 */
[----:B------:R-:W-:Y:S05]  /*246e0*/  BRA `(.L_x_2980) ;  /* 0xffffc39000007947 */ /* 0x000fea000383ffff */
.L_x_2918:
[----:B------:R-:W-:Y:S01]  /*246f0*/  IMAD.MOV.U32 R5, RZ, RZ, R4 ;  /* 0x000000ffff057224 */ /* 0x000fe200078e0004 */
[----:B--2---:R-:W-:Y:S01]  /*24700*/  MOV R2, R9 ;  /* 0x0000000900027202 */ /* 0x004fe20000000f00 */
[----:B------:R-:W-:Y:S01]  /*24710*/  IMAD.MOV.U32 R216, RZ, RZ, 0x1f ;  /* 0x0000001fffd87424 */ /* 0x000fe200078e00ff */
[----:B------:R-:W-:Y:S02]  /*24720*/  MOV R3, 0x24740 ;  /* 0x0002474000037802 */ /* 0x000fe40000000f00 */
[----:B-1--4-:R-:W-:Y:S05]  /*24730*/  CALL.REL.NOINC `($__internal_43_$__cuda_sm70_shflsync_idx_p) ;  /* 0x0000008000007944 */ /* 0x012fea0003c00000 */
[----:B------:R-:W-:Y:S01]  /*24740*/  MOV R16, R5 ;  /* 0x0000000500107202 */ /* 0x000fe20000000f00 */
[----:B------:R-:W-:Y:S05]  /*24750*/  BRA `(.L_x_2917) ;  /* 0xffffc38000007947 */ /* 0x000fea000383ffff */
        .weak           $__internal_42_$__cuda_sm70_shflsync_bfly_p
        .type           $__internal_42_$__cuda_sm70_shflsync_bfly_p,@function
        .size           $__internal_42_$__cuda_sm70_shflsync_bfly_p,($__internal_43_$__cuda_sm70_shflsync_idx_p - $__internal_42_$__cuda_sm70_shflsync_bfly_p)
$__internal_42_$__cuda_sm70_shflsync_bfly_p:
[----:B------:R-:W-:Y:S02]  /*24760*/  MOV R141, 0x1f ;  /* 0x0000001f008d7802 */ /* 0x000fe40000000f00 */
[----:B------:R-:W-:-:S04]  /*24770*/  MOV R142, 0xffffffff ;  /* 0xffffffff008e7802 */ /* 0x000fc80000000f00 */
[----:B------:R-:W-:Y:S04]  /*24780*/  WARPSYNC R142 ;  /* 0x0000008e00007348 */ /* 0x000fe80003800000 */
[----:B------:R1:W2:Y:S02]  /*24790*/  SHFL.BFLY PT, R141, R4, R3, R141 ;  /* 0x0c000003048d7389 */ /* 0x0002a400000e008d */
[----:B-1----:R-:W-:-:S04]  /*247a0*/  MOV R3, 0x0 ;  /* 0x0000000000037802 */ /* 0x002fc80000000f00 */
[----:B--2---:R-:W-:Y:S05]  /*247b0*/  RET.REL.NODEC R2 `(_ZN7cutlass13device_kernelIN5flash19enable_sm80_to_sm89INS1_16FlashAttnFwdSm80INS1_25CollectiveMainloopFwdSm80ILi8ELi1ELb1EN4cute5tupleIJNS5_1CILi128EEENS7_ILi96EEES8_EEELi128ENS_6half_tEfNS_4arch4Sm80ELb0ELb1ELb0ELb1ELb1ELb1ELb1ELb1EEENS1_21CollectiveEpilogueFwdINS6_IJS8_S8_S9_EEENS6_IJNS7_ILi1EEESH_SH_EEESB_SD_Li256ELb1ELb1ELb1ELb0EEENS1_36VarlenDynamicPersistentTileSchedulerILi128ELi96ELi256ELi256ELb1ELb1ELb0ELb1ELb0ELb1EEEEEEEEEvNT_6ParamsE) ;  /* 0xfffdb84002007950 */ /* 0x004fea0003c3ffff */
        .weak           $__internal_43_$__cuda_sm70_shflsync_idx_p
        .type           $__internal_43_$__cuda_sm70_shflsync_idx_p,@function
        .size           $__internal_43_$__cuda_sm70_shflsync_idx_p,($__internal_44_$__cuda_sm70_shflsync_up_p - $__internal_43_$__cuda_sm70_shflsync_idx_p)
$__internal_43_$__cuda_sm70_shflsync_idx_p:
[----:B------:R-:W-:-:S04]  /*247c0*/  MOV R217, 0xffffffff ;  /* 0xffffffff00d97802 */ /* 0x000fc80000000f00 */
[----:B------:R-:W-:Y:S04]  /*247d0*/  WARPSYNC R217 ;  /* 0x000000d900007348 */ /* 0x000fe80003800000 */
[----:B------:R1:W2:Y:S02]  /*247e0*/  SHFL.IDX PT, R5, R5, R2, R216 ;  /* 0x0000000205057389 */ /* 0x0002a400000e00d8 */
[----:B-1----:R-:W-:Y:S02]  /*247f0*/  MOV R2, R3 ;  /* 0x0000000300027202 */ /* 0x002fe40000000f00 */
[----:B------:R-:W-:-:S04]  /*24800*/  MOV R3, 0x0 ;  /* 0x0000000000037802 */ /* 0x000fc80000000f00 */
[----:B--2---:R-:W-:Y:S05]  /*24810*/  RET.REL.NODEC R2 `(_ZN7cutlass13device_kernelIN5flash19enable_sm80_to_sm89INS1_16FlashAttnFwdSm80INS1_25CollectiveMainloopFwdSm80ILi8ELi1ELb1EN4cute5tupleIJNS5_1CILi128EEENS7_ILi96EEES8_EEELi128ENS_6half_tEfNS_4arch4Sm80ELb0ELb1ELb0ELb1ELb1ELb1ELb1ELb1EEENS1_21CollectiveEpilogueFwdINS6_IJS8_S8_S9_EEENS6_IJNS7_ILi1EEESH_SH_EEESB_SD_Li256ELb1ELb1ELb1ELb0EEENS1_36VarlenDynamicPersistentTileSchedulerILi128ELi96ELi256ELi256ELb1ELb1ELb0ELb1ELb0ELb1EEEEEEEEEvNT_6ParamsE) ;  /* 0xfffdb7e002007950 */ /* 0x004fea0003c3ffff */
        .weak           $__internal_44_$__cuda_sm70_shflsync_up_p
        .type           $__internal_44_$__cuda_sm70_shflsync_up_p,@function
        .size           $__internal_44_$__cuda_sm70_shflsync_up_p,($__internal_45_$__cuda_sm70_votesync_ballot - $__internal_44_$__cuda_sm70_shflsync_up_p)
$__internal_44_$__cuda_sm70_shflsync_up_p:
[----:B------:R-:W-:Y:S02]  /*24820*/  MOV R11, 0xffffffff ;  /* 0xffffffff000b7802 */ /* 0x000fe40000000f00 */
[----:B------:R-:W-:Y:S02]  /*24830*/  MOV R5, RZ ;  /* 0x000000ff00057202 */ /* 0x000fe40000000f00 */
[----:B------:R-:W-:Y:S04]  /*24840*/  WARPSYNC R11 ;  /* 0x0000000b00007348 */ /* 0x000fe80003800000 */
[----:B------:R1:W2:Y:S02]  /*24850*/  SHFL.UP PT, R3, R2, R3, R5 ;  /* 0x0400000302037389 */ /* 0x0002a400000e0005 */
[----:B-1----:R-:W-:-:S04]  /*24860*/  MOV R5, 0x0 ;  /* 0x0000000000057802 */ /* 0x002fc80000000f00 */
[----:B--2---:R-:W-:Y:S05]  /*24870*/  RET.REL.NODEC R4 `(_ZN7cutlass13device_kernelIN5flash19enable_sm80_to_sm89INS1_16FlashAttnFwdSm80INS1_25CollectiveMainloopFwdSm80ILi8ELi1ELb1EN4cute5tupleIJNS5_1CILi128EEENS7_ILi96EEES8_EEELi128ENS_6half_tEfNS_4arch4Sm80ELb0ELb1ELb0ELb1ELb1ELb1ELb1ELb1EEENS1_21CollectiveEpilogueFwdINS6_IJS8_S8_S9_EEENS6_IJNS7_ILi1EEESH_SH_EEESB_SD_Li256ELb1ELb1ELb1ELb0EEENS1_36VarlenDynamicPersistentTileSchedulerILi128ELi96ELi256ELi256ELb1ELb1ELb0ELb1ELb0ELb1EEEEEEEEEvNT_6ParamsE) ;  /* 0xfffdb78004007950 */ /* 0x004fea0003c3ffff */
        .weak           $__internal_45_$__cuda_sm70_votesync_ballot
        .type           $__internal_45_$__cuda_sm70_votesync_ballot,@function
        .size           $__internal_45_$__cuda_sm70_votesync_ballot,(.L_x_3630 - $__internal_45_$__cuda_sm70_votesync_ballot)
$__internal_45_$__cuda_sm70_votesync_ballot:
[----:B------:R-:W-:Y:S01]  /*24880*/  ISETP.NE.U32.AND P0, PT, R2, 0x1, PT ;  /* 0x000000010200780c */ /* 0x000fe20003f05070 */
[----:B------:R-:W-:-:S04]  /*24890*/  IMAD.MOV.U32 R5, RZ, RZ, -0x1 ;  /* 0xffffffffff057424 */ /* 0x000fc800078e00ff */
[----:B------:R-:W-:Y:S08]  /*248a0*/  WARPSYNC R5 ;  /* 0x0000000500007348 */ /* 0x000ff00003800000 */
[----:B------:R-:W-:-:S04]  /*248b0*/  VOTE.ANY R2, PT, !P0 ;  /* 0x0000000000027806 */ /* 0x000fc800040e0100 */
[----:B------:R-:W-:Y:S01]  /*248c0*/  LOP3.LUT R15, R2, R5, RZ, 0xc0, !PT ;  /* 0x00000005020f7212 */ /* 0x000fe200078ec0ff */
[----:B------:R-:W-:Y:S02]  /*248d0*/  IMAD.MOV.U32 R2, RZ, RZ, R3 ;  /* 0x000000ffff027224 */ /* 0x000fe400078e0003 */
[----:B------:R-:W-:-:S04]  /*248e0*/  IMAD.MOV.U32 R3, RZ, RZ, 0x0 ;  /* 0x00000000ff037424 */ /* 0x000fc800078e00ff */
[----:B------:R-:W-:Y:S05]  /*248f0*/  RET.REL.NODEC R2 `(_ZN7cutlass13device_kernelIN5flash19enable_sm80_to_sm89INS1_16FlashAttnFwdSm80INS1_25CollectiveMainloopFwdSm80ILi8ELi1ELb1EN4cute5tupleIJNS5_1CILi128EEENS7_ILi96EEES8_EEELi128ENS_6half_tEfNS_4arch4Sm80ELb0ELb1ELb0ELb1ELb1ELb1ELb1ELb1EEENS1_21CollectiveEpilogueFwdINS6_IJS8_S8_S9_EEENS6_IJNS7_ILi1EEESH_SH_EEESB_SD_Li256ELb1ELb1ELb1ELb0EEENS1_36VarlenDynamicPersistentTileSchedulerILi128ELi96ELi256ELi256ELb1ELb1ELb0ELb1ELb0ELb1EEEEEEEEEvNT_6ParamsE) ;  /* 0xfffdb70002007950 */ /* 0x000fea0003c3ffff */
.L_x_2981:
        /* <DEDUP_REMOVED lines=16> */
.L_x_3630:


//--------------------- .text._ZN7cutlass13device_kernelIN5flash19enable_sm80_to_sm89INS1_16FlashAttnFwdSm80INS1_25CollectiveMainloopFwdSm80ILi4ELi1ELb0EN4cute5tupleIJNS5_1CILi128EEENS7_ILi64EEES8_EEELi128ENS_6half_tEfNS_4arch4Sm80ELb1ELb0ELb0ELb0ELb1ELb0ELb1ELb1EEENS1_21CollectiveEpilogueFwdINS6_IJS8_S8_S9_EEENS6_IJNS7_ILi1EEESH_SH_EEESB_SD_Li128ELb0ELb1ELb1ELb0EEENS1_30DynamicPersistentTileSchedulerILi128ELi128ELb1ELb1ELb0EEEEEEEEEvNT_6ParamsE --------------------------
	.section	.text._ZN7cutlass13device_kernelIN5flash19enable_sm80_to_sm89INS1_16FlashAttnFwdSm80INS1_25CollectiveMainloopFwdSm80ILi4ELi1ELb0EN4cute5tupleIJNS5_1CILi128EEENS7_ILi64EEES8_EEELi128ENS_6half_tEfNS_4arch4Sm80ELb1ELb0ELb0ELb0ELb1ELb0ELb1ELb1EEENS1_21CollectiveEpilogueFwdINS6_IJS8_S8_S9_EEENS6_IJNS7_ILi1EEESH_SH_EEESB_SD_Li128ELb0ELb1ELb1ELb0EEENS1_30DynamicPersistentTileSchedulerILi128ELi128ELb1ELb1ELb0EEEEEEEEEvNT_6ParamsE,"ax",@progbits
	.sectioninfo	@"SHI_REGISTERS=255"
	.align	128
.text._ZN7cutlass13device_kernelIN5flash19enable_sm80_to_sm89INS1_16FlashAttnFwdSm80INS1_25CollectiveMainloopFwdSm80ILi4ELi1ELb0EN4cute5tupleIJNS5_1CILi128EEENS7_ILi64EEES8_EEELi128ENS_6half_tEfNS_4arch4Sm80ELb1ELb0ELb0ELb0ELb1ELb0ELb1ELb1EEENS1_21CollectiveEpilogueFwdINS6_IJS8_S8_S9_EEENS6_IJNS7_ILi1EEESH_SH_EEESB_SD_Li128ELb0ELb1ELb1ELb0EEENS1_30DynamicPersistentTileSchedulerILi128ELi128ELb1ELb1ELb0EEEEEEEEEvNT_6ParamsE:
        .type           _ZN7cutlass13device_kernelIN5flash19enable_sm80_to_sm89INS1_16FlashAttnFwdSm80INS1_25CollectiveMainloopFwdSm80ILi4ELi1ELb0EN4cute5tupleIJNS5_1CILi128EEENS7_ILi64EEES8_EEELi128ENS_6half_tEfNS_4arch4Sm80ELb1ELb0ELb0ELb0ELb1ELb0ELb1ELb1EEENS1_21CollectiveEpilogueFwdINS6_IJS8_S8_S9_EEENS6_IJNS7_ILi1EEESH_SH_EEESB_SD_Li128ELb0ELb1ELb1ELb0EEENS1_30DynamicPersistentTileSchedulerILi128ELi128ELb1ELb1ELb0EEEEEEEEEvNT_6ParamsE,@function
        .size           _ZN7cutlass13device_kernelIN5flash19enable_sm80_to_sm89INS1_16FlashAttnFwdSm80INS1_25CollectiveMainloopFwdSm80ILi4ELi1ELb0EN4cute5tupleIJNS5_1CILi128EEENS7_ILi64EEES8_EEELi128ENS_6half_tEfNS_4arch4Sm80ELb1ELb0ELb0ELb0ELb1ELb0ELb1ELb1EEENS1_21CollectiveEpilogueFwdINS6_IJS8_S8_S9_EEENS6_IJNS7_ILi1EEESH_SH_EEESB_SD_Li128ELb0ELb1ELb1ELb0EEENS1_30DynamicPersistentTileSchedulerILi128ELi128ELb1ELb1ELb0EEEEEEEEEvNT_6ParamsE,(.L_x_3635 - _ZN7cutlass13device_kernelIN5flash19enable_sm80_to_sm89INS1_16FlashAttnFwdSm80INS1_25CollectiveMainloopFwdSm80ILi4ELi1ELb0EN4cute5tupleIJNS5_1CILi128EEENS7_ILi64EEES8_EEELi128ENS_6half_tEfNS_4arch4Sm80ELb1ELb0ELb0ELb0ELb1ELb0ELb1ELb1EEENS1_21CollectiveEpilogueFwdINS6_IJS8_S8_S9_EEENS6_IJNS7_ILi1EEESH_SH_EEESB_SD_Li128ELb0ELb1ELb1ELb0EEENS1_30DynamicPersistentTileSchedulerILi128ELi128ELb1ELb1ELb0EEEEEEEEEvNT_6ParamsE)
        .other          _ZN7cutlass13device_kernelIN5flash19enable_sm80_to_sm89INS1_16FlashAttnFwdSm80INS1_25CollectiveMainloopFwdSm80ILi4ELi1ELb0EN4cute5tupleIJNS5_1CILi128EEENS7_ILi64EEES8_EEELi128ENS_6half_tEfNS_4arch4Sm80ELb1ELb0ELb0ELb0ELb1ELb0ELb1ELb1EEENS1_21CollectiveEpilogueFwdINS6_IJS8_S8_S9_EEENS6_IJNS7_ILi1EEESH_SH_EEESB_SD_Li128ELb0ELb1ELb1ELb0EEENS1_30DynamicPersistentTileSchedulerILi128ELi128ELb1ELb1ELb0EEEEEEEEEvNT_6ParamsE,@"STO_CUDA_ENTRY STV_DEFAULT"
_ZN7cutlass13device_kernelIN5flash19enable_sm80_to_sm89INS1_16FlashAttnFwdSm80INS1_25CollectiveMainloopFwdSm80ILi4ELi1ELb0EN4cute5tupleIJNS5_1CILi128EEENS7_ILi64EEES8_EEELi128ENS_6half_tEfNS_4arch4Sm80ELb1ELb0ELb0ELb0ELb1ELb0ELb1ELb1EEENS1_21CollectiveEpilogueFwdINS6_IJS8_S8_S9_EEENS6_IJNS7_ILi1EEESH_SH_EEESB_SD_Li128ELb0ELb1ELb1ELb0EEENS1_30DynamicPersistentTileSchedulerILi128ELi128ELb1ELb1ELb0EEEEEEEEEvNT_6ParamsE:
        /* <DEDUP_REMOVED lines=14> */
[----:B------:R-:W-:Y:S02]  /*00e0*/  ULDC.64 UR8, c[0x0][0x118] ;  /* 0x0000460000087ab9 */ /* 0x000fe40000000a00 */
[CC--:B------:R-:W-:Y:S02]  /*00f0*/  LEA.HI R12, R14.reuse, R19.reuse, RZ, 0x3 ;  /* 0x000000130e0c7211 */ /* 0x0c0fe400078f18ff */
[CC--:B------:R-:W-:Y:S02]  /*0100*/  LEA.HI R0, R14.reuse, R19.reuse, RZ, 0x2 ;  /* 0x000000130e007211 */ /* 0x0c0fe400078f10ff */
[----:B------:R-:W-:Y:S02]  /*0110*/  LEA.HI R4, R14, R19, RZ, 0x4 ;  /* 0x000000130e047211 */ /* 0x000fe400078f20ff */
[----:B------:R-:W-:-:S02]  /*0120*/  SHF.R.S32.HI R3, RZ, 0x3, R12 ;  /* 0x00000003ff037819 */ /* 0x000fc4000001140c */
[----:B------:R-:W-:Y:S02]  /*0130*/  LOP3.LUT R6, R12, 0xfffffff8, RZ, 0xc0, !PT ;  /* 0xfffffff80c067812 */ /* 0x000fe400078ec0ff */
[----:B------:R-:W-:Y:S01]  /*0140*/  LOP3.LUT R2, R0, 0xfffffffc, RZ, 0xc0, !PT ;  /* 0xfffffffc00027812 */ /* 0x000fe200078ec0ff */
[----:B------:R-:W-:Y:S01]  /*0150*/  IMAD.SHL.U32 R3, R3, 0x40, RZ ;  /* 0x0000004003037824 */ /* 0x000fe200078e00ff */
[C---:B------:R-:W-:Y:S01]  /*0160*/  LOP3.LUT R0, R4.reuse, 0xfffffff0, RZ, 0xc0, !PT ;  /* 0xfffffff004007812 */ /* 0x040fe200078ec0ff */
[C---:B------:R-:W-:Y:S01]  /*0170*/  IMAD.IADD R9, R19.reuse, 0x1, -R6 ;  /* 0x0000000113097824 */ /* 0x040fe200078e0a06 */
[----:B------:R-:W-:Y:S01]  /*0180*/  SHF.R.S32.HI R5, RZ, 0x4, R4 ;  /* 0x00000004ff057819 */ /* 0x000fe20000011404 */
[----:B------:R-:W-:Y:S01]  /*0190*/  IMAD.IADD R2, R19, 0x1, -R2 ;  /* 0x0000000113027824 */ /* 0x000fe200078e0a02 */
[----:B------:R-:W-:Y:S01]  /*01a0*/  LOP3.LUT R3, R3, 0x1c0, RZ, 0xc0, !PT ;  /* 0x000001c003037812 */ /* 0x000fe200078ec0ff */
[----:B------:R-:W-:Y:S01]  /*01b0*/  IMAD.IADD R0, R19, 0x1, -R0 ;  /* 0x0000000113007824 */ /* 0x000fe200078e0a00 */
[----:B------:R-:W-:Y:S01]  /*01c0*/  LEA.HI R4, R4, R5, RZ, 0x1 ;  /* 0x0000000504047211 */ /* 0x000fe200078f08ff */
[----:B------:R-:W-:Y:S01]  /*01d0*/  IMAD.SHL.U32 R18, R9, 0x8, RZ ;  /* 0x0000000809127824 */ /* 0x000fe200078e00ff */
[----:B------:R-:W-:-:S02]  /*01e0*/  LEA.HI R8, R2, R2, RZ, 0x1 ;  /* 0x0000000202087211 */ /* 0x000fc400078f08ff */
[----:B------:R-:W-:Y:S02]  /*01f0*/  SHF.R.S32.HI R10, RZ, 0x1f, R0 ;  /* 0x0000001fff0a7819 */ /* 0x000fe40000011400 */
[----:B------:R-:W-:Y:S01]  /*0200*/  LOP3.LUT R7, R4, 0xfffffffe, RZ, 0xc0, !PT ;  /* 0xfffffffe04077812 */ /* 0x000fe200078ec0ff */
[----:B------:R-:W-:Y:S01]  /*0210*/  STL [R1+0xc], R18 ;  /* 0x00000c1201007387 */ /* 0x000fe20000100800 */
[----:B------:R-:W-:Y:S02]  /*0220*/  SHF.R.U32.HI R6, RZ, 0x3, R3 ;  /* 0x00000003ff067819 */ /* 0x000fe40000011603 */
[----:B------:R-:W-:Y:S01]  /*0230*/  LOP3.LUT R4, R3, 0x38, R18, 0xf8, !PT ;  /* 0x0000003803047812 */ /* 0x000fe200078ef812 */
[----:B------:R-:W-:Y:S01]  /*0240*/  IMAD.IADD R11, R5, 0x1, -R7 ;  /* 0x00000001050b7824 */ /* 0x000fe200078e0a07 */
[----:B------:R-:W-:Y:S02]  /*0250*/  LOP3.LUT R3, R8, 0x1ffffffe, RZ, 0xc0, !PT ;  /* 0x1ffffffe08037812 */ /* 0x000fe400078ec0ff */
[----:B------:R-:W-:-:S02]  /*0260*/  LEA.HI R10, R10, R0, RZ, 0x3 ;  /* 0x000000000a0a7211 */ /* 0x000fc400078f18ff */
[----:B------:R-:W-:Y:S01]  /*0270*/  LOP3.LUT R7, R4, R6, RZ, 0x3c, !PT ;  /* 0x0000000604077212 */ /* 0x000fe200078e3cff */
[----:B------:R-:W-:Y:S01]  /*0280*/  IMAD.IADD R13, R2, 0x1, -R3 ;  /* 0x00000001020d7824 */ /* 0x000fe200078e0a03 */
[----:B------:R-:W-:Y:S01]  /*0290*/  LOP3.LUT R4, R10, 0xfffffff8, RZ, 0xc0, !PT ;  /* 0xfffffff80a047812 */ /* 0x000fe200078ec0ff */
[----:B------:R-:W-:Y:S01]  /*02a0*/  IMAD.SHL.U32 R2, R9, 0x40, RZ ;  /* 0x0000004009027824 */ /* 0x000fe200078e00ff */
[CC--:B------:R-:W-:Y:S02]  /*02b0*/  LEA.HI R5, R14.reuse, R19.reuse, RZ, 0x5 ;  /* 0x000000130e057211 */ /* 0x0c0fe400078f28ff */
[----:B------:R-:W-:Y:S01]  /*02c0*/  LEA.HI R3, R14, R19, RZ, 0x6 ;  /* 0x000000130e037211 */ /* 0x000fe200078f30ff */
[----:B------:R-:W-:Y:S01]  /*02d0*/  IMAD.IADD R9, R0, 0x1, -R4 ;  /* 0x0000000100097824 */ /* 0x000fe200078e0a04 */
[----:B------:R-:W-:Y:S02]  /*02e0*/  LOP3.LUT R0, R2, 0x1c0, RZ, 0xc0, !PT ;  /* 0x000001c002007812 */ /* 0x000fe400078ec0ff */
[--C-:B------:R-:W-:Y:S01]  /*02f0*/  SHF.R.S32.HI R239, RZ, 0x5, R5.reuse ;  /* 0x00000005ffef7819 */ /* 0x100fe20000011405 */
[----:B------:R-:W-:Y:S01]  /*0300*/  IMAD.SHL.U32 R3, R3, 0x8, RZ ;  /* 0x0000000803037824 */ /* 0x000fe200078e00ff */
[----:B------:R-:W-:-:S02]  /*0310*/  SHF.R.S32.HI R2, RZ, 0x1f, R5 ;  /* 0x0000001fff027819 */ /* 0x000fc40000011405 */
[----:B------:R-:W-:Y:S02]  /*0320*/  LOP3.LUT R6, R0, 0x8, R12, 0xf8, !PT ;  /* 0x0000000800067812 */ /* 0x000fe400078ef80c */
[----:B------:R-:W-:Y:S02]  /*0330*/  SHF.R.U32.HI R4, RZ, 0x3, R0 ;  /* 0x00000003ff047819 */ /* 0x000fe40000011600 */
[----:B------:R-:W-:Y:S01]  /*0340*/  LEA.HI R0, R2, R239, RZ, 0x2 ;  /* 0x000000ef02007211 */ /* 0x000fe200078f10ff */
[----:B------:R-:W-:Y:S01]  /*0350*/  IMAD.SHL.U32 R2, R9, 0x40, RZ ;  /* 0x0000004009027824 */ /* 0x000fe200078e00ff */
[----:B------:R-:W-:Y:S02]  /*0360*/  LOP3.LUT R5, R5, 0xffffffe0, RZ, 0xc0, !PT ;  /* 0xffffffe005057812 */ /* 0x000fe400078ec0ff */
[----:B------:R-:W-:Y:S02]  /*0370*/  LOP3.LUT R0, R0, 0xffffffc, RZ, 0xc0, !PT ;  /* 0x0ffffffc00007812 */ /* 0x000fe400078ec0ff */
[----:B------:R-:W-:Y:S01]  /*0380*/  LOP3.LUT R12, R6, R4, RZ, 0x3c, !PT ;  /* 0x00000004060c7212 */ /* 0x000fe200078e3cff */
[----:B------:R-:W-:Y:S01]  /*0390*/  IMAD.IADD R17, R19, 0x1, -R5 ;  /* 0x0000000113117824 */ /* 0x000fe200078e0a05 */
[----:B------:R-:W-:Y:S01]  /*03a0*/  LOP3.LUT R7, R7, 0x7ffffe00, R3, 0xf8, !PT ;  /* 0x7ffffe0007077812 */ /* 0x000fe200078ef803 */
[----:B------:R-:W-:Y:S01]  /*03b0*/  IMAD.IADD R6, R239, 0x1, -R0 ;  /* 0x00000001ef067824 */ /* 0x000fe200078e0a00 */
[----:B------:R-:W-:Y:S01]  /*03c0*/  LOP3.LUT R0, R2, 0x1c0, RZ, 0xc0, !PT ;  /* 0x000001c002007812 */ /* 0x000fe200078ec0ff */
[----:B------:R-:W-:Y:S01]  /*03d0*/  IMAD.SHL.U32 R3, R11, 0x8, RZ ;  /* 0x000000080b037824 */ /* 0x000fe200078e00ff */
[----:B------:R-:W-:Y:S01]  /*03e0*/  SHF.R.S32.HI R5, RZ, 0x1f, R17 ;  /* 0x0000001fff057819 */ /* 0x000fe20000011411 */
[----:B------:R-:W-:Y:S01]  /*03f0*/  IMAD.SHL.U32 R2, R10, 0x40, RZ ;  /* 0x000000400a027824 */ /* 0x000fe200078e00ff */
[----:B------:R-:W-:Y:S01]  /*0400*/  SHF.R.U32.HI R235, RZ, 0x3, R0 ;  /* 0x00000003ffeb7819 */ /* 0x000fe20000011600 */
[----:B------:R-:W-:Y:S01]  /*0410*/  IMAD.SHL.U32 R4, R8, 0x20, RZ ;  /* 0x0000002008047824 */ /* 0x000fe200078e00ff */
[----:B------:R-:W-:Y:S01]  /*0420*/  LOP3.LUT R3, R0, 0x8, R3, 0xf8, !PT ;  /* 0x0000000800037812 */ /* 0x000fe200078ef803 */
[----:B------:R-:W-:Y:S01]  /*0430*/  IMAD.SHL.U32 R252, R7, 0x2, RZ ;  /* 0x0000000207fc7824 */ /* 0x000fe200078e00ff */
[----:B------:R-:W-:-:S02]  /*0440*/  LOP3.LUT R2, R2, 0xfffffe00, RZ, 0xc0, !PT ;  /* 0xfffffe0002027812 */ /* 0x000fc400078ec0ff */
[----:B------:R-:W-:Y:S02]  /*0450*/  LEA.HI R5, R5, R17, RZ, 0x2 ;  /* 0x0000001105057211 */ /* 0x000fe400078f10ff */
[----:B------:R-:W-:Y:S01]  /*0460*/  LOP3.LUT R235, R3, R235, RZ, 0x3c, !PT ;  /* 0x000000eb03eb7212 */ /* 0x000fe200078e3cff */
[----:B------:R-:W-:Y:S01]  /*0470*/  IMAD R239, R239, 0x400, R2 ;  /* 0x00000400efef7824 */ /* 0x000fe200078e0202 */
[----:B------:R-:W-:Y:S02]  /*0480*/  SHF.R.S32.HI R0, RZ, 0x2, R5 ;  /* 0x00000002ff007819 */ /* 0x000fe40000011405 */
[----:B------:R-:W-:Y:S01]  /*0490*/  LEA.HI R3, R14, R19, RZ, 0x7 ;  /* 0x000000130e037211 */ /* 0x000fe200078f38ff */
[----:B------:R-:W-:Y:S01]  /*04a0*/  IMAD.IADD R239, R239, 0x1, R235 ;  /* 0x00000001efef7824 */ /* 0x000fe200078e02eb */
[----:B------:R-:W-:Y:S01]  /*04b0*/  LOP3.LUT R4, R4, 0xffffffc0, RZ, 0xc0, !PT ;  /* 0xffffffc004047812 */ /* 0x000fe200078ec0ff */
[----:B------:R-:W-:Y:S01]  /*04c0*/  IMAD R16, R6, 0x10, R0 ;  /* 0x0000001006107824 */ /* 0x000fe200078e0200 */
[----:B------:R-:W-:Y:S01]  /*04d0*/  LOP3.LUT R235, R235, R2, RZ, 0xfc, !PT ;  /* 0x00000002ebeb7212 */ /* 0x000fe200078efcff */
[----:B------:R-:W-:Y:S01]  /*04e0*/  IMAD R0, R11, 0x200, R12 ;  /* 0x000002000b007824 */ /* 0x000fe200078e020c */
[----:B------:R-:W-:Y:S01]  /*04f0*/  LOP3.LUT R2, R5, 0x7ffffffc, RZ, 0xc0, !PT ;  /* 0x7ffffffc05027812 */ /* 0x000fe200078ec0ff */
[----:B------:R-:W-:Y:S01]  /*0500*/  IMAD R4, R13, 0x8, R4 ;  /* 0x000000080d047824 */ /* 0x000fe200078e0204 */
[----:B------:R-:W-:Y:S01]  /*0510*/  IADD3 R8, R18, 0x40, RZ ;  /* 0x0000004012087810 */ /* 0x000fe20007ffe0ff */
[----:B------:R-:W-:Y:S01]  /*0520*/  STL [R1+0x100], R16 ;  /* 0x0001001001007387 */ /* 0x000fe20000100800 */
[----:B------:R-:W-:Y:S01]  /*0530*/  SHF.R.S32.HI R5, RZ, 0x7, R3 ;  /* 0x00000007ff057819 */ /* 0x000fe20000011403 */
[----:B------:R-:W-:Y:S01]  /*0540*/  IMAD.IADD R2, R17, 0x1, -R2 ;  /* 0x0000000111027824 */ /* 0x000fe200078e0a02 */
[----:B------:R-:W-:Y:S01]  /*0550*/  SHF.R.S32.HI R3, RZ, 0x1f, R18 ;  /* 0x0000001fff037819 */ /* 0x000fe20000011412 */
[----:B------:R1:W-:Y:S01]  /*0560*/  STL [R1+0xb0], R15 ;  /* 0x0000b00f01007387 */ /* 0x0003e20000100800 */
[----:B------:R-:W-:Y:S01]  /*0570*/  SHF.R.S32.HI R5, RZ, 0x1f, R8 ;  /* 0x0000001fff057819 */ /* 0x000fe20000011408 */
[----:B------:R-:W-:Y:S01]  /*0580*/  IMAD.SHL.U32 R2, R2, 0x2, RZ ;  /* 0x0000000202027824 */ /* 0x000fe200078e00ff */
[----:B------:R-:W-:Y:S01]  /*0590*/  R2P PR, R9, 0x6 ;  /* 0x0000000609007804 */ /* 0x000fe20000000000 */
[----:B------:R2:W-:Y:S01]  /*05a0*/  STL [R1+0x1c], R8 ;  /* 0x00001c0801007387 */ /* 0x0005e20000100800 */
[----:B------:R-:W-:Y:S01]  /*05b0*/  IMAD.MOV.U32 R6, RZ, RZ, 0x20 ;  /* 0x00000020ff067424 */ /* 0x000fe200078e00ff */
[----:B------:R-:W-:-:S02]  /*05c0*/  LEA R232, R0, 0x4100, 0x1 ;  /* 0x0000410000e87811 */ /* 0x000fc400078e08ff */
[----:B------:R3:W-:Y:S01]  /*05d0*/  STL [R1+0xf8], R3 ;  /* 0x0000f80301007387 */ /* 0x0007e20000100800 */
[C---:B------:R-:W-:Y:S02]  /*05e0*/  IADD3 R14, R2.reuse, 0x18, RZ ;  /* 0x00000018020e7810 */ /* 0x040fe40007ffe0ff */
[C---:B------:R-:W-:Y:S01]  /*05f0*/  IADD3 R13, R2.reuse, 0x20, RZ ;  /* 0x00000020020d7810 */ /* 0x040fe20007ffe0ff */
[----:B------:R4:W-:Y:S01]  /*0600*/  STL [R1+0xf4], R5 ;  /* 0x0000f40501007387 */ /* 0x0009e20000100800 */
[C---:B------:R-:W-:Y:S02]  /*0610*/  IADD3 R12, R2.reuse, 0x28, RZ ;  /* 0x00000028020c7810 */ /* 0x040fe40007ffe0ff */
[C---:B------:R-:W-:Y:S02]  /*0620*/  IADD3 R11, R2.reuse, 0x30, RZ ;  /* 0x00000030020b7810 */ /* 0x040fe40007ffe0ff */
[C---:B------:R-:W-:Y:S02]  /*0630*/  IADD3 R10, R2.reuse, 0x38, RZ ;  /* 0x00000038020a7810 */ /* 0x040fe40007ffe0ff */
[----:B------:R-:W-:-:S02]  /*0640*/  IADD3 R9, R2, 0x40, RZ ;  /* 0x0000004002097810 */ /* 0x000fc40007ffe0ff */
[----:B------:R-:W-:Y:S02]  /*0650*/  SEL R0, R6, 0xffffffe0, !P1 ;  /* 0xffffffe006007807 */ /* 0x000fe40004800000 */
[C---:B------:R-:W-:Y:S02]  /*0660*/  IADD3 R7, R2.reuse, 0x50, RZ ;  /* 0x0000005002077810 */ /* 0x040fe40007ffe0ff */
[C---:B-1----:R-:W-:Y:S02]  /*0670*/  IADD3 R15, R2.reuse, 0x10, RZ ;  /* 0x00000010020f7810 */ /* 0x042fe40007ffe0ff */
[C---:B------:R-:W-:Y:S02]  /*0680*/  IADD3 R6, R2.reuse, 0x58, RZ ;  /* 0x0000005802067810 */ /* 0x040fe40007ffe0ff */
[----:B--2---:R-:W-:Y:S02]  /*0690*/  IADD3 R8, R2, 0x48, RZ ;  /* 0x0000004802087810 */ /* 0x004fe40007ffe0ff */
[----:B------:R-:W-:Y:S01]  /*06a0*/  LEA R239, R239, 0x8100, 0x1 ;  /* 0x00008100efef7811 */ /* 0x000fe200078e08ff */
[----:B---3--:R-:W-:Y:S01]  /*06b0*/  IMAD.IADD R3, R16, 0x1, R4 ;  /* 0x0000000110037824 */ /* 0x008fe200078e0204 */
[----:B------:R-:W-:-:S02]  /*06c0*/  IADD3 R16, R2, 0x8, RZ ;  /* 0x0000000802107810 */ /* 0x000fc40007ffe0ff */
[C---:B------:R-:W-:Y:S01]  /*06d0*/  IADD3 R4, R2.reuse, 0x68, RZ ;  /* 0x0000006802047810 */ /* 0x040fe20007ffe0ff */
[----:B------:R-:W-:Y:S01]  /*06e0*/  IMAD.IADD R241, R239, 0x1, R0 ;  /* 0x00000001eff17824 */ /* 0x000fe200078e0200 */
[----:B------:R1:W-:Y:S01]  /*06f0*/  STL [R1+0xfc], R3 ;  /* 0x0000fc0301007387 */ /* 0x0003e20000100800 */
[----:B----4-:R-:W-:Y:S02]  /*0700*/  IADD3 R5, R2, 0x60, RZ ;  /* 0x0000006002057810 */ /* 0x010fe40007ffe0ff */
[----:B------:R-:W-:Y:S01]  /*0710*/  SEL R237, R237, 0xffffffc0, !P2 ;  /* 0xffffffc0eded7807 */ /* 0x000fe20005000000 */
[----:B------:R-:W-:Y:S01]  /*0720*/  STL [R1+0x60], R2 ;  /* 0x0000600201007387 */ /* 0x000fe20000100800 */
[----:B------:R-:W-:-:S03]  /*0730*/  LEA R235, R235, 0x100, 0x1 ;  /* 0x00000100ebeb7811 */ /* 0x000fc600078e08ff */
[----:B------:R-:W-:Y:S02]  /*0740*/  IMAD.IADD R240, R239, 0x1, R237 ;  /* 0x00000001eff07824 */ /* 0x000fe400078e02ed */
[C-C-:B------:R-:W-:Y:S02]  /*0750*/  IMAD.IADD R236, R0.reuse, 0x1, R235.reuse ;  /* 0x0000000100ec7824 */ /* 0x140fe400078e02eb */
[----:B------:R-:W-:Y:S02]  /*0760*/  IMAD.IADD R238, R237, 0x1, R235 ;  /* 0x00000001edee7824 */ /* 0x000fe400078e02eb */
[----:B------:R-:W-:Y:S02]  /*0770*/  IMAD.IADD R242, R241, 0x1, R237 ;  /* 0x00000001f1f27824 */ /* 0x000fe400078e02ed */
[----:B------:R-:W-:Y:S02]  /*0780*/  IMAD.IADD R248, R0, 0x1, R240 ;  /* 0x0000000100f87824 */ /* 0x000fe400078e02f0 */
[----:B------:R-:W-:Y:S01]  /*0790*/  IMAD.IADD R237, R237, 0x1, R236 ;  /* 0x00000001eded7824 */ /* 0x000fe200078e02ec */
[----:B-1----:R-:W-:-:S05]  /*07a0*/  SHF.R.S32.HI R3, RZ, 0x1f, R2 ;  /* 0x0000001fff037819 */ /* 0x002fca0000011402 */
        /* <DEDUP_REMOVED lines=48> */
.L_x_3057:
        /* <DEDUP_REMOVED lines=19> */
.L_x_2983:
[----:B------:R-:W-:-:S04]  /*0be0*/  MOV R0, c[0x0][0x554] ;  /* 0x0001550000007a02 */ /* 0x000fc80000000f00 */
[----:B------:R-:W-:Y:S02]  /*0bf0*/  ISETP.NE.AND P0, PT, R0, 0x1, PT ;  /* 0x000000010000780c */ /* 0x000fe40003f05270 */
[----:B------:R-:W-:-:S11]  /*0c00*/  MOV R0, R2 ;  /* 0x0000000200007202 */ /* 0x000fd60000000f00 */
[----:B------:R-:W-:-:S05]  /*0c10*/  @P0 IMAD.HI.U32 R4, R2, c[0x0][0x558], RZ ;  /* 0x0001560002040a27 */ /* 0x000fca00078e00ff */
[----:B------:R-:W-:-:S05]  /*0c20*/  @P0 SHF.R.U32.HI R0, RZ, c[0x0][0x55c], R4 ;  /* 0x00015700ff000a19 */ /* 0x000fca0000011604 */
[----:B------:R-:W-:Y:S02]  /*0c30*/  IMAD R4, R0, c[0x0][0x554], RZ ;  /* 0x0001550000047a24 */ /* 0x000fe400078e02ff */
.L_x_2984:
[----:B------:R-:W-:Y:S05]  /*0c40*/  BSYNC B0 ;  /* 0x0000000000007941 */ /* 0x000fea0003800000 */
.L_x_2982:
        /* <DEDUP_REMOVED lines=16> */
[----:B------:R-:W-:-:S05]  /*0d50*/  IMAD.MOV.U32 R5, RZ, RZ, 0x40 ;  /* 0x00000040ff057424 */ /* 0x000fca00078e00ff */
[----:B------:R-:W-:Y:S01]  /*0d60*/  IADD3 R5, R5, -c[0x0][0x168], RZ ;  /* 0x80005a0005057a10 */ /* 0x000fe20007ffe0ff */
[----:B--2---:R-:W-:-:S05]  /*0d70*/  IMAD.MOV.U32 R2, RZ, RZ, c[0x0][0x53c] ;  /* 0x00014f00ff027624 */ /* 0x004fca00078e00ff */
[----:B------:R-:W-:Y:S02]  /*0d80*/  ISETP.NE.AND P0, PT, R2, 0x1, PT ;  /* 0x000000010200780c */ /* 0x000fe40003f05270 */
[----:B------:R-:W-:-:S11]  /*0d90*/  LOP3.LUT R2, R0, 0x1ffffff, RZ, 0x3c, !PT ;  /* 0x01ffffff00027812 */ /* 0x000fd600078e3cff */
[----:B------:R-:W-:Y:S01]  /*0da0*/  @P0 IMAD.HI.U32 R3, R0, c[0x0][0x540], RZ ;  /* 0x0001500000030a27 */ /* 0x000fe200078e00ff */
[----:B------:R-:W-:Y:S02]  /*0db0*/  IADD3 R0, R2, c[0x0][0x53c], RZ ;  /* 0x00014f0002007a10 */ /* 0x000fe40007ffe0ff */
[----:B------:R-:W-:Y:S02]  /*0dc0*/  MOV R2, c[0x0][0x2c4] ;  /* 0x0000b10000027a02 */ /* 0x000fe40000000f00 */
[----:B------:R-:W-:Y:S02]  /*0dd0*/  @P0 SHF.R.U32.HI R14, RZ, c[0x0][0x544], R3 ;  /* 0x00015100ff0e0a19 */ /* 0x000fe40000011603 */
[----:B------:R-:W-:Y:S01]  /*0de0*/  ISETP.NE.AND P4, PT, R2, 0x1, PT ;  /* 0x000000010200780c */ /* 0x000fe20003f85270 */
[----:B------:R-:W-:Y:S02]  /*0df0*/  IMAD.MOV.U32 R2, RZ, RZ, c[0x0][0x2ac] ;  /* 0x0000ab00ff027624 */ /* 0x000fe400078e00ff */
[----:B------:R-:W-:Y:S01]  /*0e00*/  IMAD R0, R14, c[0x0][0x53c], R0 ;  /* 0x00014f000e007a24 */ /* 0x000fe200078e0200 */
[----:B------:R1:W-:Y:S01]  /*0e10*/  STL [R1+0x6c], R14 ;  /* 0x00006c0e01007387 */ /* 0x0003e20000100800 */
[----:B------:R-:W-:-:S02]  /*0e20*/  IMAD R222, R2, c[0x0][0x1d0], RZ ;  /* 0x0000740002de7a24 */ /* 0x000fc400078e02ff */
[----:B------:R-:W-:Y:S02]  /*0e30*/  IMAD.SHL.U32 R13, R0, 0x80, RZ ;  /* 0x00000080000d7824 */ /* 0x000fe400078e00ff */
[----:B------:R-:W-:Y:S01]  /*0e40*/  IMAD R2, R2, c[0x0][0x1d0], R5 ;  /* 0x0000740002027a24 */ /* 0x000fe200078e0205 */
[----:B------:R-:W-:Y:S02]  /*0e50*/  IADD3 R5, R222, 0x3f, RZ ;  /* 0x0000003fde057810 */ /* 0x000fe40007ffe0ff */
        /* <DEDUP_REMOVED lines=23> */
[----:B-1----:R-:W-:Y:S02]  /*0fd0*/  IADD3 R6, R0, -0x1, R7 ;  /* 0xffffffff00067810 */ /* 0x002fe40007ffe007 */
[----:B------:R-:W1:Y:S02]  /*0fe0*/  I2F.RP R4, R3 ;  /* 0x0000000300047306 */ /* 0x000e640000209400 */
[----:B------:R-:W-:Y:S02]  /*0ff0*/  IABS R10, R6 ;  /* 0x00000006000a7213 */ /* 0x000fe40000000000 */
[----:B------:R-:W-:-:S04]  /*1000*/  LOP3.LUT R6, R6, R0, RZ, 0x3c, !PT ;  /* 0x0000000006067212 */ /* 0x000fc800078e3cff */
[----:B------:R-:W-:Y:S01]  /*1010*/  ISETP.GE.AND P0, PT, R6, RZ, PT ;  /* 0x000000ff0600720c */ /* 0x000fe20003f06270 */
[----:B-1----:R-:W1:Y:S02]  /*1020*/  MUFU.RCP R4, R4 ;  /* 0x0000000400047308 */ /* 0x002e640000001000 */
[----:B-1----:R-:W-:-:S06]  /*1030*/  IADD3 R4, R4, 0xffffffe, RZ ;  /* 0x0ffffffe04047810 */ /* 0x002fcc0007ffe0ff */
[----:B------:R-:W1:Y:S02]  /*1040*/  F2I.FTZ.U32.TRUNC.NTZ R5, R4 ;  /* 0x0000000400057305 */ /* 0x000e64000021f000 */
[----:B-1----:R-:W-:Y:S02]  /*1050*/  IMAD.MOV R2, RZ, RZ, -R5 ;  /* 0x000000ffff027224 */ /* 0x002fe400078e0a05 */
        /* <DEDUP_REMOVED lines=18> */
.L_x_2986:
[----:B------:R-:W-:Y:S05]  /*1180*/  BSYNC B0 ;  /* 0x0000000000007941 */ /* 0x000fea0003800000 */
.L_x_2985:
        /* <DEDUP_REMOVED lines=74> */
[----:B--2---:R-:W2:Y:S01]  /*1630*/  S2R R3, SR_TID.X ;  /* 0x0000000000037919 */ /* 0x004ea20000002100 */
[----:B------:R-:W-:-:S03]  /*1640*/  ISETP.NE.U32.AND P1, PT, RZ, c[0x0][0x340], PT ;  /* 0x0000d000ff007a0c */ /* 0x000fc60003f25070 */
[----:B------:R-:W3:Y:S01]  /*1650*/  LDL R8, [R1+0x1c] ;  /* 0x00001c0001087983 */ /* 0x000ee20000100800 */
[----:B------:R-:W-:-:S03]  /*1660*/  ISETP.NE.AND.EX P1, PT, RZ, c[0x0][0x344], PT, P1 ;  /* 0x0000d100ff007a0c */ /* 0x000fc60003f25310 */
[----:B------:R-:W4:Y:S01]  /*1670*/  LDL R9, [R1+0xc] ;  /* 0x00000c0001097983 */ /* 0x000f220000100800 */
[----:B--2---:R-:W-:-:S04]  /*1680*/  SHF.R.S32.HI R4, RZ, 0x1f, R3 ;  /* 0x0000001fff047819 */ /* 0x004fc80000011403 */
[----:B------:R-:W-:-:S05]  /*1690*/  LEA.HI R4, R4, R3, RZ, 0x3 ;  /* 0x0000000304047211 */ /* 0x000fca00078f18ff */
[----:B------:R-:W-:Y:S01]  /*16a0*/  @P1 IMAD.MOV.U32 R2, RZ, RZ, 0x4 ;  /* 0x00000004ff021424 */ /* 0x000fe200078e00ff */
[----:B------:R-:W-:Y:S02]  /*16b0*/  SHF.R.S32.HI R5, RZ, 0x1f, R3 ;  /* 0x0000001fff057819 */ /* 0x000fe40000011403 */
[----:B------:R-:W-:Y:S02]  /*16c0*/  LOP3.LUT R4, R4, 0xfffffff8, RZ, 0xc0, !PT ;  /* 0xfffffff804047812 */ /* 0x000fe400078ec0ff */
[----:B------:R-:W-:-:S03]  /*16d0*/  LEA.HI R5, R5, R3, RZ, 0x3 ;  /* 0x0000000305057211 */ /* 0x000fc600078f18ff */
[----:B------:R-:W-:Y:S02]  /*16e0*/  IMAD.IADD R4, R3, 0x1, -R4 ;  /* 0x0000000103047824 */ /* 0x000fe400078e0a04 */
[----:B------:R-:W-:-:S05]  /*16f0*/  @P1 IMAD.WIDE R2, R11, R2, c[0x0][0x340] ;  /* 0x0000d0000b021625 */ /* 0x000fca00078e0202 */
[----:B------:R2:W5:Y:S01]  /*1700*/  @P1 LDG.E R10, [R2.64] ;  /* 0x00000008020a1981 */ /* 0x000562000c1e1900 */
[----:B------:R-:W-:Y:S02]  /*1710*/  SHF.R.S32.HI R5, RZ, 0x3, R5 ;  /* 0x00000003ff057819 */ /* 0x000fe40000011405 */
[----:B------:R-:W-:Y:S02]  /*1720*/  SHF.R.S32.HI R21, RZ, 0x1f, R12 ;  /* 0x0000001fff157819 */ /* 0x000fe4000001140c */
[----:B------:R-:W-:-:S03]  /*1730*/  LEA R4, R4, R5, 0x4 ;  /* 0x0000000504047211 */ /* 0x000fc600078e20ff */
[----:B------:R-:W-:Y:S02]  /*1740*/  IMAD R0, R21, c[0x0][0x1b8], RZ ;  /* 0x00006e0015007a24 */ /* 0x000fe400078e02ff */
[----:B------:R-:W-:Y:S01]  /*1750*/  IMAD.IADD R4, R13, 0x1, R4 ;  /* 0x000000010d047824 */ /* 0x000fe200078e0204 */
[----:B-1----:R-:W-:Y:S01]  /*1760*/  SHF.R.S32.HI R6, RZ, 0x1f, R11 ;  /* 0x0000001fff067819 */ /* 0x002fe2000001140b */
[----:B------:R-:W-:Y:S02]  /*1770*/  IMAD R5, R12, c[0x0][0x1bc], R0 ;  /* 0x00006f000c057a24 */ /* 0x000fe400078e0200 */
[----:B------:R-:W-:Y:S01]  /*1780*/  @P4 IMAD.HI.U32 R7, R4, c[0x0][0x2c8], RZ ;  /* 0x0000b20004074a27 */ /* 0x000fe200078e00ff */
[----:B------:R-:W-:-:S04]  /*1790*/  MOV R0, R4 ;  /* 0x0000000400007202 */ /* 0x000fc80000000f00 */
[----:B------:R-:W-:Y:S01]  /*17a0*/  @P4 SHF.R.U32.HI R0, RZ, c[0x0][0x2cc], R7 ;  /* 0x0000b300ff004a19 */ /* 0x000fe20000011607 */
[----:B--2---:R-:W-:-:S04]  /*17b0*/  IMAD.WIDE.U32 R2, R12, c[0x0][0x1b8], RZ ;  /* 0x00006e000c027a25 */ /* 0x004fc800078e00ff */
[----:B------:R-:W-:Y:S02]  /*17c0*/  IMAD.IADD R3, R3, 0x1, R5 ;  /* 0x0000000103037824 */ /* 0x000fe400078e0205 */
[----:B------:R-:W-:Y:S01]  /*17d0*/  IMAD R5, R6, c[0x0][0x1c0], RZ ;  /* 0x0000700006057a24 */ /* 0x000fe200078e02ff */
[----:B------:R-:W-:-:S03]  /*17e0*/  SHF.R.S32.HI R7, RZ, 0x1f, R0 ;  /* 0x0000001fff077819 */ /* 0x000fc60000011400 */
[C---:B------:R-:W-:Y:S01]  /*17f0*/  IMAD R6, R11.reuse, c[0x0][0x1c4], R5 ;  /* 0x000071000b067a24 */ /* 0x040fe200078e0205 */
[----:B------:R-:W-:Y:S01]  /*1800*/  IADD3 R5, -R0, RZ, RZ ;  /* 0x000000ff00057210 */ /* 0x000fe20007ffe1ff */
[----:B------:R-:W-:-:S04]  /*1810*/  IMAD.WIDE.U32 R2, R11, c[0x0][0x1c0], R2 ;  /* 0x000070000b027a25 */ /* 0x000fc800078e0002 */
[----:B------:R-:W-:Y:S02]  /*1820*/  IMAD R4, R5, c[0x0][0x2c4], R4 ;  /* 0x0000b10005047a24 */ /* 0x000fe400078e0204 */
[----:B------:R-:W-:Y:S02]  /*1830*/  IMAD.IADD R3, R3, 0x1, R6 ;  /* 0x0000000103037824 */ /* 0x000fe400078e0206 */
[----:B------:R-:W-:Y:S02]  /*1840*/  IMAD R5, R7, c[0x0][0x1b0], RZ ;  /* 0x00006c0007057a24 */ /* 0x000fe400078e02ff */
[----:B------:R-:W-:-:S04]  /*1850*/  IMAD.WIDE.U32 R2, R0, c[0x0][0x1b0], R2 ;  /* 0x00006c0000027a25 */ /* 0x000fc800078e0002 */
[----:B------:R-:W-:Y:S01]  /*1860*/  IMAD R6, R0, c[0x0][0x1b4], R5 ;  /* 0x00006d0000067a24 */ /* 0x000fe200078e0205 */
[----:B------:R-:W-:-:S04]  /*1870*/  SHF.R.S32.HI R5, RZ, 0x1f, R4 ;  /* 0x0000001fff057819 */ /* 0x000fc80000011404 */
[----:B------:R-:W-:Y:S01]  /*1880*/  IADD3 R3, R3, R6, RZ ;  /* 0x0000000603037210 */ /* 0x000fe20007ffe0ff */
[----:B------:R-:W-:-:S04]  /*1890*/  IMAD R0, R5, c[0x0][0x1a8], RZ ;  /* 0x00006a0005007a24 */ /* 0x000fc800078e02ff */
[C---:B------:R-:W-:Y:S02]  /*18a0*/  IMAD R0, R4.reuse, c[0x0][0x1ac], R0 ;  /* 0x00006b0004007a24 */ /* 0x040fe400078e0200 */
[----:B------:R-:W-:-:S04]  /*18b0*/  IMAD.WIDE.U32 R2, R4, c[0x0][0x1a8], R2 ;  /* 0x00006a0004027a25 */ /* 0x000fc800078e0002 */
[----:B------:R-:W-:Y:S01]  /*18c0*/  IMAD.IADD R7, R3, 0x1, R0 ;  /* 0x0000000103077824 */ /* 0x000fe200078e0200 */
[----:B------:R-:W-:Y:S02]  /*18d0*/  IADD3 R58, R221, -0x1, RZ ;  /* 0xffffffffdd3a7810 */ /* 0x000fe40007ffe0ff */
[----:B---3--:R-:W-:Y:S02]  /*18e0*/  ISETP.GE.AND P3, PT, R8, c[0x0][0x198], PT ;  /* 0x0000660008007a0c */ /* 0x008fe40003f66270 */
[C---:B------:R-:W-:Y:S02]  /*18f0*/  LEA R8, P0, R2.reuse, c[0x0][0x160], 0x1 ;  /* 0x0000580002087a11 */ /* 0x040fe400078008ff */
[----:B----4-:R-:W-:Y:S02]  /*1900*/  ISETP.GE.AND P5, PT, R9, c[0x0][0x198], PT ;  /* 0x0000660009007a0c */ /* 0x010fe40003fa6270 */
[----:B------:R-:W-:Y:S02]  /*1910*/  LEA.HI.X R7, R2, c[0x0][0x164], R7, 0x1, P0 ;  /* 0x0000590002077a11 */ /* 0x000fe400000f0c07 */
[----:B------:R-:W-:Y:S01]  /*1920*/  @!P1 MOV R10, R11 ;  /* 0x0000000b000a9202 */ /* 0x000fe20000000f00 */
[----:B------:R-:W-:Y:S06]  /*1930*/  BRA.DIV ~URZ, `(.L_x_2988) ;  /* 0x00010cb27f007947 */ /* 0x000fec000b800000 */
[----:B------:R1:W2:Y:S02]  /*1940*/  SHFL.IDX PT, R9, R7, RZ, 0x181f ;  /* 0x00181fff07097589 */ /* 0x0002a400000e0000 */
.L_x_3058:
[----:B------:R-:W-:Y:S05]  /*1950*/  BRA.DIV ~URZ, `(.L_x_2989) ;  /* 0x00010d027f007947 */ /* 0x000fea000b800000 */
[----:B------:R3:W4:Y:S02]  /*1960*/  SHFL.IDX PT, R0, R8, RZ, 0x181f ;  /* 0x00181fff08007589 */ /* 0x00072400000e0000 */
.L_x_3059:
        /* <DEDUP_REMOVED lines=13> */
[----:B--2---:R-:W2:Y:S04]  /*1a40*/  LDL R15, [R1+0xf8] ;  /* 0x0000f800010f7983 */ /* 0x004ea80000100800 */
        /* <DEDUP_REMOVED lines=10> */
.L_x_2991:
[----:B------:R-:W-:Y:S05]  /*1af0*/  BSYNC B0 ;  /* 0x0000000000007941 */ /* 0x000fea0003800000 */
.L_x_2990:
[----:B------:R-:W-:Y:S05]  /*1b00*/  BRA.DIV ~URZ, `(.L_x_2992) ;  /* 0x00010bc27f007947 */ /* 0x000fea000b800000 */
[----:B--2---:R2:W3:Y:S04]  /*1b10*/  SHFL.IDX PT, R9, R7, 0x1, 0x181f ;  /* 0x00381f0007097f89 */ /* 0x0044e800000e0000 */
[----:B----4-:R2:W4:Y:S02]  /*1b20*/  SHFL.IDX PT, R0, R8, 0x1, 0x181f ;  /* 0x00381f0008007f89 */ /* 0x01052400000e0000 */
.L_x_3060:
[----:B-1----:R-:W-:Y:S01]  /*1b30*/  IADD3 R2, R6, 0x10, RZ ;  /* 0x0000001006027810 */ /* 0x002fe20007ffe0ff */
[----:B------:R-:W-:Y:S03]  /*1b40*/  BSSY B0, `(.L_x_2993) ;  /* 0x0000010000007945 */ /* 0x000fe60003800000 */
[----:B------:R-:W-:-:S13]  /*1b50*/  ISETP.GE.AND P0, PT, R2, R11, PT ;  /* 0x0000000b0200720c */ /* 0x000fda0003f06270 */
[----:B------:R-:W-:Y:S05]  /*1b60*/  @P0 BRA `(.L_x_2994) ;  /* 0x000000d000000947 */ /* 0x000fea0003800000 */
[----:B--2---:R-:W2:Y:S04]  /*1b70*/  LDL R14, [R1+0xc] ;  /* 0x00000c00010e7983 */ /* 0x004ea80000100800 */
[----:B----4-:R-:W4:Y:S04]  /*1b80*/  LDL R12, [R1+0x1c] ;  /* 0x00001c00010c7983 */ /* 0x010f280000100800 */
[----:B---3--:R-:W3:Y:S04]  /*1b90*/  LDL R15, [R1+0xf8] ;  /* 0x0000f800010f7983 */ /* 0x008ee80000100800 */
[----:B------:R-:W3:Y:S01]  /*1ba0*/  LDL R13, [R1+0xf4] ;  /* 0x0000f400010d7983 */ /* 0x000ee20000100800 */
[----:B--2---:R-:W-:-:S02]  /*1bb0*/  LEA R4, P1, R14, R0, 0x1 ;  /* 0x000000000e047211 */ /* 0x004fc400078208ff */
        /* <DEDUP_REMOVED lines=8> */
.L_x_2994:
[----:B------:R-:W-:Y:S05]  /*1c40*/  BSYNC B0 ;  /* 0x0000000000007941 */ /* 0x000fea0003800000 */
.L_x_2993:
[----:B------:R-:W-:Y:S05]  /*1c50*/  BRA.DIV ~URZ, `(.L_x_2995) ;  /* 0x00010b627f007947 */ /* 0x000fea000b800000 */
[----:B---3--:R3:W1:Y:S02]  /*1c60*/  SHFL.IDX PT, R9, R7, 0x2, 0x181f ;  /* 0x00581f0007097f89 */ /* 0x00866400000e0000 */
.L_x_3061:
[----:B------:R-:W-:Y:S05]  /*1c70*/  BRA.DIV ~URZ, `(.L_x_2996) ;  /* 0x00010bc27f007947 */ /* 0x000fea000b800000 */
[----:B----4-:R4:W2:Y:S02]  /*1c80*/  SHFL.IDX PT, R0, R8, 0x2, 0x181f ;  /* 0x00581f0008007f89 */ /* 0x0108a400000e0000 */
.L_x_3062:
[----:B-1----:R-:W-:Y:S01]  /*1c90*/  IADD3 R2, R6, 0x20, RZ ;  /* 0x0000002006027810 */ /* 0x002fe20007ffe0ff */
[----:B------:R-:W-:Y:S03]  /*1ca0*/  BSSY B0, `(.L_x_2997) ;  /* 0x0000010000007945 */ /* 0x000fe60003800000 */
[----:B------:R-:W-:-:S13]  /*1cb0*/  ISETP.GE.AND P0, PT, R2, R11, PT ;  /* 0x0000000b0200720c */ /* 0x000fda0003f06270 */
[----:B------:R-:W-:Y:S05]  /*1cc0*/  @P0 BRA `(.L_x_2998) ;  /* 0x000000d000000947 */ /* 0x000fea0003800000 */
[----:B---3--:R-:W3:Y:S04]  /*1cd0*/  LDL R14, [R1+0xc] ;  /* 0x00000c00010e7983 */ /* 0x008ee80000100800 */
        /* <DEDUP_REMOVED lines=12> */
.L_x_2998:
[----:B------:R-:W-:Y:S05]  /*1da0*/  BSYNC B0 ;  /* 0x0000000000007941 */ /* 0x000fea0003800000 */
.L_x_2997:
[----:B------:R-:W-:Y:S05]  /*1db0*/  BRA.DIV ~URZ, `(.L_x_2999) ;  /* 0x00010b027f007947 */ /* 0x000fea000b800000 */
[----:B------:R1:W3:Y:S04]  /*1dc0*/  SHFL.IDX PT, R9, R7, 0x3, 0x181f ;  /* 0x00781f0007097f89 */ /* 0x0002e800000e0000 */
[----:B--2---:R1:W2:Y:S02]  /*1dd0*/  SHFL.IDX PT, R0, R8, 0x3, 0x181f ;  /* 0x00781f0008007f89 */ /* 0x0042a400000e0000 */
.L_x_3063:
[----:B-1----:R-:W-:Y:S01]  /*1de0*/  IADD3 R2, R6, 0x30, RZ ;  /* 0x0000003006027810 */ /* 0x002fe20007ffe0ff */
[----:B------:R-:W-:Y:S03]  /*1df0*/  BSSY B0, `(.L_x_3000) ;  /* 0x0000010000007945 */ /* 0x000fe60003800000 */
[----:B------:R-:W-:-:S13]  /*1e00*/  ISETP.GE.AND P0, PT, R2, R11, PT ;  /* 0x0000000b0200720c */ /* 0x000fda0003f06270 */
[----:B------:R-:W-:Y:S05]  /*1e10*/  @P0 BRA `(.L_x_3001) ;  /* 0x000000d000000947 */ /* 0x000fea0003800000 */
[----:B----4-:R-:W4:Y:S04]  /*1e20*/  LDL R14, [R1+0xc] ;  /* 0x00000c00010e7983 */ /* 0x010f280000100800 */
[----:B---3--:R-:W3:Y:S04]  /*1e30*/  LDL R12, [R1+0x1c] ;  /* 0x00001c00010c7983 */ /* 0x008ee80000100800 */
[----:B--2---:R-:W2:Y:S04]  /*1e40*/  LDL R15, [R1+0xf8] ;  /* 0x0000f800010f7983 */ /* 0x004ea80000100800 */
        /* <DEDUP_REMOVED lines=10> */
.L_x_3001:
[----:B------:R-:W-:Y:S05]  /*1ef0*/  BSYNC B0 ;  /* 0x0000000000007941 */ /* 0x000fea0003800000 */
.L_x_3000:
[----:B------:R-:W-:Y:S05]  /*1f00*/  BRA.DIV ~URZ, `(.L_x_3002) ;  /* 0x00010aa27f007947 */ /* 0x000fea000b800000 */
[----:B---3--:R3:W1:Y:S02]  /*1f10*/  SHFL.IDX PT, R9, R7, 0x4, 0x181f ;  /* 0x00981f0007097f89 */ /* 0x00866400000e0000 */
.L_x_3064:
[----:B------:R-:W-:Y:S05]  /*1f20*/  BRA.DIV ~URZ, `(.L_x_3003) ;  /* 0x00010b027f007947 */ /* 0x000fea000b800000 */
[----:B--2---:R2:W3:Y:S02]  /*1f30*/  SHFL.IDX PT, R0, R8, 0x4, 0x181f ;  /* 0x00981f0008007f89 */ /* 0x0044e400000e0000 */
.L_x_3065:
        /* <DEDUP_REMOVED lines=17> */
.L_x_3005:
[----:B------:R-:W-:Y:S05]  /*2050*/  BSYNC B0 ;  /* 0x0000000000007941 */ /* 0x000fea0003800000 */
.L_x_3004:
[----:B------:R-:W-:Y:S05]  /*2060*/  BRA.DIV ~URZ, `(.L_x_3006) ;  /* 0x00010a427f007947 */ /* 0x000fea000b800000 */
[----:B------:R1:W2:Y:S04]  /*2070*/  SHFL.IDX PT, R9, R7, 0x5, 0x181f ;  /* 0x00b81f0007097f89 */ /* 0x0002a800000e0000 */
[----:B---3--:R1:W3:Y:S02]  /*2080*/  SHFL.IDX PT, R0, R8, 0x5, 0x181f ;  /* 0x00b81f0008007f89 */ /* 0x0082e400000e0000 */
.L_x_3066:
        /* <DEDUP_REMOVED lines=17> */
.L_x_3008:
[----:B------:R-:W-:Y:S05]  /*21a0*/  BSYNC B0 ;  /* 0x0000000000007941 */ /* 0x000fea0003800000 */
.L_x_3007:
[----:B------:R-:W-:Y:S05]  /*21b0*/  BRA.DIV ~URZ, `(.L_x_3009) ;  /* 0x000109e27f007947 */ /* 0x000fea000b800000 */
[----:B--2---:R2:W1:Y:S02]  /*21c0*/  SHFL.IDX PT, R9, R7, 0x6, 0x181f ;  /* 0x00d81f0007097f89 */ /* 0x00446400000e0000 */
.L_x_3067:
[----:B------:R-:W-:Y:S05]  /*21d0*/  BRA.DIV ~URZ, `(.L_x_3010) ;  /* 0x00010a427f007947 */ /* 0x000fea000b800000 */
[----:B---3--:R3:W2:Y:S02]  /*21e0*/  SHFL.IDX PT, R0, R8, 0x6, 0x181f ;  /* 0x00d81f0008007f89 */ /* 0x0086a400000e0000 */
.L_x_3068:
        /* <DEDUP_REMOVED lines=17> */
.L_x_3012:
[----:B------:R-:W-:Y:S05]  /*2300*/  BSYNC B0 ;  /* 0x0000000000007941 */ /* 0x000fea0003800000 */
.L_x_3011:
[----:B------:R-:W-:Y:S05]  /*2310*/  BRA.DIV ~URZ, `(.L_x_3013) ;  /* 0x000109827f007947 */ /* 0x000fea000b800000 */
[----:B--2---:R-:W2:Y:S04]  /*2320*/  SHFL.IDX PT, R7, R7, 0x7, 0x181f ;  /* 0x00f81f0007077f89 */ /* 0x004ea800000e0000 */
[----:B------:R1:W3:Y:S02]  /*2330*/  SHFL.IDX PT, R0, R8, 0x7, 0x181f ;  /* 0x00f81f0008007f89 */ /* 0x0002e400000e0000 */
.L_x_3069:
[----:B----4-:R-:W4:Y:S04]  /*2340*/  LDL R23, [R1+0xc] ;  /* 0x00000c0001177983 */ /* 0x010f280000100800 */
[----:B---3--:R-:W3:Y:S04]  /*2350*/  LDL R30, [R1+0x1c] ;  /* 0x00001c00011e7983 */ /* 0x008ee80000100800 */
[----:B--2---:R-:W2:Y:S04]  /*2360*/  LDL R24, [R1+0xf8] ;  /* 0x0000f80001187983 */ /* 0x004ea80000100800 */
[----:B------:R-:W2:Y:S01]  /*2370*/  LDL R22, [R1+0xf4] ;  /* 0x0000f40001167983 */ /* 0x000ea20000100800 */
[----:B------:R-:W-:-:S04]  /*2380*/  IADD3 R6, R6, 0x70, RZ ;  /* 0x0000007006067810 */ /* 0x000fc80007ffe0ff */
[----:B------:R-:W-:Y:S01]  /*2390*/  ISETP.GE.AND P2, PT, R6, R11, PT ;  /* 0x0000000b0600720c */ /* 0x000fe20003f46270 */
[----:B------:R-:W1:Y:S01]  /*23a0*/  S2R R9, SR_TID.X ;  /* 0x0000000000097919 */ /* 0x000e620000002100 */
[----:B-----5:R-:W-:-:S05]  /*23b0*/  IMAD.WIDE.U32 R156, R10, c[0x0][0x2b0], RZ ;  /* 0x0000ac000a9c7a25 */ /* 0x020fca00078e00ff */
[----:B------:R2:W-:Y:S01]  /*23c0*/  STL.64 [R1+0x40], R156 ;  /* 0x0000409c01007387 */ /* 0x0005e20000100a00 */
[--C-:B-1----:R-:W-:Y:S02]  /*23d0*/  SHF.R.S32.HI R25, RZ, 0x1f, R9.reuse ;  /* 0x0000001fff197819 */ /* 0x102fe40000011409 */
[----:B------:R-:W-:Y:S02]  /*23e0*/  SHF.R.S32.HI R8, RZ, 0x1f, R9 ;  /* 0x0000001fff087819 */ /* 0x000fe40000011409 */
[-C--:B------:R-:W-:Y:S02]  /*23f0*/  LEA.HI R25, R25, R9.reuse, RZ, 0x3 ;  /* 0x0000000919197211 */ /* 0x080fe400078f18ff */
[----:B------:R-:W-:Y:S02]  /*2400*/  LEA.HI R8, R8, R9, RZ, 0x3 ;  /* 0x0000000908087211 */ /* 0x000fe400078f18ff */
[----:B------:R-:W-:Y:S02]  /*2410*/  LOP3.LUT R25, R25, 0xfffffff8, RZ, 0xc0, !PT ;  /* 0xfffffff819197812 */ /* 0x000fe400078ec0ff */
[----:B------:R-:W-:-:S03]  /*2420*/  SHF.R.S32.HI R8, RZ, 0x3, R8 ;  /* 0x00000003ff087819 */ /* 0x000fc60000011408 */
[----:B------:R-:W-:-:S04]  /*2430*/  IMAD.IADD R25, R9, 0x1, -R25 ;  /* 0x0000000109197824 */ /* 0x000fc800078e0a19 */
[----:B------:R-:W-:Y:S01]  /*2440*/  IMAD R59, R25, 0x10, R8 ;  /* 0x00000010193b7824 */ /* 0x000fe200078e0208 */
[-C--:B----4-:R-:W-:Y:S02]  /*2450*/  @!P2 LEA R4, P1, R23, R0.reuse, 0x1 ;  /* 0x000000001704a211 */ /* 0x090fe400078208ff */
[----:B---3--:R-:W-:Y:S02]  /*2460*/  @!P2 LEA R2, P0, R30, R0, 0x1 ;  /* 0x000000001e02a211 */ /* 0x008fe400078008ff */
[----:B------:R-:W-:-:S05]  /*2470*/  SHF.R.S32.HI R0, RZ, 0x1f, R10 ;  /* 0x0000001fff007819 */ /* 0x000fca000001140a */
[----:B------:R-:W-:-:S04]  /*2480*/  IMAD R0, R0, c[0x0][0x2b0], RZ ;  /* 0x0000ac0000007a24 */ /* 0x000fc800078e02ff */
[----:B------:R-:W-:-:S04]  /*2490*/  IMAD R0, R10, c[0x0][0x2b4], R0 ;  /* 0x0000ad000a007a24 */ /* 0x000fc800078e0200 */
[----:B------:R-:W-:-:S05]  /*24a0*/  IMAD.IADD R154, R157, 0x1, R0 ;  /* 0x000000019d9a7824 */ /* 0x000fca00078e0200 */
[----:B------:R1:W-:Y:S01]  /*24b0*/  STL [R1+0x58], R154 ;  /* 0x0000589a01007387 */ /* 0x0003e20000100800 */
        /* <DEDUP_REMOVED lines=10> */
[----:B------:R-:W-:-:S02]  /*2560*/  IMAD.MOV.U32 R0, RZ, RZ, c[0x0][0x2b8] ;  /* 0x0000ae00ff007624 */ /* 0x000fc400078e00ff */
[----:B-1----:R-:W-:Y:S01]  /*2570*/  IMAD R2, R58, 0x40, R59 ;  /* 0x000000403a027824 */ /* 0x002fe200078e023b */
[----:B------:R-:W3:Y:S02]  /*2580*/  LDL R27, [R1+0x68] ;  /* 0x00006800011b7983 */ /* 0x000ee40000100800 */
[----:B------:R-:W-:Y:S02]  /*2590*/  ISETP.NE.AND P3, PT, R0, 0x1, PT ;  /* 0x000000010000780c */ /* 0x000fe40003f65270 */
[----:B------:R-:W-:-:S04]  /*25a0*/  ISETP.GE.AND P1, PT, R2, R222, PT ;  /* 0x000000de0200720c */ /* 0x000fc80003f26270 */
[----:B------:R-:W-:Y:S01]  /*25b0*/  ISETP.GT.OR P1, PT, R59, 0x3f, P1 ;  /* 0x0000003f3b00780c */ /* 0x000fe20000f24670 */
[----:B------:R-:W-:Y:S01]  /*25c0*/  IMAD.MOV.U32 R26, RZ, RZ, RZ ;  /* 0x000000ffff1a7224 */ /* 0x000fe200078e00ff */
[----:B------:R-:W-:Y:S01]  /*25d0*/  BAR.SYNC.DEFER_BLOCKING 0x0 ;  /* 0x0000000000007b1d */ /* 0x000fe20000010000 */
[----:B--2---:R-:W-:-:S04]  /*25e0*/  IMAD.IADD R2, R2, 0x1, R155 ;  /* 0x0000000102027824 */ /* 0x004fc800078e029b */
        /* <DEDUP_REMOVED lines=9> */
[----:B------:R-:W-:-:S05]  /*2680*/  IMAD R14, R0, c[0x0][0x2b8], R2 ;  /* 0x0000ae00000e7a24 */ /* 0x000fca00078e0202 */
[----:B------:R-:W-:Y:S01]  /*2690*/  SHF.R.S32.HI R13, RZ, 0x1f, R14 ;  /* 0x0000001fff0d7819 */ /* 0x000fe2000001140e */
[----:B------:R-:W-:-:S04]  /*26a0*/  IMAD.WIDE.U32 R2, R14, c[0x0][0x1e0], RZ ;  /* 0x000078000e027a25 */ /* 0x000fc800078e00ff */
[----:B------:R-:W-:-:S04]  /*26b0*/  IMAD R0, R13, c[0x0][0x1e0], RZ ;  /* 0x000078000d007a24 */ /* 0x000fc800078e02ff */
[----:B------:R-:W-:-:S04]  /*26c0*/  IMAD R0, R14, c[0x0][0x1e4], R0 ;  /* 0x000079000e007a24 */ /* 0x000fc800078e0200 */
[----:B------:R-:W-:Y:S02]  /*26d0*/  IMAD.IADD R3, R3, 0x1, R0 ;  /* 0x0000000103037824 */ /* 0x000fe400078e0200 */
[----:B------:R-:W-:Y:S02]  /*26e0*/  IMAD R0, R21, c[0x0][0x1e8], RZ ;  /* 0x00007a0015007a24 */ /* 0x000fe400078e02ff */
[----:B---3--:R-:W-:-:S04]  /*26f0*/  IMAD.WIDE.U32 R152, R27, c[0x0][0x1e8], RZ ;  /* 0x00007a001b987a25 */ /* 0x008fc800078e00ff */
[----:B------:R-:W-:-:S04]  /*2700*/  IMAD R0, R27, c[0x0][0x1ec], R0 ;  /* 0x00007b001b007a24 */ /* 0x000fc800078e0200 */
[----:B------:R-:W-:Y:S02]  /*2710*/  IMAD.IADD R151, R153, 0x1, R0 ;  /* 0x0000000199977824 */ /* 0x000fe400078e0200 */
[----:B------:R-:W-:-:S04]  /*2720*/  IMAD R148, R58, -0x40, R222 ;  /* 0xffffffc03a947824 */ /* 0x000fc800078e02de */
[----:B------:R-:W-:-:S05]  /*2730*/  IMAD.IADD R28, R148, 0x1, -R8 ;  /* 0x00000001941c7824 */ /* 0x000fca00078e0a08 */
[C---:B------:R-:W-:Y:S02]  /*2740*/  ISETP.GE.AND P5, PT, R28.reuse, 0x1, PT ;  /* 0x000000011c00780c */ /* 0x040fe40003fa6270 */
[----:B------:R-:W-:-:S11]  /*2750*/  ISETP.GE.AND P2, PT, R28, 0x11, PT ;  /* 0x000000111c00780c */ /* 0x000fd60003f46270 */
[C---:B------:R-:W-:Y:S01]  /*2760*/  @P5 ISETP.GE.AND P1, PT, R23.reuse, c[0x0][0x1d4], PT ;  /* 0x0000750017005a0c */ /* 0x040fe20003f26270 */
[----:B------:R-:W-:Y:S01]  /*2770*/  STL [R1+0x8], R14 ;  /* 0x0000080e01007387 */ /* 0x000fe20000100800 */
[C---:B------:R-:W-:Y:S02]  /*2780*/  IMAD.SHL.U32 R149, R23.reuse, 0x2, RZ ;  /* 0x0000000217957824 */ /* 0x040fe400078e00ff */
[----:B------:R-:W-:Y:S01]  /*2790*/  IMAD.SHL.U32 R150, R30, 0x2, RZ ;  /* 0x000000021e967824 */ /* 0x000fe200078e00ff */
[----:B------:R-:W-:Y:S02]  /*27a0*/  SHF.L.U64.HI R57, R23, 0x1, R24 ;  /* 0x0000000117397819 */ /* 0x000fe40000010218 */
[----:B------:R-:W-:Y:S02]  /*27b0*/  IADD3 R243, R232, 0x20, RZ ;  /* 0x00000020e8f37810 */ /* 0x000fe40007ffe0ff */
        /* <DEDUP_REMOVED lines=9> */
[----:B------:R-:W1:Y:S04]  /*2850*/  SHFL.IDX PT, R4, R0, RZ, 0x181f ;  /* 0x00181fff00047589 */ /* 0x000e6800000e0000 */
[----:B------:R-:W2:Y:S04]  /*2860*/  SHFL.IDX PT, R7, R12, RZ, 0x181f ;  /* 0x00181fff0c077589 */ /* 0x000ea800000e0000 */
[----:B------:R-:W3:Y:S04]  /*2870*/  SHFL.IDX PT, R5, R0, 0x1, 0x181f ;  /* 0x00381f0000057f89 */ /* 0x000ee800000e0000 */
[----:B------:R-:W4:Y:S04]  /*2880*/  SHFL.IDX PT, R10, R12, 0x1, 0x181f ;  /* 0x00381f000c0a7f89 */ /* 0x000f2800000e0000 */
[----:B------:R-:W5:Y:S01]  /*2890*/  SHFL.IDX PT, R9, R0, 0x2, 0x181f ;  /* 0x00581f0000097f89 */ /* 0x000f6200000e0000 */
[----:B-1----:R-:W-:-:S04]  /*28a0*/  @P5 LEA R2, P0, R23, R4, 0x1 ;  /* 0x0000000417025211 */ /* 0x002fc800078008ff */
[C---:B--2---:R-:W-:Y:S01]  /*28b0*/  @P5 LEA.HI.X R3, R23.reuse, R7, R24, 0x1, P0 ;  /* 0x0000000717035211 */ /* 0x044fe200000f0c18 */
[----:B------:R-:W1:Y:S04]  /*28c0*/  SHFL.IDX PT, R11, R12, 0x2, 0x181f ;  /* 0x00581f000c0b7f89 */ /* 0x000e6800000e0000 */
[----:B------:R2:W-:Y:S01]  /*28d0*/  @P5 LDGSTS.E.BYPASS.LTC128B.128 [R252+0x4100], [R2.64], !P1 ;  /* 0x0410000002fc5fae */ /* 0x0005e2000c901d48 */
[----:B---3--:R-:W-:Y:S02]  /*28e0*/  @P2 LEA R6, P6, R23, R5, 0x1 ;  /* 0x0000000517062211 */ /* 0x008fe400078c08ff */
[C---:B------:R-:W-:Y:S01]  /*28f0*/  @P5 ISETP.GE.AND P0, PT, R30.reuse, c[0x0][0x1d4], PT ;  /* 0x000075001e005a0c */ /* 0x040fe20003f06270 */
[----:B------:R-:W3:Y:S04]  /*2900*/  SHFL.IDX PT, R8, R0, 0x3, 0x181f ;  /* 0x00781f0000087f89 */ /* 0x000ee800000e0000 */
[----:B------:R-:W1:Y:S01]  /*2910*/  SHFL.IDX PT, R0, R12, 0x3, 0x181f ;  /* 0x00781f000c007f89 */ /* 0x000e6200000e0000 */
[----:B--2---:R-:W-:-:S04]  /*2920*/  @P5 LEA R2, P1, R30, R4, 0x1 ;  /* 0x000000041e025211 */ /* 0x004fc800078208ff */
[----:B------:R-:W-:Y:S02]  /*2930*/  @P5 LEA.HI.X R3, R30, R7, R22, 0x1, P1 ;  /* 0x000000071e035211 */ /* 0x000fe400008f0c16 */
[C---:B----4-:R-:W-:Y:S02]  /*2940*/  @P2 LEA.HI.X R7, R23.reuse, R10, R24, 0x1, P6 ;  /* 0x0000000a17072211 */ /* 0x050fe400030f0c18 */
[----:B------:R-:W-:Y:S01]  /*2950*/  ISETP.GE.AND P6, PT, R28, 0x21, PT ;  /* 0x000000211c00780c */ /* 0x000fe20003fc6270 */
[----:B------:R5:W-:Y:S01]  /*2960*/  @P5 LDGSTS.E.BYPASS.LTC128B.128 [R252+0x6100], [R2.64], !P0 ;  /* 0x0610000002fc5fae */ /* 0x000be2000c101d48 */
[----:B------:R-:W-:Y:S02]  /*2970*/  @P2 ISETP.GE.AND P1, PT, R23, c[0x0][0x1d4], PT ;  /* 0x0000750017002a0c */ /* 0x000fe40003f26270 */
[----:B------:R-:W-:-:S04]  /*2980*/  @P2 LEA R4, P0, R30, R5, 0x1 ;  /* 0x000000051e042211 */ /* 0x000fc800078008ff */
[----:B------:R-:W-:-:S07]  /*2990*/  @P2 LEA.HI.X R5, R30, R10, R22, 0x1, P0 ;  /* 0x0000000a1e052211 */ /* 0x000fce00000f0c16 */
[----:B------:R2:W-:Y:S01]  /*29a0*/  @P2 LDGSTS.E.BYPASS.LTC128B.128 [R252+0x4900], [R6.64], !P1 ;  /* 0x0490000006fc2fae */ /* 0x0005e2000c901d48 */
[----:B------:R-:W-:Y:S02]  /*29b0*/  @P2 ISETP.GE.AND P1, PT, R30, c[0x0][0x1d4], PT ;  /* 0x000075001e002a0c */ /* 0x000fe40003f26270 */
[C---:B------:R-:W-:Y:S02]  /*29c0*/  @P6 ISETP.GE.AND P0, PT, R23.reuse, c[0x0][0x1d4], PT ;  /* 0x0000750017006a0c */ /* 0x040fe40003f06270 */
[----:B-----5:R-:W-:-:S09]  /*29d0*/  @P6 LEA R2, P5, R23, R9, 0x1 ;  /* 0x0000000917026211 */ /* 0x020fd200078a08ff */
[----:B------:R3:W-:Y:S01]  /*29e0*/  @P2 LDGSTS.E.BYPASS.LTC128B.128 [R252+0x6900], [R4.64], !P1 ;  /* 0x0690000004fc2fae */ /* 0x0007e2000c901d48 */
[----:B-1----:R-:W-:Y:S02]  /*29f0*/  @P6 LEA.HI.X R3, R23, R11, R24, 0x1, P5 ;  /* 0x0000000b17036211 */ /* 0x002fe400028f0c18 */
[----:B------:R-:W-:-:S03]  /*2a00*/  ISETP.GE.AND P5, PT, R28, 0x31, PT ;  /* 0x000000311c00780c */ /* 0x000fc60003fa6270 */
[----:B------:R1:W-:Y:S01]  /*2a10*/  @P6 LDGSTS.E.BYPASS.LTC128B.128 [R252+0x5100], [R2.64], !P0 ;  /* 0x0510000002fc6fae */ /* 0x0003e2000c101d48 */
[----:B--2---:R-:W-:-:S04]  /*2a20*/  @P6 LEA R6, P2, R30, R9, 0x1 ;  /* 0x000000091e066211 */ /* 0x004fc800078408ff */
[C---:B------:R-:W-:Y:S02]  /*2a30*/  @P6 LEA.HI.X R7, R30.reuse, R11, R22, 0x1, P2 ;  /* 0x0000000b1e076211 */ /* 0x040fe400010f0c16 */
[----:B------:R-:W-:-:S03]  /*2a40*/  @P6 ISETP.GE.AND P2, PT, R30, c[0x0][0x1d4], PT ;  /* 0x000075001e006a0c */ /* 0x000fc60003f46270 */
[----:B---3--:R-:W-:-:S04]  /*2a50*/  @P5 LEA R4, P1, R23, R8, 0x1 ;  /* 0x0000000817045211 */ /* 0x008fc800078208ff */
[----:B------:R-:W-:-:S06]  /*2a60*/  @P5 LEA.HI.X R5, R23, R0, R24, 0x1, P1 ;  /* 0x0000000017055211 */ /* 0x000fcc00008f0c18 */
[----:B------:R2:W-:Y:S01]  /*2a70*/  @P6 LDGSTS.E.BYPASS.LTC128B.128 [R252+0x7100], [R6.64], !P2 ;  /* 0x0710000006fc6fae */ /* 0x0005e2000d101d48 */
[C---:B-1----:R-:W-:Y:S02]  /*2a80*/  @P5 LEA R2, P0, R30.reuse, R8, 0x1 ;  /* 0x000000081e025211 */ /* 0x042fe400078008ff */
[----:B------:R-:W-:Y:S02]  /*2a90*/  @P5 ISETP.GE.AND P1, PT, R23, c[0x0][0x1d4], PT ;  /* 0x0000750017005a0c */ /* 0x000fe40003f26270 */
[C---:B------:R-:W-:Y:S02]  /*2aa0*/  @P5 LEA.HI.X R3, R30.reuse, R0, R22, 0x1, P0 ;  /* 0x000000001e035211 */ /* 0x040fe400000f0c16 */
[----:B------:R-:W-:-:S09]  /*2ab0*/  @P5 ISETP.GE.AND P0, PT, R30, c[0x0][0x1d4], PT ;  /* 0x000075001e005a0c */ /* 0x000fd20003f06270 */
[----:B------:R2:W-:Y:S04]  /*2ac0*/  @P5 LDGSTS.E.BYPASS.LTC128B.128 [R252+0x5900], [R4.64], !P1 ;  /* 0x0590000004fc5fae */ /* 0x0005e8000c901d48 */
[----:B------:R1:W-:Y:S04]  /*2ad0*/  @P5 LDGSTS.E.BYPASS.LTC128B.128 [R252+0x7900], [R2.64], !P0 ;  /* 0x0790000002fc5fae */ /* 0x0003e8000c101d48 */
[----:B------:R-:W0:Y:S01]  /*2ae0*/  LDGDEPBAR ;  /* 0x00000000000079af */ /* 0x000e220000000000 */
[----:B------:R-:W-:-:S04]  /*2af0*/  IMAD R0, R13, c[0x0][0x208], RZ ;  /* 0x000082000d007a24 */ /* 0x000fc800078e02ff */
[----:B------:R-:W-:Y:S01]  /*2b00*/  IMAD R0, R14, c[0x0][0x20c], R0 ;  /* 0x000083000e007a24 */ /* 0x000fe200078e0200 */
[----:B------:R-:W-:-:S04]  /*2b10*/  DEPBAR.LE SB0, 0x1 ;  /* 0x000080400000791a */ /* 0x000fc80000000000 */
[----:B------:R-:W-:-:S04]  /*2b20*/  DEPBAR.LE SB0, 0x0 ;  /* 0x000080000000791a */ /* 0x000fc80000000000 */
[----:B------:R-:W-:Y:S01]  /*2b30*/  BAR.SYNC.DEFER_BLOCKING 0x0 ;  /* 0x0000000000007b1d */ /* 0x000fe20000010000 */
[----:B-1----:R-:W-:-:S04]  /*2b40*/  IMAD.WIDE.U32 R2, R14, c[0x0][0x208], RZ ;  /* 0x000082000e027a25 */ /* 0x002fc800078e00ff */
[----:B------:R-:W-:Y:S02]  /*2b50*/  IMAD.IADD R3, R3, 0x1, R0 ;  /* 0x0000000103037824 */ /* 0x000fe400078e0200 */
[----:B------:R-:W-:Y:S02]  /*2b60*/  IMAD R0, R21, c[0x0][0x210], RZ ;  /* 0x0000840015007a24 */ /* 0x000fe400078e02ff */
[----:B------:R-:W-:-:S04]  /*2b70*/  IMAD.WIDE.U32 R10, R27, c[0x0][0x210], RZ ;  /* 0x000084001b0a7a25 */ /* 0x000fc800078e00ff */
[----:B------:R-:W-:Y:S02]  /*2b80*/  IMAD R0, R27, c[0x0][0x214], R0 ;  /* 0x000085001b007a24 */ /* 0x000fe400078e0200 */
[----:B------:R-:W-:Y:S02]  /*2b90*/  IMAD R8, R20, c[0x0][0x218], RZ ;  /* 0x0000860014087a24 */ /* 0x000fe400078e02ff */
[C---:B------:R-:W-:Y:S01]  /*2ba0*/  IMAD.WIDE.U32 R2, R26.reuse, c[0x0][0x218], R2 ;  /* 0x000086001a027a25 */ /* 0x040fe200078e0002 */
[----:B------:R-:W-:Y:S03]  /*2bb0*/  STL [R1], R26 ;  /* 0x0000001a01007387 */ /* 0x000fe60000100800 */
[----:B------:R-:W-:Y:S01]  /*2bc0*/  IMAD.IADD R9, R11, 0x1, R0 ;  /* 0x000000010b097824 */ /* 0x000fe200078e0200 */
[----:B------:R-:W-:Y:S01]  /*2bd0*/  STL.64 [R1+0x38], R152 ;  /* 0x0000389801007387 */ /* 0x000fe20000100a00 */
[----:B------:R-:W-:Y:S01]  /*2be0*/  IMAD R0, R26, c[0x0][0x21c], R8 ;  /* 0x000087001a007a24 */ /* 0x000fe200078e0208 */
[----:B------:R-:W-:-:S02]  /*2bf0*/  IADD3 R2, P0, R2, R10, RZ ;  /* 0x0000000a02027210 */ /* 0x000fc40007f1e0ff */
[----:B--2---:R-:W-:Y:S04]  /*2c00*/  LDSM.16.M88.4 R4, [R239+0x2000] ;  /* 0x00200000ef04783b */ /* 0x004fe80000000200 */
[----:B------:R-:W-:Y:S04]  /*2c10*/  LDSM.16.M88.4 R16, [R232] ;  /* 0x00000000e810783b */ /* 0x000fe80000000200 */
[----:B------:R-:W-:Y:S01]  /*2c20*/  LDSM.16.M88.4 R12, [R239] ;  /* 0x00000000ef0c783b */ /* 0x000fe20000000200 */
[----:B------:R-:W-:-:S03]  /*2c30*/  IADD3.X R3, R9, R3, R0, P0, !PT ;  /* 0x0000000309037210 */ /* 0x000fc600007fe400 */
[----:B------:R-:W-:Y:S01]  /*2c40*/  STL [R1+0x4c], R151 ;  /* 0x00004c9701007387 */ /* 0x000fe20000100800 */
[----:B------:R-:W-:-:S03]  /*2c50*/  LEA R0, P0, R2, c[0x0][0x1f8], 0x1 ;  /* 0x00007e0002007a11 */ /* 0x000fc600078008ff */
[----:B------:R-:W-:Y:S04]  /*2c60*/  STL.64 [R1+0x50], R10 ;  /* 0x0000500a01007387 */ /* 0x000fe80000100a00 */
[----:B------:R-:W-:Y:S04]  /*2c70*/  STL [R1+0x5c], R9 ;  /* 0x00005c0901007387 */ /* 0x000fe80000100800 */
[----:B------:R-:W2:Y:S01]  /*2c80*/  LDL R158, [R1+0x28] ;  /* 0x00002800019e7983 */ /* 0x000ea20000100800 */
[----:B------:R-:W-:-:S03]  /*2c90*/  LEA.HI.X R20, R2, c[0x0][0x1fc], R3, 0x1, P0 ;  /* 0x00007f0002147a11 */ /* 0x000fc600000f0c03 */
[----:B------:R-:W1:Y:S04]  /*2ca0*/  SHFL.IDX PT, R3, R0, RZ, 0x181f ;  /* 0x00181fff00037589 */ /* 0x000e6800000e0000 */
[----:B------:R-:W3:Y:S04]  /*2cb0*/  SHFL.IDX PT, R2, R0, 0x1, 0x181f ;  /* 0x00381f0000027f89 */ /* 0x000ee800000e0000 */
[----:B------:R-:W4:Y:S04]  /*2cc0*/  SHFL.IDX PT, R8, R20, RZ, 0x181f ;  /* 0x00181fff14087589 */ /* 0x000f2800000e0000 */
[----:B------:R-:W-:Y:S04]  /*2cd0*/  LDSM.16.M88.4 R32, [R232+0x800] ;  /* 0x00080000e820783b */ /* 0x000fe80000000200 */
[----:B------:R-:W-:Y:S04]  /*2ce0*/  LDSM.16.M88.4 R40, [R232+0x1000] ;  /* 0x00100000e828783b */ /* 0x000fe80000000200 */
[----:B------:R-:W-:Y:S04]  /*2cf0*/  LDSM.16.M88.4 R48, [R232+0x1800] ;  /* 0x00180000e830783b */ /* 0x000fe80000000200 */
[----:B------:R-:W-:Y:S01]  /*2d00*/  SHFL.IDX PT, R9, R0, 0x2, 0x181f ;  /* 0x00581f0000097f89 */ /* 0x000fe200000e0000 */
[----:B------:R-:W-:-:S03]  /*2d10*/  R2P PR, R25, 0x6 ;  /* 0x0000000619007804 */ /* 0x000fc60000000000 */
[----:B------:R-:W5:Y:S04]  /*2d20*/  SHFL.IDX PT, R10, R20, 0x1, 0x181f ;  /* 0x00381f00140a7f89 */ /* 0x000f6800000e0000 */
[----:B------:R-:W5:Y:S04]  /*2d30*/  SHFL.IDX PT, R11, R20, 0x2, 0x181f ;  /* 0x00581f00140b7f89 */ /* 0x000f6800000e0000 */
[----:B------:R-:W5:Y:S04]  /*2d40*/  SHFL.IDX PT, R0, R0, 0x3, 0x181f ;  /* 0x00781f0000007f89 */ /* 0x000f6800000e0000 */
[----:B------:R5:W5:Y:S01]  /*2d50*/  SHFL.IDX PT, R29, R20, 0x3, 0x181f ;  /* 0x00781f00141d7f89 */ /* 0x000b6200000e0000 */
[----:B-1----:R-:W-:-:S02]  /*2d60*/  IADD3 R26, P5, R3, R149, RZ ;  /* 0x00000095031a7210 */ /* 0x002fc40007fbe0ff */
[----:B------:R-:W-:Y:S02]  /*2d70*/  @P1 IADD3 R243, R232, -0x20, RZ ;  /* 0xffffffe0e8f31810 */ /* 0x000fe40007ffe0ff */
[-C--:B------:R-:W-:Y:S01]  /*2d80*/  IADD3 R24, P1, R3, R150.reuse, RZ ;  /* 0x0000009603187210 */ /* 0x080fe20007f3e0ff */
[-C--:B------:R-:W-:Y:S01]  /*2d90*/  HMMA.16816.F32 R52, R4, R16.reuse, RZ ;  /* 0x000000100434723c */ /* 0x080fe200000018ff */
[----:B---3--:R-:W-:Y:S01]  /*2da0*/  IADD3 R22, P6, R2, R149, RZ ;  /* 0x0000009502167210 */ /* 0x008fe20007fde0ff */
[C-C-:B----4-:R-:W-:Y:S01]  /*2db0*/  IMAD.X R27, R8.reuse, 0x1, R57.reuse, P5 ;  /* 0x00000001081b7824 */ /* 0x150fe200028e0639 */
[----:B------:R-:W-:Y:S01]  /*2dc0*/  ISETP.GE.AND P0, PT, R23, c[0x0][0x1d4], PT ;  /* 0x0000750017007a0c */ /* 0x000fe20003f06270 */
[----:B------:R-:W-:Y:S01]  /*2dd0*/  IMAD.X R25, R8, 0x1, R56, P1 ;  /* 0x0000000108197824 */ /* 0x000fe200008e0638 */
[----:B------:R-:W-:Y:S03]  /*2de0*/  LDSM.16.M88.4 R44, [R243] ;  /* 0x00000000f32c783b */ /* 0x000fe60000000200 */
[----:B------:R-:W-:Y:S01]  /*2df0*/  HMMA.16816.F32 R96, R12, R16, RZ ;  /* 0x000000100c60723c */ /* 0x000fe200000018ff */
[----:B-----5:R-:W-:Y:S01]  /*2e00*/  IMAD.X R23, R10, 0x1, R57, P6 ;  /* 0x000000010a177824 */ /* 0x020fe200030e0639 */
[----:B------:R-:W-:Y:S05]  /*2e10*/  LDSM.16.M88.4 R36, [R243+0x800] ;  /* 0x00080000f324783b */ /* 0x000fea0000000200 */
[----:B------:R-:W-:-:S02]  /*2e20*/  IADD3 R16, P5, R2, R150, RZ ;  /* 0x0000009602107210 */ /* 0x000fc40007fbe0ff */
[CC--:B------:R-:W-:Y:S02]  /*2e30*/  IADD3 R2, P1, R9.reuse, R149.reuse, RZ ;  /* 0x0000009509027210 */ /* 0x0c0fe40007f3e0ff */
[----:B------:R-:W-:Y:S01]  /*2e40*/  IADD3 R20, P6, R9, R150, RZ ;  /* 0x0000009609147210 */ /* 0x000fe20007fde0ff */
[--C-:B------:R-:W-:Y:S01]  /*2e50*/  IMAD.X R17, R10, 0x1, R56.reuse, P5 ;  /* 0x000000010a117824 */ /* 0x100fe200028e0638 */
[----:B------:R-:W-:Y:S01]  /*2e60*/  ISETP.LT.OR P5, PT, R28, 0x1, P0 ;  /* 0x000000011c00780c */ /* 0x000fe200007a1670 */
[-C--:B------:R-:W-:Y:S01]  /*2e70*/  HMMA.16816.F32 R100, R4, R18.reuse, RZ ;  /* 0x000000120464723c */ /* 0x080fe200000018ff */
[C-C-:B------:R-:W-:Y:S02]  /*2e80*/  IMAD.X R3, R11.reuse, 0x1, R57.reuse, P1 ;  /* 0x000000010b037824 */ /* 0x140fe400008e0639 */
[----:B------:R-:W-:Y:S01]  /*2e90*/  IMAD.X R21, R11, 0x1, R56, P6 ;  /* 0x000000010b157824 */ /* 0x000fe200030e0638 */
[----:B------:R-:W-:Y:S01]  /*2ea0*/  ISETP.GE.AND P6, PT, R30, c[0x0][0x1d4], PT ;  /* 0x000075001e007a0c */ /* 0x000fe20003fc6270 */
[----:B------:R-:W-:Y:S03]  /*2eb0*/  LDSM.16.M88.4 R8, [R241] ;  /* 0x00000000f108783b */ /* 0x000fe60000000200 */
[----:B------:R-:W-:Y:S07]  /*2ec0*/  HMMA.16816.F32 R80, R12, R18, RZ ;  /* 0x000000120c50723c */ /* 0x000fee00000018ff */
[----:B------:R-:W-:Y:S01]  /*2ed0*/  IADD3 R18, P1, R0, R149, RZ ;  /* 0x0000009500127210 */ /* 0x000fe20007f3e0ff */
[----:B------:R-:W-:Y:S04]  /*2ee0*/  HMMA.16816.F32 R84, R4, R32, RZ ;  /* 0x000000200454723c */ /* 0x000fe800000018ff */
[----:B------:R-:W-:Y:S01]  /*2ef0*/  IMAD.X R19, R29, 0x1, R57, P1 ;  /* 0x000000011d137824 */ /* 0x000fe200008e0639 */
[----:B------:R-:W-:-:S03]  /*2f00*/  ISETP.LT.OR P1, PT, R28, 0x1, P6 ;  /* 0x000000011c00780c */ /* 0x000fc60003721670 */
[C---:B------:R-:W-:Y:S08]  /*2f10*/  HMMA.16816.F32 R92, R4.reuse, R40, RZ ;  /* 0x00000028045c723c */ /* 0x040ff000000018ff */
[C---:B------:R-:W-:Y:S08]  /*2f20*/  HMMA.16816.F32 R88, R4.reuse, R48, RZ ;  /* 0x000000300458723c */ /* 0x040ff000000018ff */
[C---:B------:R-:W-:Y:S08]  /*2f30*/  HMMA.16816.F32 R108, R4.reuse, R34, RZ ;  /* 0x00000022046c723c */ /* 0x040ff000000018ff */
[C---:B------:R-:W-:Y:S08]  /*2f40*/  HMMA.16816.F32 R112, R4.reuse, R42, RZ ;  /* 0x0000002a0470723c */ /* 0x040ff000000018ff */
[----:B------:R-:W-:Y:S01]  /*2f50*/  HMMA.16816.F32 R104, R4, R50, RZ ;  /* 0x000000320468723c */ /* 0x000fe200000018ff */
[----:B------:R-:W1:Y:S07]  /*2f60*/  LDSM.16.M88.4 R4, [R241+0x2000] ;  /* 0x00200000f104783b */ /* 0x000e6e0000000200 */
[C---:B------:R-:W-:Y:S08]  /*2f70*/  HMMA.16816.F32 R72, R12.reuse, R32, RZ ;  /* 0x000000200c48723c */ /* 0x040ff000000018ff */
[C---:B------:R-:W-:Y:S01]  /*2f80*/  HMMA.16816.F32 R68, R12.reuse, R34, RZ ;  /* 0x000000220c44723c */ /* 0x040fe200000018ff */
[----:B------:R-:W3:Y:S07]  /*2f90*/  LDSM.16.M88.4 R32, [R243+0x1000] ;  /* 0x00100000f320783b */ /* 0x000eee0000000200 */
[C---:B------:R-:W-:Y:S08]  /*2fa0*/  HMMA.16816.F32 R64, R12.reuse, R40, RZ ;  /* 0x000000280c40723c */ /* 0x040ff000000018ff */
[----:B------:R-:W-:Y:S01]  /*2fb0*/  HMMA.16816.F32 R76, R12, R42, RZ ;  /* 0x0000002a0c4c723c */ /* 0x000fe200000018ff */
[----:B------:R-:W4:Y:S04]  /*2fc0*/  LDSM.16.M88.4 R40, [R243+0x1800] ;  /* 0x00180000f328783b */ /* 0x000f280000000200 */
        /* <DEDUP_REMOVED lines=12> */
[----:B------:R-:W-:Y:S01]  /*3090*/  ISETP.LT.OR P6, PT, R28, 0x31, P6 ;  /* 0x000000311c00780c */ /* 0x000fe200037c1670 */
[C---:B------:R-:W-:Y:S04]  /*30a0*/  HMMA.16816.F32 R60, R12.reuse, R48, RZ ;  /* 0x000000300c3c723c */ /* 0x040fe800000018ff */
[----:B------:R3:W-:Y:S04]  /*30b0*/  LDGSTS.E.BYPASS.LTC128B.128 [R252+0x1100], [R2.64], !P5 ;  /* 0x0110000002fc7fae */ /* 0x0007e8000e901d48 */
[----:B------:R-:W-:Y:S01]  /*30c0*/  HMMA.16816.F32 R12, R12, R50, RZ ;  /* 0x000000320c0c723c */ /* 0x000fe200000018ff */
[----:B------:R5:W-:Y:S04]  /*30d0*/  LDGSTS.E.BYPASS.LTC128B.128 [R252+0x3100], [R20.64], !P1 ;  /* 0x0310000014fc7fae */ /* 0x000be8000c901d48 */
[----:B------:R4:W-:Y:S01]  /*30e0*/  LDGSTS.E.BYPASS.LTC128B.128 [R252+0x1900], [R18.64], !P0 ;  /* 0x0190000012fc7fae */ /* 0x0009e2000c101d48 */
[----:B-1----:R-:W-:Y:S01]  /*30f0*/  IMAD.MOV.U32 R16, RZ, RZ, 0x40 ;  /* 0x00000040ff107424 */ /* 0x002fe200078e00ff */
[----:B---3--:R-:W-:-:S04]  /*3100*/  IADD3 R2, P5, R0, R150, RZ ;  /* 0x0000009600027210 */ /* 0x008fc80007fbe0ff */
[----:B------:R-:W-:Y:S01]  /*3110*/  SEL R0, R16, 0xffffffc0, !P2 ;  /* 0xffffffc010007807 */ /* 0x000fe20005000000 */
[----:B------:R-:W-:-:S04]  /*3120*/  IMAD.X R3, R29, 0x1, R56, P5 ;  /* 0x000000011d037824 */ /* 0x000fc800028e0638 */
[----:B------:R-:W-:Y:S01]  /*3130*/  IMAD.IADD R234, R232, 0x1, R0 ;  /* 0x00000001e8ea7824 */ /* 0x000fe200078e0200 */
[C---:B------:R-:W-:Y:S01]  /*3140*/  HMMA.16816.F32 R24, R4.reuse, R44, R52 ;  /* 0x0000002c0418723c */ /* 0x040fe20000001834 */
[----:B------:R1:W-:Y:S04]  /*3150*/  LDGSTS.E.BYPASS.LTC128B.128 [R252+0x3900], [R2.64], !P6 ;  /* 0x0390000002fc7fae */ /* 0x0003e8000f101d48 */
[----:B----4-:R-:W-:Y:S04]  /*3160*/  LDSM.16.M88.4 R16, [R240+0x2000] ;  /* 0x00200000f010783b */ /* 0x010fe80000000200 */
[----:B------:R-:W3:Y:S01]  /*3170*/  LDSM.16.M88.4 R52, [R234] ;  /* 0x00000000ea34783b */ /* 0x000ee20000000200 */
[----:B------:R-:W-:Y:S03]  /*3180*/  HMMA.16816.F32 R116, R4, R36, R84 ;  /* 0x000000240474723c */ /* 0x000fe60000001854 */
[----:B------:R-:W4:Y:S01]  /*3190*/  LDSM.16.M88.4 R48, [R234+0x800] ;  /* 0x00080000ea30783b */ /* 0x000f220000000200 */
[----:B------:R-:W-:-:S02]  /*31a0*/  IADD3 R244, R243, 0x2000, RZ ;  /* 0x00002000f3f47810 */ /* 0x000fc40007ffe0ff */
[----:B------:R-:W-:Y:S01]  /*31b0*/  IADD3 R245, R243, 0x2800, RZ ;  /* 0x00002800f3f57810 */ /* 0x000fe20007ffe0ff */
[----:B------:R-:W0:Y:S01]  /*31c0*/  LDGDEPBAR ;  /* 0x00000000000079af */ /* 0x000e220000000000 */
[C---:B------:R-:W-:Y:S08]  /*31d0*/  HMMA.16816.F32 R132, R4.reuse, R32, R92 ;  /* 0x000000200484723c */ /* 0x040ff0000000185c */
[C---:B------:R-:W-:Y:S08]  /*31e0*/  HMMA.16816.F32 R128, R4.reuse, R40, R88 ;  /* 0x000000280480723c */ /* 0x040ff00000001858 */
[----:B------:R-:W-:Y:S08]  /*31f0*/  HMMA.16816.F32 R84, R4, R46, R100 ;  /* 0x0000002e0454723c */ /* 0x000ff00000001864 */
[C---:B------:R-:W-:Y:S08]  /*3200*/  HMMA.16816.F32 R120, R8.reuse, R32, R64 ;  /* 0x000000200878723c */ /* 0x040ff00000001840 */
[----:B------:R-:W-:Y:S08]  /*3210*/  HMMA.16816.F32 R124, R8, R40, R60 ;  /* 0x00000028087c723c */ /* 0x000ff0000000183c */
[C---:B------:R-:W-:Y:S08]  /*3220*/  HMMA.16816.F32 R92, R4.reuse, R38, R108 ;  /* 0x00000026045c723c */ /* 0x040ff0000000186c */
[----:B------:R-:W-:Y:S08]  /*3230*/  HMMA.16816.F32 R100, R4, R42, R104 ;  /* 0x0000002a0464723c */ /* 0x000ff00000001868 */
[C---:B------:R-:W-:Y:S08]  /*3240*/  HMMA.16816.F32 R96, R8.reuse, R44, R96 ;  /* 0x0000002c0860723c */ /* 0x040ff00000001860 */
[C---:B------:R-:W-:Y:S08]  /*3250*/  HMMA.16816.F32 R88, R8.reuse, R36, R72 ;  /* 0x000000240858723c */ /* 0x040ff00000001848 */
[C---:B------:R-:W-:Y:S01]  /*3260*/  HMMA.16816.F32 R64, R8.reuse, R46, R80 ;  /* 0x0000002e0840723c */ /* 0x040fe20000001850 */
[----:B------:R-:W1:Y:S07]  /*3270*/  LDSM.16.M88.4 R44, [R234+0x1000] ;  /* 0x00100000ea2c783b */ /* 0x000e6e0000000200 */
[C---:B------:R-:W-:Y:S01]  /*3280*/  HMMA.16816.F32 R60, R8.reuse, R38, R68 ;  /* 0x00000026083c723c */ /* 0x040fe20000001844 */
[----:B------:R-:W1:Y:S07]  /*3290*/  LDSM.16.M88.4 R36, [R234+0x1800] ;  /* 0x00180000ea24783b */ /* 0x000e6e0000000200 */
[----:B------:R-:W-:Y:S01]  /*32a0*/  HMMA.16816.F32 R40, R8, R42, R12 ;  /* 0x0000002a0828723c */ /* 0x000fe2000000180c */
[----:B------:R-:W1:Y:S01]  /*32b0*/  LDSM.16.M88.4 R12, [R240] ;  /* 0x00000000f00c783b */ /* 0x000e620000000200 */
[----:B------:R-:W-:-:S05]  /*32c0*/  IMAD.IADD R233, R244, 0x1, R0 ;  /* 0x00000001f4e97824 */ /* 0x000fca00078e0200 */
[----:B------:R-:W-:Y:S01]  /*32d0*/  LDSM.16.M88.4 R28, [R233+-0x1800] ;  /* 0xffe80000e91c783b */ /* 0x000fe20000000200 */
[-C--:B------:R-:W-:Y:S03]  /*32e0*/  HMMA.16816.F32 R112, R4, R34.reuse, R112 ;  /* 0x000000220470723c */ /* 0x080fe60000001870 */
[----:B------:R-:W-:Y:S04]  /*32f0*/  LDSM.16.M88.4 R4, [R242+0x2000] ;  /* 0x00200000f204783b */ /* 0x000fe80000000200 */
[----:B-----5:R-:W-:Y:S01]  /*3300*/  LDSM.16.M88.4 R20, [R233+-0x800] ;  /* 0xfff80000e914783b */ /* 0x020fe20000000200 */
[----:B------:R-:W-:Y:S03]  /*3310*/  HMMA.16816.F32 R72, R8, R34, R76 ;  /* 0x000000220848723c */ /* 0x000fe6000000184c */
[----:B------:R-:W5:Y:S04]  /*3320*/  LDSM.16.M88.4 R32, [R233+-0x2000] ;  /* 0xffe00000e920783b */ /* 0x000f680000000200 */
[----:B------:R-:W-:Y:S01]  /*3330*/  LDSM.16.M88.4 R8, [R242] ;  /* 0x00000000f208783b */ /* 0x000fe20000000200 */
[C---:B---3--:R-:W-:Y:S03]  /*3340*/  HMMA.16816.F32 R76, R16.reuse, R52, R24 ;  /* 0x00000034104c723c */ /* 0x048fe60000001818 */
[----:B------:R-:W3:Y:S05]  /*3350*/  LDSM.16.M88.4 R24, [R233+-0x1000] ;  /* 0xfff00000e918783b */ /* 0x000eea0000000200 */
[C---:B----4-:R-:W-:Y:S08]  /*3360*/  HMMA.16816.F32 R116, R16.reuse, R48, R116 ;  /* 0x000000301074723c */ /* 0x050ff00000001874 */
[C---:B------:R-:W-:Y:S08]  /*3370*/  HMMA.16816.F32 R84, R16.reuse, R54, R84 ;  /* 0x000000361054723c */ /* 0x040ff00000001854 */
[C---:B------:R-:W-:Y:S08]  /*3380*/  HMMA.16816.F32 R92, R16.reuse, R50, R92 ;  /* 0x00000032105c723c */ /* 0x040ff0000000185c */
[C---:B-1----:R-:W-:Y:S08]  /*3390*/  HMMA.16816.F32 R104, R16.reuse, R44, R132 ;  /* 0x0000002c1068723c */ /* 0x042ff00000001884 */
[C---:B------:R-:W-:Y:S08]  /*33a0*/  HMMA.16816.F32 R108, R16.reuse, R36, R128 ;  /* 0x00000024106c723c */ /* 0x040ff00000001880 */
        /* <DEDUP_REMOVED lines=12> */
[----:B------:R-:W1:Y:S04]  /*3470*/  LDSM.16.M88.4 R12, [R239+0x6000] ;  /* 0x00600000ef0c783b */ /* 0x000e680000000200 */
[----:B------:R-:W4:Y:S03]  /*3480*/  LDSM.16.M88.4 R36, [R232+0x3000] ;  /* 0x00300000e824783b */ /* 0x000f260000000200 */
[C---:B-----5:R-:W-:Y:S08]  /*3490*/  HMMA.16816.F32 R64, R4.reuse, R32, R76 ;  /* 0x000000200440723c */ /* 0x060ff0000000184c */
[C---:B------:R-:W-:Y:S08]  /*34a0*/  HMMA.16816.F32 R72, R4.reuse, R34, R84 ;  /* 0x000000220448723c */ /* 0x040ff00000001854 */
[C---:B---3--:R-:W-:Y:S08]  /*34b0*/  HMMA.16816.F32 R140, R4.reuse, R24, R104 ;  /* 0x00000018048c723c */ /* 0x048ff00000001868 */
[C---:B------:R-:W-:Y:S08]  /*34c0*/  HMMA.16816.F32 R76, R4.reuse, R28, R116 ;  /* 0x0000001c044c723c */ /* 0x040ff00000001874 */
[C---:B------:R-:W-:Y:S08]  /*34d0*/  HMMA.16816.F32 R84, R4.reuse, R30, R92 ;  /* 0x0000001e0454723c */ /* 0x040ff0000000185c */
[C---:B------:R-:W-:Y:S08]  /*34e0*/  HMMA.16816.F32 R136, R4.reuse, R26, R112 ;  /* 0x0000001a0488723c */ /* 0x040ff00000001870 */
[----:B------:R-:W-:Y:S08]  /*34f0*/  HMMA.16816.F32 R132, R4, R20, R108 ;  /* 0x000000140484723c */ /* 0x000ff0000000186c */
[C---:B------:R-:W-:Y:S08]  /*3500*/  HMMA.16816.F32 R120, R8.reuse, R34, R80 ;  /* 0x000000220878723c */ /* 0x040ff00000001850 */
[C---:B------:R-:W-:Y:S01]  /*3510*/  HMMA.16816.F32 R104, R8.reuse, R22, R16 ;  /* 0x000000160868723c */ /* 0x040fe20000001810 */
[----:B------:R-:W3:Y:S07]  /*3520*/  LDSM.16.M88.4 R16, [R232+0x3800] ;  /* 0x00380000e810783b */ /* 0x000eee0000000200 */
[C---:B------:R-:W-:Y:S01]  /*3530*/  HMMA.16816.F32 R124, R8.reuse, R32, R96 ;  /* 0x00000020087c723c */ /* 0x040fe20000001860 */
[C---:B------:R-:W-:Y:S01]  /*3540*/  IADD3 R246, R243.reuse, 0x3000, RZ ;  /* 0x00003000f3f67810 */ /* 0x040fe20007ffe0ff */
[----:B------:R-:W-:Y:S06]  /*3550*/  LDSM.16.M88.4 R32, [R244] ;  /* 0x00000000f420783b */ /* 0x000fec0000000200 */
[C---:B------:R-:W-:Y:S08]  /*3560*/  HMMA.16816.F32 R116, R8.reuse, R28, R88 ;  /* 0x0000001c0874723c */ /* 0x040ff00000001858 */
[C---:B------:R-:W-:Y:S01]  /*3570*/  HMMA.16816.F32 R112, R8.reuse, R30, R68 ;  /* 0x0000001e0870723c */ /* 0x040fe20000001844 */
[----:B------:R-:W-:Y:S07]  /*3580*/  LDSM.16.M88.4 R28, [R245] ;  /* 0x00000000f51c783b */ /* 0x000fee0000000200 */
[C---:B------:R-:W-:Y:S08]  /*3590*/  HMMA.16816.F32 R108, R8.reuse, R24, R60 ;  /* 0x00000018086c723c */ /* 0x040ff0000000183c */
[C---:B------:R-:W-:Y:S01]  /*35a0*/  HMMA.16816.F32 R80, R8.reuse, R26, R52 ;  /* 0x0000001a0850723c */ /* 0x040fe20000001834 */
[----:B------:R-:W-:Y:S07]  /*35b0*/  LDSM.16.M88.4 R24, [R246] ;  /* 0x00000000f618783b */ /* 0x000fee0000000200 */
[----:B------:R-:W-:Y:S01]  /*35c0*/  HMMA.16816.F32 R92, R8, R20, R48 ;  /* 0x00000014085c723c */ /* 0x000fe20000001830 */
[----:B------:R-:W5:Y:S07]  /*35d0*/  LDSM.16.M88.4 R8, [R239+0x4000] ;  /* 0x00400000ef08783b */ /* 0x000f6e0000000200 */
[----:B------:R-:W-:Y:S01]  /*35e0*/  HMMA.16816.F32 R128, R4, R22, R100 ;  /* 0x000000160480723c */ /* 0x000fe20000001864 */
[----:B------:R-:W2:Y:S04]  /*35f0*/  LDSM.16.M88.4 R4, [R241+0x6000] ;  /* 0x00600000f104783b */ /* 0x000ea80000000200 */
[----:B------:R-:W2:Y:S01]  /*3600*/  LDSM.16.M88.4 R20, [R241+0x4000] ;  /* 0x00400000f114783b */ /* 0x000ea20000000200 */
[----:B------:R-:W-:-:S02]  /*3610*/  IADD3 R247, R243, 0x3800, RZ ;  /* 0x00003800f3f77810 */ /* 0x000fc40007ffe0ff */
[C---:B-1----:R-:W-:Y:S03]  /*3620*/  HMMA.16816.F32 R60, R12.reuse, R40, R76 ;  /* 0x000000280c3c723c */ /* 0x042fe6000000184c */
[----:B------:R-:W1:Y:S05]  /*3630*/  LDSM.16.M88.4 R52, [R247] ;  /* 0x00000000f734783b */ /* 0x000e6a0000000200 */
[C---:B------:R-:W-:Y:S08]  /*3640*/  HMMA.16816.F32 R48, R12.reuse, R42, R84 ;  /* 0x0000002a0c30723c */ /* 0x040ff00000001854 */
[C---:B------:R-:W-:Y:S08]  /*3650*/  HMMA.16816.F32 R88, R12.reuse, R44, R64 ;  /* 0x0000002c0c58723c */ /* 0x040ff00000001840 */
[C---:B------:R-:W-:Y:S08]  /*3660*/  HMMA.16816.F32 R68, R12.reuse, R46, R72 ;  /* 0x0000002e0c44723c */ /* 0x040ff00000001848 */
[C---:B----4-:R-:W-:Y:S08]  /*3670*/  HMMA.16816.F32 R84, R12.reuse, R36, R140 ;  /* 0x000000240c54723c */ /* 0x050ff0000000188c */
[C---:B------:R-:W-:Y:S08]  /*3680*/  HMMA.16816.F32 R100, R12.reuse, R38, R136 ;  /* 0x000000260c64723c */ /* 0x040ff00000001888 */
[C---:B---3--:R-:W-:Y:S08]  /*3690*/  HMMA.16816.F32 R96, R12.reuse, R16, R132 ;  /* 0x000000100c60723c */ /* 0x048ff00000001884 */
[----:B------:R-:W-:Y:S08]  /*36a0*/  HMMA.16816.F32 R76, R12, R18, R128 ;  /* 0x000000120c4c723c */ /* 0x000ff00000001880 */
[C---:B-----5:R-:W-:Y:S08]  /*36b0*/  HMMA.16816.F32 R72, R8.reuse, R44, R124 ;  /* 0x0000002c0848723c */ /* 0x060ff0000000187c */
[C---:B------:R-:W-:Y:S08]  /*36c0*/  HMMA.16816.F32 R64, R8.reuse, R46, R120 ;  /* 0x0000002e0840723c */ /* 0x040ff00000001878 */
[C---:B------:R-:W-:Y:S08]  /*36d0*/  HMMA.16816.F32 R12, R8.reuse, R36, R108 ;  /* 0x00000024080c723c */ /* 0x040ff0000000186c */
[C---:B------:R-:W-:Y:S08]  /*36e0*/  HMMA.16816.F32 R44, R8.reuse, R40, R116 ;  /* 0x00000028082c723c */ /* 0x040ff00000001874 */
[C---:B------:R-:W-:Y:S08]  /*36f0*/  HMMA.16816.F32 R40, R8.reuse, R42, R112 ;  /* 0x0000002a0828723c */ /* 0x040ff00000001870 */
[C---:B------:R-:W-:Y:S01]  /*3700*/  HMMA.16816.F32 R80, R8.reuse, R38, R80 ;  /* 0x000000260850723c */ /* 0x040fe20000001850 */
[----:B------:R-:W-:Y:S07]  /*3710*/  LDSM.16.M88.4 R36, [R234+0x3800] ;  /* 0x00380000ea24783b */ /* 0x000fee0000000200 */
[C---:B------:R-:W-:Y:S08]  /*3720*/  HMMA.16816.F32 R92, R8.reuse, R16, R92 ;  /* 0x00000010085c723c */ /* 0x040ff0000000185c */
[----:B------:R-:W-:Y:S01]  /*3730*/  HMMA.16816.F32 R104, R8, R18, R104 ;  /* 0x000000120868723c */ /* 0x000fe20000001868 */
[----:B------:R-:W-:Y:S04]  /*3740*/  LDSM.16.M88.4 R16, [R240+0x6000] ;  /* 0x00600000f010783b */ /* 0x000fe80000000200 */
[----:B------:R-:W-:Y:S03]  /*3750*/  LDSM.16.M88.4 R8, [R242+0x4000] ;  /* 0x00400000f208783b */ /* 0x000fe60000000200 */
[----:B--2---:R-:W-:Y:S01]  /*3760*/  HMMA.16816.F32 R136, R4, R30, R48 ;  /* 0x0000001e0488723c */ /* 0x004fe20000001830 */
[----:B------:R-:W2:Y:S07]  /*3770*/  LDSM.16.M88.4 R48, [R234+0x2000] ;  /* 0x00200000ea30783b */ /* 0x000eae0000000200 */
[C---:B------:R-:W-:Y:S01]  /*3780*/  HMMA.16816.F32 R112, R20.reuse, R24, R12 ;  /* 0x000000181470723c */ /* 0x040fe2000000180c */
[----:B------:R-:W3:Y:S07]  /*3790*/  LDSM.16.M88.4 R12, [R240+0x4000] ;  /* 0x00400000f00c783b */ /* 0x000eee0000000200 */
[C---:B------:R-:W-:Y:S01]  /*37a0*/  HMMA.16816.F32 R120, R20.reuse, R28, R44 ;  /* 0x0000001c1478723c */ /* 0x040fe2000000182c */
[----:B------:R-:W4:Y:S07]  /*37b0*/  LDSM.16.M88.4 R44, [R234+0x2800] ;  /* 0x00280000ea2c783b */ /* 0x000f2e0000000200 */
[----:B------:R-:W-:Y:S01]  /*37c0*/  HMMA.16816.F32 R116, R20, R30, R40 ;  /* 0x0000001e1474723c */ /* 0x000fe20000001828 */
[----:B------:R-:W5:Y:S07]  /*37d0*/  LDSM.16.M88.4 R40, [R234+0x3000] ;  /* 0x00300000ea28783b */ /* 0x000f6e0000000200 */
[C---:B------:R-:W-:Y:S01]  /*37e0*/  HMMA.16816.F32 R140, R4.reuse, R28, R60 ;  /* 0x0000001c048c723c */ /* 0x040fe2000000183c */
[----:B------:R-:W-:Y:S07]  /*37f0*/  LDSM.16.M88.4 R28, [R233+0x800] ;  /* 0x00080000e91c783b */ /* 0x000fee0000000200 */
[C---:B------:R-:W-:Y:S08]  /*3800*/  HMMA.16816.F32 R88, R4.reuse, R32, R88 ;  /* 0x000000200458723c */ /* 0x040ff00000001858 */
[----:B------:R-:W-:Y:S08]  /*3810*/  HMMA.16816.F32 R144, R4, R34, R68 ;  /* 0x000000220490723c */ /* 0x000ff00000001844 */
[C---:B------:R-:W-:Y:S08]  /*3820*/  HMMA.16816.F32 R124, R20.reuse, R32, R72 ;  /* 0x00000020147c723c */ /* 0x040ff00000001848 */
[----:B------:R-:W-:Y:S01]  /*3830*/  HMMA.16816.F32 R60, R20, R34, R64 ;  /* 0x00000022143c723c */ /* 0x000fe20000001840 */
[----:B------:R-:W-:Y:S07]  /*3840*/  LDSM.16.M88.4 R32, [R233] ;  /* 0x00000000e920783b */ /* 0x000fee0000000200 */
[C---:B------:R-:W-:Y:S08]  /*3850*/  HMMA.16816.F32 R132, R4.reuse, R24, R84 ;  /* 0x000000180484723c */ /* 0x040ff00000001854 */
[C---:B------:R-:W-:Y:S08]  /*3860*/  HMMA.16816.F32 R84, R4.reuse, R26, R100 ;  /* 0x0000001a0454723c */ /* 0x040ff00000001864 */
[C---:B-1----:R-:W-:Y:S08]  /*3870*/  HMMA.16816.F32 R128, R4.reuse, R52, R96 ;  /* 0x000000340480723c */ /* 0x042ff00000001860 */
[----:B------:R-:W-:Y:S01]  /*3880*/  HMMA.16816.F32 R68, R4, R54, R76 ;  /* 0x000000360444723c */ /* 0x000fe2000000184c */
[----:B------:R-:W1:Y:S07]  /*3890*/  LDSM.16.M88.4 R4, [R248+0x6000] ;  /* 0x00600000f804783b */ /* 0x000e6e0000000200 */
[C---:B------:R-:W-:Y:S01]  /*38a0*/  HMMA.16816.F32 R108, R20.reuse, R26, R80 ;  /* 0x0000001a146c723c */ /* 0x040fe20000001850 */
[----:B------:R-:W1:Y:S07]  /*38b0*/  LDSM.16.M88.4 R24, [R233+0x1000] ;  /* 0x00100000e918783b */ /* 0x000e6e0000000200 */
[C---:B------:R-:W-:Y:S08]  /*38c0*/  HMMA.16816.F32 R76, R20.reuse, R52, R92 ;  /* 0x00000034144c723c */ /* 0x040ff0000000185c */
[----:B------:R-:W-:Y:S01]  /*38d0*/  HMMA.16816.F32 R72, R20, R54, R104 ;  /* 0x000000361448723c */ /* 0x000fe20000001868 */
[----:B------:R-:W1:Y:S01]  /*38e0*/  LDSM.16.M88.4 R20, [R233+0x1800] ;  /* 0x00180000e914783b */ /* 0x000e620000000200 */
[----:B------:R-:W-:Y:S01]  /*38f0*/  ISETP.GT.AND P0, PT, R58, R158, PT ;  /* 0x0000009e3a00720c */ /* 0x000fe20003f04270 */
[----:B------:R-:W-:-:S05]  /*3900*/  DEPBAR.LE SB0, 0x0 ;  /* 0x000080000000791a */ /* 0x000fca0000000000 */
[C---:B--2---:R-:W-:Y:S08]  /*3910*/  HMMA.16816.F32 R104, R16.reuse, R48, R88 ;  /* 0x000000301068723c */ /* 0x044ff00000001858 */
[----:B------:R-:W-:Y:S08]  /*3920*/  HMMA.16816.F32 R100, R16, R50, R144 ;  /* 0x000000321064723c */ /* 0x000ff00000001890 */
[C---:B---3--:R-:W-:Y:S08]  /*3930*/  HMMA.16816.F32 R64, R12.reuse, R48, R124 ;  /* 0x000000300c40723c */ /* 0x048ff0000000187c */
[----:B------:R-:W-:Y:S08]  /*3940*/  HMMA.16816.F32 R60, R12, R50, R60 ;  /* 0x000000320c3c723c */ /* 0x000ff0000000183c */
[C---:B----4-:R-:W-:Y:S08]  /*3950*/  HMMA.16816.F32 R96, R16.reuse, R44, R140 ;  /* 0x0000002c1060723c */ /* 0x050ff0000000188c */
[----:B------:R-:W-:Y:S08]  /*3960*/  HMMA.16816.F32 R92, R16, R46, R136 ;  /* 0x0000002e105c723c */ /* 0x000ff00000001888 */
[C---:B------:R-:W-:Y:S08]  /*3970*/  HMMA.16816.F32 R52, R12.reuse, R44, R120 ;  /* 0x0000002c0c34723c */ /* 0x040ff00000001878 */
[----:B------:R-:W-:Y:S08]  /*3980*/  HMMA.16816.F32 R48, R12, R46, R116 ;  /* 0x0000002e0c30723c */ /* 0x000ff00000001874 */
[C---:B-----5:R-:W-:Y:S08]  /*3990*/  HMMA.16816.F32 R88, R16.reuse, R40, R132 ;  /* 0x000000281058723c */ /* 0x060ff00000001884 */
[C---:B------:R-:W-:Y:S08]  /*39a0*/  HMMA.16816.F32 R84, R16.reuse, R42, R84 ;  /* 0x0000002a1054723c */ /* 0x040ff00000001854 */
[C---:B------:R-:W-:Y:S08]  /*39b0*/  HMMA.16816.F32 R80, R16.reuse, R36, R128 ;  /* 0x000000241050723c */ /* 0x040ff00000001880 */
[----:B------:R-:W-:Y:S08]  /*39c0*/  HMMA.16816.F32 R68, R16, R38, R68 ;  /* 0x000000261044723c */ /* 0x000ff00000001844 */
[C---:B------:R-:W-:Y:S08]  /*39d0*/  HMMA.16816.F32 R44, R12.reuse, R40, R112 ;  /* 0x000000280c2c723c */ /* 0x040ff00000001870 */
[C---:B------:R-:W-:Y:S08]  /*39e0*/  HMMA.16816.F32 R40, R12.reuse, R42, R108 ;  /* 0x0000002a0c28723c */ /* 0x040ff0000000186c */
[C---:B------:R-:W-:Y:S08]  /*39f0*/  HMMA.16816.F32 R16, R12.reuse, R36, R76 ;  /* 0x000000240c10723c */ /* 0x040ff0000000184c */
[----:B------:R-:W-:Y:S01]  /*3a00*/  HMMA.16816.F32 R12, R12, R38, R72 ;  /* 0x000000260c0c723c */ /* 0x000fe20000001848 */
[----:B------:R-:W-:Y:S01]  /*3a10*/  BSSY B0, `(.L_x_3014) ;  /* 0x0000065000007945 */ /* 0x000fe20003800000 */
[----:B------:R-:W-:-:S02]  /*3a20*/  ISETP.GT.AND P1, PT, R59, 0x3f, PT ;  /* 0x0000003f3b00780c */ /* 0x000fc40003f24270 */
[----:B------:R-:W-:-:S04]  /*3a30*/  IADD3 R251, R243, 0x1800, RZ ;  /* 0x00001800f3fb7810 */ /* 0x000fc80007ffe0ff */
[----:B-1----:R-:W-:Y:S01]  /*3a40*/  HMMA.16816.F32 R96, R4, R28, R96 ;  /* 0x0000001c0460723c */ /* 0x002fe20000001860 */
[C---:B------:R-:W-:Y:S02]  /*3a50*/  IADD3 R250, R243.reuse, 0x1000, RZ ;  /* 0x00001000f3fa7810 */ /* 0x040fe40007ffe0ff */
[----:B------:R-:W-:-:S05]  /*3a60*/  IADD3 R249, R243, 0x800, RZ ;  /* 0x00000800f3f97810 */ /* 0x000fca0007ffe0ff */
[C---:B------:R-:W-:Y:S08]  /*3a70*/  HMMA.16816.F32 R92, R4.reuse, R30, R92 ;  /* 0x0000001e045c723c */ /* 0x040ff0000000185c */
[C---:B------:R-:W-:Y:S08]  /*3a80*/  HMMA.16816.F32 R72, R4.reuse, R24, R88 ;  /* 0x000000180448723c */ /* 0x040ff00000001858 */
[----:B------:R-:W-:Y:S08]  /*3a90*/  HMMA.16816.F32 R84, R4, R26, R84 ;  /* 0x0000001a0454723c */ /* 0x000ff00000001854 */
[C---:B------:R-:W-:Y:S08]  /*3aa0*/  HMMA.16816.F32 R52, R8.reuse, R28, R52 ;  /* 0x0000001c0834723c */ /* 0x040ff00000001834 */
        /* <DEDUP_REMOVED lines=32> */
[----:B------:R-:W-:Y:S01]  /*3cb0*/  IADD3 R3, R3, R0, RZ ;  /* 0x0000000003037210 */ /* 0x000fe20007ffe0ff */
[----:B--2---:R1:W-:Y:S01]  /*3cc0*/  STL [R1], R6 ;  /* 0x0000000601007387 */ /* 0x0043e20000100800 */
[----:B------:R-:W-:-:S03]  /*3cd0*/  SHF.R.S32.HI R0, RZ, 0x1f, R6 ;  /* 0x0000001fff007819 */ /* 0x000fc60000011406 */
        /* <DEDUP_REMOVED lines=8> */
[----:B------:R2:W3:Y:S02]  /*3d60*/  SHFL.IDX PT, R8, R0, RZ, 0x181f ;  /* 0x00181fff00087589 */ /* 0x0004e400000e0000 */
.L_x_3070:
[----:B------:R-:W-:Y:S05]  /*3d70*/  BRA.DIV ~URZ, `(.L_x_3017) ;  /* 0x0000f0827f007947 */ /* 0x000fea000b800000 */
[----:B-1----:R-:W4:Y:S04]  /*3d80*/  LDL R7, [R1+0xc] ;  /* 0x00000c0001077983 */ /* 0x002f280000100800 */
[----:B------:R-:W5:Y:S04]  /*3d90*/  LDL R3, [R1+0x1c] ;  /* 0x00001c0001037983 */ /* 0x000f680000100800 */
[----:B------:R-:W1:Y:S04]  /*3da0*/  SHFL.IDX PT, R2, R4, RZ, 0x181f ;  /* 0x00181fff04027589 */ /* 0x000e6800000e0000 */
[----:B------:R-:W2:Y:S04]  /*3db0*/  SHFL.IDX PT, R5, R4, 0x1, 0x181f ;  /* 0x00381f0004057f89 */ /* 0x000ea800000e0000 */
[----:B------:R-:W3:Y:S04]  /*3dc0*/  SHFL.IDX PT, R9, R0, 0x1, 0x181f ;  /* 0x00381f0000097f89 */ /* 0x000ee800000e0000 */
[----:B------:R-:W2:Y:S04]  /*3dd0*/  SHFL.IDX PT, R12, R4, 0x2, 0x181f ;  /* 0x00581f00040c7f89 */ /* 0x000ea800000e0000 */
[----:B------:R-:W2:Y:S01]  /*3de0*/  SHFL.IDX PT, R13, R0, 0x2, 0x181f ;  /* 0x00581f00000d7f89 */ /* 0x000ea200000e0000 */
[----:B-1----:R-:W-:-:S02]  /*3df0*/  IADD3 R6, P6, R2, R149, RZ ;  /* 0x0000009502067210 */ /* 0x002fc40007fde0ff */
[-C--:B------:R-:W-:Y:S02]  /*3e00*/  IADD3 R2, P5, R2, R150.reuse, RZ ;  /* 0x0000009602027210 */ /* 0x080fe40007fbe0ff */
[----:B----4-:R-:W-:Y:S01]  /*3e10*/  ISETP.GE.AND P2, PT, R7, c[0x0][0x1d4], PT ;  /* 0x0000750007007a0c */ /* 0x010fe20003f46270 */
[C-C-:B---3--:R-:W-:Y:S01]  /*3e20*/  IMAD.X R7, R8.reuse, 0x1, R57.reuse, P6 ;  /* 0x0000000108077824 */ /* 0x148fe200030e0639 */
[----:B--2---:R-:W-:Y:S02]  /*3e30*/  IADD3 R10, P6, R5, R149, RZ ;  /* 0x00000095050a7210 */ /* 0x004fe40007fde0ff */
[----:B-----5:R-:W-:Y:S01]  /*3e40*/  ISETP.GE.AND P0, PT, R3, c[0x0][0x1d4], PT ;  /* 0x0000750003007a0c */ /* 0x020fe20003f06270 */
[----:B------:R-:W-:Y:S01]  /*3e50*/  IMAD.X R3, R8, 0x1, R56, P5 ;  /* 0x0000000108037824 */ /* 0x000fe200028e0638 */
[----:B------:R-:W-:Y:S01]  /*3e60*/  IADD3 R8, P5, R5, R150, RZ ;  /* 0x0000009605087210 */ /* 0x000fe20007fbe0ff */
[----:B------:R-:W-:Y:S01]  /*3e70*/  IMAD.X R11, R9, 0x1, R57, P6 ;  /* 0x00000001090b7824 */ /* 0x000fe200030e0639 */
[----:B------:R-:W-:-:S03]  /*3e80*/  SEL R5, RZ, 0x10, P0 ;  /* 0x00000010ff057807 */ /* 0x000fc60000000000 */
[----:B------:R-:W-:Y:S02]  /*3e90*/  IMAD.X R9, R9, 0x1, R56, P5 ;  /* 0x0000000109097824 */ /* 0x000fe400028e0638 */
[----:B------:R1:W-:Y:S04]  /*3ea0*/  LDGSTS.E.BYPASS.LTC128B.128 [R252+0x4100], [R6.64], !P2 ;  /* 0x0410000006fc7fae */ /* 0x0003e8000d101d48 */
[----:B------:R2:W-:Y:S04]  /*3eb0*/  LDGSTS.E.BYPASS.LTC128B.128 [R252+0x6100], [R2.64], !P0 ;  /* 0x0610000002fc7fae */ /* 0x0005e8000c101d48 */
[----:B------:R3:W-:Y:S04]  /*3ec0*/  LDGSTS.E.BYPASS.LTC128B.128 [R252+0x4900], [R10.64], !P2 ;  /* 0x049000000afc7fae */ /* 0x0007e8000d101d48 */
[----:B------:R4:W-:Y:S01]  /*3ed0*/  LDGSTS.E.BYPASS.LTC128B.128 [R252+0x6900], [R8.64], !P0 ;  /* 0x0690000008fc7fae */ /* 0x0009e2000c101d48 */
[----:B-1----:R-:W-:-:S02]  /*3ee0*/  IADD3 R6, P5, R12, R150, RZ ;  /* 0x000000960c067210 */ /* 0x002fc40007fbe0ff */
[----:B--2---:R-:W-:-:S03]  /*3ef0*/  IADD3 R2, P6, R12, R149, RZ ;  /* 0x000000950c027210 */ /* 0x004fc60007fde0ff */
[C---:B------:R-:W-:Y:S02]  /*3f00*/  IMAD.X R7, R13.reuse, 0x1, R56, P5 ;  /* 0x000000010d077824 */ /* 0x040fe400028e0638 */
[----:B------:R-:W-:Y:S01]  /*3f10*/  IMAD.X R3, R13, 0x1, R57, P6 ;  /* 0x000000010d037824 */ /* 0x000fe200030e0639 */
[----:B----4-:R3:W1:Y:S04]  /*3f20*/  SHFL.IDX PT, R8, R0, 0x3, 0x181f ;  /* 0x00781f0000087f89 */ /* 0x01066800000e0000 */
[----:B------:R3:W2:Y:S04]  /*3f30*/  SHFL.IDX PT, R0, R4, 0x3, 0x181f ;  /* 0x00781f0004007f89 */ /* 0x0006a800000e0000 */
[----:B------:R3:W-:Y:S04]  /*3f40*/  LDGSTS.E.BYPASS.LTC128B.128 [R252+0x5100], [R2.64], !P2 ;  /* 0x0510000002fc7fae */ /* 0x0007e8000d101d48 */
[----:B------:R4:W-:Y:S02]  /*3f50*/  LDGSTS.E.BYPASS.LTC128B.128 [R252+0x7100], [R6.64], !P0 ;  /* 0x0710000006fc7fae */ /* 0x0009e4000c101d48 */
[----:B----4-:R-:W-:-:S04]  /*3f60*/  SEL R6, RZ, 0x10, P2 ;  /* 0x00000010ff067807 */ /* 0x010fc80001000000 */
.L_x_3071:
[----:B-123--:R-:W-:Y:S02]  /*3f70*/  IADD3 R2, -R6, 0x10, RZ ;  /* 0x0000001006027810 */ /* 0x00efe40007ffe1ff */
[----:B------:R-:W-:-:S02]  /*3f80*/  IADD3 R3, -R5, 0x10, RZ ;  /* 0x0000001005037810 */ /* 0x000fc40007ffe1ff */
[----:B------:R-:W-:Y:S02]  /*3f90*/  LOP3.LUT R2, R2, 0xf, RZ, 0xc0, !PT ;  /* 0x0000000f02027812 */ /* 0x000fe400078ec0ff */
[----:B------:R-:W-:Y:S02]  /*3fa0*/  ISETP.NE.U32.AND P6, PT, R6, RZ, PT ;  /* 0x000000ff0600720c */ /* 0x000fe40003fc5070 */
[----:B------:R-:W-:Y:S02]  /*3fb0*/  IADD3 R4, P2, P0, R2, R0, R149 ;  /* 0x0000000002047210 */ /* 0x000fe4000785e095 */
        /* <DEDUP_REMOVED lines=10> */
.L_x_3015:
[----:B------:R-:W-:Y:S05]  /*4060*/  BSYNC B0 ;  /* 0x0000000000007941 */ /* 0x000fea0003800000 */
.L_x_3014:
[----:B-1----:R-:W2:Y:S04]  /*4070*/  LDL R3, [R1+0xac] ;  /* 0x0000ac0001037983 */ /* 0x002ea80000100800 */
[----:B------:R-:W2:Y:S04]  /*4080*/  LDL R0, [R1+0xfc] ;  /* 0x0000fc0001007983 */ /* 0x000ea80000100800 */
[----:B------:R-:W3:Y:S01]  /*4090*/  LDL R6, [R1+0x60] ;  /* 0x0000600001067983 */ /* 0x000ee20000100800 */
[----:B------:R-:W-:Y:S02]  /*40a0*/  MOV R2, 0xffffffc0 ;  /* 0xffffffc000027802 */ /* 0x000fe40000000f00 */
[----:B------:R-:W-:Y:S01]  /*40b0*/  MOV R4, c[0x0][0x2ac] ;  /* 0x0000ab0000047a02 */ /* 0x000fe20000000f00 */
[----:B------:R-:W0:Y:S02]  /*40c0*/  LDGDEPBAR ;  /* 0x00000000000079af */ /* 0x000e240000000000 */
[----:B------:R-:W-:-:S04]  /*40d0*/  IMAD R2, R58, R2, 0x1 ;  /* 0x000000013a027424 */ /* 0x000fc800078e0202 */
[----:B------:R-:W-:Y:S01]  /*40e0*/  IMAD R2, R4, c[0x0][0x1d0], R2 ;  /* 0x0000740004027a24 */ /* 0x000fe200078e0202 */
[----:B--2---:R-:W-:Y:S02]  /*40f0*/  IADD3 R0, R0, R3, RZ ;  /* 0x0000000300007210 */ /* 0x004fe40007ffe0ff */
[----:B---3--:R-:W-:-:S03]  /*4100*/  IADD3 R5, -R6, R148, RZ ;  /* 0x0000009406057210 */ /* 0x008fc60007ffe1ff */
[----:B------:R-:W-:Y:S01]  /*4110*/  @P4 IMAD.HI.U32 R3, R0, c[0x0][0x2c8], RZ ;  /* 0x0000b20000034a27 */ /* 0x000fe200078e00ff */
[----:B------:R1:W-:Y:S01]  /*4120*/  STL [R1+0x2c], R0 ;  /* 0x00002c0001007387 */ /* 0x0003e20000100800 */
[----:B------:R-:W-:-:S03]  /*4130*/  IADD3 R4, R2, -c[0x0][0x168], -R6 ;  /* 0x80005a0002047a10 */ /* 0x000fc60007ffe806 */
[----:B-1----:R-:W-:Y:S01]  /*4140*/  @P4 SHF.R.U32.HI R0, RZ, c[0x0][0x2cc], R3 ;  /* 0x0000b300ff004a19 */ /* 0x002fe20000011603 */
[----:B------:R-:W-:Y:S05]  /*4150*/  BRA.DIV ~URZ, `(.L_x_3018) ;  /* 0x0000f2527f007947 */ /* 0x000fea000b800000 */
[----:B------:R1:W2:Y:S02]  /*4160*/  SHFL.IDX PT, R2, R0, RZ, 0x1c1f ;  /* 0x001c1fff00027589 */ /* 0x0002a400000e0000 */
.L_x_3072:
        /* <DEDUP_REMOVED lines=37> */
[----:B-1----:R-:W1:Y:S01]  /*43c0*/  SHFL.IDX PT, R0, R0, 0x3, 0x1c1f ;  /* 0x007c1f0000007f89 */ /* 0x002e6200000e0000 */
[----:B--2---:R-:W-:-:S02]  /*43d0*/  IMAD.IADD R3, R4, 0x1, R3 ;  /* 0x0000000104037824 */ /* 0x004fc400078e0203 */
[----:B---3--:R-:W-:-:S03]  /*43e0*/  IMAD.IADD R2, R4, 0x1, R2 ;  /* 0x0000000104027824 */ /* 0x008fc600078e0202 */
[----:B------:R-:W-:Y:S01]  /*43f0*/  IMNMX R3, R5, R3, PT ;  /* 0x0000000305037217 */ /* 0x000fe20003800200 */
[----:B-1----:R-:W-:-:S03]  /*4400*/  IMAD.IADD R0, R4, 0x1, R0 ;  /* 0x0000000104007824 */ /* 0x002fc600078e0200 */
[C---:B------:R-:W-:Y:S02]  /*4410*/  ISETP.GT.AND P0, PT, R3.reuse, 0x9, PT ;  /* 0x000000090300780c */ /* 0x040fe40003f04270 */
[----:B------:R-:W-:Y:S02]  /*4420*/  ISETP.GT.AND P5, PT, R3, 0x1, PT ;  /* 0x000000010300780c */ /* 0x000fe40003fa4270 */
[----:B------:R-:W-:Y:S02]  /*4430*/  FSEL R16, R63, -INF , P0 ;  /* 0xff8000003f107808 */ /* 0x000fe40000000000 */
[----:B------:R-:W-:Y:S02]  /*4440*/  ISETP.GT.AND P0, PT, R3, 0x19, PT ;  /* 0x000000190300780c */ /* 0x000fe40003f04270 */
[----:B------:R-:W-:Y:S02]  /*4450*/  FSEL R10, R67, -INF , P5 ;  /* 0xff800000430a7808 */ /* 0x000fe40002800000 */
[----:B------:R-:W-:-:S02]  /*4460*/  FSEL R25, R51, -INF , P0 ;  /* 0xff80000033197808 */ /* 0x000fc40000000000 */
[C---:B------:R-:W-:Y:S02]  /*4470*/  ISETP.GT.AND P0, PT, R3.reuse, 0x29, PT ;  /* 0x000000290300780c */ /* 0x040fe40003f04270 */
[----:B------:R-:W-:Y:S02]  /*4480*/  ISETP.GT.AND P5, PT, R3, 0x11, PT ;  /* 0x000000110300780c */ /* 0x000fe40003fa4270 */
[----:B------:R-:W-:Y:S02]  /*4490*/  FSEL R60, R43, -INF , P0 ;  /* 0xff8000002b3c7808 */ /* 0x000fe40000000000 */
[C---:B------:R-:W-:Y:S02]  /*44a0*/  ISETP.GT.AND P2, PT, R3.reuse, 0x8, PT ;  /* 0x000000080300780c */ /* 0x040fe40003f44270 */
[----:B------:R-:W-:Y:S02]  /*44b0*/  ISETP.GT.AND P0, PT, R3, 0x31, PT ;  /* 0x000000310300780c */ /* 0x000fe40003f04270 */
[----:B------:R-:W-:-:S02]  /*44c0*/  IMNMX R2, R5, R2, PT ;  /* 0x0000000205027217 */ /* 0x000fc40003800200 */
[----:B------:R-:W-:Y:S02]  /*44d0*/  FSEL R19, R55, -INF , P5 ;  /* 0xff80000037137808 */ /* 0x000fe40002800000 */
[----:B------:R-:W-:Y:S02]  /*44e0*/  FSEL R14, R62, -INF , P2 ;  /* 0xff8000003e0e7808 */ /* 0x000fe40001000000 */
[----:B------:R-:W-:Y:S02]  /*44f0*/  ISETP.GT.AND P5, PT, R3, 0x21, PT ;  /* 0x000000210300780c */ /* 0x000fe40003fa4270 */
[----:B------:R-:W-:Y:S02]  /*4500*/  FSEL R51, R31, -INF , P0 ;  /* 0xff8000001f337808 */ /* 0x000fe40000000000 */
[----:B------:R-:W-:Y:S02]  /*4510*/  ISETP.GT.AND P2, PT, R3, 0x18, PT ;  /* 0x000000180300780c */ /* 0x000fe40003f44270 */
[----:B------:R-:W-:-:S02]  /*4520*/  ISETP.GT.AND P0, PT, R2, RZ, PT ;  /* 0x000000ff0200720c */ /* 0x000fc40003f04270 */
[----:B------:R-:W-:Y:S02]  /*4530*/  IMNMX R0, R5, R0, PT ;  /* 0x0000000005007217 */ /* 0x000fe40003800200 */
[----:B------:R-:W-:Y:S02]  /*4540*/  FSEL R63, R47, -INF , P5 ;  /* 0xff8000002f3f7808 */ /* 0x000fe40002800000 */
[----:B------:R-:W-:Y:S02]  /*4550*/  FSEL R23, R50, -INF , P2 ;  /* 0xff80000032177808 */ /* 0x000fe40001000000 */
[C---:B------:R-:W-:Y:S02]  /*4560*/  ISETP.GT.AND P5, PT, R3.reuse, 0x38, PT ;  /* 0x000000380300780c */ /* 0x040fe40003fa4270 */
[----:B------:R-:W-:Y:S02]  /*4570*/  FSEL R20, R104, -INF , P0 ;  /* 0xff80000068147808 */ /* 0x000fe40000000000 */
[----:B------:R-:W-:-:S02]  /*4580*/  ISETP.GT.AND P2, PT, R3, 0x28, PT ;  /* 0x000000280300780c */ /* 0x000fc40003f44270 */
[----:B------:R-:W-:Y:S02]  /*4590*/  ISETP.GT.AND P0, PT, R0, 0x1, PT ;  /* 0x000000010000780c */ /* 0x000fe40003f04270 */
[----:B------:R-:W-:Y:S02]  /*45a0*/  FSEL R50, R26, -INF , P5 ;  /* 0xff8000001a327808 */ /* 0x000fe40002800000 */
[----:B------:R-:W-:Y:S02]  /*45b0*/  ISETP.GT.AND P6, PT, R3, RZ, PT ;  /* 0x000000ff0300720c */ /* 0x000fe40003fc4270 */
[----:B------:R-:W-:Y:S02]  /*45c0*/  FSEL R62, R42, -INF , P2 ;  /* 0xff8000002a3e7808 */ /* 0x000fe40001000000 */
[----:B------:R-:W-:Y:S02]  /*45d0*/  FSEL R26, R107, -INF , P0 ;  /* 0xff8000006b1a7808 */ /* 0x000fe40000000000 */
[----:B------:R-:W-:-:S02]  /*45e0*/  ISETP.GT.AND P2, PT, R3, 0x39, PT ;  /* 0x000000390300780c */ /* 0x000fc40003f44270 */
[----:B------:R-:W-:Y:S02]  /*45f0*/  ISETP.GT.AND P0, PT, R2, 0x9, PT ;  /* 0x000000090200780c */ /* 0x000fe40003f04270 */
[----:B------:R-:W-:Y:S02]  /*4600*/  FSEL R9, R66, -INF , P6 ;  /* 0xff80000042097808 */ /* 0x000fe40003000000 */
[----:B------:R-:W-:Y:S02]  /*4610*/  ISETP.GT.AND P6, PT, R3, 0x10, PT ;  /* 0x000000100300780c */ /* 0x000fe40003fc4270 */
        /* <DEDUP_REMOVED lines=8> */
[----:B------:R-:W-:-:S02]  /*46a0*/  ISETP.GT.AND P5, PT, R0, RZ, PT ;  /* 0x000000ff0000720c */ /* 0x000fc40003fa4270 */
[----:B------:R-:W-:Y:S02]  /*46b0*/  ISETP.GT.AND P2, PT, R2, 0x8, PT ;  /* 0x000000080200780c */ /* 0x000fe40003f44270 */
[----:B------:R-:W-:Y:S02]  /*46c0*/  ISETP.GT.AND P0, PT, R0, 0x11, PT ;  /* 0x000000110000780c */ /* 0x000fe40003f04270 */
[----:B------:R-:W-:Y:S02]  /*46d0*/  FSEL R64, R46, -INF , P6 ;  /* 0xff8000002e407808 */ /* 0x000fe40003000000 */
[----:B------:R-:W-:Y:S02]  /*46e0*/  ISETP.GT.AND P6, PT, R3, 0x30, PT ;  /* 0x000000300300780c */ /* 0x000fe40003fc4270 */
[----:B------:R-:W-:Y:S02]  /*46f0*/  FSEL R24, R106, -INF , P5 ;  /* 0xff8000006a187808 */ /* 0x000fe40002800000 */
[----:B------:R-:W-:-:S02]  /*4700*/  FSEL R27, R100, -INF , P2 ;  /* 0xff800000641b7808 */ /* 0x000fc40001000000 */
[----:B------:R-:W-:Y:S02]  /*4710*/  FSEL R36, R99, -INF , P0 ;  /* 0xff80000063247808 */ /* 0x000fe40000000000 */
[C---:B------:R-:W-:Y:S02]  /*4720*/  ISETP.GT.AND P5, PT, R0.reuse, 0x8, PT ;  /* 0x000000080000780c */ /* 0x040fe40003fa4270 */
[----:B------:R-:W-:Y:S02]  /*4730*/  ISETP.GT.AND P2, PT, R0, 0x9, PT ;  /* 0x000000090000780c */ /* 0x000fe40003f44270 */
[----:B------:R-:W-:Y:S02]  /*4740*/  ISETP.GT.AND P0, PT, R2, 0x19, PT ;  /* 0x000000190200780c */ /* 0x000fe40003f04270 */
[----:B------:R-:W-:Y:S02]  /*4750*/  FSEL R58, R30, -INF , P6 ;  /* 0xff8000001e3a7808 */ /* 0x000fe40003000000 */
[----:B------:R-:W-:-:S02]  /*4760*/  FSEL R30, R102, -INF , P5 ;  /* 0xff800000661e7808 */ /* 0x000fc40002800000 */
[----:B------:R-:W-:Y:S02]  /*4770*/  FSEL R32, R103, -INF , P2 ;  /* 0xff80000067207808 */ /* 0x000fe40001000000 */
[----:B------:R-:W-:Y:S02]  /*4780*/  FSEL R34, R93, -INF , P0 ;  /* 0xff8000005d227808 */ /* 0x000fe40000000000 */
[----:B------:R-:W-:Y:S02]  /*4790*/  ISETP.GT.AND P5, PT, R2, 0x11, PT ;  /* 0x000000110200780c */ /* 0x000fe40003fa4270 */
[C---:B------:R-:W-:Y:S02]  /*47a0*/  ISETP.GT.AND P2, PT, R0.reuse, 0x10, PT ;  /* 0x000000100000780c */ /* 0x040fe40003f44270 */
[----:B------:R-:W-:Y:S02]  /*47b0*/  ISETP.GT.AND P0, PT, R0, 0x18, PT ;  /* 0x000000180000780c */ /* 0x000fe40003f04270 */
[----:B------:R-:W-:-:S02]  /*47c0*/  FSEL R31, R97, -INF , P5 ;  /* 0xff800000611f7808 */ /* 0x000fc40002800000 */
[----:B------:R-:W-:Y:S02]  /*47d0*/  FSEL R35, R98, -INF , P2 ;  /* 0xff80000062237808 */ /* 0x000fe40001000000 */
[----:B------:R-:W-:Y:S02]  /*47e0*/  FSEL R40, R94, -INF , P0 ;  /* 0xff8000005e287808 */ /* 0x000fe40000000000 */
[C---:B------:R-:W-:Y:S02]  /*47f0*/  ISETP.GT.AND P5, PT, R2.reuse, 0x18, PT ;  /* 0x000000180200780c */ /* 0x040fe40003fa4270 */
[----:B------:R-:W-:Y:S02]  /*4800*/  ISETP.GT.AND P2, PT, R2, 0x20, PT ;  /* 0x000000200200780c */ /* 0x000fe40003f44270 */
[----:B------:R-:W-:Y:S02]  /*4810*/  ISETP.GT.AND P0, PT, R0, 0x21, PT ;  /* 0x000000210000780c */ /* 0x000fe40003f04270 */
[----:B------:R-:W-:-:S02]  /*4820*/  FSEL R33, R92, -INF , P5 ;  /* 0xff8000005c217808 */ /* 0x000fc40002800000 */
[----:B------:R-:W-:Y:S02]  /*4830*/  FSEL R61, R72, -INF , P2 ;  /* 0xff800000483d7808 */ /* 0x000fe40001000000 */
[----:B------:R-:W-:Y:S02]  /*4840*/  FSEL R67, R75, -INF , P0 ;  /* 0xff8000004b437808 */ /* 0x000fe40000000000 */
[C---:B------:R-:W-:Y:S02]  /*4850*/  ISETP.GT.AND P5, PT, R0.reuse, 0x19, PT ;  /* 0x000000190000780c */ /* 0x040fe40003fa4270 */
[----:B------:R-:W-:Y:S02]  /*4860*/  ISETP.GT.AND P2, PT, R0, 0x20, PT ;  /* 0x000000200000780c */ /* 0x000fe40003f44270 */
        /* <DEDUP_REMOVED lines=10> */
[----:B------:R-:W-:Y:S02]  /*4910*/  FMNMX.FTZ R3, R7, R8, !PT ;  /* 0x0000000807037209 */ /* 0x000fe40007810000 */
[----:B------:R-:W-:Y:S02]  /*4920*/  FSEL R89, R84, -INF , P5 ;  /* 0xff80000054597808 */ /* 0x000fe40002800000 */
[----:B------:R-:W-:Y:S02]  /*4930*/  FSEL R120, R85, -INF , P2 ;  /* 0xff80000055787808 */ /* 0x000fe40001000000 */
[----:B------:R-:W-:-:S02]  /*4940*/  FSEL R74, R87, -INF , P0 ;  /* 0xff800000574a7808 */ /* 0x000fc40000000000 */
[C---:B------:R-:W-:Y:S02]  /*4950*/  ISETP.GT.AND P5, PT, R2.reuse, 0x31, PT ;  /* 0x000000310200780c */ /* 0x040fe40003fa4270 */
[----:B------:R-:W-:Y:S02]  /*4960*/  ISETP.GT.AND P2, PT, R2, 0x38, PT ;  /* 0x000000380200780c */ /* 0x000fe40003f44270 */
[----:B------:R-:W-:Y:S02]  /*4970*/  FSEL R75, R86, -INF , P6 ;  /* 0xff800000564b7808 */ /* 0x000fe40003000000 */
[----:B------:R-:W-:Y:S02]  /*4980*/  ISETP.GT.AND P0, PT, R0, 0x30, PT ;  /* 0x000000300000780c */ /* 0x000fe40003f04270 */
[----:B------:R-:W-:Y:S02]  /*4990*/  ISETP.GT.AND P6, PT, R2, 0x39, PT ;  /* 0x000000390200780c */ /* 0x000fe40003fc4270 */
[----:B------:R-:W-:-:S02]  /*49a0*/  FMNMX.FTZ R2, R11, R3, !PT ;  /* 0x000000030b027209 */ /* 0x000fc40007810000 */
[----:B------:R-:W-:Y:S02]  /*49b0*/  FSEL R88, R81, -INF , P5 ;  /* 0xff80000051587808 */ /* 0x000fe40002800000 */
[----:B------:R-:W-:Y:S02]  /*49c0*/  FSEL R90, R68, -INF , P2 ;  /* 0xff800000445a7808 */ /* 0x000fe40001000000 */
[----:B------:R-:W-:Y:S02]  /*49d0*/  FSEL R72, R82, -INF , P0 ;  /* 0xff80000052487808 */ /* 0x000fe40000000000 */
[C---:B------:R-:W-:Y:S02]  /*49e0*/  ISETP.GT.AND P5, PT, R0.reuse, 0x31, PT ;  /* 0x000000310000780c */ /* 0x040fe40003fa4270 */
[C---:B------:R-:W-:Y:S02]  /*49f0*/  ISETP.GT.AND P2, PT, R0.reuse, 0x38, PT ;  /* 0x000000380000780c */ /* 0x040fe40003f44270 */
[----:B------:R-:W-:-:S02]  /*4a00*/  ISETP.GT.AND P0, PT, R0, 0x39, PT ;  /* 0x000000390000780c */ /* 0x000fc40003f04270 */
        /* <DEDUP_REMOVED lines=52> */
[----:B------:R-:W-:Y:S02]  /*4d50*/  FSEL R57, R70, -INF , P2 ;  /* 0xff80000046397808 */ /* 0x000fe40001000000 */
[----:B------:R-:W-:-:S02]  /*4d60*/  FMNMX.FTZ R0, R121, R0, !PT ;  /* 0x0000000079007209 */ /* 0x000fc40007810000 */
[----:B------:R-:W-:Y:S02]  /*4d70*/  FMNMX.FTZ R135, R50, R135, !PT ;  /* 0x0000008732877209 */ /* 0x000fe40007810000 */
[----:B------:R-:W-:Y:S02]  /*4d80*/  FMNMX.FTZ R3, R73, R3, !PT ;  /* 0x0000000349037209 */ /* 0x000fe40007810000 */
[----:B------:R-:W-:Y:S02]  /*4d90*/  FMNMX.FTZ R134, R48, R2, !PT ;  /* 0x0000000230867209 */ /* 0x000fe40007810000 */
[----:B------:R-:W-:Y:S02]  /*4da0*/  FMNMX.FTZ R0, R65, R0, !PT ;  /* 0x0000000041007209 */ /* 0x000fe40007810000 */
[----:B------:R-:W-:Y:S01]  /*4db0*/  FMNMX.FTZ R135, R49, R135, !PT ;  /* 0x0000008731877209 */ /* 0x000fe20007810000 */
[----:B------:R-:W1:Y:S01]  /*4dc0*/  SHFL.BFLY PT, R5, R134, 0x2, 0x1f ;  /* 0x0c401f0086057f89 */ /* 0x000e6200000e0000 */
[----:B------:R-:W-:-:S02]  /*4dd0*/  FSEL R56, R71, -INF , P0 ;  /* 0xff80000047387808 */ /* 0x000fc40000000000 */
        /* <DEDUP_REMOVED lines=15> */
[----:B---3--:R-:W-:-:S03]  /*4ed0*/  FMNMX.FTZ R135, R135, R3, !PT ;  /* 0x0000000387877209 */ /* 0x008fc60007810000 */
.L_x_3073:
[C---:B------:R-:W-:Y:S01]  /*4ee0*/  FMUL.FTZ R4, R136.reuse, c[0x0][0x2d0] ;  /* 0x0000b40088047a20 */ /* 0x040fe20000410000 */
[----:B------:R-:W-:Y:S01]  /*4ef0*/  FSETP.NEU.FTZ.AND P0, PT, R136, -INF , PT ;  /* 0xff8000008800780b */ /* 0x000fe20003f1d000 */
[----:B------:R-:W-:Y:S01]  /*4f00*/  FMUL.FTZ R3, R135, c[0x0][0x2d0] ;  /* 0x0000b40087037a20 */ /* 0x000fe20000410000 */
[----:B----4-:R-:W-:Y:S01]  /*4f10*/  FMNMX.FTZ R133, R133, R6, !PT ;  /* 0x0000000685857209 */ /* 0x010fe20007810000 */
[----:B------:R-:W-:Y:S01]  /*4f20*/  WARPSYNC 0xffffffff ;  /* 0xffffffff00007948 */ /* 0x000fe20003800000 */
[----:B------:R-:W-:Y:S01]  /*4f30*/  FSEL R4, R4, RZ, P0 ;  /* 0x000000ff04047208 */ /* 0x000fe20000000000 */
[----:B------:R-:W-:Y:S01]  /*4f40*/  LDSM.16.MT88.4 R68, [R235] ;  /* 0x00000000eb44783b */ /* 0x000fe20000004200 */
[----:B------:R-:W-:-:S03]  /*4f50*/  FSETP.NEU.FTZ.AND P0, PT, R135, -INF , PT ;  /* 0xff8000008700780b */ /* 0x000fc60003f1d000 */
[--C-:B------:R-:W-:Y:S01]  /*4f60*/  FFMA.FTZ R0, R7, c[0x0][0x2d0], -R4.reuse ;  /* 0x0000b40007007a23 */ /* 0x100fe20000010804 */
[----:B------:R-:W-:Y:S01]  /*4f70*/  FSEL R3, R3, RZ, P0 ;  /* 0x000000ff03037208 */ /* 0x000fe20000000000 */
[----:B------:R-:W-:Y:S01]  /*4f80*/  FFMA.FTZ R2, R18, c[0x0][0x2d0], -R4 ;  /* 0x0000b40012027a23 */ /* 0x000fe20000010804 */
[----:B------:R-:W-:Y:S01]  /*4f90*/  FSETP.NEU.FTZ.AND P0, PT, R134, -INF , PT ;  /* 0xff8000008600780b */ /* 0x000fe20003f1d000 */
[----:B------:R1:W-:Y:S01]  /*4fa0*/  MUFU.EX2 R144, R0 ;  /* 0x0000000000907308 */ /* 0x0003e20000000800 */
[----:B------:R-:W-:Y:S01]  /*4fb0*/  LDSM.16.MT88.4 R92, [R236] ;  /* 0x00000000ec5c783b */ /* 0x000fe20000004200 */
[----:B------:R-:W-:-:S03]  /*4fc0*/  FFMA.FTZ R5, R23, c[0x0][0x2d0], -R3 ;  /* 0x0000b40017057a23 */ /* 0x000fc60000010803 */
[----:B------:R-:W2:Y:S03]  /*4fd0*/  LDSM.16.MT88.4 R96, [R238] ;  /* 0x00000000ee60783b */ /* 0x000ea60000004200 */
[----:B------:R3:W-:Y:S01]  /*4fe0*/  MUFU.EX2 R191, R2 ;  /* 0x0000000200bf7308 */ /* 0x0007e20000000800 */
[----:B------:R-:W-:Y:S04]  /*4ff0*/  LDSM.16.MT88.4 R76, [R235+0x800] ;  /* 0x00080000eb4c783b */ /* 0x000fe80000004200 */
[----:B------:R-:W-:Y:S01]  /*5000*/  LDSM.16.MT88.4 R116, [R235+0x2000] ;  /* 0x00200000eb74783b */ /* 0x000fe20000004200 */
[----:B-1----:R-:W-:Y:S02]  /*5010*/  FFMA.FTZ R0, R8, c[0x0][0x2d0], -R4 ;  /* 0x0000b40008007a23 */ /* 0x002fe40000010804 */
[----:B------:R1:W-:Y:S01]  /*5020*/  MUFU.EX2 R189, R5 ;  /* 0x0000000500bd7308 */ /* 0x0003e20000000800 */
[----:B------:R-:W-:Y:S04]  /*5030*/  LDSM.16.MT88.4 R84, [R236+0x800] ;  /* 0x00080000ec54783b */ /* 0x000fe80000004200 */
[----:B------:R-:W-:Y:S01]  /*5040*/  LDSM.16.MT88.4 R100, [R237] ;  /* 0x00000000ed64783b */ /* 0x000fe20000004200 */
[----:B---3--:R-:W-:-:S02]  /*5050*/  FMUL.FTZ R2, R134, c[0x0][0x2d0] ;  /* 0x0000b40086027a20 */ /* 0x008fc40000410000 */
[----:B------:R3:W-:Y:S01]  /*5060*/  MUFU.EX2 R143, R0 ;  /* 0x00000000008f7308 */ /* 0x0007e20000000800 */
[----:B------:R-:W4:Y:S02]  /*5070*/  LDSM.16.MT88.4 R104, [R238+0x800] ;  /* 0x00080000ee68783b */ /* 0x000f240000004200 */
[----:B------:R-:W-:Y:S02]  /*5080*/  FSEL R2, R2, RZ, P0 ;  /* 0x000000ff02027208 */ /* 0x000fe40000000000 */
[----:B------:R-:W-:Y:S01]  /*5090*/  LDSM.16.MT88.4 R112, [R235+0x2800] ;  /* 0x00280000eb70783b */ /* 0x000fe20000004200 */
[----:B------:R-:W-:Y:S02]  /*50a0*/  FSETP.NEU.FTZ.AND P0, PT, R133, -INF , PT ;  /* 0xff8000008500780b */ /* 0x000fe40003f1d000 */
[--C-:B-1----:R-:W-:Y:S01]  /*50b0*/  FFMA.FTZ R5, R33, c[0x0][0x2d0], -R2.reuse ;  /* 0x0000b40021057a23 */ /* 0x102fe20000010802 */
[----:B------:R-:W-:Y:S01]  /*50c0*/  LDSM.16.MT88.4 R80, [R236+0x2000] ;  /* 0x00200000ec50783b */ /* 0x000fe20000004200 */
[----:B------:R-:W-:-:S02]  /*50d0*/  FFMA.FTZ R61, R61, c[0x0][0x2d0], -R2 ;  /* 0x0000b4003d3d7a23 */ /* 0x000fc40000010802 */
[----:B------:R1:W-:Y:S01]  /*50e0*/  MUFU.EX2 R183, R5 ;  /* 0x0000000500b77308 */ /* 0x0003e20000000800 */
[----:B------:R-:W5:Y:S01]  /*50f0*/  LDSM.16.MT88.4 R108, [R237+0x800] ;  /* 0x00080000ed6c783b */ /* 0x000f620000004200 */
[----:B------:R-:W-:Y:S02]  /*5100*/  FFMA.FTZ R48, R48, c[0x0][0x2d0], -R2 ;  /* 0x0000b40030307a23 */ /* 0x000fe40000010802 */
[----:B---3--:R-:W-:Y:S01]  /*5110*/  FFMA.FTZ R0, R11, c[0x0][0x2d0], -R4 ;  /* 0x0000b4000b007a23 */ /* 0x008fe20000010804 */
[----:B------:R-:W3:Y:S03]  /*5120*/  LDSM.16.MT88.4 R52, [R236+0x2800] ;  /* 0x00280000ec34783b */ /* 0x000ee60000004200 */
[----:B------:R2:W-:Y:S01]  /*5130*/  MUFU.EX2 R146, R0 ;  /* 0x0000000000927308 */ /* 0x0005e20000000800 */
[----:B-1----:R-:W-:-:S07]  /*5140*/  FFMA.FTZ R5, R34, c[0x0][0x2d0], -R2 ;  /* 0x0000b40022057a23 */ /* 0x002fce0000010802 */
[----:B------:R-:W-:Y:S01]  /*5150*/  MUFU.EX2 R188, R5 ;  /* 0x0000000500bc7308 */ /* 0x000fe20000000800 */
[----:B--2---:R-:W-:-:S07]  /*5160*/  FFMA.FTZ R0, R12, c[0x0][0x2d0], -R4 ;  /* 0x0000b4000c007a23 */ /* 0x004fce0000010804 */
[----:B------:R1:W-:Y:S02]  /*5170*/  MUFU.EX2 R153, R0 ;  /* 0x0000000000997308 */ /* 0x0003e40000000800 */
[----:B-1----:R-:W-:-:S06]  /*5180*/  FFMA.FTZ R0, R13, c[0x0][0x2d0], -R4 ;  /* 0x0000b4000d007a23 */ /* 0x002fcc0000010804 */
[----:B------:R1:W-:Y:S02]  /*5190*/  MUFU.EX2 R155, R0 ;  /* 0x00000000009b7308 */ /* 0x0003e40000000800 */
[----:B-1----:R-:W-:-:S06]  /*51a0*/  FFMA.FTZ R0, R15, c[0x0][0x2d0], -R4 ;  /* 0x0000b4000f007a23 */ /* 0x002fcc0000010804 */
[----:B------:R1:W-:Y:S02]  /*51b0*/  MUFU.EX2 R160, R0 ;  /* 0x0000000000a07308 */ /* 0x0003e40000000800 */
[----:B-1----:R-:W-:-:S06]  /*51c0*/  FFMA.FTZ R0, R21, c[0x0][0x2d0], -R4 ;  /* 0x0000b40015007a23 */ /* 0x002fcc0000010804 */
[----:B------:R1:W2:Y:S02]  /*51d0*/  MUFU.EX2 R220, R0 ;  /* 0x0000000000dc7308 */ /* 0x0002a40000000800 */
[----:B-1----:R-:W-:Y:S01]  /*51e0*/  FFMA.FTZ R0, R9, c[0x0][0x2d0], -R3 ;  /* 0x0000b40009007a23 */ /* 0x002fe20000010803 */
[----:B--2---:R-:W-:-:S05]  /*51f0*/  F2FP.PACK_AB R18, R220, R191 ;  /* 0x000000bfdc12723e */ /* 0x004fca00000000ff */
[----:B------:R1:W-:Y:S02]  /*5200*/  MUFU.EX2 R138, R0 ;  /* 0x00000000008a7308 */ /* 0x0003e40000000800 */
[----:B-1----:R-:W-:-:S06]  /*5210*/  FFMA.FTZ R0, R10, c[0x0][0x2d0], -R3 ;  /* 0x0000b4000a007a23 */ /* 0x002fcc0000010803 */
[----:B------:R1:W2:Y:S02]  /*5220*/  MUFU.EX2 R137, R0 ;  /* 0x0000000000897308 */ /* 0x0002a40000000800 */
[----:B-1----:R-:W-:Y:S01]  /*5230*/  FFMA.FTZ R0, R14, c[0x0][0x2d0], -R3 ;  /* 0x0000b4000e007a23 */ /* 0x002fe20000010803 */
[----:B------:R-:W-:-:S05]  /*5240*/  F2FP.PACK_AB R14, R188, R183 ;  /* 0x000000b7bc0e723e */ /* 0x000fca00000000ff */
[----:B------:R1:W-:Y:S02]  /*5250*/  MUFU.EX2 R140, R0 ;  /* 0x00000000008c7308 */ /* 0x0003e40000000800 */
[----:B-1----:R-:W-:Y:S01]  /*5260*/  FFMA.FTZ R0, R16, c[0x0][0x2d0], -R3 ;  /* 0x0000b40010007a23 */ /* 0x002fe20000010803 */
[----:B------:R-:W-:-:S05]  /*5270*/  F2FP.PACK_AB R16, R160, R155 ;  /* 0x0000009ba010723e */ /* 0x000fca00000000ff */
[----:B------:R1:W-:Y:S02]  /*5280*/  MUFU.EX2 R145, R0 ;  /* 0x0000000000917308 */ /* 0x0003e40000000800 */
[----:B-1----:R-:W-:-:S06]  /*5290*/  FFMA.FTZ R0, R17, c[0x0][0x2d0], -R3 ;  /* 0x0000b40011007a23 */ /* 0x002fcc0000010803 */
[----:B------:R1:W-:Y:S02]  /*52a0*/  MUFU.EX2 R152, R0 ;  /* 0x0000000000987308 */ /* 0x0003e40000000800 */
[----:B-1----:R-:W-:-:S06]  /*52b0*/  FFMA.FTZ R0, R19, c[0x0][0x2d0], -R3 ;  /* 0x0000b40013007a23 */ /* 0x002fcc0000010803 */
[----:B------:R1:W1:Y:S02]  /*52c0*/  MUFU.EX2 R154, R0 ;  /* 0x00000000009a7308 */ /* 0x0002640000000800 */
[----:B-1----:R-:W-:Y:S01]  /*52d0*/  FFMA.FTZ R0, R25, c[0x0][0x2d0], -R3 ;  /* 0x0000b40019007a23 */ /* 0x002fe20000010803 */
[----:B--2---:R-:W-:Y:S02]  /*52e0*/  F2FP.PACK_AB R25, R137, R138 ;  /* 0x0000008a8919723e */ /* 0x004fe400000000ff */
[----:B------:R-:W-:-:S03]  /*52f0*/  F2FP.PACK_AB R17, R154, R152 ;  /* 0x000000989a11723e */ /* 0x000fc600000000ff */
[----:B------:R1:W2:Y:S02]  /*5300*/  MUFU.EX2 R190, R0 ;  /* 0x0000000000be7308 */ /* 0x0002a40000000800 */
[----:B-1----:R-:W-:Y:S01]  /*5310*/  FFMA.FTZ R0, R20, c[0x0][0x2d0], -R2 ;  /* 0x0000b40014007a23 */ /* 0x002fe20000010802 */
[----:B--2---:R-:W-:-:S05]  /*5320*/  F2FP.PACK_AB R19, R190, R189 ;  /* 0x000000bdbe13723e */ /* 0x004fca00000000ff */
[----:B------:R1:W-:Y:S02]  /*5330*/  MUFU.EX2 R129, R0 ;  /* 0x0000000000817308 */ /* 0x0003e40000000800 */
[----:B-1----:R-:W-:-:S06]  /*5340*/  FFMA.FTZ R0, R22, c[0x0][0x2d0], -R2 ;  /* 0x0000b40016007a23 */ /* 0x002fcc0000010802 */
[----:B------:R1:W2:Y:S02]  /*5350*/  MUFU.EX2 R128, R0 ;  /* 0x0000000000807308 */ /* 0x0002a40000000800 */
[----:B-1----:R-:W-:Y:S01]  /*5360*/  FFMA.FTZ R0, R27, c[0x0][0x2d0], -R2 ;  /* 0x0000b4001b007a23 */ /* 0x002fe20000010802 */
[----:B--2---:R-:W-:Y:S02]  /*5370*/  F2FP.PACK_AB R20, R128, R129 ;  /* 0x000000818014723e */ /* 0x004fe400000000ff */
[----:B------:R-:W-:-:S03]  /*5380*/  F2FP.PACK_AB R27, R145, R140 ;  /* 0x0000008c911b723e */ /* 0x000fc600000000ff */
        /* <DEDUP_REMOVED lines=8> */
[----:B-1----:R-:W-:Y:S01]  /*5410*/  FMUL.FTZ R0, R133, c[0x0][0x2d0] ;  /* 0x0000b40085007a20 */ /* 0x002fe20000410000 */
[----:B--2---:R-:W-:-:S04]  /*5420*/  F2FP.PACK_AB R12, R147, R142 ;  /* 0x0000008e930c723e */ /* 0x004fc800000000ff */
[----:B------:R-:W-:-:S05]  /*5430*/  FSEL R0, R0, RZ, P0 ;  /* 0x000000ff00007208 */ /* 0x000fca0000000000 */
[--C-:B------:R-:W-:Y:S01]  /*5440*/  FFMA.FTZ R5, R24, c[0x0][0x2d0], -R0.reuse ;  /* 0x0000b40018057a23 */ /* 0x100fe20000010800 */
[----:B------:R-:W-:Y:S01]  /*5450*/  F2FP.PACK_AB R24, R143, R144 ;  /* 0x000000908f18723e */ /* 0x000fe200000000ff */
[--C-:B------:R-:W-:Y:S02]  /*5460*/  FFMA.FTZ R67, R67, c[0x0][0x2d0], -R0.reuse ;  /* 0x0000b40043437a23 */ /* 0x100fe40000010800 */
[----:B------:R1:W-:Y:S01]  /*5470*/  MUFU.EX2 R7, R5 ;  /* 0x0000000500077308 */ /* 0x0003e20000000800 */
[--C-:B------:R-:W-:Y:S02]  /*5480*/  FFMA.FTZ R72, R72, c[0x0][0x2d0], -R0.reuse ;  /* 0x0000b40048487a23 */ /* 0x100fe40000010800 */
[--C-:B------:R-:W-:Y:S02]  /*5490*/  FFMA.FTZ R73, R73, c[0x0][0x2d0], -R0.reuse ;  /* 0x0000b40049497a23 */ /* 0x100fe40000010800 */
[----:B-1----:R-:W-:Y:S01]  /*54a0*/  FFMA.FTZ R5, R26, c[0x0][0x2d0], -R0 ;  /* 0x0000b4001a057a23 */ /* 0x002fe20000010800 */
[----:B------:R-:W-:-:S03]  /*54b0*/  F2FP.PACK_AB R26, R153, R146 ;  /* 0x00000092991a723e */ /* 0x000fc600000000ff */
[----:B------:R1:W2:Y:S04]  /*54c0*/  MUFU.EX2 R6, R5 ;  /* 0x0000000500067308 */ /* 0x0002a80000000800 */
[----:B------:R-:W-:Y:S01]  /*54d0*/  HMMA.16816.F32 R44, R24, R96, RZ ;  /* 0x00000060182c723c */ /* 0x000fe200000018ff */
[----:B-1----:R-:W-:Y:S01]  /*54e0*/  FFMA.FTZ R5, R30, c[0x0][0x2d0], -R0 ;  /* 0x0000b4001e057a23 */ /* 0x002fe20000010800 */
[----:B--2---:R-:W-:-:S03]  /*54f0*/  F2FP.PACK_AB R21, R6, R7 ;  /* 0x000000070615723e */ /* 0x004fc600000000ff */
[----:B------:R1:W-:Y:S11]  /*5500*/  MUFU.EX2 R130, R5 ;  /* 0x0000000500827308 */ /* 0x0003f60000000800 */
[----:B------:R-:W-:Y:S08]  /*5510*/  @!UPT UIADD3 URZ, URZ, URZ, URZ ;  /* 0x0000003f3f3ff290 */ /* 0x000ff0000fffe03f */
[----:B----4-:R-:W-:Y:S01]  /*5520*/  HMMA.16816.F32 R192, R16, R104, R44 ;  /* 0x0000006810c0723c */ /* 0x010fe2000000182c */
[----:B------:R-:W2:Y:S01]  /*5530*/  LDSM.16.MT88.4 R44, [R238+0x2000] ;  /* 0x00200000ee2c783b */ /* 0x000ea20000004200 */
[----:B-1----:R-:W-:-:S04]  /*5540*/  FFMA.FTZ R5, R32, c[0x0][0x2d0], -R0 ;  /* 0x0000b40020057a23 */ /* 0x002fc80000010800 */
[----:B------:R1:W4:Y:S02]  /*5550*/  MUFU.EX2 R132, R5 ;  /* 0x0000000500847308 */ /* 0x0003240000000800 */
[--C-:B-1----:R-:W-:Y:S01]  /*5560*/  FFMA.FTZ R5, R35, c[0x0][0x2d0], -R0.reuse ;  /* 0x0000b40023057a23 */ /* 0x102fe20000010800 */
[----:B----4-:R-:W-:Y:S01]  /*5570*/  F2FP.PACK_AB R23, R132, R130 ;  /* 0x000000828417723e */ /* 0x010fe200000000ff */
[----:B------:R-:W-:Y:S04]  /*5580*/  HMMA.16816.F32 R32, R24, R92, RZ ;  /* 0x0000005c1820723c */ /* 0x000fe800000018ff */
[----:B------:R1:W-:Y:S04]  /*5590*/  MUFU.EX2 R141, R5 ;  /* 0x00000005008d7308 */ /* 0x0003e80000000800 */
[C---:B------:R-:W-:Y:S08]  /*55a0*/  HMMA.16816.F32 R28, R20.reuse, R68, RZ ;  /* 0x00000044141c723c */ /* 0x040ff000000018ff */
[----:B------:R-:W-:Y:S01]  /*55b0*/  HMMA.16816.F32 R8, R20, R92, RZ ;  /* 0x0000005c1408723c */ /* 0x000fe200000018ff */
[----:B-1----:R-:W-:-:S04]  /*55c0*/  FFMA.FTZ R5, R36, c[0x0][0x2d0], -R0 ;  /* 0x0000b40024057a23 */ /* 0x002fc80000010800 */
[----:B------:R-:W1:Y:S03]  /*55d0*/  MUFU.EX2 R180, R5 ;  /* 0x0000000500b47308 */ /* 0x000e660000000800 */
[----:B------:R-:W-:Y:S07]  /*55e0*/  HMMA.16816.F32 R36, R24, R68, RZ ;  /* 0x000000441824723c */ /* 0x000fee00000018ff */
[--C-:B------:R-:W-:Y:S01]  /*55f0*/  FFMA.FTZ R68, R75, c[0x0][0x2d0], -R0.reuse ;  /* 0x0000b4004b447a23 */ /* 0x100fe20000010800 */
[----:B------:R-:W-:Y:S01]  /*5600*/  HMMA.16816.F32 R184, R16, R84, R32 ;  /* 0x0000005410b8723c */ /* 0x000fe20000001820 */
[----:B------:R-:W-:-:S02]  /*5610*/  FFMA.FTZ R69, R74, c[0x0][0x2d0], -R0 ;  /* 0x0000b4004a457a23 */ /* 0x000fc40000010800 */
[--C-:B------:R-:W-:Y:S02]  /*5620*/  FFMA.FTZ R74, R57, c[0x0][0x2d0], -R0.reuse ;  /* 0x0000b400394a7a23 */ /* 0x100fe40000010800 */
[--C-:B------:R-:W-:Y:S01]  /*5630*/  FFMA.FTZ R75, R56, c[0x0][0x2d0], -R0.reuse ;  /* 0x0000b400384b7a23 */ /* 0x100fe20000010800 */
[----:B-1----:R-:W-:Y:S01]  /*5640*/  F2FP.PACK_AB R13, R180, R141 ;  /* 0x0000008db40d723e */ /* 0x002fe200000000ff */
[--C-:B------:R-:W-:Y:S01]  /*5650*/  FFMA.FTZ R5, R40, c[0x0][0x2d0], -R0.reuse ;  /* 0x0000b40028057a23 */ /* 0x100fe20000010800 */
[----:B------:R-:W-:Y:S03]  /*5660*/  HMMA.16816.F32 R32, R20, R100, RZ ;  /* 0x000000641420723c */ /* 0x000fe600000018ff */
[----:B------:R1:W-:Y:S05]  /*5670*/  MUFU.EX2 R182, R5 ;  /* 0x0000000500b67308 */ /* 0x0003ea0000000800 */
[----:B------:R-:W-:Y:S08]  /*5680*/  HMMA.16816.F32 R176, R16, R76, R36 ;  /* 0x0000004c10b0723c */ /* 0x000ff00000001824 */
[----:B------:R-:W-:Y:S01]  /*5690*/  HMMA.16816.F32 R36, R24, R100, RZ ;  /* 0x000000641824723c */ /* 0x000fe200000018ff */
[----:B-1----:R-:W-:-:S04]  /*56a0*/  FFMA.FTZ R5, R41, c[0x0][0x2d0], -R0 ;  /* 0x0000b40029057a23 */ /* 0x002fc80000010800 */
[----:B------:R-:W1:Y:S03]  /*56b0*/  MUFU.EX2 R181, R5 ;  /* 0x0000000500b57308 */ /* 0x000e660000000800 */
[----:B------:R-:W-:Y:S01]  /*56c0*/  HMMA.16816.F32 R40, R20, R96, RZ ;  /* 0x000000601428723c */ /* 0x000fe200000018ff */
[----:B-1----:R-:W-:Y:S11]  /*56d0*/  F2FP.PACK_AB R15, R181, R182 ;  /* 0x000000b6b50f723e */ /* 0x002ff600000000ff */
[----:B------:R-:W-:Y:S04]  /*56e0*/  @!UPT UIADD3 URZ, URZ, URZ, URZ ;  /* 0x0000003f3f3ff290 */ /* 0x000fe8000fffe03f */
[----:B-----5:R-:W-:Y:S07]  /*56f0*/  HMMA.16816.F32 R200, R16, R108, R36 ;  /* 0x0000006c10c8723c */ /* 0x020fee0000001824 */
[----:B------:R-:W-:Y:S01]  /*5700*/  FFMA.FTZ R39, R60, c[0x0][0x2d0], -R3 ;  /* 0x0000b4003c277a23 */ /* 0x000fe20000010803 */
[----:B------:R-:W-:Y:S01]  /*5710*/  HMMA.16816.F32 R172, R12, R76, R28 ;  /* 0x0000004c0cac723c */ /* 0x000fe2000000181c */
[----:B------:R-:W-:Y:S02]  /*5720*/  FFMA.FTZ R60, R66, c[0x0][0x2d0], -R2 ;  /* 0x0000b400423c7a23 */ /* 0x000fe40000010802 */
[----:B------:R-:W-:-:S02]  /*5730*/  FFMA.FTZ R66, R59, c[0x0][0x2d0], -R0 ;  /* 0x0000b4003b427a23 */ /* 0x000fc40000010800 */
[--C-:B------:R-:W-:Y:S01]  /*5740*/  FFMA.FTZ R37, R122, c[0x0][0x2d0], -R4.reuse ;  /* 0x0000b4007a257a23 */ /* 0x100fe20000010804 */
[----:B------:R-:W-:Y:S01]  /*5750*/  MUFU.EX2 R39, R39 ;  /* 0x0000002700277308 */ /* 0x000fe20000000800 */
[----:B------:R-:W-:Y:S01]  /*5760*/  FFMA.FTZ R36, R121, c[0x0][0x2d0], -R4 ;  /* 0x0000b40079247a23 */ /* 0x000fe20000010804 */
[----:B------:R-:W-:Y:S01]  /*5770*/  HMMA.16816.F32 R28, R24, R116, RZ ;  /* 0x00000074181c723c */ /* 0x000fe200000018ff */
[--C-:B------:R-:W-:Y:S02]  /*5780*/  FFMA.FTZ R38, R62, c[0x0][0x2d0], -R3.reuse ;  /* 0x0000b4003e267a23 */ /* 0x100fe40000010803 */
[----:B------:R-:W-:Y:S02]  /*5790*/  FFMA.FTZ R62, R49, c[0x0][0x2d0], -R3 ;  /* 0x0000b400313e7a23 */ /* 0x000fe40000010803 */
[----:B------:R-:W-:Y:S02]  /*57a0*/  FFMA.FTZ R49, R90, c[0x0][0x2d0], -R2 ;  /* 0x0000b4005a317a23 */ /* 0x000fe40000010802 */
[----:B------:R-:W-:Y:S01]  /*57b0*/  FADD.FTZ R0, R129, R128 ;  /* 0x0000008081007221 */ /* 0x000fe20000010000 */
[----:B------:R-:W-:Y:S03]  /*57c0*/  HMMA.16816.F32 R148, R12, R108, R32 ;  /* 0x0000006c0c94723c */ /* 0x000fe60000001820 */
[----:B------:R-:W-:-:S04]  /*57d0*/  FADD.FTZ R0, R131, R0 ;  /* 0x0000000083007221 */ /* 0x000fc80000010000 */
[--C-:B------:R-:W-:Y:S01]  /*57e0*/  FFMA.FTZ R35, R65, c[0x0][0x2d0], -R4.reuse ;  /* 0x0000b40041237a23 */ /* 0x100fe20000010804 */
[----:B------:R-:W-:Y:S01]  /*57f0*/  HMMA.16816.F32 R164, R12, R84, R8 ;  /* 0x000000540ca4723c */ /* 0x000fe20000001808 */
[--C-:B------:R-:W-:Y:S01]  /*5800*/  FFMA.FTZ R65, R58, c[0x0][0x2d0], -R3.reuse ;  /* 0x0000b4003a417a23 */ /* 0x100fe20000010803 */
[----:B------:R-:W-:Y:S01]  /*5810*/  MUFU.EX2 R85, R36 ;  /* 0x0000002400557308 */ /* 0x000fe20000000800 */
[----:B------:R-:W1:Y:S01]  /*5820*/  LDSM.16.MT88.4 R56, [R238+0x2800] ;  /* 0x00280000ee38783b */ /* 0x000e620000004200 */
[----:B------:R-:W-:Y:S02]  /*5830*/  FFMA.FTZ R32, R127, c[0x0][0x2d0], -R4 ;  /* 0x0000b4007f207a23 */ /* 0x000fe40000010804 */
[--C-:B------:R-:W-:Y:S02]  /*5840*/  FFMA.FTZ R34, R64, c[0x0][0x2d0], -R3.reuse ;  /* 0x0000b40040227a23 */ /* 0x100fe40000010803 */
[----:B------:R-:W-:Y:S01]  /*5850*/  HMMA.16816.F32 R208, R16, R112, R28 ;  /* 0x0000007010d0723c */ /* 0x000fe2000000181c */
[--C-:B------:R-:W-:Y:S01]  /*5860*/  FFMA.FTZ R33, R63, c[0x0][0x2d0], -R3.reuse ;  /* 0x0000b4003f217a23 */ /* 0x100fe20000010803 */
[----:B------:R-:W-:Y:S01]  /*5870*/  MUFU.EX2 R36, R60 ;  /* 0x0000003c00247308 */ /* 0x000fe20000000800 */
[----:B------:R-:W-:-:S02]  /*5880*/  FFMA.FTZ R64, R51, c[0x0][0x2d0], -R3 ;  /* 0x0000b40033407a23 */ /* 0x000fc40000010803 */
[----:B------:R-:W-:Y:S02]  /*5890*/  FFMA.FTZ R63, R50, c[0x0][0x2d0], -R3 ;  /* 0x0000b400323f7a23 */ /* 0x000fe40000010803 */
[----:B------:R-:W-:Y:S01]  /*58a0*/  FADD.FTZ R3, R144, R143 ;  /* 0x0000008f90037221 */ /* 0x000fe20000010000 */
[----:B------:R-:W-:Y:S01]  /*58b0*/  HMMA.16816.F32 R28, R24, R80, RZ ;  /* 0x00000050181c723c */ /* 0x000fe200000018ff */
[--C-:B------:R-:W-:Y:S02]  /*58c0*/  FFMA.FTZ R51, R91, c[0x0][0x2d0], -R2.reuse ;  /* 0x0000b4005b337a23 */ /* 0x100fe40000010802 */
[----:B------:R-:W-:Y:S01]  /*58d0*/  FFMA.FTZ R50, R88, c[0x0][0x2d0], -R2 ;  /* 0x0000b40058327a23 */ /* 0x000fe20000010802 */
[----:B------:R-:W-:Y:S01]  /*58e0*/  MUFU.EX2 R63, R63 ;  /* 0x0000003f003f7308 */ /* 0x000fe20000000800 */
[----:B------:R-:W-:Y:S02]  /*58f0*/  FADD.FTZ R3, R146, R3 ;  /* 0x0000000392037221 */ /* 0x000fe40000010000 */
[----:B------:R-:W-:Y:S01]  /*5900*/  FADD.FTZ R0, R139, R0 ;  /* 0x000000008b007221 */ /* 0x000fe20000010000 */
[----:B------:R-:W-:Y:S01]  /*5910*/  HMMA.16816.F32 R8, R20, R116, RZ ;  /* 0x000000741408723c */ /* 0x000fe200000018ff */
[----:B------:R-:W-:-:S02]  /*5920*/  FADD.FTZ R3, R153, R3 ;  /* 0x0000000399037221 */ /* 0x000fc40000010000 */
[----:B------:R-:W-:Y:S01]  /*5930*/  FADD.FTZ R0, R142, R0 ;  /* 0x000000008e007221 */ /* 0x000fe20000010000 */
[----:B------:R-:W-:Y:S01]  /*5940*/  MUFU.EX2 R51, R51 ;  /* 0x0000003300337308 */ /* 0x000fe20000000800 */
[----:B------:R-:W-:-:S03]  /*5950*/  FADD.FTZ R3, R155, R3 ;  /* 0x000000039b037221 */ /* 0x000fc60000010000 */
[----:B------:R-:W-:Y:S04]  /*5960*/  HMMA.16816.F32 R156, R12, R104, R40 ;  /* 0x000000680c9c723c */ /* 0x000fe80000001828 */
[----:B------:R-:W4:Y:S03]  /*5970*/  MUFU.EX2 R50, R50 ;  /* 0x0000003200327308 */ /* 0x000f260000000800 */
[----:B------:R-:W-:Y:S01]  /*5980*/  FADD.FTZ R40, R7, R6 ;  /* 0x0000000607287221 */ /* 0x000fe20000010000 */
[----:B---3--:R-:W-:Y:S07]  /*5990*/  HMMA.16816.F32 R216, R16, R52, R28 ;  /* 0x0000003410d8723c */ /* 0x008fee000000181c */
[--C-:B------:R-:W-:Y:S01]  /*59a0*/  FFMA.FTZ R31, R126, c[0x0][0x2d0], -R4.reuse ;  /* 0x0000b4007e1f7a23 */ /* 0x100fe20000010804 */
[----:B------:R-:W-:Y:S01]  /*59b0*/  HMMA.16816.F32 R204, R12, R112, R8 ;  /* 0x000000700ccc723c */ /* 0x000fe20000001808 */
[----:B------:R-:W-:-:S02]  /*59c0*/  FFMA.FTZ R30, R125, c[0x0][0x2d0], -R4 ;  /* 0x0000b4007d1e7a23 */ /* 0x000fc40000010804 */
[--C-:B------:R-:W-:Y:S01]  /*59d0*/  FFMA.FTZ R29, R124, c[0x0][0x2d0], -R4.reuse ;  /* 0x0000b4007c1d7a23 */ /* 0x100fe20000010804 */
[----:B------:R-:W-:Y:S01]  /*59e0*/  MUFU.EX2 R76, R31 ;  /* 0x0000001f004c7308 */ /* 0x000fe20000000800 */
[----:B------:R-:W-:Y:S01]  /*59f0*/  FFMA.FTZ R28, R123, c[0x0][0x2d0], -R4 ;  /* 0x0000b4007b1c7a23 */ /* 0x000fe20000010804 */
[----:B----4-:R-:W-:Y:S02]  /*5a00*/  F2FP.PACK_AB R124, R50, R51 ;  /* 0x00000033327c723e */ /* 0x010fe400000000ff */
[C---:B--2---:R-:W-:Y:S04]  /*5a10*/  HMMA.16816.F32 R4, R20.reuse, R44, RZ ;  /* 0x0000002c1404723c */ /* 0x044fe800000018ff */
[----:B------:R-:W-:Y:S04]  /*5a20*/  MUFU.EX2 R31, R33 ;  /* 0x00000021001f7308 */ /* 0x000fe80000000800 */
[----:B------:R-:W-:Y:S04]  /*5a30*/  HMMA.16816.F32 R8, R20, R80, RZ ;  /* 0x000000501408723c */ /* 0x000fe800000018ff */
[----:B------:R-:W-:Y:S08]  /*5a40*/  MUFU.EX2 R80, R32 ;  /* 0x0000002000507308 */ /* 0x000ff00000000800 */
[----:B------:R2:W-:Y:S04]  /*5a50*/  MUFU.EX2 R77, R29 ;  /* 0x0000001d004d7308 */ /* 0x0005e80000000800 */
[C---:B-1----:R-:W-:Y:S04]  /*5a60*/  HMMA.16816.F32 R196, R12.reuse, R56, R4 ;  /* 0x000000380cc4723c */ /* 0x042fe80000001804 */
[----:B------:R1:W-:Y:S03]  /*5a70*/  MUFU.EX2 R88, R28 ;  /* 0x0000001c00587308 */ /* 0x0003e60000000800 */
[----:B------:R-:W-:Y:S01]  /*5a80*/  FADD.FTZ R4, R130, R40 ;  /* 0x0000002882047221 */ /* 0x000fe20000010000 */
[----:B------:R-:W-:Y:S01]  /*5a90*/  HMMA.16816.F32 R212, R12, R52, R8 ;  /* 0x000000340cd4723c */ /* 0x000fe20000001808 */
[----:B------:R-:W3:Y:S02]  /*5aa0*/  LDSM.16.MT88.4 R40, [R237+0x2000] ;  /* 0x00200000ed28783b */ /* 0x000ee40000004200 */
[----:B------:R-:W-:Y:S01]  /*5ab0*/  FADD.FTZ R4, R132, R4 ;  /* 0x0000000484047221 */ /* 0x000fe20000010000 */
[----:B------:R-:W-:Y:S03]  /*5ac0*/  MUFU.EX2 R84, R30 ;  /* 0x0000001e00547308 */ /* 0x000fe60000000800 */
[----:B------:R-:W-:Y:S01]  /*5ad0*/  FFMA.FTZ R53, R89, c[0x0][0x2d0], -R2 ;  /* 0x0000b40059357a23 */ /* 0x000fe20000010802 */
[----:B------:R-:W-:Y:S01]  /*5ae0*/  HMMA.16816.F32 R8, R24, R44, RZ ;  /* 0x0000002c1808723c */ /* 0x000fe200000018ff */
[----:B--2---:R-:W-:-:S02]  /*5af0*/  FADD.FTZ R29, R141, R4 ;  /* 0x000000048d1d7221 */ /* 0x004fc40000010000 */
[----:B------:R-:W-:Y:S01]  /*5b00*/  FFMA.FTZ R52, R120, c[0x0][0x2d0], -R2 ;  /* 0x0000b40078347a23 */ /* 0x000fe20000010802 */
[----:B------:R-:W2:Y:S01]  /*5b10*/  MUFU.EX2 R89, R35 ;  /* 0x0000002300597308 */ /* 0x000ea20000000800 */
[----:B------:R-:W-:Y:S02]  /*5b20*/  FADD.FTZ R2, R138, R137 ;  /* 0x000000898a027221 */ /* 0x000fe40000010000 */
[----:B-1----:R-:W-:Y:S02]  /*5b30*/  FADD.FTZ R28, R160, R3 ;  /* 0x00000003a01c7221 */ /* 0x002fe40000010000 */
[----:B------:R-:W-:-:S03]  /*5b40*/  FADD.FTZ R2, R140, R2 ;  /* 0x000000028c027221 */ /* 0x000fc60000010000 */
[----:B------:R1:W-:Y:S01]  /*5b50*/  MUFU.EX2 R44, R34 ;  /* 0x00000022002c7308 */ /* 0x0003e20000000800 */
[----:B------:R-:W-:-:S04]  /*5b60*/  FADD.FTZ R2, R145, R2 ;  /* 0x0000000291027221 */ /* 0x000fc80000010000 */
[----:B------:R-:W-:-:S03]  /*5b70*/  FADD.FTZ R2, R152, R2 ;  /* 0x0000000298027221 */ /* 0x000fc60000010000 */
[----:B------:R-:W-:Y:S01]  /*5b80*/  MUFU.EX2 R45, R38 ;  /* 0x00000026002d7308 */ /* 0x000fe20000000800 */
[----:B------:R-:W-:Y:S01]  /*5b90*/  FADD.FTZ R3, R154, R2 ;  /* 0x000000029a037221 */ /* 0x000fe20000010000 */
[----:B--2---:R-:W-:Y:S01]  /*5ba0*/  F2FP.PACK_AB R130, R89, R85 ;  /* 0x000000555982723e */ /* 0x004fe200000000ff */
[----:B------:R-:W-:Y:S01]  /*5bb0*/  FADD.FTZ R2, R147, R0 ;  /* 0x0000000093027221 */ /* 0x000fe20000010000 */
[----:B------:R-:W-:Y:S01]  /*5bc0*/  HMMA.16816.F32 R168, R16, R56, R8 ;  /* 0x0000003810a8723c */ /* 0x000fe20000001808 */
[----:B------:R-:W-:Y:S02]  /*5bd0*/  FADD.FTZ R0, R191, R28 ;  /* 0x0000001cbf007221 */ /* 0x000fe40000010000 */
[----:B------:R-:W-:Y:S01]  /*5be0*/  FADD.FTZ R2, R183, R2 ;  /* 0x00000002b7027221 */ /* 0x000fe20000010000 */
[----:B-1----:R-:W1:Y:S01]  /*5bf0*/  LDSM.16.MT88.4 R32, [R237+0x2800] ;  /* 0x00280000ed20783b */ /* 0x002e620000004200 */
[----:B------:R-:W-:Y:S01]  /*5c00*/  FADD.FTZ R0, R220, R0 ;  /* 0x00000000dc007221 */ /* 0x000fe20000010000 */
[----:B------:R-:W-:Y:S01]  /*5c10*/  MUFU.EX2 R38, R61 ;  /* 0x0000003d00267308 */ /* 0x000fe20000000800 */
[----:B------:R-:W-:Y:S01]  /*5c20*/  FADD.FTZ R3, R189, R3 ;  /* 0x00000003bd037221 */ /* 0x000fe20000010000 */
[----:B---3--:R-:W-:Y:S01]  /*5c30*/  HMMA.16816.F32 R4, R20, R40, RZ ;  /* 0x000000281404723c */ /* 0x008fe200000018ff */
[----:B------:R-:W-:-:S02]  /*5c40*/  FADD.FTZ R0, R80, R0 ;  /* 0x0000000050007221 */ /* 0x000fc40000010000 */
[----:B------:R-:W-:Y:S02]  /*5c50*/  FADD.FTZ R3, R190, R3 ;  /* 0x00000003be037221 */ /* 0x000fe40000010000 */
[----:B------:R-:W-:Y:S01]  /*5c60*/  FADD.FTZ R0, R76, R0 ;  /* 0x000000004c007221 */ /* 0x000fe20000010000 */
[----:B------:R-:W2:Y:S02]  /*5c70*/  MUFU.EX2 R81, R37 ;  /* 0x0000002500517308 */ /* 0x000ea40000000800 */
[----:B------:R-:W-:Y:S01]  /*5c80*/  HMMA.16816.F32 R8, R24, R40, RZ ;  /* 0x000000281808723c */ /* 0x000fe200000018ff */
[----:B------:R-:W-:-:S05]  /*5c90*/  FADD.FTZ R0, R84, R0 ;  /* 0x0000000054007221 */ /* 0x000fca0000010000 */
[----:B------:R-:W-:Y:S08]  /*5ca0*/  MUFU.EX2 R37, R53 ;  /* 0x0000003500257308 */ /* 0x000ff00000000800 */
[----:B------:R-:W3:Y:S01]  /*5cb0*/  MUFU.EX2 R30, R52 ;  /* 0x00000034001e7308 */ /* 0x000ee20000000800 */
[----:B--2---:R-:W-:-:S07]  /*5cc0*/  F2FP.PACK_AB R128, R81, R88 ;  /* 0x000000585180723e */ /* 0x004fce00000000ff */
[----:B------:R-:W-:Y:S01]  /*5cd0*/  MUFU.EX2 R56, R65 ;  /* 0x0000004100387308 */ /* 0x000fe20000000800 */
[-C--:B-1----:R-:W-:Y:S07]  /*5ce0*/  HMMA.16816.F32 R160, R12, R32.reuse, R4 ;  /* 0x000000200ca0723c */ /* 0x082fee0000001804 */
[----:B------:R-:W-:Y:S01]  /*5cf0*/  MUFU.EX2 R52, R49 ;  /* 0x0000003100347308 */ /* 0x000fe20000000800 */
[----:B------:R-:W-:Y:S01]  /*5d00*/  FADD.FTZ R4, R180, R29 ;  /* 0x0000001db4047221 */ /* 0x000fe20000010000 */
[----:B------:R-:W-:Y:S01]  /*5d10*/  HMMA.16816.F32 R152, R16, R32, R8 ;  /* 0x000000201098723c */ /* 0x000fe20000001808 */
[----:B------:R-:W-:-:S02]  /*5d20*/  FADD.FTZ R6, R188, R2 ;  /* 0x00000002bc067221 */ /* 0x000fc40000010000 */
[----:B------:R-:W-:-:S03]  /*5d30*/  FADD.FTZ R2, R182, R4 ;  /* 0x00000004b6027221 */ /* 0x000fc60000010000 */
[----:B------:R-:W1:Y:S01]  /*5d40*/  MUFU.EX2 R49, R48 ;  /* 0x0000003000317308 */ /* 0x000e620000000800 */
[----:B------:R-:W-:Y:S01]  /*5d50*/  FADD.FTZ R5, R77, R0 ;  /* 0x000000004d057221 */ /* 0x000fe20000010000 */
[----:B------:R-:W-:Y:S01]  /*5d60*/  F2FP.PACK_AB R4, R36, R38 ;  /* 0x000000262404723e */ /* 0x000fe200000000ff */
[----:B------:R-:W-:Y:S01]  /*5d70*/  FADD.FTZ R28, R181, R2 ;  /* 0x00000002b51c7221 */ /* 0x000fe20000010000 */
[----:B------:R-:W-:Y:S01]  /*5d80*/  F2FP.PACK_AB R9, R31, R44 ;  /* 0x0000002c1f09723e */ /* 0x000fe200000000ff */
[----:B------:R-:W-:Y:S01]  /*5d90*/  FADD.FTZ R2, R44, R3 ;  /* 0x000000032c027221 */ /* 0x000fe20000010000 */
[----:B------:R-:W-:Y:S02]  /*5da0*/  F2FP.PACK_AB R11, R39, R45 ;  /* 0x0000002d270b723e */ /* 0x000fe400000000ff */
[----:B------:R-:W2:Y:S01]  /*5db0*/  MUFU.EX2 R48, R66 ;  /* 0x0000004200307308 */ /* 0x000ea20000000800 */
[----:B------:R-:W-:Y:S01]  /*5dc0*/  FADD.FTZ R2, R31, R2 ;  /* 0x000000021f027221 */ /* 0x000fe20000010000 */
[----:B------:R-:W-:-:S02]  /*5dd0*/  F2FP.PACK_AB R8, R76, R80 ;  /* 0x000000504c08723e */ /* 0x000fc400000000ff */
[----:B------:R-:W-:Y:S01]  /*5de0*/  F2FP.PACK_AB R10, R77, R84 ;  /* 0x000000544d0a723e */ /* 0x000fe200000000ff */
[----:B------:R-:W-:Y:S02]  /*5df0*/  FADD.FTZ R0, R45, R2 ;  /* 0x000000022d007221 */ /* 0x000fe40000010000 */
[----:B------:R-:W-:Y:S01]  /*5e00*/  FADD.FTZ R2, R38, R6 ;  /* 0x0000000626027221 */ /* 0x000fe20000010000 */
[----:B------:R-:W4:Y:S01]  /*5e10*/  MUFU.EX2 R41, R64 ;  /* 0x0000004000297308 */ /* 0x000f220000000800 */
[----:B------:R-:W-:Y:S01]  /*5e20*/  FADD.FTZ R3, R39, R0 ;  /* 0x0000000027037221 */ /* 0x000fe20000010000 */
[----:B---3--:R-:W-:Y:S01]  /*5e30*/  F2FP.PACK_AB R6, R30, R37 ;  /* 0x000000251e06723e */ /* 0x008fe200000000ff */
[----:B------:R-:W-:Y:S01]  /*5e40*/  FADD.FTZ R0, R36, R2 ;  /* 0x0000000224007221 */ /* 0x000fe20000010000 */
[----:B-1----:R-:W-:Y:S01]  /*5e50*/  F2FP.PACK_AB R126, R49, R52 ;  /* 0x00000034317e723e */ /* 0x002fe200000000ff */
[----:B------:R-:W-:Y:S02]  /*5e60*/  FADD.FTZ R2, R56, R3 ;  /* 0x0000000338027221 */ /* 0x000fe40000010000 */
[----:B------:R-:W-:Y:S01]  /*5e70*/  FADD.FTZ R0, R37, R0 ;  /* 0x0000000025007221 */ /* 0x000fe20000010000 */
[----:B------:R-:W1:Y:S03]  /*5e80*/  MUFU.EX2 R40, R67 ;  /* 0x0000004300287308 */ /* 0x000e660000000800 */
[----:B------:R-:W-:-:S02]  /*5e90*/  FADD.FTZ R7, R30, R0 ;  /* 0x000000001e077221 */ /* 0x000fc40000010000 */
[----:B------:R-:W-:Y:S02]  /*5ea0*/  FADD.FTZ R0, R88, R5 ;  /* 0x0000000558007221 */ /* 0x000fe40000010000 */
[----:B--2---:R-:W-:Y:S01]  /*5eb0*/  FADD.FTZ R5, R48, R28 ;  /* 0x0000001c30057221 */ /* 0x004fe20000010000 */
[----:B------:R-:W2:Y:S01]  /*5ec0*/  MUFU.EX2 R33, R68 ;  /* 0x0000004400217308 */ /* 0x000ea20000000800 */
[----:B------:R-:W-:Y:S01]  /*5ed0*/  FADD.FTZ R0, R81, R0 ;  /* 0x0000000051007221 */ /* 0x000fe20000010000 */
[C---:B----4-:R-:W-:Y:S01]  /*5ee0*/  F2FP.PACK_AB R129, R41.reuse, R56 ;  /* 0x000000382981723e */ /* 0x050fe200000000ff */
[----:B------:R-:W-:Y:S02]  /*5ef0*/  FADD.FTZ R3, R41, R2 ;  /* 0x0000000229037221 */ /* 0x000fe40000010000 */
[----:B------:R-:W-:Y:S02]  /*5f00*/  FADD.FTZ R2, R85, R0 ;  /* 0x0000000055027221 */ /* 0x000fe40000010000 */
[----:B------:R-:W-:Y:S01]  /*5f10*/  FADD.FTZ R0, R63, R3 ;  /* 0x000000033f007221 */ /* 0x000fe20000010000 */
[----:B------:R-:W3:Y:S01]  /*5f20*/  MUFU.EX2 R57, R62 ;  /* 0x0000003e00397308 */ /* 0x000ee20000000800 */
[----:B-1----:R-:W-:-:S02]  /*5f30*/  FADD.FTZ R5, R40, R5 ;  /* 0x0000000528057221 */ /* 0x002fc40000010000 */
[----:B------:R-:W-:Y:S02]  /*5f40*/  FADD.FTZ R28, R89, R2 ;  /* 0x00000002591c7221 */ /* 0x000fe40000010000 */
[----:B------:R-:W-:Y:S01]  /*5f50*/  FADD.FTZ R2, R51, R7 ;  /* 0x0000000733027221 */ /* 0x000fe20000010000 */
[----:B------:R-:W-:Y:S02]  /*5f60*/  HMMA.16816.F32 R88, R20, R70, RZ ;  /* 0x000000461458723c */ /* 0x000fe400000018ff */
[----:B------:R-:W1:Y:S01]  /*5f70*/  MUFU.EX2 R31, R69 ;  /* 0x00000045001f7308 */ /* 0x000e620000000800 */
[----:B--2---:R-:W-:Y:S01]  /*5f80*/  FADD.FTZ R3, R33, R5 ;  /* 0x0000000521037221 */ /* 0x004fe20000010000 */
[----:B------:R2:W-:Y:S06]  /*5f90*/  STL [R1+0x18], R28 ;  /* 0x0000181c01007387 */ /* 0x0005ec0000100800 */
[----:B------:R-:W4:Y:S01]  /*5fa0*/  MUFU.EX2 R32, R72 ;  /* 0x0000004800207308 */ /* 0x000f220000000800 */
[C---:B---3--:R-:W-:Y:S01]  /*5fb0*/  FADD.FTZ R5, R57.reuse, R0 ;  /* 0x0000000039057221 */ /* 0x048fe20000010000 */
[----:B------:R-:W-:Y:S01]  /*5fc0*/  F2FP.PACK_AB R131, R57, R63 ;  /* 0x0000003f3983723e */ /* 0x000fe200000000ff */
[----:B------:R-:W-:-:S05]  /*5fd0*/  FADD.FTZ R0, R50, R2 ;  /* 0x0000000232007221 */ /* 0x000fca0000010000 */
[----:B------:R-:W-:Y:S01]  /*5fe0*/  MUFU.EX2 R29, R74 ;  /* 0x0000004a001d7308 */ /* 0x000fe20000000800 */
[C---:B-1----:R-:W-:Y:S01]  /*5ff0*/  FADD.FTZ R2, R31.reuse, R3 ;  /* 0x000000031f027221 */ /* 0x042fe20000010000 */
[----:B------:R1:W-:Y:S01]  /*6000*/  STL [R1+0x14], R5 ;  /* 0x0000140501007387 */ /* 0x0003e20000100800 */
[----:B------:R-:W-:Y:S01]  /*6010*/  FADD.FTZ R0, R52, R0 ;  /* 0x0000000034007221 */ /* 0x000fe20000010000 */
[----:B------:R-:W-:-:S04]  /*6020*/  F2FP.PACK_AB R7, R31, R33 ;  /* 0x000000211f07723e */ /* 0x000fc800000000ff */
[----:B------:R-:W3:Y:S01]  /*6030*/  MUFU.EX2 R30, R73 ;  /* 0x00000049001e7308 */ /* 0x000ee20000000800 */
[----:B----4-:R-:W-:-:S07]  /*6040*/  FADD.FTZ R2, R32, R2 ;  /* 0x0000000220027221 */ /* 0x010fce0000010000 */
[----:B--2---:R-:W2:Y:S01]  /*6050*/  MUFU.EX2 R28, R75 ;  /* 0x0000004b001c7308 */ /* 0x004ea20000000800 */
[----:B------:R-:W-:Y:S01]  /*6060*/  FADD.FTZ R0, R49, R0 ;  /* 0x0000000031007221 */ /* 0x000fe20000010000 */
[C---:B------:R-:W-:Y:S04]  /*6070*/  HMMA.16816.F32 R64, R20.reuse, R98, RZ ;  /* 0x000000621440723c */ /* 0x040fe800000018ff */
[----:B------:R4:W-:Y:S01]  /*6080*/  STL [R1+0x20], R0 ;  /* 0x0000200001007387 */ /* 0x0009e20000100800 */
[C---:B---3--:R-:W-:Y:S01]  /*6090*/  FADD.FTZ R2, R30.reuse, R2 ;  /* 0x000000021e027221 */ /* 0x048fe20000010000 */
[----:B------:R-:W-:Y:S02]  /*60a0*/  F2FP.PACK_AB R125, R30, R32 ;  /* 0x000000201e7d723e */ /* 0x000fe400000000ff */
[C---:B------:R-:W-:Y:S01]  /*60b0*/  HMMA.16816.F32 R60, R20.reuse, R102, RZ ;  /* 0x00000066143c723c */ /* 0x040fe200000018ff */
[----:B-1----:R-:W-:Y:S01]  /*60c0*/  F2FP.PACK_AB R5, R40, R48 ;  /* 0x000000302805723e */ /* 0x002fe200000000ff */
[----:B------:R-:W-:Y:S01]  /*60d0*/  FADD.FTZ R2, R29, R2 ;  /* 0x000000021d027221 */ /* 0x000fe20000010000 */
[----:B------:R-:W3:Y:S03]  /*60e0*/  LDL R132, [R1+0x28] ;  /* 0x0000280001847983 */ /* 0x000ee60000100800 */
[C---:B--2---:R-:W-:Y:S01]  /*60f0*/  FADD.FTZ R2, R28.reuse, R2 ;  /* 0x000000021c027221 */ /* 0x044fe20000010000 */
[----:B------:R-:W-:Y:S01]  /*6100*/  F2FP.PACK_AB R127, R28, R29 ;  /* 0x0000001d1c7f723e */ /* 0x000fe200000000ff */
[C---:B------:R-:W-:Y:S08]  /*6110*/  HMMA.16816.F32 R72, R20.reuse, R94, RZ ;  /* 0x0000005e1448723c */ /* 0x040ff000000018ff */
[C---:B------:R-:W-:Y:S01]  /*6120*/  HMMA.16816.F32 R48, R20.reuse, R118, RZ ;  /* 0x000000761430723c */ /* 0x040fe200000018ff */
[----:B----4-:R-:W2:Y:S07]  /*6130*/  LDL R0, [R1+0xac] ;  /* 0x0000ac0001007983 */ /* 0x010eae0000100800 */
[C---:B------:R-:W-:Y:S08]  /*6140*/  HMMA.16816.F32 R36, R20.reuse, R82, RZ ;  /* 0x000000521424723c */ /* 0x040ff000000018ff */
[C---:B------:R-:W-:Y:S08]  /*6150*/  HMMA.16816.F32 R28, R20.reuse, R46, RZ ;  /* 0x0000002e141c723c */ /* 0x040ff000000018ff */
[----:B------:R-:W-:Y:S08]  /*6160*/  HMMA.16816.F32 R20, R20, R42, RZ ;  /* 0x0000002a1414723c */ /* 0x000ff000000018ff */
        /* <DEDUP_REMOVED lines=8> */
[----:B------:R-:W-:Y:S11]  /*61f0*/  HMMA.16816.F32 R12, R24, R70, RZ ;  /* 0x00000046180c723c */ /* 0x000ff600000018ff */
[----:B------:R-:W-:Y:S11]  /*6200*/  @!UPT UIADD3 URZ, URZ, URZ, URZ ;  /* 0x0000003f3f3ff290 */ /* 0x000ff6000fffe03f */
[----:B------:R-:W-:Y:S02]  /*6210*/  @!UPT UIADD3 URZ, URZ, URZ, URZ ;  /* 0x0000003f3f3ff290 */ /* 0x000fe4000fffe03f */
[----:B------:R-:W-:Y:S01]  /*6220*/  HMMA.16816.F32 R180, R16, R78, R12 ;  /* 0x0000004e10b4723c */ /* 0x000fe2000000180c */
[----:B------:R-:W-:Y:S04]  /*6230*/  STL [R1+0x24], R2 ;  /* 0x0000240201007387 */ /* 0x000fe80000100800 */
[----:B------:R-:W-:Y:S03]  /*6240*/  LDSM.16.MT88.4 R76, [R235+0x3800] ;  /* 0x00380000eb4c783b */ /* 0x000fe60000004200 */
[----:B------:R-:W-:Y:S01]  /*6250*/  HMMA.16816.F32 R12, R24, R94, RZ ;  /* 0x0000005e180c723c */ /* 0x000fe200000018ff */
[----:B------:R-:W-:Y:S11]  /*6260*/  LDSM.16.MT88.4 R92, [R236+0x3800] ;  /* 0x00380000ec5c783b */ /* 0x000ff60000004200 */
[----:B------:R-:W-:Y:S11]  /*6270*/  @!UPT UIADD3 URZ, URZ, URZ, URZ ;  /* 0x0000003f3f3ff290 */ /* 0x000ff6000fffe03f */
[----:B------:R-:W-:Y:S01]  /*6280*/  @!UPT UIADD3 URZ, URZ, URZ, URZ ;  /* 0x0000003f3f3ff290 */ /* 0x000fe2000fffe03f */
[----:B------:R-:W-:Y:S08]  /*6290*/  HMMA.16816.F32 R188, R16, R86, R12 ;  /* 0x0000005610bc723c */ /* 0x000ff0000000180c */
[----:B------:R-:W-:Y:S11]  /*62a0*/  HMMA.16816.F32 R12, R24, R98, RZ ;  /* 0x00000062180c723c */ /* 0x000ff600000018ff */
[----:B------:R-:W-:Y:S11]  /*62b0*/  @!UPT UIADD3 URZ, URZ, URZ, URZ ;  /* 0x0000003f3f3ff290 */ /* 0x000ff6000fffe03f */
[----:B------:R-:W-:Y:S02]  /*62c0*/  @!UPT UIADD3 URZ, URZ, URZ, URZ ;  /* 0x0000003f3f3ff290 */ /* 0x000fe4000fffe03f */
[----:B------:R-:W-:Y:S08]  /*62d0*/  HMMA.16816.F32 R104, R16, R106, R12 ;  /* 0x0000006a1068723c */ /* 0x000ff0000000180c */
[----:B------:R-:W-:Y:S11]  /*62e0*/  HMMA.16816.F32 R12, R24, R102, RZ ;  /* 0x00000066180c723c */ /* 0x000ff600000018ff */
[----:B------:R-:W-:Y:S11]  /*62f0*/  @!UPT UIADD3 URZ, URZ, URZ, URZ ;  /* 0x0000003f3f3ff290 */ /* 0x000ff6000fffe03f */
[----:B------:R-:W-:Y:S02]  /*6300*/  @!UPT UIADD3 URZ, URZ, URZ, URZ ;  /* 0x0000003f3f3ff290 */ /* 0x000fe4000fffe03f */
[----:B------:R-:W-:Y:S01]  /*6310*/  HMMA.16816.F32 R20, R16, R110, R12 ;  /* 0x0000006e1014723c */ /* 0x000fe2000000180c */
[----:B------:R-:W-:Y:S07]  /*6320*/  LDSM.16.MT88.4 R108, [R238+0x3800] ;  /* 0x00380000ee6c783b */ /* 0x000fee0000004200 */
[----:B------:R-:W-:Y:S11]  /*6330*/  HMMA.16816.F32 R12, R24, R118, RZ ;  /* 0x00000076180c723c */ /* 0x000ff600000018ff */
[----:B------:R-:W-:Y:S11]  /*6340*/  @!UPT UIADD3 URZ, URZ, URZ, URZ ;  /* 0x0000003f3f3ff290 */ /* 0x000ff6000fffe03f */
[----:B------:R-:W-:Y:S02]  /*6350*/  @!UPT UIADD3 URZ, URZ, URZ, URZ ;  /* 0x0000003f3f3ff290 */ /* 0x000fe4000fffe03f */
[----:B------:R-:W-:Y:S08]  /*6360*/  HMMA.16816.F32 R36, R16, R114, R12 ;  /* 0x000000721024723c */ /* 0x000ff0000000180c */
[----:B------:R-:W-:Y:S11]  /*6370*/  HMMA.16816.F32 R12, R24, R82, RZ ;  /* 0x00000052180c723c */ /* 0x000ff600000018ff */
[----:B------:R-:W-:Y:S11]  /*6380*/  @!UPT UIADD3 URZ, URZ, URZ, URZ ;  /* 0x0000003f3f3ff290 */ /* 0x000ff6000fffe03f */
[----:B------:R-:W-:Y:S02]  /*6390*/  @!UPT UIADD3 URZ, URZ, URZ, URZ ;  /* 0x0000003f3f3ff290 */ /* 0x000fe4000fffe03f */
[----:B------:R-:W-:Y:S08]  /*63a0*/  HMMA.16816.F32 R52, R16, R54, R12 ;  /* 0x000000361034723c */ /* 0x000ff0000000180c */
[C---:B------:R-:W-:Y:S08]  /*63b0*/  HMMA.16816.F32 R12, R24.reuse, R46, RZ ;  /* 0x0000002e180c723c */ /* 0x040ff000000018ff */
[----:B------:R-:W-:Y:S11]  /*63c0*/  HMMA.16816.F32 R24, R24, R42, RZ ;  /* 0x0000002a1818723c */ /* 0x000ff600000018ff */
[----:B------:R-:W-:Y:S05]  /*63d0*/  @!UPT UIADD3 URZ, URZ, URZ, URZ ;  /* 0x0000003f3f3ff290 */ /* 0x000fea000fffe03f */
[C---:B------:R-:W-:Y:S01]  /*63e0*/  HMMA.16816.F32 R56, R16.reuse, R58, R12 ;  /* 0x0000003a1038723c */ /* 0x040fe2000000180c */
[----:B------:R-:W1:Y:S07]  /*63f0*/  LDSM.16.MT88.4 R12, [R236+0x1000] ;  /* 0x00100000ec0c783b */ /* 0x000e6e0000004200 */
[----:B------:R-:W-:Y:S01]  /*6400*/  HMMA.16816.F32 R24, R16, R34, R24 ;  /* 0x000000221018723c */ /* 0x000fe20000001818 */
[----:B------:R-:W4:Y:S07]  /*6410*/  LDSM.16.MT88.4 R16, [R235+0x1000] ;  /* 0x00100000eb10783b */ /* 0x000f2e0000004200 */
[C---:B-1----:R-:W-:Y:S08]  /*6420*/  HMMA.16816.F32 R184, R8.reuse, R12, R184 ;  /* 0x0000000c08b8723c */ /* 0x042ff000000018b8 */
[-C--:B----4-:R-:W-:Y:S08]  /*6430*/  HMMA.16816.F32 R176, R8, R16.reuse, R176 ;  /* 0x0000001008b0723c */ /* 0x090ff000000018b0 */
[----:B------:R-:W-:Y:S08]  /*6440*/  HMMA.16816.F32 R172, R4, R16, R172 ;  /* 0x0000001004ac723c */ /* 0x000ff000000018ac */
[-C--:B------:R-:W-:Y:S08]  /*6450*/  HMMA.16816.F32 R180, R8, R18.reuse, R180 ;  /* 0x0000001208b4723c */ /* 0x080ff000000018b4 */
[C---:B------:R-:W-:Y:S01]  /*6460*/  HMMA.16816.F32 R28, R4.reuse, R18, R88 ;  /* 0x00000012041c723c */ /* 0x040fe20000001858 */
[----:B------:R-:W1:Y:S07]  /*6470*/  LDSM.16.MT88.4 R16, [R238+0x1000] ;  /* 0x00100000ee10783b */ /* 0x000e6e0000004200 */
[----:B------:R-:W-:Y:S08]  /*6480*/  HMMA.16816.F32 R164, R4, R12, R164 ;  /* 0x0000000c04a4723c */ /* 0x000ff000000018a4 */
[-C--:B------:R-:W-:Y:S08]  /*6490*/  HMMA.16816.F32 R188, R8, R14.reuse, R188 ;  /* 0x0000000e08bc723c */ /* 0x080ff000000018bc */
[----:B------:R-:W-:Y:S01]  /*64a0*/  HMMA.16816.F32 R32, R4, R14, R72 ;  /* 0x0000000e0420723c */ /* 0x000fe20000001848 */
[----:B------:R-:W4:Y:S07]  /*64b0*/  LDSM.16.MT88.4 R12, [R237+0x1000] ;  /* 0x00100000ed0c783b */ /* 0x000f2e0000004200 */
[-C--:B-1----:R-:W-:Y:S08]  /*64c0*/  HMMA.16816.F32 R192, R8, R16.reuse, R192 ;  /* 0x0000001008c0723c */ /* 0x082ff000000018c0 */
[----:B------:R-:W-:Y:S08]  /*64d0*/  HMMA.16816.F32 R156, R4, R16, R156 ;  /* 0x00000010049c723c */ /* 0x000ff0000000189c */
[-C--:B------:R-:W-:Y:S08]  /*64e0*/  HMMA.16816.F32 R104, R8, R18.reuse, R104 ;  /* 0x000000120868723c */ /* 0x080ff00000001868 */
[----:B------:R-:W-:Y:S01]  /*64f0*/  HMMA.16816.F32 R40, R4, R18, R64 ;  /* 0x000000120428723c */ /* 0x000fe20000001840 */
[----:B------:R-:W1:Y:S07]  /*6500*/  LDSM.16.MT88.4 R16, [R235+0x3000] ;  /* 0x00300000eb10783b */ /* 0x000e6e0000004200 */
[-C--:B----4-:R-:W-:Y:S08]  /*6510*/  HMMA.16816.F32 R200, R8, R12.reuse, R200 ;  /* 0x0000000c08c8723c */ /* 0x090ff000000018c8 */
[----:B------:R-:W-:Y:S08]  /*6520*/  HMMA.16816.F32 R148, R4, R12, R148 ;  /* 0x0000000c0494723c */ /* 0x000ff00000001894 */
[-C--:B------:R-:W-:Y:S08]  /*6530*/  HMMA.16816.F32 R20, R8, R14.reuse, R20 ;  /* 0x0000000e0814723c */ /* 0x080ff00000001814 */
[C---:B------:R-:W-:Y:S01]  /*6540*/  HMMA.16816.F32 R44, R4.reuse, R14, R60 ;  /* 0x0000000e042c723c */ /* 0x040fe2000000183c */
[----:B------:R-:W4:Y:S07]  /*6550*/  LDSM.16.MT88.4 R12, [R236+0x3000] ;  /* 0x00300000ec0c783b */ /* 0x000f2e0000004200 */
[----:B-1----:R-:W-:Y:S08]  /*6560*/  HMMA.16816.F32 R60, R4, R18, R48 ;  /* 0x00000012043c723c */ /* 0x002ff00000001830 */
[C---:B------:R-:W-:Y:S08]  /*6570*/  HMMA.16816.F32 R68, R8.reuse, R16, R208 ;  /* 0x000000100844723c */ /* 0x040ff000000018d0 */
[-C--:B----4-:R-:W-:Y:S08]  /*6580*/  HMMA.16816.F32 R84, R8, R12.reuse, R216 ;  /* 0x0000000c0854723c */ /* 0x090ff000000018d8 */
[----:B------:R-:W-:Y:S08]  /*6590*/  HMMA.16816.F32 R88, R4, R12, R212 ;  /* 0x0000000c0458723c */ /* 0x000ff000000018d4 */
[-C--:B------:R-:W-:Y:S08]  /*65a0*/  HMMA.16816.F32 R52, R8, R14.reuse, R52 ;  /* 0x0000000e0834723c */ /* 0x080ff00000001834 */
[C---:B------:R-:W-:Y:S01]  /*65b0*/  HMMA.16816.F32 R48, R4.reuse, R14, R120 ;  /* 0x0000000e0430723c */ /* 0x040fe20000001878 */
[----:B------:R-:W1:Y:S07]  /*65c0*/  LDSM.16.MT88.4 R12, [R237+0x3000] ;  /* 0x00300000ed0c783b */ /* 0x000e6e0000004200 */
[----:B------:R-:W-:Y:S08]  /*65d0*/  HMMA.16816.F32 R72, R4, R16, R204 ;  /* 0x000000100448723c */ /* 0x000ff000000018cc */
[----:B------:R-:W-:Y:S01]  /*65e0*/  HMMA.16816.F32 R36, R8, R18, R36 ;  /* 0x000000120824723c */ /* 0x000fe20000001824 */
[----:B------:R-:W4:Y:S01]  /*65f0*/  LDSM.16.MT88.4 R16, [R238+0x3000] ;  /* 0x00300000ee10783b */ /* 0x000f220000004200 */
[----:B--2---:R-:W-:-:S06]  /*6600*/  @P4 IMAD.HI.U32 R2, R0, c[0x0][0x2c8], RZ ;  /* 0x0000b20000024a27 */ /* 0x004fcc00078e00ff */
[----:B-1----:R-:W-:Y:S01]  /*6610*/  HMMA.16816.F32 R116, R8, R12, R152 ;  /* 0x0000000c0874723c */ /* 0x002fe20000001898 */
[----:B------:R-:W1:Y:S01]  /*6620*/  LDSM.16.MT88.4 R152, [R238+0x1800] ;  /* 0x00180000ee98783b */ /* 0x000e620000004200 */
[----:B------:R-:W-:-:S06]  /*6630*/  @P4 SHF.R.U32.HI R0, RZ, c[0x0][0x2cc], R2 ;  /* 0x0000b300ff004a19 */ /* 0x000fcc0000011602 */
[C---:B------:R-:W-:Y:S08]  /*6640*/  HMMA.16816.F32 R24, R8.reuse, R14, R24 ;  /* 0x0000000e0818723c */ /* 0x040ff00000001818 */
[C---:B----4-:R-:W-:Y:S01]  /*6650*/  HMMA.16816.F32 R100, R8.reuse, R16, R168 ;  /* 0x000000100864723c */ /* 0x050fe200000018a8 */
[----:B------:R-:W2:Y:S07]  /*6660*/  LDSM.16.MT88.4 R168, [R235+0x1800] ;  /* 0x00180000eba8783b */ /* 0x000eae0000004200 */
[----:B------:R-:W-:Y:S08]  /*6670*/  HMMA.16816.F32 R56, R8, R18, R56 ;  /* 0x000000120838723c */ /* 0x000ff00000001838 */
[----:B------:R-:W-:Y:S01]  /*6680*/  HMMA.16816.F32 R8, R4, R16, R196 ;  /* 0x000000100408723c */ /* 0x000fe200000018c4 */
[----:B------:R-:W-:-:S07]  /*6690*/  IADD3 R0, R0, -c[0x0][0x168], R222 ;  /* 0x80005a0000007a10 */ /* 0x000fce0007ffe0de */
[C---:B------:R-:W-:Y:S01]  /*66a0*/  HMMA.16816.F32 R16, R4.reuse, R18, R144 ;  /* 0x000000120410723c */ /* 0x040fe20000001890 */
[----:B------:R-:W-:Y:S07]  /*66b0*/  LDSM.16.MT88.4 R144, [R237+0x1800] ;  /* 0x00180000ed90783b */ /* 0x000fee0000004200 */
[C---:B------:R-:W-:Y:S01]  /*66c0*/  HMMA.16816.F32 R120, R4.reuse, R12, R160 ;  /* 0x0000000c0478723c */ /* 0x040fe200000018a0 */
[----:B------:R-:W4:Y:S07]  /*66d0*/  LDSM.16.MT88.4 R160, [R236+0x1800] ;  /* 0x00180000eca0783b */ /* 0x000f2e0000004200 */
[----:B------:R-:W-:Y:S01]  /*66e0*/  HMMA.16816.F32 R12, R4, R14, R140 ;  /* 0x0000000e040c723c */ /* 0x000fe2000000188c */
[----:B------:R-:W5:Y:S01]  /*66f0*/  LDSM.16.MT88.4 R4, [R237+0x3800] ;  /* 0x00380000ed04783b */ /* 0x000f620000004200 */
[----:B------:R-:W-:-:S04]  /*6700*/  SHF.R.S32.HI R2, RZ, 0x1f, R0 ;  /* 0x0000001fff027819 */ /* 0x000fc80000011400 */
[----:B------:R-:W-:Y:S02]  /*6710*/  LEA.HI R0, R2, R0, RZ, 0x6 ;  /* 0x0000000002007211 */ /* 0x000fe400078f30ff */
[----:B-1----:R-:W-:Y:S02]  /*6720*/  HMMA.16816.F32 R196, R128, R154, R104 ;  /* 0x0000009a80c4723c */ /* 0x002fe40000001868 */
[----:B------:R-:W-:Y:S02]  /*6730*/  SHF.R.S32.HI R0, RZ, 0x6, R0 ;  /* 0x00000006ff007819 */ /* 0x000fe40000011400 */
[----:B------:R-:W-:-:S04]  /*6740*/  IADD3 R3, R221, -0x2, RZ ;  /* 0xfffffffedd037810 */ /* 0x000fc80007ffe0ff */
[----:B------:R-:W-:Y:S01]  /*6750*/  HMMA.16816.F32 R104, R124, R108, R8 ;  /* 0x0000006c7c68723c */ /* 0x000fe20000001808 */
[----:B------:R1:W-:Y:S06]  /*6760*/  STL [R1+0x4], R3 ;  /* 0x0000040301007387 */ /* 0x0003ec0000100800 */
[----:B---3--:R-:W-:-:S05]  /*6770*/  IMNMX R8, R132, R0, !PT ;  /* 0x0000000084087217 */ /* 0x008fca0007800200 */
[----:B------:R1:W-:Y:S01]  /*6780*/  STL [R1+0x30], R8 ;  /* 0x0000300801007387 */ /* 0x0003e20000100800 */
[----:B------:R-:W-:Y:S01]  /*6790*/  ISETP.GE.AND P0, PT, R3, R8, PT ;  /* 0x000000080300720c */ /* 0x000fe20003f06270 */
[-C--:B--2---:R-:W-:Y:S08]  /*67a0*/  HMMA.16816.F32 R176, R128, R168.reuse, R176 ;  /* 0x000000a880b0723c */ /* 0x084ff000000018b0 */
[----:B------:R-:W-:Y:S08]  /*67b0*/  HMMA.16816.F32 R172, R124, R168, R172 ;  /* 0x000000a87cac723c */ /* 0x000ff000000018ac */
[C---:B------:R-:W-:Y:S08]  /*67c0*/  HMMA.16816.F32 R180, R128.reuse, R170, R180 ;  /* 0x000000aa80b4723c */ /* 0x040ff000000018b4 */
[-C--:B----4-:R-:W-:Y:S08]  /*67d0*/  HMMA.16816.F32 R184, R128, R160.reuse, R184 ;  /* 0x000000a080b8723c */ /* 0x090ff000000018b8 */
[----:B------:R-:W-:Y:S08]  /*67e0*/  HMMA.16816.F32 R164, R124, R160, R164 ;  /* 0x000000a07ca4723c */ /* 0x000ff000000018a4 */
[C---:B------:R-:W-:Y:S08]  /*67f0*/  HMMA.16816.F32 R188, R128.reuse, R162, R188 ;  /* 0x000000a280bc723c */ /* 0x040ff000000018bc */
[-C--:B------:R-:W-:Y:S08]  /*6800*/  HMMA.16816.F32 R192, R128, R152.reuse, R192 ;  /* 0x0000009880c0723c */ /* 0x080ff000000018c0 */
[----:B------:R-:W-:Y:S08]  /*6810*/  HMMA.16816.F32 R156, R124, R152, R156 ;  /* 0x000000987c9c723c */ /* 0x000ff0000000189c */
[-C--:B------:R-:W-:Y:S08]  /*6820*/  HMMA.16816.F32 R200, R128, R144.reuse, R200 ;  /* 0x0000009080c8723c */ /* 0x080ff000000018c8 */
[----:B------:R-:W-:Y:S08]  /*6830*/  HMMA.16816.F32 R148, R124, R144, R148 ;  /* 0x000000907c94723c */ /* 0x000ff00000001894 */
        /* <DEDUP_REMOVED lines=9> */
[C---:B------:R-:W-:Y:S08]  /*68d0*/  HMMA.16816.F32 R168, R124.reuse, R170, R28 ;  /* 0x000000aa7ca8723c */ /* 0x040ff0000000181c */
[C---:B------:R-:W-:Y:S08]  /*68e0*/  HMMA.16816.F32 R160, R124.reuse, R162, R32 ;  /* 0x000000a27ca0723c */ /* 0x040ff00000001820 */
[C---:B------:R-:W-:Y:S08]  /*68f0*/  HMMA.16816.F32 R152, R124.reuse, R154, R40 ;  /* 0x0000009a7c98723c */ /* 0x040ff00000001828 */
[----:B------:R-:W-:Y:S08]  /*6900*/  HMMA.16816.F32 R144, R124, R146, R44 ;  /* 0x000000927c90723c */ /* 0x000ff0000000182c */
[----:B-----5:R-:W-:Y:S08]  /*6910*/  HMMA.16816.F32 R116, R128, R4, R116 ;  /* 0x000000048074723c */ /* 0x020ff00000001874 */
[C---:B------:R-:W-:Y:S08]  /*6920*/  HMMA.16816.F32 R76, R124.reuse, R78, R60 ;  /* 0x0000004e7c4c723c */ /* 0x040ff0000000183c */
[C---:B------:R-:W-:Y:S08]  /*6930*/  HMMA.16816.F32 R92, R124.reuse, R94, R48 ;  /* 0x0000005e7c5c723c */ /* 0x040ff00000001830 */
[C---:B------:R-:W-:Y:S08]  /*6940*/  HMMA.16816.F32 R108, R124.reuse, R110, R16 ;  /* 0x0000006e7c6c723c */ /* 0x040ff00000001810 */
[----:B------:R-:W-:Y:S08]  /*6950*/  HMMA.16816.F32 R120, R124, R4, R120 ;  /* 0x000000047c78723c */ /* 0x000ff00000001878 */
[-C--:B------:R-:W-:Y:S08]  /*6960*/  HMMA.16816.F32 R128, R128, R6.reuse, R24 ;  /* 0x000000068080723c */ /* 0x080ff00000001818 */
[----:B------:R-:W-:Y:S01]  /*6970*/  HMMA.16816.F32 R124, R124, R6, R12 ;  /* 0x000000067c7c723c */ /* 0x000fe2000000180c */
[----:B------:R-:W-:Y:S10]  /*6980*/  @!P0 BRA `(.L_x_3020) ;  /* 0x00004e3000008947 */ /* 0x000ff40003800000 */
[----:B-1----:R-:W-:Y:S01]  /*6990*/  IMAD.MOV.U32 R0, RZ, RZ, R3 ;  /* 0x000000ffff007224 */ /* 0x002fe200078e0003 */
[----:B------:R-:W-:Y:S01]  /*69a0*/  MOV R138, R135 ;  /* 0x00000087008a7202 */ /* 0x000fe20000000f00 */
[----:B------:R-:W-:Y:S01]  /*69b0*/  IMAD.MOV.U32 R140, RZ, RZ, R133 ;  /* 0x000000ffff8c7224 */ /* 0x000fe200078e0085 */
[----:B------:R-:W-:-:S02]  /*69c0*/  MOV R137, R136 ;  /* 0x0000008800897202 */ /* 0x000fc40000000f00 */
[----:B------:R1:W-:Y:S01]  /*69d0*/  STL [R1+0x4], R0 ;  /* 0x0000040001007387 */ /* 0x0003e20000100800 */
[----:B------:R-:W-:-:S07]  /*69e0*/  MOV R139, R134 ;  /* 0x00000086008b7202 */ /* 0x000fce0000000f00 */
.L_x_3031:
        /* <DEDUP_REMOVED lines=22> */
[----:B------:R-:W3:Y:S04]  /*6b50*/  LDL R12, [R1] ;  /* 0x00000000010c7983 */ /* 0x000ee80000100800 */
[----:B------:R-:W4:Y:S04]  /*6b60*/  LDL.64 R10, [R1+0x50] ;  /* 0x00005000010a7983 */ /* 0x000f280000100a00 */
[----:B------:R-:W5:Y:S04]  /*6b70*/  LDL R9, [R1+0x5c] ;  /* 0x00005c0001097983 */ /* 0x000f680000100800 */
[----:B------:R-:W4:Y:S04]  /*6b80*/  LDL R6, [R1+0xf4] ;  /* 0x0000f40001067983 */ /* 0x000f280000100800 */
[----:B------:R-:W4:Y:S04]  /*6b90*/  LDL R8, [R1+0x1c] ;  /* 0x00001c0001087983 */ /* 0x000f280000100800 */
[----:B------:R-:W5:Y:S04]  /*6ba0*/  LDL R5, [R1+0xf8] ;  /* 0x0000f80001057983 */ /* 0x000f680000100800 */
[----:B------:R-:W5:Y:S01]  /*6bb0*/  LDL R7, [R1+0xc] ;  /* 0x00000c0001077983 */ /* 0x000f620000100800 */
[----:B--2---:R-:W-:Y:S01]  /*6bc0*/  IMAD.WIDE.U32 R2, R4, c[0x0][0x208], RZ ;  /* 0x0000820004027a25 */ /* 0x004fe200078e00ff */
[----:B------:R-:W-:Y:S05]  /*6bd0*/  SHF.R.S32.HI R0, RZ, 0x1f, R4 ;  /* 0x0000001fff007819 */ /* 0x000fea0000011404 */
[----:B------:R-:W-:Y:S04]  /*6be0*/  IMAD R0, R0, c[0x0][0x208], RZ ;  /* 0x0000820000007a24 */ /* 0x000fe800078e02ff */
[----:B------:R-:W-:Y:S04]  /*6bf0*/  IMAD R0, R4, c[0x0][0x20c], R0 ;  /* 0x0000830004007a24 */ /* 0x000fe800078e0200 */
[----:B------:R-:W-:Y:S01]  /*6c00*/  IMAD.IADD R3, R3, 0x1, R0 ;  /* 0x0000000103037824 */ /* 0x000fe200078e0200 */
[----:B---3--:R-:W-:Y:S03]  /*6c10*/  SHF.R.S32.HI R0, RZ, 0x1f, R12 ;  /* 0x0000001fff007819 */ /* 0x008fe6000001140c */
[----:B------:R-:W-:Y:S01]  /*6c20*/  IMAD.WIDE.U32 R2, R12, c[0x0][0x218], R2 ;  /* 0x000086000c027a25 */ /* 0x000fe200078e0002 */
[C---:B----4-:R-:W-:Y:S02]  /*6c30*/  SHF.L.U64.HI R6, R8.reuse, 0x1, R6 ;  /* 0x0000000108067819 */ /* 0x050fe40000010206 */
[----:B------:R-:W-:Y:S01]  /*6c40*/  SHF.L.U32 R13, R8, 0x1, RZ ;  /* 0x00000001080d7819 */ /* 0x000fe200000006ff */
[----:B------:R-:W-:Y:S01]  /*6c50*/  IMAD R4, R0, c[0x0][0x218], RZ ;  /* 0x0000860000047a24 */ /* 0x000fe200078e02ff */
[----:B------:R-:W-:Y:S03]  /*6c60*/  IADD3 R0, P0, R10, R2, RZ ;  /* 0x000000020a007210 */ /* 0x000fe60007f1e0ff */
[----:B------:R-:W-:Y:S01]  /*6c70*/  IMAD R4, R12, c[0x0][0x21c], R4 ;  /* 0x000087000c047a24 */ /* 0x000fe200078e0204 */
[C---:B-----5:R-:W-:Y:S01]  /*6c80*/  SHF.L.U64.HI R5, R7.reuse, 0x1, R5 ;  /* 0x0000000107057819 */ /* 0x060fe20000010205 */
[----:B------:R-:W-:Y:S03]  /*6c90*/  IMAD.SHL.U32 R12, R7, 0x2, RZ ;  /* 0x00000002070c7824 */ /* 0x000fe600078e00ff */
[----:B------:R-:W-:Y:S02]  /*6ca0*/  IADD3.X R2, R9, R3, R4, P0, !PT ;  /* 0x0000000309027210 */ /* 0x000fe400007fe404 */
[C---:B------:R-:W-:Y:S04]  /*6cb0*/  LEA R4, P0, R0.reuse, c[0x0][0x1f8], 0x1 ;  /* 0x00007e0000047a11 */ /* 0x040fe800078008ff */
[----:B------:R-:W-:Y:S01]  /*6cc0*/  LEA.HI.X R0, R0, c[0x0][0x1fc], R2, 0x1, P0 ;  /* 0x00007f0000007a11 */ /* 0x000fe200000f0c02 */
[----:B------:R-:W-:-:S06]  /*6cd0*/  BRA.DIV ~URZ, `(.L_x_3023) ;  /* 0x0000d5127f007947 */ /* 0x000fcc000b800000 */
[----:B------:R1:W2:Y:S02]  /*6ce0*/  SHFL.IDX PT, R7, R0, RZ, 0x181f ;  /* 0x00181fff00077589 */ /* 0x0002a400000e0000 */
.L_x_3074:
[----:B------:R-:W-:-:S05]  /*6cf0*/  BRA.DIV ~URZ, `(.L_x_3024) ;  /* 0x0000d5627f007947 */ /* 0x000fca000b800000 */
[----:B------:R-:W3:Y:S04]  /*6d00*/  LDL R2, [R1+0xc] ;  /* 0x00000c0001027983 */ /* 0x000ee80000100800 */
[----:B------:R-:W4:Y:S04]  /*6d10*/  LDL R9, [R1+0x1c] ;  /* 0x00001c0001097983 */ /* 0x000f280000100800 */
[----:B------:R-:W5:Y:S01]  /*6d20*/  SHFL.IDX PT, R10, R4, RZ, 0x181f ;  /* 0x00181fff040a7589 */ /* 0x000f6200000e0000 */
[----:B---3--:R-:W-:Y:S02]  /*6d30*/  ISETP.GE.AND P2, PT, R2, c[0x0][0x1d4], PT ;  /* 0x0000750002007a0c */ /* 0x008fe40003f46270 */
[CC--:B-----5:R-:W-:Y:S02]  /*6d40*/  IADD3 R2, P0, R10.reuse, R12.reuse, RZ ;  /* 0x0000000c0a027210 */ /* 0x0e0fe40007f1e0ff */
[-C--:B------:R-:W-:Y:S03]  /*6d50*/  IADD3 R10, P5, R10, R13.reuse, RZ ;  /* 0x0000000d0a0a7210 */ /* 0x080fe60007fbe0ff */
[--C-:B--2---:R-:W-:Y:S01]  /*6d60*/  IMAD.X R3, R7, 0x1, R5.reuse, P0 ;  /* 0x0000000107037824 */ /* 0x104fe200000e0605 */
[----:B----4-:R-:W-:Y:S01]  /*6d70*/  ISETP.GE.AND P0, PT, R9, c[0x0][0x1d4], PT ;  /* 0x0000750009007a0c */ /* 0x010fe20003f06270 */
        /* <DEDUP_REMOVED lines=24> */
.L_x_3075:
        /* <DEDUP_REMOVED lines=15> */
.L_x_3022:
[----:B-1-34-:R-:W-:Y:S05]  /*6ff0*/  BSYNC B0 ;  /* 0x0000000000007941 */ /* 0x01afea0003800000 */
.L_x_3021:
[----:B------:R-:W0:Y:S01]  /*7000*/  LDGDEPBAR ;  /* 0x00000000000079af */ /* 0x000e220000000000 */
[----:B------:R-:W-:Y:S01]  /*7010*/  WARPSYNC 0xffffffff ;  /* 0xffffffff00007948 */ /* 0x000fe20003800000 */
[-C--:B------:R-:W-:Y:S01]  /*7020*/  HMMA.16816.F32 R4, R64, R16.reuse, RZ ;  /* 0x000000104004723c */ /* 0x080fe200000018ff */
[----:B------:R-:W-:Y:S05]  /*7030*/  BSSY B0, `(.L_x_3025) ;  /* 0x000010e000007945 */ /* 0x000fea0003800000 */
[----:B------:R-:W2:Y:S02]  /*7040*/  LDL R0, [R1+0x28] ;  /* 0x0000280001007983 */ /* 0x000ea40000100800 */
[C---:B------:R-:W-:Y:S02]  /*7050*/  HMMA.16816.F32 R8, R60.reuse, R16, RZ ;  /* 0x000000103c08723c */ /* 0x040fe400000018ff */
[----:B------:R-:W2:Y:S06]  /*7060*/  LDL R2, [R1+0x4] ;  /* 0x0000040001027983 */ /* 0x000eac0000100800 */
        /* <DEDUP_REMOVED lines=37> */
[C---:B---3--:R-:W-:Y:S08]  /*72c0*/  HMMA.16816.F32 R8, R220.reuse, R212, R8 ;  /* 0x000000d4dc08723c */ /* 0x048ff00000001808 */
[-C--:B------:R-:W-:Y:S08]  /*72d0*/  HMMA.16816.F32 R12, R220, R214.reuse, R12 ;  /* 0x000000d6dc0c723c */ /* 0x080ff0000000180c */
[C---:B------:R-:W-:Y:S01]  /*72e0*/  HMMA.16816.F32 R16, R132.reuse, R214, R16 ;  /* 0x000000d68410723c */ /* 0x040fe20000001810 */
[----:B------:R-:W-:Y:S07]  /*72f0*/  LDSM.16.M88.4 R212, [R233+-0x2000] ;  /* 0xffe00000e9d4783b */ /* 0x000fee0000000200 */
[-C--:B----4-:R-:W-:Y:S08]  /*7300*/  HMMA.16816.F32 R20, R132, R208.reuse, R20 ;  /* 0x000000d08414723c */ /* 0x090ff00000001814 */
[C---:B------:R-:W-:Y:S08]  /*7310*/  HMMA.16816.F32 R24, R220.reuse, R208, R24 ;  /* 0x000000d0dc18723c */ /* 0x040ff00000001818 */
[-C--:B------:R-:W-:Y:S03]  /*7320*/  HMMA.16816.F32 R28, R220, R210.reuse, R28 ;  /* 0x000000d2dc1c723c */ /* 0x080fe6000000181c */
[----:B--2---:R-:W-:Y:S05]  /*7330*/  ISETP.GT.AND P0, PT, R2, R0, PT ;  /* 0x000000000200720c */ /* 0x004fea0003f04270 */
        /* <DEDUP_REMOVED lines=98> */
[----:B------:R-:W-:Y:S07]  /*7960*/  LDSM.16.M88.4 R220, [R233+0x1000] ;  /* 0x00100000e9dc783b */ /* 0x000fee0000000200 */
[----:B------:R-:W-:Y:S01]  /*7970*/  HMMA.16816.F32 R64, R132, R226, R64 ;  /* 0x000000e28440723c */ /* 0x000fe20000001840 */
[----:B------:R-:W2:Y:S07]  /*7980*/  LDSM.16.M88.4 R132, [R233+0x800] ;  /* 0x00080000e984783b */ /* 0x000eae0000000200 */
[-C--:B-1----:R-:W-:Y:S01]  /*7990*/  HMMA.16816.F32 R4, R208, R212.reuse, R4 ;  /* 0x000000d4d004723c */ /* 0x082fe20000001804 */
[----:B------:R-:W1:Y:S01]  /*79a0*/  LDSM.16.M88.4 R224, [R233+0x1800] ;  /* 0x00180000e9e0783b */ /* 0x000e620000000200 */
[----:B------:R-:W-:Y:S06]  /*79b0*/  DEPBAR.LE SB0, 0x0 ;  /* 0x000080000000791a */ /* 0x000fec0000000000 */
[C---:B---3--:R-:W-:Y:S01]  /*79c0*/  HMMA.16816.F32 R8, R216.reuse, R212, R8 ;  /* 0x000000d4d808723c */ /* 0x048fe20000001808 */
[----:B------:R-:W-:Y:S07]  /*79d0*/  BAR.SYNC.DEFER_BLOCKING 0x0 ;  /* 0x0000000000007b1d */ /* 0x000fee0000010000 */
[-C--:B------:R-:W-:Y:S08]  /*79e0*/  HMMA.16816.F32 R12, R216, R214.reuse, R12 ;  /* 0x000000d6d80c723c */ /* 0x080ff0000000180c */
[C---:B------:R-:W-:Y:S08]  /*79f0*/  HMMA.16816.F32 R16, R208.reuse, R214, R16 ;  /* 0x000000d6d010723c */ /* 0x040ff00000001810 */
[-C--:B--2---:R-:W-:Y:S08]  /*7a00*/  HMMA.16816.F32 R20, R208, R132.reuse, R20 ;  /* 0x00000084d014723c */ /* 0x084ff00000001814 */
        /* <DEDUP_REMOVED lines=11> */
[----:B------:R-:W-:Y:S07]  /*7ac0*/  @!UPT UIADD3 URZ, URZ, URZ, URZ ;  /* 0x0000003f3f3ff290 */ /* 0x000fee000fffe03f */
[----:B------:R-:W-:-:S11]  /*7ad0*/  @!P0 BRA `(.L_x_3026) ;  /* 0x0000063000008947 */ /* 0x000fd60003800000 */
[----:B------:R-:W2:Y:S04]  /*7ae0*/  LDL R3, [R1+0x48] ;  /* 0x0000480001037983 */ /* 0x000ea80000100800 */
[----:B------:R-:W3:Y:S04]  /*7af0*/  LDL.64 R228, [R1+0x40] ;  /* 0x0000400001e47983 */ /* 0x000ee80000100a00 */
[----:B------:R-:W4:Y:S04]  /*7b00*/  LDL R143, [R1+0x58] ;  /* 0x00005800018f7983 */ /* 0x000f280000100800 */
[----:B------:R-:W1:Y:S04]  /*7b10*/  S2R R136, SR_TID.X ;  /* 0x0000000000887919 */ /* 0x000e680000002100 */
[----:B------:R-:W5:Y:S04]  /*7b20*/  LDL.64 R208, [R1+0x38] ;  /* 0x0000380001d07983 */ /* 0x000f680000100a00 */
[----:B------:R-:W4:Y:S04]  /*7b30*/  LDL R142, [R1+0x4c] ;  /* 0x00004c00018e7983 */ /* 0x000f280000100800 */
[----:B------:R-:W5:Y:S04]  /*7b40*/  LDL R134, [R1+0xf4] ;  /* 0x0000f40001867983 */ /* 0x000f680000100800 */
[----:B------:R-:W5:Y:S04]  /*7b50*/  LDL R141, [R1+0x1c] ;  /* 0x00001c00018d7983 */ /* 0x000f680000100800 */
[----:B------:R-:W5:Y:S01]  /*7b60*/  LDL R135, [R1+0xf8] ;  /* 0x0000f80001877983 */ /* 0x000f620000100800 */
        /* <DEDUP_REMOVED lines=16> */
[----:B------:R-:W-:Y:S01]  /*7c70*/  IMAD.MOV.U32 R143, RZ, RZ, RZ ;  /* 0x000000ffff8f7224 */ /* 0x000fe200078e00ff */
[----:B------:R-:W-:Y:S01]  /*7c80*/  @!P1 LEA R132, P0, R3, c[0x0][0x2a0], 0x2 ;  /* 0x0000a80003849a11 */ /* 0x000fe200078010ff */
[----:B------:R-:W-:Y:S01]  /*7c90*/  IMAD.MOV R0, RZ, RZ, -R0 ;  /* 0x000000ffff007224 */ /* 0x000fe200078e0a00 */
[----:B-----5:R-:W-:Y:S03]  /*7ca0*/  SHF.L.U64.HI R134, R141, 0x1, R134 ;  /* 0x000000018d867819 */ /* 0x020fe60000010286 */
[----:B------:R-:W-:Y:S01]  /*7cb0*/  IMAD R210, R0, c[0x0][0x2b8], R2 ;  /* 0x0000ae0000d27a24 */ /* 0x000fe200078e0202 */
[----:B------:R-:W-:Y:S03]  /*7cc0*/  @!P1 LEA.HI.X R133, R3, c[0x0][0x2a4], R133, 0x2, P0 ;  /* 0x0000a90003859a11 */ /* 0x000fe600000f1485 */
[----:B------:R-:W-:Y:S01]  /*7cd0*/  IMAD.WIDE.U32 R2, R210, c[0x0][0x1e0], RZ ;  /* 0x00007800d2027a25 */ /* 0x000fe200078e00ff */
[----:B------:R-:W-:Y:S01]  /*7ce0*/  SHF.R.S32.HI R0, RZ, 0x1f, R210 ;  /* 0x0000001fff007819 */ /* 0x000fe200000114d2 */
[----:B------:R1:W2:Y:S04]  /*7cf0*/  @!P1 LDG.E R143, [R132.64] ;  /* 0x00000008848f9981 */ /* 0x0002a8000c1e1900 */
[----:B------:R-:W-:Y:S01]  /*7d00*/  IMAD R0, R0, c[0x0][0x1e0], RZ ;  /* 0x0000780000007a24 */ /* 0x000fe200078e02ff */
[----:B------:R3:W-:Y:S03]  /*7d10*/  STL [R1+0x8], R210 ;  /* 0x000008d201007387 */ /* 0x0007e60000100800 */
[----:B------:R-:W-:Y:S04]  /*7d20*/  IMAD R0, R210, c[0x0][0x1e4], R0 ;  /* 0x00007900d2007a24 */ /* 0x000fe800078e0200 */
[----:B------:R-:W-:Y:S01]  /*7d30*/  IMAD.IADD R3, R3, 0x1, R0 ;  /* 0x0000000103037824 */ /* 0x000fe200078e0200 */
[C---:B-1----:R-:W-:Y:S01]  /*7d40*/  SHF.L.U64.HI R133, R136.reuse, 0x1, R135 ;  /* 0x0000000188857819 */ /* 0x042fe20000010287 */
[----:B---3--:R-:W-:Y:S02]  /*7d50*/  IMAD.SHL.U32 R210, R141, 0x2, RZ ;  /* 0x000000028dd27824 */ /* 0x008fe400078e00ff */
[----:B------:R-:W-:Y:S01]  /*7d60*/  IMAD.SHL.U32 R141, R136, 0x2, RZ ;  /* 0x00000002888d7824 */ /* 0x000fe200078e00ff */
[----:B--2---:R-:W-:Y:S01]  /*7d70*/  SHF.R.S32.HI R132, RZ, 0x1f, R143 ;  /* 0x0000001fff847819 */ /* 0x004fe2000001148f */
[----:B------:R1:W-:Y:S01]  /*7d80*/  STL [R1], R143 ;  /* 0x0000008f01007387 */ /* 0x0003e20000100800 */
        /* <DEDUP_REMOVED lines=9> */
.L_x_3076:
[----:B------:R-:W-:-:S05]  /*7e20*/  BRA.DIV ~URZ, `(.L_x_3028) ;  /* 0x0000ca527f007947 */ /* 0x000fca000b800000 */
[----:B------:R-:W4:Y:S04]  /*7e30*/  LDL R2, [R1+0xc] ;  /* 0x00000c0001027983 */ /* 0x000f280000100800 */
[----:B------:R-:W5:Y:S04]  /*7e40*/  LDL R142, [R1+0x1c] ;  /* 0x00001c00018e7983 */ /* 0x000f680000100800 */
[----:B------:R-:W1:Y:S04]  /*7e50*/  SHFL.IDX PT, R208, R132, RZ, 0x181f ;  /* 0x00181fff84d07589 */ /* 0x000e6800000e0000 */
[----:B------:R-:W-:Y:S01]  /*7e60*/  SHFL.IDX PT, R136, R0, 0x2, 0x181f ;  /* 0x00581f0000887f89 */ /* 0x000fe200000e0000 */
[----:B----4-:R-:W-:Y:S02]  /*7e70*/  ISETP.GE.AND P2, PT, R2, c[0x0][0x1d4], PT ;  /* 0x0000750002007a0c */ /* 0x010fe40003f46270 */
[CC--:B-1----:R-:W-:Y:S02]  /*7e80*/  IADD3 R2, P0, R208.reuse, R141.reuse, RZ ;  /* 0x0000008dd0027210 */ /* 0x0c2fe40007f1e0ff */
[-C--:B------:R-:W-:Y:S03]  /*7e90*/  IADD3 R208, P5, R208, R210.reuse, RZ ;  /* 0x000000d2d0d07210 */ /* 0x080fe60007fbe0ff */
[C-C-:B---3--:R-:W-:Y:S01]  /*7ea0*/  IMAD.X R3, R135.reuse, 0x1, R133.reuse, P0 ;  /* 0x0000000187037824 */ /* 0x148fe200000e0685 */
[----:B-----5:R-:W-:Y:S01]  /*7eb0*/  ISETP.GE.AND P0, PT, R142, c[0x0][0x1d4], PT ;  /* 0x000075008e007a0c */ /* 0x020fe20003f06270 */
[--C-:B------:R-:W-:Y:S02]  /*7ec0*/  IMAD.X R209, R135, 0x1, R134.reuse, P5 ;  /* 0x0000000187d17824 */ /* 0x100fe400028e0686 */
[----:B------:R-:W-:Y:S04]  /*7ed0*/  SHFL.IDX PT, R135, R132, 0x2, 0x181f ;  /* 0x00581f0084877f89 */ /* 0x000fe800000e0000 */
[----:B------:R1:W-:Y:S06]  /*7ee0*/  LDGSTS.E.BYPASS.LTC128B.128 [R252+0x4100], [R2.64], !P2 ;  /* 0x0410000002fc7fae */ /* 0x0003ec000d101d48 */
[----:B------:R3:W-:Y:S04]  /*7ef0*/  LDGSTS.E.BYPASS.LTC128B.128 [R252+0x6100], [R208.64], !P0 ;  /* 0x06100000d0fc7fae */ /* 0x0007e8000c101d48 */
[----:B-1----:R-:W1:Y:S04]  /*7f00*/  SHFL.IDX PT, R2, R132, 0x1, 0x181f ;  /* 0x00381f0084027f89 */ /* 0x002e6800000e0000 */
[----:B------:R-:W4:Y:S04]  /*7f10*/  SHFL.IDX PT, R3, R0, 0x1, 0x181f ;  /* 0x00381f0000037f89 */ /* 0x000f2800000e0000 */
[----:B--2---:R-:W2:Y:S04]  /*7f20*/  SHFL.IDX PT, R0, R0, 0x3, 0x181f ;  /* 0x00781f0000007f89 */ /* 0x004ea800000e0000 */
[----:B------:R-:W2:Y:S01]  /*7f30*/  SHFL.IDX PT, R132, R132, 0x3, 0x181f ;  /* 0x00781f0084847f89 */ /* 0x000ea200000e0000 */
[CC--:B-1----:R-:W-:Y:S02]  /*7f40*/  IADD3 R142, P6, R2.reuse, R141.reuse, RZ ;  /* 0x0000008d028e7210 */ /* 0x0c2fe40007fde0ff */
[-C--:B------:R-:W-:Y:S03]  /*7f50*/  IADD3 R2, P5, R2, R210.reuse, RZ ;  /* 0x000000d202027210 */ /* 0x080fe60007fbe0ff */
[C-C-:B----4-:R-:W-:Y:S02]  /*7f60*/  IMAD.X R143, R3.reuse, 0x1, R133.reuse, P6 ;  /* 0x00000001038f7824 */ /* 0x150fe400030e0685 */
[--C-:B------:R-:W-:Y:S03]  /*7f70*/  IMAD.X R3, R3, 0x1, R134.reuse, P5 ;  /* 0x0000000103037824 */ /* 0x100fe600028e0686 */
[----:B------:R3:W-:Y:S04]  /*7f80*/  LDGSTS.E.BYPASS.LTC128B.128 [R252+0x4900], [R142.64], !P2 ;  /* 0x049000008efc7fae */ /* 0x0007e8000d101d48 */
[----:B------:R1:W-:Y:S02]  /*7f90*/  LDGSTS.E.BYPASS.LTC128B.128 [R252+0x6900], [R2.64], !P0 ;  /* 0x0690000002fc7fae */ /* 0x0003e4000c101d48 */
[C---:B-1----:R-:W-:Y:S05]  /*7fa0*/  IADD3 R2, P5, R135.reuse, R141, RZ ;  /* 0x0000008d87027210 */ /* 0x042fea0007fbe0ff */
[C---:B------:R-:W-:Y:S05]  /*7fb0*/  IMAD.X R3, R136.reuse, 0x1, R133, P5 ;  /* 0x0000000188037824 */ /* 0x040fea00028e0685 */
[----:B------:R1:W-:Y:S02]  /*7fc0*/  LDGSTS.E.BYPASS.LTC128B.128 [R252+0x5100], [R2.64], !P2 ;  /* 0x0510000002fc7fae */ /* 0x0003e4000d101d48 */
[----:B-1----:R-:W-:Y:S02]  /*7fd0*/  IADD3 R2, P5, R135, R210, RZ ;  /* 0x000000d287027210 */ /* 0x002fe40007fbe0ff */
[----:B------:R-:W-:Y:S03]  /*7fe0*/  SEL R135, RZ, 0x10, P2 ;  /* 0x00000010ff877807 */ /* 0x000fe60001000000 */
[----:B------:R-:W-:Y:S01]  /*7ff0*/  IMAD.X R3, R136, 0x1, R134, P5 ;  /* 0x0000000188037824 */ /* 0x000fe200028e0686 */
[----:B------:R-:W-:Y:S04]  /*8000*/  SEL R136, RZ, 0x10, P0 ;  /* 0x00000010ff887807 */ /* 0x000fe80000000000 */
[----:B------:R3:W-:Y:S03]  /*8010*/  LDGSTS.E.BYPASS.LTC128B.128 [R252+0x7100], [R2.64], !P0 ;  /* 0x0710000002fc7fae */ /* 0x0007e6000c101d48 */
.L_x_3077:
[C---:B--2---:R-:W-:Y:S02]  /*8020*/  ISETP.NE.U32.AND P5, PT, R135.reuse, RZ, PT ;  /* 0x000000ff8700720c */ /* 0x044fe40003fa5070 */
        /* <DEDUP_REMOVED lines=14> */
.L_x_3026:
[----:B------:R-:W-:Y:S05]  /*8110*/  BSYNC B0 ;  /* 0x0000000000007941 */ /* 0x000fea0003800000 */
.L_x_3025:
[----:B------:R-:W2:Y:S01]  /*8120*/  LDL R132, [R1+0x2c] ;  /* 0x00002c0001847983 */ /* 0x000ea20000100800 */
[----:B------:R-:W-:Y:S03]  /*8130*/  MOV R133, 0xffffffc0 ;  /* 0xffffffc000857802 */ /* 0x000fe60000000f00 */
[----:B-1----:R-:W3:Y:S04]  /*8140*/  LDL R3, [R1+0x4] ;  /* 0x0000040001037983 */ /* 0x002ee80000100800 */
[----:B------:R-:W4:Y:S04]  /*8150*/  LDL R2, [R1+0x60] ;  /* 0x0000600001027983 */ /* 0x000f280000100800 */
[----:B------:R-:W0:Y:S01]  /*8160*/  LDGDEPBAR ;  /* 0x00000000000079af */ /* 0x000e220000000000 */
[----:B--2---:R-:W-:Y:S04]  /*8170*/  @P4 IMAD.HI.U32 R0, R132, c[0x0][0x2c8], RZ ;  /* 0x0000b20084004a27 */ /* 0x004fe800078e00ff */
[----:B---3--:R-:W-:Y:S01]  /*8180*/  IMAD R133, R3, R133, 0x1 ;  /* 0x0000000103857424 */ /* 0x008fe200078e0285 */
[----:B------:R-:W-:Y:S02]  /*8190*/  @P4 SHF.R.U32.HI R132, RZ, c[0x0][0x2cc], R0 ;  /* 0x0000b300ff844a19 */ /* 0x000fe40000011600 */
[----:B------:R-:W-:Y:S02]  /*81a0*/  MOV R0, c[0x0][0x2ac] ;  /* 0x0000ab0000007a02 */ /* 0x000fe40000000f00 */
[----:B----4-:R-:W-:Y:S05]  /*81b0*/  IADD3 R133, -R2, R133, RZ ;  /* 0x0000008502857210 */ /* 0x010fea0007ffe1ff */
[----:B------:R-:W-:Y:S05]  /*81c0*/  IMAD R133, R0, c[0x0][0x1d0], R133 ;  /* 0x0000740000857a24 */ /* 0x000fea00078e0285 */
[----:B------:R-:W-:Y:S01]  /*81d0*/  IADD3 R133, R133, -c[0x0][0x168], RZ ;  /* 0x80005a0085857a10 */ /* 0x000fe20007ffe0ff */
[----:B------:R-:W-:-:S05]  /*81e0*/  BRA.DIV ~URZ, `(.L_x_3029) ;  /* 0x0000cc427f007947 */ /* 0x000fca000b800000 */
[----:B------:R1:W2:Y:S02]  /*81f0*/  SHFL.IDX PT, R0, R132, RZ, 0x1c1f ;  /* 0x001c1fff84007589 */ /* 0x0002a400000e0000 */
.L_x_3078:
        /* <DEDUP_REMOVED lines=34> */
[----:B------:R-:W-:Y:S01]  /*8420*/  FMNMX.FTZ R136, R4, R137, !PT ;  /* 0x0000008904887209 */ /* 0x000fe20007810000 */
[----:B------:R-:W2:Y:S03]  /*8430*/  SHFL.IDX PT, R2, R132, 0x1, 0x1c1f ;  /* 0x003c1f0084027f89 */ /* 0x000ea600000e0000 */
[----:B------:R-:W-:Y:S04]  /*8440*/  FMNMX.FTZ R136, R142, R136, !PT ;  /* 0x000000888e887209 */ /* 0x000fe80007810000 */
[----:B------:R-:W-:Y:S01]  /*8450*/  FMNMX.FTZ R136, R5, R136, !PT ;  /* 0x0000008805887209 */ /* 0x000fe20007810000 */
[----:B------:R-:W3:Y:S03]  /*8460*/  SHFL.IDX PT, R0, R132, 0x2, 0x1c1f ;  /* 0x005c1f0084007f89 */ /* 0x000ee600000e0000 */
[----:B------:R-:W-:Y:S04]  /*8470*/  FMNMX.FTZ R136, R141, R136, !PT ;  /* 0x000000888d887209 */ /* 0x000fe80007810000 */
[----:B------:R-:W-:Y:S01]  /*8480*/  FMNMX.FTZ R136, R20, R136, !PT ;  /* 0x0000008814887209 */ /* 0x000fe20007810000 */
[----:B------:R-:W4:Y:S03]  /*8490*/  SHFL.IDX PT, R3, R132, 0x3, 0x1c1f ;  /* 0x007c1f0084037f89 */ /* 0x000f2600000e0000 */
[----:B------:R-:W-:Y:S04]  /*84a0*/  FMNMX.FTZ R136, R21, R136, !PT ;  /* 0x0000008815887209 */ /* 0x000fe80007810000 */
[----:B------:R-:W-:Y:S04]  /*84b0*/  FMNMX.FTZ R136, R32, R136, !PT ;  /* 0x0000008820887209 */ /* 0x000fe80007810000 */
[----:B------:R-:W-:Y:S04]  /*84c0*/  FMNMX.FTZ R136, R33, R136, !PT ;  /* 0x0000008821887209 */ /* 0x000fe80007810000 */
[----:B------:R-:W-:Y:S04]  /*84d0*/  FMNMX.FTZ R136, R36, R136, !PT ;  /* 0x0000008824887209 */ /* 0x000fe80007810000 */
[----:B------:R-:W-:Y:S04]  /*84e0*/  FMNMX.FTZ R136, R37, R136, !PT ;  /* 0x0000008825887209 */ /* 0x000fe80007810000 */
[----:B------:R-:W-:Y:S01]  /*84f0*/  FMNMX.FTZ R136, R48, R136, !PT ;  /* 0x0000008830887209 */ /* 0x000fe20007810000 */
[C---:B--2---:R-:W-:Y:S02]  /*8500*/  IMAD.IADD R2, R133.reuse, 0x1, R2 ;  /* 0x0000000185027824 */ /* 0x044fe400078e0202 */
[----:B---3--:R-:W-:Y:S01]  /*8510*/  IMAD.IADD R0, R133, 0x1, R0 ;  /* 0x0000000185007824 */ /* 0x008fe200078e0200 */
[----:B------:R-:W-:Y:S01]  /*8520*/  FMNMX.FTZ R136, R49, R136, !PT ;  /* 0x0000008831887209 */ /* 0x000fe20007810000 */
[----:B----4-:R-:W-:Y:S01]  /*8530*/  IMAD.IADD R133, R133, 0x1, R3 ;  /* 0x0000000185857824 */ /* 0x010fe200078e0203 */
        /* <DEDUP_REMOVED lines=32> */
[C---:B------:R-:W-:Y:S02]  /*8740*/  ISETP.GT.AND P6, PT, R0.reuse, RZ, PT ;  /* 0x000000ff0000720c */ /* 0x040fe40003fc4270 */
[----:B------:R-:W-:Y:S02]  /*8750*/  ISETP.GT.AND P5, PT, R0, 0x1, PT ;  /* 0x000000010000780c */ /* 0x000fe40003fa4270 */
[C---:B------:R-:W-:Y:S02]  /*8760*/  ISETP.GT.AND P2, PT, R133.reuse, RZ, PT ;  /* 0x000000ff8500720c */ /* 0x040fe40003f44270 */
[----:B------:R-:W-:Y:S02]  /*8770*/  ISETP.GT.AND P0, PT, R133, 0x1, PT ;  /* 0x000000018500780c */ /* 0x000fe40003f04270 */
[----:B------:R-:W-:Y:S02]  /*8780*/  FSEL R16, R8, -INF , P6 ;  /* 0xff80000008107808 */ /* 0x000fe40003000000 */
[----:B------:R-:W-:Y:S02]  /*8790*/  FSEL R9, R9, -INF , P5 ;  /* 0xff80000009097808 */ /* 0x000fe40002800000 */
[----:B------:R-:W-:Y:S02]  /*87a0*/  FSEL R10, R10, -INF , P2 ;  /* 0xff8000000a0a7808 */ /* 0x000fe40001000000 */
[----:B------:R-:W-:Y:S02]  /*87b0*/  FSEL R11, R11, -INF , P0 ;  /* 0xff8000000b0b7808 */ /* 0x000fe40000000000 */
[C---:B------:R-:W-:Y:S02]  /*87c0*/  ISETP.GT.AND P6, PT, R0.reuse, 0x8, PT ;  /* 0x000000080000780c */ /* 0x040fe40003fc4270 */
[----:B------:R-:W-:Y:S02]  /*87d0*/  ISETP.GT.AND P5, PT, R0, 0x9, PT ;  /* 0x000000090000780c */ /* 0x000fe40003fa4270 */
[C---:B------:R-:W-:Y:S02]  /*87e0*/  ISETP.GT.AND P2, PT, R133.reuse, 0x8, PT ;  /* 0x000000088500780c */ /* 0x040fe40003f44270 */
        /* <DEDUP_REMOVED lines=9> */
[----:B------:R-:W-:Y:S02]  /*8880*/  FMNMX.FTZ R136, R52, R136, !PT ;  /* 0x0000008834887209 */ /* 0x000fe40007810000 */
        /* <DEDUP_REMOVED lines=37> */
[----:B------:R-:W-:Y:S01]  /*8ae0*/  FMNMX.FTZ R135, R18, R135, !PT ;  /* 0x0000008712877209 */ /* 0x000fe20007810000 */
[----:B------:R-:W2:Y:S01]  /*8af0*/  SHFL.BFLY PT, R0, R136, 0x2, 0x1f ;  /* 0x0c401f0088007f89 */ /* 0x000ea200000e0000 */
        /* <DEDUP_REMOVED lines=12> */
[----:B--2---:R-:W-:Y:S02]  /*8bc0*/  FMNMX.FTZ R136, R0, R136, !PT ;  /* 0x0000008800887209 */ /* 0x004fe40007810000 */
[----:B------:R-:W-:Y:S02]  /*8bd0*/  FMNMX.FTZ R135, R39, R135, !PT ;  /* 0x0000008727877209 */ /* 0x000fe40007810000 */
        /* <DEDUP_REMOVED lines=13> */
[----:B------:R-:W-:Y:S02]  /*8cb0*/  FMNMX.FTZ R134, R45, R134, !PT ;  /* 0x000000862d867209 */ /* 0x000fe40007810000 */
[----:B--2---:R-:W-:Y:S02]  /*8cc0*/  FMNMX.FTZ R136, R136, R0, !PT ;  /* 0x0000000088887209 */ /* 0x004fe40007810000 */
[----:B------:R-:W-:Y:S01]  /*8cd0*/  FSEL R57, R57, -INF , P5 ;  /* 0xff80000039397808 */ /* 0x000fe20002800000 */
[----:B------:R-:W2:Y:S01]  /*8ce0*/  SHFL.BFLY PT, R0, R135, 0x2, 0x1f ;  /* 0x0c401f0087007f89 */ /* 0x000ea200000e0000 */
[----:B------:R-:W-:Y:S02]  /*8cf0*/  FMNMX.FTZ R134, R56, R134, !PT ;  /* 0x0000008638867209 */ /* 0x000fe40007810000 */
[----:B------:R-:W-:Y:S02]  /*8d00*/  FSEL R60, R60, -INF , P2 ;  /* 0xff8000003c3c7808 */ /* 0x000fe40001000000 */
[----:B------:R-:W-:Y:S02]  /*8d10*/  FMNMX.FTZ R134, R57, R134, !PT ;  /* 0x0000008639867209 */ /* 0x000fe40007810000 */
[----:B------:R-:W-:Y:S02]  /*8d20*/  FSEL R61, R61, -INF , P0 ;  /* 0xff8000003d3d7808 */ /* 0x000fe40000000000 */
[----:B------:R-:W-:Y:S02]  /*8d30*/  FMNMX.FTZ R134, R60, R134, !PT ;  /* 0x000000863c867209 */ /* 0x000fe40007810000 */
[----:B------:R-:W-:Y:S02]  /*8d40*/  ISETP.GT.AND P6, PT, R133, 0x30, PT ;  /* 0x000000308500780c */ /* 0x000fe40003fc4270 */
[----:B------:R-:W-:Y:S02]  /*8d50*/  FMNMX.FTZ R134, R61, R134, !PT ;  /* 0x000000863d867209 */ /* 0x000fe40007810000 */
[C---:B------:R-:W-:Y:S02]  /*8d60*/  ISETP.GT.AND P5, PT, R133.reuse, 0x31, PT ;  /* 0x000000318500780c */ /* 0x040fe40003fa4270 */
[----:B------:R-:W-:Y:S02]  /*8d70*/  FSEL R58, R58, -INF , P6 ;  /* 0xff8000003a3a7808 */ /* 0x000fe40003000000 */
[----:B------:R-:W-:Y:S02]  /*8d80*/  ISETP.GT.AND P2, PT, R133, 0x38, PT ;  /* 0x000000388500780c */ /* 0x000fe40003f44270 */
[----:B------:R-:W-:Y:S02]  /*8d90*/  FSEL R59, R59, -INF , P5 ;  /* 0xff8000003b3b7808 */ /* 0x000fe40002800000 */
[----:B------:R-:W-:Y:S02]  /*8da0*/  ISETP.GT.AND P0, PT, R133, 0x39, PT ;  /* 0x000000398500780c */ /* 0x000fe40003f04270 */
[----:B--2---:R-:W-:Y:S02]  /*8db0*/  FMNMX.FTZ R135, R135, R0, !PT ;  /* 0x0000000087877209 */ /* 0x004fe40007810000 */
[----:B------:R-:W-:Y:S02]  /*8dc0*/  FSEL R62, R62, -INF , P2 ;  /* 0xff8000003e3e7808 */ /* 0x000fe40001000000 */
[----:B------:R-:W-:Y:S01]  /*8dd0*/  FSEL R63, R63, -INF , P0 ;  /* 0xff8000003f3f7808 */ /* 0x000fe20000000000 */
[----:B------:R-:W2:Y:S02]  /*8de0*/  SHFL.BFLY PT, R0, R135, 0x1, 0x1f ;  /* 0x0c201f0087007f89 */ /* 0x000ea400000e0000 */
[----:B--2---:R-:W-:Y:S06]  /*8df0*/  FMNMX.FTZ R135, R135, R0, !PT ;  /* 0x0000000087877209 */ /* 0x004fec0007810000 */
        /* <DEDUP_REMOVED lines=23> */
.L_x_3079:
[----:B------:R-:W3:Y:S01]  /*8f70*/  LDL.LU R7, [R1+0x18] ;  /* 0x0000180001077983 */ /* 0x000ee20000300800 */
[C---:B------:R-:W-:Y:S01]  /*8f80*/  FSETP.NEU.FTZ.AND P0, PT, R136.reuse, -INF , PT ;  /* 0xff8000008800780b */ /* 0x040fe20003f1d000 */
[----:B------:R-:W-:Y:S01]  /*8f90*/  FMUL.FTZ R2, R136, c[0x0][0x2d0] ;  /* 0x0000b40088027a20 */ /* 0x000fe20000410000 */
[----:B--2---:R-:W-:Y:S01]  /*8fa0*/  FMNMX.FTZ R133, R0, R132, !PT ;  /* 0x0000008400857209 */ /* 0x004fe20007810000 */
[----:B------:R-:W2:Y:S01]  /*8fb0*/  LDL.LU R210, [R1+0x14] ;  /* 0x0000140001d27983 */ /* 0x000ea20000300800 */
[----:B------:R-:W-:Y:S01]  /*8fc0*/  FSEL R0, R136, RZ, P0 ;  /* 0x000000ff88007208 */ /* 0x000fe20000000000 */
[----:B------:R-:W-:Y:S01]  /*8fd0*/  WARPSYNC 0xffffffff ;  /* 0xffffffff00007948 */ /* 0x000fe20003800000 */
[----:B------:R-:W-:Y:S02]  /*8fe0*/  FSEL R2, R2, RZ, P0 ;  /* 0x000000ff02027208 */ /* 0x000fe40000000000 */
[----:B------:R-:W-:Y:S01]  /*8ff0*/  FSETP.NEU.FTZ.AND P0, PT, R135, -INF , PT ;  /* 0xff8000008700780b */ /* 0x000fe20003f1d000 */
[----:B------:R-:W-:Y:S02]  /*9000*/  FADD.FTZ R0, -R0, R137 ;  /* 0x0000008900007221 */ /* 0x000fe40000010100 */
[--C-:B------:R-:W-:Y:S02]  /*9010*/  FFMA.FTZ R3, R4, c[0x0][0x2d0], -R2.reuse ;  /* 0x0000b40004037a23 */ /* 0x100fe40000010802 */
[----:B------:R-:W-:Y:S02]  /*9020*/  FMUL.FTZ R0, R0, c[0x0][0x2d0] ;  /* 0x0000b40000007a20 */ /* 0x000fe40000410000 */
[--C-:B------:R-:W-:Y:S02]  /*9030*/  FFMA.FTZ R4, R142, c[0x0][0x2d0], -R2.reuse ;  /* 0x0000b4008e047a23 */ /* 0x100fe40000010802 */
[----:B-1----:R-:W-:Y:S01]  /*9040*/  MUFU.EX2 R132, R0 ;  /* 0x0000000000847308 */ /* 0x002fe20000000800 */
        /* <DEDUP_REMOVED lines=14> */
[--C-:B------:R-:W-:Y:S01]  /*9130*/  FFMA.FTZ R141, R65, c[0x0][0x2d0], -R2.reuse ;  /* 0x0000b400418d7a23 */ /* 0x100fe20000010802 */
[----:B------:R-:W-:Y:S01]  /*9140*/  MOV R65, R212 ;  /* 0x000000d400417202 */ /* 0x000fe20000000f00 */
[----:B------:R-:W-:Y:S02]  /*9150*/  FFMA.FTZ R215, R64, c[0x0][0x2d0], -R2 ;  /* 0x0000b40040d77a23 */ /* 0x000fe40000010802 */
[----:B------:R-:W-:Y:S01]  /*9160*/  FMUL.FTZ R2, R135, c[0x0][0x2d0] ;  /* 0x0000b40087027a20 */ /* 0x000fe20000410000 */
[----:B------:R-:W-:Y:S04]  /*9170*/  MUFU.EX2 R8, R8 ;  /* 0x0000000800087308 */ /* 0x000fe80000000800 */
[----:B------:R-:W-:Y:S05]  /*9180*/  FSEL R2, R2, RZ, P0 ;  /* 0x000000ff02027208 */ /* 0x000fea0000000000 */
        /* <DEDUP_REMOVED lines=14> */
[--C-:B------:R-:W-:Y:S01]  /*9270*/  FFMA.FTZ R64, R55, c[0x0][0x2d0], -R2.reuse ;  /* 0x0000b40037407a23 */ /* 0x100fe20000010802 */
[----:B-1----:R-:W-:Y:S01]  /*9280*/  F2FP.PACK_AB R208, R4, R3 ;  /* 0x0000000304d0723e */ /* 0x002fe200000000ff */
        /* <DEDUP_REMOVED lines=16> */
[----:B---3--:R-:W-:Y:S02]  /*9390*/  FFMA.FTZ R0, R132, R7, R3 ;  /* 0x0000000784007223 */ /* 0x008fe40000010003 */
[----:B------:R-:W-:Y:S02]  /*93a0*/  FFMA.FTZ R3, R6, c[0x0][0x2d0], -R2 ;  /* 0x0000b40006037a23 */ /* 0x000fe40000010802 */
[----:B------:R-:W-:Y:S01]  /*93b0*/  FADD.FTZ R7, R4, R0 ;  /* 0x0000000004077221 */ /* 0x000fe20000010000 */
[----:B------:R-:W-:Y:S01]  /*93c0*/  FSEL R0, R135, RZ, P0 ;  /* 0x000000ff87007208 */ /* 0x000fe20000000000 */
[--C-:B------:R-:W-:Y:S01]  /*93d0*/  FFMA.FTZ R4, R17, c[0x0][0x2d0], -R2.reuse ;  /* 0x0000b40011047a23 */ /* 0x100fe20000010802 */
[----:B------:R-:W-:Y:S01]  /*93e0*/  MUFU.EX2 R209, R3 ;  /* 0x0000000300d17308 */ /* 0x000fe20000000800 */
[----:B------:R-:W-:Y:S01]  /*93f0*/  FSETP.NEU.FTZ.AND P0, PT, R134, -INF , PT ;  /* 0xff8000008600780b */ /* 0x000fe20003f1d000 */
[----:B------:R-:W-:Y:S02]  /*9400*/  FFMA.FTZ R6, R18, c[0x0][0x2d0], -R2 ;  /* 0x0000b40012067a23 */ /* 0x000fe40000010802 */
[----:B------:R-:W-:Y:S02]  /*9410*/  FADD.FTZ R0, -R0, R138 ;  /* 0x0000008a00007221 */ /* 0x000fe40000010100 */
[----:B------:R-:W-:Y:S02]  /*9420*/  FFMA.FTZ R138, R66, c[0x0][0x2d0], -R2 ;  /* 0x0000b400428a7a23 */ /* 0x000fe40000010802 */
[----:B------:R-:W-:Y:S02]  /*9430*/  FMUL.FTZ R0, R0, c[0x0][0x2d0] ;  /* 0x0000b40000007a20 */ /* 0x000fe40000410000 */
[----:B------:R-:W-:Y:S01]  /*9440*/  MUFU.EX2 R4, R4 ;  /* 0x0000000400047308 */ /* 0x000fe20000000800 */
[----:B------:R-:W-:Y:S05]  /*9450*/  FMUL.FTZ R2, R134, c[0x0][0x2d0] ;  /* 0x0000b40086027a20 */ /* 0x000fea0000410000 */
[----:B------:R-:W-:Y:S04]  /*9460*/  FSEL R2, R2, RZ, P0 ;  /* 0x000000ff02027208 */ /* 0x000fe80000000000 */
[----:B------:R-:W2:Y:S01]  /*9470*/  MUFU.EX2 R3, R0 ;  /* 0x0000000000037308 */ /* 0x000ea20000000800 */
[--C-:B------:R-:W-:Y:S02]  /*9480*/  FFMA.FTZ R32, R12, c[0x0][0x2d0], -R2.reuse ;  /* 0x0000b4000c207a23 */ /* 0x100fe40000010802 */
[--C-:B------:R-:W-:Y:S01]  /*9490*/  FFMA.FTZ R54, R57, c[0x0][0x2d0], -R2.reuse ;  /* 0x0000b40039367a23 */ /* 0x100fe20000010802 */
[----:B------:R-:W3:Y:S01]  /*94a0*/  LDL.LU R12, [R1+0x20] ;  /* 0x00002000010c7983 */ /* 0x000ee20000300800 */
        /* <DEDUP_REMOVED lines=12> */
[----:B--2---:R-:W-:Y:S01]  /*9570*/  FFMA.FTZ R0, R3, R210, R209 ;  /* 0x000000d203007223 */ /* 0x004fe200000100d1 */
[C---:B------:R-:W-:Y:S01]  /*9580*/  F2FP.PACK_AB R209, R4.reuse, R209 ;  /* 0x000000d104d1723e */ /* 0x040fe200000000ff */
[----:B------:R-:W-:Y:S02]  /*9590*/  FFMA.FTZ R51, R45, c[0x0][0x2d0], -R2 ;  /* 0x0000b4002d337a23 */ /* 0x000fe40000010802 */
[----:B------:R-:W-:Y:S01]  /*95a0*/  FADD.FTZ R33, R4, R0 ;  /* 0x0000000004217221 */ /* 0x000fe20000010000 */
[----:B------:R-:W-:Y:S01]  /*95b0*/  FSEL R0, R134, RZ, P0 ;  /* 0x000000ff86007208 */ /* 0x000fe20000000000 */
[--C-:B------:R-:W-:Y:S01]  /*95c0*/  FFMA.FTZ R4, R16, c[0x0][0x2d0], -R2.reuse ;  /* 0x0000b40010047a23 */ /* 0x100fe20000010802 */
[----:B------:R1:W-:Y:S01]  /*95d0*/  MUFU.EX2 R210, R5 ;  /* 0x0000000500d27308 */ /* 0x0003e20000000800 */
[----:B------:R-:W-:Y:S01]  /*95e0*/  FSETP.NEU.FTZ.AND P0, PT, R133, -INF , PT ;  /* 0xff8000008500780b */ /* 0x000fe20003f1d000 */
[--C-:B------:R-:W-:Y:S02]  /*95f0*/  FFMA.FTZ R60, R60, c[0x0][0x2d0], -R2.reuse ;  /* 0x0000b4003c3c7a23 */ /* 0x100fe40000010802 */
[----:B------:R-:W-:Y:S01]  /*9600*/  FADD.FTZ R0, -R0, R139 ;  /* 0x0000008b00007221 */ /* 0x000fe20000010100 */
[----:B------:R-:W-:Y:S01]  /*9610*/  MOV R139, R214 ;  /* 0x000000d6008b7202 */ /* 0x000fe20000000f00 */
[C---:B------:R-:W-:Y:S02]  /*9620*/  FMUL.FTZ R70, R3.reuse, R70 ;  /* 0x0000004603467220 */ /* 0x040fe40000410000 */
[----:B------:R-:W-:Y:S02]  /*9630*/  FMUL.FTZ R0, R0, c[0x0][0x2d0] ;  /* 0x0000b40000007a20 */ /* 0x000fe40000410000 */
[----:B------:R2:W-:Y:S01]  /*9640*/  MUFU.EX2 R21, R4 ;  /* 0x0000000400157308 */ /* 0x0005e20000000800 */
[C---:B------:R-:W-:Y:S02]  /*9650*/  FMUL.FTZ R71, R3.reuse, R71 ;  /* 0x0000004703477220 */ /* 0x040fe40000410000 */
[C---:B------:R-:W-:Y:S02]  /*9660*/  FMUL.FTZ R82, R3.reuse, R82 ;  /* 0x0000005203527220 */ /* 0x040fe40000410000 */
[C---:B------:R-:W-:Y:S02]  /*9670*/  FMUL.FTZ R83, R3.reuse, R83 ;  /* 0x0000005303537220 */ /* 0x040fe40000410000 */
[C---:B------:R-:W-:Y:S02]  /*9680*/  FMUL.FTZ R86, R3.reuse, R86 ;  /* 0x0000005603567220 */ /* 0x040fe40000410000 */
[C---:B------:R-:W-:Y:S01]  /*9690*/  FMUL.FTZ R87, R3.reuse, R87 ;  /* 0x0000005703577220 */ /* 0x040fe20000410000 */
[----:B------:R-:W4:Y:S01]  /*96a0*/  MUFU.EX2 R0, R0 ;  /* 0x0000000000007308 */ /* 0x000f220000000800 */
[C---:B------:R-:W-:Y:S02]  /*96b0*/  FMUL.FTZ R98, R3.reuse, R98 ;  /* 0x0000006203627220 */ /* 0x040fe40000410000 */
[----:B------:R-:W-:Y:S02]  /*96c0*/  FMUL.FTZ R99, R3, R99 ;  /* 0x0000006303637220 */ /* 0x000fe40000410000 */
[----:B-1----:R-:W-:Y:S01]  /*96d0*/  FFMA.FTZ R5, R9, c[0x0][0x2d0], -R2 ;  /* 0x0000b40009057a23 */ /* 0x002fe20000010802 */
[----:B------:R-:W-:Y:S01]  /*96e0*/  FSEL R2, R133, RZ, P0 ;  /* 0x000000ff85027208 */ /* 0x000fe20000000000 */
[C---:B------:R-:W-:Y:S01]  /*96f0*/  FMUL.FTZ R102, R3.reuse, R102 ;  /* 0x0000006603667220 */ /* 0x040fe20000410000 */
[----:B------:R-:W-:Y:S01]  /*9700*/  MOV R9, R215 ;  /* 0x000000d700097202 */ /* 0x000fe20000000f00 */
[C---:B------:R-:W-:Y:S01]  /*9710*/  FMUL.FTZ R103, R3.reuse, R103 ;  /* 0x0000006703677220 */ /* 0x040fe20000410000 */
[----:B------:R1:W5:Y:S01]  /*9720*/  MUFU.EX2 R20, R5 ;  /* 0x0000000500147308 */ /* 0x0003620000000800 */
[----:B------:R-:W-:Y:S01]  /*9730*/  FADD.FTZ R2, -R2, R140 ;  /* 0x0000008c02027221 */ /* 0x000fe20000010100 */
[----:B------:R-:W-:Y:S01]  /*9740*/  MOV R140, R9 ;  /* 0x00000009008c7202 */ /* 0x000fe20000000f00 */
[----:B------:R-:W-:Y:S02]  /*9750*/  FMUL.FTZ R114, R3, R114 ;  /* 0x0000007203727220 */ /* 0x000fe40000410000 */
[----:B--2---:R-:W-:Y:S02]  /*9760*/  FMUL.FTZ R4, R133, c[0x0][0x2d0] ;  /* 0x0000b40085047a20 */ /* 0x004fe40000410000 */
[----:B------:R-:W-:Y:S02]  /*9770*/  FMUL.FTZ R2, R2, c[0x0][0x2d0] ;  /* 0x0000b40002027a20 */ /* 0x000fe40000410000 */
[C---:B------:R-:W-:Y:S01]  /*9780*/  FMUL.FTZ R115, R3.reuse, R115 ;  /* 0x0000007303737220 */ /* 0x040fe20000410000 */
[----:B------:R-:W-:Y:S01]  /*9790*/  FSEL R4, R4, RZ, P0 ;  /* 0x000000ff04047208 */ /* 0x000fe20000000000 */
[----:B------:R-:W-:Y:S02]  /*97a0*/  FMUL.FTZ R118, R3, R118 ;  /* 0x0000007603767220 */ /* 0x000fe40000410000 */
[----:B------:R-:W-:Y:S01]  /*97b0*/  MUFU.EX2 R2, R2 ;  /* 0x0000000200027308 */ /* 0x000fe20000000800 */
[----:B----4-:R-:W-:Y:S02]  /*97c0*/  FMUL.FTZ R9, R0, R173 ;  /* 0x000000ad00097220 */ /* 0x010fe40000410000 */
[----:B------:R-:W2:Y:S01]  /*97d0*/  LDL.LU R173, [R1+0x24] ;  /* 0x0000240001ad7983 */ /* 0x000ea20000300800 */
[--C-:B------:R-:W-:Y:S02]  /*97e0*/  FFMA.FTZ R10, R10, c[0x0][0x2d0], -R4.reuse ;  /* 0x0000b4000a0a7a23 */ /* 0x100fe40000010804 */
[--C-:B------:R-:W-:Y:S02]  /*97f0*/  FFMA.FTZ R46, R46, c[0x0][0x2d0], -R4.reuse ;  /* 0x0000b4002e2e7a23 */ /* 0x100fe40000010804 */
[--C-:B------:R-:W-:Y:S02]  /*9800*/  FFMA.FTZ R22, R43, c[0x0][0x2d0], -R4.reuse ;  /* 0x0000b4002b167a23 */ /* 0x100fe40000010804 */
[--C-:B------:R-:W-:Y:S02]  /*9810*/  FFMA.FTZ R23, R62, c[0x0][0x2d0], -R4.reuse ;  /* 0x0000b4003e177a23 */ /* 0x100fe40000010804 */
[----:B-1----:R-:W-:Y:S01]  /*9820*/  FADD.FTZ R5, R210, R7 ;  /* 0x00000007d2057221 */ /* 0x002fe20000010000 */
[----:B------:R-:W-:Y:S01]  /*9830*/  F2FP.PACK_AB R210, R8, R210 ;  /* 0x000000d208d2723e */ /* 0x000fe200000000ff */
[--C-:B------:R-:W-:Y:S01]  /*9840*/  FFMA.FTZ R214, R30, c[0x0][0x2d0], -R4.reuse ;  /* 0x0000b4001ed67a23 */ /* 0x100fe20000010804 */
[----:B------:R-:W-:Y:S01]  /*9850*/  MOV R7, R60 ;  /* 0x0000003c00077202 */ /* 0x000fe20000000f00 */
[----:B------:R-:W-:Y:S01]  /*9860*/  FADD.FTZ R212, R8, R5 ;  /* 0x0000000508d47221 */ /* 0x000fe20000010000 */
[----:B------:R-:W-:Y:S01]  /*9870*/  MOV R5, R55 ;  /* 0x0000003700057202 */ /* 0x000fe20000000f00 */
[--C-:B------:R-:W-:Y:S01]  /*9880*/  FFMA.FTZ R213, R31, c[0x0][0x2d0], -R4.reuse ;  /* 0x0000b4001fd57a23 */ /* 0x100fe20000010804 */
[----:B------:R-:W-:Y:S01]  /*9890*/  MOV R55, R141 ;  /* 0x0000008d00377202 */ /* 0x000fe20000000f00 */
        /* <DEDUP_REMOVED lines=11> */
[----:B------:R-:W-:Y:S02]  /*9950*/  FFMA.FTZ R67, R63, c[0x0][0x2d0], -R4 ;  /* 0x0000b4003f437a23 */ /* 0x000fe40000010804 */
        /* <DEDUP_REMOVED lines=15> */
[----:B------:R-:W1:Y:S01]  /*9a50*/  MUFU.EX2 R161, R32 ;  /* 0x0000002000a17308 */ /* 0x000e620000000800 */
[C---:B------:R-:W-:Y:S01]  /*9a60*/  FMUL.FTZ R45, R0.reuse, R153 ;  /* 0x00000099002d7220 */ /* 0x040fe20000410000 */
[----:B------:R-:W-:Y:S01]  /*9a70*/  MOV R153, R140 ;  /* 0x0000008c00997202 */ /* 0x000fe20000000f00 */
[----:B------:R-:W-:Y:S01]  /*9a80*/  FMUL.FTZ R56, R0, R148 ;  /* 0x0000009400387220 */ /* 0x000fe20000410000 */
[----:B-----5:R-:W-:Y:S01]  /*9a90*/  F2FP.PACK_AB R140, R20, R21 ;  /* 0x00000015148c723e */ /* 0x020fe200000000ff */
        /* <DEDUP_REMOVED lines=18> */
[----:B------:R-:W-:Y:S01]  /*9bc0*/  FMUL.FTZ R92, R0, R92 ;  /* 0x0000005c005c7220 */ /* 0x000fe20000410000 */
        /* <DEDUP_REMOVED lines=11> */
[C---:B------:R-:W-:Y:S02]  /*9c80*/  FMUL.FTZ R30, R2.reuse, R162 ;  /* 0x000000a2021e7220 */ /* 0x040fe40000410000 */
[----:B------:R1:W5:Y:S01]  /*9c90*/  MUFU.EX2 R162, R36 ;  /* 0x0000002400a27308 */ /* 0x0003620000000800 */
[C---:B------:R-:W-:Y:S02]  /*9ca0*/  FMUL.FTZ R31, R2.reuse, R163 ;  /* 0x000000a3021f7220 */ /* 0x040fe40000410000 */
[----:B------:R-:W-:Y:S02]  /*9cb0*/  FMUL.FTZ R43, R2, R159 ;  /* 0x0000009f022b7220 */ /* 0x000fe40000410000 */
[----:B------:R-:W-:Y:S02]  /*9cc0*/  FADD.FTZ R157, R6, R33 ;  /* 0x00000021069d7221 */ /* 0x000fe40000010000 */
[C---:B------:R-:W-:Y:S02]  /*9cd0*/  FMUL.FTZ R7, R3.reuse, R179 ;  /* 0x000000b303077220 */ /* 0x040fe40000410000 */
[C---:B------:R-:W-:Y:S01]  /*9ce0*/  FMUL.FTZ R10, R2.reuse, R174 ;  /* 0x000000ae020a7220 */ /* 0x040fe20000410000 */
[----:B------:R5:W-:Y:S01]  /*9cf0*/  MUFU.EX2 R159, R18 ;  /* 0x00000012009f7308 */ /* 0x000be20000000800 */
[C---:B------:R-:W-:Y:S01]  /*9d00*/  FMUL.FTZ R11, R2.reuse, R175 ;  /* 0x000000af020b7220 */ /* 0x040fe20000410000 */
[----:B------:R-:W-:Y:S01]  /*9d10*/  MOV R174, R145 ;  /* 0x0000009100ae7202 */ /* 0x000fe20000000f00 */
[C---:B------:R-:W-:Y:S01]  /*9d20*/  FMUL.FTZ R14, R2.reuse, R170 ;  /* 0x000000aa020e7220 */ /* 0x040fe20000410000 */
[----:B------:R-:W-:Y:S01]  /*9d30*/  MOV R145, R54 ;  /* 0x0000003600917202 */ /* 0x000fe20000000f00 */
[----:B------:R-:W-:Y:S01]  /*9d40*/  FMUL.FTZ R15, R2, R171 ;  /* 0x000000ab020f7220 */ /* 0x000fe20000410000 */
[----:B------:R-:W-:Y:S01]  /*9d50*/  MOV R171, R148 ;  /* 0x0000009400ab7202 */ /* 0x000fe20000000f00 */
[----:B----4-:R-:W-:Y:S01]  /*9d60*/  FMUL.FTZ R17, R132, R181 ;  /* 0x000000b584117220 */ /* 0x010fe20000410000 */
[----:B------:R-:W-:Y:S01]  /*9d70*/  MOV R148, R52 ;  /* 0x0000003400947202 */ /* 0x000fe20000000f00 */
[C---:B------:R-:W-:Y:S01]  /*9d80*/  FMUL.FTZ R19, R3.reuse, R183 ;  /* 0x000000b703137220 */ /* 0x040fe20000410000 */
[----:B------:R4:W4:Y:S01]  /*9d90*/  MUFU.EX2 R163, R16 ;  /* 0x0000001000a37308 */ /* 0x0009220000000800 */
[----:B------:R-:W-:Y:S01]  /*9da0*/  MOV R175, R165 ;  /* 0x000000a500af7202 */ /* 0x000fe20000000f00 */
[----:B------:R-:W-:Y:S01]  /*9db0*/  FMUL.FTZ R26, R2, R166 ;  /* 0x000000a6021a7220 */ /* 0x000fe20000410000 */
[----:B------:R-:W-:Y:S01]  /*9dc0*/  MOV R170, R153 ;  /* 0x0000009900aa7202 */ /* 0x000fe20000000f00 */
[----:B-1----:R-:W-:Y:S01]  /*9dd0*/  LDSM.16.MT88.4 R36, [R236] ;  /* 0x00000000ec24783b */ /* 0x002fe20000004200 */
[----:B-----5:R-:W-:Y:S01]  /*9de0*/  F2FP.PACK_AB R211, R162, R6 ;  /* 0x00000006a2d3723e */ /* 0x020fe200000000ff */
[C---:B------:R-:W-:Y:S01]  /*9df0*/  FMUL.FTZ R6, R3.reuse, R178 ;  /* 0x000000b203067220 */ /* 0x040fe20000410000 */
[----:B------:R-:W-:Y:S01]  /*9e00*/  MOV R153, R48 ;  /* 0x0000003000997202 */ /* 0x000fe20000000f00 */
[----:B------:R-:W-:Y:S01]  /*9e10*/  FMUL.FTZ R27, R2, R167 ;  /* 0x000000a7021b7220 */ /* 0x000fe20000410000 */
[----:B------:R-:W-:Y:S01]  /*9e20*/  MOV R166, R175 ;  /* 0x000000af00a67202 */ /* 0x000fe20000000f00 */
[C---:B------:R-:W-:Y:S01]  /*9e30*/  FMUL.FTZ R32, R132.reuse, R188 ;  /* 0x000000bc84207220 */ /* 0x040fe20000410000 */
[----:B------:R-:W-:Y:S01]  /*9e40*/  MOV R175, R51 ;  /* 0x0000003300af7202 */ /* 0x000fe20000000f00 */
[----:B------:R-:W-:Y:S01]  /*9e50*/  FMUL.FTZ R33, R132, R189 ;  /* 0x000000bd84217220 */ /* 0x000fe20000410000 */
[----:B------:R-:W-:Y:S01]  /*9e60*/  MOV R188, R148 ;  /* 0x0000009400bc7202 */ /* 0x000fe20000000f00 */
[----:B------:R-:W-:Y:S01]  /*9e70*/  FMUL.FTZ R18, R3, R182 ;  /* 0x000000b603127220 */ /* 0x000fe20000410000 */
[----:B------:R-:W-:Y:S01]  /*9e80*/  MOV R189, R138 ;  /* 0x0000008a00bd7202 */ /* 0x000fe20000000f00 */
[C---:B------:R-:W-:Y:S01]  /*9e90*/  FMUL.FTZ R62, R2.reuse, R146 ;  /* 0x00000092023e7220 */ /* 0x040fe20000410000 */
[----:B------:R-:W-:Y:S01]  /*9ea0*/  MUFU.EX2 R138, R225 ;  /* 0x000000e1008a7308 */ /* 0x000fe20000000800 */
[C---:B------:R-:W-:Y:S01]  /*9eb0*/  FMUL.FTZ R63, R2.reuse, R147 ;  /* 0x00000093023f7220 */ /* 0x040fe20000410000 */
[----:B------:R-:W-:Y:S01]  /*9ec0*/  MOV R167, R170 ;  /* 0x000000aa00a77202 */ /* 0x000fe20000000f00 */
[C---:B------:R-:W-:Y:S01]  /*9ed0*/  FMUL.FTZ R46, R2.reuse, R154 ;  /* 0x0000009a022e7220 */ /* 0x040fe20000410000 */
[----:B------:R-:W-:Y:S01]  /*9ee0*/  MOV R182, R153 ;  /* 0x0000009900b67202 */ /* 0x000fe20000000f00 */
[----:B------:R-:W-:Y:S01]  /*9ef0*/  FMUL.FTZ R47, R2, R155 ;  /* 0x0000009b022f7220 */ /* 0x000fe20000410000 */
[----:B------:R-:W-:Y:S01]  /*9f00*/  MOV R178, R152 ;  /* 0x0000009800b27202 */ /* 0x000fe20000000f00 */
[C---:B----4-:R-:W-:Y:S01]  /*9f10*/  FMUL.FTZ R16, R132.reuse, R180 ;  /* 0x000000b484107220 */ /* 0x050fe20000410000 */
[----:B------:R-:W-:Y:S01]  /*9f20*/  F2FP.PACK_AB R143, R163, R160 ;  /* 0x000000a0a38f723e */ /* 0x000fe200000000ff */
[C---:B------:R-:W-:Y:S01]  /*9f30*/  FMUL.FTZ R48, R132.reuse, R196 ;  /* 0x000000c484307220 */ /* 0x040fe20000410000 */
[----:B------:R-:W-:Y:S01]  /*9f40*/  MOV R180, R145 ;  /* 0x0000009100b47202 */ /* 0x000fe20000000f00 */
[C---:B------:R-:W-:Y:S01]  /*9f50*/  FMUL.FTZ R51, R3.reuse, R199 ;  /* 0x000000c703337220 */ /* 0x040fe20000410000 */
[----:B------:R-:W-:Y:S01]  /*9f60*/  MOV R196, R49 ;  /* 0x0000003100c47202 */ /* 0x000fe20000000f00 */
[----:B------:R-:W-:Y:S01]  /*9f70*/  FMUL.FTZ R49, R132, R197 ;  /* 0x000000c584317220 */ /* 0x000fe20000410000 */
[----:B------:R-:W-:Y:S01]  /*9f80*/  MOV R197, R50 ;  /* 0x0000003200c57202 */ /* 0x000fe20000000f00 */
[C---:B------:R-:W-:Y:S01]  /*9f90*/  FMUL.FTZ R50, R3.reuse, R198 ;  /* 0x000000c603327220 */ /* 0x040fe20000410000 */
[----:B------:R-:W-:Y:S01]  /*9fa0*/  MOV R199, R65 ;  /* 0x0000004100c77202 */ /* 0x000fe20000000f00 */
[C---:B------:R-:W-:Y:S01]  /*9fb0*/  FMUL.FTZ R58, R2.reuse, R150 ;  /* 0x00000096023a7220 */ /* 0x040fe20000410000 */
[----:B------:R-:W-:Y:S01]  /*9fc0*/  MOV R198, R171 ;  /* 0x000000ab00c67202 */ /* 0x000fe20000000f00 */
[----:B------:R-:W-:Y:S01]  /*9fd0*/  FMUL.FTZ R59, R2, R151 ;  /* 0x00000097023b7220 */ /* 0x000fe20000410000 */
[----:B------:R-:W-:Y:S01]  /*9fe0*/  MUFU.EX2 R171, R217 ;  /* 0x000000d900ab7308 */ /* 0x000fe20000000800 */
[----:B------:R-:W-:Y:S01]  /*9ff0*/  FMUL.FTZ R65, R132, R205 ;  /* 0x000000cd84417220 */ /* 0x000fe20000410000 */
        /* <DEDUP_REMOVED lines=20> */
[----:B------:R-:W-:Y:S02]  /*a140*/  FMUL.FTZ R127, R2, R127 ;  /* 0x0000007f027f7220 */ /* 0x000fe40000410000 */
[C---:B------:R-:W-:Y:S02]  /*a150*/  FMUL.FTZ R130, R3.reuse, R130 ;  /* 0x0000008203827220 */ /* 0x040fe40000410000 */
[C---:B------:R-:W-:Y:S02]  /*a160*/  FMUL.FTZ R131, R3.reuse, R131 ;  /* 0x0000008303837220 */ /* 0x040fe40000410000 */
[C---:B---3--:R-:W-:Y:S02]  /*a170*/  FFMA.FTZ R4, R0.reuse, R12, R21 ;  /* 0x0000000c00047223 */ /* 0x048fe40000010015 */
[----:B------:R-:W-:Y:S01]  /*a180*/  FMUL.FTZ R12, R0, R168 ;  /* 0x000000a8000c7220 */ /* 0x000fe20000410000 */
[----:B------:R-:W-:Y:S01]  /*a190*/  MOV R0, R22 ;  /* 0x0000001600007202 */ /* 0x000fe20000000f00 */
[----:B------:R-:W-:Y:S01]  /*a1a0*/  FADD.FTZ R158, R20, R4 ;  /* 0x00000004149e7221 */ /* 0x000fe20000010000 */
[----:B------:R-:W-:Y:S01]  /*a1b0*/  MOV R168, R5 ;  /* 0x0000000500a87202 */ /* 0x000fe20000000f00 */
[C---:B------:R-:W-:Y:S01]  /*a1c0*/  FMUL.FTZ R4, R132.reuse, R176 ;  /* 0x000000b084047220 */ /* 0x040fe20000410000 */
[----:B------:R-:W-:Y:S01]  /*a1d0*/  MOV R176, R67 ;  /* 0x0000004300b07202 */ /* 0x000fe20000000f00 */
[----:B------:R-:W-:Y:S01]  /*a1e0*/  FMUL.FTZ R5, R132, R177 ;  /* 0x000000b184057220 */ /* 0x000fe20000410000 */
[----:B------:R-:W-:Y:S01]  /*a1f0*/  MOV R165, R168 ;  /* 0x000000a800a57202 */ /* 0x000fe20000000f00 */
[----:B------:R-:W-:Y:S01]  /*a200*/  FMUL.FTZ R67, R3, R207 ;  /* 0x000000cf03437220 */ /* 0x000fe20000410000 */
[----:B------:R-:W-:Y:S01]  /*a210*/  MOV R168, R53 ;  /* 0x0000003500a87202 */ /* 0x000fe20000000f00 */
[----:B------:R-:W-:Y:S10]  /*a220*/  MUFU.EX2 R216, R176 ;  /* 0x000000b000d87308 */ /* 0x000ff40000000800 */
[----:B------:R-:W-:Y:S01]  /*a230*/  MUFU.EX2 R168, R168 ;  /* 0x000000a800a87308 */ /* 0x000fe20000000800 */
[----:B--2---:R-:W-:Y:S01]  /*a240*/  FFMA.FTZ R156, R2, R173, R141 ;  /* 0x000000ad029c7223 */ /* 0x004fe2000001008d */
[----:B------:R-:W-:Y:S08]  /*a250*/  MOV R173, R172 ;  /* 0x000000ac00ad7202 */ /* 0x000ff00000000f00 */
[----:B------:R-:W1:Y:S01]  /*a260*/  MUFU.EX2 R2, R227 ;  /* 0x000000e300027308 */ /* 0x000e620000000800 */
[----:B------:R-:W-:Y:S02]  /*a270*/  MOV R172, R23 ;  /* 0x0000001700ac7202 */ /* 0x000fe40000000f00 */
[----:B------:R-:W2:Y:S01]  /*a280*/  LDSM.16.MT88.4 R20, [R235] ;  /* 0x00000000eb14783b */ /* 0x000ea20000004200 */
[----:B------:R-:W-:Y:S02]  /*a290*/  F2FP.PACK_AB R141, R159, R141 ;  /* 0x0000008d9f8d723e */ /* 0x000fe400000000ff */
[----:B------:R-:W-:Y:S04]  /*a2a0*/  MOV R177, R172 ;  /* 0x000000ac00b17202 */ /* 0x000fe80000000f00 */
[----:B------:R-:W-:Y:S10]  /*a2b0*/  MUFU.EX2 R172, R223 ;  /* 0x000000df00ac7308 */ /* 0x000ff40000000800 */
[----:B------:R-:W-:Y:S01]  /*a2c0*/  MUFU.EX2 R217, R177 ;  /* 0x000000b100d97308 */ /* 0x000fe20000000800 */
[-C--:B--2---:R-:W-:Y:S08]  /*a2d0*/  HMMA.16816.F32 R4, R208, R20.reuse, R4 ;  /* 0x00000014d004723c */ /* 0x084ff00000001804 */
[C---:B------:R-:W-:Y:S07]  /*a2e0*/  HMMA.16816.F32 R8, R140.reuse, R20, R8 ;  /* 0x000000148c08723c */ /* 0x040fee0000001808 */
[C---:B------:R-:W-:Y:S01]  /*a2f0*/  FMUL.FTZ R20, R132.reuse, R184 ;  /* 0x000000b884147220 */ /* 0x040fe20000410000 */
[-C--:B------:R-:W-:Y:S01]  /*a300*/  HMMA.16816.F32 R12, R140, R22.reuse, R12 ;  /* 0x000000168c0c723c */ /* 0x080fe2000000180c */
[----:B------:R-:W-:Y:S03]  /*a310*/  MUFU.EX2 R184, R222 ;  /* 0x000000de00b87308 */ /* 0x000fe60000000800 */
[----:B------:R-:W-:Y:S01]  /*a320*/  FMUL.FTZ R21, R132, R185 ;  /* 0x000000b984157220 */ /* 0x000fe20000410000 */
[----:B------:R-:W-:Y:S02]  /*a330*/  MOV R185, R0 ;  /* 0x0000000000b97202 */ /* 0x000fe40000000f00 */
[----:B------:R-:W-:Y:S01]  /*a340*/  MOV R0, R55 ;  /* 0x0000003700007202 */ /* 0x000fe20000000f00 */
[C---:B------:R-:W-:Y:S01]  /*a350*/  HMMA.16816.F32 R16, R208.reuse, R22, R16 ;  /* 0x00000016d010723c */ /* 0x040fe20000001810 */
[----:B------:R-:W2:Y:S03]  /*a360*/  LDSM.16.MT88.4 R52, [R238] ;  /* 0x00000000ee34783b */ /* 0x000ea60000004200 */
[----:B------:R-:W-:Y:S01]  /*a370*/  MOV R183, R0 ;  /* 0x0000000000b77202 */ /* 0x000fe20000000f00 */
[----:B------:R-:W-:Y:S02]  /*a380*/  FADD.FTZ R0, R137, R212 ;  /* 0x000000d489007221 */ /* 0x000fe40000010000 */
[C---:B------:R-:W-:Y:S01]  /*a390*/  FMUL.FTZ R22, R3.reuse, R186 ;  /* 0x000000ba03167220 */ /* 0x040fe20000410000 */
[----:B------:R-:W-:Y:S01]  /*a3a0*/  MOV R186, R149 ;  /* 0x0000009500ba7202 */ /* 0x000fe20000000f00 */
[C---:B------:R-:W-:Y:S03]  /*a3b0*/  FMUL.FTZ R23, R3.reuse, R187 ;  /* 0x000000bb03177220 */ /* 0x040fe60000410000 */
[----:B------:R-:W-:Y:S01]  /*a3c0*/  MOV R149, R34 ;  /* 0x0000002200957202 */ /* 0x000fe20000000f00 */
[C---:B------:R-:W-:Y:S01]  /*a3d0*/  FMUL.FTZ R34, R3.reuse, R190 ;  /* 0x000000be03227220 */ /* 0x040fe20000410000 */
[----:B------:R-:W-:Y:S01]  /*a3e0*/  MOV R190, R139 ;  /* 0x0000008b00be7202 */ /* 0x000fe20000000f00 */
[----:B-1----:R-:W-:Y:S01]  /*a3f0*/  FADD.FTZ R0, R2, R0 ;  /* 0x0000000002007221 */ /* 0x002fe20000010000 */
[-C--:B------:R-:W-:Y:S01]  /*a400*/  HMMA.16816.F32 R20, R208, R36.reuse, R20 ;  /* 0x00000024d014723c */ /* 0x080fe20000001814 */
[----:B------:R-:W1:Y:S02]  /*a410*/  MUFU.EX2 R139, R226 ;  /* 0x000000e2008b7308 */ /* 0x000e640000000800 */
[----:B------:R-:W-:Y:S02]  /*a420*/  MOV R179, R149 ;  /* 0x0000009500b37202 */ /* 0x000fe40000000f00 */
[----:B------:R-:W-:Y:S01]  /*a430*/  LDSM.16.MT88.4 R148, [R235+0x800] ;  /* 0x00080000eb94783b */ /* 0x000fe20000004200 */
[----:B------:R-:W-:Y:S02]  /*a440*/  MOV R187, R144 ;  /* 0x0000009000bb7202 */ /* 0x000fe40000000f00 */
[C---:B------:R-:W-:Y:S03]  /*a450*/  HMMA.16816.F32 R24, R140.reuse, R36, R24 ;  /* 0x000000248c18723c */ /* 0x040fe60000001818 */
[----:B------:R-:W-:Y:S01]  /*a460*/  MUFU.EX2 R225, R190 ;  /* 0x000000be00e17308 */ /* 0x000fe20000000800 */
[----:B------:R-:W-:Y:S01]  /*a470*/  MOV R144, R35 ;  /* 0x0000002300907202 */ /* 0x000fe20000000f00 */
[C---:B------:R-:W-:Y:S01]  /*a480*/  FMUL.FTZ R35, R3.reuse, R191 ;  /* 0x000000bf03237220 */ /* 0x040fe20000410000 */
[----:B------:R-:W-:Y:S01]  /*a490*/  MOV R191, R66 ;  /* 0x0000004200bf7202 */ /* 0x000fe20000000f00 */
[----:B------:R-:W-:Y:S01]  /*a4a0*/  FMUL.FTZ R66, R3, R206 ;  /* 0x000000ce03427220 */ /* 0x000fe20000410000 */
[-C--:B------:R-:W-:Y:S04]  /*a4b0*/  HMMA.16816.F32 R28, R140, R38.reuse, R28 ;  /* 0x000000268c1c723c */ /* 0x080fe8000000181c */
[----:B------:R-:W-:Y:S01]  /*a4c0*/  MOV R181, R144 ;  /* 0x0000009000b57202 */ /* 0x000fe20000000f00 */
[----:B------:R-:W-:Y:S01]  /*a4d0*/  MUFU.EX2 R226, R189 ;  /* 0x000000bd00e27308 */ /* 0x000fe20000000800 */
[----:B------:R-:W3:Y:S01]  /*a4e0*/  LDSM.16.MT88.4 R144, [R237] ;  /* 0x00000000ed90783b */ /* 0x000ee20000004200 */
[C---:B------:R-:W-:Y:S01]  /*a4f0*/  FMUL.FTZ R36, R132.reuse, R192 ;  /* 0x000000c084247220 */ /* 0x040fe20000410000 */
[C---:B------:R-:W-:Y:S04]  /*a500*/  HMMA.16816.F32 R32, R208.reuse, R38, R32 ;  /* 0x00000026d020723c */ /* 0x040fe80000001820 */
[C---:B------:R-:W-:Y:S02]  /*a510*/  FMUL.FTZ R37, R132.reuse, R193 ;  /* 0x000000c184257220 */ /* 0x040fe40000410000 */
[----:B-1----:R-:W-:Y:S01]  /*a520*/  FADD.FTZ R0, R139, R0 ;  /* 0x000000008b007221 */ /* 0x002fe20000010000 */
[----:B------:R-:W-:Y:S01]  /*a530*/  MUFU.EX2 R192, R214 ;  /* 0x000000d600c07308 */ /* 0x000fe20000000800 */
[C---:B------:R-:W-:Y:S04]  /*a540*/  FMUL.FTZ R38, R3.reuse, R194 ;  /* 0x000000c203267220 */ /* 0x040fe80000410000 */
[C---:B------:R-:W-:Y:S05]  /*a550*/  FMUL.FTZ R39, R3.reuse, R195 ;  /* 0x000000c303277220 */ /* 0x040fea0000410000 */
[----:B------:R-:W-:Y:S02]  /*a560*/  MUFU.EX2 R195, R213 ;  /* 0x000000d500c37308 */ /* 0x000fe40000000800 */
[-C--:B--2---:R-:W-:Y:S08]  /*a570*/  HMMA.16816.F32 R36, R208, R52.reuse, R36 ;  /* 0x00000034d024723c */ /* 0x084ff00000001824 */
[C---:B------:R-:W-:Y:S01]  /*a580*/  HMMA.16816.F32 R40, R140.reuse, R52, R40 ;  /* 0x000000348c28723c */ /* 0x040fe20000001828 */
[----:B------:R-:W-:Y:S06]  /*a590*/  MUFU.EX2 R194, R220 ;  /* 0x000000dc00c27308 */ /* 0x000fec0000000800 */
[C---:B------:R-:W-:Y:S01]  /*a5a0*/  FMUL.FTZ R52, R132.reuse, R200 ;  /* 0x000000c884347220 */ /* 0x040fe20000410000 */
[-C--:B------:R-:W-:Y:S03]  /*a5b0*/  HMMA.16816.F32 R44, R140, R54.reuse, R44 ;  /* 0x000000368c2c723c */ /* 0x080fe6000000182c */
[----:B------:R-:W1:Y:S01]  /*a5c0*/  MUFU.EX2 R200, R221 ;  /* 0x000000dd00c87308 */ /* 0x000e620000000800 */
[C---:B------:R-:W-:Y:S01]  /*a5d0*/  FMUL.FTZ R53, R132.reuse, R201 ;  /* 0x000000c984357220 */ /* 0x040fe20000410000 */
[----:B------:R-:W-:Y:S01]  /*a5e0*/  MOV R201, R64 ;  /* 0x0000004000c97202 */ /* 0x000fe20000000f00 */
[----:B------:R-:W-:Y:S02]  /*a5f0*/  FMUL.FTZ R64, R132, R204 ;  /* 0x000000cc84407220 */ /* 0x000fe40000410000 */
[C---:B------:R-:W-:Y:S01]  /*a600*/  HMMA.16816.F32 R48, R208.reuse, R54, R48 ;  /* 0x00000036d030723c */ /* 0x040fe20000001830 */
[----:B------:R-:W-:Y:S03]  /*a610*/  LDSM.16.MT88.4 R204, [R237+0x1800] ;  /* 0x00180000edcc783b */ /* 0x000fe60000004200 */
[----:B------:R-:W-:Y:S01]  /*a620*/  FADD.FTZ R132, R162, R157 ;  /* 0x0000009da2847221 */ /* 0x000fe20000010000 */
[----:B------:R-:W2:Y:S02]  /*a630*/  MUFU.EX2 R193, R219 ;  /* 0x000000db00c17308 */ /* 0x000ea40000000800 */
[C---:B------:R-:W-:Y:S02]  /*a640*/  FMUL.FTZ R54, R3.reuse, R202 ;  /* 0x000000ca03367220 */ /* 0x040fe40000410000 */
[----:B------:R-:W-:Y:S03]  /*a650*/  FMUL.FTZ R55, R3, R203 ;  /* 0x000000cb03377220 */ /* 0x000fe60000410000 */
[----:B------:R-:W-:Y:S03]  /*a660*/  FADD.FTZ R3, R161, R158 ;  /* 0x0000009ea1037221 */ /* 0x000fe60000010000 */
[----:B------:R-:W-:Y:S01]  /*a670*/  MUFU.EX2 R161, R198 ;  /* 0x000000c600a17308 */ /* 0x000fe20000000800 */
[-C--:B---3--:R-:W-:Y:S08]  /*a680*/  HMMA.16816.F32 R52, R208, R144.reuse, R52 ;  /* 0x00000090d034723c */ /* 0x088ff00000001834 */
[C---:B------:R-:W-:Y:S01]  /*a690*/  HMMA.16816.F32 R56, R140.reuse, R144, R56 ;  /* 0x000000908c38723c */ /* 0x040fe20000001838 */
[----:B------:R-:W-:Y:S07]  /*a6a0*/  MUFU.EX2 R219, R178 ;  /* 0x000000b200db7308 */ /* 0x000fee0000000800 */
[-C--:B------:R-:W-:Y:S03]  /*a6b0*/  HMMA.16816.F32 R60, R140, R146.reuse, R60 ;  /* 0x000000928c3c723c */ /* 0x080fe6000000183c */
[----:B------:R-:W-:Y:S05]  /*a6c0*/  MUFU.EX2 R186, R186 ;  /* 0x000000ba00ba7308 */ /* 0x000fea0000000800 */
[C---:B------:R-:W-:Y:S01]  /*a6d0*/  HMMA.16816.F32 R64, R208.reuse, R146, R64 ;  /* 0x00000092d040723c */ /* 0x040fe20000001840 */
[----:B------:R-:W3:Y:S04]  /*a6e0*/  LDSM.16.MT88.4 R144, [R235+0x2000] ;  /* 0x00200000eb90783b */ /* 0x000ee80000004200 */
        /* <DEDUP_REMOVED lines=19> */
[----:B------:R-:W-:Y:S01]  /*a820*/  F2FP.PACK_AB R145, R215, R170 ;  /* 0x000000aad791723e */ /* 0x000fe200000000ff */
[-C--:B------:R-:W-:Y:S04]  /*a830*/  HMMA.16816.F32 R124, R140, R146.reuse, R124 ;  /* 0x000000928c7c723c */ /* 0x080fe8000000187c */
[----:B------:R-:W-:Y:S03]  /*a840*/  F2FP.PACK_AB R144, R171, R218 ;  /* 0x000000daab90723e */ /* 0x000fe600000000ff */
[----:B------:R-:W-:Y:S01]  /*a850*/  F2FP.PACK_AB R140, R2, R137 ;  /* 0x00000089028c723e */ /* 0x000fe200000000ff */
[----:B------:R-:W-:Y:S04]  /*a860*/  HMMA.16816.F32 R128, R208, R146, R128 ;  /* 0x00000092d080723c */ /* 0x000fe80000001880 */
[C---:B------:R-:W-:Y:S01]  /*a870*/  F2FP.PACK_AB R142, R138.reuse, R139 ;  /* 0x0000008b8a8e723e */ /* 0x040fe200000000ff */
[----:B------:R-:W-:Y:S01]  /*a880*/  FADD.FTZ R2, R138, R0 ;  /* 0x000000008a027221 */ /* 0x000fe20000010000 */
[----:B------:R-:W-:Y:S01]  /*a890*/  F2FP.PACK_AB R141, R172, R224 ;  /* 0x000000e0ac8d723e */ /* 0x000fe200000000ff */
[----:B------:R-:W-:Y:S01]  /*a8a0*/  FADD.FTZ R0, R159, R156 ;  /* 0x0000009c9f007221 */ /* 0x000fe20000010000 */
[----:B-1----:R-:W-:Y:S01]  /*a8b0*/  F2FP.PACK_AB R143, R200, R184 ;  /* 0x000000b8c88f723e */ /* 0x002fe200000000ff */
[----:B------:R-:W1:Y:S01]  /*a8c0*/  LDSM.16.MT88.4 R156, [R238+0x800] ;  /* 0x00080000ee9c783b */ /* 0x000e620000004200 */
[----:B------:R-:W-:Y:S02]  /*a8d0*/  MUFU.EX2 R138, R199 ;  /* 0x000000c7008a7308 */ /* 0x000fe40000000800 */
[----:B--2---:R-:W-:Y:S01]  /*a8e0*/  F2FP.PACK_AB R146, R194, R193 ;  /* 0x000000c1c292723e */ /* 0x004fe200000000ff */
[----:B------:R-:W-:Y:S01]  /*a8f0*/  FADD.FTZ R137, R160, R0 ;  /* 0x00000000a0897221 */ /* 0x000fe20000010000 */
[----:B------:R-:W-:Y:S01]  /*a900*/  F2FP.PACK_AB R147, R195, R192 ;  /* 0x000000c0c393723e */ /* 0x000fe200000000ff */
[-C--:B------:R-:W-:Y:S05]  /*a910*/  HMMA.16816.F32 R4, R140, R148.reuse, R4 ;  /* 0x000000948c04723c */ /* 0x080fea0000001804 */
[----:B------:R2:W-:Y:S01]  /*a920*/  MUFU.EX2 R160, R197 ;  /* 0x000000c500a07308 */ /* 0x0005e20000000800 */
[----:B------:R-:W-:Y:S01]  /*a930*/  FADD.FTZ R137, R163, R137 ;  /* 0x00000089a3897221 */ /* 0x000fe20000010000 */
[----:B------:R-:W-:Y:S01]  /*a940*/  F2FP.PACK_AB R211, R216, R217 ;  /* 0x000000d9d8d3723e */ /* 0x000fe200000000ff */
[C---:B------:R-:W-:Y:S07]  /*a950*/  HMMA.16816.F32 R8, R144.reuse, R148, R8 ;  /* 0x000000949008723c */ /* 0x040fee0000001808 */
[----:B------:R-:W3:Y:S01]  /*a960*/  MUFU.EX2 R139, R201 ;  /* 0x000000c9008b7308 */ /* 0x000ee20000000800 */
[-C--:B------:R-:W-:Y:S08]  /*a970*/  HMMA.16816.F32 R12, R144, R150.reuse, R12 ;  /* 0x00000096900c723c */ /* 0x080ff0000000180c */
[C---:B------:R-:W-:Y:S01]  /*a980*/  HMMA.16816.F32 R16, R140.reuse, R150, R16 ;  /* 0x000000968c10723c */ /* 0x040fe20000001810 */
[----:B------:R-:W4:Y:S01]  /*a990*/  LDSM.16.MT88.4 R148, [R237+0x800] ;  /* 0x00080000ed94783b */ /* 0x000f220000004200 */
[----:B------:R5:W-:Y:S02]  /*a9a0*/  MUFU.EX2 R201, R196 ;  /* 0x000000c400c97308 */ /* 0x000be40000000800 */
[----:B--2---:R-:W-:Y:S04]  /*a9b0*/  MOV R197, R185 ;  /* 0x000000b900c57202 */ /* 0x004fe80000000f00 */
[-C--:B------:R-:W-:Y:S04]  /*a9c0*/  HMMA.16816.F32 R20, R140, R152.reuse, R20 ;  /* 0x000000988c14723c */ /* 0x080fe80000001814 */
[----:B------:R-:W-:Y:S01]  /*a9d0*/  MUFU.EX2 R230, R197 ;  /* 0x000000c500e67308 */ /* 0x000fe20000000800 */
[----:B---3--:R-:W-:Y:S03]  /*a9e0*/  FADD.FTZ R0, R139, R2 ;  /* 0x000000028b007221 */ /* 0x008fe60000010000 */
[C---:B------:R-:W-:Y:S04]  /*a9f0*/  HMMA.16816.F32 R24, R144.reuse, R152, R24 ;  /* 0x000000989018723c */ /* 0x040fe80000001818 */
[----:B------:R-:W-:Y:S02]  /*aa00*/  FADD.FTZ R0, R138, R0 ;  /* 0x000000008a007221 */ /* 0x000fe40000010000 */
[----:B------:R-:W-:Y:S02]  /*aa10*/  MUFU.EX2 R185, R231 ;  /* 0x000000e700b97308 */ /* 0x000fe40000000800 */
[-C--:B------:R-:W-:Y:S04]  /*aa20*/  HMMA.16816.F32 R28, R144, R154.reuse, R28 ;  /* 0x0000009a901c723c */ /* 0x080fe8000000181c */
[----:B------:R-:W-:Y:S01]  /*aa30*/  FADD.FTZ R0, R161, R0 ;  /* 0x00000000a1007221 */ /* 0x000fe20000010000 */
[----:B-----5:R-:W-:Y:S03]  /*aa40*/  MOV R196, R173 ;  /* 0x000000ad00c47202 */ /* 0x020fe60000000f00 */
[C---:B------:R-:W-:Y:S01]  /*aa50*/  HMMA.16816.F32 R32, R140.reuse, R154, R32 ;  /* 0x0000009a8c20723c */ /* 0x040fe20000001820 */
[----:B------:R-:W2:Y:S01]  /*aa60*/  LDSM.16.MT88.4 R152, [R235+0x2800] ;  /* 0x00280000eb98783b */ /* 0x000ea20000004200 */
[----:B------:R-:W-:Y:S02]  /*aa70*/  MUFU.EX2 R173, R229 ;  /* 0x000000e500ad7308 */ /* 0x000fe40000000800 */
[----:B------:R-:W-:Y:S02]  /*aa80*/  FADD.FTZ R2, R160, R0 ;  /* 0x00000000a0027221 */ /* 0x000fe40000010000 */
[----:B------:R-:W-:Y:S02]  /*aa90*/  FADD.FTZ R0, R164, R3 ;  /* 0x00000003a4007221 */ /* 0x000fe40000010000 */
[-C--:B-1----:R-:W-:Y:S04]  /*aaa0*/  HMMA.16816.F32 R36, R140, R156.reuse, R36 ;  /* 0x0000009c8c24723c */ /* 0x082fe80000001824 */
[----:B------:R1:W-:Y:S01]  /*aab0*/  MUFU.EX2 R229, R196 ;  /* 0x000000c400e57308 */ /* 0x0003e20000000800 */
[----:B------:R-:W-:Y:S02]  /*aac0*/  FADD.FTZ R3, R224, R132 ;  /* 0x00000084e0037221 */ /* 0x000fe40000010000 */
[----:B------:R-:W-:Y:S01]  /*aad0*/  FADD.FTZ R132, R218, R0 ;  /* 0x00000000da847221 */ /* 0x000fe20000010000 */
[C---:B------:R-:W-:Y:S04]  /*aae0*/  HMMA.16816.F32 R40, R144.reuse, R156, R40 ;  /* 0x0000009c9028723c */ /* 0x040fe80000001828 */
[----:B------:R-:W-:Y:S02]  /*aaf0*/  FADD.FTZ R0, R169, R2 ;  /* 0x00000002a9007221 */ /* 0x000fe40000010000 */
[----:B------:R-:W3:Y:S01]  /*ab00*/  MUFU.EX2 R218, R179 ;  /* 0x000000b300da7308 */ /* 0x000ee20000000800 */
[----:B------:R-:W-:Y:S01]  /*ab10*/  FADD.FTZ R3, R172, R3 ;  /* 0x00000003ac037221 */ /* 0x000fe20000010000 */
[-C--:B------:R-:W-:Y:S04]  /*ab20*/  HMMA.16816.F32 R44, R144, R158.reuse, R44 ;  /* 0x0000009e902c723c */ /* 0x080fe8000000182c */
[----:B------:R-:W-:Y:S02]  /*ab30*/  FADD.FTZ R0, R168, R0 ;  /* 0x00000000a8007221 */ /* 0x000fe40000010000 */
[----:B------:R-:W-:Y:S02]  /*ab40*/  FADD.FTZ R132, R171, R132 ;  /* 0x00000084ab847221 */ /* 0x000fe40000010000 */
[C---:B------:R-:W-:Y:S01]  /*ab50*/  HMMA.16816.F32 R48, R140.reuse, R158, R48 ;  /* 0x0000009e8c30723c */ /* 0x040fe20000001830 */
[----:B------:R-:W5:Y:S01]  /*ab60*/  LDSM.16.MT88.4 R156, [R236+0x2800] ;  /* 0x00280000ec9c783b */ /* 0x000f620000004200 */
[----:B------:R-:W-:Y:S02]  /*ab70*/  MUFU.EX2 R231, R228 ;  /* 0x000000e400e77308 */ /* 0x000fe40000000800 */
[----:B-1----:R-:W-:Y:S02]  /*ab80*/  MOV R196, R183 ;  /* 0x000000b700c47202 */ /* 0x002fe40000000f00 */
[----:B------:R-:W-:Y:S02]  /*ab90*/  MOV R183, R181 ;  /* 0x000000b500b77202 */ /* 0x000fe40000000f00 */
[-C--:B----4-:R-:W-:Y:S04]  /*aba0*/  HMMA.16816.F32 R52, R140, R148.reuse, R52 ;  /* 0x000000948c34723c */ /* 0x090fe80000001834 */
[----:B------:R-:W-:Y:S01]  /*abb0*/  MOV R181, R166 ;  /* 0x000000a600b57202 */ /* 0x000fe20000000f00 */
[----:B------:R-:W-:Y:S01]  /*abc0*/  MUFU.EX2 R223, R183 ;  /* 0x000000b700df7308 */ /* 0x000fe20000000800 */
[----:B---3--:R-:W-:Y:S02]  /*abd0*/  F2FP.PACK_AB R209, R219, R218 ;  /* 0x000000dadbd1723e */ /* 0x008fe400000000ff */
[C---:B------:R-:W-:Y:S07]  /*abe0*/  HMMA.16816.F32 R56, R144.reuse, R148, R56 ;  /* 0x000000949038723c */ /* 0x040fee0000001838 */
[----:B------:R-:W-:Y:S01]  /*abf0*/  MUFU.EX2 R221, R181 ;  /* 0x000000b500dd7308 */ /* 0x000fe20000000800 */
[-C--:B------:R-:W-:Y:S08]  /*ac00*/  HMMA.16816.F32 R60, R144, R150.reuse, R60 ;  /* 0x00000096903c723c */ /* 0x080ff0000000183c */
[C---:B------:R-:W-:Y:S01]  /*ac10*/  HMMA.16816.F32 R64, R140.reuse, R150, R64 ;  /* 0x000000968c40723c */ /* 0x040fe20000001840 */
[----:B------:R-:W1:Y:S01]  /*ac20*/  LDSM.16.MT88.4 R148, [R238+0x2800] ;  /* 0x00280000ee94783b */ /* 0x000e620000004200 */
[----:B------:R3:W-:Y:S06]  /*ac30*/  MUFU.EX2 R228, R191 ;  /* 0x000000bf00e47308 */ /* 0x0007ec0000000800 */
[-C--:B--2---:R-:W-:Y:S08]  /*ac40*/  HMMA.16816.F32 R68, R140, R152.reuse, R68 ;  /* 0x000000988c44723c */ /* 0x084ff00000001844 */
[C---:B------:R-:W-:Y:S08]  /*ac50*/  HMMA.16816.F32 R72, R144.reuse, R152, R72 ;  /* 0x000000989048723c */ /* 0x040ff00000001848 */
[-C--:B------:R-:W-:Y:S04]  /*ac60*/  HMMA.16816.F32 R76, R144, R154.reuse, R76 ;  /* 0x0000009a904c723c */ /* 0x080fe8000000184c */
[----:B---3--:R-:W-:Y:S02]  /*ac70*/  MOV R191, R188 ;  /* 0x000000bc00bf7202 */ /* 0x008fe40000000f00 */
[----:B------:R-:W-:Y:S02]  /*ac80*/  MOV R188, R182 ;  /* 0x000000b600bc7202 */ /* 0x000fe40000000f00 */
[C---:B------:R-:W-:Y:S01]  /*ac90*/  HMMA.16816.F32 R80, R140.reuse, R154, R80 ;  /* 0x0000009a8c50723c */ /* 0x040fe20000001850 */
[----:B------:R-:W2:Y:S01]  /*aca0*/  LDSM.16.MT88.4 R152, [R237+0x2800] ;  /* 0x00280000ed98783b */ /* 0x000ea20000004200 */
[----:B------:R-:W-:Y:S02]  /*acb0*/  MUFU.EX2 R227, R191 ;  /* 0x000000bf00e37308 */ /* 0x000fe40000000800 */
[----:B------:R-:W-:Y:S02]  /*acc0*/  MOV R182, R180 ;  /* 0x000000b400b67202 */ /* 0x000fe40000000f00 */
[----:B------:R-:W-:Y:S02]  /*acd0*/  MOV R180, R165 ;  /* 0x000000a500b47202 */ /* 0x000fe40000000f00 */
[-C--:B-----5:R-:W-:Y:S04]  /*ace0*/  HMMA.16816.F32 R84, R140, R156.reuse, R84 ;  /* 0x0000009c8c54723c */ /* 0x0a0fe80000001854 */
[----:B------:R-:W3:Y:S04]  /*acf0*/  MUFU.EX2 R222, R182 ;  /* 0x000000b600de7308 */ /* 0x000ee80000000800 */
[C---:B------:R-:W-:Y:S06]  /*ad00*/  HMMA.16816.F32 R88, R144.reuse, R156, R88 ;  /* 0x0000009c9058723c */ /* 0x040fec0000001858 */
[----:B------:R4:W5:Y:S02]  /*ad10*/  MUFU.EX2 R220, R180 ;  /* 0x000000b400dc7308 */ /* 0x0009640000000800 */
[-C--:B------:R-:W-:Y:S08]  /*ad20*/  HMMA.16816.F32 R92, R144, R158.reuse, R92 ;  /* 0x0000009e905c723c */ /* 0x080ff0000000185c */
[C---:B------:R-:W-:Y:S01]  /*ad30*/  HMMA.16816.F32 R96, R140.reuse, R158, R96 ;  /* 0x0000009e8c60723c */ /* 0x040fe20000001860 */
[----:B------:R-:W2:Y:S01]  /*ad40*/  LDSM.16.MT88.4 R156, [R235+0x1000] ;  /* 0x00100000eb9c783b */ /* 0x000ea20000004200 */
[----:B------:R5:W-:Y:S02]  /*ad50*/  MUFU.EX2 R224, R188 ;  /* 0x000000bc00e07308 */ /* 0x000be40000000800 */
[----:B---3--:R-:W-:Y:S04]  /*ad60*/  F2FP.PACK_AB R208, R222, R223 ;  /* 0x000000dfded0723e */ /* 0x008fe800000000ff */
[-C--:B-1----:R-:W-:Y:S01]  /*ad70*/  HMMA.16816.F32 R100, R140, R148.reuse, R100 ;  /* 0x000000948c64723c */ /* 0x082fe20000001864 */
[----:B----4-:R-:W-:Y:S03]  /*ad80*/  LDSM.16.MT88.4 R180, [R235+0x1800] ;  /* 0x00180000ebb4783b */ /* 0x010fe60000004200 */
[----:B-----5:R-:W-:Y:S04]  /*ad90*/  F2FP.PACK_AB R210, R220, R221 ;  /* 0x000000dddcd2723e */ /* 0x020fe800000000ff */
[C---:B------:R-:W-:Y:S08]  /*ada0*/  HMMA.16816.F32 R104, R144.reuse, R148, R104 ;  /* 0x000000949068723c */ /* 0x040ff00000001868 */
[-C--:B------:R-:W-:Y:S01]  /*adb0*/  HMMA.16816.F32 R108, R144, R150.reuse, R108 ;  /* 0x00000096906c723c */ /* 0x080fe2000000186c */
[----:B------:R-:W-:Y:S07]  /*adc0*/  LDSM.16.MT88.4 R188, [R236+0x1800] ;  /* 0x00180000ecbc783b */ /* 0x000fee0000004200 */
[C---:B------:R-:W-:Y:S01]  /*add0*/  HMMA.16816.F32 R112, R140.reuse, R150, R112 ;  /* 0x000000968c70723c */ /* 0x040fe20000001870 */
[----:B------:R-:W1:Y:S07]  /*ade0*/  LDSM.16.MT88.4 R148, [R236+0x1000] ;  /* 0x00100000ec94783b */ /* 0x000e6e0000004200 */
[-C--:B--2---:R-:W-:Y:S08]  /*adf0*/  HMMA.16816.F32 R116, R140, R152.reuse, R116 ;  /* 0x000000988c74723c */ /* 0x084ff00000001874 */
[C---:B------:R-:W-:Y:S08]  /*ae00*/  HMMA.16816.F32 R120, R144.reuse, R152, R120 ;  /* 0x000000989078723c */ /* 0x040ff00000001878 */
[-C--:B------:R-:W-:Y:S07]  /*ae10*/  HMMA.16816.F32 R124, R144, R154.reuse, R124 ;  /* 0x0000009a907c723c */ /* 0x080fee000000187c */
[----:B------:R-:W-:Y:S01]  /*ae20*/  F2FP.PACK_AB R146, R160, R161 ;  /* 0x000000a1a092723e */ /* 0x000fe200000000ff */
[----:B------:R-:W-:Y:S01]  /*ae30*/  HMMA.16816.F32 R128, R140, R154, R128 ;  /* 0x0000009a8c80723c */ /* 0x000fe20000001880 */
[----:B------:R-:W2:Y:S03]  /*ae40*/  LDSM.16.MT88.4 R152, [R238+0x1000] ;  /* 0x00100000ee98783b */ /* 0x000ea60000004200 */
[----:B------:R-:W-:Y:S02]  /*ae50*/  F2FP.PACK_AB R144, R138, R139 ;  /* 0x0000008b8a90723e */ /* 0x000fe400000000ff */
[----:B------:R-:W-:Y:S01]  /*ae60*/  F2FP.PACK_AB R145, R186, R201 ;  /* 0x000000c9ba91723e */ /* 0x000fe200000000ff */
[----:B------:R3:W4:Y:S01]  /*ae70*/  MUFU.EX2 R139, R167 ;  /* 0x000000a7008b7308 */ /* 0x0007220000000800 */
[----:B------:R-:W-:Y:S01]  /*ae80*/  F2FP.PACK_AB R147, R174, R202 ;  /* 0x000000caae93723e */ /* 0x000fe200000000ff */
[----:B------:R-:W-:Y:S03]  /*ae90*/  LDSM.16.MT88.4 R160, [R235+0x3000] ;  /* 0x00300000eba0783b */ /* 0x000fe60000004200 */
[----:B------:R-:W-:Y:S02]  /*aea0*/  F2FP.PACK_AB R140, R187, R185 ;  /* 0x000000b9bb8c723e */ /* 0x000fe400000000ff */
[----:B------:R-:W-:Y:S01]  /*aeb0*/  F2FP.PACK_AB R142, R175, R173 ;  /* 0x000000adaf8e723e */ /* 0x000fe200000000ff */
[-C--:B------:R-:W-:Y:S02]  /*aec0*/  HMMA.16816.F32 R4, R144, R156.reuse, R4 ;  /* 0x0000009c9004723c */ /* 0x080fe40000001804 */
[----:B------:R5:W1:Y:S03]  /*aed0*/  MUFU.EX2 R138, R196 ;  /* 0x000000c4008a7308 */ /* 0x000a660000000800 */
[----:B------:R-:W-:Y:S02]  /*aee0*/  F2FP.PACK_AB R141, R230, R231 ;  /* 0x000000e7e68d723e */ /* 0x000fe400000000ff */
[----:B------:R-:W-:Y:S07]  /*aef0*/  F2FP.PACK_AB R143, R228, R229 ;  /* 0x000000e5e48f723e */ /* 0x000fee00000000ff */
[C---:B------:R-:W-:Y:S01]  /*af00*/  HMMA.16816.F32 R8, R140.reuse, R156, R8 ;  /* 0x0000009c8c08723c */ /* 0x040fe20000001808 */
[----:B---3--:R-:W-:Y:S03]  /*af10*/  LDSM.16.MT88.4 R164, [R236+0x3000] ;  /* 0x00300000eca4783b */ /* 0x008fe60000004200 */
[----:B----4-:R-:W-:Y:S04]  /*af20*/  FADD.FTZ R0, R139, R0 ;  /* 0x000000008b007221 */ /* 0x010fe80000010000 */
[-C--:B------:R-:W-:Y:S01]  /*af30*/  HMMA.16816.F32 R12, R140, R158.reuse, R12 ;  /* 0x0000009e8c0c723c */ /* 0x080fe2000000180c */
[----:B-----5:R-:W-:Y:S03]  /*af40*/  LDSM.16.MT88.4 R196, [R238+0x1800] ;  /* 0x00180000eec4783b */ /* 0x020fe60000004200 */
[----:B-1----:R-:W-:Y:S04]  /*af50*/  FADD.FTZ R0, R138, R0 ;  /* 0x000000008a007221 */ /* 0x002fe80000010000 */
[C---:B------:R-:W-:Y:S01]  /*af60*/  HMMA.16816.F32 R16, R144.reuse, R158, R16 ;  /* 0x0000009e9010723c */ /* 0x040fe20000001810 */
[----:B------:R-:W1:Y:S07]  /*af70*/  LDSM.16.MT88.4 R156, [R237+0x1000] ;  /* 0x00100000ed9c783b */ /* 0x000e6e0000004200 */
[-C--:B------:R-:W-:Y:S01]  /*af80*/  HMMA.16816.F32 R20, R144, R148.reuse, R20 ;  /* 0x000000949014723c */ /* 0x080fe20000001814 */
[----:B------:R3:W-:Y:S07]  /*af90*/  STL [R1+0x18], R0 ;  /* 0x0000180001007387 */ /* 0x0007ee0000100800 */
[C---:B------:R-:W-:Y:S08]  /*afa0*/  HMMA.16816.F32 R24, R140.reuse, R148, R24 ;  /* 0x000000948c18723c */ /* 0x040ff00000001818 */
[-C--:B------:R-:W-:Y:S08]  /*afb0*/  HMMA.16816.F32 R28, R140, R150.reuse, R28 ;  /* 0x000000968c1c723c */ /* 0x080ff0000000181c */
[C---:B------:R-:W-:Y:S01]  /*afc0*/  HMMA.16816.F32 R32, R144.reuse, R150, R32 ;  /* 0x000000969020723c */ /* 0x040fe20000001820 */
[----:B------:R-:W4:Y:S03]  /*afd0*/  LDSM.16.MT88.4 R148, [R238+0x3000] ;  /* 0x00300000ee94783b */ /* 0x000f260000004200 */
[----:B---3--:R-:W-:Y:S01]  /*afe0*/  FADD.FTZ R0, R170, R137 ;  /* 0x00000089aa007221 */ /* 0x008fe20000010000 */
[----:B------:R-:W-:Y:S03]  /*aff0*/  MOV R137, R173 ;  /* 0x000000ad00897202 */ /* 0x000fe60000000f00 */
[-C--:B--2---:R-:W-:Y:S04]  /*b000*/  HMMA.16816.F32 R36, R144, R152.reuse, R36 ;  /* 0x000000989024723c */ /* 0x084fe80000001824 */
[----:B------:R-:W-:Y:S01]  /*b010*/  FADD.FTZ R2, R215, R0 ;  /* 0x00000000d7027221 */ /* 0x000fe20000010000 */
[----:B------:R-:W-:Y:S01]  /*b020*/  MOV R0, R184 ;  /* 0x000000b800007202 */ /* 0x000fe20000000f00 */
[----:B------:R-:W-:Y:S02]  /*b030*/  LDSM.16.MT88.4 R212, [R235+0x3800] ;  /* 0x00380000ebd4783b */ /* 0x000fe40000004200 */
[C---:B------:R-:W-:Y:S04]  /*b040*/  HMMA.16816.F32 R40, R140.reuse, R152, R40 ;  /* 0x000000988c28723c */ /* 0x040fe80000001828 */
[----:B------:R-:W-:Y:S04]  /*b050*/  FADD.FTZ R0, R0, R3 ;  /* 0x0000000300007221 */ /* 0x000fe80000010000 */
[-C--:B------:R-:W-:Y:S08]  /*b060*/  HMMA.16816.F32 R44, R140, R154.reuse, R44 ;  /* 0x0000009a8c2c723c */ /* 0x080ff0000000182c */
[C---:B------:R-:W-:Y:S01]  /*b070*/  HMMA.16816.F32 R48, R144.reuse, R154, R48 ;  /* 0x0000009a9030723c */ /* 0x040fe20000001830 */
[----:B------:R-:W2:Y:S07]  /*b080*/  LDSM.16.MT88.4 R152, [R237+0x3000] ;  /* 0x00300000ed98783b */ /* 0x000eae0000004200 */
[-C--:B-1----:R-:W-:Y:S08]  /*b090*/  HMMA.16816.F32 R52, R144, R156.reuse, R52 ;  /* 0x0000009c9034723c */ /* 0x082ff00000001834 */
        /* <DEDUP_REMOVED lines=14> */
[C---:B------:R-:W-:Y:S08]  /*b180*/  HMMA.16816.F32 R112, R144.reuse, R150, R112 ;  /* 0x000000969070723c */ /* 0x040ff00000001870 */
[-C--:B--2---:R-:W-:Y:S08]  /*b190*/  HMMA.16816.F32 R116, R144, R152.reuse, R116 ;  /* 0x000000989074723c */ /* 0x084ff00000001874 */
[C---:B------:R-:W-:Y:S08]  /*b1a0*/  HMMA.16816.F32 R120, R140.reuse, R152, R120 ;  /* 0x000000988c78723c */ /* 0x040ff00000001878 */
[-C--:B------:R-:W-:Y:S07]  /*b1b0*/  HMMA.16816.F32 R124, R140, R154.reuse, R124 ;  /* 0x0000009a8c7c723c */ /* 0x080fee000000187c */
[----:B------:R-:W-:Y:S01]  /*b1c0*/  F2FP.PACK_AB R140, R168, R169 ;  /* 0x000000a9a88c723e */ /* 0x000fe200000000ff */
[----:B------:R-:W-:Y:S04]  /*b1d0*/  HMMA.16816.F32 R128, R144, R154, R128 ;  /* 0x0000009a9080723c */ /* 0x000fe80000001880 */
[----:B------:R-:W-:Y:S02]  /*b1e0*/  F2FP.PACK_AB R142, R138, R139 ;  /* 0x0000008b8a8e723e */ /* 0x000fe400000000ff */
[----:B------:R-:W-:Y:S02]  /*b1f0*/  F2FP.PACK_AB R141, R225, R227 ;  /* 0x000000e3e18d723e */ /* 0x000fe400000000ff */
[----:B------:R-:W-:Y:S04]  /*b200*/  F2FP.PACK_AB R143, R224, R226 ;  /* 0x000000e2e08f723e */ /* 0x000fe800000000ff */
[----:B------:R-:W-:Y:S02]  /*b210*/  MOV R138, R175 ;  /* 0x000000af008a7202 */ /* 0x000fe40000000f00 */
[----:B------:R-:W-:Y:S01]  /*b220*/  MOV R139, R174 ;  /* 0x000000ae008b7202 */ /* 0x000fe20000000f00 */
[-C--:B------:R-:W-:Y:S01]  /*b230*/  HMMA.16816.F32 R176, R140, R180.reuse, R4 ;  /* 0x000000b48cb0723c */ /* 0x080fe20000001804 */
[----:B------:R-:W1:Y:S07]  /*b240*/  LDSM.16.MT88.4 R4, [R236+0x3800] ;  /* 0x00380000ec04783b */ /* 0x000e6e0000004200 */
[C---:B------:R-:W-:Y:S01]  /*b250*/  HMMA.16816.F32 R172, R208.reuse, R180, R8 ;  /* 0x000000b4d0ac723c */ /* 0x040fe20000001808 */
[----:B------:R-:W2:Y:S07]  /*b260*/  LDSM.16.MT88.4 R8, [R238+0x3800] ;  /* 0x00380000ee08783b */ /* 0x000eae0000004200 */
[-C--:B------:R-:W-:Y:S01]  /*b270*/  HMMA.16816.F32 R168, R208, R182.reuse, R12 ;  /* 0x000000b6d0a8723c */ /* 0x080fe2000000180c */
[----:B------:R-:W3:Y:S07]  /*b280*/  LDSM.16.MT88.4 R12, [R237+0x3800] ;  /* 0x00380000ed0c783b */ /* 0x000eee0000004200 */
[C---:B------:R-:W-:Y:S07]  /*b290*/  HMMA.16816.F32 R180, R140.reuse, R182, R16 ;  /* 0x000000b68cb4723c */ /* 0x040fee0000001810 */
[----:B------:R-:W-:Y:S02]  /*b2a0*/  MOV R18, R187 ;  /* 0x000000bb00127202 */ /* 0x000fe40000000f00 */
[----:B------:R-:W-:Y:S03]  /*b2b0*/  MOV R17, R186 ;  /* 0x000000ba00117202 */ /* 0x000fe60000000f00 */
[----:B------:R-:W-:Y:S02]  /*b2c0*/  MOV R16, R185 ;  /* 0x000000b900107202 */ /* 0x000fe40000000f00 */
[-C--:B------:R-:W-:Y:S03]  /*b2d0*/  HMMA.16816.F32 R184, R140, R188.reuse, R20 ;  /* 0x000000bc8cb8723c */ /* 0x080fe60000001814 */
[----:B------:R-:W-:Y:S04]  /*b2e0*/  MOV R19, R202 ;  /* 0x000000ca00137202 */ /* 0x000fe80000000f00 */
[----:B------:R-:W-:Y:S01]  /*b2f0*/  MOV R23, R201 ;  /* 0x000000c900177202 */ /* 0x000fe20000000f00 */
        /* <DEDUP_REMOVED lines=8> */
[----:B------:R-:W-:Y:S01]  /*b380*/  MOV R27, R192 ;  /* 0x000000c0001b7202 */ /* 0x000fe20000000f00 */
[----:B------:R-:W-:Y:S02]  /*b390*/  FADD.FTZ R0, R23, R0 ;  /* 0x0000000017007221 */ /* 0x000fe40000010000 */
[----:B------:R-:W-:Y:S01]  /*b3a0*/  FADD.FTZ R3, R26, R132 ;  /* 0x000000841a037221 */ /* 0x000fe20000010000 */
[-C--:B------:R-:W-:Y:S04]  /*b3b0*/  HMMA.16816.F32 R192, R140, R196.reuse, R36 ;  /* 0x000000c48cc0723c */ /* 0x080fe80000001824 */
[----:B------:R-:W-:Y:S02]  /*b3c0*/  FADD.FTZ R0, R17, R0 ;  /* 0x0000000011007221 */ /* 0x000fe40000010000 */
[----:B------:R-:W-:Y:S02]  /*b3d0*/  FADD.FTZ R3, R21, R3 ;  /* 0x0000000315037221 */ /* 0x000fe40000010000 */
[C---:B------:R-:W-:Y:S04]  /*b3e0*/  HMMA.16816.F32 R156, R208.reuse, R196, R40 ;  /* 0x000000c4d09c723c */ /* 0x040fe80000001828 */
[----:B------:R-:W-:Y:S02]  /*b3f0*/  FADD.FTZ R0, R19, R0 ;  /* 0x0000000013007221 */ /* 0x000fe40000010000 */
        /* <DEDUP_REMOVED lines=17> */
[----:B------:R-:W-:Y:S04]  /*b510*/  FADD.FTZ R2, R231, R2 ;  /* 0x00000002e7027221 */ /* 0x000fe80000010000 */
[C---:B------:R-:W-:Y:S04]  /*b520*/  HMMA.16816.F32 R204, R140.reuse, R206, R64 ;  /* 0x000000ce8ccc723c */ /* 0x040fe80000001840 */
[----:B------:R-:W-:Y:S04]  /*b530*/  FADD.FTZ R2, R230, R2 ;  /* 0x00000002e6027221 */ /* 0x000fe80000010000 */
[-C--:B------:R-:W-:Y:S04]  /*b540*/  HMMA.16816.F32 R68, R140, R212.reuse, R68 ;  /* 0x000000d48c44723c */ /* 0x080fe80000001844 */
[----:B------:R-:W-:Y:S04]  /*b550*/  FADD.FTZ R2, R229, R2 ;  /* 0x00000002e5027221 */ /* 0x000fe80000010000 */
[C---:B------:R-:W-:Y:S04]  /*b560*/  HMMA.16816.F32 R72, R208.reuse, R212, R72 ;  /* 0x000000d4d048723c */ /* 0x040fe80000001848 */
[----:B------:R-:W-:Y:S04]  /*b570*/  FADD.FTZ R2, R228, R2 ;  /* 0x00000002e4027221 */ /* 0x000fe80000010000 */
[-C--:B------:R-:W-:Y:S04]  /*b580*/  HMMA.16816.F32 R76, R208, R214.reuse, R76 ;  /* 0x000000d6d04c723c */ /* 0x080fe8000000184c */
[----:B------:R-:W-:Y:S04]  /*b590*/  FADD.FTZ R2, R218, R2 ;  /* 0x00000002da027221 */ /* 0x000fe80000010000 */
[C---:B------:R-:W-:Y:S08]  /*b5a0*/  HMMA.16816.F32 R80, R140.reuse, R214, R80 ;  /* 0x000000d68c50723c */ /* 0x040ff00000001850 */
[-C--:B-1----:R-:W-:Y:S08]  /*b5b0*/  HMMA.16816.F32 R84, R140, R4.reuse, R84 ;  /* 0x000000048c54723c */ /* 0x082ff00000001854 */
[C---:B------:R-:W-:Y:S07]  /*b5c0*/  HMMA.16816.F32 R88, R208.reuse, R4, R88 ;  /* 0x00000004d058723c */ /* 0x040fee0000001858 */
[----:B------:R-:W-:Y:S01]  /*b5d0*/  FADD.FTZ R4, R225, R0 ;  /* 0x00000000e1047221 */ /* 0x000fe20000010000 */
[-C--:B------:R-:W-:Y:S04]  /*b5e0*/  HMMA.16816.F32 R92, R208, R6.reuse, R92 ;  /* 0x00000006d05c723c */ /* 0x080fe8000000185c */
[----:B------:R-:W-:Y:S02]  /*b5f0*/  FADD.FTZ R4, R226, R4 ;  /* 0x00000004e2047221 */ /* 0x000fe40000010000 */
[----:B------:R-:W-:Y:S02]  /*b600*/  FADD.FTZ R0, R222, R3 ;  /* 0x00000003de007221 */ /* 0x000fe40000010000 */
[C---:B------:R-:W-:Y:S01]  /*b610*/  HMMA.16816.F32 R96, R140.reuse, R6, R96 ;  /* 0x000000068c60723c */ /* 0x040fe20000001860 */
[----:B------:R-:W4:Y:S03]  /*b620*/  LDL R6, [R1+0x30] ;  /* 0x0000300001067983 */ /* 0x000f260000100800 */
[----:B------:R-:W-:Y:S01]  /*b630*/  FADD.FTZ R4, R224, R4 ;  /* 0x00000004e0047221 */ /* 0x000fe20000010000 */
[----:B------:R-:W5:Y:S01]  /*b640*/  LDL.LU R5, [R1+0x4] ;  /* 0x0000040001057983 */ /* 0x000f620000300800 */
[----:B------:R-:W-:Y:S02]  /*b650*/  FADD.FTZ R3, R219, R2 ;  /* 0x00000002db037221 */ /* 0x000fe40000010000 */
[-C--:B--2---:R-:W-:Y:S01]  /*b660*/  HMMA.16816.F32 R100, R140, R8.reuse, R100 ;  /* 0x000000088c64723c */ /* 0x084fe20000001864 */
[----:B------:R-:W-:Y:S03]  /*b670*/  STL [R1+0x14], R4 ;  /* 0x0000140401007387 */ /* 0x000fe60000100800 */
[----:B------:R-:W-:Y:S02]  /*b680*/  FADD.FTZ R2, R221, R0 ;  /* 0x00000000dd027221 */ /* 0x000fe40000010000 */
[----:B------:R-:W-:Y:S02]  /*b690*/  FADD.FTZ R0, R217, R3 ;  /* 0x00000003d9007221 */ /* 0x000fe40000010000 */
[C---:B------:R-:W-:Y:S04]  /*b6a0*/  HMMA.16816.F32 R104, R208.reuse, R8, R104 ;  /* 0x00000008d068723c */ /* 0x040fe80000001868 */
[----:B------:R-:W-:Y:S02]  /*b6b0*/  FADD.FTZ R2, R220, R2 ;  /* 0x00000002dc027221 */ /* 0x000fe40000010000 */
[----:B------:R-:W-:Y:S02]  /*b6c0*/  FADD.FTZ R0, R216, R0 ;  /* 0x00000000d8007221 */ /* 0x000fe40000010000 */
[-C--:B------:R-:W-:Y:S01]  /*b6d0*/  HMMA.16816.F32 R108, R208, R10.reuse, R108 ;  /* 0x0000000ad06c723c */ /* 0x080fe2000000186c */
[----:B------:R-:W-:Y:S07]  /*b6e0*/  STL [R1+0x20], R2 ;  /* 0x0000200201007387 */ /* 0x000fee0000100800 */
[C---:B------:R-:W-:Y:S08]  /*b6f0*/  HMMA.16816.F32 R112, R140.reuse, R10, R112 ;  /* 0x0000000a8c70723c */ /* 0x040ff00000001870 */
[-C--:B---3--:R-:W-:Y:S08]  /*b700*/  HMMA.16816.F32 R116, R140, R12.reuse, R116 ;  /* 0x0000000c8c74723c */ /* 0x088ff00000001874 */
[C---:B------:R-:W-:Y:S08]  /*b710*/  HMMA.16816.F32 R120, R208.reuse, R12, R120 ;  /* 0x0000000cd078723c */ /* 0x040ff00000001878 */
[-C--:B------:R-:W-:Y:S08]  /*b720*/  HMMA.16816.F32 R124, R208, R14.reuse, R124 ;  /* 0x0000000ed07c723c */ /* 0x080ff0000000187c */
[----:B------:R-:W-:Y:S07]  /*b730*/  HMMA.16816.F32 R128, R140, R14, R128 ;  /* 0x0000000e8c80723c */ /* 0x000fee0000001880 */
[----:B------:R-:W-:Y:S02]  /*b740*/  MOV R140, R133 ;  /* 0x00000085008c7202 */ /* 0x000fe40000000f00 */
[C---:B-----5:R-:W-:Y:S02]  /*b750*/  IADD3 R3, R5.reuse, -0x1, RZ ;  /* 0xffffffff05037810 */ /* 0x060fe40007ffe0ff */
[----:B----4-:R-:W-:Y:S03]  /*b760*/  ISETP.GT.AND P0, PT, R5, R6, PT ;  /* 0x000000060500720c */ /* 0x010fe60003f04270 */
[----:B------:R-:W-:Y:S04]  /*b770*/  STL [R1+0x4], R3 ;  /* 0x0000040301007387 */ /* 0x000fe80000100800 */
[----:B------:R1:W-:Y:S02]  /*b780*/  STL [R1+0x24], R0 ;  /* 0x0000240001007387 */ /* 0x0003e40000100800 */
[----:B-1----:R-:W-:Y:S05]  /*b790*/  MOV R0, R3 ;  /* 0x0000000300007202 */ /* 0x002fea0000000f00 */
[----:B------:R1:W-:Y:S02]  /*b7a0*/  STL [R1+0x4], R0 ;  /* 0x0000040001007387 */ /* 0x0003e40000100800 */
[----:B-1----:R-:W-:-:S05]  /*b7b0*/  @P0 BRA `(.L_x_3031) ;  /* 0xffffb23000000947 */ /* 0x002fca000383ffff */
.L_x_3020:
[----:B-1----:R-:W2:Y:S04]  /*b7c0*/  LDL R2, [R1+0x28] ;  /* 0x0000280001027983 */ /* 0x002ea80000100800 */
[----:B------:R-:W2:Y:S02]  /*b7d0*/  LDL R0, [R1+0x4] ;  /* 0x0000040001007983 */ /* 0x000ea40000100800 */
[----:B--2---:R-:W-:-:S13]  /*b7e0*/  ISETP.GE.AND P0, PT, R0, R2, PT ;  /* 0x000000020000720c */ /* 0x004fda0003f06270 */
[----:B------:R-:W-:Y:S05]  /*b7f0*/  @!P0 BRA `(.L_x_3032) ;  /* 0x0000424000008947 */ /* 0x000fea0003800000 */
[----:B------:R-:W-:Y:S01]  /*b800*/  IMAD.MOV.U32 R138, RZ, RZ, R135 ;  /* 0x000000ffff8a7224 */ /* 0x000fe200078e0087 */
[----:B------:R-:W-:Y:S01]  /*b810*/  MOV R140, R133 ;  /* 0x00000085008c7202 */ /* 0x000fe20000000f00 */
[----:B------:R-:W-:Y:S01]  /*b820*/  IMAD.MOV.U32 R137, RZ, RZ, R136 ;  /* 0x000000ffff897224 */ /* 0x000fe200078e0088 */
[----:B------:R-:W-:Y:S02]  /*b830*/  MOV R139, R134 ;  /* 0x00000086008b7202 */ /* 0x000fe40000000f00 */
.L_x_3039:
[----:B------:R-:W2:Y:S01]  /*b840*/  LDL R4, [R1+0x8] ;  /* 0x0000080001047983 */ /* 0x000ea20000100800 */
[----:B------:R-:W-:Y:S04]  /*b850*/  DEPBAR.LE SB0, 0x0 ;  /* 0x000080000000791a */ /* 0x000fe80000000000 */
[----:B------:R-:W3:Y:S01]  /*b860*/  LDL R12, [R1] ;  /* 0x00000000010c7983 */ /* 0x000ee20000100800 */
[----:B------:R-:W-:Y:S03]  /*b870*/  WARPSYNC 0xffffffff ;  /* 0xffffffff00007948 */ /* 0x000fe60003800000 */
[----:B------:R-:W4:Y:S04]  /*b880*/  LDL.64 R10, [R1+0x50] ;  /* 0x00005000010a7983 */ /* 0x000f280000100a00 */
[----:B------:R-:W5:Y:S04]  /*b890*/  LDL R9, [R1+0x5c] ;  /* 0x00005c0001097983 */ /* 0x000f680000100800 */
[----:B------:R-:W4:Y:S04]  /*b8a0*/  LDL R8, [R1+0xf4] ;  /* 0x0000f40001087983 */ /* 0x000f280000100800 */
[----:B------:R-:W4:Y:S04]  /*b8b0*/  LDL R7, [R1+0x1c] ;  /* 0x00001c0001077983 */ /* 0x000f280000100800 */
[----:B------:R-:W5:Y:S04]  /*b8c0*/  LDL R6, [R1+0xf8] ;  /* 0x0000f80001067983 */ /* 0x000f680000100800 */
        /* <DEDUP_REMOVED lines=14> */
[----:B--2---:R-:W-:Y:S01]  /*b9b0*/  IMAD.WIDE.U32 R2, R4, c[0x0][0x208], RZ ;  /* 0x0000820004027a25 */ /* 0x004fe200078e00ff */
[----:B------:R-:W-:Y:S05]  /*b9c0*/  SHF.R.S32.HI R0, RZ, 0x1f, R4 ;  /* 0x0000001fff007819 */ /* 0x000fea0000011404 */
[----:B------:R-:W-:Y:S04]  /*b9d0*/  IMAD R0, R0, c[0x0][0x208], RZ ;  /* 0x0000820000007a24 */ /* 0x000fe800078e02ff */
[----:B------:R-:W-:Y:S01]  /*b9e0*/  IMAD R0, R4, c[0x0][0x20c], R0 ;  /* 0x0000830004007a24 */ /* 0x000fe200078e0200 */
[----:B---3--:R-:W-:Y:S03]  /*b9f0*/  SHF.R.S32.HI R4, RZ, 0x1f, R12 ;  /* 0x0000001fff047819 */ /* 0x008fe6000001140c */
[----:B------:R-:W-:Y:S02]  /*ba00*/  IMAD.IADD R3, R3, 0x1, R0 ;  /* 0x0000000103037824 */ /* 0x000fe400078e0200 */
[----:B------:R-:W-:Y:S02]  /*ba10*/  IMAD R4, R4, c[0x0][0x218], RZ ;  /* 0x0000860004047a24 */ /* 0x000fe400078e02ff */
[C---:B------:R-:W-:Y:S01]  /*ba20*/  IMAD.WIDE.U32 R2, R12.reuse, c[0x0][0x218], R2 ;  /* 0x000086000c027a25 */ /* 0x040fe200078e0002 */
[C---:B----4-:R-:W-:Y:S03]  /*ba30*/  SHF.L.U64.HI R52, R7.reuse, 0x1, R8 ;  /* 0x0000000107347819 */ /* 0x050fe60000010208 */
[----:B------:R-:W-:Y:S01]  /*ba40*/  IMAD R4, R12, c[0x0][0x21c], R4 ;  /* 0x000087000c047a24 */ /* 0x000fe200078e0204 */
[----:B------:R-:W-:Y:S02]  /*ba50*/  IADD3 R36, P0, R10, R2, RZ ;  /* 0x000000020a247210 */ /* 0x000fe40007f1e0ff */
[----:B------:R-:W-:Y:S02]  /*ba60*/  SHF.L.U32 R57, R7, 0x1, RZ ;  /* 0x0000000107397819 */ /* 0x000fe400000006ff */
[----:B-----5:R-:W-:Y:S02]  /*ba70*/  IADD3.X R4, R9, R3, R4, P0, !PT ;  /* 0x0000000309047210 */ /* 0x020fe400007fe404 */
[C---:B------:R-:W-:Y:S01]  /*ba80*/  LEA R0, P0, R36.reuse, c[0x0][0x1f8], 0x1 ;  /* 0x00007e0024007a11 */ /* 0x040fe200078008ff */
[C---:B------:R-:W-:Y:S01]  /*ba90*/  IMAD.SHL.U32 R55, R5.reuse, 0x2, RZ ;  /* 0x0000000205377824 */ /* 0x040fe200078e00ff */
[----:B------:R-:W-:Y:S02]  /*baa0*/  SHF.L.U64.HI R44, R5, 0x1, R6 ;  /* 0x00000001052c7819 */ /* 0x000fe40000010206 */
[----:B------:R-:W-:Y:S01]  /*bab0*/  LEA.HI.X R36, R36, c[0x0][0x1fc], R4, 0x1, P0 ;  /* 0x00007f0024247a11 */ /* 0x000fe200000f0c04 */
[----:B------:R-:W-:-:S06]  /*bac0*/  BRA.DIV ~URZ, `(.L_x_3033) ;  /* 0x0000a1527f007947 */ /* 0x000fcc000b800000 */
[----:B-1----:R1:W2:Y:S02]  /*bad0*/  SHFL.IDX PT, R28, R36, RZ, 0x181f ;  /* 0x00181fff241c7589 */ /* 0x0022a400000e0000 */
.L_x_3080:
[-C--:B------:R-:W-:Y:S01]  /*bae0*/  HMMA.16816.F32 R4, R64, R16.reuse, RZ ;  /* 0x000000104004723c */ /* 0x080fe200000018ff */
[----:B------:R-:W3:Y:S01]  /*baf0*/  LDL R136, [R1+0xc] ;  /* 0x00000c0001887983 */ /* 0x000ee20000100800 */
[----:B------:R-:W-:Y:S03]  /*bb00*/  BSSY B0, `(.L_x_3034) ;  /* 0x0000131000007945 */ /* 0x000fe60003800000 */
[----:B------:R-:W4:Y:S03]  /*bb10*/  LDL R142, [R1+0x1c] ;  /* 0x00001c00018e7983 */ /* 0x000f260000100800 */
[C---:B------:R-:W-:Y:S01]  /*bb20*/  HMMA.16816.F32 R8, R60.reuse, R16, RZ ;  /* 0x000000103c08723c */ /* 0x040fe200000018ff */
[----:B------:R-:W5:Y:S07]  /*bb30*/  SHFL.IDX PT, R3, R0, RZ, 0x181f ;  /* 0x00181fff00037589 */ /* 0x000f6e00000e0000 */
[-C--:B------:R-:W-:Y:S01]  /*bb40*/  HMMA.16816.F32 R12, R60, R18.reuse, RZ ;  /* 0x000000123c0c723c */ /* 0x080fe200000018ff */
[----:B------:R-:W1:Y:S07]  /*bb50*/  SHFL.IDX PT, R40, R0, 0x1, 0x181f ;  /* 0x00381f0000287f89 */ /* 0x000e6e00000e0000 */
[C---:B------:R-:W-:Y:S01]  /*bb60*/  HMMA.16816.F32 R16, R64.reuse, R18, RZ ;  /* 0x000000124010723c */ /* 0x040fe200000018ff */
[----:B------:R-:W2:Y:S07]  /*bb70*/  SHFL.IDX PT, R37, R36, 0x1, 0x181f ;  /* 0x00381f0024257f89 */ /* 0x000eae00000e0000 */
[-C--:B------:R-:W-:Y:S01]  /*bb80*/  HMMA.16816.F32 R20, R64, R32.reuse, RZ ;  /* 0x000000204014723c */ /* 0x080fe200000018ff */
[----:B------:R-:W1:Y:S07]  /*bb90*/  SHFL.IDX PT, R45, R0, 0x2, 0x181f ;  /* 0x00581f00002d7f89 */ /* 0x000e6e00000e0000 */
[C---:B------:R-:W-:Y:S01]  /*bba0*/  HMMA.16816.F32 R24, R60.reuse, R32, RZ ;  /* 0x000000203c18723c */ /* 0x040fe200000018ff */
[----:B------:R-:W1:Y:S08]  /*bbb0*/  SHFL.IDX PT, R46, R36, 0x2, 0x181f ;  /* 0x00581f00242e7f89 */ /* 0x000e7000000e0000 */
[----:B------:R-:W2:Y:S08]  /*bbc0*/  SHFL.IDX PT, R0, R0, 0x3, 0x181f ;  /* 0x00781f0000007f89 */ /* 0x000eb000000e0000 */
[----:B------:R3:W3:Y:S08]  /*bbd0*/  SHFL.IDX PT, R53, R36, 0x3, 0x181f ;  /* 0x00781f0024357f89 */ /* 0x0006f000000e0000 */
[----:B------:R-:W4:Y:S01]  /*bbe0*/  LDL R143, [R1+0x28] ;  /* 0x00002800018f7983 */ /* 0x000f220000100800 */
[C---:B-----5:R-:W-:Y:S02]  /*bbf0*/  IADD3 R2, P4, R3.reuse, R55, RZ ;  /* 0x0000003703027210 */ /* 0x060fe40007f9e0ff */
[----:B------:R-:W-:Y:S03]  /*bc00*/  IADD3 R38, P5, R3, R57, RZ ;  /* 0x0000003903267210 */ /* 0x000fe60007fbe0ff */
[----:B--2---:R-:W-:Y:S01]  /*bc10*/  IMAD.X R3, R28, 0x1, R44, P4 ;  /* 0x000000011c037824 */ /* 0x004fe200020e062c */
[----:B-1----:R-:W-:Y:S01]  /*bc20*/  IADD3 R42, P4, R40, R55, RZ ;  /* 0x00000037282a7210 */ /* 0x002fe20007f9e0ff */
[----:B------:R-:W-:Y:S01]  /*bc30*/  IMAD.X R39, R28, 0x1, R52, P5 ;  /* 0x000000011c277824 */ /* 0x000fe200028e0634 */
[----:B------:R-:W-:Y:S01]  /*bc40*/  IADD3 R40, P5, R40, R57, RZ ;  /* 0x0000003928287210 */ /* 0x000fe20007fbe0ff */
[-C--:B------:R-:W-:Y:S02]  /*bc50*/  HMMA.16816.F32 R28, R60, R34.reuse, RZ ;  /* 0x000000223c1c723c */ /* 0x080fe400000018ff */
[C---:B------:R-:W-:Y:S02]  /*bc60*/  IMAD.X R43, R37.reuse, 0x1, R44, P4 ;  /* 0x00000001252b7824 */ /* 0x040fe400020e062c */
[----:B------:R-:W-:Y:S04]  /*bc70*/  IMAD.X R41, R37, 0x1, R52, P5 ;  /* 0x0000000125297824 */ /* 0x000fe800028e0634 */
[C---:B------:R-:W-:Y:S02]  /*bc80*/  HMMA.16816.F32 R32, R64.reuse, R34, RZ ;  /* 0x000000224020723c */ /* 0x040fe400000018ff */
[----:B---3--:R-:W-:Y:S02]  /*bc90*/  ISETP.GE.AND P2, PT, R136, c[0x0][0x1d4], PT ;  /* 0x0000750088007a0c */ /* 0x008fe40003f46270 */
[----:B----4-:R-:W-:Y:S02]  /*bca0*/  ISETP.GE.AND P0, PT, R142, c[0x0][0x1d4], PT ;  /* 0x000075008e007a0c */ /* 0x010fe40003f06270 */
[----:B------:R-:W-:Y:S02]  /*bcb0*/  SEL R141, RZ, 0x10, P2 ;  /* 0x00000010ff8d7807 */ /* 0x000fe40001000000 */
[----:B------:R-:W-:Y:S04]  /*bcc0*/  SEL R56, RZ, 0x10, P0 ;  /* 0x00000010ff387807 */ /* 0x000fe80000000000 */
[C---:B------:R-:W-:Y:S02]  /*bcd0*/  IADD3 R54, -R141.reuse, 0x10, RZ ;  /* 0x000000108d367810 */ /* 0x040fe40007ffe1ff */
[----:B------:R-:W-:Y:S01]  /*bce0*/  ISETP.NE.U32.AND P6, PT, R141, RZ, PT ;  /* 0x000000ff8d00720c */ /* 0x000fe20003fc5070 */
[----:B------:R1:W-:Y:S01]  /*bcf0*/  LDGSTS.E.BYPASS.LTC128B.128 [R252+0x100], [R2.64], !P2 ;  /* 0x0010000002fc7fae */ /* 0x0003e2000d101d48 */
[----:B------:R-:W-:Y:S02]  /*bd00*/  LOP3.LUT R54, R54, 0xf, RZ, 0xc0, !PT ;  /* 0x0000000f36367812 */ /* 0x000fe400078ec0ff */
[C---:B------:R-:W-:Y:S02]  /*bd10*/  ISETP.NE.U32.AND P5, PT, R56.reuse, RZ, PT ;  /* 0x000000ff3800720c */ /* 0x040fe40003fa5070 */
[----:B------:R-:W-:Y:S03]  /*bd20*/  IADD3 R56, -R56, 0x10, RZ ;  /* 0x0000001038387810 */ /* 0x000fe60007ffe1ff */
[----:B------:R2:W-:Y:S01]  /*bd30*/  LDGSTS.E.BYPASS.LTC128B.128 [R252+0x2100], [R38.64], !P0 ;  /* 0x0210000026fc7fae */ /* 0x0005e2000c101d48 */
[----:B------:R-:W-:Y:S07]  /*bd40*/  LOP3.LUT R56, R56, 0xf, RZ, 0xc0, !PT ;  /* 0x0000000f38387812 */ /* 0x000fee00078ec0ff */
[----:B------:R3:W-:Y:S08]  /*bd50*/  LDGSTS.E.BYPASS.LTC128B.128 [R252+0x900], [R42.64], !P2 ;  /* 0x009000002afc7fae */ /* 0x0007f0000d101d48 */
[----:B------:R3:W-:Y:S01]  /*bd60*/  LDGSTS.E.BYPASS.LTC128B.128 [R252+0x2900], [R40.64], !P0 ;  /* 0x0290000028fc7fae */ /* 0x0007e2000c101d48 */
[C---:B-1----:R-:W-:Y:S05]  /*bd70*/  IADD3 R2, P4, R45.reuse, R55, RZ ;  /* 0x000000372d027210 */ /* 0x042fea0007f9e0ff */
[C---:B------:R-:W-:Y:S01]  /*bd80*/  IMAD.X R3, R46.reuse, 0x1, R44, P4 ;  /* 0x000000012e037824 */ /* 0x040fe200020e062c */
[-C--:B--2---:R-:W-:Y:S04]  /*bd90*/  HMMA.16816.F32 R36, R64, R48.reuse, RZ ;  /* 0x000000304024723c */ /* 0x084fe800000018ff */
[----:B------:R1:W-:Y:S04]  /*bda0*/  LDGSTS.E.BYPASS.LTC128B.128 [R252+0x1100], [R2.64], !P2 ;  /* 0x0110000002fc7fae */ /* 0x0003e8000d101d48 */
[C---:B---3--:R-:W-:Y:S04]  /*bdb0*/  HMMA.16816.F32 R40, R60.reuse, R48, RZ ;  /* 0x000000303c28723c */ /* 0x048fe800000018ff */
[----:B-1----:R-:W-:Y:S05]  /*bdc0*/  IADD3 R2, P2, R45, R57, RZ ;  /* 0x000000392d027210 */ /* 0x002fea0007f5e0ff */
[----:B------:R-:W-:Y:S03]  /*bdd0*/  IMAD.X R3, R46, 0x1, R52, P2 ;  /* 0x000000012e037824 */ /* 0x000fe600010e0634 */
[-C--:B------:R-:W-:Y:S02]  /*bde0*/  IADD3 R54, P4, P2, R54, R0.reuse, R55 ;  /* 0x0000000036367210 */ /* 0x080fe40007a9e037 */
[----:B------:R1:W-:Y:S02]  /*bdf0*/  LDGSTS.E.BYPASS.LTC128B.128 [R252+0x3100], [R2.64], !P0 ;  /* 0x0310000002fc7fae */ /* 0x0003e4000c101d48 */
[-C--:B------:R-:W-:Y:S02]  /*be00*/  IADD3.X R55, RZ, R53.reuse, R44, P4, P2 ;  /* 0x00000035ff377210 */ /* 0x080fe400027e442c */
[-C--:B------:R-:W-:Y:S01]  /*be10*/  HMMA.16816.F32 R44, R60, R50.reuse, RZ ;  /* 0x000000323c2c723c */ /* 0x080fe200000018ff */
[----:B------:R-:W-:Y:S03]  /*be20*/  IADD3 R56, P4, P2, R56, R0, R57 ;  /* 0x0000000038387210 */ /* 0x000fe60007a9e039 */
[----:B------:R2:W-:Y:S01]  /*be30*/  LDGSTS.E.BYPASS.LTC128B.128.ZFILL [R252+0x1900], [R54.64], P6 ;  /* 0x0190000036fc7fae */ /* 0x0005e2000b141d48 */
[----:B------:R-:W-:Y:S03]  /*be40*/  IADD3.X R57, RZ, R53, R52, P4, P2 ;  /* 0x00000035ff397210 */ /* 0x000fe600027e4434 */
[C---:B------:R-:W-:Y:S04]  /*be50*/  HMMA.16816.F32 R48, R64.reuse, R50, RZ ;  /* 0x000000324030723c */ /* 0x040fe800000018ff */
[----:B------:R3:W-:Y:S08]  /*be60*/  LDGSTS.E.BYPASS.LTC128B.128.ZFILL [R252+0x3900], [R56.64], P5 ;  /* 0x0390000038fc7fae */ /* 0x0007f0000a941d48 */
[----:B------:R-:W0:Y:S08]  /*be70*/  LDGDEPBAR ;  /* 0x00000000000079af */ /* 0x000e300000000000 */
[----:B-1----:R-:W4:Y:S01]  /*be80*/  LDL R3, [R1+0x4] ;  /* 0x0000040001037983 */ /* 0x002f220000100800 */
[-C--:B--2---:R-:W-:Y:S08]  /*be90*/  HMMA.16816.F32 R52, R64, R132.reuse, RZ ;  /* 0x000000844034723c */ /* 0x084ff000000018ff */
[C---:B---3--:R-:W-:Y:S08]  /*bea0*/  HMMA.16816.F32 R56, R60.reuse, R132, RZ ;  /* 0x000000843c38723c */ /* 0x048ff000000018ff */
        /* <DEDUP_REMOVED lines=28> */
[----:B------:R-:W-:Y:S07]  /*c070*/  LDSM.16.M88.4 R212, [R233+-0x2000] ;  /* 0xffe00000e9d4783b */ /* 0x000fee0000000200 */
[-C--:B---3--:R-:W-:Y:S08]  /*c080*/  HMMA.16816.F32 R20, R132, R208.reuse, R20 ;  /* 0x000000d08414723c */ /* 0x088ff00000001814 */
        /* <DEDUP_REMOVED lines=17> */
[C---:B--2---:R-:W-:Y:S04]  /*c1a0*/  HMMA.16816.F32 R8, R216.reuse, R212, R8 ;  /* 0x000000d4d808723c */ /* 0x044fe80000001808 */
[----:B----4-:R-:W-:Y:S04]  /*c1b0*/  ISETP.GT.AND P2, PT, R3, R143, PT ;  /* 0x0000008f0300720c */ /* 0x010fe80003f44270 */
        /* <DEDUP_REMOVED lines=106> */
[----:B------:R-:W2:Y:S01]  /*c860*/  LDL R2, [R1+0x48] ;  /* 0x0000480001027983 */ /* 0x000ea20000100800 */
[----:B------:R-:W-:Y:S02]  /*c870*/  IMAD.MOV.U32 R208, RZ, RZ, RZ ;  /* 0x000000ffffd07224 */ /* 0x000fe400078e00ff */
[----:B------:R-:W-:Y:S01]  /*c880*/  IMAD.SHL.U32 R211, R142, 0x2, RZ ;  /* 0x000000028ed37824 */ /* 0x000fe200078e00ff */
[----:B------:R-:W3:Y:S01]  /*c890*/  LDL.64 R212, [R1+0x40] ;  /* 0x0000400001d47983 */ /* 0x000ee20000100a00 */
[----:B------:R-:W-:Y:S03]  /*c8a0*/  IMAD.SHL.U32 R210, R136, 0x2, RZ ;  /* 0x0000000288d27824 */ /* 0x000fe600078e00ff */
[----:B------:R-:W4:Y:S04]  /*c8b0*/  LDL R231, [R1+0x58] ;  /* 0x0000580001e77983 */ /* 0x000f280000100800 */
[----:B------:R-:W1:Y:S04]  /*c8c0*/  S2R R143, SR_TID.X ;  /* 0x00000000008f7919 */ /* 0x000e680000002100 */
[----:B------:R-:W5:Y:S04]  /*c8d0*/  LDL.64 R228, [R1+0x38] ;  /* 0x0000380001e47983 */ /* 0x000f680000100a00 */
[----:B------:R-:W4:Y:S04]  /*c8e0*/  LDL R134, [R1+0xf4] ;  /* 0x0000f40001867983 */ /* 0x000f280000100800 */
        /* <DEDUP_REMOVED lines=15> */
[----:B---3--:R-:W-:Y:S02]  /*c9e0*/  @!P1 IADD3 R3, P2, R0, R212, RZ ;  /* 0x000000d400039210 */ /* 0x008fe40007f5e0ff */
[----:B----4-:R-:W-:Y:S02]  /*c9f0*/  SHF.L.U64.HI R134, R142, 0x1, R134 ;  /* 0x000000018e867819 */ /* 0x010fe40000010286 */
        /* <DEDUP_REMOVED lines=8> */
[----:B------:R-:W-:Y:S01]  /*ca80*/  IMAD R0, R0, c[0x0][0x1e0], RZ ;  /* 0x0000780000007a24 */ /* 0x000fe200078e02ff */
[----:B------:R1:W-:Y:S03]  /*ca90*/  STL [R1+0x8], R209 ;  /* 0x000008d101007387 */ /* 0x0003e60000100800 */
[----:B------:R-:W-:Y:S04]  /*caa0*/  IMAD R0, R209, c[0x0][0x1e4], R0 ;  /* 0x00007900d1007a24 */ /* 0x000fe800078e0200 */
[----:B------:R-:W-:Y:S01]  /*cab0*/  IMAD.IADD R3, R3, 0x1, R0 ;  /* 0x0000000103037824 */ /* 0x000fe200078e0200 */
[----:B-----5:R-:W-:Y:S02]  /*cac0*/  SHF.L.U64.HI R133, R136, 0x1, R135 ;  /* 0x0000000188857819 */ /* 0x020fe40000010287 */
[----:B--2---:R-:W-:Y:S01]  /*cad0*/  SHF.R.S32.HI R132, RZ, 0x1f, R208 ;  /* 0x0000001fff847819 */ /* 0x004fe200000114d0 */
[----:B------:R1:W-:Y:S01]  /*cae0*/  STL [R1], R208 ;  /* 0x000000d001007387 */ /* 0x0003e20000100800 */
        /* <DEDUP_REMOVED lines=9> */
.L_x_3081:
[----:B------:R-:W-:-:S05]  /*cb80*/  BRA.DIV ~URZ, `(.L_x_3037) ;  /* 0x000091727f007947 */ /* 0x000fca000b800000 */
[----:B------:R-:W4:Y:S01]  /*cb90*/  SHFL.IDX PT, R142, R132, RZ, 0x181f ;  /* 0x00181fff848e7589 */ /* 0x000f2200000e0000 */
[C---:B------:R-:W-:Y:S02]  /*cba0*/  IADD3 R2, -R141.reuse, 0x10, RZ ;  /* 0x000000108d027810 */ /* 0x040fe40007ffe1ff */
[----:B------:R-:W-:Y:S01]  /*cbb0*/  ISETP.NE.U32.AND P2, PT, R141, RZ, PT ;  /* 0x000000ff8d00720c */ /* 0x000fe20003f45070 */
[----:B------:R-:W5:Y:S01]  /*cbc0*/  SHFL.IDX PT, R3, R132, 0x1, 0x181f ;  /* 0x00381f0084037f89 */ /* 0x000f6200000e0000 */
[----:B------:R-:W-:Y:S03]  /*cbd0*/  LOP3.LUT R2, R2, 0xf, RZ, 0xc0, !PT ;  /* 0x0000000f02027812 */ /* 0x000fe600078ec0ff */
[----:B------:R-:W-:Y:S01]  /*cbe0*/  SHFL.IDX PT, R136, R0, 0x2, 0x181f ;  /* 0x00581f0000887f89 */ /* 0x000fe200000e0000 */
[----:B-1--4-:R-:W-:Y:S04]  /*cbf0*/  IADD3 R208, P5, P4, R2, R142, R210 ;  /* 0x0000008e02d07210 */ /* 0x012fe80007cbe0d2 */
[--C-:B---3--:R-:W-:Y:S02]  /*cc00*/  IADD3.X R209, RZ, R135, R133.reuse, P5, P4 ;  /* 0x00000087ffd17210 */ /* 0x108fe40002fe8485 */
[----:B------:R-:W-:Y:S03]  /*cc10*/  IADD3 R142, P4, R142, R211, RZ ;  /* 0x000000d38e8e7210 */ /* 0x000fe60007f9e0ff */
[----:B------:R1:W-:Y:S02]  /*cc20*/  LDGSTS.E.BYPASS.LTC128B.128.ZFILL [R252+0x4100], [R208.64], P2 ;  /* 0x04100000d0fc7fae */ /* 0x0003e40009141d48 */
[----:B------:R-:W-:Y:S02]  /*cc30*/  IMAD.X R143, R135, 0x1, R134, P4 ;  /* 0x00000001878f7824 */ /* 0x000fe400020e0686 */
[----:B------:R-:W3:Y:S04]  /*cc40*/  SHFL.IDX PT, R135, R0, 0x1, 0x181f ;  /* 0x00381f0000877f89 */ /* 0x000ee800000e0000 */
[----:B------:R5:W-:Y:S04]  /*cc50*/  LDGSTS.E.BYPASS.LTC128B.128 [R252+0x6100], [R142.64], !P0 ;  /* 0x061000008efc7fae */ /* 0x000be8000c101d48 */
[----:B--2---:R-:W-:Y:S01]  /*cc60*/  SHFL.IDX PT, R0, R0, 0x3, 0x181f ;  /* 0x00781f0000007f89 */ /* 0x004fe200000e0000 */
[C---:B-----5:R-:W-:Y:S04]  /*cc70*/  IADD3 R142, P5, P4, R2.reuse, R3, R210 ;  /* 0x00000003028e7210 */ /* 0x060fe80007cbe0d2 */
[--C-:B---3--:R-:W-:Y:S05]  /*cc80*/  IADD3.X R143, RZ, R135, R133.reuse, P5, P4 ;  /* 0x00000087ff8f7210 */ /* 0x108fea0002fe8485 */
[----:B------:R2:W-:Y:S02]  /*cc90*/  LDGSTS.E.BYPASS.LTC128B.128.ZFILL [R252+0x4900], [R142.64], P2 ;  /* 0x049000008efc7fae */ /* 0x0005e40009141d48 */
[----:B--2---:R-:W-:Y:S05]  /*cca0*/  IADD3 R142, P4, R3, R211, RZ ;  /* 0x000000d3038e7210 */ /* 0x004fea0007f9e0ff */
[----:B------:R-:W-:Y:S02]  /*ccb0*/  IMAD.X R143, R135, 0x1, R134, P4 ;  /* 0x00000001878f7824 */ /* 0x000fe400020e0686 */
[----:B------:R-:W2:Y:S04]  /*ccc0*/  SHFL.IDX PT, R135, R132, 0x2, 0x181f ;  /* 0x00581f0084877f89 */ /* 0x000ea800000e0000 */
[----:B------:R1:W-:Y:S04]  /*ccd0*/  LDGSTS.E.BYPASS.LTC128B.128 [R252+0x6900], [R142.64], !P0 ;  /* 0x069000008efc7fae */ /* 0x0003e8000c101d48 */
[----:B------:R-:W3:Y:S01]  /*cce0*/  SHFL.IDX PT, R132, R132, 0x3, 0x181f ;  /* 0x00781f0084847f89 */ /* 0x000ee200000e0000 */
[----:B--2---:R-:W-:Y:S04]  /*ccf0*/  IADD3 R2, P5, P4, R2, R135, R210 ;  /* 0x0000008702027210 */ /* 0x004fe80007cbe0d2 */
[----:B------:R-:W-:Y:S05]  /*cd00*/  IADD3.X R3, RZ, R136, R133, P5, P4 ;  /* 0x00000088ff037210 */ /* 0x000fea0002fe8485 */
[----:B------:R2:W-:Y:S02]  /*cd10*/  LDGSTS.E.BYPASS.LTC128B.128.ZFILL [R252+0x5100], [R2.64], P2 ;  /* 0x0510000002fc7fae */ /* 0x0005e40009141d48 */
[----:B--2---:R-:W-:Y:S05]  /*cd20*/  IADD3 R2, P2, R135, R211, RZ ;  /* 0x000000d387027210 */ /* 0x004fea0007f5e0ff */
[----:B------:R-:W-:Y:S05]  /*cd30*/  IMAD.X R3, R136, 0x1, R134, P2 ;  /* 0x0000000188037824 */ /* 0x000fea00010e0686 */
[----:B------:R1:W-:Y:S03]  /*cd40*/  LDGSTS.E.BYPASS.LTC128B.128 [R252+0x7100], [R2.64], !P0 ;  /* 0x0710000002fc7fae */ /* 0x0003e6000c101d48 */
.L_x_3082:
[C---:B-1-3--:R-:W-:Y:S02]  /*cd50*/  IADD3 R2, -R141.reuse, 0x10, RZ ;  /* 0x000000108d027810 */ /* 0x04afe40007ffe1ff */
        /* <DEDUP_REMOVED lines=11> */
.L_x_3035:
[----:B------:R-:W-:Y:S05]  /*ce10*/  BSYNC B0 ;  /* 0x0000000000007941 */ /* 0x000fea0003800000 */
.L_x_3034:
        /* <DEDUP_REMOVED lines=67> */
[----:B-1----:R-:W-:Y:S02]  /*d250*/  FMNMX.FTZ R132, R132, R0, !PT ;  /* 0x0000000084847209 */ /* 0x002fe40007810000 */
[----:B------:R-:W1:Y:S04]  /*d260*/  SHFL.BFLY PT, R0, R135, 0x2, 0x1f ;  /* 0x0c401f0087007f89 */ /* 0x000e6800000e0000 */
[----:B------:R-:W2:Y:S01]  /*d270*/  SHFL.BFLY PT, R136, R132, 0x1, 0x1f ;  /* 0x0c201f0084887f89 */ /* 0x000ea200000e0000 */
[----:B-1----:R-:W-:Y:S02]  /*d280*/  FMNMX.FTZ R135, R135, R0, !PT ;  /* 0x0000000087877209 */ /* 0x002fe40007810000 */
[----:B--2---:R-:W-:Y:S03]  /*d290*/  FMNMX.FTZ R136, R132, R136, !PT ;  /* 0x0000008884887209 */ /* 0x004fe60007810000 */
[----:B------:R-:W1:Y:S04]  /*d2a0*/  SHFL.BFLY PT, R0, R135, 0x1, 0x1f ;  /* 0x0c201f0087007f89 */ /* 0x000e6800000e0000 */
[----:B------:R-:W2:Y:S01]  /*d2b0*/  SHFL.BFLY PT, R132, R133, 0x2, 0x1f ;  /* 0x0c401f0085847f89 */ /* 0x000ea200000e0000 */
[----:B-1----:R-:W-:Y:S03]  /*d2c0*/  FMNMX.FTZ R135, R135, R0, !PT ;  /* 0x0000000087877209 */ /* 0x002fe60007810000 */
[----:B------:R-:W1:Y:S01]  /*d2d0*/  SHFL.BFLY PT, R0, R134, 0x2, 0x1f ;  /* 0x0c401f0086007f89 */ /* 0x000e6200000e0000 */
[----:B--2---:R-:W-:Y:S02]  /*d2e0*/  FMNMX.FTZ R132, R133, R132, !PT ;  /* 0x0000008485847209 */ /* 0x004fe40007810000 */
[----:B-1----:R-:W-:Y:S05]  /*d2f0*/  FMNMX.FTZ R134, R134, R0, !PT ;  /* 0x0000000086867209 */ /* 0x002fea0007810000 */
[----:B------:R-:W1:Y:S02]  /*d300*/  SHFL.BFLY PT, R0, R134, 0x1, 0x1f ;  /* 0x0c201f0086007f89 */ /* 0x000e6400000e0000 */
[----:B-1----:R-:W-:Y:S02]  /*d310*/  FMNMX.FTZ R134, R134, R0, !PT ;  /* 0x0000000086867209 */ /* 0x002fe40007810000 */
[----:B------:R1:W2:Y:S04]  /*d320*/  SHFL.BFLY PT, R0, R132, 0x1, 0x1f ;  /* 0x0c201f0084007f89 */ /* 0x0002a800000e0000 */
.L_x_3083:
[----:B------:R-:W3:Y:S01]  /*d330*/  LDL.LU R3, [R1+0x18] ;  /* 0x0000180001037983 */ /* 0x000ee20000300800 */
[----:B------:R-:W-:Y:S01]  /*d340*/  FMUL.FTZ R2, R136, c[0x0][0x2d0] ;  /* 0x0000b40088027a20 */ /* 0x000fe20000410000 */
[----:B--2---:R-:W-:Y:S01]  /*d350*/  FMNMX.FTZ R133, R0, R132, !PT ;  /* 0x0000008400857209 */ /* 0x004fe20007810000 */
[----:B------:R-:W-:Y:S01]  /*d360*/  FADD.FTZ R0, -R136, R137 ;  /* 0x0000008988007221 */ /* 0x000fe20000010100 */
[----:B------:R-:W2:Y:S01]  /*d370*/  LDL.LU R210, [R1+0x14] ;  /* 0x0000140001d27983 */ /* 0x000ea20000300800 */
[--C-:B------:R-:W-:Y:S01]  /*d380*/  FFMA.FTZ R4, R4, c[0x0][0x2d0], -R2.reuse ;  /* 0x0000b40004047a23 */ /* 0x100fe20000010802 */
[----:B------:R-:W-:Y:S01]  /*d390*/  WARPSYNC 0xffffffff ;  /* 0xffffffff00007948 */ /* 0x000fe20003800000 */
        /* <DEDUP_REMOVED lines=20> */
[----:B------:R-:W-:Y:S01]  /*d4e0*/  FMUL.FTZ R2, R135, c[0x0][0x2d0] ;  /* 0x0000b40087027a20 */ /* 0x000fe20000410000 */
[----:B------:R-:W-:Y:S03]  /*d4f0*/  MUFU.EX2 R20, R16 ;  /* 0x0000001000147308 */ /* 0x000fe60000000800 */
        /* <DEDUP_REMOVED lines=17> */
[----:B------:R-:W-:Y:S09]  /*d610*/  FFMA.FTZ R211, R18, c[0x0][0x2d0], -R2 ;  /* 0x0000b40012d37a23 */ /* 0x000ff20000010802 */
[----:B------:R-:W-:Y:S10]  /*d620*/  MUFU.EX2 R211, R211 ;  /* 0x000000d300d37308 */ /* 0x000ff40000000800 */
[----:B------:R-:W-:Y:S01]  /*d630*/  MUFU.EX2 R137, R137 ;  /* 0x0000008900897308 */ /* 0x000fe20000000800 */
        /* <DEDUP_REMOVED lines=17> */
[----:B---3--:R-:W-:Y:S04]  /*d750*/  FFMA.FTZ R0, R132, R3, R4 ;  /* 0x0000000384007223 */ /* 0x008fe80000010004 */
[C---:B------:R-:W-:Y:S01]  /*d760*/  FADD.FTZ R5, R208.reuse, R0 ;  /* 0x00000000d0057221 */ /* 0x040fe20000010000 */
[----:B------:R-:W-:Y:S01]  /*d770*/  F2FP.PACK_AB R208, R208, R4 ;  /* 0x00000004d0d0723e */ /* 0x000fe200000000ff */
[----:B------:R-:W-:Y:S02]  /*d780*/  FADD.FTZ R0, -R135, R138 ;  /* 0x0000008a87007221 */ /* 0x000fe40000010100 */
[----:B------:R-:W-:Y:S02]  /*d790*/  FMUL.FTZ R4, R134, c[0x0][0x2d0] ;  /* 0x0000b40086047a20 */ /* 0x000fe40000410000 */
[----:B------:R-:W-:Y:S02]  /*d7a0*/  FMUL.FTZ R0, R0, c[0x0][0x2d0] ;  /* 0x0000b40000007a20 */ /* 0x000fe40000410000 */
[----:B------:R-:W-:Y:S02]  /*d7b0*/  FFMA.FTZ R9, R9, c[0x0][0x2d0], -R4 ;  /* 0x0000b40009097a23 */ /* 0x000fe40000010804 */
[----:B------:R-:W2:Y:S01]  /*d7c0*/  MUFU.EX2 R3, R0 ;  /* 0x0000000000037308 */ /* 0x000ea20000000800 */
[----:B------:R-:W-:Y:S02]  /*d7d0*/  FFMA.FTZ R138, R55, c[0x0][0x2d0], -R2 ;  /* 0x0000b400378a7a23 */ /* 0x000fe40000010802 */
[--C-:B------:R-:W-:Y:S02]  /*d7e0*/  FFMA.FTZ R8, R8, c[0x0][0x2d0], -R4.reuse ;  /* 0x0000b40008087a23 */ /* 0x100fe40000010804 */
[--C-:B------:R-:W-:Y:S02]  /*d7f0*/  FFMA.FTZ R54, R57, c[0x0][0x2d0], -R4.reuse ;  /* 0x0000b40039367a23 */ /* 0x100fe40000010804 */
[--C-:B------:R-:W-:Y:S02]  /*d800*/  FFMA.FTZ R55, R61, c[0x0][0x2d0], -R4.reuse ;  /* 0x0000b4003d377a23 */ /* 0x100fe40000010804 */
[--C-:B------:R-:W-:Y:S01]  /*d810*/  FFMA.FTZ R18, R12, c[0x0][0x2d0], -R4.reuse ;  /* 0x0000b4000c127a23 */ /* 0x100fe20000010804 */
[----:B------:R-:W-:Y:S01]  /*d820*/  MUFU.EX2 R21, R9 ;  /* 0x0000000900157308 */ /* 0x000fe20000000800 */
[--C-:B------:R-:W-:Y:S01]  /*d830*/  FFMA.FTZ R214, R25, c[0x0][0x2d0], -R4.reuse ;  /* 0x0000b40019d67a23 */ /* 0x100fe20000010804 */
[----:B------:R-:W-:Y:S01]  /*d840*/  MOV R12, R212 ;  /* 0x000000d4000c7202 */ /* 0x000fe20000000f00 */
[--C-:B------:R-:W-:Y:S02]  /*d850*/  FFMA.FTZ R230, R41, c[0x0][0x2d0], -R4.reuse ;  /* 0x0000b40029e67a23 */ /* 0x100fe40000010804 */
[--C-:B------:R-:W-:Y:S02]  /*d860*/  FFMA.FTZ R35, R56, c[0x0][0x2d0], -R4.reuse ;  /* 0x0000b40038237a23 */ /* 0x100fe40000010804 */
[--C-:B------:R-:W-:Y:S02]  /*d870*/  FFMA.FTZ R60, R60, c[0x0][0x2d0], -R4.reuse ;  /* 0x0000b4003c3c7a23 */ /* 0x100fe40000010804 */
[--C-:B------:R-:W-:Y:S01]  /*d880*/  FFMA.FTZ R216, R24, c[0x0][0x2d0], -R4.reuse ;  /* 0x0000b40018d87a23 */ /* 0x100fe20000010804 */
[----:B------:R-:W-:Y:S01]  /*d890*/  MUFU.EX2 R22, R8 ;  /* 0x0000000800167308 */ /* 0x000fe20000000800 */
[--C-:B------:R-:W-:Y:S02]  /*d8a0*/  FFMA.FTZ R218, R28, c[0x0][0x2d0], -R4.reuse ;  /* 0x0000b4001cda7a23 */ /* 0x100fe40000010804 */
[----:B------:R-:W-:Y:S02]  /*d8b0*/  FFMA.FTZ R219, R29, c[0x0][0x2d0], -R4 ;  /* 0x0000b4001ddb7a23 */ /* 0x000fe40000010804 */
[----:B--2---:R-:W-:Y:S02]  /*d8c0*/  FFMA.FTZ R0, R3, R210, R6 ;  /* 0x000000d203007223 */ /* 0x004fe40000010006 */
[----:B------:R-:W-:Y:S02]  /*d8d0*/  FFMA.FTZ R231, R40, c[0x0][0x2d0], -R4 ;  /* 0x0000b40028e77a23 */ /* 0x000fe40000010804 */
[----:B------:R-:W-:Y:S01]  /*d8e0*/  FADD.FTZ R32, R7, R0 ;  /* 0x0000000007207221 */ /* 0x000fe20000010000 */
[----:B------:R1:W2:Y:S01]  /*d8f0*/  MUFU.EX2 R210, R17 ;  /* 0x0000001100d27308 */ /* 0x0002a20000000800 */
[----:B------:R-:W-:Y:S02]  /*d900*/  FADD.FTZ R0, -R134, R139 ;  /* 0x0000008b86007221 */ /* 0x000fe40000010100 */
[--C-:B------:R-:W-:Y:S02]  /*d910*/  FFMA.FTZ R229, R44, c[0x0][0x2d0], -R4.reuse ;  /* 0x0000b4002ce57a23 */ /* 0x100fe40000010804 */
[----:B------:R-:W-:Y:S02]  /*d920*/  FMUL.FTZ R0, R0, c[0x0][0x2d0] ;  /* 0x0000b40000007a20 */ /* 0x000fe40000410000 */
[--C-:B------:R-:W-:Y:S02]  /*d930*/  FFMA.FTZ R50, R45, c[0x0][0x2d0], -R4.reuse ;  /* 0x0000b4002d327a23 */ /* 0x100fe40000010804 */
[----:B------:R-:W-:Y:S01]  /*d940*/  FADD.FTZ R5, R20, R5 ;  /* 0x0000000514057221 */ /* 0x000fe20000010000 */
        /* <DEDUP_REMOVED lines=9> */
[----:B-1----:R-:W-:Y:S02]  /*d9e0*/  FFMA.FTZ R17, R13, c[0x0][0x2d0], -R4 ;  /* 0x0000b4000d117a23 */ /* 0x002fe40000010804 */
[----:B------:R-:W4:Y:S01]  /*d9f0*/  LDL.LU R13, [R1+0x20] ;  /* 0x00002000010d7983 */ /* 0x000f220000300800 */
[----:B------:R-:W-:Y:S02]  /*da00*/  FMUL.FTZ R4, R133, c[0x0][0x2d0] ;  /* 0x0000b40085047a20 */ /* 0x000fe40000410000 */
[C---:B--2---:R-:W-:Y:S01]  /*da10*/  FADD.FTZ R220, R210.reuse, R5 ;  /* 0x00000005d2dc7221 */ /* 0x044fe20000010000 */
[----:B------:R-:W-:Y:S01]  /*da20*/  F2FP.PACK_AB R210, R210, R20 ;  /* 0x00000014d2d2723e */ /* 0x000fe200000000ff */
[----:B------:R-:W-:Y:S01]  /*da30*/  FFMA.FTZ R23, R43, c[0x0][0x2d0], -R4 ;  /* 0x0000b4002b177a23 */ /* 0x000fe20000010804 */
[----:B------:R-:W-:Y:S01]  /*da40*/  MOV R20, R60 ;  /* 0x0000003c00147202 */ /* 0x000fe20000000f00 */
[----:B---3--:R-:W-:Y:S01]  /*da50*/  FMUL.FTZ R9, R2, R173 ;  /* 0x000000ad02097220 */ /* 0x008fe20000410000 */
[----:B------:R-:W-:Y:S01]  /*da60*/  MOV R5, R64 ;  /* 0x0000004000057202 */ /* 0x000fe20000000f00 */
[----:B------:R-:W2:Y:S01]  /*da70*/  LDL.LU R173, [R1+0x24] ;  /* 0x0000240001ad7983 */ /* 0x000ea20000300800 */
[----:B------:R-:W-:Y:S01]  /*da80*/  FADD.FTZ R0, -R133, R140 ;  /* 0x0000008c85007221 */ /* 0x000fe20000010100 */
[----:B------:R-:W-:Y:S01]  /*da90*/  MOV R140, R12 ;  /* 0x0000000c008c7202 */ /* 0x000fe20000000f00 */
[--C-:B------:R-:W-:Y:S01]  /*daa0*/  FFMA.FTZ R213, R30, c[0x0][0x2d0], -R4.reuse ;  /* 0x0000b4001ed57a23 */ /* 0x100fe20000010804 */
[----:B------:R-:W-:Y:S01]  /*dab0*/  MOV R64, R52 ;  /* 0x0000003400407202 */ /* 0x000fe20000000f00 */
[----:B------:R-:W-:Y:S01]  /*dac0*/  FMUL.FTZ R0, R0, c[0x0][0x2d0] ;  /* 0x0000b40000007a20 */ /* 0x000fe20000410000 */
        /* <DEDUP_REMOVED lines=19> */
[C---:B------:R-:W-:Y:S01]  /*dc00*/  FMUL.FTZ R12, R2.reuse, R168 ;  /* 0x000000a8020c7220 */ /* 0x040fe20000410000 */
[----:B------:R-:W-:Y:S01]  /*dc10*/  MOV R168, R20 ;  /* 0x0000001400a87202 */ /* 0x000fe20000000f00 */
[C---:B------:R-:W-:Y:S02]  /*dc20*/  FMUL.FTZ R29, R2.reuse, R161 ;  /* 0x000000a1021d7220 */ /* 0x040fe40000410000 */
[C---:B------:R-:W-:Y:S01]  /*dc30*/  FMUL.FTZ R56, R2.reuse, R148 ;  /* 0x0000009402387220 */ /* 0x040fe20000410000 */
[----:B------:R-:W-:Y:S01]  /*dc40*/  MOV R148, R140 ;  /* 0x0000008c00947202 */ /* 0x000fe20000000f00 */
[C---:B------:R-:W-:Y:S01]  /*dc50*/  FMUL.FTZ R61, R2.reuse, R145 ;  /* 0x00000091023d7220 */ /* 0x040fe20000410000 */
[----:B------:R-:W-:Y:S01]  /*dc60*/  MOV R145, R23 ;  /* 0x0000001700917202 */ /* 0x000fe20000000f00 */
[----:B------:R-:W-:Y:S01]  /*dc70*/  FMUL.FTZ R28, R2, R160 ;  /* 0x000000a0021c7220 */ /* 0x000fe20000410000 */
[----:B------:R-:W-:Y:S01]  /*dc80*/  F2FP.PACK_AB R140, R21, R22 ;  /* 0x00000016158c723e */ /* 0x000fe200000000ff */
[C---:B-1----:R-:W-:Y:S01]  /*dc90*/  FMUL.FTZ R30, R0.reuse, R162 ;  /* 0x000000a2001e7220 */ /* 0x042fe20000410000 */
[----:B------:R1:W-:Y:S01]  /*dca0*/  MUFU.EX2 R160, R7 ;  /* 0x0000000700a07308 */ /* 0x0003e20000000800 */
[----:B------:R-:W-:Y:S02]  /*dcb0*/  FMUL.FTZ R31, R0, R163 ;  /* 0x000000a3001f7220 */ /* 0x000fe40000410000 */
[----:B------:R-:W-:Y:S02]  /*dcc0*/  FMUL.FTZ R24, R2, R164 ;  /* 0x000000a402187220 */ /* 0x000fe40000410000 */
[C---:B------:R-:W-:Y:S02]  /*dcd0*/  FMUL.FTZ R42, R0.reuse, R158 ;  /* 0x0000009e002a7220 */ /* 0x040fe40000410000 */
[----:B------:R-:W-:Y:S02]  /*dce0*/  FMUL.FTZ R43, R0, R159 ;  /* 0x0000009f002b7220 */ /* 0x000fe40000410000 */
[C---:B------:R-:W-:Y:S01]  /*dcf0*/  FMUL.FTZ R41, R2.reuse, R157 ;  /* 0x0000009d02297220 */ /* 0x040fe20000410000 */
[----:B------:R-:W3:Y:S01]  /*dd00*/  MUFU.EX2 R162, R19 ;  /* 0x0000001300a27308 */ /* 0x000ee20000000800 */
[----:B------:R-:W-:Y:S02]  /*dd10*/  FADD.FTZ R157, R211, R32 ;  /* 0x00000020d39d7221 */ /* 0x000fe40000010000 */
[----:B------:R-:W-:Y:S01]  /*dd20*/  FMUL.FTZ R25, R2, R165 ;  /* 0x000000a502197220 */ /* 0x000fe20000410000 */
[----:B------:R-:W-:Y:S01]  /*dd30*/  MOV R165, R5 ;  /* 0x0000000500a57202 */ /* 0x000fe20000000f00 */
[----:B------:R-:W-:Y:S02]  /*dd40*/  FMUL.FTZ R5, R132, R177 ;  /* 0x000000b184057220 */ /* 0x000fe40000410000 */
[C---:B------:R-:W-:Y:S02]  /*dd50*/  FMUL.FTZ R40, R2.reuse, R156 ;  /* 0x0000009c02287220 */ /* 0x040fe40000410000 */
[C---:B------:R-:W-:Y:S01]  /*dd60*/  FMUL.FTZ R44, R2.reuse, R152 ;  /* 0x00000098022c7220 */ /* 0x040fe20000410000 */
[----:B------:R-:W5:Y:S01]  /*dd70*/  MUFU.EX2 R163, R6 ;  /* 0x0000000600a37308 */ /* 0x000f620000000800 */
[----:B------:R-:W-:Y:S01]  /*dd80*/  MOV R152, R38 ;  /* 0x0000002600987202 */ /* 0x000fe20000000f00 */
[C---:B------:R-:W-:Y:S01]  /*dd90*/  FMUL.FTZ R57, R2.reuse, R149 ;  /* 0x0000009502397220 */ /* 0x040fe20000410000 */
[----:B------:R-:W-:Y:S01]  /*dda0*/  MOV R149, R39 ;  /* 0x0000002700957202 */ /* 0x000fe20000000f00 */
[C---:B-1----:R-:W-:Y:S01]  /*ddb0*/  FMUL.FTZ R7, R3.reuse, R179 ;  /* 0x000000b303077220 */ /* 0x042fe20000410000 */
[----:B------:R-:W-:Y:S01]  /*ddc0*/  MOV R177, R152 ;  /* 0x0000009800b17202 */ /* 0x000fe20000000f00 */
[C---:B------:R-:W-:Y:S01]  /*ddd0*/  FMUL.FTZ R60, R2.reuse, R144 ;  /* 0x00000090023c7220 */ /* 0x040fe20000410000 */
[----:B------:R-:W-:Y:S01]  /*dde0*/  MOV R144, R37 ;  /* 0x0000002500907202 */ /* 0x000fe20000000f00 */
[C---:B------:R-:W-:Y:S01]  /*ddf0*/  FMUL.FTZ R45, R2.reuse, R153 ;  /* 0x00000099022d7220 */ /* 0x040fe20000410000 */
[----:B------:R-:W-:Y:S01]  /*de00*/  MOV R153, R143 ;  /* 0x0000008f00997202 */ /* 0x000fe20000000f00 */
[----:B------:R1:W-:Y:S01]  /*de10*/  MUFU.EX2 R159, R18 ;  /* 0x00000012009f7308 */ /* 0x0003e20000000800 */
[----:B------:R-:W-:Y:S01]  /*de20*/  FMUL.FTZ R8, R2, R172 ;  /* 0x000000ac02087220 */ /* 0x000fe20000410000 */
[----:B------:R-:W-:Y:S01]  /*de30*/  MOV R172, R46 ;  /* 0x0000002e00ac7202 */ /* 0x000fe20000000f00 */
[----:B------:R-:W-:Y:S01]  /*de40*/  FMUL.FTZ R10, R0, R174 ;  /* 0x000000ae000a7220 */ /* 0x000fe20000410000 */
[----:B---3--:R-:W-:Y:S01]  /*de50*/  F2FP.PACK_AB R211, R162, R211 ;  /* 0x000000d3a2d3723e */ /* 0x008fe200000000ff */
[C---:B------:R-:W-:Y:S01]  /*de60*/  FMUL.FTZ R11, R0.reuse, R175 ;  /* 0x000000af000b7220 */ /* 0x040fe20000410000 */
[----:B------:R-:W-:Y:S01]  /*de70*/  MOV R175, R165 ;  /* 0x000000a500af7202 */ /* 0x000fe20000000f00 */
[C---:B------:R-:W-:Y:S01]  /*de80*/  FMUL.FTZ R14, R0.reuse, R170 ;  /* 0x000000aa000e7220 */ /* 0x040fe20000410000 */
[----:B------:R-:W-:Y:S01]  /*de90*/  MOV R165, R55 ;  /* 0x0000003700a57202 */ /* 0x000fe20000000f00 */
[C---:B------:R-:W-:Y:S01]  /*dea0*/  FMUL.FTZ R15, R0.reuse, R171 ;  /* 0x000000ab000f7220 */ /* 0x040fe20000410000 */
[----:B------:R3:W3:Y:S01]  /*deb0*/  MUFU.EX2 R164, R17 ;  /* 0x0000001100a47308 */ /* 0x0006e20000000800 */
[----:B------:R-:W-:Y:S01]  /*dec0*/  FMUL.FTZ R19, R3, R183 ;  /* 0x000000b703137220 */ /* 0x000fe20000410000 */
[----:B------:R-:W-:Y:S01]  /*ded0*/  MOV R174, R168 ;  /* 0x000000a800ae7202 */ /* 0x000fe20000000f00 */
[C---:B------:R-:W-:Y:S01]  /*dee0*/  FMUL.FTZ R26, R0.reuse, R166 ;  /* 0x000000a6001a7220 */ /* 0x040fe20000410000 */
[----:B-----5:R-:W-:Y:S01]  /*def0*/  F2FP.PACK_AB R143, R163, R160 ;  /* 0x000000a0a38f723e */ /* 0x020fe200000000ff */
[C---:B------:R-:W-:Y:S01]  /*df00*/  FMUL.FTZ R6, R3.reuse, R178 ;  /* 0x000000b203067220 */ /* 0x040fe20000410000 */
[----:B------:R-:W-:Y:S01]  /*df10*/  MOV R168, R64 ;  /* 0x0000004000a87202 */ /* 0x000fe20000000f00 */
[----:B------:R-:W-:Y:S01]  /*df20*/  FMUL.FTZ R27, R0, R167 ;  /* 0x000000a7001b7220 */ /* 0x000fe20000410000 */
[----:B------:R-:W-:Y:S01]  /*df30*/  MOV R64, R52 ;  /* 0x0000003400407202 */ /* 0x000fe20000000f00 */
[----:B------:R-:W-:Y:S01]  /*df40*/  FMUL.FTZ R32, R132, R188 ;  /* 0x000000bc84207220 */ /* 0x000fe20000410000 */
[----:B------:R5:W2:Y:S01]  /*df50*/  MUFU.EX2 R158, R16 ;  /* 0x00000010009e7308 */ /* 0x000aa20000000800 */
[----:B------:R-:W-:Y:S01]  /*df60*/  MOV R170, R148 ;  /* 0x0000009400aa7202 */ /* 0x000fe20000000f00 */
[----:B------:R-:W-:Y:S01]  /*df70*/  FMUL.FTZ R62, R0, R146 ;  /* 0x00000092003e7220 */ /* 0x000fe20000410000 */
[----:B------:R-:W-:Y:S01]  /*df80*/  MOV R148, R33 ;  /* 0x0000002100947202 */ /* 0x000fe20000000f00 */
[C---:B-1----:R-:W-:Y:S01]  /*df90*/  FMUL.FTZ R18, R3.reuse, R182 ;  /* 0x000000b603127220 */ /* 0x042fe20000410000 */
        /* <DEDUP_REMOVED lines=8> */
[----:B------:R-:W-:Y:S01]  /*e020*/  MOV R175, R67 ;  /* 0x0000004300af7202 */ /* 0x000fe20000000f00 */
[----:B---3--:R-:W-:Y:S01]  /*e030*/  FMUL.FTZ R17, R132, R181 ;  /* 0x000000b584117220 */ /* 0x008fe20000410000 */
[----:B------:R-:W-:Y:S01]  /*e040*/  MOV R183, R148 ;  /* 0x0000009400b77202 */ /* 0x000fe20000000f00 */
[C---:B------:R-:W-:Y:S01]  /*e050*/  FMUL.FTZ R72, R2.reuse, R72 ;  /* 0x0000004802487220 */ /* 0x040fe20000410000 */
[----:B------:R-:W-:Y:S01]  /*e060*/  MOV R189, R138 ;  /* 0x0000008a00bd7202 */ /* 0x000fe20000000f00 */
[C---:B------:R-:W-:Y:S01]  /*e070*/  FMUL.FTZ R73, R2.reuse, R73 ;  /* 0x0000004902497220 */ /* 0x040fe20000410000 */
[----:B------:R-:W-:Y:S01]  /*e080*/  MUFU.EX2 R138, R225 ;  /* 0x000000e1008a7308 */ /* 0x000fe20000000800 */
[C---:B------:R-:W-:Y:S01]  /*e090*/  FMUL.FTZ R76, R2.reuse, R76 ;  /* 0x0000004c024c7220 */ /* 0x040fe20000410000 */
[----:B------:R-:W-:Y:S01]  /*e0a0*/  MOV R181, R153 ;  /* 0x0000009900b57202 */ /* 0x000fe20000000f00 */
[----:B------:R-:W-:Y:S01]  /*e0b0*/  FMUL.FTZ R77, R2, R77 ;  /* 0x0000004d024d7220 */ /* 0x000fe20000410000 */
[----:B------:R-:W-:Y:S01]  /*e0c0*/  LDSM.16.MT88.4 R152, [R236+0x800] ;  /* 0x00080000ec98783b */ /* 0x000fe20000004200 */
[----:B-----5:R-:W-:Y:S02]  /*e0d0*/  FMUL.FTZ R16, R132, R180 ;  /* 0x000000b484107220 */ /* 0x020fe40000410000 */
        /* <DEDUP_REMOVED lines=46> */
[----:B------:R-:W-:Y:S02]  /*e3c0*/  FMUL.FTZ R131, R3, R131 ;  /* 0x0000008303837220 */ /* 0x000fe40000410000 */
[C---:B----4-:R-:W-:Y:S02]  /*e3d0*/  FFMA.FTZ R4, R2.reuse, R13, R22 ;  /* 0x0000000d02047223 */ /* 0x050fe40000010016 */
[----:B------:R-:W-:Y:S01]  /*e3e0*/  FMUL.FTZ R13, R2, R169 ;  /* 0x000000a9020d7220 */ /* 0x000fe20000410000 */
[----:B------:R-:W-:Y:S01]  /*e3f0*/  MOV R169, R142 ;  /* 0x0000008e00a97202 */ /* 0x000fe20000000f00 */
[----:B------:R-:W-:Y:S01]  /*e400*/  FADD.FTZ R161, R21, R4 ;  /* 0x0000000415a17221 */ /* 0x000fe20000010000 */
[----:B------:R-:W-:Y:S01]  /*e410*/  F2FP.PACK_AB R142, R164, R159 ;  /* 0x0000009fa48e723e */ /* 0x000fe200000000ff */
[----:B------:R-:W1:Y:S01]  /*e420*/  LDSM.16.MT88.4 R20, [R235] ;  /* 0x00000000eb14783b */ /* 0x000e620000004200 */
[----:B------:R-:W-:Y:S01]  /*e430*/  FMUL.FTZ R4, R132, R176 ;  /* 0x000000b084047220 */ /* 0x000fe20000410000 */
[----:B------:R-:W-:Y:S01]  /*e440*/  MOV R176, R139 ;  /* 0x0000008b00b07202 */ /* 0x000fe20000000f00 */
[----:B--2---:R-:W-:Y:S01]  /*e450*/  FFMA.FTZ R156, R0, R173, R141 ;  /* 0x000000ad009c7223 */ /* 0x004fe2000001008d */
[----:B------:R-:W-:Y:S01]  /*e460*/  MOV R173, R36 ;  /* 0x0000002400ad7202 */ /* 0x000fe20000000f00 */
[----:B------:R-:W-:Y:S01]  /*e470*/  FADD.FTZ R161, R159, R161 ;  /* 0x000000a19fa17221 */ /* 0x000fe20000010000 */
[----:B------:R-:W-:Y:S01]  /*e480*/  F2FP.PACK_AB R141, R158, R141 ;  /* 0x0000008d9e8d723e */ /* 0x000fe200000000ff */
[----:B------:R-:W-:Y:S01]  /*e490*/  MUFU.EX2 R139, R226 ;  /* 0x000000e2008b7308 */ /* 0x000fe20000000800 */
[----:B------:R-:W2:Y:S01]  /*e4a0*/  LDSM.16.MT88.4 R36, [R236] ;  /* 0x00000000ec24783b */ /* 0x000ea20000004200 */
[----:B------:R-:W-:Y:S01]  /*e4b0*/  MOV R2, R65 ;  /* 0x0000004100027202 */ /* 0x000fe20000000f00 */
[----:B------:R-:W-:Y:S01]  /*e4c0*/  FADD.FTZ R0, R137, R220 ;  /* 0x000000dc89007221 */ /* 0x000fe20000010000 */
[----:B------:R-:W-:Y:S01]  /*e4d0*/  MOV R65, R48 ;  /* 0x0000003000417202 */ /* 0x000fe20000000f00 */
[C---:B------:R-:W-:Y:S01]  /*e4e0*/  FMUL.FTZ R48, R132.reuse, R196 ;  /* 0x000000c484307220 */ /* 0x040fe20000410000 */
[----:B------:R-:W-:Y:S01]  /*e4f0*/  MOV R196, R49 ;  /* 0x0000003100c47202 */ /* 0x000fe20000000f00 */
[C---:B------:R-:W-:Y:S01]  /*e500*/  FMUL.FTZ R49, R132.reuse, R197 ;  /* 0x000000c584317220 */ /* 0x040fe20000410000 */
[----:B------:R-:W-:Y:S01]  /*e510*/  MOV R198, R65 ;  /* 0x0000004100c67202 */ /* 0x000fe20000000f00 */
[----:B------:R-:W-:Y:S01]  /*e520*/  FMUL.FTZ R65, R132, R205 ;  /* 0x000000cd84417220 */ /* 0x000fe20000410000 */
[----:B------:R-:W-:Y:S01]  /*e530*/  MOV R197, R170 ;  /* 0x000000aa00c57202 */ /* 0x000fe20000000f00 */
[----:B------:R-:W-:Y:S01]  /*e540*/  MUFU.EX2 R226, R188 ;  /* 0x000000bc00e27308 */ /* 0x000fe20000000800 */
[----:B------:R-:W-:Y:S09]  /*e550*/  MOV R182, R2 ;  /* 0x0000000200b67202 */ /* 0x000ff20000000f00 */
[----:B------:R-:W3:Y:S10]  /*e560*/  MUFU.EX2 R2, R227 ;  /* 0x000000e300027308 */ /* 0x000ef40000000800 */
[----:B------:R-:W4:Y:S01]  /*e570*/  MUFU.EX2 R170, R217 ;  /* 0x000000d900aa7308 */ /* 0x000f220000000800 */
[-C--:B-1----:R-:W-:Y:S08]  /*e580*/  HMMA.16816.F32 R4, R208, R20.reuse, R4 ;  /* 0x00000014d004723c */ /* 0x082ff00000001804 */
[C---:B------:R-:W-:Y:S01]  /*e590*/  HMMA.16816.F32 R8, R140.reuse, R20, R8 ;  /* 0x000000148c08723c */ /* 0x040fe20000001808 */
[----:B------:R-:W-:Y:S03]  /*e5a0*/  MUFU.EX2 R173, R173 ;  /* 0x000000ad00ad7308 */ /* 0x000fe60000000800 */
[----:B---3--:R-:W-:Y:S03]  /*e5b0*/  FADD.FTZ R0, R2, R0 ;  /* 0x0000000002007221 */ /* 0x008fe60000010000 */
[C---:B------:R-:W-:Y:S01]  /*e5c0*/  FMUL.FTZ R20, R132.reuse, R184 ;  /* 0x000000b884147220 */ /* 0x040fe20000410000 */
[-C--:B------:R-:W-:Y:S03]  /*e5d0*/  HMMA.16816.F32 R12, R140, R22.reuse, R12 ;  /* 0x000000168c0c723c */ /* 0x080fe6000000180c */
[----:B------:R-:W-:Y:S01]  /*e5e0*/  MUFU.EX2 R184, R222 ;  /* 0x000000de00b87308 */ /* 0x000fe20000000800 */
[C---:B------:R-:W-:Y:S01]  /*e5f0*/  FMUL.FTZ R21, R132.reuse, R185 ;  /* 0x000000b984157220 */ /* 0x040fe20000410000 */
[----:B------:R-:W-:Y:S01]  /*e600*/  MOV R185, R145 ;  /* 0x0000009100b97202 */ /* 0x000fe20000000f00 */
[----:B------:R-:W-:Y:S01]  /*e610*/  FADD.FTZ R0, R139, R0 ;  /* 0x000000008b007221 */ /* 0x000fe20000010000 */
[----:B------:R-:W-:Y:S01]  /*e620*/  MOV R145, R54 ;  /* 0x0000003600917202 */ /* 0x000fe20000000f00 */
[C---:B------:R-:W-:Y:S04]  /*e630*/  HMMA.16816.F32 R16, R208.reuse, R22, R16 ;  /* 0x00000016d010723c */ /* 0x040fe80000001810 */
[----:B------:R-:W-:Y:S01]  /*e640*/  MOV R179, R145 ;  /* 0x0000009100b37202 */ /* 0x000fe20000000f00 */
[----:B------:R-:W-:Y:S02]  /*e650*/  MUFU.EX2 R169, R169 ;  /* 0x000000a900a97308 */ /* 0x000fe40000000800 */
[C---:B------:R-:W-:Y:S01]  /*e660*/  FMUL.FTZ R22, R3.reuse, R186 ;  /* 0x000000ba03167220 */ /* 0x040fe20000410000 */
[----:B------:R-:W-:Y:S01]  /*e670*/  MOV R186, R149 ;  /* 0x0000009500ba7202 */ /* 0x000fe20000000f00 */
[C---:B------:R-:W-:Y:S03]  /*e680*/  FMUL.FTZ R23, R3.reuse, R187 ;  /* 0x000000bb03177220 */ /* 0x040fe60000410000 */
[----:B------:R-:W-:Y:S02]  /*e690*/  MOV R187, R144 ;  /* 0x0000009000bb7202 */ /* 0x000fe40000000f00 */
[----:B------:R-:W-:Y:S01]  /*e6a0*/  MOV R144, R35 ;  /* 0x0000002300907202 */ /* 0x000fe20000000f00 */
[C---:B------:R-:W-:Y:S01]  /*e6b0*/  FMUL.FTZ R35, R3.reuse, R191 ;  /* 0x000000bf03237220 */ /* 0x040fe20000410000 */
[-C--:B--2---:R-:W-:Y:S01]  /*e6c0*/  HMMA.16816.F32 R20, R208, R36.reuse, R20 ;  /* 0x00000024d014723c */ /* 0x084fe20000001814 */
[----:B------:R-:W-:Y:S02]  /*e6d0*/  MUFU.EX2 R217, R176 ;  /* 0x000000b000d97308 */ /* 0x000fe40000000800 */
[----:B------:R-:W-:Y:S02]  /*e6e0*/  MOV R191, R53 ;  /* 0x0000003500bf7202 */ /* 0x000fe40000000f00 */
[----:B------:R-:W1:Y:S01]  /*e6f0*/  LDSM.16.MT88.4 R52, [R238] ;  /* 0x00000000ee34783b */ /* 0x000e620000004200 */
[----:B------:R-:W-:Y:S01]  /*e700*/  MOV R149, R34 ;  /* 0x0000002200957202 */ /* 0x000fe20000000f00 */
[C---:B------:R-:W-:Y:S01]  /*e710*/  FMUL.FTZ R34, R3.reuse, R190 ;  /* 0x000000be03227220 */ /* 0x040fe20000410000 */
[C---:B------:R-:W-:Y:S03]  /*e720*/  HMMA.16816.F32 R24, R140.reuse, R36, R24 ;  /* 0x000000248c18723c */ /* 0x040fe60000001818 */
[----:B------:R-:W-:Y:S01]  /*e730*/  MUFU.EX2 R186, R186 ;  /* 0x000000ba00ba7308 */ /* 0x000fe20000000800 */
[----:B------:R-:W-:Y:S02]  /*e740*/  MOV R180, R144 ;  /* 0x0000009000b47202 */ /* 0x000fe40000000f00 */
[----:B------:R-:W2:Y:S01]  /*e750*/  LDSM.16.MT88.4 R144, [R237] ;  /* 0x00000000ed90783b */ /* 0x000ea20000004200 */
[----:B------:R-:W-:Y:S01]  /*e760*/  MOV R178, R149 ;  /* 0x0000009500b27202 */ /* 0x000fe20000000f00 */
[-C--:B------:R-:W-:Y:S04]  /*e770*/  HMMA.16816.F32 R28, R140, R38.reuse, R28 ;  /* 0x000000268c1c723c */ /* 0x080fe8000000181c */
[C---:B------:R-:W-:Y:S01]  /*e780*/  FMUL.FTZ R36, R132.reuse, R192 ;  /* 0x000000c084247220 */ /* 0x040fe20000410000 */
[----:B------:R-:W-:Y:S01]  /*e790*/  MOV R190, R51 ;  /* 0x0000003300be7202 */ /* 0x000fe20000000f00 */
[----:B------:R-:W-:Y:S01]  /*e7a0*/  LDSM.16.MT88.4 R148, [R235+0x800] ;  /* 0x00080000eb94783b */ /* 0x000fe20000004200 */
[----:B------:R-:W-:Y:S01]  /*e7b0*/  MUFU.EX2 R192, R213 ;  /* 0x000000d500c07308 */ /* 0x000fe20000000800 */
[C---:B------:R-:W-:Y:S04]  /*e7c0*/  HMMA.16816.F32 R32, R208.reuse, R38, R32 ;  /* 0x00000026d020723c */ /* 0x040fe80000001820 */
[C---:B------:R-:W-:Y:S02]  /*e7d0*/  FMUL.FTZ R37, R132.reuse, R193 ;  /* 0x000000c184257220 */ /* 0x040fe40000410000 */
[C---:B------:R-:W-:Y:S01]  /*e7e0*/  FMUL.FTZ R51, R3.reuse, R199 ;  /* 0x000000c703337220 */ /* 0x040fe20000410000 */
[----:B------:R-:W-:Y:S01]  /*e7f0*/  MOV R199, R64 ;  /* 0x0000004000c77202 */ /* 0x000fe20000000f00 */
[C---:B------:R-:W-:Y:S01]  /*e800*/  FMUL.FTZ R38, R3.reuse, R194 ;  /* 0x000000c203267220 */ /* 0x040fe20000410000 */
[----:B------:R-:W-:Y:S03]  /*e810*/  MUFU.EX2 R193, R218 ;  /* 0x000000da00c17308 */ /* 0x000fe60000000800 */
[C---:B------:R-:W-:Y:S02]  /*e820*/  FMUL.FTZ R39, R3.reuse, R195 ;  /* 0x000000c303277220 */ /* 0x040fe40000410000 */
[C---:B------:R-:W-:Y:S02]  /*e830*/  FMUL.FTZ R64, R132.reuse, R204 ;  /* 0x000000cc84407220 */ /* 0x040fe40000410000 */
[----:B------:R-:W-:Y:S03]  /*e840*/  LDSM.16.MT88.4 R204, [R237+0x1800] ;  /* 0x00180000edcc783b */ /* 0x000fe60000004200 */
[----:B------:R-:W-:Y:S01]  /*e850*/  MUFU.EX2 R195, R212 ;  /* 0x000000d400c37308 */ /* 0x000fe20000000800 */
[-C--:B-1----:R-:W-:Y:S08]  /*e860*/  HMMA.16816.F32 R36, R208, R52.reuse, R36 ;  /* 0x00000034d024723c */ /* 0x082ff00000001824 */
[C---:B------:R-:W-:Y:S01]  /*e870*/  HMMA.16816.F32 R40, R140.reuse, R52, R40 ;  /* 0x000000348c28723c */ /* 0x040fe20000001828 */
[----:B------:R-:W-:Y:S06]  /*e880*/  MUFU.EX2 R218, R178 ;  /* 0x000000b200da7308 */ /* 0x000fec0000000800 */
[C---:B------:R-:W-:Y:S01]  /*e890*/  FMUL.FTZ R52, R132.reuse, R200 ;  /* 0x000000c884347220 */ /* 0x040fe20000410000 */
[-C--:B------:R-:W-:Y:S03]  /*e8a0*/  HMMA.16816.F32 R44, R140, R54.reuse, R44 ;  /* 0x000000368c2c723c */ /* 0x080fe6000000182c */
[----:B------:R-:W1:Y:S01]  /*e8b0*/  MUFU.EX2 R200, R221 ;  /* 0x000000dd00c87308 */ /* 0x000e620000000800 */
[----:B------:R-:W-:Y:S04]  /*e8c0*/  FMUL.FTZ R53, R132, R201 ;  /* 0x000000c984357220 */ /* 0x000fe80000410000 */
[C---:B------:R-:W-:Y:S05]  /*e8d0*/  HMMA.16816.F32 R48, R208.reuse, R54, R48 ;  /* 0x00000036d030723c */ /* 0x040fea0000001830 */
[----:B------:R-:W3:Y:S02]  /*e8e0*/  MUFU.EX2 R194, R219 ;  /* 0x000000db00c27308 */ /* 0x000ee40000000800 */
[C---:B------:R-:W-:Y:S02]  /*e8f0*/  FMUL.FTZ R54, R3.reuse, R202 ;  /* 0x000000ca03367220 */ /* 0x040fe40000410000 */
[----:B------:R-:W-:Y:S06]  /*e900*/  FMUL.FTZ R55, R3, R203 ;  /* 0x000000cb03377220 */ /* 0x000fec0000410000 */
[----:B------:R-:W5:Y:S01]  /*e910*/  MUFU.EX2 R132, R199 ;  /* 0x000000c700847308 */ /* 0x000f620000000800 */
[-C--:B--2---:R-:W-:Y:S08]  /*e920*/  HMMA.16816.F32 R52, R208, R144.reuse, R52 ;  /* 0x00000090d034723c */ /* 0x084ff00000001834 */
[C---:B------:R-:W-:Y:S01]  /*e930*/  HMMA.16816.F32 R56, R140.reuse, R144, R56 ;  /* 0x000000908c38723c */ /* 0x040fe20000001838 */
[----:B------:R-:W-:Y:S07]  /*e940*/  MUFU.EX2 R3, R198 ;  /* 0x000000c600037308 */ /* 0x000fee0000000800 */
[-C--:B------:R-:W-:Y:S03]  /*e950*/  HMMA.16816.F32 R60, R140, R146.reuse, R60 ;  /* 0x000000928c3c723c */ /* 0x080fe6000000183c */
[----:B------:R-:W2:Y:S05]  /*e960*/  MUFU.EX2 R219, R177 ;  /* 0x000000b100db7308 */ /* 0x000eaa0000000800 */
[C---:B------:R-:W-:Y:S01]  /*e970*/  HMMA.16816.F32 R64, R208.reuse, R146, R64 ;  /* 0x00000092d040723c */ /* 0x040fe20000001840 */
[----:B------:R-:W1:Y:S04]  /*e980*/  LDSM.16.MT88.4 R144, [R235+0x2000] ;  /* 0x00200000eb90783b */ /* 0x000e680000004200 */
[----:B------:R2:W-:Y:S10]  /*e990*/  MUFU.EX2 R201, R191 ;  /* 0x000000bf00c97308 */ /* 0x0005f40000000800 */
[----:B------:R-:W-:Y:S10]  /*e9a0*/  MUFU.EX2 R202, R187 ;  /* 0x000000bb00ca7308 */ /* 0x000ff40000000800 */
[----:B------:R-:W-:Y:S01]  /*e9b0*/  MUFU.EX2 R187, R230 ;  /* 0x000000e600bb7308 */ /* 0x000fe20000000800 */
[----:B--2---:R-:W-:Y:S09]  /*e9c0*/  MOV R191, R172 ;  /* 0x000000ac00bf7202 */ /* 0x004ff20000000f00 */
[----:B------:R-:W-:Y:S01]  /*e9d0*/  MUFU.EX2 R172, R229 ;  /* 0x000000e500ac7308 */ /* 0x000fe20000000800 */
[-C--:B-1----:R-:W-:Y:S09]  /*e9e0*/  HMMA.16816.F32 R68, R208, R144.reuse, R68 ;  /* 0x00000090d044723c */ /* 0x082ff20000001844 */
[----:B------:R1:W-:Y:S01]  /*e9f0*/  MUFU.EX2 R229, R191 ;  /* 0x000000bf00e57308 */ /* 0x0003e20000000800 */
[C---:B------:R-:W-:Y:S08]  /*ea00*/  HMMA.16816.F32 R72, R140.reuse, R144, R72 ;  /* 0x000000908c48723c */ /* 0x040ff00000001848 */
[-C--:B------:R-:W-:Y:S08]  /*ea10*/  HMMA.16816.F32 R76, R140, R146.reuse, R76 ;  /* 0x000000928c4c723c */ /* 0x080ff0000000184c */
[C---:B------:R-:W-:Y:S01]  /*ea20*/  HMMA.16816.F32 R80, R208.reuse, R146, R80 ;  /* 0x00000092d050723c */ /* 0x040fe20000001850 */
[----:B------:R-:W2:Y:S03]  /*ea30*/  LDSM.16.MT88.4 R144, [R236+0x2000] ;  /* 0x00200000ec90783b */ /* 0x000ea60000004200 */
[----:B-1----:R-:W-:Y:S02]  /*ea40*/  MOV R191, R182 ;  /* 0x000000b600bf7202 */ /* 0x002fe40000000f00 */
[----:B------:R-:W-:Y:S02]  /*ea50*/  MOV R182, R180 ;  /* 0x000000b400b67202 */ /* 0x000fe40000000f00 */
[----:B------:R-:W-:Y:S02]  /*ea60*/  MOV R180, R166 ;  /* 0x000000a600b47202 */ /* 0x000fe40000000f00 */
[----:B------:R-:W-:Y:S10]  /*ea70*/  MUFU.EX2 R223, R182 ;  /* 0x000000b600df7308 */ /* 0x000ff40000000800 */
[----:B------:R-:W-:Y:S01]  /*ea80*/  MUFU.EX2 R221, R180 ;  /* 0x000000b400dd7308 */ /* 0x000fe20000000800 */
[-C--:B--2---:R-:W-:Y:S08]  /*ea90*/  HMMA.16816.F32 R84, R208, R144.reuse, R84 ;  /* 0x00000090d054723c */ /* 0x084ff00000001854 */
        /* <DEDUP_REMOVED lines=9> */
[-C--:B-1----:R-:W-:Y:S08]  /*eb30*/  HMMA.16816.F32 R116, R208, R144.reuse, R116 ;  /* 0x00000090d074723c */ /* 0x082ff00000001874 */
[C---:B------:R-:W-:Y:S07]  /*eb40*/  HMMA.16816.F32 R120, R140.reuse, R144, R120 ;  /* 0x000000908c78723c */ /* 0x040fee0000001878 */
[----:B------:R-:W-:Y:S01]  /*eb50*/  F2FP.PACK_AB R144, R214, R216 ;  /* 0x000000d8d690723e */ /* 0x000fe200000000ff */
[-C--:B------:R-:W-:Y:S04]  /*eb60*/  HMMA.16816.F32 R124, R140, R146.reuse, R124 ;  /* 0x000000928c7c723c */ /* 0x080fe8000000187c */
[----:B----4-:R-:W-:Y:S03]  /*eb70*/  F2FP.PACK_AB R145, R215, R170 ;  /* 0x000000aad791723e */ /* 0x010fe600000000ff */
[----:B------:R-:W-:Y:S01]  /*eb80*/  F2FP.PACK_AB R140, R2, R137 ;  /* 0x00000089028c723e */ /* 0x000fe200000000ff */
[----:B------:R-:W-:Y:S01]  /*eb90*/  HMMA.16816.F32 R128, R208, R146, R128 ;  /* 0x00000092d080723c */ /* 0x000fe20000001880 */
[----:B------:R1:W-:Y:S03]  /*eba0*/  MUFU.EX2 R137, R196 ;  /* 0x000000c400897308 */ /* 0x0003e60000000800 */
[C---:B------:R-:W-:Y:S01]  /*ebb0*/  F2FP.PACK_AB R142, R138.reuse, R139 ;  /* 0x0000008b8a8e723e */ /* 0x040fe200000000ff */
[----:B------:R-:W-:Y:S01]  /*ebc0*/  FADD.FTZ R2, R138, R0 ;  /* 0x000000008a027221 */ /* 0x000fe20000010000 */
[----:B------:R-:W-:Y:S01]  /*ebd0*/  F2FP.PACK_AB R141, R171, R224 ;  /* 0x000000e0ab8d723e */ /* 0x000fe200000000ff */
[----:B------:R-:W-:Y:S01]  /*ebe0*/  FADD.FTZ R0, R158, R156 ;  /* 0x0000009c9e007221 */ /* 0x000fe20000010000 */
[----:B------:R-:W-:Y:S01]  /*ebf0*/  F2FP.PACK_AB R143, R200, R184 ;  /* 0x000000b8c88f723e */ /* 0x000fe200000000ff */
[----:B------:R-:W-:Y:S02]  /*ec00*/  FADD.FTZ R138, R162, R157 ;  /* 0x0000009da28a7221 */ /* 0x000fe40000010000 */
[----:B------:R-:W2:Y:S01]  /*ec10*/  LDSM.16.MT88.4 R156, [R238+0x800] ;  /* 0x00080000ee9c783b */ /* 0x000ea20000004200 */
[----:B------:R-:W4:Y:S01]  /*ec20*/  MUFU.EX2 R139, R197 ;  /* 0x000000c5008b7308 */ /* 0x000f220000000800 */
[----:B------:R-:W-:Y:S01]  /*ec30*/  FADD.FTZ R160, R160, R0 ;  /* 0x00000000a0a07221 */ /* 0x000fe20000010000 */
[----:B---3--:R-:W-:Y:S01]  /*ec40*/  F2FP.PACK_AB R146, R194, R193 ;  /* 0x000000c1c292723e */ /* 0x008fe200000000ff */
[-C--:B------:R-:W-:Y:S05]  /*ec50*/  HMMA.16816.F32 R4, R140, R148.reuse, R4 ;  /* 0x000000948c04723c */ /* 0x080fea0000001804 */
[----:B------:R-:W-:Y:S01]  /*ec60*/  F2FP.PACK_AB R147, R195, R192 ;  /* 0x000000c0c393723e */ /* 0x000fe200000000ff */
[----:B-----5:R-:W-:Y:S01]  /*ec70*/  FADD.FTZ R0, R132, R2 ;  /* 0x0000000284007221 */ /* 0x020fe20000010000 */
[----:B------:R-:W-:Y:S05]  /*ec80*/  F2FP.PACK_AB R209, R219, R218 ;  /* 0x000000dadbd1723e */ /* 0x000fea00000000ff */
[C---:B------:R-:W-:Y:S04]  /*ec90*/  HMMA.16816.F32 R8, R144.reuse, R148, R8 ;  /* 0x000000949008723c */ /* 0x040fe80000001808 */
[----:B-1----:R-:W-:Y:S01]  /*eca0*/  MOV R196, R185 ;  /* 0x000000b900c47202 */ /* 0x002fe20000000f00 */
[----:B------:R-:W-:Y:S01]  /*ecb0*/  FADD.FTZ R0, R3, R0 ;  /* 0x0000000003007221 */ /* 0x000fe20000010000 */
[----:B------:R-:W-:Y:S02]  /*ecc0*/  MUFU.EX2 R185, R231 ;  /* 0x000000e700b97308 */ /* 0x000fe40000000800 */
[-C--:B------:R-:W-:Y:S04]  /*ecd0*/  HMMA.16816.F32 R12, R144, R150.reuse, R12 ;  /* 0x00000096900c723c */ /* 0x080fe8000000180c */
[----:B----4-:R-:W-:Y:S04]  /*ece0*/  FADD.FTZ R0, R139, R0 ;  /* 0x000000008b007221 */ /* 0x010fe80000010000 */
[C---:B------:R-:W-:Y:S01]  /*ecf0*/  HMMA.16816.F32 R16, R140.reuse, R150, R16 ;  /* 0x000000968c10723c */ /* 0x040fe20000001810 */
[----:B------:R-:W1:Y:S01]  /*ed00*/  LDSM.16.MT88.4 R148, [R237+0x800] ;  /* 0x00080000ed94783b */ /* 0x000e620000004200 */
[----:B------:R3:W-:Y:S02]  /*ed10*/  MUFU.EX2 R230, R196 ;  /* 0x000000c400e67308 */ /* 0x0007e40000000800 */
[----:B------:R-:W-:Y:S02]  /*ed20*/  FADD.FTZ R2, R137, R0 ;  /* 0x0000000089027221 */ /* 0x000fe40000010000 */
[----:B------:R-:W-:Y:S02]  /*ed30*/  FADD.FTZ R0, R164, R161 ;  /* 0x000000a1a4007221 */ /* 0x000fe40000010000 */
[-C--:B------:R-:W-:Y:S04]  /*ed40*/  HMMA.16816.F32 R20, R140, R152.reuse, R20 ;  /* 0x000000988c14723c */ /* 0x080fe80000001814 */
[----:B------:R-:W-:Y:S04]  /*ed50*/  MUFU.EX2 R231, R228 ;  /* 0x000000e400e77308 */ /* 0x000fe80000000800 */
[C---:B------:R-:W-:Y:S06]  /*ed60*/  HMMA.16816.F32 R24, R144.reuse, R152, R24 ;  /* 0x000000989018723c */ /* 0x040fec0000001818 */
[----:B------:R4:W-:Y:S02]  /*ed70*/  MUFU.EX2 R228, R190 ;  /* 0x000000be00e47308 */ /* 0x0009e40000000800 */
[-C--:B------:R-:W-:Y:S01]  /*ed80*/  HMMA.16816.F32 R28, R144, R154.reuse, R28 ;  /* 0x0000009a901c723c */ /* 0x080fe2000000181c */
[----:B---3--:R-:W-:Y:S07]  /*ed90*/  LDSM.16.MT88.4 R196, [R238+0x1800] ;  /* 0x00180000eec4783b */ /* 0x008fee0000004200 */
[C---:B------:R-:W-:Y:S01]  /*eda0*/  HMMA.16816.F32 R32, R140.reuse, R154, R32 ;  /* 0x0000009a8c20723c */ /* 0x040fe20000001820 */
[----:B------:R-:W3:Y:S07]  /*edb0*/  LDSM.16.MT88.4 R152, [R235+0x2800] ;  /* 0x00280000eb98783b */ /* 0x000eee0000004200 */
[-C--:B--2---:R-:W-:Y:S04]  /*edc0*/  HMMA.16816.F32 R36, R140, R156.reuse, R36 ;  /* 0x0000009c8c24723c */ /* 0x084fe80000001824 */
[----:B----4-:R-:W-:Y:S04]  /*edd0*/  MOV R190, R183 ;  /* 0x000000b700be7202 */ /* 0x010fe80000000f00 */
[C---:B------:R-:W-:Y:S01]  /*ede0*/  HMMA.16816.F32 R40, R144.reuse, R156, R40 ;  /* 0x0000009c9028723c */ /* 0x040fe20000001828 */
[----:B------:R-:W-:Y:S03]  /*edf0*/  MUFU.EX2 R227, R190 ;  /* 0x000000be00e37308 */ /* 0x000fe60000000800 */
[----:B------:R-:W-:Y:S02]  /*ee00*/  MOV R183, R181 ;  /* 0x000000b500b77202 */ /* 0x000fe40000000f00 */
[----:B------:R-:W-:Y:S02]  /*ee10*/  MOV R181, R179 ;  /* 0x000000b300b57202 */ /* 0x000fe40000000f00 */
[-C--:B------:R-:W-:Y:S04]  /*ee20*/  HMMA.16816.F32 R44, R144, R158.reuse, R44 ;  /* 0x0000009e902c723c */ /* 0x080fe8000000182c */
[----:B------:R-:W-:Y:S01]  /*ee30*/  MOV R179, R165 ;  /* 0x000000a500b37202 */ /* 0x000fe20000000f00 */
[----:B------:R-:W2:Y:S03]  /*ee40*/  MUFU.EX2 R222, R181 ;  /* 0x000000b500de7308 */ /* 0x000ea60000000800 */
[C---:B------:R-:W-:Y:S01]  /*ee50*/  HMMA.16816.F32 R48, R140.reuse, R158, R48 ;  /* 0x0000009e8c30723c */ /* 0x040fe20000001830 */
[----:B------:R-:W4:Y:S06]  /*ee60*/  LDSM.16.MT88.4 R156, [R236+0x2800] ;  /* 0x00280000ec9c783b */ /* 0x000f2c0000004200 */
[----:B------:R-:W5:Y:S01]  /*ee70*/  MUFU.EX2 R220, R179 ;  /* 0x000000b300dc7308 */ /* 0x000f620000000800 */
[-C--:B-1----:R-:W-:Y:S08]  /*ee80*/  HMMA.16816.F32 R52, R140, R148.reuse, R52 ;  /* 0x000000948c34723c */ /* 0x082ff00000001834 */
[C---:B------:R-:W-:Y:S04]  /*ee90*/  HMMA.16816.F32 R56, R144.reuse, R148, R56 ;  /* 0x000000949038723c */ /* 0x040fe80000001838 */
[----:B--2---:R-:W-:Y:S04]  /*eea0*/  F2FP.PACK_AB R208, R222, R223 ;  /* 0x000000dfded0723e */ /* 0x004fe800000000ff */
[-C--:B------:R-:W-:Y:S04]  /*eeb0*/  HMMA.16816.F32 R60, R144, R150.reuse, R60 ;  /* 0x00000096903c723c */ /* 0x080fe8000000183c */
[----:B-----5:R-:W-:Y:S04]  /*eec0*/  F2FP.PACK_AB R210, R220, R221 ;  /* 0x000000dddcd2723e */ /* 0x020fe800000000ff */
[C---:B------:R-:W-:Y:S01]  /*eed0*/  HMMA.16816.F32 R64, R140.reuse, R150, R64 ;  /* 0x000000968c40723c */ /* 0x040fe20000001840 */
[----:B------:R-:W1:Y:S07]  /*eee0*/  LDSM.16.MT88.4 R148, [R238+0x2800] ;  /* 0x00280000ee94783b */ /* 0x000e6e0000004200 */
[-C--:B---3--:R-:W-:Y:S08]  /*eef0*/  HMMA.16816.F32 R68, R140, R152.reuse, R68 ;  /* 0x000000988c44723c */ /* 0x088ff00000001844 */
        /* <DEDUP_REMOVED lines=20> */
[----:B------:R-:W-:Y:S01]  /*f040*/  F2FP.PACK_AB R146, R137, R139 ;  /* 0x0000008b8992723e */ /* 0x000fe200000000ff */
[----:B------:R-:W-:Y:S01]  /*f050*/  FADD.FTZ R137, R163, R160 ;  /* 0x000000a0a3897221 */ /* 0x000fe20000010000 */
[----:B------:R-:W-:Y:S01]  /*f060*/  F2FP.PACK_AB R145, R186, R201 ;  /* 0x000000c9ba91723e */ /* 0x000fe200000000ff */
[----:B------:R4:W5:Y:S01]  /*f070*/  MUFU.EX2 R139, R167 ;  /* 0x000000a7008b7308 */ /* 0x0009620000000800 */
[----:B------:R-:W-:Y:S01]  /*f080*/  F2FP.PACK_AB R147, R173, R202 ;  /* 0x000000caad93723e */ /* 0x000fe200000000ff */
[----:B------:R-:W-:Y:S03]  /*f090*/  LDSM.16.MT88.4 R160, [R235+0x3000] ;  /* 0x00300000eba0783b */ /* 0x000fe60000004200 */
[----:B------:R-:W-:Y:S01]  /*f0a0*/  F2FP.PACK_AB R140, R187, R185 ;  /* 0x000000b9bb8c723e */ /* 0x000fe200000000ff */
[----:B------:R-:W-:Y:S01]  /*f0b0*/  FADD.FTZ R3, R224, R138 ;  /* 0x0000008ae0037221 */ /* 0x000fe20000010000 */
[-C--:B------:R-:W-:Y:S01]  /*f0c0*/  F2FP.PACK_AB R142, R174, R172.reuse ;  /* 0x000000acae8e723e */ /* 0x080fe200000000ff */
[-C--:B---3--:R-:W-:Y:S02]  /*f0d0*/  HMMA.16816.F32 R4, R144, R156.reuse, R4 ;  /* 0x0000009c9004723c */ /* 0x088fe40000001804 */
[----:B------:R3:W-:Y:S03]  /*f0e0*/  MUFU.EX2 R224, R183 ;  /* 0x000000b700e07308 */ /* 0x0007e60000000800 */
[----:B------:R-:W-:Y:S01]  /*f0f0*/  F2FP.PACK_AB R141, R230, R231 ;  /* 0x000000e7e68d723e */ /* 0x000fe200000000ff */
[----:B------:R-:W-:Y:S01]  /*f100*/  FADD.FTZ R132, R216, R0 ;  /* 0x00000000d8847221 */ /* 0x000fe20000010000 */
[----:B------:R-:W-:Y:S01]  /*f110*/  F2FP.PACK_AB R143, R228, R229 ;  /* 0x000000e5e48f723e */ /* 0x000fe200000000ff */
[----:B------:R-:W-:Y:S04]  /*f120*/  FADD.FTZ R0, R169, R2 ;  /* 0x00000002a9007221 */ /* 0x000fe80000010000 */
[----:B------:R-:W1:Y:S01]  /*f130*/  MUFU.EX2 R138, R191 ;  /* 0x000000bf008a7308 */ /* 0x000e620000000800 */
[----:B------:R-:W-:Y:S01]  /*f140*/  FADD.FTZ R132, R214, R132 ;  /* 0x00000084d6847221 */ /* 0x000fe20000010000 */
[C---:B------:R-:W-:Y:S01]  /*f150*/  HMMA.16816.F32 R8, R140.reuse, R156, R8 ;  /* 0x0000009c8c08723c */ /* 0x040fe20000001808 */
[----:B----4-:R-:W-:Y:S03]  /*f160*/  LDSM.16.MT88.4 R164, [R236+0x3000] ;  /* 0x00300000eca4783b */ /* 0x010fe60000004200 */
[----:B------:R-:W-:Y:S02]  /*f170*/  FADD.FTZ R0, R168, R0 ;  /* 0x00000000a8007221 */ /* 0x000fe40000010000 */
[----:B------:R-:W-:Y:S02]  /*f180*/  FADD.FTZ R3, R171, R3 ;  /* 0x00000003ab037221 */ /* 0x000fe40000010000 */
[-C--:B------:R-:W-:Y:S01]  /*f190*/  HMMA.16816.F32 R12, R140, R158.reuse, R12 ;  /* 0x0000009e8c0c723c */ /* 0x080fe2000000180c */
[----:B------:R-:W4:Y:S01]  /*f1a0*/  MUFU.EX2 R216, R175 ;  /* 0x000000af00d87308 */ /* 0x000f220000000800 */
[----:B---3--:R-:W-:Y:S02]  /*f1b0*/  LDSM.16.MT88.4 R180, [R235+0x1800] ;  /* 0x00180000ebb4783b */ /* 0x008fe40000004200 */
[----:B-----5:R-:W-:Y:S04]  /*f1c0*/  FADD.FTZ R0, R139, R0 ;  /* 0x000000008b007221 */ /* 0x020fe80000010000 */
[C---:B------:R-:W-:Y:S02]  /*f1d0*/  HMMA.16816.F32 R16, R144.reuse, R158, R16 ;  /* 0x0000009e9010723c */ /* 0x040fe40000001810 */
[----:B------:R-:W3:Y:S02]  /*f1e0*/  LDSM.16.MT88.4 R156, [R237+0x1000] ;  /* 0x00100000ed9c783b */ /* 0x000ee40000004200 */
[----:B-1----:R-:W-:Y:S04]  /*f1f0*/  FADD.FTZ R0, R138, R0 ;  /* 0x000000008a007221 */ /* 0x002fe80000010000 */
[-C--:B------:R-:W-:Y:S02]  /*f200*/  HMMA.16816.F32 R20, R144, R148.reuse, R20 ;  /* 0x000000949014723c */ /* 0x080fe40000001814 */
[----:B------:R-:W-:Y:S06]  /*f210*/  LDSM.16.MT88.4 R188, [R236+0x1800] ;  /* 0x00180000ecbc783b */ /* 0x000fec0000004200 */
[C---:B------:R-:W-:Y:S02]  /*f220*/  HMMA.16816.F32 R24, R140.reuse, R148, R24 ;  /* 0x000000948c18723c */ /* 0x040fe40000001818 */
[----:B------:R1:W-:Y:S02]  /*f230*/  STL [R1+0x18], R0 ;  /* 0x0000180001007387 */ /* 0x0003e40000100800 */
[----:B----4-:R-:W-:Y:S04]  /*f240*/  F2FP.PACK_AB R211, R216, R217 ;  /* 0x000000d9d8d3723e */ /* 0x010fe800000000ff */
[-C--:B------:R-:W-:Y:S08]  /*f250*/  HMMA.16816.F32 R28, R140, R150.reuse, R28 ;  /* 0x000000968c1c723c */ /* 0x080ff0000000181c */
[C---:B------:R-:W-:Y:S01]  /*f260*/  HMMA.16816.F32 R32, R144.reuse, R150, R32 ;  /* 0x000000969020723c */ /* 0x040fe20000001820 */
[----:B------:R-:W4:Y:S07]  /*f270*/  LDSM.16.MT88.4 R148, [R238+0x3000] ;  /* 0x00300000ee94783b */ /* 0x000f2e0000004200 */
[-C--:B--2---:R-:W-:Y:S04]  /*f280*/  HMMA.16816.F32 R36, R144, R152.reuse, R36 ;  /* 0x000000989024723c */ /* 0x084fe80000001824 */
[----:B-1----:R-:W-:Y:S01]  /*f290*/  FADD.FTZ R0, R170, R137 ;  /* 0x00000089aa007221 */ /* 0x002fe20000010000 */
[----:B------:R-:W-:Y:S03]  /*f2a0*/  MOV R137, R172 ;  /* 0x000000ac00897202 */ /* 0x000fe60000000f00 */
[C---:B------:R-:W-:Y:S04]  /*f2b0*/  HMMA.16816.F32 R40, R140.reuse, R152, R40 ;  /* 0x000000988c28723c */ /* 0x040fe80000001828 */
[----:B------:R-:W-:Y:S01]  /*f2c0*/  FADD.FTZ R2, R215, R0 ;  /* 0x00000000d7027221 */ /* 0x000fe20000010000 */
[----:B------:R-:W-:Y:S01]  /*f2d0*/  MOV R0, R184 ;  /* 0x000000b800007202 */ /* 0x000fe20000000f00 */
[----:B------:R-:W-:Y:S02]  /*f2e0*/  LDSM.16.MT88.4 R212, [R235+0x3800] ;  /* 0x00380000ebd4783b */ /* 0x000fe40000004200 */
[-C--:B------:R-:W-:Y:S04]  /*f2f0*/  HMMA.16816.F32 R44, R140, R154.reuse, R44 ;  /* 0x0000009a8c2c723c */ /* 0x080fe8000000182c */
[----:B------:R-:W-:Y:S04]  /*f300*/  FADD.FTZ R0, R0, R3 ;  /* 0x0000000300007221 */ /* 0x000fe80000010000 */
[C---:B------:R-:W-:Y:S01]  /*f310*/  HMMA.16816.F32 R48, R144.reuse, R154, R48 ;  /* 0x0000009a9030723c */ /* 0x040fe20000001830 */
[----:B------:R-:W1:Y:S07]  /*f320*/  LDSM.16.MT88.4 R152, [R237+0x3000] ;  /* 0x00300000ed98783b */ /* 0x000e6e0000004200 */
        /* <DEDUP_REMOVED lines=16> */
[-C--:B-1----:R-:W-:Y:S08]  /*f430*/  HMMA.16816.F32 R116, R144, R152.reuse, R116 ;  /* 0x000000989074723c */ /* 0x082ff00000001874 */
        /* <DEDUP_REMOVED lines=26> */
[----:B------:R-:W-:Y:S02]  /*f5e0*/  MOV R20, R200 ;  /* 0x000000c800147202 */ /* 0x000fe40000000f00 */
        /* <DEDUP_REMOVED lines=17> */
[----:B------:R-:W-:Y:S01]  /*f700*/  FADD.FTZ R3, R137, R3 ;  /* 0x0000000389037221 */ /* 0x000fe20000010000 */
[----:B------:R-:W-:Y:S01]  /*f710*/  MOV R137, R136 ;  /* 0x0000008800897202 */ /* 0x000fe20000000f00 */
[-C--:B------:R-:W-:Y:S04]  /*f720*/  HMMA.16816.F32 R200, R140, R204.reuse, R52 ;  /* 0x000000cc8cc8723c */ /* 0x080fe80000001834 */
[----:B------:R-:W-:Y:S02]  /*f730*/  FADD.FTZ R0, R227, R0 ;  /* 0x00000000e3007221 */ /* 0x000fe40000010000 */
[----:B------:R-:W-:Y:S01]  /*f740*/  FADD.FTZ R3, R138, R3 ;  /* 0x000000038a037221 */ /* 0x000fe20000010000 */
[----:B------:R-:W-:Y:S01]  /*f750*/  MOV R138, R135 ;  /* 0x00000087008a7202 */ /* 0x000fe20000000f00 */
        /* <DEDUP_REMOVED lines=25> */
[----:B------:R1:W-:Y:S03]  /*f8f0*/  STL [R1+0x14], R4 ;  /* 0x0000140401007387 */ /* 0x0003e60000100800 */
        /* <DEDUP_REMOVED lines=8> */
[C---:B------:R-:W-:Y:S01]  /*f980*/  HMMA.16816.F32 R112, R140.reuse, R10, R112 ;  /* 0x0000000a8c70723c */ /* 0x040fe20000001870 */
[----:B------:R1:W-:Y:S07]  /*f990*/  STL [R1+0x20], R3 ;  /* 0x0000200301007387 */ /* 0x0003ee0000100800 */
[-C--:B---3--:R-:W-:Y:S08]  /*f9a0*/  HMMA.16816.F32 R116, R140, R12.reuse, R116 ;  /* 0x0000000c8c74723c */ /* 0x088ff00000001874 */
[C---:B------:R-:W-:Y:S08]  /*f9b0*/  HMMA.16816.F32 R120, R208.reuse, R12, R120 ;  /* 0x0000000cd078723c */ /* 0x040ff00000001878 */
[-C--:B------:R-:W-:Y:S08]  /*f9c0*/  HMMA.16816.F32 R124, R208, R14.reuse, R124 ;  /* 0x0000000ed07c723c */ /* 0x080ff0000000187c */
[----:B------:R-:W-:Y:S07]  /*f9d0*/  HMMA.16816.F32 R128, R140, R14, R128 ;  /* 0x0000000e8c80723c */ /* 0x000fee0000001880 */
[----:B------:R-:W-:Y:S02]  /*f9e0*/  MOV R140, R133 ;  /* 0x00000085008c7202 */ /* 0x000fe40000000f00 */
[C---:B-----5:R-:W-:Y:S02]  /*f9f0*/  IADD3 R0, R6.reuse, -0x1, RZ ;  /* 0xffffffff06007810 */ /* 0x060fe40007ffe0ff */
[----:B----4-:R-:W-:Y:S03]  /*fa00*/  ISETP.GT.AND P0, PT, R6, R7, PT ;  /* 0x000000070600720c */ /* 0x010fe60003f04270 */
[----:B------:R1:W-:Y:S04]  /*fa10*/  STL [R1+0x4], R0 ;  /* 0x0000040001007387 */ /* 0x0003e80000100800 */
[----:B------:R1:W-:Y:S06]  /*fa20*/  STL [R1+0x24], R2 ;  /* 0x0000240201007387 */ /* 0x0003ec0000100800 */
[----:B-1----:R-:W-:-:S05]  /*fa30*/  @P0 BRA `(.L_x_3039) ;  /* 0xffffbe0000000947 */ /* 0x002fca000383ffff */
.L_x_3032:
[----:B------:R-:W-:Y:S05]  /*fa40*/  BRA.DIV ~URZ, `(.L_x_3040) ;  /* 0x00006a027f007947 */ /* 0x000fea000b800000 */
[----:B------:R-:W2:Y:S04]  /*fa50*/  LDL R0, [R1+0x18] ;  /* 0x0000180001007983 */ /* 0x000ea80000100800 */
[----:B--2---:R1:W2:Y:S02]  /*fa60*/  SHFL.BFLY PT, R7, R0, 0x2, 0x1f ;  /* 0x0c401f0000077f89 */ /* 0x0042a400000e0000 */
.L_x_3084:
[----:B-1----:R-:W3:Y:S02]  /*fa70*/  LDL.LU R0, [R1+0x18] ;  /* 0x0000180001007983 */ /* 0x002ee40000300800 */
[----:B--23--:R-:W-:Y:S01]  /*fa80*/  FADD.FTZ R7, R7, R0 ;  /* 0x0000000007077221 */ /* 0x00cfe20000010000 */
[----:B------:R-:W-:Y:S05]  /*fa90*/  BRA.DIV ~URZ, `(.L_x_3041) ;  /* 0x00006a127f007947 */ /* 0x000fea000b800000 */
[----:B------:R-:W2:Y:S04]  /*faa0*/  LDL.LU R2, [R1+0x14] ;  /* 0x0000140001027983 */ /* 0x000ea80000300800 */
[----:B------:R-:W3:Y:S04]  /*fab0*/  LDL.LU R0, [R1+0x20] ;  /* 0x0000200001007983 */ /* 0x000ee80000300800 */
[----:B------:R-:W4:Y:S04]  /*fac0*/  LDL.LU R9, [R1+0x24] ;  /* 0x0000240001097983 */ /* 0x000f280000300800 */
[----:B--2---:R-:W1:Y:S04]  /*fad0*/  SHFL.BFLY PT, R6, R2, 0x2, 0x1f ;  /* 0x0c401f0002067f89 */ /* 0x004e6800000e0000 */
[----:B---3--:R-:W2:Y:S04]  /*fae0*/  SHFL.BFLY PT, R5, R0, 0x2, 0x1f ;  /* 0x0c401f0000057f89 */ /* 0x008ea800000e0000 */
[----:B----4-:R-:W3:Y:S01]  /*faf0*/  SHFL.BFLY PT, R4, R9, 0x2, 0x1f ;  /* 0x0c401f0009047f89 */ /* 0x010ee200000e0000 */
[----:B-1----:R-:W-:-:S02]  /*fb00*/  FADD.FTZ R6, R6, R2 ;  /* 0x0000000206067221 */ /* 0x002fc40000010000 */
[----:B--2---:R-:W-:-:S03]  /*fb10*/  FADD.FTZ R5, R5, R0 ;  /* 0x0000000005057221 */ /* 0x004fc60000010000 */
[----:B------:R-:W1:Y:S01]  /*fb20*/  SHFL.BFLY PT, R2, R6, 0x1, 0x1f ;  /* 0x0c201f0006027f89 */ /* 0x000e6200000e0000 */
[----:B---3--:R-:W-:-:S03]  /*fb30*/  FADD.FTZ R4, R4, R9 ;  /* 0x0000000904047221 */ /* 0x008fc60000010000 */
[----:B------:R-:W2:Y:S04]  /*fb40*/  SHFL.BFLY PT, R0, R7, 0x1, 0x1f ;  /* 0x0c201f0007007f89 */ /* 0x000ea800000e0000 */
[----:B------:R-:W3:Y:S04]  /*fb50*/  SHFL.BFLY PT, R3, R5, 0x1, 0x1f ;  /* 0x0c201f0005037f89 */ /* 0x000ee800000e0000 */
[----:B------:R4:W4:Y:S01]  /*fb60*/  SHFL.BFLY PT, R8, R4, 0x1, 0x1f ;  /* 0x0c201f0004087f89 */ /* 0x00092200000e0000 */
[----:B-1----:R-:W-:Y:S02]  /*fb70*/  FADD.FTZ R6, R6, R2 ;  /* 0x0000000206067221 */ /* 0x002fe40000010000 */
[----:B--2---:R-:W-:-:S02]  /*fb80*/  FADD.FTZ R7, R7, R0 ;  /* 0x0000000007077221 */ /* 0x004fc40000010000 */
[----:B---3--:R-:W-:-:S03]  /*fb90*/  FADD.FTZ R5, R5, R3 ;  /* 0x0000000305057221 */ /* 0x008fc60000010000 */
.L_x_3085:
[----:B------:R-:W-:Y:S01]  /*fba0*/  FSETP.NE.FTZ.AND P3, PT, R7, RZ, PT ;  /* 0x000000ff0700720b */ /* 0x000fe20003f75000 */
[----:B------:R-:W-:Y:S01]  /*fbb0*/  CS2R R2, SRZ ;  /* 0x0000000000027805 */ /* 0x000fe2000001ff00 */
[----:B------:R-:W-:Y:S01]  /*fbc0*/  MOV R0, RZ ;  /* 0x000000ff00007202 */ /* 0x000fe20000000f00 */
[----:B----4-:R-:W-:Y:S01]  /*fbd0*/  FADD.FTZ R4, R8, R4 ;  /* 0x0000000408047221 */ /* 0x010fe20000010000 */
[----:B------:R-:W-:Y:S02]  /*fbe0*/  FSETP.NE.FTZ.AND P2, PT, R6, RZ, PT ;  /* 0x000000ff0600720b */ /* 0x000fe40003f55000 */
[----:B------:R-:W-:Y:S02]  /*fbf0*/  FSETP.NE.FTZ.AND P1, PT, R5, RZ, PT ;  /* 0x000000ff0500720b */ /* 0x000fe40003f35000 */
[----:B------:R-:W-:Y:S02]  /*fc00*/  FSETP.NE.FTZ.AND P0, PT, R4, RZ, PT ;  /* 0x000000ff0400720b */ /* 0x000fe40003f15000 */
[----:B------:R-:W-:-:S02]  /*fc10*/  MOV R23, 0xff800000 ;  /* 0xff80000000177802 */ /* 0x000fc40000000f00 */
[----:B------:R-:W-:Y:S01]  /*fc20*/  MOV R21, 0xff800000 ;  /* 0xff80000000157802 */ /* 0x000fe20000000f00 */
[----:B------:R-:W1:Y:S01]  /*fc30*/  @P3 MUFU.RCP R0, R7 ;  /* 0x0000000700003308 */ /* 0x000e620000001000 */
[----:B------:R-:W-:Y:S02]  /*fc40*/  MOV R22, 0xff800000 ;  /* 0xff80000000167802 */ /* 0x000fe40000000f00 */
[----:B------:R-:W-:-:S03]  /*fc50*/  MOV R20, 0xff800000 ;  /* 0xff80000000147802 */ /* 0x000fc60000000f00 */
[----:B------:R-:W-:Y:S02]  /*fc60*/  @P1 MOV R10, 0x3f317218 ;  /* 0x3f317218000a1802 */ /* 0x000fe40000000f00 */
[----:B------:R-:W2:Y:S08]  /*fc70*/  @P3 MUFU.LG2 R7, R7 ;  /* 0x0000000700073308 */ /* 0x000eb00000000c00 */
[----:B------:R-:W3:Y:S01]  /*fc80*/  @P2 MUFU.RCP R3, R6 ;  /* 0x0000000600032308 */ /* 0x000ee20000001000 */
[----:B-1----:R-:W-:-:S02]  /*fc90*/  FMUL.FTZ R176, R0, R176 ;  /* 0x000000b000b07220 */ /* 0x002fc40000410000 */
[C---:B------:R-:W-:Y:S02]  /*fca0*/  FMUL.FTZ R177, R0.reuse, R177 ;  /* 0x000000b100b17220 */ /* 0x040fe40000410000 */
[C---:B------:R-:W-:Y:S02]  /*fcb0*/  FMUL.FTZ R180, R0.reuse, R180 ;  /* 0x000000b400b47220 */ /* 0x040fe40000410000 */
[C---:B------:R-:W-:Y:S01]  /*fcc0*/  FMUL.FTZ R181, R0.reuse, R181 ;  /* 0x000000b500b57220 */ /* 0x040fe20000410000 */
[----:B------:R-:W1:Y:S01]  /*fcd0*/  @P1 MUFU.RCP R2, R5 ;  /* 0x0000000500021308 */ /* 0x000e620000001000 */
[C---:B------:R-:W-:Y:S02]  /*fce0*/  FMUL.FTZ R184, R0.reuse, R184 ;  /* 0x000000b800b87220 */ /* 0x040fe40000410000 */
[C---:B------:R-:W-:Y:S02]  /*fcf0*/  FMUL.FTZ R185, R0.reuse, R185 ;  /* 0x000000b900b97220 */ /* 0x040fe40000410000 */
[----:B------:R-:W-:-:S02]  /*fd00*/  FMUL.FTZ R188, R0, R188 ;  /* 0x000000bc00bc7220 */ /* 0x000fc40000410000 */
[C---:B------:R-:W-:Y:S01]  /*fd10*/  FMUL.FTZ R189, R0.reuse, R189 ;  /* 0x000000bd00bd7220 */ /* 0x040fe20000410000 */
[----:B------:R-:W4:Y:S01]  /*fd20*/  @P2 MUFU.LG2 R6, R6 ;  /* 0x0000000600062308 */ /* 0x000f220000000c00 */
[C---:B------:R-:W-:Y:S02]  /*fd30*/  FMUL.FTZ R192, R0.reuse, R192 ;  /* 0x000000c000c07220 */ /* 0x040fe40000410000 */
[C---:B------:R-:W-:Y:S02]  /*fd40*/  FMUL.FTZ R193, R0.reuse, R193 ;  /* 0x000000c100c17220 */ /* 0x040fe40000410000 */
[C---:B------:R-:W-:Y:S02]  /*fd50*/  FMUL.FTZ R196, R0.reuse, R196 ;  /* 0x000000c400c47220 */ /* 0x040fe40000410000 */
[C---:B------:R-:W-:Y:S01]  /*fd60*/  FMUL.FTZ R197, R0.reuse, R197 ;  /* 0x000000c500c57220 */ /* 0x040fe20000410000 */
[----:B------:R-:W5:Y:S01]  /*fd70*/  @P1 MUFU.LG2 R5, R5 ;  /* 0x0000000500051308 */ /* 0x000f620000000c00 */
        /* <DEDUP_REMOVED lines=21> */
[----:B--2---:R-:W-:Y:S02]  /*fed0*/  @P3 FMUL.FTZ R9, R7, 0.69314718246459960938 ;  /* 0x3f31721807093820 */ /* 0x004fe40000410000 */
[C---:B---3--:R-:W-:Y:S02]  /*fee0*/  FMUL.FTZ R178, R3.reuse, R178 ;  /* 0x000000b203b27220 */ /* 0x048fe40000410000 */
[----:B------:R-:W-:Y:S01]  /*fef0*/  @P3 FMUL.FTZ R7, R0, c[0x0][0x2d0] ;  /* 0x0000b40000073a20 */ /* 0x000fe20000410000 */
[----:B------:R-:W-:Y:S01]  /*ff00*/  MOV R0, RZ ;  /* 0x000000ff00007202 */ /* 0x000fe20000000f00 */
[C---:B------:R-:W-:Y:S02]  /*ff10*/  FMUL.FTZ R179, R3.reuse, R179 ;  /* 0x000000b303b37220 */ /* 0x040fe40000410000 */
[----:B------:R-:W-:-:S02]  /*ff20*/  FMUL.FTZ R182, R3, R182 ;  /* 0x000000b603b67220 */ /* 0x000fc40000410000 */
[C---:B------:R-:W-:Y:S01]  /*ff30*/  FMUL.FTZ R183, R3.reuse, R183 ;  /* 0x000000b703b77220 */ /* 0x040fe20000410000 */
[----:B------:R-:W2:Y:S01]  /*ff40*/  @P0 MUFU.RCP R0, R4 ;  /* 0x0000000400000308 */ /* 0x000ea20000001000 */
        /* <DEDUP_REMOVED lines=61> */
[----:B------:R1:W3:Y:S01]  /*10320*/  @P0 MUFU.LG2 R2, R4 ;  /* 0x0000000400020308 */ /* 0x0002e20000000c00 */
[----:B----4-:R-:W-:Y:S02]  /*10330*/  @P2 FMUL.FTZ R8, R6, 0.69314718246459960938 ;  /* 0x3f31721806082820 */ /* 0x010fe40000410000 */
[----:B------:R-:W-:Y:S02]  /*10340*/  @P2 FMUL.FTZ R6, R3, c[0x0][0x2d0] ;  /* 0x0000b40003062a20 */ /* 0x000fe40000410000 */
[----:B-----5:R-:W-:Y:S02]  /*10350*/  @P1 FMUL.FTZ R5, R5, 0.69314718246459960938 ;  /* 0x3f31721805051820 */ /* 0x020fe40000410000 */
[----:B------:R-:W-:Y:S02]  /*10360*/  @P1 FMUL.FTZ R3, R10, c[0x0][0x2d0] ;  /* 0x0000b4000a031a20 */ /* 0x000fe40000410000 */
[----:B--2---:R-:W-:-:S02]  /*10370*/  FMUL.FTZ R174, R0, R174 ;  /* 0x000000ae00ae7220 */ /* 0x004fc40000410000 */
[----:B------:R-:W-:Y:S01]  /*10380*/  @P1 FFMA.FTZ R23, R3, R134, R5 ;  /* 0x0000008603171223 */ /* 0x000fe20000010005 */
[----:B------:R-:W-:Y:S01]  /*10390*/  @P0 MOV R3, 0x3f317218 ;  /* 0x3f31721800030802 */ /* 0x000fe20000000f00 */
[C---:B------:R-:W-:Y:S02]  /*103a0*/  FMUL.FTZ R175, R0.reuse, R175 ;  /* 0x000000af00af7220 */ /* 0x040fe40000410000 */
[----:B------:R-:W-:Y:S01]  /*103b0*/  FMUL.FTZ R170, R0, R170 ;  /* 0x000000aa00aa7220 */ /* 0x000fe20000410000 */
[----:B-1----:R-:W-:Y:S01]  /*103c0*/  MOV R4, 0x1 ;  /* 0x0000000100047802 */ /* 0x002fe20000000f00 */
[----:B---3--:R-:W-:Y:S02]  /*103d0*/  @P0 FMUL.FTZ R2, R2, 0.69314718246459960938 ;  /* 0x3f31721802020820 */ /* 0x008fe40000410000 */
        /* <DEDUP_REMOVED lines=30> */
[----:B------:R-:W-:Y:S01]  /*105c0*/  PRMT R0, R4, 0x7610, R0 ;  /* 0x0000761004007816 */ /* 0x000fe20000000000 */
[----:B------:R-:W-:Y:S02]  /*105d0*/  @P3 FFMA.FTZ R21, R7, R136, R9 ;  /* 0x0000008807153223 */ /* 0x000fe40000010009 */
[----:B------:R-:W-:-:S02]  /*105e0*/  @P2 FFMA.FTZ R22, R6, R135, R8 ;  /* 0x0000008706162223 */ /* 0x000fc40000010008 */
[----:B------:R-:W-:Y:S02]  /*105f0*/  @P0 FFMA.FTZ R20, R3, R133, R2 ;  /* 0x0000008503140223 */ /* 0x000fe40000010002 */
.L_x_2987:
[----:B--2---:R2:W5:Y:S01]  /*10600*/  LDL R7, [R1+0xb0] ;  /* 0x0000b00001077983 */ /* 0x0045620000100800 */
[----:B------:R-:W-:Y:S03]  /*10610*/  BSSY B0, `(.L_x_3042) ;  /* 0x0000012000007945 */ /* 0x000fe60003800000 */
[----:B-1----:R-:W1:Y:S02]  /*10620*/  S2R R6, SR_TID.X ;  /* 0x0000000000067919 */ /* 0x002e640000002100 */
[----:B-1----:R-:W-:-:S13]  /*10630*/  LOP3.LUT P0, RZ, R6, 0x7f, RZ, 0xc0, !PT ;  /* 0x0000007f06ff7812 */ /* 0x002fda000780c0ff */
[----:B------:R-:W-:Y:S05]  /*10640*/  @P0 BRA `(.L_x_3043) ;  /* 0x000000e000000947 */ /* 0x000fea0003800000 */
[----:B--2---:R-:W1:Y:S01]  /*10650*/  S2R R4, SR_LANEID ;  /* 0x0000000000047919 */ /* 0x004e620000000000 */
        /* <DEDUP_REMOVED lines=13> */
.L_x_3043:
[----:B--2---:R-:W-:Y:S05]  /*10730*/  BSYNC B0 ;  /* 0x0000000000007941 */ /* 0x004fea0003800000 */
.L_x_3042:
        /* <DEDUP_REMOVED lines=8> */
[----:B------:R2:W-:Y:S01]  /*107c0*/  STL [R1+0x10], RZ ;  /* 0x000010ff01007387 */ /* 0x0005e20000100800 */
[----:B------:R-:W-:Y:S01]  /*107d0*/  SHF.R.S32.HI R2, RZ, 0x1f, R6 ;  /* 0x0000001fff027819 */ /* 0x000fe20000011406 */
[----:B------:R-:W-:-:S03]  /*107e0*/  IMAD.MOV.U32 R3, RZ, RZ, 0x1f ;  /* 0x0000001fff037424 */ /* 0x000fc600078e00ff */
[----:B------:R-:W-:-:S04]  /*107f0*/  LEA.HI R2, R2, R6, RZ, 0x7 ;  /* 0x0000000602027211 */ /* 0x000fc800078f38ff */
[----:B------:R-:W-:-:S05]  /*10800*/  SHF.R.S32.HI R2, RZ, 0x7, R2 ;  /* 0x00000007ff027819 */ /* 0x000fca0000011402 */
[----:B------:R-:W-:Y:S01]  /*10810*/  IMAD.MOV.U32 R143, RZ, RZ, R2 ;  /* 0x000000ffff8f7224 */ /* 0x000fe200078e0002 */
[----:B------:R-:W-:Y:S02]  /*10820*/  MOV R2, 0x10840 ;  /* 0x0001084000027802 */ /* 0x000fe40000000f00 */
[----:B-12---:R-:W-:Y:S05]  /*10830*/  CALL.REL.NOINC `($__internal_47_$__cuda_sm70_shflsync_idx_p) ;  /* 0x00005fb000007944 */ /* 0x006fea0003c00000 */
.L_x_3046:
[----:B------:R-:W2:Y:S04]  /*10840*/  LDL.LU R3, [R1+0x68] ;  /* 0x0000680001037983 */ /* 0x000ea80000300800 */
[----:B------:R-:W3:Y:S04]  /*10850*/  LDL R8, [R1+0xfc] ;  /* 0x0000fc0001087983 */ /* 0x000ee80000100800 */
[----:B------:R-:W4:Y:S04]  /*10860*/  LDL.LU R13, [R1+0x64] ;  /* 0x00006400010d7983 */ /* 0x000f280000300800 */
[----:B------:R-:W3:Y:S04]  /*10870*/  LDL.LU R16, [R1+0x6c] ;  /* 0x00006c0001107983 */ /* 0x000ee80000300800 */
[----:B------:R-:W3:Y:S01]  /*10880*/  LDL.LU R15, [R1+0xac] ;  /* 0x0000ac00010f7983 */ /* 0x000ee20000300800 */
[----:B-1----:R-:W-:-:S03]  /*10890*/  IMAD.MOV.U32 R7, RZ, RZ, 0x1 ;  /* 0x00000001ff077424 */ /* 0x002fc600078e00ff */
[----:B------:R-:W4:Y:S02]  /*108a0*/  LDL R14, [R1+0x100] ;  /* 0x00010000010e7983 */ /* 0x000f240000100800 */
[----:B------:R-:W-:Y:S02]  /*108b0*/  ISETP.NE.AND P0, PT, R7, c[0x0][0x4e8], PT ;  /* 0x00013a0007007a0c */ /* 0x000fe40003f05270 */
        /* <DEDUP_REMOVED lines=36> */
[----:B--2--5:R-:W-:Y:S01]  /*10b00*/  SHF.R.S32.HI R0, RZ, 0x1f, R3 ;  /* 0x0000001fff007819 */ /* 0x024fe20000011403 */
[----:B------:R-:W-:-:S04]  /*10b10*/  IMAD.WIDE.U32 R4, R3, c[0x0][0x4d0], RZ ;  /* 0x0001340003047a25 */ /* 0x000fc800078e00ff */
[C---:B------:R-:W-:Y:S02]  /*10b20*/  IMAD R2, R0.reuse, c[0x0][0x4d0], RZ ;  /* 0x0001340000027a24 */ /* 0x040fe400078e02ff */
[----:B------:R-:W-:Y:S02]  /*10b30*/  IMAD R0, R0, c[0x0][0x438], RZ ;  /* 0x00010e0000007a24 */ /* 0x000fe400078e02ff */
[C---:B------:R-:W-:Y:S02]  /*10b40*/  IMAD R6, R3.reuse, c[0x0][0x4d4], R2 ;  /* 0x0001350003067a24 */ /* 0x040fe400078e0202 */
[C---:B------:R-:W-:Y:S02]  /*10b50*/  IMAD R0, R3.reuse, c[0x0][0x43c], R0 ;  /* 0x00010f0003007a24 */ /* 0x040fe400078e0200 */
[----:B------:R-:W-:-:S04]  /*10b60*/  IMAD.WIDE.U32 R2, R3, c[0x0][0x438], RZ ;  /* 0x00010e0003027a25 */ /* 0x000fc800078e00ff */
[----:B---3--:R-:W-:Y:S01]  /*10b70*/  IMAD.IADD R8, R8, 0x1, R15 ;  /* 0x0000000108087824 */ /* 0x008fe200078e020f */
[----:B------:R-:W-:Y:S01]  /*10b80*/  IADD3 R3, R3, R0, RZ ;  /* 0x0000000003037210 */ /* 0x000fe20007ffe0ff */
[----:B------:R-:W-:Y:S01]  /*10b90*/  IMAD.IADD R5, R5, 0x1, R6 ;  /* 0x0000000105057824 */ /* 0x000fe200078e0206 */
[----:B----4-:R-:W-:Y:S01]  /*10ba0*/  SHF.R.S32.HI R0, RZ, 0x1f, R13 ;  /* 0x0000001fff007819 */ /* 0x010fe2000001140d */
[----:B------:R-:W-:-:S04]  /*10bb0*/  @P0 IMAD.HI.U32 R10, R8, c[0x0][0x4ec], RZ ;  /* 0x00013b00080a0a27 */ /* 0x000fc800078e00ff */
[C---:B------:R-:W-:Y:S02]  /*10bc0*/  IMAD R7, R0.reuse, c[0x0][0x4d8], RZ ;  /* 0x0001360000077a24 */ /* 0x040fe400078e02ff */
[----:B------:R-:W-:Y:S01]  /*10bd0*/  IMAD R6, R0, c[0x0][0x440], RZ ;  /* 0x0001100000067a24 */ /* 0x000fe200078e02ff */
[----:B------:R-:W-:Y:S01]  /*10be0*/  MOV R0, R8 ;  /* 0x0000000800007202 */ /* 0x000fe20000000f00 */
[C---:B------:R-:W-:Y:S01]  /*10bf0*/  IMAD R11, R13.reuse, c[0x0][0x4dc], R7 ;  /* 0x000137000d0b7a24 */ /* 0x040fe200078e0207 */
[----:B------:R-:W-:Y:S01]  /*10c00*/  @P0 SHF.R.U32.HI R0, RZ, c[0x0][0x4f0], R10 ;  /* 0x00013c00ff000a19 */ /* 0x000fe2000001160a */
[----:B------:R-:W-:-:S04]  /*10c10*/  IMAD.WIDE.U32 R4, R13, c[0x0][0x4d8], R4 ;  /* 0x000136000d047a25 */ /* 0x000fc800078e0004 */
[----:B------:R-:W-:Y:S01]  /*10c20*/  IMAD R12, R13, c[0x0][0x444], R6 ;  /* 0x000111000d0c7a24 */ /* 0x000fe200078e0206 */
[----:B------:R-:W-:Y:S01]  /*10c30*/  SHF.R.S32.HI R6, RZ, 0x1f, R16 ;  /* 0x0000001fff067819 */ /* 0x000fe20000011410 */
[----:B------:R-:W-:Y:S01]  /*10c40*/  @P0 IMAD.HI.U32 R7, R8, c[0x0][0x4ec], RZ ;  /* 0x00013b0008070a27 */ /* 0x000fe200078e00ff */
[----:B------:R-:W-:Y:S02]  /*10c50*/  IADD3 R5, R5, R11, RZ ;  /* 0x0000000b05057210 */ /* 0x000fe40007ffe0ff */
[----:B------:R-:W-:Y:S01]  /*10c60*/  IADD3 R10, -R0, RZ, RZ ;  /* 0x000000ff000a7210 */ /* 0x000fe20007ffe1ff */
[----:B------:R-:W-:Y:S01]  /*10c70*/  IMAD.MOV.U32 R9, RZ, RZ, R8 ;  /* 0x000000ffff097224 */ /* 0x000fe200078e0008 */
[----:B------:R-:W-:Y:S01]  /*10c80*/  @P0 SHF.R.U32.HI R9, RZ, c[0x0][0x4f0], R7 ;  /* 0x00013c00ff090a19 */ /* 0x000fe20000011607 */
[----:B------:R-:W-:-:S04]  /*10c90*/  IMAD.WIDE.U32 R2, R13, c[0x0][0x440], R2 ;  /* 0x000110000d027a25 */ /* 0x000fc800078e0002 */
[C---:B------:R-:W-:Y:S02]  /*10ca0*/  IMAD R7, R6.reuse, c[0x0][0x4e0], RZ ;  /* 0x0001380006077a24 */ /* 0x040fe400078e02ff */
[----:B------:R-:W-:Y:S02]  /*10cb0*/  IMAD R6, R6, c[0x0][0x448], RZ ;  /* 0x0001120006067a24 */ /* 0x000fe400078e02ff */
[----:B------:R-:W-:Y:S02]  /*10cc0*/  IMAD R10, R10, c[0x0][0x4e8], R8 ;  /* 0x00013a000a0a7a24 */ /* 0x000fe400078e0208 */
[----:B------:R-:W-:Y:S01]  /*10cd0*/  IMAD.WIDE.U32 R4, R16, c[0x0][0x4e0], R4 ;  /* 0x0001380010047a25 */ /* 0x000fe200078e0004 */
[----:B------:R-:W-:-:S03]  /*10ce0*/  SHF.R.S32.HI R11, RZ, 0x1f, R0 ;  /* 0x0000001fff0b7819 */ /* 0x000fc60000011400 */
[----:B------:R-:W-:Y:S02]  /*10cf0*/  IMAD.IADD R3, R3, 0x1, R12 ;  /* 0x0000000103037824 */ /* 0x000fe400078e020c */
[C---:B------:R-:W-:Y:S01]  /*10d00*/  IMAD R12, R16.reuse, c[0x0][0x44c], R6 ;  /* 0x00011300100c7a24 */ /* 0x040fe200078e0206 */
[----:B------:R-:W-:Y:S01]  /*10d10*/  SHF.R.S32.HI R6, RZ, 0x1f, R9 ;  /* 0x0000001fff067819 */ /* 0x000fe20000011409 */
[----:B------:R-:W-:Y:S01]  /*10d20*/  IMAD R13, R16, c[0x0][0x4e4], R7 ;  /* 0x00013900100d7a24 */ /* 0x000fe200078e0207 */
[----:B------:R-:W-:Y:S02]  /*10d30*/  SHF.R.S32.HI R7, RZ, 0x1f, R10 ;  /* 0x0000001fff077819 */ /* 0x000fe4000001140a */
[----:B------:R-:W-:Y:S01]  /*10d40*/  IADD3 R4, P0, R0, R4, RZ ;  /* 0x0000000400047210 */ /* 0x000fe20007f1e0ff */
[----:B------:R-:W-:-:S03]  /*10d50*/  IMAD.WIDE.U32 R2, R16, c[0x0][0x448], R2 ;  /* 0x0001120010027a25 */ /* 0x000fc600078e0002 */
[----:B------:R-:W-:Y:S01]  /*10d60*/  IADD3.X R5, R11, R5, R13, P0, !PT ;  /* 0x000000050b057210 */ /* 0x000fe200007fe40d */
[----:B------:R-:W-:Y:S02]  /*10d70*/  IMAD R0, R6, c[0x0][0x430], RZ ;  /* 0x00010c0006007a24 */ /* 0x000fe400078e02ff */
[----:B------:R-:W-:Y:S02]  /*10d80*/  IMAD R6, R7, c[0x0][0x4c8], RZ ;  /* 0x0001320007067a24 */ /* 0x000fe400078e02ff */
[----:B------:R-:W-:Y:S02]  /*10d90*/  IMAD.IADD R3, R3, 0x1, R12 ;  /* 0x0000000103037824 */ /* 0x000fe400078e020c */
[C---:B------:R-:W-:Y:S02]  /*10da0*/  IMAD R12, R10.reuse, c[0x0][0x4cc], R6 ;  /* 0x000133000a0c7a24 */ /* 0x040fe400078e0206 */
[----:B------:R-:W-:-:S04]  /*10db0*/  IMAD.WIDE.U32 R4, R10, c[0x0][0x4c8], R4 ;  /* 0x000132000a047a25 */ /* 0x000fc800078e0004 */
[C---:B------:R-:W-:Y:S01]  /*10dc0*/  IMAD R11, R9.reuse, c[0x0][0x434], R0 ;  /* 0x00010d00090b7a24 */ /* 0x040fe200078e0200 */
[C---:B------:R-:W-:Y:S01]  /*10dd0*/  IADD3 R0, -R9.reuse, RZ, RZ ;  /* 0x000000ff09007210 */ /* 0x040fe20007ffe1ff */
[----:B------:R-:W-:Y:S01]  /*10de0*/  IMAD.WIDE.U32 R6, R9, c[0x0][0x430], R2 ;  /* 0x00010c0009067a25 */ /* 0x000fe200078e0002 */
[----:B------:R-:W-:Y:S02]  /*10df0*/  IADD3 R3, R5, R12, RZ ;  /* 0x0000000c05037210 */ /* 0x000fe40007ffe0ff */
[----:B------:R-:W-:Y:S01]  /*10e00*/  LEA R2, P0, R4, c[0x0][0x4a8], 0x2 ;  /* 0x00012a0004027a11 */ /* 0x000fe200078010ff */
[----:B------:R-:W-:-:S03]  /*10e10*/  IMAD R5, R0, c[0x0][0x4e8], R8 ;  /* 0x00013a0000057a24 */ /* 0x000fc600078e0208 */
[----:B------:R-:W-:Y:S01]  /*10e20*/  LEA.HI.X R0, R4, c[0x0][0x4ac], R3, 0x2, P0 ;  /* 0x00012b0004007a11 */ /* 0x000fe200000f1403 */
[----:B------:R-:W-:Y:S02]  /*10e30*/  IMAD.IADD R3, R14, 0x1, R15 ;  /* 0x000000010e037824 */ /* 0x000fe400078e020f */
[----:B------:R-:W2:Y:S01]  /*10e40*/  S2R R14, SR_TID.X ;  /* 0x00000000000e7919 */ /* 0x000ea20000002100 */
[----:B------:R-:W-:-:S03]  /*10e50*/  IMAD.IADD R7, R7, 0x1, R11 ;  /* 0x0000000107077824 */ /* 0x000fc600078e020b */
[----:B------:R-:W-:Y:S04]  /*10e60*/  SHFL.IDX PT, R12, R2, RZ, 0x1c1f ;  /* 0x001c1fff020c7589 */ /* 0x000fe800000e0000 */
[----:B------:R-:W3:Y:S04]  /*10e70*/  SHFL.IDX PT, R13, R0, RZ, 0x1c1f ;  /* 0x001c1fff000d7589 */ /* 0x000ee800000e0000 */
[----:B------:R-:W-:Y:S01]  /*10e80*/  SHFL.IDX PT, R10, R2, 0x1, 0x1c1f ;  /* 0x003c1f00020a7f89 */ /* 0x000fe200000e0000 */
[----:B--2---:R-:W-:-:S04]  /*10e90*/  SHF.R.S32.HI R16, RZ, 0x1f, R14 ;  /* 0x0000001fff107819 */ /* 0x004fc8000001140e */
[----:B------:R-:W-:Y:S01]  /*10ea0*/  LEA.HI R16, R16, R14, RZ, 0x5 ;  /* 0x0000000e10107211 */ /* 0x000fe200078f28ff */
[----:B------:R-:W2:Y:S03]  /*10eb0*/  SHFL.IDX PT, R11, R0, 0x1, 0x1c1f ;  /* 0x003c1f00000b7f89 */ /* 0x000ea600000e0000 */
[----:B------:R-:W-:-:S04]  /*10ec0*/  LOP3.LUT R16, R16, 0xffffffe0, RZ, 0xc0, !PT ;  /* 0xffffffe010107812 */ /* 0x000fc800078ec0ff */
[----:B------:R-:W-:Y:S02]  /*10ed0*/  IADD3 R16, -R16, R14, RZ ;  /* 0x0000000e10107210 */ /* 0x000fe40007ffe1ff */
[C---:B------:R-:W-:Y:S02]  /*10ee0*/  IADD3 R17, R3.reuse, 0x8, RZ ;  /* 0x0000000803117810 */ /* 0x040fe40007ffe0ff */
[----:B------:R-:W-:Y:S02]  /*10ef0*/  LOP3.LUT P1, RZ, R16, 0x3, RZ, 0xc0, !PT ;  /* 0x0000000310ff7812 */ /* 0x000fe4000782c0ff */
[----:B------:R-:W-:Y:S01]  /*10f00*/  SHF.R.S32.HI R4, RZ, 0x1f, R5 ;  /* 0x0000001fff047819 */ /* 0x000fe20000011405 */
[----:B------:R-:W-:Y:S01]  /*10f10*/  SHFL.IDX PT, R8, R2, 0x2, 0x1c1f ;  /* 0x005c1f0002087f89 */ /* 0x000fe200000e0000 */
[----:B------:R-:W-:Y:S02]  /*10f20*/  ISETP.GE.OR P4, PT, R3, UR4, P1 ;  /* 0x0000000403007c0c */ /* 0x000fe40008f86670 */
[----:B------:R-:W-:Y:S01]  /*10f30*/  ISETP.GE.OR P3, PT, R17, UR4, P1 ;  /* 0x0000000411007c0c */ /* 0x000fe20008f66670 */
[----:B------:R-:W4:Y:S04]  /*10f40*/  SHFL.IDX PT, R9, R0, 0x2, 0x1c1f ;  /* 0x005c1f0000097f89 */ /* 0x000f2800000e0000 */
[----:B------:R-:W-:Y:S04]  /*10f50*/  SHFL.IDX PT, R14, R2, 0x3, 0x1c1f ;  /* 0x007c1f00020e7f89 */ /* 0x000fe800000e0000 */
[----:B------:R1:W4:Y:S01]  /*10f60*/  SHFL.IDX PT, R15, R0, 0x3, 0x1c1f ;  /* 0x007c1f00000f7f89 */ /* 0x00032200000e0000 */
[----:B------:R-:W-:-:S03]  /*10f70*/  IADD3 R16, R3, 0x40, RZ ;  /* 0x0000004003107810 */ /* 0x000fc60007ffe0ff */
[----:B---3--:R3:W-:Y:S01]  /*10f80*/  @!P4 ST.E [R12.64], R21 ;  /* 0x000000150c00c985 */ /* 0x0087e2000c101908 */
[----:B------:R-:W-:-:S03]  /*10f90*/  ISETP.GE.OR P2, PT, R16, UR4, P1 ;  /* 0x0000000410007c0c */ /* 0x000fc60008f46670 */
[----:B--2---:R3:W-:Y:S01]  /*10fa0*/  @!P3 ST.E [R10.64], R22 ;  /* 0x000000160a00b985 */ /* 0x0047e2000c101908 */
[----:B------:R-:W-:Y:S01]  /*10fb0*/  ISETP.GE.AND P3, PT, R3, UR4, PT ;  /* 0x0000000403007c0c */ /* 0x000fe2000bf66270 */
[----:B-1----:R-:W-:-:S04]  /*10fc0*/  IMAD R0, R4, c[0x0][0x428], RZ ;  /* 0x00010a0004007a24 */ /* 0x002fc800078e02ff */
[C---:B------:R-:W-:Y:S02]  /*10fd0*/  IMAD R0, R5.reuse, c[0x0][0x42c], R0 ;  /* 0x00010b0005007a24 */ /* 0x040fe400078e0200 */
[----:B------:R-:W-:Y:S01]  /*10fe0*/  IMAD.WIDE.U32 R4, R5, c[0x0][0x428], R6 ;  /* 0x00010a0005047a25 */ /* 0x000fe200078e0006 */
[----:B------:R-:W-:-:S04]  /*10ff0*/  IADD3 R6, R3, 0x48, RZ ;  /* 0x0000004803067810 */ /* 0x000fc80007ffe0ff */
[----:B------:R-:W-:Y:S02]  /*11000*/  ISETP.GE.OR P1, PT, R6, UR4, P1 ;  /* 0x0000000406007c0c */ /* 0x000fe40008f26670 */
[----:B------:R-:W-:Y:S02]  /*11010*/  IADD3 R0, R5, R0, RZ ;  /* 0x0000000005007210 */ /* 0x000fe40007ffe0ff */
[C---:B------:R-:W-:Y:S01]  /*11020*/  LEA R19, P0, R4.reuse, c[0x0][0x400], 0x2 ;  /* 0x0001000004137a11 */ /* 0x040fe200078010ff */
[----:B----4-:R3:W-:Y:S03]  /*11030*/  @!P2 ST.E [R8.64], R23 ;  /* 0x000000170800a985 */ /* 0x0107e6000c101908 */
[----:B------:R-:W-:Y:S02]  /*11040*/  LEA.HI.X R18, R4, c[0x0][0x404], R0, 0x2, P0 ;  /* 0x0001010004127a11 */ /* 0x000fe400000f1400 */
[----:B------:R3:W1:Y:S01]  /*11050*/  SHFL.IDX PT, R0, R19, RZ, 0x1c1f ;  /* 0x001c1fff13007589 */ /* 0x00066200000e0000 */
[----:B------:R-:W-:-:S02]  /*11060*/  ISETP.GE.AND P2, PT, R17, UR4, PT ;  /* 0x0000000411007c0c */ /* 0x000fc4000bf46270 */
[----:B------:R-:W-:Y:S01]  /*11070*/  ISETP.GE.AND P0, PT, R6, UR4, PT ;  /* 0x0000000406007c0c */ /* 0x000fe2000bf06270 */
[----:B------:R3:W-:Y:S01]  /*11080*/  @!P1 ST.E [R14.64], R20 ;  /* 0x000000140e009985 */ /* 0x0007e2000c101908 */
[----:B------:R-:W-:-:S03]  /*11090*/  ISETP.GE.AND P1, PT, R16, UR4, PT ;  /* 0x0000000410007c0c */ /* 0x000fc6000bf26270 */
[----:B------:R3:W2:Y:S01]  /*110a0*/  SHFL.IDX PT, R2, R18, RZ, 0x1c1f ;  /* 0x001c1fff12027589 */ /* 0x0006a200000e0000 */
[----:B------:R-:W-:Y:S05]  /*110b0*/  @P3 BRA `(.L_x_3048) ;  /* 0x0000041000003947 */ /* 0x000fea0003800000 */
[----:B------:R-:W-:Y:S02]  /*110c0*/  ISETP.GE.AND P5, PT, R55, c[0x0][0x3c8], PT ;  /* 0x0000f20037007a0c */ /* 0x000fe40003fa6270 */
[----:B------:R-:W-:Y:S02]  /*110d0*/  ISETP.GE.AND P4, PT, R53, c[0x0][0x3c8], PT ;  /* 0x0000f20035007a0c */ /* 0x000fe40003f86270 */
[----:B------:R-:W-:-:S09]  /*110e0*/  ISETP.GE.AND P6, PT, R29, c[0x0][0x3c8], PT ;  /* 0x0000f2001d007a0c */ /* 0x000fd20003fc6270 */
[----:B-1----:R-:W-:-:S04]  /*110f0*/  @!P5 LEA R4, P3, R55, R0, 0x2 ;  /* 0x000000003704d211 */ /* 0x002fc800078610ff */
[----:B--2---:R-:W-:Y:S02]  /*11100*/  @!P5 LEA.HI.X R5, R55, R2, R56, 0x2, P3 ;  /* 0x000000023705d211 */ /* 0x004fe400018f1438 */
        /* <DEDUP_REMOVED lines=46> */
[----:B---3--:R-:W-:-:S04]  /*113f0*/  @!P5 LEA R10, P3, R31, R0, 0x2 ;  /* 0x000000001f0ad211 */ /* 0x008fc800078610ff */
[----:B------:R-:W-:Y:S02]  /*11400*/  @!P5 LEA.HI.X R11, R31, R2, R32, 0x2, P3 ;  /* 0x000000021f0bd211 */ /* 0x000fe400018f1420 */
[----:B------:R-:W-:Y:S02]  /*11410*/  ISETP.GE.AND P5, PT, R27, c[0x0][0x3c8], PT ;  /* 0x0000f2001b007a0c */ /* 0x000fe40003fa6270 */
[----:B------:R-:W-:-:S04]  /*11420*/  @!P6 LEA R8, P3, R29, R0, 0x2 ;  /* 0x000000001d08e211 */ /* 0x000fc800078610ff */
[----:B------:R-:W-:-:S07]  /*11430*/  @!P6 LEA.HI.X R9, R29, R2, R30, 0x2, P3 ;  /* 0x000000021d09e211 */ /* 0x000fce00018f141e */
[----:B------:R-:W-:-:S04]  /*11440*/  @!P5 LEA R6, P3, R27, R0, 0x2 ;  /* 0x000000001b06d211 */ /* 0x000fc800078610ff */
[----:B------:R-:W-:Y:S02]  /*11450*/  @!P5 LEA.HI.X R7, R27, R2, R28, 0x2, P3 ;  /* 0x000000021b07d211 */ /* 0x000fe400018f141c */
[----:B-1----:R-:W-:-:S04]  /*11460*/  @!P4 LEA R4, P3, R25, R0, 0x2 ;  /* 0x000000001904c211 */ /* 0x002fc800078610ff */
[----:B------:R-:W-:Y:S02]  /*11470*/  @!P4 LEA.HI.X R5, R25, R2, R26, 0x2, P3 ;  /* 0x000000021905c211 */ /* 0x000fe400018f141a */
[----:B------:R-:W-:-:S13]  /*11480*/  ISETP.GE.AND P3, PT, R31, c[0x0][0x3c8], PT ;  /* 0x0000f2001f007a0c */ /* 0x000fda0003f66270 */
[----:B------:R1:W-:Y:S04]  /*11490*/  @!P3 ST.E.64 [R10.64], R100 ;  /* 0x000000640a00b985 */ /* 0x0003e8000c101b08 */
[----:B------:R1:W-:Y:S04]  /*114a0*/  @!P6 ST.E.64 [R8.64], R112 ;  /* 0x000000700800e985 */ /* 0x0003e8000c101b08 */
[----:B------:R1:W-:Y:S04]  /*114b0*/  @!P5 ST.E.64 [R6.64], R116 ;  /* 0x000000740600d985 */ /* 0x0003e8000c101b08 */
[----:B------:R1:W-:Y:S02]  /*114c0*/  @!P4 ST.E.64 [R4.64], R128 ;  /* 0x000000800400c985 */ /* 0x0003e4000c101b08 */
.L_x_3048:
[----:B------:R-:W-:Y:S05]  /*114d0*/  BSYNC B0 ;  /* 0x0000000000007941 */ /* 0x000fea0003800000 */
.L_x_3047:
[----:B--2---:R2:W4:Y:S01]  /*114e0*/  SHFL.IDX PT, R2, R18, 0x1, 0x1c1f ;  /* 0x003c1f0012027f89 */ /* 0x00452200000e0000 */
[----:B------:R-:W-:Y:S03]  /*114f0*/  BSSY B0, `(.L_x_3049) ;  /* 0x0000043000007945 */ /* 0x000fe60003800000 */
[----:B-1----:R2:W1:Y:S01]  /*11500*/  SHFL.IDX PT, R0, R19, 0x1, 0x1c1f ;  /* 0x003c1f0013007f89 */ /* 0x00246200000e0000 */
[----:B------:R-:W-:Y:S05]  /*11510*/  @P2 BRA `(.L_x_3050) ;  /* 0x0000040000002947 */ /* 0x000fea0003800000 */
[----:B------:R-:W-:Y:S02]  /*11520*/  ISETP.GE.AND P5, PT, R55, c[0x0][0x3c8], PT ;  /* 0x0000f20037007a0c */ /* 0x000fe40003fa6270 */
[----:B------:R-:W-:-:S02]  /*11530*/  ISETP.GE.AND P2, PT, R53, c[0x0][0x3c8], PT ;  /* 0x0000f20035007a0c */ /* 0x000fc40003f46270 */
[----:B------:R-:W-:-:S09]  /*11540*/  ISETP.GE.AND P3, PT, R51, c[0x0][0x3c8], PT ;  /* 0x0000f20033007a0c */ /* 0x000fd20003f66270 */
[----:B-1----:R-:W-:-:S04]  /*11550*/  @!P5 LEA R4, P4, R55, R0, 0x2 ;  /* 0x000000003704d211 */ /* 0x002fc800078810ff */
[----:B----4-:R-:W-:Y:S02]  /*11560*/  @!P5 LEA.HI.X R5, R55, R2, R56, 0x2, P4 ;  /* 0x000000023705d211 */ /* 0x010fe400020f1438 */
        /* <DEDUP_REMOVED lines=8> */
[----:B----4-:R-:W-:-:S03]  /*115f0*/  @!P5 LEA R6, P4, R49, R0, 0x2 ;  /* 0x000000003106d211 */ /* 0x010fc600078810ff */
        /* <DEDUP_REMOVED lines=33> */
[----:B------:R-:W-:Y:S02]  /*11810*/  @!P3 LEA.HI.X R7, R33, R2, R34, 0x2, P4 ;  /* 0x000000022107b211 */ /* 0x000fe400020f1422 */
[----:B------:R-:W-:-:S03]  /*11820*/  ISETP.GE.AND P4, PT, R29, c[0x0][0x3c8], PT ;  /* 0x0000f2001d007a0c */ /* 0x000fc60003f86270 */
[----:B------:R4:W-:Y:S01]  /*11830*/  @!P3 ST.E.64 [R6.64], R98 ;  /* 0x000000620600b985 */ /* 0x0009e2000c101b08 */
[----:B------:R-:W-:Y:S02]  /*11840*/  ISETP.GE.AND P3, PT, R27, c[0x0][0x3c8], PT ;  /* 0x0000f2001b007a0c */ /* 0x000fe40003f66270 */
[----:B-1----:R-:W-:-:S04]  /*11850*/  @!P5 LEA R4, P2, R31, R0, 0x2 ;  /* 0x000000001f04d211 */ /* 0x002fc800078410ff */
[----:B------:R-:W-:Y:S02]  /*11860*/  @!P5 LEA.HI.X R5, R31, R2, R32, 0x2, P2 ;  /* 0x000000021f05d211 */ /* 0x000fe400010f1420 */
[----:B------:R-:W-:-:S03]  /*11870*/  ISETP.GE.AND P2, PT, R25, c[0x0][0x3c8], PT ;  /* 0x0000f20019007a0c */ /* 0x000fc60003f46270 */
[----:B------:R1:W-:Y:S01]  /*11880*/  @!P5 ST.E.64 [R4.64], R102 ;  /* 0x000000660400d985 */ /* 0x0003e2000c101b08 */
[----:B---3--:R-:W-:-:S04]  /*11890*/  @!P4 LEA R8, P5, R29, R0, 0x2 ;  /* 0x000000001d08c211 */ /* 0x008fc800078a10ff */
[----:B------:R-:W-:Y:S02]  /*118a0*/  @!P4 LEA.HI.X R9, R29, R2, R30, 0x2, P5 ;  /* 0x000000021d09c211 */ /* 0x000fe400028f141e */
[----:B----4-:R-:W-:-:S03]  /*118b0*/  @!P3 LEA R6, P5, R27, R0, 0x2 ;  /* 0x000000001b06b211 */ /* 0x010fc600078a10ff */
[----:B------:R3:W-:Y:S01]  /*118c0*/  @!P4 ST.E.64 [R8.64], R114 ;  /* 0x000000720800c985 */ /* 0x0007e2000c101b08 */
[----:B------:R-:W-:-:S05]  /*118d0*/  @!P3 LEA.HI.X R7, R27, R2, R28, 0x2, P5 ;  /* 0x000000021b07b211 */ /* 0x000fca00028f141c */
[----:B------:R3:W-:Y:S01]  /*118e0*/  @!P3 ST.E.64 [R6.64], R118 ;  /* 0x000000760600b985 */ /* 0x0007e2000c101b08 */
[----:B-1----:R-:W-:-:S04]  /*118f0*/  @!P2 LEA R4, P5, R25, R0, 0x2 ;  /* 0x000000001904a211 */ /* 0x002fc800078a10ff */
[----:B------:R-:W-:-:S05]  /*11900*/  @!P2 LEA.HI.X R5, R25, R2, R26, 0x2, P5 ;  /* 0x000000021905a211 */ /* 0x000fca00028f141a */
[----:B------:R3:W-:Y:S04]  /*11910*/  @!P2 ST.E.64 [R4.64], R130 ;  /* 0x000000820400a985 */ /* 0x0007e8000c101b08 */
.L_x_3050:
[----:B------:R-:W-:Y:S05]  /*11920*/  BSYNC B0 ;  /* 0x0000000000007941 */ /* 0x000fea0003800000 */
.L_x_3049:
[----:B----4-:R4:W2:Y:S01]  /*11930*/  SHFL.IDX PT, R2, R18, 0x2, 0x1c1f ;  /* 0x005c1f0012027f89 */ /* 0x0108a200000e0000 */
[----:B------:R-:W-:Y:S03]  /*11940*/  BSSY B0, `(.L_x_3051) ;  /* 0x0000043000007945 */ /* 0x000fe60003800000 */
[----:B-1----:R4:W1:Y:S01]  /*11950*/  SHFL.IDX PT, R0, R19, 0x2, 0x1c1f ;  /* 0x005c1f0013007f89 */ /* 0x00286200000e0000 */
[----:B------:R-:W-:Y:S05]  /*11960*/  @P1 BRA `(.L_x_3052) ;  /* 0x0000040000001947 */ /* 0x000fea0003800000 */
[----:B------:R-:W-:Y:S02]  /*11970*/  ISETP.GE.AND P3, PT, R55, c[0x0][0x3c8], PT ;  /* 0x0000f20037007a0c */ /* 0x000fe40003f66270 */
[----:B------:R-:W-:Y:S02]  /*11980*/  ISETP.GE.AND P5, PT, R53, c[0x0][0x3c8], PT ;  /* 0x0000f20035007a0c */ /* 0x000fe40003fa6270 */
[----:B------:R-:W-:Y:S02]  /*11990*/  ISETP.GE.AND P2, PT, R51, c[0x0][0x3c8], PT ;  /* 0x0000f20033007a0c */ /* 0x000fe40003f46270 */
[----:B------:R-:W-:-:S07]  /*119a0*/  ISETP.GE.AND P1, PT, R49, c[0x0][0x3c8], PT ;  /* 0x0000f20031007a0c */ /* 0x000fce0003f26270 */
[----:B-1-3--:R-:W-:-:S04]  /*119b0*/  @!P3 LEA R4, P4, R55, R0, 0x2 ;  /* 0x000000003704b211 */ /* 0x00afc800078810ff */
[----:B--2---:R-:W-:Y:S02]  /*119c0*/  @!P3 LEA.HI.X R5, R55, R2, R56, 0x2, P4 ;  /* 0x000000023705b211 */ /* 0x004fe400020f1438 */
        /* <DEDUP_REMOVED lines=35> */
[----:B------:R-:W-:Y:S02]  /*11c00*/  ISETP.GE.AND P4, PT, R31, c[0x0][0x3c8], PT ;  /* 0x0000f2001f007a0c */ /* 0x000fe40003f86270 */
[C---:B--2---:R-:W-:Y:S01]  /*11c10*/  @!P2 LEA R6, P3, R35.reuse, R0, 0x2 ;  /* 0x000000002306a211 */ /* 0x044fe200078610ff */
[----:B------:R2:W-:Y:S03]  /*11c20*/  @!P5 ST.E.64 [R8.64], R76 ;  /* 0x0000004c0800d985 */ /* 0x0005e6000c101b08 */
        /* <DEDUP_REMOVED lines=8> */
[----:B------:R-:W-:Y:S02]  /*11cb0*/  ISETP.GE.AND P1, PT, R25, c[0x0][0x3c8], PT ;  /* 0x0000f20019007a0c */ /* 0x000fe40003f26270 */
[----:B------:R-:W-:Y:S02]  /*11cc0*/  @!P4 LEA.HI.X R11, R31, R2, R32, 0x2, P5 ;  /* 0x000000021f0bc211 */ /* 0x000fe400028f1420 */
[----:B--2---:R-:W-:-:S03]  /*11cd0*/  @!P3 LEA R8, P5, R29, R0, 0x2 ;  /* 0x000000001d08b211 */ /* 0x004fc600078a10ff */
[----:B------:R2:W-:Y:S01]  /*11ce0*/  @!P4 ST.E.64 [R10.64], R104 ;  /* 0x000000680a00c985 */ /* 0x0005e2000c101b08 */
[----:B------:R-:W-:Y:S02]  /*11cf0*/  @!P3 LEA.HI.X R9, R29, R2, R30, 0x2, P5 ;  /* 0x000000021d09b211 */ /* 0x000fe400028f141e */
[----:B---3--:R-:W-:-:S03]  /*11d00*/  @!P2 LEA R6, P5, R27, R0, 0x2 ;  /* 0x000000001b06a211 */ /* 0x008fc600078a10ff */
[----:B------:R2:W-:Y:S01]  /*11d10*/  @!P3 ST.E.64 [R8.64], R108 ;  /* 0x0000006c0800b985 */ /* 0x0005e2000c101b08 */
[----:B------:R-:W-:-:S05]  /*11d20*/  @!P2 LEA.HI.X R7, R27, R2, R28, 0x2, P5 ;  /* 0x000000021b07a211 */ /* 0x000fca00028f141c */
[----:B------:R2:W-:Y:S01]  /*11d30*/  @!P2 ST.E.64 [R6.64], R120 ;  /* 0x000000780600a985 */ /* 0x0005e2000c101b08 */
[----:B-1----:R-:W-:-:S04]  /*11d40*/  @!P1 LEA R4, P5, R25, R0, 0x2 ;  /* 0x0000000019049211 */ /* 0x002fc800078a10ff */
[----:B------:R-:W-:-:S05]  /*11d50*/  @!P1 LEA.HI.X R5, R25, R2, R26, 0x2, P5 ;  /* 0x0000000219059211 */ /* 0x000fca00028f141a */
[----:B------:R2:W-:Y:S04]  /*11d60*/  @!P1 ST.E.64 [R4.64], R124 ;  /* 0x0000007c04009985 */ /* 0x0005e8000c101b08 */
.L_x_3052:
[----:B------:R-:W-:Y:S05]  /*11d70*/  BSYNC B0 ;  /* 0x0000000000007941 */ /* 0x000fea0003800000 */
.L_x_3051:
[----:B--2---:R2:W3:Y:S04]  /*11d80*/  SHFL.IDX PT, R2, R18, 0x3, 0x1c1f ;  /* 0x007c1f0012027f89 */ /* 0x0044e800000e0000 */
[----:B-1----:R2:W1:Y:S01]  /*11d90*/  SHFL.IDX PT, R0, R19, 0x3, 0x1c1f ;  /* 0x007c1f0013007f89 */ /* 0x00246200000e0000 */
[----:B------:R-:W-:Y:S05]  /*11da0*/  @P0 BRA `(.L_x_3053) ;  /* 0x000006e000000947 */ /* 0x000fea0003800000 */
[----:B------:R-:W-:Y:S02]  /*11db0*/  ISETP.GE.AND P1, PT, R55, c[0x0][0x3c8], PT ;  /* 0x0000f20037007a0c */ /* 0x000fe40003f26270 */
[----:B------:R-:W-:Y:S02]  /*11dc0*/  ISETP.GE.AND P2, PT, R53, c[0x0][0x3c8], PT ;  /* 0x0000f20035007a0c */ /* 0x000fe40003f46270 */
[----:B------:R-:W-:-:S09]  /*11dd0*/  ISETP.GE.AND P3, PT, R51, c[0x0][0x3c8], PT ;  /* 0x0000f20033007a0c */ /* 0x000fd20003f66270 */
[-C--:B-1-3--:R-:W-:Y:S02]  /*11de0*/  @!P1 LEA R4, P0, R55, R0.reuse, 0x2 ;  /* 0x0000000037049211 */ /* 0x08afe400078010ff */
[----:B------:R-:W-:Y:S02]  /*11df0*/  @!P2 LEA R6, P5, R53, R0, 0x2 ;  /* 0x000000003506a211 */ /* 0x000fe400078a10ff */
[-C--:B------:R-:W-:Y:S02]  /*11e00*/  @!P1 LEA.HI.X R5, R55, R2.reuse, R56, 0x2, P0 ;  /* 0x0000000237059211 */ /* 0x080fe400000f1438 */
[----:B------:R-:W-:Y:S02]  /*11e10*/  ISETP.GE.AND P0, PT, R49, c[0x0][0x3c8], PT ;  /* 0x0000f20031007a0c */ /* 0x000fe40003f06270 */
[----:B------:R-:W-:Y:S01]  /*11e20*/  @!P2 LEA.HI.X R7, R53, R2, R54, 0x2, P5 ;  /* 0x000000023507a211 */ /* 0x000fe200028f1436 */
[----:B------:R1:W-:Y:S01]  /*11e30*/  @!P1 ST.E.64 [R4.64], R174 ;  /* 0x000000ae04009985 */ /* 0x0003e2000c101b08 */
[----:B------:R-:W-:-:S03]  /*11e40*/  ISETP.GE.AND P1, PT, R47, c[0x0][0x3c8], PT ;  /* 0x0000f2002f007a0c */ /* 0x000fc60003f26270 */
[----:B------:R3:W-:Y:S01]  /*11e50*/  @!P2 ST.E.64 [R6.64], R170 ;  /* 0x000000aa0600a985 */ /* 0x0007e2000c101b08 */
[----:B------:R-:W-:Y:S02]  /*11e60*/  ISETP.GE.AND P2, PT, R45, c[0x0][0x3c8], PT ;  /* 0x0000f2002d007a0c */ /* 0x000fe40003f46270 */
[----:B-1----:R-:W-:-:S04]  /*11e70*/  @!P3 LEA R4, P4, R51, R0, 0x2 ;  /* 0x000000003304b211 */ /* 0x002fc800078810ff */
[----:B------:R-:W-:Y:S02]  /*11e80*/  @!P3 LEA.HI.X R5, R51, R2, R52, 0x2, P4 ;  /* 0x000000023305b211 */ /* 0x000fe400020f1434 */
[----:B---3--:R-:W-:Y:S02]  /*11e90*/  @!P0 LEA R6, P5, R49, R0, 0x2 ;  /* 0x0000000031068211 */ /* 0x008fe400078a10ff */
[----:B------:R-:W-:Y:S01]  /*11ea0*/  ISETP.GE.AND P4, PT, R43, c[0x0][0x3c8], PT ;  /* 0x0000f2002b007a0c */ /* 0x000fe20003f86270 */
[----:B------:R1:W-:Y:S01]  /*11eb0*/  @!P3 ST.E.64 [R4.64], R166 ;  /* 0x000000a60400b985 */ /* 0x0003e2000c101b08 */
[----:B------:R-:W-:-:S05]  /*11ec0*/  @!P0 LEA.HI.X R7, R49, R2, R50, 0x2, P5 ;  /* 0x0000000231078211 */ /* 0x000fca00028f1432 */
[----:B------:R3:W-:Y:S01]  /*11ed0*/  @!P0 ST.E.64 [R6.64], R162 ;  /* 0x000000a206008985 */ /* 0x0007e2000c101b08 */
[----:B-1----:R-:W-:-:S04]  /*11ee0*/  @!P1 LEA R4, P3, R47, R0, 0x2 ;  /* 0x000000002f049211 */ /* 0x002fc800078610ff */
[----:B------:R-:W-:Y:S02]  /*11ef0*/  @!P1 LEA.HI.X R5, R47, R2, R48, 0x2, P3 ;  /* 0x000000022f059211 */ /* 0x000fe400018f1430 */
[----:B------:R-:W-:Y:S02]  /*11f00*/  ISETP.GE.AND P3, PT, R41, c[0x0][0x3c8], PT ;  /* 0x0000f20029007a0c */ /* 0x000fe40003f66270 */
[----:B---3--:R-:W-:Y:S01]  /*11f10*/  @!P2 LEA R6, P0, R45, R0, 0x2 ;  /* 0x000000002d06a211 */ /* 0x008fe200078010ff */
[----:B------:R1:W-:Y:S01]  /*11f20*/  @!P1 ST.E.64 [R4.64], R158 ;  /* 0x0000009e04009985 */ /* 0x0003e2000c101b08 */
[----:B------:R-:W-:Y:S02]  /*11f30*/  ISETP.GE.AND P1, PT, R39, c[0x0][0x3c8], PT ;  /* 0x0000f20027007a0c */ /* 0x000fe40003f26270 */
[----:B------:R-:W-:Y:S02]  /*11f40*/  @!P2 LEA.HI.X R7, R45, R2, R46, 0x2, P0 ;  /* 0x000000022d07a211 */ /* 0x000fe400000f142e */
[----:B------:R-:W-:-:S03]  /*11f50*/  ISETP.GE.AND P0, PT, R37, c[0x0][0x3c8], PT ;  /* 0x0000f20025007a0c */ /* 0x000fc60003f06270 */
[----:B------:R3:W-:Y:S02]  /*11f60*/  @!P2 ST.E.64 [R6.64], R154 ;  /* 0x0000009a0600a985 */ /* 0x0007e4000c101b08 */
[----:B------:R-:W-:-:S04]  /*11f70*/  @!P3 LEA R8, P2, R41, R0, 0x2 ;  /* 0x000000002908b211 */ /* 0x000fc800078410ff */
[----:B------:R-:W-:Y:S02]  /*11f80*/  @!P3 LEA.HI.X R9, R41, R2, R42, 0x2, P2 ;  /* 0x000000022909b211 */ /* 0x000fe400010f142a */
[----:B-1----:R-:W-:-:S04]  /*11f90*/  @!P4 LEA R4, P5, R43, R0, 0x2 ;  /* 0x000000002b04c211 */ /* 0x002fc800078a10ff */
[----:B------:R-:W-:Y:S02]  /*11fa0*/  @!P4 LEA.HI.X R5, R43, R2, R44, 0x2, P5 ;  /* 0x000000022b05c211 */ /* 0x000fe400028f142c */
[----:B---3--:R-:W-:-:S03]  /*11fb0*/  @!P0 LEA R6, P2, R37, R0, 0x2 ;  /* 0x0000000025068211 */ /* 0x008fc600078410ff */
[----:B------:R1:W-:Y:S01]  /*11fc0*/  @!P4 ST.E.64 [R4.64], R150 ;  /* 0x000000960400c985 */ /* 0x0003e2000c101b08 */
[----:B------:R-:W-:Y:S02]  /*11fd0*/  ISETP.GE.AND P4, PT, R35, c[0x0][0x3c8], PT ;  /* 0x0000f20023007a0c */ /* 0x000fe40003f86270 */
[----:B------:R-:W-:Y:S01]  /*11fe0*/  @!P0 LEA.HI.X R7, R37, R2, R38, 0x2, P2 ;  /* 0x0000000225078211 */ /* 0x000fe200010f1426 */
[----:B------:R-:W-:Y:S01]  /*11ff0*/  @!P3 ST.E.64 [R8.64], R146 ;  /* 0x000000920800b985 */ /* 0x000fe2000c101b08 */
[----:B------:R-:W-:Y:S02]  /*12000*/  ISETP.GE.AND P3, PT, R33, c[0x0][0x3c8], PT ;  /* 0x0000f20021007a0c */ /* 0x000fe40003f66270 */
[----:B------:R-:W-:Y:S02]  /*12010*/  ISETP.GE.AND P2, PT, R31, c[0x0][0x3c8], PT ;  /* 0x0000f2001f007a0c */ /* 0x000fe40003f46270 */
[----:B-1----:R-:W-:-:S04]  /*12020*/  @!P1 LEA R4, P5, R39, R0, 0x2 ;  /* 0x0000000027049211 */ /* 0x002fc800078a10ff */
[----:B------:R-:W-:-:S05]  /*12030*/  @!P1 LEA.HI.X R5, R39, R2, R40, 0x2, P5 ;  /* 0x0000000227059211 */ /* 0x000fca00028f1428 */
        /* <DEDUP_REMOVED lines=10> */
[----:B---3--:R-:W-:Y:S02]  /*120e0*/  @!P1 LEA R6, P5, R29, R0, 0x2 ;  /* 0x000000001d069211 */ /* 0x008fe400078a10ff */
        /* <DEDUP_REMOVED lines=10> */
[----:B---3--:R-:W-:-:S04]  /*12190*/  LEA R4, P0, R25, R0, 0x2 ;  /* 0x0000000019047211 */ /* 0x008fc800078010ff */
[----:B------:R-:W-:-:S05]  /*121a0*/  LEA.HI.X R5, R25, R2, R26, 0x2, P0 ;  /* 0x0000000219057211 */ /* 0x000fca00000f141a */
[----:B------:R1:W-:Y:S01]  /*121b0*/  ST.E.64 [R4.64], R126 ;  /* 0x0000007e04007985 */ /* 0x0003e2000c101b08 */
[----:B------:R-:W-:Y:S05]  /*121c0*/  BRA `(.L_x_3053) ;  /* 0x000002c000007947 */ /* 0x000fea0003800000 */
.L_x_3045:
        /* <DEDUP_REMOVED lines=13> */
[----:B-1----:R-:W-:Y:S01]  /*122a0*/  @P0 IMAD.HI.U32 R7, R6, c[0x0][0x4ec], RZ ;  /* 0x00013b0006070a27 */ /* 0x002fe200078e00ff */
        /* <DEDUP_REMOVED lines=30> */
.L_x_3053:
[----:B------:R-:W-:Y:S05]  /*12490*/  BSYNC B1 ;  /* 0x0000000000017941 */ /* 0x000fea0003800000 */
.L_x_3044:
[----:B------:R-:W-:-:S13]  /*124a0*/  ISETP.NE.AND P0, PT, RZ, UR6, PT ;  /* 0x00000006ff007c0c */ /* 0x000fda000bf05270 */
[----:B------:R-:W-:Y:S01]  /*124b0*/  @P0 WARPSYNC 0xffffffff ;  /* 0xffffffff00000948 */ /* 0x000fe20003800000 */
[----:B------:R-:W-:Y:S06]  /*124c0*/  @P0 BAR.SYNC.DEFER_BLOCKING 0x5, 0x80 ;  /* 0x0142000000000b1d */ /* 0x000fec0000010000 */
[----:B-1----:R-:W1:Y:S04]  /*124d0*/  @P0 LDS R0, [0x10100] ;  /* 0x01010000ff000984 */ /* 0x002e680000000800 */
[----:B-1----:R1:W-:Y:S04]  /*124e0*/  @P0 STL [R1+0xb0], R0 ;  /* 0x0000b00001000387 */ /* 0x0023e80000100800 */
[----:B------:R-:W-:Y:S06]  /*124f0*/  @P0 BAR.ARV 0x4, 0x80 ;  /* 0x0102000000000b1d */ /* 0x000fec0000002000 */
[----:B------:R-:W-:Y:S05]  /*12500*/  @P0 BRA `(.L_x_3054) ;  /* 0x0000009000000947 */ /* 0x000fea0003800000 */
[----:B------:R-:W-:Y:S05]  /*12510*/  BRA.DIV ~URZ, `(.L_x_3055) ;  /* 0x000042027f007947 */ /* 0x000fea000b800000 */
[----:B-1----:R1:W2:Y:S02]  /*12520*/  SHFL.IDX PT, R0, R24, RZ, 0x1f ;  /* 0x00001fff18007589 */ /* 0x0022a400000e0000 */
.L_x_3086:
[----:B---3--:R-:W3:Y:S01]  /*12530*/  S2R R2, SR_TID.X ;  /* 0x0000000000027919 */ /* 0x008ee20000002100 */
[----:B------:R-:W-:Y:S03]  /*12540*/  WARPSYNC 0xffffffff ;  /* 0xffffffff00007948 */ /* 0x000fe60003800000 */
[----:B------:R-:W-:Y:S06]  /*12550*/  BAR.SYNC.DEFER_BLOCKING 0x4, 0x80 ;  /* 0x0102000000007b1d */ /* 0x000fec0000010000 */
[----:B--2---:R2:W-:Y:S01]  /*12560*/  STL [R1+0xb0], R0 ;  /* 0x0000b00001007387 */ /* 0x0045e20000100800 */
[----:B---3--:R-:W-:-:S13]  /*12570*/  LOP3.LUT P0, RZ, R2, 0x7f, RZ, 0xc0, !PT ;  /* 0x0000007f02ff7812 */ /* 0x008fda000780c0ff */
[----:B------:R2:W-:Y:S04]  /*12580*/  @!P0 STS [0x10100], R24 ;  /* 0x01010018ff008388 */ /* 0x0005e80000000800 */
[----:B------:R-:W-:Y:S06]  /*12590*/  BAR.ARV 0x5, 0x80 ;  /* 0x0142000000007b1d */ /* 0x000fec0000002000 */
.L_x_3054:
[----:B-12---:R-:W2:Y:S02]  /*125a0*/  LDL R0, [R1+0xb0] ;  /* 0x0000b00001007983 */ /* 0x006ea40000100800 */
[----:B--2---:R-:W-:-:S13]  /*125b0*/  ISETP.GE.AND P0, PT, R0, c[0x0][0x538], PT ;  /* 0x00014e0000007a0c */ /* 0x004fda0003f06270 */
[----:B---34-:R-:W-:Y:S01]  /*125c0*/  @P0 CALL.REL.NOINC `(.L_x_3056) ;  /* 0x0000001000000944 */ /* 0x018fe20003c00000 */
[----:B------:R-:W-:Y:S05]  /*125d0*/  BRA `(.L_x_3057) ;  /* 0xfffee4d000007947 */ /* 0x000fea000383ffff */
.L_x_3056:
[----:B------:R-:W-:Y:S05]  /*125e0*/  EXIT ;  /* 0x000000000000794d */ /* 0x000fea0003800000 */
.L_x_2988:
[----:B------:R1:W-:Y:S01]  /*125f0*/  STL [R1+0x10], RZ ;  /* 0x000010ff01007387 */ /* 0x0003e20000100800 */
[----:B------:R-:W-:Y:S01]  /*12600*/  IMAD.MOV.U32 R143, RZ, RZ, R7 ;  /* 0x000000ffff8f7224 */ /* 0x000fe200078e0007 */
[----:B------:R-:W-:Y:S02]  /*12610*/  MOV R3, 0x181f ;  /* 0x0000181f00037802 */ /* 0x000fe40000000f00 */
[----:B------:R-:W-:Y:S02]  /*12620*/  MOV R2, 0x12640 ;  /* 0x0001264000027802 */ /* 0x000fe40000000f00 */
[----:B-1---5:R-:W-:Y:S05]  /*12630*/  CALL.REL.NOINC `($__internal_47_$__cuda_sm70_shflsync_idx_p) ;  /* 0x000041b000007944 */ /* 0x022fea0003c00000 */
[----:B------:R-:W-:Y:S01]  /*12640*/  MOV R9, R143 ;  /* 0x0000008f00097202 */ /* 0x000fe20000000f00 */
[----:B-1---5:R-:W-:Y:S05]  /*12650*/  BRA `(.L_x_3058) ;  /* 0xfffef2f000007947 */ /* 0x022fea000383ffff */
.L_x_2989:
[----:B------:R3:W-:Y:S01]  /*12660*/  STL [R1+0x10], RZ ;  /* 0x000010ff01007387 */ /* 0x0007e20000100800 */
[----:B------:R-:W-:Y:S01]  /*12670*/  IMAD.MOV.U32 R143, RZ, RZ, R8 ;  /* 0x000000ffff8f7224 */ /* 0x000fe200078e0008 */
[----:B------:R-:W-:Y:S02]  /*12680*/  MOV R3, 0x181f ;  /* 0x0000181f00037802 */ /* 0x000fe40000000f00 */
[----:B------:R-:W-:Y:S02]  /*12690*/  MOV R2, 0x126b0 ;  /* 0x000126b000027802 */ /* 0x000fe40000000f00 */
[----:B-123-5:R-:W-:Y:S05]  /*126a0*/  CALL.REL.NOINC `($__internal_47_$__cuda_sm70_shflsync_idx_p) ;  /* 0x0000414000007944 */ /* 0x02efea0003c00000 */
[----:B-----5:R-:W-:Y:S01]  /*126b0*/  MOV R0, R143 ;  /* 0x0000008f00007202 */ /* 0x020fe20000000f00 */
[----:B-1----:R-:W-:Y:S05]  /*126c0*/  BRA `(.L_x_3059) ;  /* 0xfffef2a000007947 */ /* 0x002fea000383ffff */
.L_x_2992:
[----:B----4-:R-:W-:Y:S01]  /*126d0*/  MOV R0, 0x1 ;  /* 0x0000000100007802 */ /* 0x010fe20000000f00 */
[----:B------:R-:W-:Y:S01]  /*126e0*/  IMAD.MOV.U32 R143, RZ, RZ, R7 ;  /* 0x000000ffff8f7224 */ /* 0x000fe200078e0007 */
[----:B-1----:R-:W-:Y:S01]  /*126f0*/  MOV R2, 0x12730 ;  /* 0x0001273000027802 */ /* 0x002fe20000000f00 */
[----:B------:R-:W-:-:S02]  /*12700*/  IMAD.MOV.U32 R3, RZ, RZ, 0x181f ;  /* 0x0000181fff037424 */ /* 0x000fc400078e00ff */
[----:B------:R1:W-:Y:S04]  /*12710*/  STL [R1+0x10], R0 ;  /* 0x0000100001007387 */ /* 0x0003e80000100800 */
[----:B-12--5:R-:W-:Y:S05]  /*12720*/  CALL.REL.NOINC `($__internal_47_$__cuda_sm70_shflsync_idx_p) ;  /* 0x000040c000007944 */ /* 0x026fea0003c00000 */
[----:B-----5:R-:W-:Y:S01]  /*12730*/  MOV R0, 0x1 ;  /* 0x0000000100007802 */ /* 0x020fe20000000f00 */
[----:B------:R-:W-:Y:S01]  /*12740*/  IMAD.MOV.U32 R9, RZ, RZ, R143 ;  /* 0x000000ffff097224 */ /* 0x000fe200078e008f */
[----:B------:R-:W-:Y:S01]  /*12750*/  MOV R3, 0x181f ;  /* 0x0000181f00037802 */ /* 0x000fe20000000f00 */
[----:B------:R-:W-:Y:S01]  /*12760*/  IMAD.MOV.U32 R143, RZ, RZ, R8 ;  /* 0x000000ffff8f7224 */ /* 0x000fe200078e0008 */
[----:B------:R-:W-:Y:S01]  /*12770*/  MOV R2, 0x127a0 ;  /* 0x000127a000027802 */ /* 0x000fe20000000f00 */
[----:B------:R2:W-:Y:S04]  /*12780*/  STL [R1+0x10], R0 ;  /* 0x0000100001007387 */ /* 0x0005e80000100800 */
[----:B-12---:R-:W-:Y:S05]  /*12790*/  CALL.REL.NOINC `($__internal_47_$__cuda_sm70_shflsync_idx_p) ;  /* 0x0000405000007944 */ /* 0x006fea0003c00000 */
[----:B-----5:R-:W-:Y:S01]  /*127a0*/  MOV R0, R143 ;  /* 0x0000008f00007202 */ /* 0x020fe20000000f00 */
[----:B-1----:R-:W-:Y:S05]  /*127b0*/  BRA `(.L_x_3060) ;  /* 0xfffef37000007947 */ /* 0x002fea000383ffff */
.L_x_2995:
[----:B----4-:R-:W-:Y:S01]  /*127c0*/  MOV R0, 0x2 ;  /* 0x0000000200007802 */ /* 0x010fe20000000f00 */
[----:B------:R-:W-:Y:S01]  /*127d0*/  IMAD.MOV.U32 R143, RZ, RZ, R7 ;  /* 0x000000ffff8f7224 */ /* 0x000fe200078e0007 */
[----:B-1----:R-:W-:Y:S01]  /*127e0*/  MOV R2, 0x12820 ;  /* 0x0001282000027802 */ /* 0x002fe20000000f00 */
[----:B------:R-:W-:Y:S02]  /*127f0*/  IMAD.MOV.U32 R3, RZ, RZ, 0x181f ;  /* 0x0000181fff037424 */ /* 0x000fe400078e00ff */
[----:B------:R1:W-:Y:S04]  /*12800*/  STL [R1+0x10], R0 ;  /* 0x0000100001007387 */ /* 0x0003e80000100800 */
[----:B-123-5:R-:W-:Y:S05]  /*12810*/  CALL.REL.NOINC `($__internal_47_$__cuda_sm70_shflsync_idx_p) ;  /* 0x00003fd000007944 */ /* 0x02efea0003c00000 */
[----:B------:R-:W-:Y:S01]  /*12820*/  MOV R9, R143 ;  /* 0x0000008f00097202 */ /* 0x000fe20000000f00 */
[----:B-1---5:R-:W-:Y:S05]  /*12830*/  BRA `(.L_x_3061) ;  /* 0xfffef43000007947 */ /* 0x022fea000383ffff */
.L_x_2996:
[----:B----4-:R-:W-:Y:S01]  /*12840*/  MOV R0, 0x2 ;  /* 0x0000000200007802 */ /* 0x010fe20000000f00 */
[----:B------:R-:W-:Y:S01]  /*12850*/  IMAD.MOV.U32 R143, RZ, RZ, R8 ;  /* 0x000000ffff8f7224 */ /* 0x000fe200078e0008 */
[----:B-1----:R-:W-:Y:S01]  /*12860*/  MOV R2, 0x128a0 ;  /* 0x000128a000027802 */ /* 0x002fe20000000f00 */
[----:B------:R-:W-:-:S02]  /*12870*/  IMAD.MOV.U32 R3, RZ, RZ, 0x181f ;  /* 0x0000181fff037424 */ /* 0x000fc400078e00ff */
[----:B------:R1:W-:Y:S04]  /*12880*/  STL [R1+0x10], R0 ;  /* 0x0000100001007387 */ /* 0x0003e80000100800 */
[----:B-123-5:R-:W-:Y:S05]  /*12890*/  CALL.REL.NOINC `($__internal_47_$__cuda_sm70_shflsync_idx_p) ;  /* 0x00003f5000007944 */ /* 0x02efea0003c00000 */
[----:B-----5:R-:W-:Y:S01]  /*128a0*/  MOV R0, R143 ;  /* 0x0000008f00007202 */ /* 0x020fe20000000f00 */
[----:B-1----:R-:W-:Y:S05]  /*128b0*/  BRA `(.L_x_3062) ;  /* 0xfffef3d000007947 */ /* 0x002fea000383ffff */
.L_x_2999:
[----:B--2---:R-:W-:Y:S01]  /*128c0*/  MOV R0, 0x3 ;  /* 0x0000000300007802 */ /* 0x004fe20000000f00 */
[----:B------:R-:W-:Y:S01]  /*128d0*/  IMAD.MOV.U32 R143, RZ, RZ, R7 ;  /* 0x000000ffff8f7224 */ /* 0x000fe200078e0007 */
[----:B-1----:R-:W-:Y:S01]  /*128e0*/  MOV R2, 0x12920 ;  /* 0x0001292000027802 */ /* 0x002fe20000000f00 */
[----:B------:R-:W-:Y:S02]  /*128f0*/  IMAD.MOV.U32 R3, RZ, RZ, 0x181f ;  /* 0x0000181fff037424 */ /* 0x000fe400078e00ff */
[----:B------:R1:W-:Y:S04]  /*12900*/  STL [R1+0x10], R0 ;  /* 0x0000100001007387 */ /* 0x0003e80000100800 */
[----:B-1-345:R-:W-:Y:S05]  /*12910*/  CALL.REL.NOINC `($__internal_47_$__cuda_sm70_shflsync_idx_p) ;  /* 0x00003ed000007944 */ /* 0x03afea0003c00000 */
        /* <DEDUP_REMOVED lines=9> */
.L_x_3002:
[----:B--2---:R-:W-:Y:S01]  /*129b0*/  MOV R0, 0x4 ;  /* 0x0000000400007802 */ /* 0x004fe20000000f00 */
[----:B------:R-:W-:Y:S01]  /*129c0*/  IMAD.MOV.U32 R143, RZ, RZ, R7 ;  /* 0x000000ffff8f7224 */ /* 0x000fe200078e0007 */
[----:B-1----:R-:W-:Y:S01]  /*129d0*/  MOV R2, 0x12a10 ;  /* 0x00012a1000027802 */ /* 0x002fe20000000f00 */
[----:B------:R-:W-:-:S02]  /*129e0*/  IMAD.MOV.U32 R3, RZ, RZ, 0x181f ;  /* 0x0000181fff037424 */ /* 0x000fc400078e00ff */
[----:B------:R1:W-:Y:S04]  /*129f0*/  STL [R1+0x10], R0 ;  /* 0x0000100001007387 */ /* 0x0003e80000100800 */
[----:B-1-345:R-:W-:Y:S05]  /*12a00*/  CALL.REL.NOINC `($__internal_47_$__cuda_sm70_shflsync_idx_p) ;  /* 0x00003de000007944 */ /* 0x03afea0003c00000 */
[----:B------:R-:W-:Y:S01]  /*12a10*/  MOV R9, R143 ;  /* 0x0000008f00097202 */ /* 0x000fe20000000f00 */
[----:B-1---5:R-:W-:Y:S05]  /*12a20*/  BRA `(.L_x_3064) ;  /* 0xfffef4f000007947 */ /* 0x022fea000383ffff */
.L_x_3003:
[----:B--2---:R-:W-:Y:S01]  /*12a30*/  MOV R0, 0x4 ;  /* 0x0000000400007802 */ /* 0x004fe20000000f00 */
[----:B------:R-:W-:Y:S01]  /*12a40*/  IMAD.MOV.U32 R143, RZ, RZ, R8 ;  /* 0x000000ffff8f7224 */ /* 0x000fe200078e0008 */
[----:B-1----:R-:W-:Y:S01]  /*12a50*/  MOV R2, 0x12a90 ;  /* 0x00012a9000027802 */ /* 0x002fe20000000f00 */
[----:B------:R-:W-:Y:S02]  /*12a60*/  IMAD.MOV.U32 R3, RZ, RZ, 0x181f ;  /* 0x0000181fff037424 */ /* 0x000fe400078e00ff */
[----:B------:R1:W-:Y:S04]  /*12a70*/  STL [R1+0x10], R0 ;  /* 0x0000100001007387 */ /* 0x0003e80000100800 */
[----:B-1-345:R-:W-:Y:S05]  /*12a80*/  CALL.REL.NOINC `($__internal_47_$__cuda_sm70_shflsync_idx_p) ;  /* 0x00003d6000007944 */ /* 0x03afea0003c00000 */
[----:B-----5:R-:W-:Y:S01]  /*12a90*/  MOV R0, R143 ;  /* 0x0000008f00007202 */ /* 0x020fe20000000f00 */
[----:B-1----:R-:W-:Y:S05]  /*12aa0*/  BRA `(.L_x_3065) ;  /* 0xfffef49000007947 */ /* 0x002fea000383ffff */
.L_x_3006:
[----:B---3--:R-:W-:Y:S01]  /*12ab0*/  MOV R0, 0x5 ;  /* 0x0000000500007802 */ /* 0x008fe20000000f00 */
[----:B------:R-:W-:Y:S01]  /*12ac0*/  IMAD.MOV.U32 R143, RZ, RZ, R7 ;  /* 0x000000ffff8f7224 */ /* 0x000fe200078e0007 */
[----:B-1----:R-:W-:Y:S01]  /*12ad0*/  MOV R2, 0x12b10 ;  /* 0x00012b1000027802 */ /* 0x002fe20000000f00 */
[----:B------:R-:W-:-:S02]  /*12ae0*/  IMAD.MOV.U32 R3, RZ, RZ, 0x181f ;  /* 0x0000181fff037424 */ /* 0x000fc400078e00ff */
        /* <DEDUP_REMOVED lines=11> */
.L_x_3009:
[----:B---3--:R-:W-:Y:S01]  /*12ba0*/  MOV R0, 0x6 ;  /* 0x0000000600007802 */ /* 0x008fe20000000f00 */
[----:B------:R-:W-:Y:S01]  /*12bb0*/  IMAD.MOV.U32 R143, RZ, RZ, R7 ;  /* 0x000000ffff8f7224 */ /* 0x000fe200078e0007 */
[----:B-1----:R-:W-:Y:S01]  /*12bc0*/  MOV R2, 0x12c00 ;  /* 0x00012c0000027802 */ /* 0x002fe20000000f00 */
[----:B------:R-:W-:Y:S02]  /*12bd0*/  IMAD.MOV.U32 R3, RZ, RZ, 0x181f ;  /* 0x0000181fff037424 */ /* 0x000fe400078e00ff */
[----:B------:R1:W-:Y:S04]  /*12be0*/  STL [R1+0x10], R0 ;  /* 0x0000100001007387 */ /* 0x0003e80000100800 */
[----:B-12-45:R-:W-:Y:S05]  /*12bf0*/  CALL.REL.NOINC `($__internal_47_$__cuda_sm70_shflsync_idx_p) ;  /* 0x00003bf000007944 */ /* 0x036fea0003c00000 */
[----:B------:R-:W-:Y:S01]  /*12c00*/  MOV R9, R143 ;  /* 0x0000008f00097202 */ /* 0x000fe20000000f00 */
[----:B-1---5:R-:W-:Y:S05]  /*12c10*/  BRA `(.L_x_3067) ;  /* 0xfffef5b000007947 */ /* 0x022fea000383ffff */
.L_x_3010:
[----:B---3--:R-:W-:Y:S01]  /*12c20*/  MOV R0, 0x6 ;  /* 0x0000000600007802 */ /* 0x008fe20000000f00 */
[----:B------:R-:W-:Y:S01]  /*12c30*/  IMAD.MOV.U32 R143, RZ, RZ, R8 ;  /* 0x000000ffff8f7224 */ /* 0x000fe200078e0008 */
[----:B-1----:R-:W-:Y:S01]  /*12c40*/  MOV R2, 0x12c80 ;  /* 0x00012c8000027802 */ /* 0x002fe20000000f00 */
[----:B------:R-:W-:-:S02]  /*12c50*/  IMAD.MOV.U32 R3, RZ, RZ, 0x181f ;  /* 0x0000181fff037424 */ /* 0x000fc400078e00ff */
[----:B------:R1:W-:Y:S04]  /*12c60*/  STL [R1+0x10], R0 ;  /* 0x0000100001007387 */ /* 0x0003e80000100800 */
[----:B-12-45:R-:W-:Y:S05]  /*12c70*/  CALL.REL.NOINC `($__internal_47_$__cuda_sm70_shflsync_idx_p) ;  /* 0x00003b7000007944 */ /* 0x036fea0003c00000 */
[----:B-----5:R-:W-:Y:S01]  /*12c80*/  MOV R0, R143 ;  /* 0x0000008f00007202 */ /* 0x020fe20000000f00 */
[----:B-1----:R-:W-:Y:S05]  /*12c90*/  BRA `(.L_x_3068) ;  /* 0xfffef55000007947 */ /* 0x002fea000383ffff */
.L_x_3013:
        /* <DEDUP_REMOVED lines=15> */
.L_x_3016:
[----:B------:R2:W-:Y:S01]  /*12d90*/  STL [R1+0x10], RZ ;  /* 0x000010ff01007387 */ /* 0x0005e20000100800 */
[----:B------:R-:W-:Y:S01]  /*12da0*/  IMAD.MOV.U32 R143, RZ, RZ, R0 ;  /* 0x000000ffff8f7224 */ /* 0x000fe200078e0000 */
[----:B------:R-:W-:-:S02]  /*12db0*/  MOV R3, 0x181f ;  /* 0x0000181f00037802 */ /* 0x000fc40000000f00 */
[----:B------:R-:W-:Y:S02]  /*12dc0*/  MOV R2, 0x12de0 ;  /* 0x00012de000027802 */ /* 0x000fe40000000f00 */
[----:B-12---:R-:W-:Y:S05]  /*12dd0*/  CALL.REL.NOINC `($__internal_47_$__cuda_sm70_shflsync_idx_p) ;  /* 0x00003a1000007944 */ /* 0x006fea0003c00000 */
[----:B------:R-:W-:Y:S01]  /*12de0*/  MOV R8, R143 ;  /* 0x0000008f00087202 */ /* 0x000fe20000000f00 */
[----:B-1---5:R-:W-:Y:S05]  /*12df0*/  BRA `(.L_x_3070) ;  /* 0xffff0f7000007947 */ /* 0x022fea000383ffff */
.L_x_3017:
[----:B------:R4:W-:Y:S01]  /*12e00*/  STL [R1+0x10], RZ ;  /* 0x000010ff01007387 */ /* 0x0009e20000100800 */
[----:B------:R-:W-:Y:S01]  /*12e10*/  IMAD.MOV.U32 R143, RZ, RZ, R4 ;  /* 0x000000ffff8f7224 */ /* 0x000fe200078e0004 */
[----:B------:R-:W-:Y:S02]  /*12e20*/  MOV R3, 0x181f ;  /* 0x0000181f00037802 */ /* 0x000fe40000000f00 */
[----:B------:R-:W-:Y:S02]  /*12e30*/  MOV R2, 0x12e50 ;  /* 0x00012e5000027802 */ /* 0x000fe40000000f00 */
[----:B-1234-:R-:W-:Y:S05]  /*12e40*/  CALL.REL.NOINC `($__internal_47_$__cuda_sm70_shflsync_idx_p) ;  /* 0x000039a000007944 */ /* 0x01efea0003c00000 */
[----:B------:R-:W2:Y:S04]  /*12e50*/  LDL R3, [R1+0xc] ;  /* 0x00000c0001037983 */ /* 0x000ea80000100800 */
[----:B------:R-:W3:Y:S01]  /*12e60*/  LDL R2, [R1+0x1c] ;  /* 0x00001c0001027983 */ /* 0x000ee20000100800 */
[----:B------:R-:W-:-:S05]  /*12e70*/  IADD3 R6, P6, R143, R149, RZ ;  /* 0x000000958f067210 */ /* 0x000fca0007fde0ff */
[----:B------:R-:W-:Y:S01]  /*12e80*/  IMAD.X R7, R8, 0x1, R57, P6 ;  /* 0x0000000108077824 */ /* 0x000fe200030e0639 */
[----:B--2---:R-:W-:Y:S02]  /*12e90*/  ISETP.GE.AND P2, PT, R3, c[0x0][0x1d4], PT ;  /* 0x0000750003007a0c */ /* 0x004fe40003f46270 */
[----:B---3--:R-:W-:Y:S02]  /*12ea0*/  ISETP.GE.AND P0, PT, R2, c[0x0][0x1d4], PT ;  /* 0x0000750002007a0c */ /* 0x008fe40003f06270 */
[----:B------:R-:W-:Y:S01]  /*12eb0*/  IADD3 R2, P5, R143, R150, RZ ;  /* 0x000000968f027210 */ /* 0x000fe20007fbe0ff */
[----:B-----5:R-:W-:Y:S01]  /*12ec0*/  IMAD.MOV.U32 R143, RZ, RZ, R0 ;  /* 0x000000ffff8f7224 */ /* 0x020fe200078e0000 */
[----:B------:R-:W-:-:S03]  /*12ed0*/  SEL R5, RZ, 0x10, P0 ;  /* 0x00000010ff057807 */ /* 0x000fc60000000000 */
[----:B------:R-:W-:-:S04]  /*12ee0*/  IMAD.X R3, R8, 0x1, R56, P5 ;  /* 0x0000000108037824 */ /* 0x000fc800028e0638 */
[----:B------:R-:W-:Y:S01]  /*12ef0*/  @!PT LDS RZ, [RZ] ;  /* 0x00000000fffff984 */ /* 0x000fe20000000800 */
[----:B------:R-:W-:Y:S01]  /*12f00*/  @!PT LDS RZ, [RZ] ;  /* 0x00000000fffff984 */ /* 0x000fe20000000800 */
[----:B------:R-:W-:Y:S01]  /*12f10*/  @!PT LDS RZ, [RZ] ;  /* 0x00000000fffff984 */ /* 0x000fe20000000800 */
[----:B------:R2:W-:Y:S04]  /*12f20*/  LDGSTS.E.BYPASS.LTC128B.128 [R252+0x4100], [R6.64], !P2 ;  /* 0x0410000006fc7fae */ /* 0x0005e8000d101d48 */
[----:B------:R3:W-:Y:S01]  /*12f30*/  LDGSTS.E.BYPASS.LTC128B.128 [R252+0x6100], [R2.64], !P0 ;  /* 0x0610000002fc7fae */ /* 0x0007e2000c101d48 */
[----:B--2---:R-:W-:Y:S01]  /*12f40*/  SEL R6, RZ, 0x10, P2 ;  /* 0x00000010ff067807 */ /* 0x004fe20001000000 */
[----:B---3--:R-:W-:Y:S02]  /*12f50*/  IMAD.MOV.U32 R2, RZ, RZ, 0x1 ;  /* 0x00000001ff027424 */ /* 0x008fe400078e00ff */
[----:B------:R-:W-:-:S03]  /*12f60*/  IMAD.MOV.U32 R3, RZ, RZ, 0x181f ;  /* 0x0000181fff037424 */ /* 0x000fc600078e00ff */
[----:B------:R2:W-:Y:S02]  /*12f70*/  STL [R1+0x10], R2 ;  /* 0x0000100201007387 */ /* 0x0005e40000100800 */
[----:B--2---:R-:W-:Y:S02]  /*12f80*/  MOV R2, 0x12fa0 ;  /* 0x00012fa000027802 */ /* 0x004fe40000000f00 */
[----:B-1----:R-:W-:Y:S05]  /*12f90*/  CALL.REL.NOINC `($__internal_47_$__cuda_sm70_shflsync_idx_p) ;  /* 0x0000385000007944 */ /* 0x002fea0003c00000 */
[----:B------:R-:W-:Y:S01]  /*12fa0*/  MOV R2, 0x1 ;  /* 0x0000000100027802 */ /* 0x000fe20000000f00 */
[----:B------:R-:W-:Y:S01]  /*12fb0*/  IMAD.MOV.U32 R7, RZ, RZ, R143 ;  /* 0x000000ffff077224 */ /* 0x000fe200078e008f */
[----:B------:R-:W-:Y:S01]  /*12fc0*/  MOV R3, 0x181f ;  /* 0x0000181f00037802 */ /* 0x000fe20000000f00 */
[----:B-----5:R-:W-:Y:S02]  /*12fd0*/  IMAD.MOV.U32 R143, RZ, RZ, R4 ;  /* 0x000000ffff8f7224 */ /* 0x020fe400078e0004 */
[----:B------:R2:W-:Y:S02]  /*12fe0*/  STL [R1+0x10], R2 ;  /* 0x0000100201007387 */ /* 0x0005e40000100800 */
[----:B--2---:R-:W-:Y:S02]  /*12ff0*/  MOV R2, 0x13010 ;  /* 0x0001301000027802 */ /* 0x004fe40000000f00 */
[----:B-1----:R-:W-:Y:S05]  /*13000*/  CALL.REL.NOINC `($__internal_47_$__cuda_sm70_shflsync_idx_p) ;  /* 0x000037e000007944 */ /* 0x002fea0003c00000 */
[----:B------:R-:W-:Y:S02]  /*13010*/  IADD3 R8, -R6, 0x10, RZ ;  /* 0x0000001006087810 */ /* 0x000fe40007ffe1ff */
[----:B------:R-:W-:-:S02]  /*13020*/  IADD3 R2, -R5, 0x10, RZ ;  /* 0x0000001005027810 */ /* 0x000fc40007ffe1ff */
[----:B------:R-:W-:Y:S02]  /*13030*/  LOP3.LUT R8, R8, 0xf, RZ, 0xc0, !PT ;  /* 0x0000000f08087812 */ /* 0x000fe400078ec0ff */
[----:B------:R-:W-:Y:S02]  /*13040*/  ISETP.NE.U32.AND P6, PT, R6, RZ, PT ;  /* 0x000000ff0600720c */ /* 0x000fe40003fc5070 */
[----:B------:R-:W-:Y:S02]  /*13050*/  IADD3 R8, P2, P0, R8, R143, R149 ;  /* 0x0000008f08087210 */ /* 0x000fe4000785e095 */
[----:B------:R-:W-:Y:S02]  /*13060*/  LOP3.LUT R2, R2, 0xf, RZ, 0xc0, !PT ;  /* 0x0000000f02027812 */ /* 0x000fe400078ec0ff */
[----:B------:R-:W-:Y:S02]  /*13070*/  ISETP.NE.U32.AND P5, PT, R5, RZ, PT ;  /* 0x000000ff0500720c */ /* 0x000fe40003fa5070 */
[----:B------:R-:W-:-:S02]  /*13080*/  IADD3.X R9, RZ, R7, R57, P2, P0 ;  /* 0x00000007ff097210 */ /* 0x000fc400017e0439 */
[----:B------:R-:W-:Y:S01]  /*13090*/  IADD3 R2, P2, P0, R2, R143, R150 ;  /* 0x0000008f02027210 */ /* 0x000fe2000785e096 */
[----:B-----5:R-:W-:Y:S02]  /*130a0*/  IMAD.MOV.U32 R143, RZ, RZ, R0 ;  /* 0x000000ffff8f7224 */ /* 0x020fe400078e0000 */
[----:B------:R-:W-:Y:S01]  /*130b0*/  @!PT LDS RZ, [RZ] ;  /* 0x00000000fffff984 */ /* 0x000fe20000000800 */
[----:B------:R-:W-:Y:S01]  /*130c0*/  @!PT LDS RZ, [RZ] ;  /* 0x00000000fffff984 */ /* 0x000fe20000000800 */
[----:B------:R-:W-:Y:S01]  /*130d0*/  @!PT LDS RZ, [RZ] ;  /* 0x00000000fffff984 */ /* 0x000fe20000000800 */
[----:B------:R2:W-:Y:S01]  /*130e0*/  LDGSTS.E.BYPASS.LTC128B.128.ZFILL [R252+0x4900], [R8.64], P6 ;  /* 0x0490000008fc7fae */ /* 0x0005e2000b141d48 */
[----:B------:R-:W-:-:S05]  /*130f0*/  IADD3.X R3, RZ, R7, R56, P2, P0 ;  /* 0x00000007ff037210 */ /* 0x000fca00017e0438 */
[----:B------:R3:W-:Y:S02]  /*13100*/  LDGSTS.E.BYPASS.LTC128B.128.ZFILL [R252+0x6900], [R2.64], P5 ;  /* 0x0690000002fc7fae */ /* 0x0007e4000a941d48 */
[----:B---3--:R-:W-:Y:S02]  /*13110*/  IMAD.MOV.U32 R2, RZ, RZ, 0x2 ;  /* 0x00000002ff027424 */ /* 0x008fe400078e00ff */
[----:B------:R-:W-:-:S03]  /*13120*/  IMAD.MOV.U32 R3, RZ, RZ, 0x181f ;  /* 0x0000181fff037424 */ /* 0x000fc600078e00ff */
[----:B------:R3:W-:Y:S02]  /*13130*/  STL [R1+0x10], R2 ;  /* 0x0000100201007387 */ /* 0x0007e40000100800 */
[----:B---3--:R-:W-:Y:S02]  /*13140*/  MOV R2, 0x13160 ;  /* 0x0001316000027802 */ /* 0x008fe40000000f00 */
[----:B-12---:R-:W-:Y:S05]  /*13150*/  CALL.REL.NOINC `($__internal_47_$__cuda_sm70_shflsync_idx_p) ;  /* 0x0000369000007944 */ /* 0x006fea0003c00000 */
        /* <DEDUP_REMOVED lines=10> */
[----:B------:R-:W-:Y:S02]  /*13200*/  LOP3.LUT R2, R2, 0xf, RZ, 0xc0, !PT ;  /* 0x0000000f02027812 */ /* 0x000fe400078ec0ff */
[----:B------:R-:W-:Y:S02]  /*13210*/  IADD3 R8, P2, P0, R8, R143, R149 ;  /* 0x0000008f08087210 */ /* 0x000fe4000785e095 */
[----:B------:R-:W-:Y:S02]  /*13220*/  ISETP.NE.U32.AND P6, PT, R6, RZ, PT ;  /* 0x000000ff0600720c */ /* 0x000fe40003fc5070 */
[----:B------:R-:W-:Y:S02]  /*13230*/  IADD3.X R9, RZ, R7, R57, P2, P0 ;  /* 0x00000007ff097210 */ /* 0x000fe400017e0439 */
[----:B------:R-:W-:Y:S01]  /*13240*/  IADD3 R2, P2, P0, R2, R143, R150 ;  /* 0x0000008f02027210 */ /* 0x000fe2000785e096 */
[----:B-----5:R-:W-:Y:S01]  /*13250*/  IMAD.MOV.U32 R143, RZ, RZ, R0 ;  /* 0x000000ffff8f7224 */ /* 0x020fe200078e0000 */
[----:B------:R-:W-:Y:S01]  /*13260*/  ISETP.NE.U32.AND P5, PT, R5, RZ, PT ;  /* 0x000000ff0500720c */ /* 0x000fe20003fa5070 */
[----:B------:R-:W-:Y:S01]  /*13270*/  IMAD.MOV.U32 R0, RZ, RZ, 0x3 ;  /* 0x00000003ff007424 */ /* 0x000fe200078e00ff */
[----:B------:R-:W-:-:S04]  /*13280*/  IADD3.X R3, RZ, R7, R56, P2, P0 ;  /* 0x00000007ff037210 */ /* 0x000fc800017e0438 */
[----:B------:R2:W-:Y:S04]  /*13290*/  STL [R1+0x10], R0 ;  /* 0x0000100001007387 */ /* 0x0005e80000100800 */
[----:B------:R-:W-:Y:S01]  /*132a0*/  @!PT LDS RZ, [RZ] ;  /* 0x00000000fffff984 */ /* 0x000fe20000000800 */
[----:B------:R-:W-:Y:S01]  /*132b0*/  @!PT LDS RZ, [RZ] ;  /* 0x00000000fffff984 */ /* 0x000fe20000000800 */
[----:B------:R-:W-:Y:S01]  /*132c0*/  @!PT LDS RZ, [RZ] ;  /* 0x00000000fffff984 */ /* 0x000fe20000000800 */
[----:B------:R2:W-:Y:S04]  /*132d0*/  LDGSTS.E.BYPASS.LTC128B.128.ZFILL [R252+0x5100], [R8.64], P6 ;  /* 0x0510000008fc7fae */ /* 0x0005e8000b141d48 */
[----:B------:R3:W-:Y:S02]  /*132e0*/  LDGSTS.E.BYPASS.LTC128B.128.ZFILL [R252+0x7100], [R2.64], P5 ;  /* 0x0710000002fc7fae */ /* 0x0007e4000a941d48 */
[----:B---3--:R-:W-:Y:S01]  /*132f0*/  IMAD.MOV.U32 R3, RZ, RZ, 0x181f ;  /* 0x0000181fff037424 */ /* 0x008fe200078e00ff */
[----:B------:R-:W-:-:S02]  /*13300*/  MOV R2, 0x13320 ;  /* 0x0001332000027802 */ /* 0x000fc40000000f00 */
[----:B-12---:R-:W-:Y:S05]  /*13310*/  CALL.REL.NOINC `($__internal_47_$__cuda_sm70_shflsync_idx_p) ;  /* 0x000034d000007944 */ /* 0x006fea0003c00000 */
        /* <DEDUP_REMOVED lines=9> */
.L_x_3018:
[----:B------:R1:W-:Y:S01]  /*133b0*/  STL [R1+0x10], RZ ;  /* 0x000010ff01007387 */ /* 0x0003e20000100800 */
[----:B------:R-:W-:Y:S01]  /*133c0*/  IMAD.MOV.U32 R143, RZ, RZ, R0 ;  /* 0x000000ffff8f7224 */ /* 0x000fe200078e0000 */
[----:B------:R-:W-:-:S02]  /*133d0*/  MOV R3, 0x1c1f ;  /* 0x00001c1f00037802 */ /* 0x000fc40000000f00 */
[----:B------:R-:W-:Y:S02]  /*133e0*/  MOV R2, 0x13400 ;  /* 0x0001340000027802 */ /* 0x000fe40000000f00 */
[----:B-1----:R-:W-:Y:S05]  /*133f0*/  CALL.REL.NOINC `($__internal_47_$__cuda_sm70_shflsync_idx_p) ;  /* 0x000033f000007944 */ /* 0x002fea0003c00000 */
[----:B------:R-:W-:Y:S01]  /*13400*/  MOV R2, R143 ;  /* 0x0000008f00027202 */ /* 0x000fe20000000f00 */
[----:B-1---5:R-:W-:Y:S05]  /*13410*/  BRA `(.L_x_3072) ;  /* 0xffff0d5000007947 */ /* 0x022fea000383ffff */
.L_x_3019:
[----:B------:R-:W-:Y:S01]  /*13420*/  MOV R2, 0x1 ;  /* 0x0000000100027802 */ /* 0x000fe20000000f00 */
[----:B------:R-:W-:Y:S02]  /*13430*/  IMAD.MOV.U32 R143, RZ, RZ, R0 ;  /* 0x000000ffff8f7224 */ /* 0x000fe400078e0000 */
[----:B------:R-:W-:Y:S02]  /*13440*/  IMAD.MOV.U32 R3, RZ, RZ, 0x1c1f ;  /* 0x00001c1fff037424 */ /* 0x000fe400078e00ff */
[----:B------:R2:W-:Y:S02]  /*13450*/  STL [R1+0x10], R2 ;  /* 0x0000100201007387 */ /* 0x0005e40000100800 */
[----:B--2---:R-:W-:Y:S02]  /*13460*/  MOV R2, 0x13480 ;  /* 0x0001348000027802 */ /* 0x004fe40000000f00 */
[----:B-1----:R-:W-:Y:S05]  /*13470*/  CALL.REL.NOINC `($__internal_47_$__cuda_sm70_shflsync_idx_p) ;  /* 0x0000337000007944 */ /* 0x002fea0003c00000 */
[----:B-----5:R-:W-:Y:S02]  /*13480*/  IMAD.IADD R2, R4, 0x1, R143 ;  /* 0x0000000104027824 */ /* 0x020fe400078e028f */
[----:B------:R-:W-:-:S02]  /*13490*/  IMAD.MOV.U32 R143, RZ, RZ, R0 ;  /* 0x000000ffff8f7224 */ /* 0x000fc400078e0000 */
        /* <DEDUP_REMOVED lines=29> */
[----:B------:R-:W-:Y:S01]  /*13670*/  ISETP.GT.AND P0, PT, R2, 0x39, PT ;  /* 0x000000390200780c */ /* 0x000fe20003f04270 */
[----:B------:R-:W-:Y:S01]  /*13680*/  IMAD.MOV.U32 R2, RZ, RZ, 0x2 ;  /* 0x00000002ff027424 */ /* 0x000fe200078e00ff */
[----:B------:R-:W-:Y:S02]  /*13690*/  FSEL R58, R30, -INF , P6 ;  /* 0xff8000001e3a7808 */ /* 0x000fe40003000000 */
[----:B------:R-:W-:-:S02]  /*136a0*/  FSEL R51, R31, -INF , P5 ;  /* 0xff8000001f337808 */ /* 0x000fc40002800000 */
[----:B------:R2:W-:Y:S01]  /*136b0*/  STL [R1+0x10], R2 ;  /* 0x0000100201007387 */ /* 0x0005e20000100800 */
[----:B------:R-:W-:Y:S02]  /*136c0*/  FSEL R50, R26, -INF , P2 ;  /* 0xff8000001a327808 */ /* 0x000fe40001000000 */
[----:B------:R-:W-:Y:S02]  /*136d0*/  FSEL R49, R27, -INF , P0 ;  /* 0xff8000001b317808 */ /* 0x000fe40000000000 */
[----:B--2---:R-:W-:Y:S02]  /*136e0*/  MOV R2, 0x13700 ;  /* 0x0001370000027802 */ /* 0x004fe40000000f00 */
[----:B-1----:R-:W-:Y:S05]  /*136f0*/  CALL.REL.NOINC `($__internal_47_$__cuda_sm70_shflsync_idx_p) ;  /* 0x000030f000007944 */ /* 0x002fea0003c00000 */
[----:B-----5:R-:W-:Y:S02]  /*13700*/  IMAD.IADD R2, R4, 0x1, R143 ;  /* 0x0000000104027824 */ /* 0x020fe400078e028f */
[----:B------:R-:W-:Y:S02]  /*13710*/  IMAD.MOV.U32 R143, RZ, RZ, R0 ;  /* 0x000000ffff8f7224 */ /* 0x000fe400078e0000 */
[----:B------:R-:W-:Y:S01]  /*13720*/  IMAD.MOV.U32 R0, RZ, RZ, 0x3 ;  /* 0x00000003ff007424 */ /* 0x000fe200078e00ff */
[----:B------:R-:W-:Y:S01]  /*13730*/  IMNMX R2, R5, R2, PT ;  /* 0x0000000205027217 */ /* 0x000fe20003800200 */
[----:B------:R-:W-:-:S03]  /*13740*/  IMAD.MOV.U32 R3, RZ, RZ, 0x1c1f ;  /* 0x00001c1fff037424 */ /* 0x000fc600078e00ff */
[----:B------:R2:W-:Y:S01]  /*13750*/  STL [R1+0x10], R0 ;  /* 0x0000100001007387 */ /* 0x0005e20000100800 */
        /* <DEDUP_REMOVED lines=32> */
[----:B------:R-:W-:Y:S02]  /*13960*/  MOV R2, 0x13980 ;  /* 0x0001398000027802 */ /* 0x000fe40000000f00 */
[----:B-12---:R-:W-:Y:S05]  /*13970*/  CALL.REL.NOINC `($__internal_47_$__cuda_sm70_shflsync_idx_p) ;  /* 0x00002e7000007944 */ /* 0x006fea0003c00000 */
[----:B-----5:R-:W-:Y:S01]  /*13980*/  IMAD.IADD R4, R4, 0x1, R143 ;  /* 0x0000000104047824 */ /* 0x020fe200078e028f */
[----:B------:R-:W-:Y:S01]  /*13990*/  FMNMX.FTZ R136, R7, R8, !PT ;  /* 0x0000000807887209 */ /* 0x000fe20007810000 */
[----:B------:R-:W-:Y:S01]  /*139a0*/  IMAD.MOV.U32 R0, RZ, RZ, 0x2 ;  /* 0x00000002ff007424 */ /* 0x000fe200078e00ff */
[----:B------:R-:W-:Y:S02]  /*139b0*/  FMNMX.FTZ R135, R9, R10, !PT ;  /* 0x0000000a09877209 */ /* 0x000fe40007810000 */
[----:B------:R-:W-:Y:S02]  /*139c0*/  IMNMX R5, R5, R4, PT ;  /* 0x0000000405057217 */ /* 0x000fe40003800200 */
[----:B------:R-:W-:-:S02]  /*139d0*/  FMNMX.FTZ R136, R11, R136, !PT ;  /* 0x000000880b887209 */ /* 0x000fc40007810000 */
[C---:B------:R-:W-:Y:S02]  /*139e0*/  ISETP.GT.AND P6, PT, R5.reuse, RZ, PT ;  /* 0x000000ff0500720c */ /* 0x040fe40003fc4270 */
[C---:B------:R-:W-:Y:S02]  /*139f0*/  ISETP.GT.AND P5, PT, R5.reuse, 0x1, PT ;  /* 0x000000010500780c */ /* 0x040fe40003fa4270 */
[----:B------:R-:W-:Y:S02]  /*13a00*/  ISETP.GT.AND P2, PT, R5, 0x8, PT ;  /* 0x000000080500780c */ /* 0x000fe40003f44270 */
[----:B------:R-:W-:Y:S02]  /*13a10*/  FSEL R24, R106, -INF , P6 ;  /* 0xff8000006a187808 */ /* 0x000fe40003000000 */
[----:B------:R-:W-:Y:S02]  /*13a20*/  FSEL R26, R107, -INF , P5 ;  /* 0xff8000006b1a7808 */ /* 0x000fe40002800000 */
[----:B------:R-:W-:-:S02]  /*13a30*/  ISETP.GT.AND P0, PT, R5, 0x9, PT ;  /* 0x000000090500780c */ /* 0x000fc40003f04270 */
[----:B------:R-:W-:Y:S02]  /*13a40*/  FSEL R30, R102, -INF , P2 ;  /* 0xff800000661e7808 */ /* 0x000fe40001000000 */
[----:B------:R-:W-:Y:S02]  /*13a50*/  FMNMX.FTZ R134, R20, R22, !PT ;  /* 0x0000001614867209 */ /* 0x000fe40007810000 */
[----:B------:R-:W-:Y:S02]  /*13a60*/  FMNMX.FTZ R6, R24, R26, !PT ;  /* 0x0000001a18067209 */ /* 0x000fe40007810000 */
[----:B------:R-:W-:Y:S02]  /*13a70*/  FMNMX.FTZ R136, R12, R136, !PT ;  /* 0x000000880c887209 */ /* 0x000fe40007810000 */
[----:B------:R-:W-:Y:S02]  /*13a80*/  FSEL R32, R103, -INF , P0 ;  /* 0xff80000067207808 */ /* 0x000fe40000000000 */
[----:B------:R-:W-:-:S02]  /*13a90*/  ISETP.GT.AND P6, PT, R5, 0x10, PT ;  /* 0x000000100500780c */ /* 0x000fc40003fc4270 */
        /* <DEDUP_REMOVED lines=79> */
[----:B-1----:R-:W-:Y:S05]  /*13f90*/  CALL.REL.NOINC `($__internal_46_$__cuda_sm70_shflsync_bfly_p) ;  /* 0x000027f000007944 */ /* 0x002fea0003c00000 */
[----:B------:R-:W-:Y:S01]  /*13fa0*/  FMNMX.FTZ R136, R136, R0, !PT ;  /* 0x0000000088887209 */ /* 0x000fe20007810000 */
[----:B------:R-:W-:Y:S01]  /*13fb0*/  IMAD.MOV.U32 R0, RZ, RZ, 0x1 ;  /* 0x00000001ff007424 */ /* 0x000fe200078e00ff */
[----:B------:R-:W-:-:S03]  /*13fc0*/  MOV R2, 0x13ff0 ;  /* 0x00013ff000027802 */ /* 0x000fc60000000f00 */
[----:B------:R-:W-:Y:S02]  /*13fd0*/  IMAD.MOV.U32 R132, RZ, RZ, R136 ;  /* 0x000000ffff847224 */ /* 0x000fe400078e0088 */
[----:B------:R-:W-:Y:S05]  /*13fe0*/  CALL.REL.NOINC `($__internal_46_$__cuda_sm70_shflsync_bfly_p) ;  /* 0x000027a000007944 */ /* 0x000fea0003c00000 */
[----:B------:R-:W-:Y:S01]  /*13ff0*/  FMNMX.FTZ R136, R136, R0, !PT ;  /* 0x0000000088887209 */ /* 0x000fe20007810000 */
[----:B------:R-:W-:Y:S01]  /*14000*/  IMAD.MOV.U32 R132, RZ, RZ, R135 ;  /* 0x000000ffff847224 */ /* 0x000fe200078e0087 */
[----:B------:R-:W-:Y:S01]  /*14010*/  MOV R2, 0x14040 ;  /* 0x0001404000027802 */ /* 0x000fe20000000f00 */
[----:B------:R-:W-:Y:S02]  /*14020*/  IMAD.MOV.U32 R0, RZ, RZ, 0x2 ;  /* 0x00000002ff007424 */ /* 0x000fe400078e00ff */
[----:B------:R-:W-:Y:S05]  /*14030*/  CALL.REL.NOINC `($__internal_46_$__cuda_sm70_shflsync_bfly_p) ;  /* 0x0000275000007944 */ /* 0x000fea0003c00000 */
        /* <DEDUP_REMOVED lines=25> */
[----:B------:R-:W-:Y:S01]  /*141d0*/  MOV R133, R0 ;  /* 0x0000000000857202 */ /* 0x000fe20000000f00 */
[----:B------:R-:W-:Y:S05]  /*141e0*/  BRA `(.L_x_3073) ;  /* 0xffff0cf000007947 */ /* 0x000fea000383ffff */
.L_x_3023:
[----:B------:R-:W-:Y:S01]  /*141f0*/  MOV R3, 0x181f ;  /* 0x0000181f00037802 */ /* 0x000fe20000000f00 */
[----:B------:R1:W-:Y:S01]  /*14200*/  STL [R1+0x10], RZ ;  /* 0x000010ff01007387 */ /* 0x0003e20000100800 */
[----:B------:R-:W-:Y:S01]  /*14210*/  MOV R2, 0x14240 ;  /* 0x0001424000027802 */ /* 0x000fe20000000f00 */
[----:B------:R-:W-:Y:S02]  /*14220*/  IMAD.MOV.U32 R143, RZ, RZ, R0 ;  /* 0x000000ffff8f7224 */ /* 0x000fe400078e0000 */
[----:B-1----:R-:W-:Y:S05]  /*14230*/  CALL.REL.NOINC `($__internal_47_$__cuda_sm70_shflsync_idx_p) ;  /* 0x000025b000007944 */ /* 0x002fea0003c00000 */
[----:B------:R-:W-:Y:S01]  /*14240*/  MOV R7, R143 ;  /* 0x0000008f00077202 */ /* 0x000fe20000000f00 */
[----:B-1---5:R-:W-:-:S05]  /*14250*/  BRA `(.L_x_3074) ;  /* 0xffff2a9000007947 */ /* 0x022fca000383ffff */
.L_x_3024:
[----:B------:R-:W-:Y:S01]  /*14260*/  MOV R3, 0x181f ;  /* 0x0000181f00037802 */ /* 0x000fe20000000f00 */
[----:B------:R3:W-:Y:S01]  /*14270*/  STL [R1+0x10], RZ ;  /* 0x000010ff01007387 */ /* 0x0007e20000100800 */
[----:B------:R-:W-:Y:S01]  /*14280*/  MOV R2, 0x142b0 ;  /* 0x000142b000027802 */ /* 0x000fe20000000f00 */
[----:B------:R-:W-:Y:S02]  /*14290*/  IMAD.MOV.U32 R143, RZ, RZ, R4 ;  /* 0x000000ffff8f7224 */ /* 0x000fe400078e0004 */
[----:B-123--:R-:W-:Y:S05]  /*142a0*/  CALL.REL.NOINC `($__internal_47_$__cuda_sm70_shflsync_idx_p) ;  /* 0x0000254000007944 */ /* 0x00efea0003c00000 */
[----:B------:R-:W2:Y:S01]  /*142b0*/  LDL R3, [R1+0xc] ;  /* 0x00000c0001037983 */ /* 0x000ea20000100800 */
[----:B------:R-:W-:Y:S03]  /*142c0*/  IADD3 R8, P2, R143, R12, RZ ;  /* 0x0000000c8f087210 */ /* 0x000fe60007f5e0ff */
[----:B------:R-:W3:Y:S02]  /*142d0*/  LDL R2, [R1+0x1c] ;  /* 0x00001c0001027983 */ /* 0x000ee40000100800 */
[----:B------:R-:W-:Y:S01]  /*142e0*/  IMAD.X R9, R7, 0x1, R5, P2 ;  /* 0x0000000107097824 */ /* 0x000fe200010e0605 */
[----:B---3--:R-:W-:Y:S02]  /*142f0*/  ISETP.GE.AND P0, PT, R2, c[0x0][0x1d4], PT ;  /* 0x0000750002007a0c */ /* 0x008fe40003f06270 */
[----:B--2---:R-:W-:Y:S02]  /*14300*/  ISETP.GE.AND P5, PT, R3, c[0x0][0x1d4], PT ;  /* 0x0000750003007a0c */ /* 0x004fe40003fa6270 */
[----:B------:R-:W-:Y:S01]  /*14310*/  IADD3 R2, P2, R143, R13, RZ ;  /* 0x0000000d8f027210 */ /* 0x000fe20007f5e0ff */
[----:B-----5:R-:W-:Y:S04]  /*14320*/  IMAD.MOV.U32 R143, RZ, RZ, R0 ;  /* 0x000000ffff8f7224 */ /* 0x020fe800078e0000 */
[----:B------:R-:W-:Y:S01]  /*14330*/  IMAD.X R3, R7, 0x1, R6, P2 ;  /* 0x0000000107037824 */ /* 0x000fe200010e0606 */
[----:B------:R-:W-:Y:S05]  /*14340*/  SEL R7, RZ, 0x10, P5 ;  /* 0x00000010ff077807 */ /* 0x000fea0002800000 */
[----:B------:R-:W-:Y:S01]  /*14350*/  @!PT LDS RZ, [RZ] ;  /* 0x00000000fffff984 */ /* 0x000fe20000000800 */
[----:B------:R-:W-:Y:S01]  /*14360*/  @!PT LDS RZ, [RZ] ;  /* 0x00000000fffff984 */ /* 0x000fe20000000800 */
[----:B------:R-:W-:Y:S01]  /*14370*/  @!PT LDS RZ, [RZ] ;  /* 0x00000000fffff984 */ /* 0x000fe20000000800 */
[----:B------:R2:W-:Y:S04]  /*14380*/  LDGSTS.E.BYPASS.LTC128B.128 [R252+0x100], [R8.64], !P5 ;  /* 0x0010000008fc7fae */ /* 0x0005e8000e901d48 */
[----:B------:R3:W-:Y:S01]  /*14390*/  LDGSTS.E.BYPASS.LTC128B.128 [R252+0x2100], [R2.64], !P0 ;  /* 0x0210000002fc7fae */ /* 0x0007e2000c101d48 */
[----:B--2---:R-:W-:Y:S01]  /*143a0*/  SEL R8, RZ, 0x10, P0 ;  /* 0x00000010ff087807 */ /* 0x004fe20000000000 */
[----:B---3--:R-:W-:Y:S02]  /*143b0*/  IMAD.MOV.U32 R2, RZ, RZ, 0x1 ;  /* 0x00000001ff027424 */ /* 0x008fe400078e00ff */
[----:B------:R-:W-:Y:S03]  /*143c0*/  IMAD.MOV.U32 R3, RZ, RZ, 0x181f ;  /* 0x0000181fff037424 */ /* 0x000fe600078e00ff */
        /* <DEDUP_REMOVED lines=10> */
[C---:B------:R-:W-:Y:S02]  /*14470*/  IADD3 R2, -R7.reuse, 0x10, RZ ;  /* 0x0000001007027810 */ /* 0x040fe40007ffe1ff */
        /* <DEDUP_REMOVED lines=9> */
[----:B--2---:R-:W-:Y:S04]  /*14510*/  IADD3 R2, -R8, 0x10, RZ ;  /* 0x0000001008027810 */ /* 0x004fe80007ffe1ff */
[----:B------:R-:W-:Y:S04]  /*14520*/  LOP3.LUT R2, R2, 0xf, RZ, 0xc0, !PT ;  /* 0x0000000f02027812 */ /* 0x000fe800078ec0ff */
[----:B------:R-:W-:Y:S01]  /*14530*/  IADD3 R2, P2, P0, R2, R143, R13 ;  /* 0x0000008f02027210 */ /* 0x000fe2000785e00d */
[----:B-----5:R-:W-:Y:S03]  /*14540*/  IMAD.MOV.U32 R143, RZ, RZ, R0 ;  /* 0x000000ffff8f7224 */ /* 0x020fe600078e0000 */
[----:B------:R-:W-:Y:S05]  /*14550*/  IADD3.X R3, RZ, R9, R6, P2, P0 ;  /* 0x00000009ff037210 */ /* 0x000fea00017e0406 */
[----:B------:R2:W-:Y:S02]  /*14560*/  LDGSTS.E.BYPASS.LTC128B.128.ZFILL [R252+0x2900], [R2.64], P5 ;  /* 0x0290000002fc7fae */ /* 0x0005e4000a941d48 */
[----:B--2---:R-:W-:Y:S02]  /*14570*/  IMAD.MOV.U32 R2, RZ, RZ, 0x2 ;  /* 0x00000002ff027424 */ /* 0x004fe400078e00ff */
        /* <DEDUP_REMOVED lines=24> */
[----:B-----5:R-:W-:Y:S02]  /*14700*/  IMAD.MOV.U32 R143, RZ, RZ, R0 ;  /* 0x000000ffff8f7224 */ /* 0x020fe400078e0000 */
[----:B------:R-:W-:Y:S01]  /*14710*/  IMAD.MOV.U32 R0, RZ, RZ, 0x3 ;  /* 0x00000003ff007424 */ /* 0x000fe200078e00ff */
[----:B------:R-:W-:Y:S04]  /*14720*/  IADD3.X R3, RZ, R9, R6, P2, P0 ;  /* 0x00000009ff037210 */ /* 0x000fe800017e0406 */
[----:B------:R2:W-:Y:S04]  /*14730*/  STL [R1+0x10], R0 ;  /* 0x0000100001007387 */ /* 0x0005e80000100800 */
[----:B------:R3:W-:Y:S02]  /*14740*/  LDGSTS.E.BYPASS.LTC128B.128.ZFILL [R252+0x3100], [R2.64], P5 ;  /* 0x0310000002fc7fae */ /* 0x0007e4000a941d48 */
[----:B---3--:R-:W-:Y:S01]  /*14750*/  MOV R2, 0x14780 ;  /* 0x0001478000027802 */ /* 0x008fe20000000f00 */
[----:B------:R-:W-:Y:S02]  /*14760*/  IMAD.MOV.U32 R3, RZ, RZ, 0x181f ;  /* 0x0000181fff037424 */ /* 0x000fe400078e00ff */
[----:B-12---:R-:W-:Y:S05]  /*14770*/  CALL.REL.NOINC `($__internal_47_$__cuda_sm70_shflsync_idx_p) ;  /* 0x0000207000007944 */ /* 0x006fea0003c00000 */
[----:B------:R-:W-:Y:S01]  /*14780*/  MOV R2, 0x3 ;  /* 0x0000000300027802 */ /* 0x000fe20000000f00 */
[----:B-----5:R-:W-:Y:S01]  /*14790*/  IMAD.MOV.U32 R0, RZ, RZ, R143 ;  /* 0x000000ffff007224 */ /* 0x020fe200078e008f */
[----:B------:R-:W-:Y:S01]  /*147a0*/  MOV R3, 0x181f ;  /* 0x0000181f00037802 */ /* 0x000fe20000000f00 */
[----:B------:R-:W-:Y:S02]  /*147b0*/  IMAD.MOV.U32 R143, RZ, RZ, R4 ;  /* 0x000000ffff8f7224 */ /* 0x000fe400078e0004 */
[----:B------:R2:W-:Y:S02]  /*147c0*/  STL [R1+0x10], R2 ;  /* 0x0000100201007387 */ /* 0x0005e40000100800 */
[----:B--2---:R-:W-:Y:S02]  /*147d0*/  MOV R2, 0x147f0 ;  /* 0x000147f000027802 */ /* 0x004fe40000000f00 */
[----:B-1----:R-:W-:Y:S05]  /*147e0*/  CALL.REL.NOINC `($__internal_47_$__cuda_sm70_shflsync_idx_p) ;  /* 0x0000200000007944 */ /* 0x002fea0003c00000 */
[----:B-----5:R-:W-:Y:S01]  /*147f0*/  MOV R4, R143 ;  /* 0x0000008f00047202 */ /* 0x020fe20000000f00 */
[----:B-1----:R-:W-:-:S05]  /*14800*/  BRA `(.L_x_3075) ;  /* 0xffff26f000007947 */ /* 0x002fca000383ffff */
.L_x_3027:
[----:B------:R-:W-:Y:S01]  /*14810*/  MOV R3, 0x181f ;  /* 0x0000181f00037802 */ /* 0x000fe20000000f00 */
[----:B------:R2:W-:Y:S01]  /*14820*/  STL [R1+0x10], RZ ;  /* 0x000010ff01007387 */ /* 0x0005e20000100800 */
[----:B------:R-:W-:Y:S01]  /*14830*/  MOV R2, 0x14860 ;  /* 0x0001486000027802 */ /* 0x000fe20000000f00 */
[----:B-1----:R-:W-:Y:S02]  /*14840*/  IMAD.MOV.U32 R143, RZ, RZ, R0 ;  /* 0x000000ffff8f7224 */ /* 0x002fe400078e0000 */
[----:B--2---:R-:W-:Y:S05]  /*14850*/  CALL.REL.NOINC `($__internal_47_$__cuda_sm70_shflsync_idx_p) ;  /* 0x00001f9000007944 */ /* 0x004fea0003c00000 */
[----:B------:R-:W-:Y:S01]  /*14860*/  MOV R135, R143 ;  /* 0x0000008f00877202 */ /* 0x000fe20000000f00 */
[----:B-1---5:R-:W-:-:S05]  /*14870*/  BRA `(.L_x_3076) ;  /* 0xffff35a000007947 */ /* 0x022fca000383ffff */
.L_x_3028:
[----:B------:R-:W-:Y:S01]  /*14880*/  MOV R3, 0x181f ;  /* 0x0000181f00037802 */ /* 0x000fe20000000f00 */
[----:B------:R4:W-:Y:S01]  /*14890*/  STL [R1+0x10], RZ ;  /* 0x000010ff01007387 */ /* 0x0009e20000100800 */
[----:B------:R-:W-:Y:S01]  /*148a0*/  MOV R2, 0x148d0 ;  /* 0x000148d000027802 */ /* 0x000fe20000000f00 */
[----:B-1----:R-:W-:Y:S02]  /*148b0*/  IMAD.MOV.U32 R143, RZ, RZ, R132 ;  /* 0x000000ffff8f7224 */ /* 0x002fe400078e0084 */
[----:B--234-:R-:W-:Y:S05]  /*148c0*/  CALL.REL.NOINC `($__internal_47_$__cuda_sm70_shflsync_idx_p) ;  /* 0x00001f2000007944 */ /* 0x01cfea0003c00000 */
[----:B------:R-:W2:Y:S01]  /*148d0*/  LDL R3, [R1+0xc] ;  /* 0x00000c0001037983 */ /* 0x000ea20000100800 */
[----:B------:R-:W-:Y:S03]  /*148e0*/  IADD3 R208, P2, R143, R141, RZ ;  /* 0x0000008d8fd07210 */ /* 0x000fe60007f5e0ff */
[----:B------:R-:W3:Y:S02]  /*148f0*/  LDL R2, [R1+0x1c] ;  /* 0x00001c0001027983 */ /* 0x000ee40000100800 */
[----:B------:R-:W-:Y:S01]  /*14900*/  IMAD.X R209, R135, 0x1, R133, P2 ;  /* 0x0000000187d17824 */ /* 0x000fe200010e0685 */
[----:B---3--:R-:W-:Y:S02]  /*14910*/  ISETP.GE.AND P0, PT, R2, c[0x0][0x1d4], PT ;  /* 0x0000750002007a0c */ /* 0x008fe40003f06270 */
[----:B--2---:R-:W-:Y:S02]  /*14920*/  ISETP.GE.AND P5, PT, R3, c[0x0][0x1d4], PT ;  /* 0x0000750003007a0c */ /* 0x004fe40003fa6270 */
[----:B------:R-:W-:Y:S01]  /*14930*/  IADD3 R2, P2, R143, R210, RZ ;  /* 0x000000d28f027210 */ /* 0x000fe20007f5e0ff */
[----:B-----5:R-:W-:Y:S01]  /*14940*/  IMAD.MOV.U32 R143, RZ, RZ, R0 ;  /* 0x000000ffff8f7224 */ /* 0x020fe200078e0000 */
[----:B------:R-:W-:Y:S03]  /*14950*/  SEL R136, RZ, 0x10, P0 ;  /* 0x00000010ff887807 */ /* 0x000fe60000000000 */
[----:B------:R-:W-:Y:S01]  /*14960*/  IMAD.X R3, R135, 0x1, R134, P2 ;  /* 0x0000000187037824 */ /* 0x000fe200010e0686 */
[----:B------:R-:W-:Y:S05]  /*14970*/  SEL R135, RZ, 0x10, P5 ;  /* 0x00000010ff877807 */ /* 0x000fea0002800000 */
[----:B------:R-:W-:Y:S01]  /*14980*/  @!PT LDS RZ, [RZ] ;  /* 0x00000000fffff984 */ /* 0x000fe20000000800 */
[----:B------:R-:W-:Y:S01]  /*14990*/  @!PT LDS RZ, [RZ] ;  /* 0x00000000fffff984 */ /* 0x000fe20000000800 */
[----:B------:R-:W-:Y:S01]  /*149a0*/  @!PT LDS RZ, [RZ] ;  /* 0x00000000fffff984 */ /* 0x000fe20000000800 */
[----:B------:R2:W-:Y:S04]  /*149b0*/  LDGSTS.E.BYPASS.LTC128B.128 [R252+0x4100], [R208.64], !P5 ;  /* 0x04100000d0fc7fae */ /* 0x0005e8000e901d48 */
[----:B------:R3:W-:Y:S02]  /*149c0*/  LDGSTS.E.BYPASS.LTC128B.128 [R252+0x6100], [R2.64], !P0 ;  /* 0x0610000002fc7fae */ /* 0x0007e4000c101d48 */
[----:B---3--:R-:W-:Y:S02]  /*149d0*/  IMAD.MOV.U32 R2, RZ, RZ, 0x1 ;  /* 0x00000001ff027424 */ /* 0x008fe400078e00ff */
[----:B------:R-:W-:Y:S03]  /*149e0*/  IMAD.MOV.U32 R3, RZ, RZ, 0x181f ;  /* 0x0000181fff037424 */ /* 0x000fe600078e00ff */
[----:B------:R3:W-:Y:S02]  /*149f0*/  STL [R1+0x10], R2 ;  /* 0x0000100201007387 */ /* 0x0007e40000100800 */
[----:B---3--:R-:W-:Y:S02]  /*14a00*/  MOV R2, 0x14a20 ;  /* 0x00014a2000027802 */ /* 0x008fe40000000f00 */
[----:B-12---:R-:W-:Y:S05]  /*14a10*/  CALL.REL.NOINC `($__internal_47_$__cuda_sm70_shflsync_idx_p) ;  /* 0x00001dd000007944 */ /* 0x006fea0003c00000 */
[----:B------:R-:W-:Y:S01]  /*14a20*/  MOV R2, 0x1 ;  /* 0x0000000100027802 */ /* 0x000fe20000000f00 */
[----:B------:R-:W-:Y:S01]  /*14a30*/  IMAD.MOV.U32 R142, RZ, RZ, R143 ;  /* 0x000000ffff8e7224 */ /* 0x000fe200078e008f */
[----:B------:R-:W-:Y:S01]  /*14a40*/  MOV R3, 0x181f ;  /* 0x0000181f00037802 */ /* 0x000fe20000000f00 */
[----:B------:R-:W-:Y:S02]  /*14a50*/  IMAD.MOV.U32 R143, RZ, RZ, R132 ;  /* 0x000000ffff8f7224 */ /* 0x000fe400078e0084 */
[----:B------:R2:W-:Y:S02]  /*14a60*/  STL [R1+0x10], R2 ;  /* 0x0000100201007387 */ /* 0x0005e40000100800 */
[----:B--2---:R-:W-:Y:S02]  /*14a70*/  MOV R2, 0x14a90 ;  /* 0x00014a9000027802 */ /* 0x004fe40000000f00 */
[----:B-1---5:R-:W-:Y:S05]  /*14a80*/  CALL.REL.NOINC `($__internal_47_$__cuda_sm70_shflsync_idx_p) ;  /* 0x00001d6000007944 */ /* 0x022fea0003c00000 */
[C---:B------:R-:W-:Y:S02]  /*14a90*/  IADD3 R2, -R135.reuse, 0x10, RZ ;  /* 0x0000001087027810 */ /* 0x040fe40007ffe1ff */
        /* <DEDUP_REMOVED lines=55> */
[----:B------:R-:W-:Y:S01]  /*14e10*/  MOV R132, R143 ;  /* 0x0000008f00847202 */ /* 0x000fe20000000f00 */
[----:B-1---5:R-:W-:-:S05]  /*14e20*/  BRA `(.L_x_3077) ;  /* 0xffff31f000007947 */ /* 0x022fca000383ffff */
.L_x_3029:
[----:B------:R-:W-:Y:S01]  /*14e30*/  MOV R3, 0x1c1f ;  /* 0x00001c1f00037802 */ /* 0x000fe20000000f00 */
[----:B------:R1:W-:Y:S01]  /*14e40*/  STL [R1+0x10], RZ ;  /* 0x000010ff01007387 */ /* 0x0003e20000100800 */
[----:B------:R-:W-:Y:S01]  /*14e50*/  MOV R2, 0x14e80 ;  /* 0x00014e8000027802 */ /* 0x000fe20000000f00 */
[----:B------:R-:W-:Y:S02]  /*14e60*/  IMAD.MOV.U32 R143, RZ, RZ, R132 ;  /* 0x000000ffff8f7224 */ /* 0x000fe400078e0084 */
[----:B-1----:R-:W-:Y:S05]  /*14e70*/  CALL.REL.NOINC `($__internal_47_$__cuda_sm70_shflsync_idx_p) ;  /* 0x0000197000007944 */ /* 0x002fea0003c00000 */
[----:B-----5:R-:W-:Y:S01]  /*14e80*/  MOV R0, R143 ;  /* 0x0000008f00007202 */ /* 0x020fe20000000f00 */
[----:B-1----:R-:W-:-:S05]  /*14e90*/  BRA `(.L_x_3078) ;  /* 0xffff336000007947 */ /* 0x002fca000383ffff */
.L_x_3030:
[----:B------:R-:W-:Y:S01]  /*14ea0*/  MOV R0, 0x1 ;  /* 0x0000000100007802 */ /* 0x000fe20000000f00 */
[----:B------:R-:W-:Y:S01]  /*14eb0*/  IMAD.MOV.U32 R143, RZ, RZ, R132 ;  /* 0x000000ffff8f7224 */ /* 0x000fe200078e0084 */
[----:B------:R-:W-:Y:S01]  /*14ec0*/  MOV R2, 0x14f00 ;  /* 0x00014f0000027802 */ /* 0x000fe20000000f00 */
[----:B------:R-:W-:Y:S02]  /*14ed0*/  IMAD.MOV.U32 R3, RZ, RZ, 0x1c1f ;  /* 0x00001c1fff037424 */ /* 0x000fe400078e00ff */
[----:B------:R2:W-:Y:S04]  /*14ee0*/  STL [R1+0x10], R0 ;  /* 0x0000100001007387 */ /* 0x0005e80000100800 */
[----:B-12---:R-:W-:Y:S05]  /*14ef0*/  CALL.REL.NOINC `($__internal_47_$__cuda_sm70_shflsync_idx_p) ;  /* 0x000018f000007944 */ /* 0x006fea0003c00000 */
[----:B------:R-:W-:Y:S01]  /*14f00*/  MOV R2, 0x15170 ;  /* 0x0001517000027802 */ /* 0x000fe20000000f00 */
[----:B-----5:R-:W-:Y:S02]  /*14f10*/  IMAD.MOV.U32 R0, RZ, RZ, 0x2 ;  /* 0x00000002ff007424 */ /* 0x020fe400078e00ff */
[----:B------:R-:W-:Y:S02]  /*14f20*/  IMAD.IADD R143, R133, 0x1, R143 ;  /* 0x00000001858f7824 */ /* 0x000fe400078e028f */
[----:B------:R-:W-:Y:S01]  /*14f30*/  IMAD.MOV.U32 R3, RZ, RZ, 0x1c1f ;  /* 0x00001c1fff037424 */ /* 0x000fe200078e00ff */
[----:B------:R2:W-:Y:S02]  /*14f40*/  STL [R1+0x10], R0 ;  /* 0x0000100001007387 */ /* 0x0005e40000100800 */
        /* <DEDUP_REMOVED lines=27> */
[----:B------:R-:W-:Y:S01]  /*15100*/  ISETP.GT.AND P0, PT, R143, 0x39, PT ;  /* 0x000000398f00780c */ /* 0x000fe20003f04270 */
[----:B------:R-:W-:Y:S01]  /*15110*/  IMAD.MOV.U32 R143, RZ, RZ, R132 ;  /* 0x000000ffff8f7224 */ /* 0x000fe200078e0084 */
[----:B------:R-:W-:Y:S02]  /*15120*/  FSEL R54, R54, -INF , P6 ;  /* 0xff80000036367808 */ /* 0x000fe40003000000 */
[----:B------:R-:W-:Y:S02]  /*15130*/  FSEL R55, R55, -INF , P5 ;  /* 0xff80000037377808 */ /* 0x000fe40002800000 */
[----:B------:R-:W-:Y:S02]  /*15140*/  FSEL R66, R66, -INF , P2 ;  /* 0xff80000042427808 */ /* 0x000fe40001000000 */
[----:B------:R-:W-:Y:S02]  /*15150*/  FSEL R67, R67, -INF , P0 ;  /* 0xff80000043437808 */ /* 0x000fe40000000000 */
        /* <DEDUP_REMOVED lines=34> */
[----:B------:R-:W-:Y:S01]  /*15380*/  IMAD.MOV.U32 R143, RZ, RZ, R132 ;  /* 0x000000ffff8f7224 */ /* 0x000fe200078e0084 */
[----:B------:R-:W-:Y:S02]  /*15390*/  FSEL R56, R56, -INF , P6 ;  /* 0xff80000038387808 */ /* 0x000fe40003000000 */
[----:B------:R-:W-:Y:S02]  /*153a0*/  FSEL R57, R57, -INF , P5 ;  /* 0xff80000039397808 */ /* 0x000fe40002800000 */
[----:B------:R-:W-:Y:S02]  /*153b0*/  FSEL R60, R60, -INF , P2 ;  /* 0xff8000003c3c7808 */ /* 0x000fe40001000000 */
[----:B------:R-:W-:Y:S02]  /*153c0*/  FSEL R61, R61, -INF , P0 ;  /* 0xff8000003d3d7808 */ /* 0x000fe40000000000 */
[----:B-12---:R-:W-:Y:S05]  /*153d0*/  CALL.REL.NOINC `($__internal_47_$__cuda_sm70_shflsync_idx_p) ;  /* 0x0000141000007944 */ /* 0x006fea0003c00000 */
[----:B-----5:R-:W-:Y:S01]  /*153e0*/  FMNMX.FTZ R132, R4, R137, !PT ;  /* 0x0000008904847209 */ /* 0x020fe20007810000 */
[----:B------:R-:W-:Y:S01]  /*153f0*/  IMAD.IADD R133, R133, 0x1, R143 ;  /* 0x0000000185857824 */ /* 0x000fe200078e028f */
[----:B------:R-:W-:Y:S01]  /*15400*/  FMNMX.FTZ R7, R6, R138, !PT ;  /* 0x0000008a06077209 */ /* 0x000fe20007810000 */
[----:B------:R-:W-:Y:S01]  /*15410*/  IMAD.MOV.U32 R0, RZ, RZ, 0x2 ;  /* 0x00000002ff007424 */ /* 0x000fe200078e00ff */
[----:B------:R-:W-:Y:S02]  /*15420*/  FMNMX.FTZ R8, R16, R139, !PT ;  /* 0x0000008b10087209 */ /* 0x000fe40007810000 */
        /* <DEDUP_REMOVED lines=97> */
[----:B------:R-:W-:Y:S02]  /*15a40*/  MOV R2, 0x15a60 ;  /* 0x00015a6000027802 */ /* 0x000fe40000000f00 */
        /* <DEDUP_REMOVED lines=28> */
[----:B------:R-:W-:-:S05]  /*15c10*/  BRA `(.L_x_3079) ;  /* 0xffff335000007947 */ /* 0x000fca000383ffff */
.L_x_3033:
[----:B-1----:R-:W-:Y:S01]  /*15c20*/  MOV R3, 0x181f ;  /* 0x0000181f00037802 */ /* 0x002fe20000000f00 */
[----:B------:R1:W-:Y:S01]  /*15c30*/  STL [R1+0x10], RZ ;  /* 0x000010ff01007387 */ /* 0x0003e20000100800 */
[----:B------:R-:W-:Y:S01]  /*15c40*/  MOV R2, 0x15c70 ;  /* 0x00015c7000027802 */ /* 0x000fe20000000f00 */
[----:B------:R-:W-:Y:S02]  /*15c50*/  IMAD.MOV.U32 R143, RZ, RZ, R36 ;  /* 0x000000ffff8f7224 */ /* 0x000fe400078e0024 */
[----:B-1----:R-:W-:Y:S05]  /*15c60*/  CALL.REL.NOINC `($__internal_47_$__cuda_sm70_shflsync_idx_p) ;  /* 0x00000b8000007944 */ /* 0x002fea0003c00000 */
[----:B------:R-:W-:Y:S01]  /*15c70*/  MOV R28, R143 ;  /* 0x0000008f001c7202 */ /* 0x000fe20000000f00 */
[----:B-1---5:R-:W-:-:S05]  /*15c80*/  BRA `(.L_x_3080) ;  /* 0xffff5e5000007947 */ /* 0x022fca000383ffff */
.L_x_3036:
[----:B------:R-:W-:Y:S01]  /*15c90*/  MOV R3, 0x181f ;  /* 0x0000181f00037802 */ /* 0x000fe20000000f00 */
[----:B------:R2:W-:Y:S01]  /*15ca0*/  STL [R1+0x10], RZ ;  /* 0x000010ff01007387 */ /* 0x0005e20000100800 */
[----:B------:R-:W-:Y:S01]  /*15cb0*/  MOV R2, 0x15ce0 ;  /* 0x00015ce000027802 */ /* 0x000fe20000000f00 */
[----:B------:R-:W-:Y:S02]  /*15cc0*/  IMAD.MOV.U32 R143, RZ, RZ, R0 ;  /* 0x000000ffff8f7224 */ /* 0x000fe400078e0000 */
[----:B-12---:R-:W-:Y:S05]  /*15cd0*/  CALL.REL.NOINC `($__internal_47_$__cuda_sm70_shflsync_idx_p) ;  /* 0x00000b1000007944 */ /* 0x006fea0003c00000 */
[----:B------:R-:W-:Y:S01]  /*15ce0*/  MOV R135, R143 ;  /* 0x0000008f00877202 */ /* 0x000fe20000000f00 */
[----:B-1---5:R-:W-:-:S05]  /*15cf0*/  BRA `(.L_x_3081) ;  /* 0xffff6e8000007947 */ /* 0x022fca000383ffff */
.L_x_3037:
[----:B------:R-:W-:Y:S01]  /*15d00*/  MOV R3, 0x181f ;  /* 0x0000181f00037802 */ /* 0x000fe20000000f00 */
[----:B------:R4:W-:Y:S01]  /*15d10*/  STL [R1+0x10], RZ ;  /* 0x000010ff01007387 */ /* 0x0009e20000100800 */
[----:B------:R-:W-:Y:S01]  /*15d20*/  MOV R2, 0x15d50 ;  /* 0x00015d5000027802 */ /* 0x000fe20000000f00 */
[----:B------:R-:W-:Y:S02]  /*15d30*/  IMAD.MOV.U32 R143, RZ, RZ, R132 ;  /* 0x000000ffff8f7224 */ /* 0x000fe400078e0084 */
[----:B-1234-:R-:W-:Y:S05]  /*15d40*/  CALL.REL.NOINC `($__internal_47_$__cuda_sm70_shflsync_idx_p) ;  /* 0x00000aa000007944 */ /* 0x01efea0003c00000 */
[C---:B------:R-:W-:Y:S02]  /*15d50*/  IADD3 R208, -R141.reuse, 0x10, RZ ;  /* 0x000000108dd07810 */ /* 0x040fe40007ffe1ff */
[----:B------:R-:W-:Y:S02]  /*15d60*/  ISETP.NE.U32.AND P2, PT, R141, RZ, PT ;  /* 0x000000ff8d00720c */ /* 0x000fe40003f45070 */
[----:B------:R-:W-:Y:S04]  /*15d70*/  LOP3.LUT R208, R208, 0xf, RZ, 0xc0, !PT ;  /* 0x0000000fd0d07812 */ /* 0x000fe800078ec0ff */
[----:B------:R-:W-:Y:S04]  /*15d80*/  IADD3 R208, P5, P4, R208, R143, R210 ;  /* 0x0000008fd0d07210 */ /* 0x000fe80007cbe0d2 */
[----:B------:R-:W-:Y:S02]  /*15d90*/  IADD3.X R209, RZ, R135, R133, P5, P4 ;  /* 0x00000087ffd17210 */ /* 0x000fe40002fe8485 */
[----:B------:R-:W-:Y:S01]  /*15da0*/  IADD3 R2, P4, R143, R211, RZ ;  /* 0x000000d38f027210 */ /* 0x000fe20007f9e0ff */
[----:B-----5:R-:W-:Y:S02]  /*15db0*/  IMAD.MOV.U32 R143, RZ, RZ, R0 ;  /* 0x000000ffff8f7224 */ /* 0x020fe400078e0000 */
[----:B------:R-:W-:Y:S01]  /*15dc0*/  @!PT LDS RZ, [RZ] ;  /* 0x00000000fffff984 */ /* 0x000fe20000000800 */
[----:B------:R-:W-:Y:S01]  /*15dd0*/  @!PT LDS RZ, [RZ] ;  /* 0x00000000fffff984 */ /* 0x000fe20000000800 */
[----:B------:R-:W-:Y:S01]  /*15de0*/  @!PT LDS RZ, [RZ] ;  /* 0x00000000fffff984 */ /* 0x000fe20000000800 */
[----:B------:R2:W-:Y:S02]  /*15df0*/  LDGSTS.E.BYPASS.LTC128B.128.ZFILL [R252+0x4100], [R208.64], P2 ;  /* 0x04100000d0fc7fae */ /* 0x0005e40009141d48 */
[----:B------:R-:W-:Y:S05]  /*15e00*/  IMAD.X R3, R135, 0x1, R134, P4 ;  /* 0x0000000187037824 */ /* 0x000fea00020e0686 */
        /* <DEDUP_REMOVED lines=48> */
[----:B------:R2:W-:Y:S01]  /*16110*/  LDGSTS.E.BYPASS.LTC128B.128.ZFILL [R252+0x5100], [R208.64], P5 ;  /* 0x05100000d0fc7fae */ /* 0x0005e2000a941d48 */
[----:B------:R-:W-:Y:S02]  /*16120*/  IMAD.MOV.U32 R0, RZ, RZ, 0x3 ;  /* 0x00000003ff007424 */ /* 0x000fe400078e00ff */
[----:B------:R-:W-:Y:S03]  /*16130*/  IMAD.X R3, R135, 0x1, R134, P2 ;  /* 0x0000000187037824 */ /* 0x000fe600010e0686 */
[----:B------:R2:W-:Y:S04]  /*16140*/  STL [R1+0x10], R0 ;  /* 0x0000100001007387 */ /* 0x0005e80000100800 */
[----:B------:R3:W-:Y:S02]  /*16150*/  LDGSTS.E.BYPASS.LTC128B.128 [R252+0x7100], [R2.64], !P0 ;  /* 0x0710000002fc7fae */ /* 0x0007e4000c101d48 */
        /* <DEDUP_REMOVED lines=12> */
.L_x_3038:
[----:B------:R-:W-:Y:S02]  /*16220*/  MOV R0, 0x2 ;  /* 0x0000000200007802 */ /* 0x000fe40000000f00 */
[----:B------:R-:W-:Y:S02]  /*16230*/  MOV R2, 0x16250 ;  /* 0x0001625000027802 */ /* 0x000fe40000000f00 */
        /* <DEDUP_REMOVED lines=33> */
.L_x_3040:
[----:B------:R1:W5:Y:S01]  /*16450*/  LDL R132, [R1+0x18] ;  /* 0x0000180001847983 */ /* 0x0003620000100800 */
[----:B------:R-:W-:-:S02]  /*16460*/  MOV R0, 0x2 ;  /* 0x0000000200007802 */ /* 0x000fc40000000f00 */
[----:B------:R-:W-:Y:S02]  /*16470*/  MOV R2, 0x16490 ;  /* 0x0001649000027802 */ /* 0x000fe40000000f00 */
[----:B-1---5:R-:W-:Y:S05]  /*16480*/  CALL.REL.NOINC `($__internal_46_$__cuda_sm70_shflsync_bfly_p) ;  /* 0x0000030000007944 */ /* 0x022fea0003c00000 */
[----:B------:R-:W-:Y:S01]  /*16490*/  MOV R7, R0 ;  /* 0x0000000000077202 */ /* 0x000fe20000000f00 */
[----:B------:R-:W-:Y:S05]  /*164a0*/  BRA `(.L_x_3084) ;  /* 0xffff95c000007947 */ /* 0x000fea000383ffff */
.L_x_3041:
[----:B------:R-:W-:Y:S01]  /*164b0*/  IMAD.MOV.U32 R132, RZ, RZ, R7 ;  /* 0x000000ffff847224 */ /* 0x000fe200078e0007 */
[----:B------:R-:W-:Y:S02]  /*164c0*/  MOV R0, 0x1 ;  /* 0x0000000100007802 */ /* 0x000fe40000000f00 */
[----:B------:R-:W-:Y:S02]  /*164d0*/  MOV R2, 0x164f0 ;  /* 0x000164f000027802 */ /* 0x000fe40000000f00 */
[----:B------:R-:W-:Y:S05]  /*164e0*/  CALL.REL.NOINC `($__internal_46_$__cuda_sm70_shflsync_bfly_p) ;  /* 0x000002a000007944 */ /* 0x000fea0003c00000 */
[----:B------:R1:W5:Y:S01]  /*164f0*/  LDL R132, [R1+0x14] ;  /* 0x0000140001847983 */ /* 0x0003620000100800 */
[----:B------:R-:W-:Y:S01]  /*16500*/  FADD.FTZ R7, R7, R0 ;  /* 0x0000000007077221 */ /* 0x000fe20000010000 */
[----:B------:R-:W-:Y:S02]  /*16510*/  MOV R0, 0x2 ;  /* 0x0000000200007802 */ /* 0x000fe40000000f00 */
[----:B------:R-:W-:Y:S02]  /*16520*/  MOV R2, 0x16540 ;  /* 0x0001654000027802 */ /* 0x000fe40000000f00 */
[----:B-1---5:R-:W-:Y:S05]  /*16530*/  CALL.REL.NOINC `($__internal_46_$__cuda_sm70_shflsync_bfly_p) ;  /* 0x0000025000007944 */ /* 0x022fea0003c00000 */
[----:B------:R-:W2:Y:S02]  /*16540*/  LDL.LU R2, [R1+0x14] ;  /* 0x0000140001027983 */ /* 0x000ea40000300800 */
[----:B--2---:R-:W-:Y:S01]  /*16550*/  FADD.FTZ R6, R2, R0 ;  /* 0x0000000002067221 */ /* 0x004fe20000010000 */
[----:B------:R-:W-:-:S02]  /*16560*/  MOV R0, 0x1 ;  /* 0x0000000100007802 */ /* 0x000fc40000000f00 */
[----:B------:R-:W-:Y:S02]  /*16570*/  MOV R2, 0x165a0 ;  /* 0x000165a000027802 */ /* 0x000fe40000000f00 */
[----:B------:R-:W-:Y:S02]  /*16580*/  MOV R132, R6 ;  /* 0x0000000600847202 */ /* 0x000fe40000000f00 */
        /* <DEDUP_REMOVED lines=8> */
[----:B------:R-:W-:Y:S02]  /*16610*/  MOV R0, 0x1 ;  /* 0x0000000100007802 */ /* 0x000fe40000000f00 */
[----:B------:R-:W-:-:S02]  /*16620*/  MOV R2, 0x16650 ;  /* 0x0001665000027802 */ /* 0x000fc40000000f00 */
        /* <DEDUP_REMOVED lines=10> */
[----:B------:R-:W-:Y:S02]  /*166d0*/  MOV R2, 0x16700 ;  /* 0x0001670000027802 */ /* 0x000fe40000000f00 */
[----:B------:R-:W-:-:S02]  /*166e0*/  MOV R132, R4 ;  /* 0x0000000400847202 */ /* 0x000fc40000000f00 */
[----:B------:R-:W-:Y:S05]  /*166f0*/  CALL.REL.NOINC `($__internal_46_$__cuda_sm70_shflsync_bfly_p) ;  /* 0x0000009000007944 */ /* 0x000fea0003c00000 */
[----:B------:R-:W-:Y:S01]  /*16700*/  MOV R8, R0 ;  /* 0x0000000000087202 */ /* 0x000fe20000000f00 */
[----:B------:R-:W-:Y:S05]  /*16710*/  BRA `(.L_x_3085) ;  /* 0xffff948000007947 */ /* 0x000fea000383ffff */
.L_x_3055:
[----:B------:R1:W-:Y:S01]  /*16720*/  STL [R1+0x10], RZ ;  /* 0x000010ff01007387 */ /* 0x0003e20000100800 */
[----:B------:R-:W-:Y:S01]  /*16730*/  IMAD.MOV.U32 R143, RZ, RZ, R24 ;  /* 0x000000ffff8f7224 */ /* 0x000fe200078e0018 */
[----:B------:R-:W-:-:S02]  /*16740*/  MOV R3, 0x1f ;  /* 0x0000001f00037802 */ /* 0x000fc40000000f00 */
[----:B---3--:R-:W-:Y:S02]  /*16750*/  MOV R2, 0x16770 ;  /* 0x0001677000027802 */ /* 0x008fe40000000f00 */
[----:B-12-4-:R-:W-:Y:S05]  /*16760*/  CALL.REL.NOINC `($__internal_47_$__cuda_sm70_shflsync_idx_p) ;  /* 0x0000008000007944 */ /* 0x016fea0003c00000 */
[----:B-----5:R-:W-:Y:S01]  /*16770*/  MOV R0, R143 ;  /* 0x0000008f00007202 */ /* 0x020fe20000000f00 */
[----:B-1----:R-:W-:Y:S05]  /*16780*/  BRA `(.L_x_3086) ;  /* 0xffffbda000007947 */ /* 0x002fea000383ffff */
        .weak           $__internal_46_$__cuda_sm70_shflsync_bfly_p
        .type           $__internal_46_$__cuda_sm70_shflsync_bfly_p,@function
        .size           $__internal_46_$__cuda_sm70_shflsync_bfly_p,($__internal_47_$__cuda_sm70_shflsync_idx_p - $__internal_46_$__cuda_sm70_shflsync_bfly_p)
$__internal_46_$__cuda_sm70_shflsync_bfly_p:
[----:B------:R-:W-:Y:S02]  /*16790*/  MOV R143, 0xffffffff ;  /* 0xffffffff008f7802 */ /* 0x000fe40000000f00 */
[----:B------:R-:W-:Y:S02]  /*167a0*/  MOV R3, 0x1f ;  /* 0x0000001f00037802 */ /* 0x000fe40000000f00 */
[----:B------:R-:W-:Y:S04]  /*167b0*/  WARPSYNC R143 ;  /* 0x0000008f00007348 */ /* 0x000fe80003800000 */
[----:B------:R1:W2:Y:S02]  /*167c0*/  SHFL.BFLY PT, R0, R132, R0, R3 ;  /* 0x0c00000084007389 */ /* 0x0002a400000e0003 */
[----:B-1----:R-:W-:-:S04]  /*167d0*/  MOV R3, 0x0 ;  /* 0x0000000000037802 */ /* 0x002fc80000000f00 */
[----:B--2---:R-:W-:Y:S05]  /*167e0*/  RET.REL.NODEC R2 `(_ZN7cutlass13device_kernelIN5flash19enable_sm80_to_sm89INS1_16FlashAttnFwdSm80INS1_25CollectiveMainloopFwdSm80ILi4ELi1ELb0EN4cute5tupleIJNS5_1CILi128EEENS7_ILi64EEES8_EEELi128ENS_6half_tEfNS_4arch4Sm80ELb1ELb0ELb0ELb0ELb1ELb0ELb1ELb1EEENS1_21CollectiveEpilogueFwdINS6_IJS8_S8_S9_EEENS6_IJNS7_ILi1EEESH_SH_EEESB_SD_Li128ELb0ELb1ELb1ELb0EEENS1_30DynamicPersistentTileSchedulerILi128ELi128ELb1ELb1ELb0EEEEEEEEEvNT_6ParamsE) ;  /* 0xfffe981002007950 */ /* 0x004fea0003c3ffff */
        .weak           $__internal_47_$__cuda_sm70_shflsync_idx_p
        .type           $__internal_47_$__cuda_sm70_shflsync_idx_p,@function
        .size           $__internal_47_$__cuda_sm70_shflsync_idx_p,(.L_x_3635 - $__internal_47_$__cuda_sm70_shflsync_idx_p)
$__internal_47_$__cuda_sm70_shflsync_idx_p:
[----:B------:R1:W-:Y:S04]  /*167f0*/  STL [R1+0x108], R4 ;  /* 0x0001080401007387 */ /* 0x0003e80000100800 */
[----:B------:R2:W-:Y:S01]  /*16800*/  STL [R1+0x104], R0 ;  /* 0x0001040001007387 */ /* 0x0005e20000100800 */
[----:B-1----:R-:W-:-:S03]  /*16810*/  MOV R4, 0xffffffff ;  /* 0xffffffff00047802 */ /* 0x002fc60000000f00 */
[----:B--2---:R-:W2:Y:S01]  /*16820*/  LDL.LU R0, [R1+0x10] ;  /* 0x0000100001007983 */ /* 0x004ea20000300800 */
[----:B------:R-:W-:Y:S04]  /*16830*/  WARPSYNC R4 ;  /* 0x0000000400007348 */ /* 0x000fe80003800000 */
[----:B--2---:R1:W2:Y:S04]  /*16840*/  SHFL.IDX PT, R143, R143, R0, R3 ;  /* 0x000000008f8f7389 */ /* 0x0042a800000e0003 */
[----:B-1----:R1:W5:Y:S04]  /*16850*/  LDL.LU R4, [R1+0x108] ;  /* 0x0001080001047983 */ /* 0x0023680000300800 */
[----:B------:R1:W5:Y:S01]  /*16860*/  LDL.LU R0, [R1+0x104] ;  /* 0x0001040001007983 */ /* 0x0003620000300800 */
[----:B------:R-:W-:-:S04]  /*16870*/  MOV R3, 0x0 ;  /* 0x0000000000037802 */ /* 0x000fc80000000f00 */
[----:B--2---:R-:W-:Y:S05]  /*16880*/  RET.REL.NODEC R2 `(_ZN7cutlass13device_kernelIN5flash19enable_sm80_to_sm89INS1_16FlashAttnFwdSm80INS1_25CollectiveMainloopFwdSm80ILi4ELi1ELb0EN4cute5tupleIJNS5_1CILi128EEENS7_ILi64EEES8_EEELi128ENS_6half_tEfNS_4arch4Sm80ELb1ELb0ELb0ELb0ELb1ELb0ELb1ELb1EEENS1_21CollectiveEpilogueFwdINS6_IJS8_S8_S9_EEENS6_IJNS7_ILi1EEESH_SH_EEESB_SD_Li128ELb0ELb1ELb1ELb0EEENS1_30DynamicPersistentTileSchedulerILi128ELi128ELb1ELb1ELb0EEEEEEEEEvNT_6ParamsE) ;  /* 0xfffe977002007950 */ /* 0x004fea0003c3ffff */
.L_x_3087:
        /* <DEDUP_REMOVED lines=15> */
.L_x_3635:


//--------------------- .text._ZN7cutlass13device_kernelIN5flash19enable_sm80_to_sm89INS1_16FlashAttnFwdSm80INS1_25CollectiveMainloopFwdSm80ILi8ELi1ELb1EN4cute5tupleIJNS5_1CILi128EEENS7_ILi112EEES8_EEELi128ENS_6half_tEfNS_4arch4Sm80ELb1ELb0ELb0ELb1ELb1ELb0ELb1ELb1EEENS1_21CollectiveEpilogueFwdINS6_IJS8_S8_S9_EEENS6_IJNS7_ILi1EEESH_SH_EEESB_SD_Li256ELb1ELb1ELb1ELb0EEENS1_36VarlenDynamicPersistentTileSchedulerILi128ELi112ELi256ELi256ELb1ELb1ELb0ELb1ELb1ELb1EEEEEEEEEvNT_6ParamsE --------------------------
	.section	.text._ZN7cutlass13device_kernelIN5flash19enable_sm80_to_sm89INS1_16FlashAttnFwdSm80INS1_25CollectiveMainloopFwdSm80ILi8ELi1ELb1EN4cute5tupleIJNS5_1CILi128EEENS7_ILi112EEES8_EEELi128ENS_6half_tEfNS_4arch4Sm80ELb1ELb0ELb0ELb1ELb1ELb0ELb1ELb1EEENS1_21CollectiveEpilogueFwdINS6_IJS8_S8_S9_EEENS6_IJNS7_ILi1EEESH_SH_EEESB_SD_Li256ELb1ELb1ELb1ELb0EEENS1_36VarlenDynamicPersistentTileSchedulerILi128ELi112ELi256ELi256ELb1ELb1ELb0ELb1ELb1ELb1EEEEEEEEEvNT_6ParamsE,"ax",@progbits
	.sectioninfo	@"SHI_REGISTERS=255"
	.align	128
.text._ZN7cutlass13device_kernelIN5flash19enable_sm80_to_sm89INS1_16FlashAttnFwdSm80INS1_25CollectiveMainloopFwdSm80ILi8ELi1ELb1EN4cute5tupleIJNS5_1CILi128EEENS7_ILi112EEES8_EEELi128ENS_6half_tEfNS_4arch4Sm80ELb1ELb0ELb0ELb1ELb1ELb0ELb1ELb1EEENS1_21CollectiveEpilogueFwdINS6_IJS8_S8_S9_EEENS6_IJNS7_ILi1EEESH_SH_EEESB_SD_Li256ELb1ELb1ELb1ELb0EEENS1_36VarlenDynamicPersistentTileSchedulerILi128ELi112ELi256ELi256ELb1ELb1ELb0ELb1ELb1ELb1EEEEEEEEEvNT_6ParamsE:
        .type           _ZN7cutlass13device_kernelIN5flash19enable_sm80_to_sm89INS1_16FlashAttnFwdSm80INS1_25CollectiveMainloopFwdSm80ILi8ELi1ELb1EN4cute5tupleIJNS5_1CILi128EEENS7_ILi112EEES8_EEELi128ENS_6half_tEfNS_4arch4Sm80ELb1ELb0ELb0ELb1ELb1ELb0ELb1ELb1EEENS1_21CollectiveEpilogueFwdINS6_IJS8_S8_S9_EEENS6_IJNS7_ILi1EEESH_SH_EEESB_SD_Li256ELb1ELb1ELb1ELb0EEENS1_36VarlenDynamicPersistentTileSchedulerILi128ELi112ELi256ELi256ELb1ELb1ELb0ELb1ELb1ELb1EEEEEEEEEvNT_6ParamsE,@function
        .size           _ZN7cutlass13device_kernelIN5flash19enable_sm80_to_sm89INS1_16FlashAttnFwdSm80INS1_25CollectiveMainloopFwdSm80ILi8ELi1ELb1EN4cute5tupleIJNS5_1CILi128EEENS7_ILi112EEES8_EEELi128ENS_6half_tEfNS_4arch4Sm80ELb1ELb0ELb0ELb1ELb1ELb0ELb1ELb1EEENS1_21CollectiveEpilogueFwdINS6_IJS8_S8_S9_EEENS6_IJNS7_ILi1EEESH_SH_EEESB_SD_Li256ELb1ELb1ELb1ELb0EEENS1_36VarlenDynamicPersistentTileSchedulerILi128ELi112ELi256ELi256ELb1ELb1ELb0ELb1ELb1ELb1EEEEEEEEEvNT_6ParamsE,(.L_x_3638 - _ZN7cutlass13device_kernelIN5flash19enable_sm80_to_sm89INS1_16FlashAttnFwdSm80INS1_25CollectiveMainloopFwdSm80ILi8ELi1ELb1EN4cute5tupleIJNS5_1CILi128EEENS7_ILi112EEES8_EEELi128ENS_6half_tEfNS_4arch4Sm80ELb1ELb0ELb0ELb1ELb1ELb0ELb1ELb1EEENS1_21CollectiveEpilogueFwdINS6_IJS8_S8_S9_EEENS6_IJNS7_ILi1EEESH_SH_EEESB_SD_Li256ELb1ELb1ELb1ELb0EEENS1_36VarlenDynamicPersistentTileSchedulerILi128ELi112ELi256ELi256ELb1ELb1ELb0ELb1ELb1ELb1EEEEEEEEEvNT_6ParamsE)
        .other          _ZN7cutlass13device_kernelIN5flash19enable_sm80_to_sm89INS1_16FlashAttnFwdSm80INS1_25CollectiveMainloopFwdSm80ILi8ELi1ELb1EN4cute5tupleIJNS5_1CILi128EEENS7_ILi112EEES8_EEELi128ENS_6half_tEfNS_4arch4Sm80ELb1ELb0ELb0ELb1ELb1ELb0ELb1ELb1EEENS1_21CollectiveEpilogueFwdINS6_IJS8_S8_S9_EEENS6_IJNS7_ILi1EEESH_SH_EEESB_SD_Li256ELb1ELb1ELb1ELb0EEENS1_36VarlenDynamicPersistentTileSchedulerILi128ELi112ELi256ELi256ELb1ELb1ELb0ELb1ELb1ELb1EEEEEEEEEvNT_6ParamsE,@"STO_CUDA_ENTRY STV_DEFAULT"
_ZN7cutlass13device_kernelIN5flash19enable_sm80_to_sm89INS1_16FlashAttnFwdSm80INS1_25CollectiveMainloopFwdSm80ILi8ELi1ELb1EN4cute5tupleIJNS5_1CILi128EEENS7_ILi112EEES8_EEELi128ENS_6half_tEfNS_4arch4Sm80ELb1ELb0ELb0ELb1ELb1ELb0ELb1ELb1EEENS1_21CollectiveEpilogueFwdINS6_IJS8_S8_S9_EEENS6_IJNS7_ILi1EEESH_SH_EEESB_SD_Li256ELb1ELb1ELb1ELb0EEENS1_36VarlenDynamicPersistentTileSchedulerILi128ELi112ELi256ELi256ELb1ELb1ELb0ELb1ELb1ELb1EEEEEEEEEvNT_6ParamsE:
        /* <DEDUP_REMOVED lines=54> */
.L_x_3093:
        /* <DEDUP_REMOVED lines=16> */
.L_x_3224:
        /* <DEDUP_REMOVED lines=16> */
.L_x_3225:
[----:B--2---:R-:W-:-:S05]  /*0560*/  IMAD R0, R0, c[0x0][0x538], RZ ;  /* 0x00014e0000007a24 */ /* 0x004fca00078e02ff */
[----:B------:R-:W-:-:S04]  /*0570*/  IADD3 R6, R0, R6, RZ ;  /* 0x0000000600067210 */ /* 0x000fc80007ffe0ff */
[----:B------:R-:W-:-:S13]  /*0580*/  ISETP.GT.AND P0, PT, R6, UR4, PT ;  /* 0x0000000406007c0c */ /* 0x000fda000bf04270 */
[----:B-1----:R-:W-:Y:S05]  /*0590*/  @!P0 BRA `(.L_x_3093) ;  /* 0xfffffdc000008947 */ /* 0x002fea000383ffff */
.L_x_3089:
[----:B------:R-:W-:-:S05]  /*05a0*/  IADD3 R10, -R0, R6, RZ ;  /* 0x00000006000a7210 */ /* 0x000fca0007ffe1ff */
[----:B------:R-:W-:-:S05]  /*05b0*/  IMAD R0, R4, c[0x0][0x538], R10 ;  /* 0x00014e0004007a24 */ /* 0x000fca00078e020a */
[----:B------:R-:W-:Y:S01]  /*05c0*/  ISETP.GT.AND P0, PT, R0, UR4, PT ;  /* 0x0000000400007c0c */ /* 0x000fe2000bf04270 */
[----:B------:R-:W-:-:S12]  /*05d0*/  BRA.DIV ~URZ, `(.L_x_3094) ;  /* 0x00012ad27f007947 */ /* 0x000fd8000b800000 */
[----:B------:R-:W-:-:S04]  /*05e0*/  VOTE.ANY R6, PT, !P0 ;  /* 0x0000000000067806 */ /* 0x000fc800040e0100 */
.L_x_3226:
[----:B------:R-:W1:Y:S02]  /*05f0*/  POPC R0, R6 ;  /* 0x0000000600007309 */ /* 0x000e640000000000 */
[----:B-1----:R-:W-:-:S05]  /*0600*/  IADD3 R2, R0, R7, RZ ;  /* 0x0000000700027210 */ /* 0x002fca0007ffe0ff */
[----:B------:R1:W-:Y:S01]  /*0610*/  STL [R1+0x54], R2 ;  /* 0x0000540201007387 */ /* 0x0003e20000100800 */
[----:B------:R-:W-:Y:S05]  /*0620*/  BRA.DIV ~URZ, `(.L_x_3095) ;  /* 0x00012ad27f007947 */ /* 0x000fea000b800000 */
[----:B------:R2:W3:Y:S01]  /*0630*/  SHFL.IDX PT, R12, R9, R0, 0x1f ;  /* 0x00001f00090c7589 */ /* 0x0004e200000e0000 */
[----:B------:R-:W-:-:S03]  /*0640*/  MOV R5, RZ ;  /* 0x000000ff00057202 */ /* 0x000fc60000000f00 */
[----:B------:R2:W4:Y:S04]  /*0650*/  SHFL.IDX PT, R9, R8, R0, 0x1f ;  /* 0x00001f0008097589 */ /* 0x00052800000e0000 */
.L_x_3227:
[----:B------:R-:W-:Y:S01]  /*0660*/  ISETP.NE.AND P0, PT, R6, RZ, PT ;  /* 0x000000ff0600720c */ /* 0x000fe20003f05270 */
[----:B------:R-:W-:-:S12]  /*0670*/  BSSY B0, `(.L_x_3096) ;  /* 0x0000005000007945 */ /* 0x000fd80003800000 */
[----:B------:R-:W-:Y:S05]  /*0680*/  @!P0 BRA `(.L_x_3097) ;  /* 0x0000003000008947 */ /* 0x000fea0003800000 */
[----:B--2---:R-:W-:Y:S01]  /*0690*/  IADD3 R0, R0, -0x1, RZ ;  /* 0xffffffff00007810 */ /* 0x004fe20007ffe0ff */
[----:B------:R-:W-:Y:S05]  /*06a0*/  BRA.DIV ~URZ, `(.L_x_3098) ;  /* 0x00012b327f007947 */ /* 0x000fea000b800000 */
[----:B------:R2:W1:Y:S02]  /*06b0*/  SHFL.IDX PT, R5, R4, R0, 0x1f ;  /* 0x00001f0004057589 */ /* 0x00046400000e0000 */
.L_x_3097:
[----:B------:R-:W-:Y:S05]  /*06c0*/  BSYNC B0 ;  /* 0x0000000000007941 */ /* 0x000fea0003800000 */
.L_x_3096:
        /* <DEDUP_REMOVED lines=69> */
.L_x_3100:
        /* <DEDUP_REMOVED lines=70> */
.L_x_3101:
[----:B------:R-:W-:Y:S05]  /*0f80*/  BSYNC B0 ;  /* 0x0000000000007941 */ /* 0x000fea0003800000 */
.L_x_3099:
[----:B------:R-:W-:-:S04]  /*0f90*/  LOP3.LUT R0, RZ, R0, RZ, 0x33, !PT ;  /* 0x00000000ff007212 */ /* 0x000fc800078e33ff */
[----:B------:R-:W-:-:S05]  /*0fa0*/  IADD3 R0, R0, R12, RZ ;  /* 0x0000000c00007210 */ /* 0x000fca0007ffe0ff */
[----:B------:R2:W-:Y:S01]  /*0fb0*/  STL [R1+0x4c], R0 ;  /* 0x00004c0001007387 */ /* 0x0005e20000100800 */
[----:B------:R-:W-:Y:S05]  /*0fc0*/  BRA `(.L_x_3102) ;  /* 0x0000006000007947 */ /* 0x000fea0003800000 */
.L_x_3090:
[----:B------:R-:W-:Y:S01]  /*0fd0*/  MOV R0, UR4 ;  /* 0x0000000400007c02 */ /* 0x000fe20008000f00 */
[----:B------:R-:W-:Y:S04]  /*0fe0*/  STL [R1+0x4c], RZ ;  /* 0x00004cff01007387 */ /* 0x000fe80000100800 */
[----:B------:R-:W-:Y:S04]  /*0ff0*/  STL [R1+0x50], RZ ;  /* 0x000050ff01007387 */ /* 0x000fe80000100800 */
[----:B------:R1:W-:Y:S02]  /*1000*/  STL [R1+0x48], R0 ;  /* 0x0000480001007387 */ /* 0x0003e40000100800 */
[----:B-1----:R-:W-:-:S05]  /*1010*/  MOV R0, c[0x0][0x53c] ;  /* 0x00014f0000007a02 */ /* 0x002fca0000000f00 */
[----:B------:R1:W-:Y:S02]  /*1020*/  STL [R1+0x54], R0 ;  /* 0x0000540001007387 */ /* 0x0003e40000100800 */
.L_x_3102:
        /* <DEDUP_REMOVED lines=8> */
.L_x_3088:
        /* <DEDUP_REMOVED lines=118> */
[C---:B------:R-:W-:Y:S01]  /*1810*/  IADD3 R12, R26.reuse, 0x68, RZ ;  /* 0x000000681a0c7810 */ /* 0x040fe20007ffe0ff */
[----:B------:R-:W-:Y:S01]  /*1820*/  STL [R1+0x94], R19 ;  /* 0x0000941301007387 */ /* 0x000fe20000100800 */
[----:B--2---:R-:W-:Y:S02]  /*1830*/  IADD3 R11, R26, 0x70, RZ ;  /* 0x000000701a0b7810 */ /* 0x004fe40007ffe0ff */
        /* <DEDUP_REMOVED lines=69> */
.L_x_3223:
        /* <DEDUP_REMOVED lines=39> */
.L_x_3103:
[----:B------:R-:W-:-:S04]  /*1f00*/  ISETP.NE.U32.AND P1, PT, RZ, c[0x0][0x368], PT ;  /* 0x0000da00ff007a0c */ /* 0x000fc80003f25070 */
[----:B------:R-:W-:-:S13]  /*1f10*/  ISETP.NE.AND.EX P1, PT, RZ, c[0x0][0x36c], PT, P1 ;  /* 0x0000db00ff007a0c */ /* 0x000fda0003f25310 */
[----:B------:R-:W-:Y:S05]  /*1f20*/  @!P1 BRA `(.L_x_3104) ;  /* 0x0000004000009947 */ /* 0x000fea0003800000 */
[----:B-1----:R-:W-:-:S04]  /*1f30*/  IADD3 R2, P1, R19, c[0x0][0x368], RZ ;  /* 0x0000da0013027a10 */ /* 0x002fc80007f3e0ff */
[----:B------:R-:W-:-:S05]  /*1f40*/  IADD3.X R3, R18, c[0x0][0x36c], RZ, P1, !PT ;  /* 0x0000db0012037a10 */ /* 0x000fca0000ffe4ff */
[----:B------:R1:W5:Y:S01]  /*1f50*/  LDG.E R0, [R2.64] ;  /* 0x0000000602007981 */ /* 0x000362000c1e1900 */
[----:B------:R-:W-:Y:S05]  /*1f60*/  BRA `(.L_x_3105) ;  /* 0x0000008000007947 */ /* 0x000fea0003800000 */
.L_x_3104:
        /* <DEDUP_REMOVED lines=8> */
.L_x_3105:
        /* <DEDUP_REMOVED lines=67> */
.L_x_3107:
[----:B------:R-:W-:Y:S05]  /*2420*/  BSYNC B0 ;  /* 0x0000000000007941 */ /* 0x000fea0003800000 */
.L_x_3106:
        /* <DEDUP_REMOVED lines=84> */
[----:B------:R-:W-:Y:S01]  /*2970*/  IMAD.WIDE.U32 R24, R17, c[0x0][0x1e8], RZ ;  /* 0x00007a0011187a25 */ /* 0x000fe200078e00ff */
        /* <DEDUP_REMOVED lines=66> */
[----:B------:R-:W-:Y:S01]  /*2da0*/  IMAD R5, R223, c[0x0][0x1e4], R4 ;  /* 0x00007900df057a24 */ /* 0x000fe200078e0204 */
        /* <DEDUP_REMOVED lines=60> */
[C---:B------:R-:W-:Y:S01]  /*3170*/  @P6 ISETP.GE.AND P0, PT, R241.reuse, c[0x0][0x1d4], PT ;  /* 0x00007500f1006a0c */ /* 0x040fe20003f06270 */
[----:B---3--:R-:W-:Y:S02]  /*3180*/  IMAD R4, R14, c[0x0][0x208], RZ ;  /* 0x000082000e047a24 */ /* 0x008fe400078e02ff */
[----:B------:R-:W-:Y:S02]  /*3190*/  IMAD.SHL.U32 R14, R241, 0x2, RZ ;  /* 0x00000002f10e7824 */ /* 0x000fe400078e00ff */
[----:B------:R-:W-:Y:S01]  /*31a0*/  IMAD R5, R223, c[0x0][0x20c], R4 ;  /* 0x00008300df057a24 */ /* 0x000fe200078e0204 */
[----:B------:R-:W-:Y:S01]  /*31b0*/  @P4 LEA R4, P5, R251, R9, 0x1 ;  /* 0x00000009fb044211 */ /* 0x000fe200078a08ff */
        /* <DEDUP_REMOVED lines=16> */
[C---:B------:R-:W-:Y:S01]  /*32c0*/  IMAD.SHL.U32 R13, R251.reuse, 0x2, RZ ;  /* 0x00000002fb0d7824 */ /* 0x040fe200078e00ff */
[C---:B------:R-:W-:Y:S02]  /*32d0*/  LEA R12, P4, R0.reuse, c[0x0][0x1f8], 0x1 ;  /* 0x00007e00000c7a11 */ /* 0x040fe400078808ff */
        /* <DEDUP_REMOVED lines=12> */
[C---:B------:R-:W-:Y:S02]  /*33a0*/  @P5 LEA R2, P0, R251.reuse, R11, 0x1 ;  /* 0x0000000bfb025211 */ /* 0x040fe400078008ff */
        /* <DEDUP_REMOVED lines=81> */
.L_x_3228:
        /* <DEDUP_REMOVED lines=13> */
.L_x_3110:
[----:B--23--:R-:W-:Y:S05]  /*3990*/  BSYNC B0 ;  /* 0x0000000000007941 */ /* 0x00cfea0003800000 */
.L_x_3109:
        /* <DEDUP_REMOVED lines=8> */
[----:B------:R-:W-:Y:S01]  /*3a20*/  HMMA.16816.F32 R92, R136, R68, R4 ;  /* 0x00000044885c723c */ /* 0x000fe20000001804 */
[----:B------:R-:W-:-:S05]  /*3a30*/  LOP3.LUT R0, R0, 0xfffffff8, RZ, 0xc0, !PT ;  /* 0xfffffff800007812 */ /* 0x000fca00078ec0ff */
[----:B------:R-:W-:Y:S02]  /*3a40*/  IMAD.IADD R0, R2, 0x1, -R0 ;  /* 0x0000000102007824 */ /* 0x000fe400078e0a00 */
[----:B------:R-:W-:Y:S01]  /*3a50*/  HMMA.16816.F32 R24, R132, R26, RZ ;  /* 0x0000001a8418723c */ /* 0x000fe200000018ff */
[----:B------:R-:W2:Y:S02]  /*3a60*/  LDL R2, [R1] ;  /* 0x0000000001027983 */ /* 0x000ea40000100800 */
[----:B------:R-:W-:-:S05]  /*3a70*/  LOP3.LUT P0, RZ, R0, 0x4, RZ, 0xc0, !PT ;  /* 0x0000000400ff7812 */ /* 0x000fca000780c0ff */
[----:B-1----:R-:W-:Y:S08]  /*3a80*/  HMMA.16816.F32 R8, R132, R34, RZ ;  /* 0x000000228408723c */ /* 0x002ff000000018ff */
[----:B------:R-:W-:Y:S08]  /*3a90*/  HMMA.16816.F32 R52, R136, R48, R20 ;  /* 0x000000308834723c */ /* 0x000ff00000001814 */
[C---:B------:R-:W-:Y:S08]  /*3aa0*/  HMMA.16816.F32 R4, R132.reuse, R66, RZ ;  /* 0x000000428404723c */ /* 0x040ff000000018ff */
[C---:B------:R-:W-:Y:S08]  /*3ab0*/  HMMA.16816.F32 R16, R132.reuse, R18, RZ ;  /* 0x000000128410723c */ /* 0x040ff000000018ff */
[C---:B------:R-:W-:Y:S08]  /*3ac0*/  HMMA.16816.F32 R12, R132.reuse, R32, RZ ;  /* 0x00000020840c723c */ /* 0x040ff000000018ff */
[C---:B------:R-:W-:Y:S08]  /*3ad0*/  HMMA.16816.F32 R20, R132.reuse, R38, RZ ;  /* 0x000000268414723c */ /* 0x040ff000000018ff */
[----:B------:R-:W-:Y:S01]  /*3ae0*/  HMMA.16816.F32 R32, R132, R72, RZ ;  /* 0x000000488420723c */ /* 0x000fe200000018ff */
[----:B------:R-:W-:-:S05]  /*3af0*/  IMAD.MOV.U32 R0, RZ, RZ, 0x40 ;  /* 0x00000040ff007424 */ /* 0x000fca00078e00ff */
[----:B------:R-:W-:Y:S02]  /*3b00*/  SEL R0, R0, 0xffffffc0, !P0 ;  /* 0xffffffc000007807 */ /* 0x000fe40004000000 */
[----:B------:R-:W-:Y:S03]  /*3b10*/  HMMA.16816.F32 R56, R136, R40, R28 ;  /* 0x000000288838723c */ /* 0x000fe6000000181c */
[----:B------:R-:W-:-:S05]  /*3b20*/  IMAD.IADD R194, R192, 0x1, R0 ;  /* 0x00000001c0c27824 */ /* 0x000fca00078e0200 */
[----:B------:R-:W-:Y:S01]  /*3b30*/  HMMA.16816.F32 R28, R132, R74, RZ ;  /* 0x0000004a841c723c */ /* 0x000fe200000018ff */
[----:B------:R-:W-:Y:S07]  /*3b40*/  LDSM.16.M88.4 R36, [R194+0x2800] ;  /* 0x00280000c224783b */ /* 0x000fee0000000200 */
[C---:B------:R-:W-:Y:S01]  /*3b50*/  HMMA.16816.F32 R40, R136.reuse, R42, R24 ;  /* 0x0000002a8828723c */ /* 0x040fe20000001818 */
[----:B------:R-:W1:Y:S07]  /*3b60*/  LDSM.16.M88.4 R24, [R194] ;  /* 0x00000000c218783b */ /* 0x000e6e0000000200 */
[C---:B------:R-:W-:Y:S08]  /*3b70*/  HMMA.16816.F32 R100, R136.reuse, R46, R8 ;  /* 0x0000002e8864723c */ /* 0x040ff00000001808 */
[C---:B------:R-:W-:Y:S01]  /*3b80*/  HMMA.16816.F32 R72, R136.reuse, R106, R4 ;  /* 0x0000006a8848723c */ /* 0x040fe20000001804 */
[----:B------:R-:W3:Y:S07]  /*3b90*/  LDSM.16.M88.4 R4, [R194+0x1000] ;  /* 0x00100000c204783b */ /* 0x000eee0000000200 */
[----:B------:R-:W-:Y:S01]  /*3ba0*/  HMMA.16816.F32 R88, R136, R50, R16 ;  /* 0x000000328858723c */ /* 0x000fe20000001810 */
[----:B------:R-:W-:Y:S07]  /*3bb0*/  LDSM.16.M88.4 R48, [R194+0x1800] ;  /* 0x00180000c230783b */ /* 0x000fee0000000200 */
[----:B------:R-:W-:Y:S08]  /*3bc0*/  HMMA.16816.F32 R8, R132, R64, RZ ;  /* 0x000000408408723c */ /* 0x000ff000000018ff */
[C---:B------:R-:W-:Y:S01]  /*3bd0*/  HMMA.16816.F32 R84, R136.reuse, R70, R20 ;  /* 0x000000468854723c */ /* 0x040fe20000001814 */
[----:B------:R-:W4:Y:S07]  /*3be0*/  LDSM.16.M88.4 R20, [R194+0x800] ;  /* 0x00080000c214783b */ /* 0x000f2e0000000200 */
[C---:B------:R-:W-:Y:S01]  /*3bf0*/  HMMA.16816.F32 R64, R136.reuse, R108, R32 ;  /* 0x0000006c8840723c */ /* 0x040fe20000001820 */
[----:B------:R-:W5:Y:S07]  /*3c00*/  LDSM.16.M88.4 R32, [R194+0x3000] ;  /* 0x00300000c220783b */ /* 0x000f6e0000000200 */
[----:B------:R-:W-:Y:S01]  /*3c10*/  HMMA.16816.F32 R96, R136, R44, R12 ;  /* 0x0000002c8860723c */ /* 0x000fe2000000180c */
[----:B------:R-:W1:Y:S07]  /*3c20*/  LDSM.16.M88.4 R44, [R194+0x2000] ;  /* 0x00200000c22c783b */ /* 0x000e6e0000000200 */
[C---:B------:R-:W-:Y:S08]  /*3c30*/  HMMA.16816.F32 R16, R132.reuse, R60, RZ ;  /* 0x0000003c8410723c */ /* 0x040ff000000018ff */
[----:B------:R-:W-:Y:S08]  /*3c40*/  HMMA.16816.F32 R12, R132, R62, RZ ;  /* 0x0000003e840c723c */ /* 0x000ff000000018ff */
[----:B------:R-:W-:Y:S01]  /*3c50*/  HMMA.16816.F32 R60, R136, R110, R28 ;  /* 0x0000006e883c723c */ /* 0x000fe2000000181c */
[----:B------:R-:W-:-:S05]  /*3c60*/  IMAD.IADD R193, R199, 0x1, R0 ;  /* 0x00000001c7c17824 */ /* 0x000fca00078e0200 */
[----:B------:R-:W2:Y:S02]  /*3c70*/  LDSM.16.M88.4 R28, [R193] ;  /* 0x00000000c11c783b */ /* 0x000ea40000000200 */
[C---:B------:R-:W-:Y:S08]  /*3c80*/  HMMA.16816.F32 R68, R136.reuse, R80, R16 ;  /* 0x000000508844723c */ /* 0x040ff00000001810 */
[C---:B------:R-:W-:Y:S01]  /*3c90*/  HMMA.16816.F32 R80, R136.reuse, R82, R12 ;  /* 0x000000528850723c */ /* 0x040fe2000000180c */
[----:B------:R-:W-:Y:S07]  /*3ca0*/  LDSM.16.M88.4 R12, [R193+0x1000] ;  /* 0x00100000c10c783b */ /* 0x000fee0000000200 */
[----:B------:R-:W-:Y:S08]  /*3cb0*/  HMMA.16816.F32 R76, R136, R104, R8 ;  /* 0x00000068884c723c */ /* 0x000ff00000001808 */
[C---:B-1----:R-:W-:Y:S08]  /*3cc0*/  HMMA.16816.F32 R56, R168.reuse, R24, R56 ;  /* 0x00000018a838723c */ /* 0x042ff00000001838 */
[C---:B------:R-:W-:Y:S08]  /*3cd0*/  HMMA.16816.F32 R40, R168.reuse, R26, R40 ;  /* 0x0000001aa828723c */ /* 0x040ff00000001828 */
[C---:B---3--:R-:W-:Y:S08]  /*3ce0*/  HMMA.16816.F32 R16, R168.reuse, R4, R96 ;  /* 0x00000004a810723c */ /* 0x048ff00000001860 */
[C---:B------:R-:W-:Y:S08]  /*3cf0*/  HMMA.16816.F32 R8, R168.reuse, R6, R100 ;  /* 0x00000006a808723c */ /* 0x040ff00000001864 */
[C---:B----4-:R-:W-:Y:S08]  /*3d00*/  HMMA.16816.F32 R52, R168.reuse, R20, R52 ;  /* 0x00000014a834723c */ /* 0x050ff00000001834 */
[C---:B------:R-:W-:Y:S01]  /*3d10*/  HMMA.16816.F32 R24, R168.reuse, R22, R88 ;  /* 0x00000016a818723c */ /* 0x040fe20000001858 */
[----:B------:R-:W1:Y:S07]  /*3d20*/  LDSM.16.M88.4 R20, [R193+0x800] ;  /* 0x00080000c114783b */ /* 0x000e6e0000000200 */
[C---:B------:R-:W-:Y:S08]  /*3d30*/  HMMA.16816.F32 R4, R168.reuse, R48, R92 ;  /* 0x00000030a804723c */ /* 0x040ff0000000185c */
[C---:B-----5:R-:W-:Y:S01]  /*3d40*/  HMMA.16816.F32 R92, R168.reuse, R32, R64 ;  /* 0x00000020a85c723c */ /* 0x060fe20000001840 */
[----:B------:R-:W-:Y:S07]  /*3d50*/  LDSM.16.M88.4 R64, [R193+0x2800] ;  /* 0x00280000c140783b */ /* 0x000fee0000000200 */
[C---:B------:R-:W-:Y:S01]  /*3d60*/  HMMA.16816.F32 R100, R168.reuse, R34, R60 ;  /* 0x00000022a864723c */ /* 0x040fe2000000183c */
[----:B------:R-:W3:Y:S04]  /*3d70*/  LDSM.16.M88.4 R32, [R193+0x2000] ;  /* 0x00200000c120783b */ /* 0x000ee80000000200 */
[----:B------:R-:W-:Y:S03]  /*3d80*/  LDSM.16.M88.4 R60, [R192+0x3800] ;  /* 0x00380000c03c783b */ /* 0x000fe60000000200 */
[C---:B------:R-:W-:Y:S01]  /*3d90*/  HMMA.16816.F32 R112, R168.reuse, R44, R68 ;  /* 0x0000002ca870723c */ /* 0x040fe20000001844 */
[----:B------:R-:W4:Y:S07]  /*3da0*/  LDSM.16.M88.4 R68, [R193+0x1800] ;  /* 0x00180000c144783b */ /* 0x000f2e0000000200 */
[C---:B------:R-:W-:Y:S01]  /*3db0*/  HMMA.16816.F32 R104, R168.reuse, R46, R80 ;  /* 0x0000002ea868723c */ /* 0x040fe20000001850 */
[----:B------:R-:W-:Y:S07]  /*3dc0*/  LDSM.16.M88.4 R44, [R192+0x4800] ;  /* 0x00480000c02c783b */ /* 0x000fee0000000200 */
[C---:B------:R-:W-:Y:S01]  /*3dd0*/  HMMA.16816.F32 R108, R168.reuse, R50, R84 ;  /* 0x00000032a86c723c */ /* 0x040fe20000001854 */
[----:B------:R-:W5:Y:S04]  /*3de0*/  LDSM.16.M88.4 R84, [R193+0x3000] ;  /* 0x00300000c154783b */ /* 0x000f680000000200 */
[----:B------:R-:W3:Y:S03]  /*3df0*/  LDSM.16.M88.4 R48, [R192+0x4000] ;  /* 0x00400000c030783b */ /* 0x000ee60000000200 */
[C---:B------:R-:W-:Y:S08]  /*3e00*/  HMMA.16816.F32 R96, R168.reuse, R36, R76 ;  /* 0x00000024a860723c */ /* 0x040ff0000000184c */
[----:B------:R-:W-:Y:S01]  /*3e10*/  HMMA.16816.F32 R76, R168, R38, R72 ;  /* 0x00000026a84c723c */ /* 0x000fe20000001848 */
[----:B------:R-:W-:Y:S07]  /*3e20*/  LDSM.16.M88.4 R36, [R192+0x5800] ;  /* 0x00580000c024783b */ /* 0x000fee0000000200 */
[C---:B--2---:R-:W-:Y:S08]  /*3e30*/  HMMA.16816.F32 R88, R172.reuse, R28, R56 ;  /* 0x0000001cac58723c */ /* 0x044ff00000001838 */
[C---:B-1----:R-:W-:Y:S08]  /*3e40*/  HMMA.16816.F32 R80, R172.reuse, R20, R52 ;  /* 0x00000014ac50723c */ /* 0x042ff00000001834 */
[C---:B------:R-:W-:Y:S08]  /*3e50*/  HMMA.16816.F32 R72, R172.reuse, R22, R24 ;  /* 0x00000016ac48723c */ /* 0x040ff00000001818 */
[C---:B------:R-:W-:Y:S08]  /*3e60*/  HMMA.16816.F32 R56, R172.reuse, R12, R16 ;  /* 0x0000000cac38723c */ /* 0x040ff00000001810 */
[C---:B---3--:R-:W-:Y:S08]  /*3e70*/  HMMA.16816.F32 R20, R172.reuse, R32, R112 ;  /* 0x00000020ac14723c */ /* 0x048ff00000001870 */
[C---:B------:R-:W-:Y:S01]  /*3e80*/  HMMA.16816.F32 R16, R172.reuse, R34, R104 ;  /* 0x00000022ac10723c */ /* 0x040fe20000001868 */
[----:B------:R-:W1:Y:S07]  /*3e90*/  LDSM.16.M88.4 R32, [R192+0x6000] ;  /* 0x00600000c020783b */ /* 0x000e6e0000000200 */
[C---:B------:R-:W-:Y:S01]  /*3ea0*/  HMMA.16816.F32 R116, R172.reuse, R30, R40 ;  /* 0x0000001eac74723c */ /* 0x040fe20000001828 */
[----:B------:R-:W2:Y:S07]  /*3eb0*/  LDSM.16.M88.4 R40, [R192+0x5000] ;  /* 0x00500000c028783b */ /* 0x000eae0000000200 */
[C---:B------:R-:W-:Y:S08]  /*3ec0*/  HMMA.16816.F32 R52, R172.reuse, R14, R8 ;  /* 0x0000000eac34723c */ /* 0x040ff00000001808 */
[C---:B------:R-:W-:Y:S01]  /*3ed0*/  HMMA.16816.F32 R8, R172.reuse, R66, R76 ;  /* 0x00000042ac08723c */ /* 0x040fe2000000184c */
[----:B------:R-:W3:Y:S07]  /*3ee0*/  LDSM.16.M88.4 R76, [R192+0x6800] ;  /* 0x00680000c04c783b */ /* 0x000eee0000000200 */
[C---:B----4-:R-:W-:Y:S08]  /*3ef0*/  HMMA.16816.F32 R28, R172.reuse, R68, R4 ;  /* 0x00000044ac1c723c */ /* 0x050ff00000001804 */
[C---:B-----5:R-:W-:Y:S08]  /*3f00*/  HMMA.16816.F32 R4, R172.reuse, R84, R92 ;  /* 0x00000054ac04723c */ /* 0x060ff0000000185c */
[C---:B------:R-:W-:Y:S01]  /*3f10*/  HMMA.16816.F32 R84, R172.reuse, R86, R100 ;  /* 0x00000056ac54723c */ /* 0x040fe20000001864 */
[----:B------:R-:W4:Y:S07]  /*3f20*/  LDSM.16.M88.4 R100, [R199+0x3800] ;  /* 0x00380000c764783b */ /* 0x000f2e0000000200 */
[C---:B------:R-:W-:Y:S01]  /*3f30*/  HMMA.16816.F32 R12, R172.reuse, R64, R96 ;  /* 0x00000040ac0c723c */ /* 0x040fe20000001860 */
[----:B------:R-:W5:Y:S07]  /*3f40*/  LDSM.16.M88.4 R64, [R199+0x4000] ;  /* 0x00400000c740783b */ /* 0x000f6e0000000200 */
[----:B------:R-:W-:Y:S01]  /*3f50*/  HMMA.16816.F32 R24, R172, R70, R108 ;  /* 0x00000046ac18723c */ /* 0x000fe2000000186c */
[----:B------:R-:W-:Y:S07]  /*3f60*/  LDSM.16.M88.4 R68, [R199+0x5000] ;  /* 0x00500000c744783b */ /* 0x000fee0000000200 */
[C---:B------:R-:W-:Y:S01]  /*3f70*/  HMMA.16816.F32 R124, R176.reuse, R44, R56 ;  /* 0x0000002cb07c723c */ /* 0x040fe20000001838 */
[----:B------:R-:W1:Y:S07]  /*3f80*/  LDSM.16.M88.4 R56, [R199+0x6000] ;  /* 0x00600000c738783b */ /* 0x000e6e0000000200 */
[C---:B------:R-:W-:Y:S01]  /*3f90*/  HMMA.16816.F32 R128, R176.reuse, R48, R80 ;  /* 0x00000030b080723c */ /* 0x040fe20000001850 */
[----:B------:R-:W2:Y:S07]  /*3fa0*/  LDSM.16.M88.4 R80, [R199+0x4800] ;  /* 0x00480000c750783b */ /* 0x000eae0000000200 */
[C---:B------:R-:W-:Y:S08]  /*3fb0*/  HMMA.16816.F32 R88, R176.reuse, R60, R88 ;  /* 0x0000003cb058723c */ /* 0x040ff00000001858 */
[C---:B------:R-:W-:Y:S01]  /*3fc0*/  HMMA.16816.F32 R116, R176.reuse, R62, R116 ;  /* 0x0000003eb074723c */ /* 0x040fe20000001874 */
[----:B------:R-:W3:Y:S07]  /*3fd0*/  LDSM.16.M88.4 R60, [R199+0x5800] ;  /* 0x00580000c73c783b */ /* 0x000eee0000000200 */
[C---:B------:R-:W-:Y:S08]  /*3fe0*/  HMMA.16816.F32 R112, R176.reuse, R50, R72 ;  /* 0x00000032b070723c */ /* 0x040ff00000001848 */
[C---:B------:R-:W-:Y:S01]  /*3ff0*/  HMMA.16816.F32 R140, R176.reuse, R46, R52 ;  /* 0x0000002eb08c723c */ /* 0x040fe20000001834 */
[----:B------:R-:W3:Y:S07]  /*4000*/  LDSM.16.M88.4 R52, [R199+0x6800] ;  /* 0x00680000c734783b */ /* 0x000eee0000000200 */
[C---:B-1----:R-:W-:Y:S08]  /*4010*/  HMMA.16816.F32 R72, R176.reuse, R34, R8 ;  /* 0x00000022b048723c */ /* 0x042ff00000001808 */
[C---:B--2---:R-:W-:Y:S08]  /*4020*/  HMMA.16816.F32 R120, R176.reuse, R40, R28 ;  /* 0x00000028b078723c */ /* 0x044ff0000000181c */
[C---:B------:R-:W-:Y:S01]  /*4030*/  HMMA.16816.F32 R108, R176.reuse, R42, R24 ;  /* 0x0000002ab06c723c */ /* 0x040fe20000001818 */
[----:B------:R-:W1:Y:S07]  /*4040*/  LDSM.16.M88.4 R40, [R194+0x3800] ;  /* 0x00380000c228783b */ /* 0x000e6e0000000200 */
[C---:B------:R-:W-:Y:S08]  /*4050*/  HMMA.16816.F32 R104, R176.reuse, R36, R20 ;  /* 0x00000024b068723c */ /* 0x040ff00000001814 */
[C---:B------:R-:W-:Y:S01]  /*4060*/  HMMA.16816.F32 R96, R176.reuse, R38, R16 ;  /* 0x00000026b060723c */ /* 0x040fe20000001810 */
[----:B------:R-:W2:Y:S07]  /*4070*/  LDSM.16.M88.4 R36, [R194+0x4000] ;  /* 0x00400000c224783b */ /* 0x000eae0000000200 */
[C---:B------:R-:W-:Y:S01]  /*4080*/  HMMA.16816.F32 R92, R176.reuse, R32, R12 ;  /* 0x00000020b05c723c */ /* 0x040fe2000000180c */
[----:B------:R-:W1:Y:S07]  /*4090*/  LDSM.16.M88.4 R32, [R194+0x4800] ;  /* 0x00480000c220783b */ /* 0x000e6e0000000200 */
[C---:B---3--:R-:W-:Y:S08]  /*40a0*/  HMMA.16816.F32 R48, R176.reuse, R76, R4 ;  /* 0x0000004cb030723c */ /* 0x048ff00000001804 */
[----:B------:R-:W-:Y:S01]  /*40b0*/  HMMA.16816.F32 R44, R176, R78, R84 ;  /* 0x0000004eb02c723c */ /* 0x000fe20000001854 */
[----:B------:R-:W-:Y:S07]  /*40c0*/  LDSM.16.M88.4 R84, [R194+0x6800] ;  /* 0x00680000c254783b */ /* 0x000fee0000000200 */
[C---:B----4-:R-:W-:Y:S01]  /*40d0*/  HMMA.16816.F32 R28, R180.reuse, R100, R88 ;  /* 0x00000064b41c723c */ /* 0x050fe20000001858 */
[----:B------:R-:W3:Y:S07]  /*40e0*/  LDSM.16.M88.4 R88, [R194+0x5000] ;  /* 0x00500000c258783b */ /* 0x000eee0000000200 */
[C---:B-----5:R-:W-:Y:S01]  /*40f0*/  HMMA.16816.F32 R20, R180.reuse, R64, R128 ;  /* 0x00000040b414723c */ /* 0x060fe20000001880 */
[----:B------:R-:W4:Y:S07]  /*4100*/  LDSM.16.M88.4 R128, [R194+0x5800] ;  /* 0x00580000c280783b */ /* 0x000f2e0000000200 */
[C---:B------:R-:W-:Y:S08]  /*4110*/  HMMA.16816.F32 R16, R180.reuse, R66, R112 ;  /* 0x00000042b410723c */ /* 0x040ff00000001870 */
[C---:B------:R-:W-:Y:S08]  /*4120*/  HMMA.16816.F32 R24, R180.reuse, R102, R116 ;  /* 0x00000066b418723c */ /* 0x040ff00000001874 */
[C---:B------:R-:W-:Y:S01]  /*4130*/  HMMA.16816.F32 R112, R180.reuse, R58, R72 ;  /* 0x0000003ab470723c */ /* 0x040fe20000001848 */
[----:B------:R-:W5:Y:S07]  /*4140*/  LDSM.16.M88.4 R72, [R194+0x6000] ;  /* 0x00600000c248783b */ /* 0x000f6e0000000200 */
[C---:B------:R-:W-:Y:S08]  /*4150*/  HMMA.16816.F32 R12, R180.reuse, R80, R124 ;  /* 0x00000050b40c723c */ /* 0x040ff0000000187c */
[C---:B------:R-:W-:Y:S08]  /*4160*/  HMMA.16816.F32 R8, R180.reuse, R82, R140 ;  /* 0x00000052b408723c */ /* 0x040ff0000000188c */
[C---:B------:R-:W-:Y:S08]  /*4170*/  HMMA.16816.F32 R4, R180.reuse, R68, R120 ;  /* 0x00000044b404723c */ /* 0x040ff00000001878 */
[C---:B------:R-:W-:Y:S08]  /*4180*/  HMMA.16816.F32 R80, R180.reuse, R70, R108 ;  /* 0x00000046b450723c */ /* 0x040ff0000000186c */
[C---:B------:R-:W-:Y:S08]  /*4190*/  HMMA.16816.F32 R120, R180.reuse, R60, R104 ;  /* 0x0000003cb478723c */ /* 0x040ff00000001868 */
[C---:B------:R-:W-:Y:S01]  /*41a0*/  HMMA.16816.F32 R116, R180.reuse, R56, R92 ;  /* 0x00000038b474723c */ /* 0x040fe2000000185c */
[----:B------:R-:W2:Y:S07]  /*41b0*/  LDSM.16.M88.4 R56, [R193+0x4000] ;  /* 0x00400000c138783b */ /* 0x000eae0000000200 */
[C---:B------:R-:W-:Y:S01]  /*41c0*/  HMMA.16816.F32 R108, R180.reuse, R52, R48 ;  /* 0x00000034b46c723c */ /* 0x040fe20000001830 */
[----:B------:R-:W3:Y:S07]  /*41d0*/  LDSM.16.M88.4 R48, [R193+0x5000] ;  /* 0x00500000c130783b */ /* 0x000eee0000000200 */
[C---:B------:R-:W-:Y:S01]  /*41e0*/  HMMA.16816.F32 R124, R180.reuse, R62, R96 ;  /* 0x0000003eb47c723c */ /* 0x040fe20000001860 */
[----:B------:R-:W-:Y:S07]  /*41f0*/  LDSM.16.M88.4 R60, [R193+0x3800] ;  /* 0x00380000c13c783b */ /* 0x000fee0000000200 */
[----:B------:R-:W-:Y:S01]  /*4200*/  HMMA.16816.F32 R104, R180, R54, R44 ;  /* 0x00000036b468723c */ /* 0x000fe2000000182c */
[----:B------:R-:W3:Y:S04]  /*4210*/  LDSM.16.M88.4 R44, [R193+0x5800] ;  /* 0x00580000c12c783b */ /* 0x000ee80000000200 */
[----:B------:R-:W-:Y:S03]  /*4220*/  LDSM.16.M88.4 R52, [R193+0x4800] ;  /* 0x00480000c134783b */ /* 0x000fe60000000200 */
[C---:B-1----:R-:W-:Y:S08]  /*4230*/  HMMA.16816.F32 R100, R184.reuse, R40, R28 ;  /* 0x00000028b864723c */ /* 0x042ff0000000181c */
[C---:B------:R-:W-:Y:S01]  /*4240*/  HMMA.16816.F32 R96, R184.reuse, R42, R24 ;  /* 0x0000002ab860723c */ /* 0x040fe20000001818 */
[----:B------:R-:W1:Y:S07]  /*4250*/  LDSM.16.M88.4 R40, [R193+0x6000] ;  /* 0x00600000c128783b */ /* 0x000e6e0000000200 */
[C---:B--2---:R-:W-:Y:S08]  /*4260*/  HMMA.16816.F32 R92, R184.reuse, R36, R20 ;  /* 0x00000024b85c723c */ /* 0x044ff00000001814 */
[----:B------:R-:W-:Y:S01]  /*4270*/  HMMA.16816.F32 R76, R184, R38, R16 ;  /* 0x00000026b84c723c */ /* 0x000fe20000001810 */
[----:B------:R-:W2:Y:S01]  /*4280*/  LDSM.16.M88.4 R36, [R193+0x6800] ;  /* 0x00680000c124783b */ /* 0x000ea20000000200 */
[----:B------:R-:W-:Y:S01]  /*4290*/  ISETP.GT.AND P0, PT, R146, R2, PT ;  /* 0x000000029200720c */ /* 0x000fe20003f04270 */
[----:B------:R-:W-:-:S05]  /*42a0*/  DEPBAR.LE SB0, 0x0 ;  /* 0x000080000000791a */ /* 0x000fca0000000000 */
[C---:B------:R-:W-:Y:S08]  /*42b0*/  HMMA.16816.F32 R68, R184.reuse, R32, R12 ;  /* 0x00000020b844723c */ /* 0x040ff0000000180c */
[C---:B------:R-:W-:Y:S08]  /*42c0*/  HMMA.16816.F32 R64, R184.reuse, R34, R8 ;  /* 0x00000022b840723c */ /* 0x040ff00000001808 */
[C---:B---3--:R-:W-:Y:S08]  /*42d0*/  HMMA.16816.F32 R32, R184.reuse, R88, R4 ;  /* 0x00000058b820723c */ /* 0x048ff00000001804 */
[C---:B------:R-:W-:Y:S08]  /*42e0*/  HMMA.16816.F32 R28, R184.reuse, R90, R80 ;  /* 0x0000005ab81c723c */ /* 0x040ff00000001850 */
[C---:B----4-:R-:W-:Y:S08]  /*42f0*/  HMMA.16816.F32 R24, R184.reuse, R128, R120 ;  /* 0x00000080b818723c */ /* 0x050ff00000001878 */
[C---:B-----5:R-:W-:Y:S08]  /*4300*/  HMMA.16816.F32 R16, R184.reuse, R72, R116 ;  /* 0x00000048b810723c */ /* 0x060ff00000001874 */
[C---:B------:R-:W-:Y:S08]  /*4310*/  HMMA.16816.F32 R8, R184.reuse, R84, R108 ;  /* 0x00000054b808723c */ /* 0x040ff0000000186c */
[C---:B------:R-:W-:Y:S08]  /*4320*/  HMMA.16816.F32 R20, R184.reuse, R130, R124 ;  /* 0x00000082b814723c */ /* 0x040ff0000000187c */
[C---:B------:R-:W-:Y:S08]  /*4330*/  HMMA.16816.F32 R12, R184.reuse, R74, R112 ;  /* 0x0000004ab80c723c */ /* 0x040ff00000001870 */
[----:B------:R-:W-:Y:S01]  /*4340*/  HMMA.16816.F32 R4, R184, R86, R104 ;  /* 0x00000056b804723c */ /* 0x000fe20000001868 */
[----:B------:R-:W-:Y:S07]  /*4350*/  BSSY B1, `(.L_x_3112) ;  /* 0x0000089000017945 */ /* 0x000fee0003800000 */
[----:B------:R-:W-:Y:S01]  /*4360*/  HMMA.16816.F32 R92, R188, R56, R92 ;  /* 0x00000038bc5c723c */ /* 0x000fe2000000185c */
[----:B------:R-:W-:-:S07]  /*4370*/  IADD3 R207, R199, 0x3800, RZ ;  /* 0x00003800c7cf7810 */ /* 0x000fce0007ffe0ff */
[----:B------:R-:W-:Y:S01]  /*4380*/  HMMA.16816.F32 R76, R188, R58, R76 ;  /* 0x0000003abc4c723c */ /* 0x000fe2000000184c */
[----:B------:R-:W-:-:S07]  /*4390*/  IADD3 R206, R199, 0x6800, RZ ;  /* 0x00006800c7ce7810 */ /* 0x000fce0007ffe0ff */
[----:B------:R-:W-:Y:S01]  /*43a0*/  HMMA.16816.F32 R56, R188, R48, R32 ;  /* 0x00000030bc38723c */ /* 0x000fe20000001820 */
[C---:B------:R-:W-:Y:S02]  /*43b0*/  IADD3 R205, R199.reuse, 0x6000, RZ ;  /* 0x00006000c7cd7810 */ /* 0x040fe40007ffe0ff */
[----:B------:R-:W-:-:S05]  /*43c0*/  IADD3 R204, R199, 0x5800, RZ ;  /* 0x00005800c7cc7810 */ /* 0x000fca0007ffe0ff */
[----:B------:R-:W-:Y:S01]  /*43d0*/  HMMA.16816.F32 R48, R188, R50, R28 ;  /* 0x00000032bc30723c */ /* 0x000fe2000000181c */
[C---:B------:R-:W-:Y:S02]  /*43e0*/  IADD3 R203, R199.reuse, 0x5000, RZ ;  /* 0x00005000c7cb7810 */ /* 0x040fe40007ffe0ff */
[----:B------:R-:W-:-:S05]  /*43f0*/  IADD3 R202, R199, 0x4800, RZ ;  /* 0x00004800c7ca7810 */ /* 0x000fca0007ffe0ff */
[----:B------:R-:W-:Y:S01]  /*4400*/  HMMA.16816.F32 R32, R188, R44, R24 ;  /* 0x0000002cbc20723c */ /* 0x000fe20000001818 */
[----:B------:R-:W-:-:S07]  /*4410*/  IADD3 R201, R199, 0x4000, RZ ;  /* 0x00004000c7c97810 */ /* 0x000fce0007ffe0ff */
[C---:B-1----:R-:W-:Y:S08]  /*4420*/  HMMA.16816.F32 R28, R188.reuse, R40, R16 ;  /* 0x00000028bc1c723c */ /* 0x042ff00000001810 */
[C---:B--2---:R-:W-:Y:S08]  /*4430*/  HMMA.16816.F32 R24, R188.reuse, R36, R8 ;  /* 0x00000024bc18723c */ /* 0x044ff00000001808 */
        /* <DEDUP_REMOVED lines=44> */
.L_x_3229:
[----:B------:R-:W-:Y:S05]  /*4700*/  BRA.DIV ~URZ, `(.L_x_3115) ;  /* 0x0000ec827f007947 */ /* 0x000fea000b800000 */
[----:B------:R3:W4:Y:S02]  /*4710*/  SHFL.IDX PT, R2, R4, RZ, 0x181f ;  /* 0x00181fff04027589 */ /* 0x00072400000e0000 */
.L_x_3230:
        /* <DEDUP_REMOVED lines=16> */
.L_x_3117:
[----:B------:R-:W-:Y:S05]  /*4820*/  BSYNC B0 ;  /* 0x0000000000007941 */ /* 0x000fea0003800000 */
.L_x_3116:
[----:B------:R-:W-:Y:S05]  /*4830*/  BRA.DIV ~URZ, `(.L_x_3118) ;  /* 0x0000ebc27f007947 */ /* 0x000fea000b800000 */
[----:B--2---:R2:W1:Y:S04]  /*4840*/  SHFL.IDX PT, R5, R0, 0x1, 0x181f ;  /* 0x00381f0000057f89 */ /* 0x00446800000e0000 */
[----:B----4-:R2:W4:Y:S02]  /*4850*/  SHFL.IDX PT, R2, R4, 0x1, 0x181f ;  /* 0x00381f0004027f89 */ /* 0x01052400000e0000 */
.L_x_3231:
        /* <DEDUP_REMOVED lines=16> */
.L_x_3120:
[----:B------:R-:W-:Y:S05]  /*4960*/  BSYNC B0 ;  /* 0x0000000000007941 */ /* 0x000fea0003800000 */
.L_x_3119:
[----:B------:R-:W-:Y:S05]  /*4970*/  BRA.DIV ~URZ, `(.L_x_3121) ;  /* 0x0000eb527f007947 */ /* 0x000fea000b800000 */
[----:B-1----:R1:W2:Y:S02]  /*4980*/  SHFL.IDX PT, R5, R0, 0x2, 0x181f ;  /* 0x00581f0000057f89 */ /* 0x0022a400000e0000 */
.L_x_3232:
[----:B------:R-:W-:Y:S05]  /*4990*/  BRA.DIV ~URZ, `(.L_x_3122) ;  /* 0x0000eba27f007947 */ /* 0x000fea000b800000 */
[----:B----4-:R4:W1:Y:S02]  /*49a0*/  SHFL.IDX PT, R2, R4, 0x2, 0x181f ;  /* 0x00581f0004027f89 */ /* 0x01086400000e0000 */
.L_x_3233:
        /* <DEDUP_REMOVED lines=16> */
.L_x_3124:
[----:B------:R-:W-:Y:S05]  /*4ab0*/  BSYNC B0 ;  /* 0x0000000000007941 */ /* 0x000fea0003800000 */
.L_x_3123:
[----:B------:R-:W-:Y:S05]  /*4ac0*/  BRA.DIV ~URZ, `(.L_x_3125) ;  /* 0x0000eae27f007947 */ /* 0x000fea000b800000 */
[----:B-1----:R1:W3:Y:S04]  /*4ad0*/  SHFL.IDX PT, R6, R0, 0x3, 0x181f ;  /* 0x00781f0000067f89 */ /* 0x0022e800000e0000 */
[----:B--2---:R1:W2:Y:S02]  /*4ae0*/  SHFL.IDX PT, R0, R4, 0x3, 0x181f ;  /* 0x00781f0004007f89 */ /* 0x0042a400000e0000 */
.L_x_3234:
        /* <DEDUP_REMOVED lines=15> */
.L_x_3113:
[----:B------:R-:W-:Y:S05]  /*4be0*/  BSYNC B1 ;  /* 0x0000000000017941 */ /* 0x000fea0003800000 */
.L_x_3112:
[----:B-1----:R-:W5:Y:S04]  /*4bf0*/  LDL R2, [R1+0x40] ;  /* 0x0000400001027983 */ /* 0x002f680000100800 */
[----:B--2---:R-:W5:Y:S04]  /*4c00*/  LDL R0, [R1+0x58] ;  /* 0x0000580001007983 */ /* 0x004f680000100800 */
[----:B------:R-:W2:Y:S04]  /*4c10*/  LDL R5, [R1+0x44] ;  /* 0x0000440001057983 */ /* 0x000ea80000100800 */
[----:B----4-:R-:W4:Y:S04]  /*4c20*/  LDL R3, [R1+0x38] ;  /* 0x0000380001037983 */ /* 0x010f280000100800 */
[----:B------:R-:W0:Y:S01]  /*4c30*/  LDGDEPBAR ;  /* 0x00000000000079af */ /* 0x000e220000000000 */
[----:B-----5:R-:W-:-:S04]  /*4c40*/  IMAD.IADD R0, R0, 0x1, R2 ;  /* 0x0000000100007824 */ /* 0x020fc800078e0202 */
[----:B------:R-:W-:Y:S01]  /*4c50*/  @P3 IMAD.HI.U32 R2, R0, c[0x0][0x2c8], RZ ;  /* 0x0000b20000023a27 */ /* 0x000fe200078e00ff */
[----:B--23--:R-:W-:-:S03]  /*4c60*/  IADD3 R6, -R5, R144, RZ ;  /* 0x0000009005067210 */ /* 0x00cfc60007ffe1ff */
[----:B------:R-:W-:Y:S01]  /*4c70*/  IMAD.MOV.U32 R4, RZ, RZ, R0 ;  /* 0x000000ffff047224 */ /* 0x000fe200078e0000 */
[----:B------:R-:W-:Y:S02]  /*4c80*/  IADD3 R0, -R5, 0x1, R144 ;  /* 0x0000000105007810 */ /* 0x000fe40007ffe190 */
[----:B------:R-:W-:Y:S02]  /*4c90*/  @P3 SHF.R.U32.HI R4, RZ, c[0x0][0x2cc], R2 ;  /* 0x0000b300ff043a19 */ /* 0x000fe40000011602 */
[----:B----4-:R-:W-:Y:S01]  /*4ca0*/  IADD3 R5, R0, -R3, RZ ;  /* 0x8000000300057210 */ /* 0x010fe20007ffe0ff */
[----:B------:R-:W-:Y:S05]  /*4cb0*/  BRA.DIV ~URZ, `(.L_x_3126) ;  /* 0x0000e9c27f007947 */ /* 0x000fea000b800000 */
[----:B------:R1:W2:Y:S02]  /*4cc0*/  SHFL.IDX PT, R0, R4, RZ, 0x1c1f ;  /* 0x001c1fff04007589 */ /* 0x0002a400000e0000 */
.L_x_3235:
        /* <DEDUP_REMOVED lines=85> */
[C---:B------:R-:W-:Y:S02]  /*5220*/  ISETP.GT.AND P4, PT, R0.reuse, 0x18, PT ;  /* 0x000000180000780c */ /* 0x040fe40003f84270 */
        /* <DEDUP_REMOVED lines=93> */
.L_x_3236:
        /* <DEDUP_REMOVED lines=229> */
[C---:B-1----:R-:W-:Y:S08]  /*6650*/  HMMA.16816.F32 R40, R4.reuse, R8, R104 ;  /* 0x000000080428723c */ /* 0x042ff00000001868 */
[C---:B------:R-:W-:Y:S01]  /*6660*/  HMMA.16816.F32 R24, R4.reuse, R10, R92 ;  /* 0x0000000a0418723c */ /* 0x040fe2000000185c */
[----:B------:R-:W1:Y:S01]  /*6670*/  LDSM.16.MT88.4 R8, [R196+0x5000] ;  /* 0x00500000c408783b */ /* 0x000e620000004200 */
[----:B------:R-:W-:Y:S08]  /*6680*/  MUFU.EX2 R94, R17 ;  /* 0x00000011005e7308 */ /* 0x000ff00000000800 */
[----:B------:R-:W-:Y:S01]  /*6690*/  MUFU.EX2 R95, R16 ;  /* 0x00000010005f7308 */ /* 0x000fe20000000800 */
        /* <DEDUP_REMOVED lines=10> */
[----:B------:R-:W-:-:S02]  /*6740*/  FADD.FTZ R6, R121, R14 ;  /* 0x0000000e79067221 */ /* 0x000fc40000010000 */
[----:B-1----:R-:W-:Y:S02]  /*6750*/  FFMA.FTZ R3, R123, c[0x0][0x2d0], -R2 ;  /* 0x0000b4007b037a23 */ /* 0x002fe40000010802 */
[----:B------:R-:W-:Y:S02]  /*6760*/  FFMA.FTZ R4, R118, c[0x0][0x2d0], -R0 ;  /* 0x0000b40076047a23 */ /* 0x000fe40000010800 */
[----:B------:R1:W2:Y:S08]  /*6770*/  MUFU.EX2 R20, R3 ;  /* 0x0000000300147308 */ /* 0x0002b00000000800 */
[----:B------:R5:W-:Y:S01]  /*6780*/  MUFU.EX2 R22, R4 ;  /* 0x0000000400167308 */ /* 0x000be20000000800 */
[----:B-1----:R-:W-:-:S07]  /*6790*/  FFMA.FTZ R3, R124, c[0x0][0x2d0], -R2 ;  /* 0x0000b4007c037a23 */ /* 0x002fce0000010802 */
[----:B------:R1:W-:Y:S01]  /*67a0*/  MUFU.EX2 R23, R3 ;  /* 0x0000000300177308 */ /* 0x0003e20000000800 */
[----:B-----5:R-:W-:-:S07]  /*67b0*/  FFMA.FTZ R4, R117, c[0x0][0x2d0], -R0 ;  /* 0x0000b40075047a23 */ /* 0x020fce0000010800 */
[----:B------:R2:W-:Y:S01]  /*67c0*/  MUFU.EX2 R101, R4 ;  /* 0x0000000400657308 */ /* 0x0005e20000000800 */
[----:B-1----:R-:W-:Y:S02]  /*67d0*/  FFMA.FTZ R3, R125, c[0x0][0x2d0], -R2 ;  /* 0x0000b4007d037a23 */ /* 0x002fe40000010802 */
[----:B------:R-:W-:Y:S05]  /*67e0*/  LDSM.16.MT88.4 R124, [R195+0x3000] ;  /* 0x00300000c37c783b */ /* 0x000fea0000004200 */
[----:B------:R1:W5:Y:S01]  /*67f0*/  MUFU.EX2 R91, R3 ;  /* 0x00000003005b7308 */ /* 0x0003620000000800 */
[----:B--2---:R-:W-:Y:S01]  /*6800*/  F2FP.PACK_AB R4, R20, R21 ;  /* 0x000000151404723e */ /* 0x004fe200000000ff */
[----:B-1----:R-:W-:-:S06]  /*6810*/  FFMA.FTZ R3, R119, c[0x0][0x2d0], -R0 ;  /* 0x0000b40077037a23 */ /* 0x002fcc0000010800 */
[----:B------:R1:W2:Y:S02]  /*6820*/  MUFU.EX2 R7, R3 ;  /* 0x0000000300077308 */ /* 0x0002a40000000800 */
[----:B-1----:R-:W-:Y:S02]  /*6830*/  FADD.FTZ R3, R15, R12 ;  /* 0x0000000c0f037221 */ /* 0x002fe40000010000 */
[----:B------:R-:W1:Y:S02]  /*6840*/  LDSM.16.MT88.4 R12, [R195+0x2000] ;  /* 0x00200000c30c783b */ /* 0x000e640000004200 */
[----:B------:R-:W-:Y:S02]  /*6850*/  FADD.FTZ R3, R116, R3 ;  /* 0x0000000374037221 */ /* 0x000fe40000010000 */
[----:B------:R-:W-:Y:S02]  /*6860*/  LDSM.16.MT88.4 R116, [R197+0x3000] ;  /* 0x00300000c574783b */ /* 0x000fe40000004200 */
[----:B------:R-:W-:-:S02]  /*6870*/  FADD.FTZ R5, R68, R3 ;  /* 0x0000000344057221 */ /* 0x000fc40000010000 */
[----:B------:R-:W-:Y:S02]  /*6880*/  FFMA.FTZ R3, R120, c[0x0][0x2d0], -R0 ;  /* 0x0000b40078037a23 */ /* 0x000fe40000010800 */
[----:B------:R-:W-:Y:S02]  /*6890*/  FFMA.FTZ R68, R129, c[0x0][0x2d0], -R2 ;  /* 0x0000b40081447a23 */ /* 0x000fe40000010802 */
        /* <DEDUP_REMOVED lines=20> */
[----:B------:R-:W-:Y:S02]  /*69e0*/  FADD.FTZ R2, R100, R2 ;  /* 0x0000000264027221 */ /* 0x000fe40000010000 */
[----:B------:R-:W-:Y:S01]  /*69f0*/  LDSM.16.MT88.4 R100, [R198+0x3000] ;  /* 0x00300000c664783b */ /* 0x000fe20000004200 */
[C---:B------:R-:W-:Y:S03]  /*6a00*/  HMMA.16816.F32 R84, R4.reuse, R10, R76 ;  /* 0x0000000a0454723c */ /* 0x040fe6000000184c */
[----:B------:R-:W2:Y:S05]  /*6a10*/  LDSM.16.MT88.4 R8, [R198+0x2000] ;  /* 0x00200000c608783b */ /* 0x000eaa0000004200 */
        /* <DEDUP_REMOVED lines=15> */
[--C-:B------:R-:W-:Y:S02]  /*6b10*/  FFMA.FTZ R27, R142, c[0x0][0x2d0], -R0.reuse ;  /* 0x0000b4008e1b7a23 */ /* 0x100fe40000010800 */
[----:B------:R-:W-:Y:S01]  /*6b20*/  MUFU.EX2 R24, R24 ;  /* 0x0000001800187308 */ /* 0x000fe20000000800 */
[C---:B-1----:R-:W-:Y:S07]  /*6b30*/  HMMA.16816.F32 R52, R4.reuse, R12, R52 ;  /* 0x0000000c0434723c */ /* 0x042fee0000001834 */
[----:B------:R-:W-:Y:S01]  /*6b40*/  MUFU.EX2 R26, R26 ;  /* 0x0000001a001a7308 */ /* 0x000fe20000000800 */
[C---:B------:R-:W-:Y:S01]  /*6b50*/  HMMA.16816.F32 R44, R4.reuse, R14, R44 ;  /* 0x0000000e042c723c */ /* 0x040fe2000000182c */
[----:B------:R-:W1:Y:S06]  /*6b60*/  LDSM.16.MT88.4 R12, [R196+0x2800] ;  /* 0x00280000c40c783b */ /* 0x000e6c0000004200 */
[----:B------:R-:W-:Y:S01]  /*6b70*/  MUFU.EX2 R27, R27 ;  /* 0x0000001b001b7308 */ /* 0x000fe20000000800 */
        /* <DEDUP_REMOVED lines=25> */
[C---:B------:R-:W-:Y:S08]  /*6d10*/  HMMA.16816.F32 R112, R4.reuse, R12, R80 ;  /* 0x0000000c0470723c */ /* 0x040ff00000001850 */
[C---:B------:R-:W-:Y:S01]  /*6d20*/  HMMA.16816.F32 R80, R4.reuse, R14, R76 ;  /* 0x0000000e0450723c */ /* 0x040fe2000000184c */
[----:B------:R-:W1:Y:S04]  /*6d30*/  LDSM.16.MT88.4 R12, [R196+0x6000] ;  /* 0x00600000c40c783b */ /* 0x000e680000004200 */
[----:B------:R-:W-:Y:S03]  /*6d40*/  LDSM.16.MT88.4 R76, [R196+0x6800] ;  /* 0x00680000c44c783b */ /* 0x000fe60000004200 */
[C---:B------:R-:W-:Y:S08]  /*6d50*/  HMMA.16816.F32 R72, R4.reuse, R8, R72 ;  /* 0x000000080448723c */ /* 0x040ff00000001848 */
[C---:B------:R-:W-:Y:S01]  /*6d60*/  HMMA.16816.F32 R60, R4.reuse, R10, R60 ;  /* 0x0000000a043c723c */ /* 0x040fe2000000183c */
[----:B------:R-:W2:Y:S07]  /*6d70*/  LDSM.16.MT88.4 R8, [R198+0x6000] ;  /* 0x00600000c608783b */ /* 0x000eae0000004200 */
[C---:B------:R-:W-:Y:S01]  /*6d80*/  HMMA.16816.F32 R32, R4.reuse, R22, R108 ;  /* 0x000000160420723c */ /* 0x040fe2000000186c */
[----:B------:R-:W3:Y:S04]  /*6d90*/  LDSM.16.MT88.4 R20, [R195+0x6000] ;  /* 0x00600000c314783b */ /* 0x000ee80000004200 */
[----:B------:R-:W-:Y:S03]  /*6da0*/  LDSM.16.MT88.4 R108, [R196+0x3000] ;  /* 0x00300000c46c783b */ /* 0x000fe60000004200 */
[C---:B-----5:R-:W-:Y:S08]  /*6db0*/  HMMA.16816.F32 R120, R4.reuse, R16, R120 ;  /* 0x000000100478723c */ /* 0x060ff00000001878 */
[C---:B------:R-:W-:Y:S01]  /*6dc0*/  HMMA.16816.F32 R36, R4.reuse, R18, R84 ;  /* 0x000000120424723c */ /* 0x040fe20000001854 */
[----:B------:R-:W5:Y:S04]  /*6dd0*/  LDSM.16.MT88.4 R16, [R197+0x6000] ;  /* 0x00600000c510783b */ /* 0x000f680000004200 */
[----:B------:R-:W5:Y:S03]  /*6de0*/  LDSM.16.MT88.4 R84, [R197+0x6800] ;  /* 0x00680000c554783b */ /* 0x000f660000004200 */
[C---:B-1----:R-:W-:Y:S01]  /*6df0*/  HMMA.16816.F32 R52, R4.reuse, R12, R52 ;  /* 0x0000000c0434723c */ /* 0x042fe20000001834 */
[----:B------:R-:W1:Y:S07]  /*6e00*/  MUFU.EX2 R13, R71 ;  /* 0x00000047000d7308 */ /* 0x000e6e0000000800 */
[C---:B------:R-:W-:Y:S01]  /*6e10*/  HMMA.16816.F32 R44, R4.reuse, R14, R44 ;  /* 0x0000000e042c723c */ /* 0x040fe2000000182c */
[----:B------:R-:W4:Y:S07]  /*6e20*/  MUFU.EX2 R12, R25 ;  /* 0x00000019000c7308 */ /* 0x000f2e0000000800 */
[C---:B--2---:R-:W-:Y:S01]  /*6e30*/  HMMA.16816.F32 R40, R4.reuse, R8, R40 ;  /* 0x000000080428723c */ /* 0x044fe20000001828 */
[----:B------:R-:W2:Y:S06]  /*6e40*/  MUFU.EX2 R14, R89 ;  /* 0x00000059000e7308 */ /* 0x000eac0000000800 */
[----:B-1----:R-:W-:Y:S01]  /*6e50*/  FADD.FTZ R9, R13, R2 ;  /* 0x000000020d097221 */ /* 0x002fe20000010000 */
[----:B---3--:R-:W-:Y:S01]  /*6e60*/  HMMA.16816.F32 R96, R4, R20, R96 ;  /* 0x000000140460723c */ /* 0x008fe20000001860 */
[----:B------:R-:W-:-:S04]  /*6e70*/  @P3 IMAD.HI.U32 R2, R153, c[0x0][0x2c8], RZ ;  /* 0x0000b20099023a27 */ /* 0x000fc800078e00ff */
[----:B----4-:R-:W-:Y:S01]  /*6e80*/  FADD.FTZ R8, R12, R0 ;  /* 0x000000000c087221 */ /* 0x010fe20000010000 */
[----:B------:R-:W-:Y:S02]  /*6e90*/  MOV R0, R153 ;  /* 0x0000009900007202 */ /* 0x000fe40000000f00 */
[----:B------:R-:W-:Y:S01]  /*6ea0*/  @P3 SHF.R.U32.HI R0, RZ, c[0x0][0x2cc], R2 ;  /* 0x0000b300ff003a19 */ /* 0x000fe20000011602 */
[----:B------:R-:W-:Y:S01]  /*6eb0*/  HMMA.16816.F32 R20, R4, R22, R64 ;  /* 0x000000160414723c */ /* 0x000fe20000001840 */
[----:B------:R-:W-:Y:S02]  /*6ec0*/  MOV R2, RZ ;  /* 0x000000ff00027202 */ /* 0x000fe40000000f00 */
[----:B------:R-:W-:-:S04]  /*6ed0*/  IADD3 R3, R0, R151, -R152 ;  /* 0x0000009700037210 */ /* 0x000fc80007ffe898 */
[----:B------:R-:W-:Y:S01]  /*6ee0*/  F2FP.PACK_AB R64, R68, R13 ;  /* 0x0000000d4440723e */ /* 0x000fe200000000ff */
[C---:B-----5:R-:W-:Y:S01]  /*6ef0*/  HMMA.16816.F32 R56, R4.reuse, R16, R56 ;  /* 0x000000100438723c */ /* 0x060fe20000001838 */
[----:B------:R-:W-:Y:S01]  /*6f00*/  IMAD.HI R2, R3, -0x6db6db6d, R2 ;  /* 0x9249249303027827 */ /* 0x000fe200078e0202 */
[----:B------:R-:W-:Y:S02]  /*6f10*/  F2FP.PACK_AB R65, R24, R12 ;  /* 0x0000000c1841723e */ /* 0x000fe400000000ff */
[----:B--2---:R-:W-:Y:S02]  /*6f20*/  F2FP.PACK_AB R66, R238, R14 ;  /* 0x0000000eee42723e */ /* 0x004fe400000000ff */
[----:B------:R-:W-:Y:S02]  /*6f30*/  SHF.R.U32.HI R0, RZ, 0x1f, R2 ;  /* 0x0000001fff007819 */ /* 0x000fe40000011602 */
[----:B------:R-:W-:Y:S01]  /*6f40*/  HMMA.16816.F32 R48, R4, R18, R48 ;  /* 0x000000120430723c */ /* 0x000fe20000001830 */
[----:B------:R-:W-:-:S02]  /*6f50*/  F2FP.PACK_AB R67, R27, R26 ;  /* 0x0000001a1b43723e */ /* 0x000fc400000000ff */
[----:B------:R-:W-:Y:S01]  /*6f60*/  LEA.HI.SX32 R2, R2, R0, 0x1a ;  /* 0x0000000002027211 */ /* 0x000fe200078fd2ff */
[----:B------:R-:W-:-:S04]  /*6f70*/  FADD.FTZ R0, R68, R9 ;  /* 0x0000000944007221 */ /* 0x000fc80000010000 */
[----:B------:R-:W-:Y:S01]  /*6f80*/  HMMA.16816.F32 R28, R4, R10, R28 ;  /* 0x0000000a041c723c */ /* 0x000fe2000000181c */
[----:B------:R-:W1:Y:S01]  /*6f90*/  LDSM.16.MT88.4 R4, [R198+0x6800] ;  /* 0x00680000c604783b */ /* 0x000e620000004200 */
[----:B------:R-:W-:-:S04]  /*6fa0*/  FADD.FTZ R0, R14, R0 ;  /* 0x000000000e007221 */ /* 0x000fc80000010000 */
[----:B------:R-:W-:Y:S01]  /*6fb0*/  FADD.FTZ R238, R238, R0 ;  /* 0x00000000eeee7221 */ /* 0x000fe20000010000 */
[----:B------:R-:W-:Y:S01]  /*6fc0*/  IMNMX R10, R150, R2, !PT ;  /* 0x00000002960a7217 */ /* 0x000fe20007800200 */
[----:B------:R-:W-:Y:S01]  /*6fd0*/  FADD.FTZ R2, R24, R8 ;  /* 0x0000000818027221 */ /* 0x000fe20000010000 */
[----:B------:R-:W-:Y:S02]  /*6fe0*/  HMMA.16816.F32 R112, R64, R108, R112 ;  /* 0x0000006c4070723c */ /* 0x000fe40000001870 */
[----:B------:R-:W-:Y:S01]  /*6ff0*/  ISETP.GE.AND P0, PT, R166, R10, PT ;  /* 0x0000000aa600720c */ /* 0x000fe20003f06270 */
[----:B------:R2:W-:Y:S01]  /*7000*/  STL [R1+0x8], R10 ;  /* 0x0000080a01007387 */ /* 0x0005e20000100800 */
[----:B------:R-:W-:-:S04]  /*7010*/  FADD.FTZ R2, R26, R2 ;  /* 0x000000021a027221 */ /* 0x000fc80000010000 */
        /* <DEDUP_REMOVED lines=21> */
.L_x_3144:
        /* <DEDUP_REMOVED lines=39> */
.L_x_3237:
        /* <DEDUP_REMOVED lines=25> */
.L_x_3238:
[C---:B---3--:R-:W-:Y:S01]  /*7570*/  IADD3 R2, -R4.reuse, 0x10, RZ ;  /* 0x0000001004027810 */ /* 0x048fe20007ffe1ff */
        /* <DEDUP_REMOVED lines=22> */
.L_x_3239:
[C---:B--2---:R-:W-:Y:S01]  /*76e0*/  IADD3 R2, -R4.reuse, 0x10, RZ ;  /* 0x0000001004027810 */ /* 0x044fe20007ffe1ff */
        /* <DEDUP_REMOVED lines=16> */
.L_x_3130:
[----:B-1-34-:R-:W-:Y:S05]  /*77f0*/  BSYNC B0 ;  /* 0x0000000000007941 */ /* 0x01afea0003800000 */
.L_x_3129:
[----:B------:R-:W0:Y:S01]  /*7800*/  LDGDEPBAR ;  /* 0x00000000000079af */ /* 0x000e220000000000 */
[----:B------:R-:W-:Y:S01]  /*7810*/  WARPSYNC 0xffffffff ;  /* 0xffffffff00007948 */ /* 0x000fe20003800000 */
[C---:B------:R-:W-:Y:S01]  /*7820*/  HMMA.16816.F32 R4, R132.reuse, R8, RZ ;  /* 0x000000088404723c */ /* 0x040fe200000018ff */
[----:B------:R-:W-:Y:S05]  /*7830*/  BSSY B0, `(.L_x_3134) ;  /* 0x0000106000007945 */ /* 0x000fea0003800000 */
[----:B------:R-:W3:Y:S02]  /*7840*/  LDL R0, [R1] ;  /* 0x0000000001007983 */ /* 0x000ee40000100800 */
        /* <DEDUP_REMOVED lines=32> */
[----:B------:R-:W-:Y:S08]  /*7a50*/  HMMA.16816.F32 R56, R136, R166, R56 ;  /* 0x000000a68838723c */ /* 0x000ff00000001838 */
        /* <DEDUP_REMOVED lines=11> */
[----:B------:R-:W2:Y:S07]  /*7b10*/  LDSM.16.M88.4 R152, [R193+0x1000] ;  /* 0x00100000c198783b */ /* 0x000eae0000000200 */
[C---:B------:R-:W-:Y:S08]  /*7b20*/  HMMA.16816.F32 R36, R168.reuse, R156, R36 ;  /* 0x0000009ca824723c */ /* 0x040ff00000001824 */
[C---:B------:R-:W-:Y:S01]  /*7b30*/  HMMA.16816.F32 R40, R168.reuse, R158, R40 ;  /* 0x0000009ea828723c */ /* 0x040fe20000001828 */
[----:B------:R-:W2:Y:S07]  /*7b40*/  LDSM.16.M88.4 R156, [R193+0x1800] ;  /* 0x00180000c19c783b */ /* 0x000eae0000000200 */
[C---:B------:R-:W-:Y:S03]  /*7b50*/  HMMA.16816.F32 R44, R168.reuse, R160, R44 ;  /* 0x000000a0a82c723c */ /* 0x040fe6000000182c */
[----:B---3--:R-:W-:Y:S05]  /*7b60*/  ISETP.GT.AND P0, PT, R224, R0, PT ;  /* 0x00000000e000720c */ /* 0x008fea0003f04270 */
[C---:B------:R-:W-:Y:S01]  /*7b70*/  HMMA.16816.F32 R48, R168.reuse, R162, R48 ;  /* 0x000000a2a830723c */ /* 0x040fe20000001830 */
[----:B------:R-:W3:Y:S07]  /*7b80*/  LDSM.16.M88.4 R160, [R193+0x2000] ;  /* 0x00200000c1a0783b */ /* 0x000eee0000000200 */
[C---:B-1----:R-:W-:Y:S08]  /*7b90*/  HMMA.16816.F32 R52, R168.reuse, R140, R52 ;  /* 0x0000008ca834723c */ /* 0x042ff00000001834 */
[----:B------:R-:W-:Y:S01]  /*7ba0*/  HMMA.16816.F32 R56, R168, R142, R56 ;  /* 0x0000008ea838723c */ /* 0x000fe20000001838 */
[----:B------:R-:W1:Y:S07]  /*7bb0*/  LDSM.16.M88.4 R140, [R193+0x2800] ;  /* 0x00280000c18c783b */ /* 0x000e6e0000000200 */
[C---:B----4-:R-:W-:Y:S08]  /*7bc0*/  HMMA.16816.F32 R4, R172.reuse, R144, R4 ;  /* 0x00000090ac04723c */ /* 0x050ff00000001804 */
[C---:B------:R-:W-:Y:S01]  /*7bd0*/  HMMA.16816.F32 R8, R172.reuse, R146, R8 ;  /* 0x00000092ac08723c */ /* 0x040fe20000001808 */
[----:B------:R-:W4:Y:S07]  /*7be0*/  LDSM.16.M88.4 R144, [R193+0x3000] ;  /* 0x00300000c190783b */ /* 0x000f2e0000000200 */
        /* <DEDUP_REMOVED lines=18> */
[C---:B-----5:R-:W-:Y:S08]  /*7d10*/  HMMA.16816.F32 R4, R176.reuse, R148, R4 ;  /* 0x00000094b004723c */ /* 0x060ff00000001804 */
[C---:B------:R-:W-:Y:S01]  /*7d20*/  HMMA.16816.F32 R8, R176.reuse, R150, R8 ;  /* 0x00000096b008723c */ /* 0x040fe20000001808 */
[----:B------:R-:W5:Y:S07]  /*7d30*/  LDSM.16.M88.4 R148, [R192+0x6800] ;  /* 0x00680000c094783b */ /* 0x000f6e0000000200 */
[C---:B--2---:R-:W-:Y:S08]  /*7d40*/  HMMA.16816.F32 R12, R176.reuse, R152, R12 ;  /* 0x00000098b00c723c */ /* 0x044ff0000000180c */
[C---:B------:R-:W-:Y:S01]  /*7d50*/  HMMA.16816.F32 R16, R176.reuse, R154, R16 ;  /* 0x0000009ab010723c */ /* 0x040fe20000001810 */
[----:B------:R-:W2:Y:S07]  /*7d60*/  LDSM.16.M88.4 R152, [R207] ;  /* 0x00000000cf98783b */ /* 0x000eae0000000200 */
[C---:B------:R-:W-:Y:S08]  /*7d70*/  HMMA.16816.F32 R20, R176.reuse, R156, R20 ;  /* 0x0000009cb014723c */ /* 0x040ff00000001814 */
        /* <DEDUP_REMOVED lines=8> */
[C---:B----4-:R-:W-:Y:S08]  /*7e00*/  HMMA.16816.F32 R44, R176.reuse, R144, R44 ;  /* 0x00000090b02c723c */ /* 0x050ff0000000182c */
[C---:B------:R-:W-:Y:S01]  /*7e10*/  HMMA.16816.F32 R48, R176.reuse, R146, R48 ;  /* 0x00000092b030723c */ /* 0x040fe20000001830 */
[----:B------:R-:W4:Y:S07]  /*7e20*/  LDSM.16.M88.4 R144, [R204] ;  /* 0x00000000cc90783b */ /* 0x000f2e0000000200 */
[C---:B-----5:R-:W-:Y:S08]  /*7e30*/  HMMA.16816.F32 R52, R176.reuse, R148, R52 ;  /* 0x00000094b034723c */ /* 0x060ff00000001834 */
[----:B------:R-:W-:Y:S01]  /*7e40*/  HMMA.16816.F32 R56, R176, R150, R56 ;  /* 0x00000096b038723c */ /* 0x000fe20000001838 */
[----:B------:R-:W5:Y:S07]  /*7e50*/  LDSM.16.M88.4 R148, [R205] ;  /* 0x00000000cd94783b */ /* 0x000f6e0000000200 */
[C---:B--2---:R-:W-:Y:S08]  /*7e60*/  HMMA.16816.F32 R4, R180.reuse, R152, R4 ;  /* 0x00000098b404723c */ /* 0x044ff00000001804 */
[C---:B------:R-:W-:Y:S01]  /*7e70*/  HMMA.16816.F32 R8, R180.reuse, R154, R8 ;  /* 0x0000009ab408723c */ /* 0x040fe20000001808 */
[----:B------:R-:W2:Y:S07]  /*7e80*/  LDSM.16.M88.4 R152, [R206] ;  /* 0x00000000ce98783b */ /* 0x000eae0000000200 */
        /* <DEDUP_REMOVED lines=16> */
[----:B------:R-:W-:Y:S01]  /*7f90*/  HMMA.16816.F32 R56, R180, R154, R56 ;  /* 0x0000009ab438723c */ /* 0x000fe20000001838 */
        /* <DEDUP_REMOVED lines=20> */
[----:B------:R-:W-:Y:S01]  /*80e0*/  HMMA.16816.F32 R56, R184, R158, R56 ;  /* 0x0000009eb838723c */ /* 0x000fe20000001838 */
[----:B------:R-:W2:Y:S07]  /*80f0*/  LDSM.16.M88.4 R156, [R193+0x6000] ;  /* 0x00600000c19c783b */ /* 0x000eae0000000200 */
[C---:B---3--:R-:W-:Y:S08]  /*8100*/  HMMA.16816.F32 R4, R188.reuse, R160, R4 ;  /* 0x000000a0bc04723c */ /* 0x048ff00000001804 */
[C---:B------:R-:W-:Y:S01]  /*8110*/  HMMA.16816.F32 R8, R188.reuse, R162, R8 ;  /* 0x000000a2bc08723c */ /* 0x040fe20000001808 */
[----:B------:R-:W3:Y:S01]  /*8120*/  LDSM.16.M88.4 R160, [R193+0x6800] ;  /* 0x00680000c1a0783b */ /* 0x000ee20000000200 */
[----:B------:R-:W-:Y:S06]  /*8130*/  DEPBAR.LE SB0, 0x0 ;  /* 0x000080000000791a */ /* 0x000fec0000000000 */
[C---:B-1----:R-:W-:Y:S01]  /*8140*/  HMMA.16816.F32 R12, R188.reuse, R140, R12 ;  /* 0x0000008cbc0c723c */ /* 0x042fe2000000180c */
[----:B------:R-:W-:Y:S07]  /*8150*/  BAR.SYNC.DEFER_BLOCKING 0x0 ;  /* 0x0000000000007b1d */ /* 0x000fee0000010000 */
[C---:B------:R-:W-:Y:S08]  /*8160*/  HMMA.16816.F32 R16, R188.reuse, R142, R16 ;  /* 0x0000008ebc10723c */ /* 0x040ff00000001810 */
[C---:B----4-:R-:W-:Y:S08]  /*8170*/  HMMA.16816.F32 R20, R188.reuse, R144, R20 ;  /* 0x00000090bc14723c */ /* 0x050ff00000001814 */
[C---:B------:R-:W-:Y:S08]  /*8180*/  HMMA.16816.F32 R24, R188.reuse, R146, R24 ;  /* 0x00000092bc18723c */ /* 0x040ff00000001818 */
[C---:B-----5:R-:W-:Y:S08]  /*8190*/  HMMA.16816.F32 R28, R188.reuse, R148, R28 ;  /* 0x00000094bc1c723c */ /* 0x060ff0000000181c */
        /* <DEDUP_REMOVED lines=8> */
[----:B------:R-:W-:-:S11]  /*8220*/  @!P0 BRA `(.L_x_3135) ;  /* 0x0000066000008947 */ /* 0x000fd60003800000 */
[----:B------:R-:W2:Y:S01]  /*8230*/  LDL R2, [R1+0xc] ;  /* 0x00000c0001027983 */ /* 0x000ea20000100800 */
        /* <DEDUP_REMOVED lines=9> */
[----:B------:R-:W-:Y:S01]  /*82d0*/  IMAD.MOV.U32 R0, RZ, RZ, R2 ;  /* 0x000000ffff007224 */ /* 0x000fe200078e0002 */
        /* <DEDUP_REMOVED lines=23> */
.L_x_3240:
[----:B------:R-:W-:-:S05]  /*8450*/  BRA.DIV ~URZ, `(.L_x_3137) ;  /* 0x0000c0b27f007947 */ /* 0x000fca000b800000 */
[----:B------:R3:W4:Y:S02]  /*8460*/  SHFL.IDX PT, R2, R68, RZ, 0x181f ;  /* 0x00181fff44027589 */ /* 0x00072400000e0000 */
.L_x_3241:
[----:B------:R-:W-:Y:S01]  /*8470*/  ISETP.GE.AND P5, PT, R222, 0x1, PT ;  /* 0x00000001de00780c */ /* 0x000fe20003fa6270 */
[----:B------:R-:W-:Y:S02]  /*8480*/  IMAD.SHL.U32 R70, R241, 0x2, RZ ;  /* 0x00000002f1467824 */ /* 0x000fe400078e00ff */
[----:B------:R-:W-:Y:S10]  /*8490*/  IMAD.SHL.U32 R3, R251, 0x2, RZ ;  /* 0x00000002fb037824 */ /* 0x000ff400078e00ff */
[----:B------:R-:W-:Y:S02]  /*84a0*/  @P5 ISETP.GE.AND P4, PT, R241, c[0x0][0x1d4], PT ;  /* 0x00007500f1005a0c */ /* 0x000fe40003f86270 */
[C---:B----4-:R-:W-:Y:S02]  /*84b0*/  @P5 IADD3 R74, P6, R2.reuse, R70, RZ ;  /* 0x00000046024a5210 */ /* 0x050fe40007fde0ff */
        /* <DEDUP_REMOVED lines=12> */
.L_x_3242:
[----:B------:R-:W-:Y:S01]  /*8580*/  ISETP.GE.AND P5, PT, R222, 0x21, PT ;  /* 0x00000021de00780c */ /* 0x000fe20003fa6270 */
[----:B------:R-:W-:Y:S02]  /*8590*/  IMAD.SHL.U32 R70, R241, 0x2, RZ ;  /* 0x00000002f1467824 */ /* 0x000fe400078e00ff */
[----:B------:R-:W-:Y:S10]  /*85a0*/  IMAD.SHL.U32 R3, R251, 0x2, RZ ;  /* 0x00000002fb037824 */ /* 0x000ff400078e00ff */
[----:B------:R-:W-:Y:S02]  /*85b0*/  @P5 ISETP.GE.AND P4, PT, R241, c[0x0][0x1d4], PT ;  /* 0x00007500f1005a0c */ /* 0x000fe40003f86270 */
[C---:B--2---:R-:W-:Y:S02]  /*85c0*/  @P5 IADD3 R74, P6, R2.reuse, R70, RZ ;  /* 0x00000046024a5210 */ /* 0x044fe40007fde0ff */
        /* <DEDUP_REMOVED lines=11> */
.L_x_3243:
[----:B------:R-:W-:-:S05]  /*8680*/  BRA.DIV ~URZ, `(.L_x_3140) ;  /* 0x0000c0327f007947 */ /* 0x000fca000b800000 */
[----:B-1----:R1:W2:Y:S02]  /*8690*/  SHFL.IDX PT, R2, R68, 0x2, 0x181f ;  /* 0x00581f0044027f89 */ /* 0x0022a400000e0000 */
.L_x_3244:
[----:B------:R-:W-:Y:S01]  /*86a0*/  ISETP.GE.AND P5, PT, R222, 0x41, PT ;  /* 0x00000041de00780c */ /* 0x000fe20003fa6270 */
[----:B------:R-:W-:Y:S02]  /*86b0*/  IMAD.SHL.U32 R70, R241, 0x2, RZ ;  /* 0x00000002f1467824 */ /* 0x000fe400078e00ff */
[----:B------:R-:W-:Y:S10]  /*86c0*/  IMAD.SHL.U32 R3, R251, 0x2, RZ ;  /* 0x00000002fb037824 */ /* 0x000ff400078e00ff */
[----:B------:R-:W-:Y:S02]  /*86d0*/  @P5 ISETP.GE.AND P4, PT, R241, c[0x0][0x1d4], PT ;  /* 0x00007500f1005a0c */ /* 0x000fe40003f86270 */
[C---:B--2---:R-:W-:Y:S02]  /*86e0*/  @P5 IADD3 R74, P6, R2.reuse, R70, RZ ;  /* 0x00000046024a5210 */ /* 0x044fe40007fde0ff */
        /* <DEDUP_REMOVED lines=11> */
[----:B----4-:R1:W4:Y:S02]  /*87a0*/  SHFL.IDX PT, R0, R68, 0x3, 0x181f ;  /* 0x00781f0044007f89 */ /* 0x01032400000e0000 */
.L_x_3245:
[----:B------:R-:W-:Y:S01]  /*87b0*/  ISETP.GE.AND P5, PT, R222, 0x61, PT ;  /* 0x00000061de00780c */ /* 0x000fe20003fa6270 */
[----:B--2---:R-:W-:Y:S02]  /*87c0*/  IMAD.SHL.U32 R3, R241, 0x2, RZ ;  /* 0x00000002f1037824 */ /* 0x004fe400078e00ff */
[----:B------:R-:W-:Y:S10]  /*87d0*/  IMAD.SHL.U32 R2, R251, 0x2, RZ ;  /* 0x00000002fb027824 */ /* 0x000ff400078e00ff */
[----:B------:R-:W-:Y:S02]  /*87e0*/  @P5 ISETP.GE.AND P4, PT, R241, c[0x0][0x1d4], PT ;  /* 0x00007500f1005a0c */ /* 0x000fe40003f86270 */
[----:B-1-34-:R-:W-:Y:S02]  /*87f0*/  @P5 IADD3 R68, P6, R0, R3, RZ ;  /* 0x0000000300445210 */ /* 0x01afe40007fde0ff */
        /* <DEDUP_REMOVED lines=9> */
.L_x_3135:
[----:B------:R-:W-:Y:S05]  /*8890*/  BSYNC B0 ;  /* 0x0000000000007941 */ /* 0x000fea0003800000 */
.L_x_3134:
        /* <DEDUP_REMOVED lines=14> */
.L_x_3246:
        /* <DEDUP_REMOVED lines=179> */
.L_x_3247:
[C---:B------:R-:W-:Y:S01]  /*94b0*/  FSETP.NEU.FTZ.AND P0, PT, R70.reuse, -INF , PT ;  /* 0xff8000004600780b */ /* 0x040fe20003f1d000 */
[----:B------:R-:W-:Y:S01]  /*94c0*/  FMUL.FTZ R2, R70, c[0x0][0x2d0] ;  /* 0x0000b40046027a20 */ /* 0x000fe20000410000 */
        /* <DEDUP_REMOVED lines=34> */
[----:B--2---:R-:W-:Y:S01]  /*96f0*/  F2FP.PACK_AB R140, R4, R30 ;  /* 0x0000001e048c723e */ /* 0x004fe200000000ff */
[--C-:B------:R-:W-:Y:S02]  /*9700*/  FFMA.FTZ R15, R157, c[0x0][0x2d0], -R2.reuse ;  /* 0x0000b4009d0f7a23 */ /* 0x100fe40000010802 */
[--C-:B------:R-:W-:Y:S02]  /*9710*/  FFMA.FTZ R157, R150, c[0x0][0x2d0], -R2.reuse ;  /* 0x0000b400969d7a23 */ /* 0x100fe40000010802 */
[--C-:B------:R-:W-:Y:S02]  /*9720*/  FFMA.FTZ R71, R154, c[0x0][0x2d0], -R2.reuse ;  /* 0x0000b4009a477a23 */ /* 0x100fe40000010802 */
[----:B------:R-:W-:Y:S01]  /*9730*/  FFMA.FTZ R154, R149, c[0x0][0x2d0], -R2 ;  /* 0x0000b400959a7a23 */ /* 0x000fe20000010802 */
[----:B------:R-:W-:Y:S01]  /*9740*/  MUFU.EX2 R15, R15 ;  /* 0x0000000f000f7308 */ /* 0x000fe20000000800 */
[C---:B------:R-:W-:Y:S02]  /*9750*/  FFMA.FTZ R2, R0.reuse, R238, R30 ;  /* 0x000000ee00027223 */ /* 0x040fe4000001001e */
[----:B------:R-:W-:Y:S02]  /*9760*/  FMUL.FTZ R40, R0, R92 ;  /* 0x0000005c00287220 */ /* 0x000fe40000410000 */
[----:B------:R-:W-:Y:S01]  /*9770*/  FADD.FTZ R11, R4, R2 ;  /* 0x00000002040b7221 */ /* 0x000fe20000010000 */
[C---:B------:R-:W-:Y:S01]  /*9780*/  FSEL R2, R3.reuse, RZ, P0 ;  /* 0x000000ff03027208 */ /* 0x040fe20000000000 */
[----:B------:R-:W-:Y:S02]  /*9790*/  FMUL.FTZ R4, R3, c[0x0][0x2d0] ;  /* 0x0000b40003047a20 */ /* 0x000fe40000410000 */
[----:B------:R-:W-:Y:S01]  /*97a0*/  FMUL.FTZ R44, R0, R88 ;  /* 0x00000058002c7220 */ /* 0x000fe20000410000 */
[----:B------:R2:W3:Y:S01]  /*97b0*/  MUFU.EX2 R30, R10 ;  /* 0x0000000a001e7308 */ /* 0x0004e20000000800 */
[----:B------:R-:W-:Y:S01]  /*97c0*/  FADD.FTZ R2, -R2, R72 ;  /* 0x0000004802027221 */ /* 0x000fe20000010100 */
[----:B------:R-:W-:Y:S01]  /*97d0*/  FSEL R4, R4, RZ, P0 ;  /* 0x000000ff04047208 */ /* 0x000fe20000000000 */
[----:B------:R-:W4:Y:S01]  /*97e0*/  LDSM.16.MT88.4 R72, [R195] ;  /* 0x00000000c348783b */ /* 0x000f220000004200 */
[----:B------:R-:W-:Y:S02]  /*97f0*/  FMUL.FTZ R49, R0, R85 ;  /* 0x0000005500317220 */ /* 0x000fe40000410000 */
[----:B------:R-:W-:Y:S02]  /*9800*/  FMUL.FTZ R2, R2, c[0x0][0x2d0] ;  /* 0x0000b40002027a20 */ /* 0x000fe40000410000 */
[--C-:B------:R-:W-:Y:S02]  /*9810*/  FFMA.FTZ R9, R29, c[0x0][0x2d0], -R4.reuse ;  /* 0x0000b4001d097a23 */ /* 0x100fe40000010804 */
[--C-:B------:R-:W-:Y:S01]  /*9820*/  FFMA.FTZ R243, R7, c[0x0][0x2d0], -R4.reuse ;  /* 0x0000b40007f37a23 */ /* 0x100fe20000010804 */
[----:B------:R-:W-:Y:S01]  /*9830*/  MUFU.EX2 R71, R71 ;  /* 0x0000004700477308 */ /* 0x000fe20000000800 */
[--C-:B-1----:R-:W-:Y:S02]  /*9840*/  FFMA.FTZ R68, R45, c[0x0][0x2d0], -R4.reuse ;  /* 0x0000b4002d447a23 */ /* 0x102fe40000010804 */
[--C-:B------:R-:W-:Y:S02]  /*9850*/  FFMA.FTZ R69, R41, c[0x0][0x2d0], -R4.reuse ;  /* 0x0000b40029457a23 */ /* 0x100fe40000010804 */
[--C-:B------:R-:W-:Y:S02]  /*9860*/  FFMA.FTZ R225, R20, c[0x0][0x2d0], -R4.reuse ;  /* 0x0000b40014e17a23 */ /* 0x100fe40000010804 */
[----:B------:R-:W-:Y:S02]  /*9870*/  FMUL.FTZ R20, R0, R112 ;  /* 0x0000007000147220 */ /* 0x000fe40000410000 */
[--C-:B------:R-:W-:Y:S01]  /*9880*/  FFMA.FTZ R246, R6, c[0x0][0x2d0], -R4.reuse ;  /* 0x0000b40006f67a23 */ /* 0x100fe20000010804 */
[----:B------:R-:W1:Y:S01]  /*9890*/  MUFU.EX2 R2, R2 ;  /* 0x0000000200027308 */ /* 0x000e620000000800 */
[--C-:B------:R-:W-:Y:S02]  /*98a0*/  FFMA.FTZ R146, R37, c[0x0][0x2d0], -R4.reuse ;  /* 0x0000b40025927a23 */ /* 0x100fe40000010804 */
[--C-:B--2---:R-:W-:Y:S01]  /*98b0*/  FFMA.FTZ R10, R48, c[0x0][0x2d0], -R4.reuse ;  /* 0x0000b400300a7a23 */ /* 0x104fe20000010804 */
        /* <DEDUP_REMOVED lines=13> */
[----:B-1----:R-:W-:Y:S02]  /*9990*/  FMUL.FTZ R31, R2, R107 ;  /* 0x0000006b021f7220 */ /* 0x002fe40000410000 */
        /* <DEDUP_REMOVED lines=10> */
[--C-:B------:R-:W-:Y:S01]  /*9a40*/  FFMA.FTZ R238, R12, c[0x0][0x2d0], -R4.reuse ;  /* 0x0000b4000cee7a23 */ /* 0x100fe20000010804 */
[----:B--2---:R-:W-:Y:S01]  /*9a50*/  F2FP.PACK_AB R141, R6, R7 ;  /* 0x00000007068d723e */ /* 0x004fe200000000ff */
[----:B------:R-:W-:Y:S02]  /*9a60*/  FFMA.FTZ R249, R5, c[0x0][0x2d0], -R4 ;  /* 0x0000b40005f97a23 */ /* 0x000fe40000010804 */
[----:B------:R-:W-:Y:S02]  /*9a70*/  FADD.FTZ R4, R30, R11 ;  /* 0x0000000b1e047221 */ /* 0x000fe40000010000 */
[C---:B------:R-:W-:Y:S01]  /*9a80*/  FFMA.FTZ R5, R2.reuse, R250, R7 ;  /* 0x000000fa02057223 */ /* 0x040fe20000010007 */
[----:B------:R-:W2:Y:S01]  /*9a90*/  MUFU.EX2 R68, R156 ;  /* 0x0000009c00447308 */ /* 0x000ea20000000800 */
[----:B------:R-:W-:Y:S02]  /*9aa0*/  FMUL.FTZ R7, R2, R131 ;  /* 0x0000008302077220 */ /* 0x000fe40000410000 */
[----:B------:R-:W-:Y:S02]  /*9ab0*/  FADD.FTZ R250, R6, R5 ;  /* 0x0000000506fa7221 */ /* 0x000fe40000010000 */
[----:B------:R-:W-:Y:S02]  /*9ac0*/  FMUL.FTZ R5, R0, R129 ;  /* 0x0000008100057220 */ /* 0x000fe40000410000 */
[----:B------:R-:W-:Y:S02]  /*9ad0*/  FMUL.FTZ R6, R2, R130 ;  /* 0x0000008202067220 */ /* 0x000fe40000410000 */
[----:B------:R-:W-:Y:S01]  /*9ae0*/  FADD.FTZ R144, R15, R4 ;  /* 0x000000040f907221 */ /* 0x000fe20000010000 */
[----:B------:R-:W-:Y:S01]  /*9af0*/  MUFU.EX2 R156, R152 ;  /* 0x00000098009c7308 */ /* 0x000fe20000000800 */
[C---:B------:R-:W-:Y:S02]  /*9b00*/  FMUL.FTZ R4, R0.reuse, R128 ;  /* 0x0000008000047220 */ /* 0x040fe40000410000 */
[----:B------:R-:W-:Y:S01]  /*9b10*/  FMUL.FTZ R8, R0, R124 ;  /* 0x0000007c00087220 */ /* 0x000fe20000410000 */
[----:B-1----:R-:W-:Y:S01]  /*9b20*/  F2FP.PACK_AB R143, R112, R107 ;  /* 0x0000006b708f723e */ /* 0x002fe200000000ff */
[----:B------:R-:W-:Y:S02]  /*9b30*/  FMUL.FTZ R9, R0, R125 ;  /* 0x0000007d00097220 */ /* 0x000fe40000410000 */
[C---:B------:R-:W-:Y:S02]  /*9b40*/  FMUL.FTZ R10, R2.reuse, R126 ;  /* 0x0000007e020a7220 */ /* 0x040fe40000410000 */
[----:B------:R-:W-:Y:S01]  /*9b50*/  FMUL.FTZ R11, R2, R127 ;  /* 0x0000007f020b7220 */ /* 0x000fe20000410000 */
[----:B------:R-:W-:Y:S01]  /*9b60*/  MUFU.EX2 R152, R163 ;  /* 0x000000a300987308 */ /* 0x000fe20000000800 */
[C---:B----4-:R-:W-:Y:S01]  /*9b70*/  HMMA.16816.F32 R4, R140.reuse, R72, R4 ;  /* 0x000000488c04723c */ /* 0x050fe20000001804 */
[----:B------:R-:W-:Y:S04]  /*9b80*/  LDSM.16.MT88.4 R124, [R195+0x3000] ;  /* 0x00300000c37c783b */ /* 0x000fe80000004200 */
[C---:B------:R-:W-:Y:S02]  /*9b90*/  FMUL.FTZ R16, R0.reuse, R116 ;  /* 0x0000007400107220 */ /* 0x040fe40000410000 */
[C---:B------:R-:W-:Y:S01]  /*9ba0*/  FMUL.FTZ R17, R0.reuse, R117 ;  /* 0x0000007500117220 */ /* 0x040fe20000410000 */
[C---:B------:R-:W-:Y:S01]  /*9bb0*/  HMMA.16816.F32 R8, R140.reuse, R74, R8 ;  /* 0x0000004a8c08723c */ /* 0x040fe20000001808 */
[----:B------:R-:W1:Y:S01]  /*9bc0*/  LDSM.16.MT88.4 R72, [R197] ;  /* 0x00000000c548783b */ /* 0x000e620000004200 */
[----:B------:R-:W-:Y:S02]  /*9bd0*/  MUFU.EX2 R69, R153 ;  /* 0x0000009900457308 */ /* 0x000fe40000000800 */
[C---:B------:R-:W-:Y:S02]  /*9be0*/  FMUL.FTZ R12, R0.reuse, R120 ;  /* 0x00000078000c7220 */ /* 0x040fe40000410000 */
[----:B------:R-:W-:Y:S02]  /*9bf0*/  FMUL.FTZ R13, R0, R121 ;  /* 0x00000079000d7220 */ /* 0x000fe40000410000 */
[C---:B------:R-:W-:Y:S04]  /*9c00*/  FMUL.FTZ R14, R2.reuse, R122 ;  /* 0x0000007a020e7220 */ /* 0x040fe80000410000 */
[C---:B------:R-:W-:Y:S01]  /*9c10*/  FMUL.FTZ R15, R2.reuse, R123 ;  /* 0x0000007b020f7220 */ /* 0x040fe20000410000 */
        /* <DEDUP_REMOVED lines=17> */
[----:B------:R-:W-:Y:S01]  /*9d30*/  FMUL.FTZ R37, R0, R97 ;  /* 0x0000006100257220 */ /* 0x000fe20000410000 */
[C---:B-1----:R-:W-:Y:S03]  /*9d40*/  HMMA.16816.F32 R12, R140.reuse, R72, R12 ;  /* 0x000000488c0c723c */ /* 0x042fe6000000180c */
[C---:B------:R-:W-:Y:S02]  /*9d50*/  FMUL.FTZ R38, R2.reuse, R98 ;  /* 0x0000006202267220 */ /* 0x040fe40000410000 */
[----:B------:R-:W-:Y:S01]  /*9d60*/  MUFU.EX2 R148, R228 ;  /* 0x000000e400947308 */ /* 0x000fe20000000800 */
[----:B------:R-:W-:Y:S02]  /*9d70*/  FMUL.FTZ R39, R2, R99 ;  /* 0x0000006302277220 */ /* 0x000fe40000410000 */
[----:B------:R-:W-:Y:S01]  /*9d80*/  LDSM.16.MT88.4 R96, [R197+0x6000] ;  /* 0x00600000c560783b */ /* 0x000fe20000004200 */
[C---:B------:R-:W-:Y:S03]  /*9d90*/  HMMA.16816.F32 R16, R140.reuse, R74, R16 ;  /* 0x0000004a8c10723c */ /* 0x040fe60000001810 */
[----:B------:R-:W-:Y:S02]  /*9da0*/  FMUL.FTZ R21, R0, R113 ;  /* 0x0000007100157220 */ /* 0x000fe40000410000 */
[C---:B------:R-:W-:Y:S02]  /*9db0*/  FMUL.FTZ R22, R2.reuse, R114 ;  /* 0x0000007202167220 */ /* 0x040fe40000410000 */
[----:B------:R-:W1:Y:S01]  /*9dc0*/  LDSM.16.MT88.4 R72, [R196] ;  /* 0x00000000c448783b */ /* 0x000e620000004200 */
[----:B------:R-:W-:Y:S04]  /*9dd0*/  FMUL.FTZ R23, R2, R115 ;  /* 0x0000007302177220 */ /* 0x000fe80000410000 */
[----:B------:R-:W-:Y:S02]  /*9de0*/  FMUL.FTZ R41, R0, R93 ;  /* 0x0000005d00297220 */ /* 0x000fe40000410000 */
[C---:B------:R-:W-:Y:S02]  /*9df0*/  FMUL.FTZ R42, R2.reuse, R94 ;  /* 0x0000005e022a7220 */ /* 0x040fe40000410000 */
[----:B------:R-:W-:Y:S02]  /*9e00*/  FMUL.FTZ R43, R2, R95 ;  /* 0x0000005f022b7220 */ /* 0x000fe40000410000 */
[----:B------:R-:W-:Y:S01]  /*9e10*/  LDSM.16.MT88.4 R92, [R197+0x2000] ;  /* 0x00200000c55c783b */ /* 0x000fe20000004200 */
[----:B------:R-:W-:Y:S02]  /*9e20*/  FMUL.FTZ R45, R0, R89 ;  /* 0x00000059002d7220 */ /* 0x000fe40000410000 */
[C---:B------:R-:W-:Y:S02]  /*9e30*/  FMUL.FTZ R46, R2.reuse, R90 ;  /* 0x0000005a022e7220 */ /* 0x040fe40000410000 */
[----:B------:R-:W-:Y:S02]  /*9e40*/  FMUL.FTZ R47, R2, R91 ;  /* 0x0000005b022f7220 */ /* 0x000fe40000410000 */
[----:B------:R-:W-:Y:S01]  /*9e50*/  FMUL.FTZ R48, R0, R84 ;  /* 0x0000005400307220 */ /* 0x000fe20000410000 */
[----:B------:R-:W-:Y:S01]  /*9e60*/  LDSM.16.MT88.4 R88, [R197+0x1800] ;  /* 0x00180000c558783b */ /* 0x000fe20000004200 */
[C---:B------:R-:W-:Y:S02]  /*9e70*/  FMUL.FTZ R50, R2.reuse, R86 ;  /* 0x0000005602327220 */ /* 0x040fe40000410000 */
[----:B------:R-:W-:Y:S02]  /*9e80*/  FMUL.FTZ R51, R2, R87 ;  /* 0x0000005702337220 */ /* 0x000fe40000410000 */
[C---:B------:R-:W-:Y:S02]  /*9e90*/  FMUL.FTZ R52, R0.reuse, R80 ;  /* 0x0000005000347220 */ /* 0x040fe40000410000 */
        /* <DEDUP_REMOVED lines=8> */
[----:B------:R-:W-:Y:S01]  /*9f20*/  FMUL.FTZ R59, R2, R79 ;  /* 0x0000004f023b7220 */ /* 0x000fe20000410000 */
[C---:B-1----:R-:W-:Y:S04]  /*9f30*/  HMMA.16816.F32 R20, R140.reuse, R72, R20 ;  /* 0x000000488c14723c */ /* 0x042fe80000001814 */
[----:B------:R-:W-:Y:S01]  /*9f40*/  LDSM.16.MT88.4 R76, [R195+0x800] ;  /* 0x00080000c34c783b */ /* 0x000fe20000004200 */
[C---:B------:R-:W-:Y:S02]  /*9f50*/  FMUL.FTZ R28, R0.reuse, R104 ;  /* 0x00000068001c7220 */ /* 0x040fe40000410000 */
[----:B------:R-:W-:Y:S01]  /*9f60*/  FMUL.FTZ R29, R0, R105 ;  /* 0x00000069001d7220 */ /* 0x000fe20000410000 */
[----:B------:R-:W-:Y:S01]  /*9f70*/  MUFU.EX2 R104, R245 ;  /* 0x000000f500687308 */ /* 0x000fe20000000800 */
[C---:B------:R-:W-:Y:S03]  /*9f80*/  HMMA.16816.F32 R24, R140.reuse, R74, R24 ;  /* 0x0000004a8c18723c */ /* 0x040fe60000001818 */
[----:B------:R-:W1:Y:S01]  /*9f90*/  LDSM.16.MT88.4 R72, [R200] ;  /* 0x00000000c848783b */ /* 0x000e620000004200 */
[C---:B------:R-:W-:Y:S02]  /*9fa0*/  FMUL.FTZ R30, R2.reuse, R106 ;  /* 0x0000006a021e7220 */ /* 0x040fe40000410000 */
[C---:B------:R-:W-:Y:S02]  /*9fb0*/  FMUL.FTZ R62, R2.reuse, R62 ;  /* 0x0000003e023e7220 */ /* 0x040fe40000410000 */
[C---:B------:R-:W-:Y:S01]  /*9fc0*/  FMUL.FTZ R63, R2.reuse, R63 ;  /* 0x0000003f023f7220 */ /* 0x040fe20000410000 */
[----:B------:R-:W-:Y:S03]  /*9fd0*/  MUFU.EX2 R106, R146 ;  /* 0x00000092006a7308 */ /* 0x000fe60000000800 */
[C---:B------:R-:W-:Y:S02]  /*9fe0*/  FMUL.FTZ R66, R2.reuse, R66 ;  /* 0x0000004202427220 */ /* 0x040fe40000410000 */
[----:B------:R-:W-:Y:S02]  /*9ff0*/  FMUL.FTZ R67, R2, R67 ;  /* 0x0000004302437220 */ /* 0x000fe40000410000 */
[C---:B------:R-:W-:Y:S02]  /*a000*/  FMUL.FTZ R60, R0.reuse, R60 ;  /* 0x0000003c003c7220 */ /* 0x040fe40000410000 */
[C---:B------:R-:W-:Y:S01]  /*a010*/  FMUL.FTZ R61, R0.reuse, R61 ;  /* 0x0000003d003d7220 */ /* 0x040fe20000410000 */
[----:B------:R-:W-:Y:S01]  /*a020*/  MUFU.EX2 R146, R234 ;  /* 0x000000ea00927308 */ /* 0x000fe20000000800 */
[C---:B------:R-:W-:Y:S02]  /*a030*/  FMUL.FTZ R64, R0.reuse, R64 ;  /* 0x0000004000407220 */ /* 0x040fe40000410000 */
[----:B------:R-:W-:Y:S02]  /*a040*/  FMUL.FTZ R65, R0, R65 ;  /* 0x0000004100417220 */ /* 0x000fe40000410000 */
[----:B--2---:R-:W-:Y:S05]  /*a050*/  FADD.FTZ R0, R68, R144 ;  /* 0x0000009044007221 */ /* 0x004fea0000010000 */
[----:B------:R-:W-:Y:S10]  /*a060*/  MUFU.EX2 R144, R238 ;  /* 0x000000ee00907308 */ /* 0x000ff40000000800 */
[----:B------:R-:W2:Y:S01]  /*a070*/  MUFU.EX2 R2, R155 ;  /* 0x0000009b00027308 */ /* 0x000ea20000000800 */
[C---:B-1----:R-:W-:Y:S09]  /*a080*/  HMMA.16816.F32 R28, R140.reuse, R72, R28 ;  /* 0x000000488c1c723c */ /* 0x042ff2000000181c */
[----:B------:R-:W-:Y:S01]  /*a090*/  MUFU.EX2 R155, R161 ;  /* 0x000000a1009b7308 */ /* 0x000fe20000000800 */
[C---:B------:R-:W-:Y:S01]  /*a0a0*/  HMMA.16816.F32 R32, R140.reuse, R74, R32 ;  /* 0x0000004a8c20723c */ /* 0x040fe20000001820 */
[----:B------:R-:W1:Y:S08]  /*a0b0*/  LDSM.16.MT88.4 R72, [R195+0x3800] ;  /* 0x00380000c348783b */ /* 0x000e700000004200 */
[----:B------:R-:W3:Y:S03]  /*a0c0*/  MUFU.EX2 R105, R145 ;  /* 0x0000009100697308 */ /* 0x000ee60000000800 */
[C---:B--2---:R-:W-:Y:S04]  /*a0d0*/  FADD.FTZ R0, R2.reuse, R0 ;  /* 0x0000000002007221 */ /* 0x044fe80000010000 */
[----:B------:R-:W-:Y:S03]  /*a0e0*/  FADD.FTZ R0, R71, R0 ;  /* 0x0000000047007221 */ /* 0x000fe60000010000 */
[----:B------:R-:W-:Y:S01]  /*a0f0*/  MUFU.EX2 R145, R235 ;  /* 0x000000eb00917308 */ /* 0x000fe20000000800 */
[----:B------:R-:W-:Y:S01]  /*a100*/  FADD.FTZ R0, R69, R0 ;  /* 0x0000000045007221 */ /* 0x000fe20000010000 */
        /* <DEDUP_REMOVED lines=16> */
[----:B------:R-:W2:Y:S05]  /*a210*/  MUFU.EX2 R2, R158 ;  /* 0x0000009e00027308 */ /* 0x000eaa0000000800 */
[C---:B------:R-:W-:Y:S05]  /*a220*/  HMMA.16816.F32 R4, R72.reuse, R76, R4 ;  /* 0x0000004c4804723c */ /* 0x040fea0000001804 */
[----:B------:R-:W3:Y:S03]  /*a230*/  MUFU.EX2 R71, R157 ;  /* 0x0000009d00477308 */ /* 0x000ee60000000800 */
[C---:B------:R-:W-:Y:S01]  /*a240*/  HMMA.16816.F32 R8, R72.reuse, R78, R8 ;  /* 0x0000004e4808723c */ /* 0x040fe20000001808 */
[----:B------:R-:W4:Y:S03]  /*a250*/  LDSM.16.MT88.4 R76, [R196+0x800] ;  /* 0x00080000c44c783b */ /* 0x000f260000004200 */
[----:B-1----:R-:W-:Y:S03]  /*a260*/  FADD.FTZ R0, R68, R0 ;  /* 0x0000000044007221 */ /* 0x002fe60000010000 */
[----:B------:R-:W1:Y:S01]  /*a270*/  MUFU.EX2 R69, R154 ;  /* 0x0000009a00457308 */ /* 0x000e620000000800 */
[C---:B------:R-:W-:Y:S04]  /*a280*/  HMMA.16816.F32 R12, R72.reuse, R80, R12 ;  /* 0x00000050480c723c */ /* 0x040fe8000000180c */
[C---:B--2---:R-:W-:Y:S04]  /*a290*/  FADD.FTZ R0, R2.reuse, R0 ;  /* 0x0000000002007221 */ /* 0x044fe80000010000 */
[C---:B------:R-:W-:Y:S01]  /*a2a0*/  HMMA.16816.F32 R16, R72.reuse, R82, R16 ;  /* 0x000000524810723c */ /* 0x040fe20000001810 */
[----:B------:R-:W2:Y:S01]  /*a2b0*/  LDSM.16.MT88.4 R80, [R198+0x800] ;  /* 0x00080000c650783b */ /* 0x000ea20000004200 */
[----:B------:R-:W-:Y:S02]  /*a2c0*/  MUFU.EX2 R159, R150 ;  /* 0x00000096009f7308 */ /* 0x000fe40000000800 */
[----:B---3--:R-:W-:Y:S08]  /*a2d0*/  FADD.FTZ R0, R71, R0 ;  /* 0x0000000047007221 */ /* 0x008ff00000010000 */
[----:B------:R-:W3:Y:S01]  /*a2e0*/  MUFU.EX2 R158, R149 ;  /* 0x00000095009e7308 */ /* 0x000ee20000000800 */
[C---:B-1----:R-:W-:Y:S09]  /*a2f0*/  FADD.FTZ R0, R69.reuse, R0 ;  /* 0x0000000045007221 */ /* 0x042ff20000010000 */
[----:B------:R-:W1:Y:S01]  /*a300*/  MUFU.EX2 R157, R151 ;  /* 0x00000097009d7308 */ /* 0x000e620000000800 */
[C---:B----4-:R-:W-:Y:S09]  /*a310*/  HMMA.16816.F32 R20, R72.reuse, R76, R20 ;  /* 0x0000004c4814723c */ /* 0x050ff20000001814 */
[----:B------:R-:W-:Y:S01]  /*a320*/  MUFU.EX2 R154, R160 ;  /* 0x000000a0009a7308 */ /* 0x000fe20000000800 */
[C---:B------:R-:W-:Y:S01]  /*a330*/  HMMA.16816.F32 R24, R72.reuse, R78, R24 ;  /* 0x0000004e4818723c */ /* 0x040fe20000001818 */
[----:B------:R-:W4:Y:S07]  /*a340*/  LDSM.16.MT88.4 R76, [R195+0x4000] ;  /* 0x00400000c34c783b */ /* 0x000f2e0000004200 */
[C---:B--2---:R-:W-:Y:S01]  /*a350*/  HMMA.16816.F32 R28, R72.reuse, R80, R28 ;  /* 0x00000050481c723c */ /* 0x044fe2000000181c */
[----:B------:R-:W-:Y:S07]  /*a360*/  MUFU.EX2 R151, R225 ;  /* 0x000000e100977308 */ /* 0x000fee0000000800 */
[C---:B------:R-:W-:Y:S01]  /*a370*/  HMMA.16816.F32 R32, R72.reuse, R82, R32 ;  /* 0x000000524820723c */ /* 0x040fe20000001820 */
[----:B------:R-:W2:Y:S02]  /*a380*/  LDSM.16.MT88.4 R80, [R197+0x4000] ;  /* 0x00400000c550783b */ /* 0x000ea40000004200 */
[----:B------:R-:W-:Y:S10]  /*a390*/  MUFU.EX2 R150, R226 ;  /* 0x000000e200967308 */ /* 0x000ff40000000800 */
[----:B------:R-:W-:Y:S10]  /*a3a0*/  MUFU.EX2 R149, R227 ;  /* 0x000000e300957308 */ /* 0x000ff40000000800 */
[----:B------:R-:W-:Y:S01]  /*a3b0*/  MUFU.EX2 R143, R242 ;  /* 0x000000f2008f7308 */ /* 0x000fe20000000800 */
[C---:B----4-:R-:W-:Y:S08]  /*a3c0*/  HMMA.16816.F32 R36, R72.reuse, R76, R36 ;  /* 0x0000004c4824723c */ /* 0x050ff00000001824 */
[C---:B------:R-:W-:Y:S01]  /*a3d0*/  HMMA.16816.F32 R40, R72.reuse, R78, R40 ;  /* 0x0000004e4828723c */ /* 0x040fe20000001828 */
[----:B------:R-:W4:Y:S01]  /*a3e0*/  LDSM.16.MT88.4 R76, [R196+0x4000] ;  /* 0x00400000c44c783b */ /* 0x000f220000004200 */
[----:B------:R-:W-:Y:S06]  /*a3f0*/  MUFU.EX2 R142, R243 ;  /* 0x000000f3008e7308 */ /* 0x000fec0000000800 */
[C---:B--2---:R-:W-:Y:S04]  /*a400*/  HMMA.16816.F32 R44, R72.reuse, R80, R44 ;  /* 0x00000050482c723c */ /* 0x044fe8000000182c */
[----:B------:R-:W-:Y:S04]  /*a410*/  MUFU.EX2 R141, R246 ;  /* 0x000000f6008d7308 */ /* 0x000fe80000000800 */
[C---:B------:R-:W-:Y:S01]  /*a420*/  HMMA.16816.F32 R48, R72.reuse, R82, R48 ;  /* 0x000000524830723c */ /* 0x040fe20000001830 */
[----:B------:R-:W2:Y:S05]  /*a430*/  LDSM.16.MT88.4 R80, [R198+0x4000] ;  /* 0x00400000c650783b */ /* 0x000eaa0000004200 */
[----:B------:R-:W-:Y:S02]  /*a440*/  MUFU.EX2 R140, R249 ;  /* 0x000000f9008c7308 */ /* 0x000fe40000000800 */
[C---:B----4-:R-:W-:Y:S08]  /*a450*/  HMMA.16816.F32 R52, R72.reuse, R76, R52 ;  /* 0x0000004c4834723c */ /* 0x050ff00000001834 */
[C---:B------:R-:W-:Y:S01]  /*a460*/  HMMA.16816.F32 R56, R72.reuse, R78, R56 ;  /* 0x0000004e4838723c */ /* 0x040fe20000001838 */
[----:B------:R-:W4:Y:S07]  /*a470*/  LDSM.16.MT88.4 R76, [R195+0x1000] ;  /* 0x00100000c34c783b */ /* 0x000f2e0000004200 */
[C---:B--2---:R-:W-:Y:S08]  /*a480*/  HMMA.16816.F32 R60, R72.reuse, R80, R60 ;  /* 0x00000050483c723c */ /* 0x044ff0000000183c */
[----:B------:R-:W-:Y:S01]  /*a490*/  HMMA.16816.F32 R64, R72, R82, R64 ;  /* 0x000000524840723c */ /* 0x000fe20000001840 */
[----:B------:R-:W2:Y:S06]  /*a4a0*/  LDSM.16.MT88.4 R80, [R197+0x1000] ;  /* 0x00100000c550783b */ /* 0x000eac0000004200 */
[----:B------:R-:W-:Y:S02]  /*a4b0*/  F2FP.PACK_AB R72, R2, R68 ;  /* 0x000000440248723e */ /* 0x000fe400000000ff */
[----:B------:R-:W-:Y:S01]  /*a4c0*/  F2FP.PACK_AB R74, R69, R71 ;  /* 0x00000047454a723e */ /* 0x000fe200000000ff */
[----:B------:R-:W5:Y:S02]  /*a4d0*/  MUFU.EX2 R68, R167 ;  /* 0x000000a700447308 */ /* 0x000f640000000800 */
[----:B---3--:R-:W-:Y:S02]  /*a4e0*/  F2FP.PACK_AB R73, R158, R159 ;  /* 0x0000009f9e49723e */ /* 0x008fe400000000ff */
[----:B-1----:R-:W-:Y:S06]  /*a4f0*/  F2FP.PACK_AB R75, R156, R157 ;  /* 0x0000009d9c4b723e */ /* 0x002fec00000000ff */
[----:B------:R-:W1:Y:S01]  /*a500*/  MUFU.EX2 R2, R166 ;  /* 0x000000a600027308 */ /* 0x000e620000000800 */
[C---:B----4-:R-:W-:Y:S09]  /*a510*/  HMMA.16816.F32 R4, R72.reuse, R76, R4 ;  /* 0x0000004c4804723c */ /* 0x050ff20000001804 */
[----:B------:R-:W3:Y:S01]  /*a520*/  MUFU.EX2 R71, R165 ;  /* 0x000000a500477308 */ /* 0x000ee20000000800 */
[C---:B------:R-:W-:Y:S01]  /*a530*/  HMMA.16816.F32 R8, R72.reuse, R78, R8 ;  /* 0x0000004e4808723c */ /* 0x040fe20000001808 */
[----:B------:R-:W4:Y:S02]  /*a540*/  LDSM.16.MT88.4 R76, [R198+0x1000] ;  /* 0x00100000c64c783b */ /* 0x000f240000004200 */
[----:B-----5:R-:W-:Y:S01]  /*a550*/  FADD.FTZ R0, R68, R0 ;  /* 0x0000000044007221 */ /* 0x020fe20000010000 */
[----:B------:R-:W-:Y:S05]  /*a560*/  MOV R167, R147 ;  /* 0x0000009300a77202 */ /* 0x000fea0000000f00 */
[----:B------:R-:W5:Y:S01]  /*a570*/  MUFU.EX2 R69, R164 ;  /* 0x000000a400457308 */ /* 0x000f620000000800 */
[C---:B--2---:R-:W-:Y:S03]  /*a580*/  HMMA.16816.F32 R12, R72.reuse, R80, R12 ;  /* 0x00000050480c723c */ /* 0x044fe6000000180c */
[----:B-1----:R-:W-:Y:S01]  /*a590*/  FADD.FTZ R0, R2, R0 ;  /* 0x0000000002007221 */ /* 0x002fe20000010000 */
[----:B------:R-:W-:Y:S04]  /*a5a0*/  IADD3 R166, R224, -0x1, RZ ;  /* 0xffffffffe0a67810 */ /* 0x000fe80007ffe0ff */
[C---:B------:R-:W-:Y:S01]  /*a5b0*/  HMMA.16816.F32 R16, R72.reuse, R82, R16 ;  /* 0x000000524810723c */ /* 0x040fe20000001810 */
[----:B------:R-:W1:Y:S01]  /*a5c0*/  LDSM.16.MT88.4 R80, [R195+0x4800] ;  /* 0x00480000c350783b */ /* 0x000e620000004200 */
[----:B------:R-:W-:Y:S02]  /*a5d0*/  MUFU.EX2 R147, R233 ;  /* 0x000000e900937308 */ /* 0x000fe40000000800 */
[----:B---3--:R-:W-:Y:S04]  /*a5e0*/  FADD.FTZ R0, R71, R0 ;  /* 0x0000000047007221 */ /* 0x008fe80000010000 */
[C---:B------:R-:W-:Y:S04]  /*a5f0*/  HMMA.16816.F32 R20, R72.reuse, R84, R20 ;  /* 0x000000544814723c */ /* 0x040fe80000001814 */
[C---:B-----5:R-:W-:Y:S04]  /*a600*/  FADD.FTZ R0, R69.reuse, R0 ;  /* 0x0000000045007221 */ /* 0x060fe80000010000 */
[C---:B------:R-:W-:Y:S01]  /*a610*/  HMMA.16816.F32 R24, R72.reuse, R86, R24 ;  /* 0x000000564818723c */ /* 0x040fe20000001818 */
[----:B------:R-:W2:Y:S07]  /*a620*/  LDSM.16.MT88.4 R84, [R197+0x4800] ;  /* 0x00480000c554783b */ /* 0x000eae0000004200 */
        /* <DEDUP_REMOVED lines=27> */
[C---:B-1----:R-:W-:Y:S04]  /*a7e0*/  FADD.FTZ R0, R2.reuse, R0 ;  /* 0x0000000002007221 */ /* 0x042fe80000010000 */
[C---:B------:R-:W-:Y:S04]  /*a7f0*/  HMMA.16816.F32 R12, R76.reuse, R88, R12 ;  /* 0x000000584c0c723c */ /* 0x040fe8000000180c */
[----:B-----5:R-:W-:Y:S04]  /*a800*/  FADD.FTZ R0, R71, R0 ;  /* 0x0000000047007221 */ /* 0x020fe80000010000 */
[C---:B------:R-:W-:Y:S01]  /*a810*/  HMMA.16816.F32 R16, R76.reuse, R90, R16 ;  /* 0x0000005a4c10723c */ /* 0x040fe20000001810 */
[----:B------:R-:W-:Y:S03]  /*a820*/  LDSM.16.MT88.4 R88, [R196+0x5000] ;  /* 0x00500000c458783b */ /* 0x000fe60000004200 */
[C---:B---3--:R-:W-:Y:S04]  /*a830*/  FADD.FTZ R0, R69.reuse, R0 ;  /* 0x0000000045007221 */ /* 0x048fe80000010000 */
        /* <DEDUP_REMOVED lines=28> */
[C---:B-----5:R-:W-:Y:S03]  /*aa00*/  FADD.FTZ R0, R69.reuse, R0 ;  /* 0x0000000045007221 */ /* 0x060fe60000010000 */
        /* <DEDUP_REMOVED lines=19> */
[----:B------:R-:W-:Y:S01]  /*ab40*/  FADD.FTZ R2, R107, R250 ;  /* 0x000000fa6b027221 */ /* 0x000fe20000010000 */
[----:B------:R-:W-:Y:S03]  /*ab50*/  F2FP.PACK_AB R79, R144, R145 ;  /* 0x00000091904f723e */ /* 0x000fe600000000ff */
[C---:B------:R-:W-:Y:S01]  /*ab60*/  HMMA.16816.F32 R40, R72.reuse, R82, R40 ;  /* 0x000000524828723c */ /* 0x040fe20000001828 */
[----:B------:R-:W4:Y:S04]  /*ab70*/  LDSM.16.MT88.4 R80, [R195+0x2800] ;  /* 0x00280000c350783b */ /* 0x000f280000004200 */
[----:B------:R-:W2:Y:S03]  /*ab80*/  MUFU.EX2 R68, R248 ;  /* 0x000000f800447308 */ /* 0x000ea60000000800 */
[C---:B---3--:R-:W-:Y:S04]  /*ab90*/  HMMA.16816.F32 R44, R72.reuse, R84, R44 ;  /* 0x00000054482c723c */ /* 0x048fe8000000182c */
[----:B-----5:R-:W-:Y:S04]  /*aba0*/  FADD.FTZ R0, R71, R0 ;  /* 0x0000000047007221 */ /* 0x020fe80000010000 */
[C---:B------:R-:W-:Y:S01]  /*abb0*/  HMMA.16816.F32 R48, R72.reuse, R86, R48 ;  /* 0x000000564830723c */ /* 0x040fe20000001830 */
[----:B------:R-:W3:Y:S03]  /*abc0*/  LDSM.16.MT88.4 R84, [R197+0x2800] ;  /* 0x00280000c554783b */ /* 0x000ee60000004200 */
[----:B-1----:R-:W-:Y:S04]  /*abd0*/  FADD.FTZ R0, R69, R0 ;  /* 0x0000000045007221 */ /* 0x002fe80000010000 */
[C---:B--2---:R-:W-:Y:S04]  /*abe0*/  HMMA.16816.F32 R52, R72.reuse, R92, R52 ;  /* 0x0000005c4834723c */ /* 0x044fe80000001834 */
[----:B------:R-:W-:Y:S02]  /*abf0*/  FADD.FTZ R238, R68, R0 ;  /* 0x0000000044ee7221 */ /* 0x000fe40000010000 */
[----:B------:R-:W-:Y:S02]  /*ac00*/  FADD.FTZ R0, R112, R2 ;  /* 0x0000000270007221 */ /* 0x000fe40000010000 */
[C---:B------:R-:W-:Y:S01]  /*ac10*/  HMMA.16816.F32 R56, R72.reuse, R94, R56 ;  /* 0x0000005e4838723c */ /* 0x040fe20000001838 */
[----:B------:R-:W2:Y:S03]  /*ac20*/  LDL R2, [R1+0x8] ;  /* 0x0000080001027983 */ /* 0x000ea60000100800 */
        /* <DEDUP_REMOVED lines=20> */
[C---:B------:R-:W-:Y:S01]  /*ad70*/  HMMA.16816.F32 R24, R76.reuse, R94, R24 ;  /* 0x0000005e4c18723c */ /* 0x040fe20000001818 */
[----:B------:R-:W1:Y:S03]  /*ad80*/  LDSM.16.MT88.4 R92, [R195+0x6800] ;  /* 0x00680000c35c783b */ /* 0x000e660000004200 */
[----:B------:R-:W-:Y:S04]  /*ad90*/  FADD.FTZ R0, R155, R0 ;  /* 0x000000009b007221 */ /* 0x000fe80000010000 */
[C---:B----4-:R-:W-:Y:S04]  /*ada0*/  HMMA.16816.F32 R28, R76.reuse, R72, R28 ;  /* 0x000000484c1c723c */ /* 0x050fe8000000181c */
[----:B------:R-:W-:Y:S03]  /*adb0*/  FADD.FTZ R0, R154, R0 ;  /* 0x000000009a007221 */ /* 0x000fe60000010000 */
[----:B------:R-:W-:Y:S01]  /*adc0*/  F2FP.PACK_AB R72, R71, R104 ;  /* 0x000000684748723e */ /* 0x000fe200000000ff */
[C---:B------:R-:W-:Y:S04]  /*add0*/  HMMA.16816.F32 R32, R76.reuse, R74, R32 ;  /* 0x0000004a4c20723c */ /* 0x040fe80000001820 */
[----:B------:R-:W-:Y:S01]  /*ade0*/  F2FP.PACK_AB R73, R142, R143 ;  /* 0x0000008f8e49723e */ /* 0x000fe200000000ff */
[----:B------:R-:W-:Y:S01]  /*adf0*/  FADD.FTZ R0, R153, R0 ;  /* 0x0000000099007221 */ /* 0x000fe20000010000 */
[----:B------:R-:W-:Y:S02]  /*ae00*/  MOV R71, R70 ;  /* 0x0000004600477202 */ /* 0x000fe40000000f00 */
[C---:B-----5:R-:W-:Y:S04]  /*ae10*/  HMMA.16816.F32 R36, R76.reuse, R88, R36 ;  /* 0x000000584c24723c */ /* 0x060fe80000001824 */
[----:B------:R-:W-:Y:S01]  /*ae20*/  F2FP.PACK_AB R74, R68, R69 ;  /* 0x00000045444a723e */ /* 0x000fe200000000ff */
[----:B------:R-:W-:Y:S01]  /*ae30*/  FADD.FTZ R0, R152, R0 ;  /* 0x0000000098007221 */ /* 0x000fe20000010000 */
[----:B------:R-:W-:Y:S02]  /*ae40*/  F2FP.PACK_AB R75, R140, R141 ;  /* 0x0000008d8c4b723e */ /* 0x000fe400000000ff */
[C---:B------:R-:W-:Y:S04]  /*ae50*/  HMMA.16816.F32 R40, R76.reuse, R90, R40 ;  /* 0x0000005a4c28723c */ /* 0x040fe80000001828 */
[-C--:B------:R-:W-:Y:S01]  /*ae60*/  MOV R69, R3.reuse ;  /* 0x0000000300457202 */ /* 0x080fe20000000f00 */
        /* <DEDUP_REMOVED lines=9> */
[C---:B---3--:R-:W-:Y:S04]  /*af00*/  HMMA.16816.F32 R60, R76.reuse, R84, R60 ;  /* 0x000000544c3c723c */ /* 0x048fe8000000183c */
[----:B------:R-:W-:Y:S04]  /*af10*/  FADD.FTZ R0, R146, R0 ;  /* 0x0000000092007221 */ /* 0x000fe80000010000 */
[----:B------:R-:W-:Y:S01]  /*af20*/  HMMA.16816.F32 R64, R76, R86, R64 ;  /* 0x000000564c40723c */ /* 0x000fe20000001840 */
[----:B------:R-:W3:Y:S03]  /*af30*/  LDSM.16.MT88.4 R84, [R197+0x6800] ;  /* 0x00680000c554783b */ /* 0x000ee60000004200 */
[----:B------:R-:W-:Y:S04]  /*af40*/  FADD.FTZ R0, R145, R0 ;  /* 0x0000000091007221 */ /* 0x000fe80000010000 */
[C---:B------:R-:W-:Y:S01]  /*af50*/  HMMA.16816.F32 R128, R72.reuse, R124, R4 ;  /* 0x0000007c4880723c */ /* 0x040fe20000001804 */
[----:B------:R-:W4:Y:S04]  /*af60*/  LDSM.16.MT88.4 R76, [R196+0x6800] ;  /* 0x00680000c44c783b */ /* 0x000f280000004200 */
[----:B------:R-:W-:Y:S03]  /*af70*/  FADD.FTZ R0, R144, R0 ;  /* 0x0000000090007221 */ /* 0x000fe60000010000 */
[C---:B------:R-:W-:Y:S01]  /*af80*/  HMMA.16816.F32 R124, R72.reuse, R126, R8 ;  /* 0x0000007e487c723c */ /* 0x040fe20000001808 */
[----:B------:R-:W5:Y:S03]  /*af90*/  LDSM.16.MT88.4 R4, [R198+0x6800] ;  /* 0x00680000c604783b */ /* 0x000f660000004200 */
        /* <DEDUP_REMOVED lines=8> */
[C---:B------:R-:W-:Y:S08]  /*b020*/  HMMA.16816.F32 R104, R72.reuse, R100, R28 ;  /* 0x000000644868723c */ /* 0x040ff0000000181c */
[C---:B------:R-:W-:Y:S08]  /*b030*/  HMMA.16816.F32 R100, R72.reuse, R102, R32 ;  /* 0x000000664864723c */ /* 0x040ff00000001820 */
[C---:B-1----:R-:W-:Y:S08]  /*b040*/  HMMA.16816.F32 R96, R72.reuse, R92, R36 ;  /* 0x0000005c4860723c */ /* 0x042ff00000001824 */
[C---:B------:R-:W-:Y:S08]  /*b050*/  HMMA.16816.F32 R92, R72.reuse, R94, R40 ;  /* 0x0000005e485c723c */ /* 0x040ff00000001828 */
[C---:B---3--:R-:W-:Y:S08]  /*b060*/  HMMA.16816.F32 R88, R72.reuse, R84, R44 ;  /* 0x000000544858723c */ /* 0x048ff0000000182c */
[C---:B------:R-:W-:Y:S08]  /*b070*/  HMMA.16816.F32 R84, R72.reuse, R86, R48 ;  /* 0x000000564854723c */ /* 0x040ff00000001830 */
[C---:B----4-:R-:W-:Y:S08]  /*b080*/  HMMA.16816.F32 R80, R72.reuse, R76, R52 ;  /* 0x0000004c4850723c */ /* 0x050ff00000001834 */
[C---:B------:R-:W-:Y:S08]  /*b090*/  HMMA.16816.F32 R76, R72.reuse, R78, R56 ;  /* 0x0000004e484c723c */ /* 0x040ff00000001838 */
[C---:B-----5:R-:W-:Y:S08]  /*b0a0*/  HMMA.16816.F32 R60, R72.reuse, R4, R60 ;  /* 0x00000004483c723c */ /* 0x060ff0000000183c */
[----:B------:R-:W-:Y:S07]  /*b0b0*/  HMMA.16816.F32 R64, R72, R6, R64 ;  /* 0x000000064840723c */ /* 0x000fee0000001840 */
[----:B------:R-:W-:Y:S02]  /*b0c0*/  MOV R72, R3 ;  /* 0x0000000300487202 */ /* 0x000fe40000000f00 */
[----:B--2---:R-:W-:Y:S03]  /*b0d0*/  ISETP.GT.AND P0, PT, R224, R2, PT ;  /* 0x00000002e000720c */ /* 0x004fe60003f04270 */
[----:B------:R-:W-:Y:S10]  /*b0e0*/  MOV R224, R166 ;  /* 0x000000a600e07202 */ /* 0x000ff40000000f00 */
[----:B------:R-:W-:-:S05]  /*b0f0*/  @P0 BRA `(.L_x_3144) ;  /* 0xffffc07000000947 */ /* 0x000fca000383ffff */
.L_x_3128:
[----:B--2---:R-:W2:Y:S02]  /*b100*/  LDL R0, [R1] ;  /* 0x0000000001007983 */ /* 0x004ea40000100800 */
[----:B--2---:R-:W-:-:S13]  /*b110*/  ISETP.GE.AND P0, PT, R166, R0, PT ;  /* 0x00000000a600720c */ /* 0x004fda0003f06270 */
[----:B------:R-:W-:Y:S05]  /*b120*/  @!P0 BRA `(.L_x_3145) ;  /* 0x000037b000008947 */ /* 0x000fea0003800000 */
.L_x_3160:
        /* <DEDUP_REMOVED lines=12> */
[C---:B------:R-:W-:Y:S03]  /*b1f0*/  IMAD R4, R218.reuse, c[0x0][0x21c], R4 ;  /* 0x00008700da047a24 */ /* 0x040fe600078e0204 */
        /* <DEDUP_REMOVED lines=22> */
.L_x_3248:
[----:B------:R-:W3:Y:S01]  /*b360*/  SHFL.IDX PT, R5, R4, RZ, 0x181f ;  /* 0x00181fff04057589 */ /* 0x000ee200000e0000 */
[C---:B------:R-:W-:Y:S01]  /*b370*/  IMAD.SHL.U32 R12, R241.reuse, 0x2, RZ ;  /* 0x00000002f10c7824 */ /* 0x040fe200078e00ff */
[----:B------:R-:W-:Y:S01]  /*b380*/  ISETP.GE.AND P3, PT, R241, c[0x0][0x1d4], PT ;  /* 0x00007500f1007a0c */ /* 0x000fe20003f66270 */
[----:B------:R-:W-:Y:S01]  /*b390*/  IMAD.SHL.U32 R7, R251, 0x2, RZ ;  /* 0x00000002fb077824 */ /* 0x000fe200078e00ff */
[----:B------:R-:W-:Y:S02]  /*b3a0*/  BSSY B0, `(.L_x_3147) ;  /* 0x000003a000007945 */ /* 0x000fe40003800000 */
[----:B------:R-:W-:Y:S04]  /*b3b0*/  SEL R165, RZ, 0x10, P3 ;  /* 0x00000010ffa57807 */ /* 0x000fe80001800000 */
[----:B------:R-:W-:Y:S02]  /*b3c0*/  ISETP.NE.U32.AND P5, PT, R165, RZ, PT ;  /* 0x000000ffa500720c */ /* 0x000fe40003fa5070 */
[-C--:B---3--:R-:W-:Y:S05]  /*b3d0*/  IADD3 R2, P0, R5, R12.reuse, RZ ;  /* 0x0000000c05027210 */ /* 0x088fea0007f1e0ff */
[C-C-:B--2---:R-:W-:Y:S01]  /*b3e0*/  IMAD.X R3, R6.reuse, 0x1, R220.reuse, P0 ;  /* 0x0000000106037824 */ /* 0x144fe200000e06dc */
        /* <DEDUP_REMOVED lines=36> */
.L_x_3249:
        /* <DEDUP_REMOVED lines=17> */
.L_x_3148:
[----:B---3--:R-:W-:Y:S05]  /*b740*/  BSYNC B0 ;  /* 0x0000000000007941 */ /* 0x008fea0003800000 */
.L_x_3147:
[----:B------:R-:W0:Y:S01]  /*b750*/  LDGDEPBAR ;  /* 0x00000000000079af */ /* 0x000e220000000000 */
[----:B------:R-:W-:Y:S01]  /*b760*/  WARPSYNC 0xffffffff ;  /* 0xffffffff00007948 */ /* 0x000fe20003800000 */
[C---:B------:R-:W-:Y:S01]  /*b770*/  HMMA.16816.F32 R4, R132.reuse, R8, RZ ;  /* 0x000000088404723c */ /* 0x040fe200000018ff */
[----:B------:R-:W-:Y:S05]  /*b780*/  BSSY B0, `(.L_x_3150) ;  /* 0x0000116000007945 */ /* 0x000fea0003800000 */
[----:B-1----:R-:W2:Y:S02]  /*b790*/  LDL R0, [R1] ;  /* 0x0000000001007983 */ /* 0x002ea40000100800 */
        /* <DEDUP_REMOVED lines=138> */
[----:B------:R-:W4:Y:S07]  /*c040*/  LDSM.16.M88.4 R152, [R193+0x6000] ;  /* 0x00600000c198783b */ /* 0x000f2e0000000200 */
[C---:B--2---:R-:W-:Y:S08]  /*c050*/  HMMA.16816.F32 R4, R188.reuse, R156, R4 ;  /* 0x0000009cbc04723c */ /* 0x044ff00000001804 */
[C---:B------:R-:W-:Y:S01]  /*c060*/  HMMA.16816.F32 R8, R188.reuse, R158, R8 ;  /* 0x0000009ebc08723c */ /* 0x040fe20000001808 */
[----:B------:R-:W2:Y:S01]  /*c070*/  LDSM.16.M88.4 R156, [R193+0x6800] ;  /* 0x00680000c19c783b */ /* 0x000ea20000000200 */
[----:B------:R-:W-:Y:S06]  /*c080*/  DEPBAR.LE SB0, 0x0 ;  /* 0x000080000000791a */ /* 0x000fec0000000000 */
[C---:B-1----:R-:W-:Y:S01]  /*c090*/  HMMA.16816.F32 R12, R188.reuse, R72, R12 ;  /* 0x00000048bc0c723c */ /* 0x042fe2000000180c */
        /* <DEDUP_REMOVED lines=9> */
[C---:B------:R-:W-:Y:S08]  /*c130*/  HMMA.16816.F32 R48, R188.reuse, R154, R48 ;  /* 0x0000009abc30723c */ /* 0x040ff00000001830 */
[C---:B--2---:R-:W-:Y:S08]  /*c140*/  HMMA.16816.F32 R52, R188.reuse, R156, R52 ;  /* 0x0000009cbc34723c */ /* 0x044ff00000001834 */
        /* <DEDUP_REMOVED lines=37> */
.L_x_3250:
[----:B------:R-:W-:-:S05]  /*c3a0*/  BRA.DIV ~URZ, `(.L_x_3153) ;  /* 0x00008ee27f007947 */ /* 0x000fca000b800000 */
[----:B------:R3:W4:Y:S02]  /*c3b0*/  SHFL.IDX PT, R72, R68, RZ, 0x181f ;  /* 0x00181fff44487589 */ /* 0x00072400000e0000 */
.L_x_3251:
        /* <DEDUP_REMOVED lines=21> */
.L_x_3252:
        /* <DEDUP_REMOVED lines=20> */
.L_x_3253:
[----:B------:R-:W-:-:S05]  /*c650*/  BRA.DIV ~URZ, `(.L_x_3156) ;  /* 0x00008de27f007947 */ /* 0x000fca000b800000 */
[----:B------:R2:W3:Y:S02]  /*c660*/  SHFL.IDX PT, R72, R68, 0x2, 0x181f ;  /* 0x00581f0044487f89 */ /* 0x0004e400000e0000 */
.L_x_3254:
        /* <DEDUP_REMOVED lines=21> */
.L_x_3255:
[----:B------:R-:W-:Y:S01]  /*c7c0*/  ISETP.GE.AND P3, PT, R222, 0x61, PT ;  /* 0x00000061de00780c */ /* 0x000fe20003f66270 */
[----:B-1----:R-:W-:Y:S02]  /*c7d0*/  IMAD.SHL.U32 R3, R241, 0x2, RZ ;  /* 0x00000002f1037824 */ /* 0x002fe400078e00ff */
[----:B---3--:R-:W-:Y:S10]  /*c7e0*/  IMAD.SHL.U32 R68, R251, 0x2, RZ ;  /* 0x00000002fb447824 */ /* 0x008ff400078e00ff */
[C---:B------:R-:W-:Y:S02]  /*c7f0*/  @P3 IADD3 R2, -R165.reuse, 0x10, RZ ;  /* 0x00000010a5023810 */ /* 0x040fe40007ffe1ff */
[----:B------:R-:W-:Y:S02]  /*c800*/  @P3 ISETP.NE.U32.AND P0, PT, R165, RZ, PT ;  /* 0x000000ffa500320c */ /* 0x000fe40003f05070 */
        /* <DEDUP_REMOVED lines=13> */
.L_x_3151:
[----:B------:R-:W-:Y:S05]  /*c8e0*/  BSYNC B0 ;  /* 0x0000000000007941 */ /* 0x000fea0003800000 */
.L_x_3150:
        /* <DEDUP_REMOVED lines=59> */
.L_x_3256:
[----:B-12---:R-:W-:Y:S01]  /*cca0*/  FMNMX.FTZ R68, R68, R0, !PT ;  /* 0x0000000044447209 */ /* 0x006fe20007810000 */
[----:B------:R-:W-:-:S05]  /*ccb0*/  BRA.DIV ~URZ, `(.L_x_3159) ;  /* 0x000089027f007947 */ /* 0x000fca000b800000 */
[----:B------:R-:W1:Y:S02]  /*ccc0*/  SHFL.BFLY PT, R0, R68, 0x1, 0x1f ;  /* 0x0c201f0044007f89 */ /* 0x000e6400000e0000 */
[----:B-1----:R-:W-:Y:S02]  /*ccd0*/  FMNMX.FTZ R70, R68, R0, !PT ;  /* 0x0000000044467209 */ /* 0x002fe40007810000 */
[----:B------:R-:W1:Y:S02]  /*cce0*/  SHFL.BFLY PT, R0, R72, 0x2, 0x1f ;  /* 0x0c401f0048007f89 */ /* 0x000e6400000e0000 */
[----:B-1----:R-:W-:Y:S05]  /*ccf0*/  FMNMX.FTZ R68, R72, R0, !PT ;  /* 0x0000000048447209 */ /* 0x002fea0007810000 */
[----:B------:R1:W2:Y:S02]  /*cd00*/  SHFL.BFLY PT, R0, R68, 0x1, 0x1f ;  /* 0x0c201f0044007f89 */ /* 0x0002a400000e0000 */
.L_x_3257:
        /* <DEDUP_REMOVED lines=38> */
[----:B------:R-:W-:Y:S06]  /*cf70*/  FFMA.FTZ R68, R57, c[0x0][0x2d0], -R68 ;  /* 0x0000b40039447a23 */ /* 0x000fec0000010844 */
[----:B------:R-:W-:Y:S01]  /*cf80*/  MUFU.EX2 R68, R68 ;  /* 0x0000004400447308 */ /* 0x000fe20000000800 */
[----:B-1----:R-:W-:Y:S01]  /*cf90*/  FFMA.FTZ R0, R2, R238, R12 ;  /* 0x000000ee02007223 */ /* 0x002fe2000001000c */
[----:B---3--:R-:W-:Y:S01]  /*cfa0*/  F2FP.PACK_AB R72, R4, R12 ;  /* 0x0000000c0448723e */ /* 0x008fe200000000ff */
[----:B------:R-:W-:Y:S02]  /*cfb0*/  FMUL.FTZ R56, R2, R76 ;  /* 0x0000004c02387220 */ /* 0x000fe40000410000 */
[----:B------:R-:W-:Y:S02]  /*cfc0*/  FADD.FTZ R5, R4, R0 ;  /* 0x0000000004057221 */ /* 0x000fe40000010000 */
[C---:B------:R-:W-:Y:S02]  /*cfd0*/  FADD.FTZ R0, -R3.reuse, R69 ;  /* 0x0000004503007221 */ /* 0x040fe40000010100 */
[----:B------:R-:W-:Y:S01]  /*cfe0*/  FMUL.FTZ R4, R3, c[0x0][0x2d0] ;  /* 0x0000b40003047a20 */ /* 0x000fe20000410000 */
[----:B------:R-:W-:Y:S01]  /*cff0*/  MUFU.EX2 R69, R148 ;  /* 0x0000009400457308 */ /* 0x000fe20000000800 */
[----:B------:R-:W-:Y:S02]  /*d000*/  FMUL.FTZ R0, R0, c[0x0][0x2d0] ;  /* 0x0000b40000007a20 */ /* 0x000fe40000410000 */
[----:B------:R-:W-:Y:S01]  /*d010*/  FMUL.FTZ R57, R2, R77 ;  /* 0x0000004d02397220 */ /* 0x000fe20000410000 */
[----:B----4-:R-:W-:Y:S01]  /*d020*/  F2FP.PACK_AB R74, R9, R8 ;  /* 0x00000008094a723e */ /* 0x010fe200000000ff */
        /* <DEDUP_REMOVED lines=29> */
[--C-:B------:R-:W-:Y:S01]  /*d200*/  FFMA.FTZ R236, R51, c[0x0][0x2d0], -R4.reuse ;  /* 0x0000b40033ec7a23 */ /* 0x100fe20000010804 */
[----:B---3--:R-:W-:Y:S01]  /*d210*/  F2FP.PACK_AB R73, R7, R10 ;  /* 0x0000000a0749723e */ /* 0x008fe200000000ff */
        /* <DEDUP_REMOVED lines=12> */
[----:B----4-:R-:W-:Y:S01]  /*d2e0*/  F2FP.PACK_AB R75, R113, R112 ;  /* 0x00000070714b723e */ /* 0x010fe200000000ff */
        /* <DEDUP_REMOVED lines=43> */
[C---:B-1----:R-:W-:Y:S03]  /*d5a0*/  HMMA.16816.F32 R12, R72.reuse, R76, R12 ;  /* 0x0000004c480c723c */ /* 0x042fe6000000180c */
[----:B------:R-:W-:Y:S02]  /*d5b0*/  FMUL.FTZ R39, R0, R99 ;  /* 0x0000006300277220 */ /* 0x000fe40000410000 */
[----:B------:R-:W-:Y:S01]  /*d5c0*/  MUFU.EX2 R250, R143 ;  /* 0x0000008f00fa7308 */ /* 0x000fe20000000800 */
[----:B------:R-:W-:Y:S02]  /*d5d0*/  FMUL.FTZ R41, R2, R93 ;  /* 0x0000005d02297220 */ /* 0x000fe40000410000 */
[C---:B------:R-:W-:Y:S01]  /*d5e0*/  FMUL.FTZ R42, R0.reuse, R94 ;  /* 0x0000005e002a7220 */ /* 0x040fe20000410000 */
[C---:B------:R-:W-:Y:S01]  /*d5f0*/  HMMA.16816.F32 R16, R72.reuse, R78, R16 ;  /* 0x0000004e4810723c */ /* 0x040fe20000001810 */
[----:B------:R-:W1:Y:S02]  /*d600*/  LDSM.16.MT88.4 R76, [R196] ;  /* 0x00000000c44c783b */ /* 0x000e640000004200 */
[C---:B------:R-:W-:Y:S02]  /*d610*/  FMUL.FTZ R22, R0.reuse, R114 ;  /* 0x0000007200167220 */ /* 0x040fe40000410000 */
[C---:B------:R-:W-:Y:S01]  /*d620*/  FMUL.FTZ R23, R0.reuse, R115 ;  /* 0x0000007300177220 */ /* 0x040fe20000410000 */
[----:B------:R-:W-:Y:S01]  /*d630*/  MUFU.EX2 R249, R144 ;  /* 0x0000009000f97308 */ /* 0x000fe20000000800 */
[----:B------:R-:W-:Y:S02]  /*d640*/  FMUL.FTZ R43, R0, R95 ;  /* 0x0000005f002b7220 */ /* 0x000fe40000410000 */
[C---:B------:R-:W-:Y:S03]  /*d650*/  FMUL.FTZ R44, R2.reuse, R88 ;  /* 0x00000058022c7220 */ /* 0x040fe60000410000 */
[----:B------:R-:W-:Y:S02]  /*d660*/  FMUL.FTZ R45, R2, R89 ;  /* 0x00000059022d7220 */ /* 0x000fe40000410000 */
[C---:B------:R-:W-:Y:S02]  /*d670*/  FMUL.FTZ R46, R0.reuse, R90 ;  /* 0x0000005a002e7220 */ /* 0x040fe40000410000 */
        /* <DEDUP_REMOVED lines=10> */
[----:B------:R-:W-:Y:S02]  /*d720*/  FMUL.FTZ R28, R2, R104 ;  /* 0x00000068021c7220 */ /* 0x000fe40000410000 */
[C---:B------:R-:W-:Y:S02]  /*d730*/  FMUL.FTZ R30, R0.reuse, R106 ;  /* 0x0000006a001e7220 */ /* 0x040fe40000410000 */
[----:B------:R-:W-:Y:S01]  /*d740*/  FMUL.FTZ R31, R0, R107 ;  /* 0x0000006b001f7220 */ /* 0x000fe20000410000 */
        /* <DEDUP_REMOVED lines=12> */
[C---:B------:R-:W-:Y:S02]  /*d810*/  FMUL.FTZ R64, R2.reuse, R64 ;  /* 0x0000004002407220 */ /* 0x040fe40000410000 */
[----:B------:R-:W-:Y:S02]  /*d820*/  FMUL.FTZ R65, R2, R65 ;  /* 0x0000004102417220 */ /* 0x000fe40000410000 */
[C---:B------:R-:W-:Y:S02]  /*d830*/  FMUL.FTZ R62, R0.reuse, R62 ;  /* 0x0000003e003e7220 */ /* 0x040fe40000410000 */
[C---:B------:R-:W-:Y:S01]  /*d840*/  FMUL.FTZ R63, R0.reuse, R63 ;  /* 0x0000003f003f7220 */ /* 0x040fe20000410000 */
[----:B------:R-:W-:Y:S01]  /*d850*/  MUFU.EX2 R92, R162 ;  /* 0x000000a2005c7308 */ /* 0x000fe20000000800 */
[----:B------:R-:W-:Y:S01]  /*d860*/  FMUL.FTZ R66, R0, R66 ;  /* 0x0000004200427220 */ /* 0x000fe20000410000 */
[----:B--2---:R-:W-:Y:S01]  /*d870*/  ISETP.GT.AND P0, PT, R166, R252, PT ;  /* 0x000000fca600720c */ /* 0x004fe20003f04270 */
[----:B------:R-:W-:Y:S02]  /*d880*/  FMUL.FTZ R67, R0, R67 ;  /* 0x0000004300437220 */ /* 0x000fe40000410000 */
[----:B------:R-:W-:Y:S05]  /*d890*/  FADD.FTZ R0, R69, R142 ;  /* 0x0000008e45007221 */ /* 0x000fea0000010000 */
[----:B------:R-:W-:Y:S10]  /*d8a0*/  MUFU.EX2 R154, R157 ;  /* 0x0000009d009a7308 */ /* 0x000ff40000000800 */
[----:B------:R-:W-:Y:S01]  /*d8b0*/  MUFU.EX2 R96, R227 ;  /* 0x000000e300607308 */ /* 0x000fe20000000800 */
[C---:B-1----:R-:W-:Y:S08]  /*d8c0*/  HMMA.16816.F32 R28, R72.reuse, R76, R28 ;  /* 0x0000004c481c723c */ /* 0x042ff0000000181c */
[C---:B------:R-:W-:Y:S01]  /*d8d0*/  HMMA.16816.F32 R32, R72.reuse, R78, R32 ;  /* 0x0000004e4820723c */ /* 0x040fe20000001820 */
[----:B------:R-:W1:Y:S01]  /*d8e0*/  LDSM.16.MT88.4 R76, [R195+0x3800] ;  /* 0x00380000c34c783b */ /* 0x000e620000004200 */
[----:B------:R-:W-:Y:S10]  /*d8f0*/  MUFU.EX2 R146, R231 ;  /* 0x000000e700927308 */ /* 0x000ff40000000800 */
[----:B------:R-:W2:Y:S10]  /*d900*/  MUFU.EX2 R2, R147 ;  /* 0x0000009300027308 */ /* 0x000eb40000000800 */
[----:B------:R-:W-:Y:S10]  /*d910*/  MUFU.EX2 R147, R230 ;  /* 0x000000e600937308 */ /* 0x000ff40000000800 */
[----:B------:R-:W3:Y:S01]  /*d920*/  MUFU.EX2 R107, R141 ;  /* 0x0000008d006b7308 */ /* 0x000ee20000000800 */
[----:B--2---:R-:W-:Y:S04]  /*d930*/  FADD.FTZ R0, R2, R0 ;  /* 0x0000000002007221 */ /* 0x004fe80000010000 */
[----:B------:R-:W-:Y:S01]  /*d940*/  FADD.FTZ R0, R80, R0 ;  /* 0x0000000050007221 */ /* 0x000fe20000010000 */
[C---:B-1----:R-:W-:Y:S04]  /*d950*/  HMMA.16816.F32 R36, R72.reuse, R76, R36 ;  /* 0x0000004c4824723c */ /* 0x042fe80000001824 */
[----:B------:R-:W-:Y:S01]  /*d960*/  MUFU.EX2 R104, R242 ;  /* 0x000000f200687308 */ /* 0x000fe20000000800 */
[C---:B------:R-:W-:Y:S03]  /*d970*/  FADD.FTZ R0, R71.reuse, R0 ;  /* 0x0000000047007221 */ /* 0x040fe60000010000 */
[C---:B------:R-:W-:Y:S01]  /*d980*/  HMMA.16816.F32 R40, R72.reuse, R78, R40 ;  /* 0x0000004e4828723c */ /* 0x040fe20000001828 */
[----:B------:R-:W1:Y:S05]  /*d990*/  LDSM.16.MT88.4 R76, [R197+0x3800] ;  /* 0x00380000c54c783b */ /* 0x000e6a0000004200 */
[----:B------:R-:W-:Y:S10]  /*d9a0*/  MUFU.EX2 R142, R239 ;  /* 0x000000ef008e7308 */ /* 0x000ff40000000800 */
[----:B------:R-:W-:Y:S10]  /*d9b0*/  MUFU.EX2 R141, R244 ;  /* 0x000000f4008d7308 */ /* 0x000ff40000000800 */
[----:B------:R-:W-:Y:S01]  /*d9c0*/  MUFU.EX2 R140, R245 ;  /* 0x000000f5008c7308 */ /* 0x000fe20000000800 */
        /* <DEDUP_REMOVED lines=9> */
[----:B------:R-:W-:Y:S02]  /*da60*/  F2FP.PACK_AB R74, R71, R80 ;  /* 0x00000050474a723e */ /* 0x000fe400000000ff */
[----:B------:R-:W2:Y:S01]  /*da70*/  LDSM.16.MT88.4 R80, [R197+0x800] ;  /* 0x00080000c550783b */ /* 0x000ea20000004200 */
[----:B------:R-:W-:Y:S02]  /*da80*/  MUFU.EX2 R71, R153 ;  /* 0x0000009900477308 */ /* 0x000fe40000000800 */
[----:B------:R-:W-:Y:S02]  /*da90*/  F2FP.PACK_AB R72, R2, R69 ;  /* 0x000000450248723e */ /* 0x000fe400000000ff */
[----:B---3--:R-:W-:Y:S02]  /*daa0*/  F2FP.PACK_AB R73, R106, R107 ;  /* 0x0000006b6a49723e */ /* 0x008fe400000000ff */
[----:B------:R-:W-:Y:S04]  /*dab0*/  F2FP.PACK_AB R75, R249, R250 ;  /* 0x000000faf94b723e */ /* 0x000fe800000000ff */
[----:B------:R-:W3:Y:S10]  /*dac0*/  MUFU.EX2 R69, R156 ;  /* 0x0000009c00457308 */ /* 0x000ef40000000800 */
[----:B------:R-:W4:Y:S10]  /*dad0*/  MUFU.EX2 R2, R155 ;  /* 0x0000009b00027308 */ /* 0x000f340000000800 */
[----:B------:R-:W5:Y:S01]  /*dae0*/  MUFU.EX2 R156, R152 ;  /* 0x00000098009c7308 */ /* 0x000f620000000800 */
[C---:B-1----:R-:W-:Y:S03]  /*daf0*/  HMMA.16816.F32 R4, R72.reuse, R76, R4 ;  /* 0x0000004c4804723c */ /* 0x042fe60000001804 */
[----:B---3--:R-:W-:Y:S05]  /*db00*/  FADD.FTZ R0, R69, R0 ;  /* 0x0000000045007221 */ /* 0x008fea0000010000 */
[C---:B------:R-:W-:Y:S01]  /*db10*/  HMMA.16816.F32 R8, R72.reuse, R78, R8 ;  /* 0x0000004e4808723c */ /* 0x040fe20000001808 */
[----:B------:R-:W1:Y:S01]  /*db20*/  LDSM.16.MT88.4 R76, [R196+0x800] ;  /* 0x00080000c44c783b */ /* 0x000e620000004200 */
[----:B------:R-:W-:Y:S02]  /*db30*/  MUFU.EX2 R155, R158 ;  /* 0x0000009e009b7308 */ /* 0x000fe40000000800 */
[----:B----4-:R-:W-:Y:S04]  /*db40*/  FADD.FTZ R0, R2, R0 ;  /* 0x0000000002007221 */ /* 0x010fe80000010000 */
[C---:B--2---:R-:W-:Y:S04]  /*db50*/  HMMA.16816.F32 R12, R72.reuse, R80, R12 ;  /* 0x00000050480c723c */ /* 0x044fe8000000180c */
[----:B------:R-:W-:Y:S01]  /*db60*/  FADD.FTZ R0, R84, R0 ;  /* 0x0000000054007221 */ /* 0x000fe20000010000 */
[----:B------:R-:W-:Y:S03]  /*db70*/  MUFU.EX2 R153, R159 ;  /* 0x0000009f00997308 */ /* 0x000fe60000000800 */
[C---:B------:R-:W-:Y:S01]  /*db80*/  HMMA.16816.F32 R16, R72.reuse, R82, R16 ;  /* 0x000000524810723c */ /* 0x040fe20000001810 */
[----:B------:R-:W2:Y:S03]  /*db90*/  LDSM.16.MT88.4 R80, [R198+0x800] ;  /* 0x00080000c650783b */ /* 0x000ea60000004200 */
[C---:B------:R-:W-:Y:S03]  /*dba0*/  FADD.FTZ R0, R71.reuse, R0 ;  /* 0x0000000047007221 */ /* 0x040fe60000010000 */
        /* <DEDUP_REMOVED lines=24> */
[----:B-----5:R-:W-:Y:S04]  /*dd30*/  F2FP.PACK_AB R75, R156, R246 ;  /* 0x000000f69c4b723e */ /* 0x020fe800000000ff */
        /* <DEDUP_REMOVED lines=102> */
[----:B-----5:R-:W-:Y:S04]  /*e3a0*/  FADD.FTZ R0, R71, R0 ;  /* 0x0000000047007221 */ /* 0x020fe80000010000 */
[C---:B------:R-:W-:Y:S01]  /*e3b0*/  HMMA.16816.F32 R48, R72.reuse, R86, R48 ;  /* 0x000000564830723c */ /* 0x040fe20000001830 */
[----:B------:R-:W3:Y:S03]  /*e3c0*/  LDSM.16.MT88.4 R84, [R197+0x2800] ;  /* 0x00280000c554783b */ /* 0x000ee60000004200 */
[----:B--2---:R-:W-:Y:S04]  /*e3d0*/  FADD.FTZ R0, R69, R0 ;  /* 0x0000000045007221 */ /* 0x004fe80000010000 */
        /* <DEDUP_REMOVED lines=27> */
[C---:B--2---:R-:W-:Y:S04]  /*e590*/  HMMA.16816.F32 R28, R76.reuse, R72, R28 ;  /* 0x000000484c1c723c */ /* 0x044fe8000000181c */
[----:B------:R-:W-:Y:S03]  /*e5a0*/  FADD.FTZ R0, R154, R0 ;  /* 0x000000009a007221 */ /* 0x000fe60000010000 */
[----:B------:R-:W-:Y:S01]  /*e5b0*/  F2FP.PACK_AB R72, R71, R104 ;  /* 0x000000684748723e */ /* 0x000fe200000000ff */
[C---:B------:R-:W-:Y:S04]  /*e5c0*/  HMMA.16816.F32 R32, R76.reuse, R74, R32 ;  /* 0x0000004a4c20723c */ /* 0x040fe80000001820 */
[----:B------:R-:W-:Y:S01]  /*e5d0*/  F2FP.PACK_AB R73, R142, R143 ;  /* 0x0000008f8e49723e */ /* 0x000fe200000000ff */
[----:B------:R-:W-:Y:S02]  /*e5e0*/  FADD.FTZ R0, R153, R0 ;  /* 0x0000000099007221 */ /* 0x000fe40000010000 */
[----:B------:R-:W-:Y:S01]  /*e5f0*/  F2FP.PACK_AB R74, R68, R69 ;  /* 0x00000045444a723e */ /* 0x000fe200000000ff */
[C---:B----4-:R-:W-:Y:S04]  /*e600*/  HMMA.16816.F32 R36, R76.reuse, R88, R36 ;  /* 0x000000584c24723c */ /* 0x050fe80000001824 */
[----:B------:R-:W-:Y:S01]  /*e610*/  F2FP.PACK_AB R75, R140, R141 ;  /* 0x0000008d8c4b723e */ /* 0x000fe200000000ff */
[----:B------:R-:W-:Y:S01]  /*e620*/  FADD.FTZ R0, R152, R0 ;  /* 0x0000000098007221 */ /* 0x000fe20000010000 */
[----:B------:R-:W-:Y:S02]  /*e630*/  MOV R69, R3 ;  /* 0x0000000300457202 */ /* 0x000fe40000000f00 */
[C---:B------:R-:W-:Y:S04]  /*e640*/  HMMA.16816.F32 R40, R76.reuse, R90, R40 ;  /* 0x0000005a4c28723c */ /* 0x040fe80000001828 */
[----:B------:R-:W-:Y:S04]  /*e650*/  FADD.FTZ R0, R151, R0 ;  /* 0x0000000097007221 */ /* 0x000fe80000010000 */
[C---:B------:R-:W-:Y:S04]  /*e660*/  HMMA.16816.F32 R44, R76.reuse, R96, R44 ;  /* 0x000000604c2c723c */ /* 0x040fe8000000182c */
[----:B------:R-:W-:Y:S04]  /*e670*/  FADD.FTZ R0, R150, R0 ;  /* 0x0000000096007221 */ /* 0x000fe80000010000 */
[C---:B------:R-:W-:Y:S04]  /*e680*/  HMMA.16816.F32 R48, R76.reuse, R98, R48 ;  /* 0x000000624c30723c */ /* 0x040fe80000001830 */
[----:B------:R-:W-:Y:S04]  /*e690*/  FADD.FTZ R0, R149, R0 ;  /* 0x0000000095007221 */ /* 0x000fe80000010000 */
[C---:B-----5:R-:W-:Y:S04]  /*e6a0*/  HMMA.16816.F32 R52, R76.reuse, R80, R52 ;  /* 0x000000504c34723c */ /* 0x060fe80000001834 */
[----:B------:R-:W-:Y:S04]  /*e6b0*/  FADD.FTZ R0, R148, R0 ;  /* 0x0000000094007221 */ /* 0x000fe80000010000 */
[C---:B------:R-:W-:Y:S04]  /*e6c0*/  HMMA.16816.F32 R56, R76.reuse, R82, R56 ;  /* 0x000000524c38723c */ /* 0x040fe80000001838 */
[----:B------:R-:W-:Y:S04]  /*e6d0*/  FADD.FTZ R0, R147, R0 ;  /* 0x0000000093007221 */ /* 0x000fe80000010000 */
[C---:B---3--:R-:W-:Y:S04]  /*e6e0*/  HMMA.16816.F32 R60, R76.reuse, R84, R60 ;  /* 0x000000544c3c723c */ /* 0x048fe8000000183c */
        /* <DEDUP_REMOVED lines=20> */
[C---:B------:R-:W-:Y:S08]  /*e830*/  HMMA.16816.F32 R100, R72.reuse, R102, R32 ;  /* 0x000000664864723c */ /* 0x040ff00000001820 */
[C---:B-1----:R-:W-:Y:S08]  /*e840*/  HMMA.16816.F32 R96, R72.reuse, R92, R36 ;  /* 0x0000005c4860723c */ /* 0x042ff00000001824 */
[C---:B------:R-:W-:Y:S08]  /*e850*/  HMMA.16816.F32 R92, R72.reuse, R94, R40 ;  /* 0x0000005e485c723c */ /* 0x040ff00000001828 */
[C---:B--2---:R-:W-:Y:S08]  /*e860*/  HMMA.16816.F32 R88, R72.reuse, R84, R44 ;  /* 0x000000544858723c */ /* 0x044ff0000000182c */
[C---:B------:R-:W-:Y:S08]  /*e870*/  HMMA.16816.F32 R84, R72.reuse, R86, R48 ;  /* 0x000000564854723c */ /* 0x040ff00000001830 */
[C---:B---3--:R-:W-:Y:S08]  /*e880*/  HMMA.16816.F32 R80, R72.reuse, R76, R52 ;  /* 0x0000004c4850723c */ /* 0x048ff00000001834 */
[C---:B------:R-:W-:Y:S08]  /*e890*/  HMMA.16816.F32 R76, R72.reuse, R78, R56 ;  /* 0x0000004e484c723c */ /* 0x040ff00000001838 */
[C---:B----4-:R-:W-:Y:S08]  /*e8a0*/  HMMA.16816.F32 R60, R72.reuse, R4, R60 ;  /* 0x00000004483c723c */ /* 0x050ff0000000183c */
[----:B------:R-:W-:Y:S01]  /*e8b0*/  HMMA.16816.F32 R64, R72, R6, R64 ;  /* 0x000000064840723c */ /* 0x000fe20000001840 */
[----:B------:R-:W-:Y:S07]  /*e8c0*/  @!UPT UIADD3 URZ, URZ, URZ, URZ ;  /* 0x0000003f3f3ff290 */ /* 0x000fee000fffe03f */
[----:B------:R-:W-:-:S11]  /*e8d0*/  @P0 BRA `(.L_x_3160) ;  /* 0xffffc85000000947 */ /* 0x000fd6000383ffff */
.L_x_3145:
[----:B------:R-:W-:Y:S05]  /*e8e0*/  BRA.DIV ~URZ, `(.L_x_3161) ;  /* 0x00006da27f007947 */ /* 0x000fea000b800000 */
[----:B------:R1:W2:Y:S02]  /*e8f0*/  SHFL.BFLY PT, R0, R238, 0x2, 0x1f ;  /* 0x0c401f00ee007f89 */ /* 0x0002a400000e0000 */
.L_x_3258:
[----:B--2---:R-:W-:Y:S01]  /*e900*/  FADD.FTZ R4, R0, R238 ;  /* 0x000000ee00047221 */ /* 0x004fe20000010000 */
[----:B------:R-:W-:Y:S05]  /*e910*/  BRA.DIV ~URZ, `(.L_x_3162) ;  /* 0x00006dc27f007947 */ /* 0x000fea000b800000 */
[----:B------:R-:W2:Y:S04]  /*e920*/  SHFL.BFLY PT, R0, R250, 0x2, 0x1f ;  /* 0x0c401f00fa007f89 */ /* 0x000ea800000e0000 */
[----:B------:R-:W3:Y:S01]  /*e930*/  SHFL.BFLY PT, R2, R4, 0x1, 0x1f ;  /* 0x0c201f0004027f89 */ /* 0x000ee200000e0000 */
[----:B--2---:R-:W-:-:S02]  /*e940*/  FADD.FTZ R5, R0, R250 ;  /* 0x000000fa00057221 */ /* 0x004fc40000010000 */
[----:B---3--:R-:W-:-:S03]  /*e950*/  FADD.FTZ R4, R4, R2 ;  /* 0x0000000204047221 */ /* 0x008fc60000010000 */
[----:B------:R2:W3:Y:S04]  /*e960*/  SHFL.BFLY PT, R3, R5, 0x1, 0x1f ;  /* 0x0c201f0005037f89 */ /* 0x0004e800000e0000 */
.L_x_3259:
[----:B------:R-:W-:Y:S01]  /*e970*/  FSETP.NE.FTZ.AND P1, PT, R4, RZ, PT ;  /* 0x000000ff0400720b */ /* 0x000fe20003f35000 */
[----:B---3--:R-:W-:Y:S01]  /*e980*/  FADD.FTZ R3, R3, R5 ;  /* 0x0000000503037221 */ /* 0x008fe20000010000 */
[----:B------:R-:W-:Y:S02]  /*e990*/  MOV R2, RZ ;  /* 0x000000ff00027202 */ /* 0x000fe40000000f00 */
[----:B------:R-:W-:Y:S02]  /*e9a0*/  MOV R23, 0xff800000 ;  /* 0xff80000000177802 */ /* 0x000fe40000000f00 */
[----:B------:R-:W-:Y:S02]  /*e9b0*/  FSETP.NE.FTZ.AND P0, PT, R3, RZ, PT ;  /* 0x000000ff0300720b */ /* 0x000fe40003f15000 */
[----:B------:R-:W-:Y:S02]  /*e9c0*/  MOV R0, RZ ;  /* 0x000000ff00007202 */ /* 0x000fe40000000f00 */
[----:B------:R-:W-:-:S03]  /*e9d0*/  MOV R22, 0xff800000 ;  /* 0xff80000000167802 */ /* 0x000fc60000000f00 */
[----:B------:R-:W3:Y:S08]  /*e9e0*/  @P1 MUFU.LG2 R6, R4 ;  /* 0x0000000400061308 */ /* 0x000ef00000000c00 */
[----:B------:R4:W5:Y:S01]  /*e9f0*/  @P1 MUFU.RCP R2, R4 ;  /* 0x0000000400021308 */ /* 0x0009620000001000 */
[----:B---3--:R-:W-:-:S07]  /*ea00*/  @P1 FMUL.FTZ R6, R6, 0.69314718246459960938 ;  /* 0x3f31721806061820 */ /* 0x008fce0000410000 */
[----:B------:R-:W3:Y:S01]  /*ea10*/  @P0 MUFU.RCP R0, R3 ;  /* 0x0000000300000308 */ /* 0x000ee20000001000 */
[----:B----4-:R-:W-:Y:S01]  /*ea20*/  @P1 MOV R4, 0x3f317218 ;  /* 0x3f31721800041802 */ /* 0x010fe20000000f00 */
[C---:B-----5:R-:W-:Y:S02]  /*ea30*/  FMUL.FTZ R46, R2.reuse, R88 ;  /* 0x00000058022e7220 */ /* 0x060fe40000410000 */
        /* <DEDUP_REMOVED lines=72> */
.L_x_3108:
        /* <DEDUP_REMOVED lines=19> */
.L_x_3164:
[----:B-1----:R-:W-:Y:S05]  /*eff0*/  BSYNC B0 ;  /* 0x0000000000007941 */ /* 0x002fea0003800000 */
.L_x_3163:
        /* <DEDUP_REMOVED lines=102> */
.L_x_3167:
        /* <DEDUP_REMOVED lines=115> */
.L_x_3260:
[----:B------:R-:W-:Y:S05]  /*fd90*/  BRA.DIV ~URZ, `(.L_x_3170) ;  /* 0x00005ab27f007947 */ /* 0x000fea000b800000 */
[----:B------:R3:W4:Y:S02]  /*fda0*/  SHFL.IDX PT, R0, R8, RZ, 0x181f ;  /* 0x00181fff08007589 */ /* 0x00072400000e0000 */
.L_x_3261:
        /* <DEDUP_REMOVED lines=19> */
.L_x_3172:
[----:B------:R-:W-:Y:S05]  /*fee0*/  BSYNC B0 ;  /* 0x0000000000007941 */ /* 0x000fea0003800000 */
.L_x_3171:
[----:B------:R-:W-:Y:S05]  /*fef0*/  BRA.DIV ~URZ, `(.L_x_3173) ;  /* 0x000059c27f007947 */ /* 0x000fea000b800000 */
[----:B--2---:R2:W1:Y:S04]  /*ff00*/  SHFL.IDX PT, R10, R7, 0x1, 0x181f ;  /* 0x00381f00070a7f89 */ /* 0x00446800000e0000 */
[----:B----4-:R2:W4:Y:S02]  /*ff10*/  SHFL.IDX PT, R0, R8, 0x1, 0x181f ;  /* 0x00381f0008007f89 */ /* 0x01052400000e0000 */
.L_x_3262:
        /* <DEDUP_REMOVED lines=14> */
.L_x_3175:
[----:B------:R-:W-:Y:S05]  /*10000*/  BSYNC B0 ;  /* 0x0000000000007941 */ /* 0x000fea0003800000 */
.L_x_3174:
[----:B------:R-:W-:Y:S05]  /*10010*/  BRA.DIV ~URZ, `(.L_x_3176) ;  /* 0x000059727f007947 */ /* 0x000fea000b800000 */
[----:B------:R1:W2:Y:S02]  /*10020*/  SHFL.IDX PT, R10, R7, 0x2, 0x181f ;  /* 0x00581f00070a7f89 */ /* 0x0002a400000e0000 */
.L_x_3263:
[----:B------:R-:W-:Y:S05]  /*10030*/  BRA.DIV ~URZ, `(.L_x_3177) ;  /* 0x000059c27f007947 */ /* 0x000fea000b800000 */
[----:B----4-:R4:W1:Y:S02]  /*10040*/  SHFL.IDX PT, R0, R8, 0x2, 0x181f ;  /* 0x00581f0008007f89 */ /* 0x01086400000e0000 */
.L_x_3264:
        /* <DEDUP_REMOVED lines=14> */
.L_x_3179:
[----:B------:R-:W-:Y:S05]  /*10130*/  BSYNC B0 ;  /* 0x0000000000007941 */ /* 0x000fea0003800000 */
.L_x_3178:
[----:B------:R-:W-:Y:S05]  /*10140*/  BRA.DIV ~URZ, `(.L_x_3180) ;  /* 0x000059227f007947 */ /* 0x000fea000b800000 */
[----:B--2---:R-:W2:Y:S04]  /*10150*/  SHFL.IDX PT, R7, R7, 0x3, 0x181f ;  /* 0x00781f0007077f89 */ /* 0x004ea800000e0000 */
[----:B------:R1:W3:Y:S02]  /*10160*/  SHFL.IDX PT, R0, R8, 0x3, 0x181f ;  /* 0x00781f0008007f89 */ /* 0x0002e400000e0000 */
.L_x_3265:
        /* <DEDUP_REMOVED lines=15> */
.L_x_3168:
        /* <DEDUP_REMOVED lines=33> */
.L_x_3266:
[----:B------:R-:W-:Y:S05]  /*10470*/  BRA.DIV ~URZ, `(.L_x_3183) ;  /* 0x000057327f007947 */ /* 0x000fea000b800000 */
[----:B------:R3:W4:Y:S02]  /*10480*/  SHFL.IDX PT, R0, R12, RZ, 0x1c1f ;  /* 0x001c1fff0c007589 */ /* 0x00072400000e0000 */
.L_x_3267:
        /* <DEDUP_REMOVED lines=98> */
.L_x_3185:
[----:B------:R-:W-:Y:S05]  /*10ab0*/  BSYNC B0 ;  /* 0x0000000000007941 */ /* 0x000fea0003800000 */
.L_x_3184:
[----:B------:R-:W-:Y:S05]  /*10ac0*/  BRA.DIV ~URZ, `(.L_x_3186) ;  /* 0x000051527f007947 */ /* 0x000fea000b800000 */
[----:B--2---:R2:W1:Y:S04]  /*10ad0*/  SHFL.IDX PT, R4, R5, 0x1, 0x1c1f ;  /* 0x003c1f0005047f89 */ /* 0x00446800000e0000 */
[----:B----4-:R2:W4:Y:S02]  /*10ae0*/  SHFL.IDX PT, R0, R12, 0x1, 0x1c1f ;  /* 0x003c1f000c007f89 */ /* 0x01052400000e0000 */
.L_x_3268:
        /* <DEDUP_REMOVED lines=99> */
.L_x_3166:
        /* <DEDUP_REMOVED lines=22> */
.L_x_3187:
        /* <DEDUP_REMOVED lines=60> */
.L_x_3189:
[----:B------:R-:W-:Y:S05]  /*11640*/  BSYNC B0 ;  /* 0x0000000000007941 */ /* 0x000fea0003800000 */
.L_x_3188:
        /* <DEDUP_REMOVED lines=36> */
.L_x_3269:
[----:B------:R-:W-:Y:S05]  /*11890*/  BRA.DIV ~URZ, `(.L_x_3191) ;  /* 0x000044c27f007947 */ /* 0x000fea000b800000 */
[----:B------:R3:W4:Y:S02]  /*118a0*/  SHFL.IDX PT, R0, R10, RZ, 0x181f ;  /* 0x00181fff0a007589 */ /* 0x00072400000e0000 */
.L_x_3270:
        /* <DEDUP_REMOVED lines=20> */
.L_x_3193:
[----:B------:R-:W-:Y:S05]  /*119f0*/  BSYNC B0 ;  /* 0x0000000000007941 */ /* 0x000fea0003800000 */
.L_x_3192:
[----:B------:R-:W-:Y:S05]  /*11a00*/  BRA.DIV ~URZ, `(.L_x_3194) ;  /* 0x000043c27f007947 */ /* 0x000fea000b800000 */
[----:B--2---:R2:W1:Y:S04]  /*11a10*/  SHFL.IDX PT, R9, R7, 0x1, 0x181f ;  /* 0x00381f0007097f89 */ /* 0x00446800000e0000 */
[----:B----4-:R2:W4:Y:S02]  /*11a20*/  SHFL.IDX PT, R0, R10, 0x1, 0x181f ;  /* 0x00381f000a007f89 */ /* 0x01052400000e0000 */
.L_x_3271:
        /* <DEDUP_REMOVED lines=14> */
.L_x_3196:
[----:B------:R-:W-:Y:S05]  /*11b10*/  BSYNC B0 ;  /* 0x0000000000007941 */ /* 0x000fea0003800000 */
.L_x_3195:
[----:B------:R-:W-:Y:S05]  /*11b20*/  BRA.DIV ~URZ, `(.L_x_3197) ;  /* 0x000043727f007947 */ /* 0x000fea000b800000 */
[----:B------:R1:W2:Y:S02]  /*11b30*/  SHFL.IDX PT, R9, R7, 0x2, 0x181f ;  /* 0x00581f0007097f89 */ /* 0x0002a400000e0000 */
.L_x_3272:
[----:B------:R-:W-:Y:S05]  /*11b40*/  BRA.DIV ~URZ, `(.L_x_3198) ;  /* 0x000043c27f007947 */ /* 0x000fea000b800000 */
[----:B----4-:R4:W1:Y:S02]  /*11b50*/  SHFL.IDX PT, R0, R10, 0x2, 0x181f ;  /* 0x00581f000a007f89 */ /* 0x01086400000e0000 */
.L_x_3273:
        /* <DEDUP_REMOVED lines=14> */
.L_x_3200:
[----:B------:R-:W-:Y:S05]  /*11c40*/  BSYNC B0 ;  /* 0x0000000000007941 */ /* 0x000fea0003800000 */
.L_x_3199:
[----:B------:R-:W-:Y:S05]  /*11c50*/  BRA.DIV ~URZ, `(.L_x_3201) ;  /* 0x000043227f007947 */ /* 0x000fea000b800000 */
[----:B--2---:R-:W2:Y:S04]  /*11c60*/  SHFL.IDX PT, R7, R7, 0x3, 0x181f ;  /* 0x00781f0007077f89 */ /* 0x004ea800000e0000 */
[----:B------:R1:W3:Y:S02]  /*11c70*/  SHFL.IDX PT, R0, R10, 0x3, 0x181f ;  /* 0x00781f000a007f89 */ /* 0x0002e400000e0000 */
.L_x_3274:
        /* <DEDUP_REMOVED lines=13> */
.L_x_3181:
[----:B------:R-:W-:Y:S05]  /*11d50*/  BSYNC B1 ;  /* 0x0000000000017941 */ /* 0x000fea0003800000 */
.L_x_3165:
        /* <DEDUP_REMOVED lines=15> */
.L_x_3275:
[----:B------:R-:W-:Y:S05]  /*11e50*/  BRA.DIV ~URZ, `(.L_x_3204) ;  /* 0x000042627f007947 */ /* 0x000fea000b800000 */
[----:B------:R3:W4:Y:S02]  /*11e60*/  SHFL.IDX PT, R8, R62, 0x1, 0x1f ;  /* 0x00201f003e087f89 */ /* 0x00072400000e0000 */
.L_x_3276:
        /* <DEDUP_REMOVED lines=19> */
.L_x_3277:
        /* <DEDUP_REMOVED lines=16> */
.L_x_3278:
[----:B---3--:R-:W-:Y:S01]  /*120a0*/  IMAD R0, R0, c[0x0][0x538], RZ ;  /* 0x00014e0000007a24 */ /* 0x008fe200078e02ff */
[----:B------:R-:W-:Y:S04]  /*120b0*/  BSSY B1, `(.L_x_3207) ;  /* 0x00000cf000017945 */ /* 0x000fe80003800000 */
[----:B----4-:R-:W-:-:S04]  /*120c0*/  IADD3 R8, R0, R8, RZ ;  /* 0x0000000800087210 */ /* 0x010fc80007ffe0ff */
[----:B--2---:R-:W-:-:S13]  /*120d0*/  ISETP.GT.AND P6, PT, R8, R9, PT ;  /* 0x000000090800720c */ /* 0x004fda0003fc4270 */
[----:B------:R-:W-:Y:S05]  /*120e0*/  @P6 BRA `(.L_x_3208) ;  /* 0x0000025000006947 */ /* 0x000fea0003800000 */
.L_x_3212:
        /* <DEDUP_REMOVED lines=17> */
.L_x_3279:
        /* <DEDUP_REMOVED lines=16> */
.L_x_3280:
[----:B--2---:R-:W-:-:S05]  /*12300*/  IMAD R0, R0, c[0x0][0x538], RZ ;  /* 0x00014e0000007a24 */ /* 0x004fca00078e02ff */
[----:B------:R-:W-:-:S04]  /*12310*/  IADD3 R8, R0, R8, RZ ;  /* 0x0000000800087210 */ /* 0x000fc80007ffe0ff */
[----:B------:R-:W-:-:S13]  /*12320*/  ISETP.GT.AND P6, PT, R8, R9, PT ;  /* 0x000000090800720c */ /* 0x000fda0003fc4270 */
[----:B-1----:R-:W-:Y:S05]  /*12330*/  @!P6 BRA `(.L_x_3212) ;  /* 0xfffffdb00000e947 */ /* 0x002fea000383ffff */
.L_x_3208:
[----:B------:R-:W-:-:S05]  /*12340*/  IADD3 R8, -R0, R8, RZ ;  /* 0x0000000800087210 */ /* 0x000fca0007ffe1ff */
[----:B------:R-:W-:-:S05]  /*12350*/  IMAD R0, R4, c[0x0][0x538], R8 ;  /* 0x00014e0004007a24 */ /* 0x000fca00078e0208 */
[----:B------:R-:W-:Y:S01]  /*12360*/  ISETP.GT.AND P0, PT, R0, R9, PT ;  /* 0x000000090000720c */ /* 0x000fe20003f04270 */
[----:B------:R-:W-:-:S12]  /*12370*/  BRA.DIV ~URZ, `(.L_x_3213) ;  /* 0x000041a27f007947 */ /* 0x000fd8000b800000 */
[----:B------:R-:W-:-:S03]  /*12380*/  VOTE.ANY R5, PT, !P0 ;  /* 0x0000000000057806 */ /* 0x000fc600040e0100 */
.L_x_3281:
[----:B------:R-:W2:Y:S01]  /*12390*/  LDL.LU R2, [R1+0x54] ;  /* 0x0000540001027983 */ /* 0x000ea20000300800 */
[----:B------:R-:W2:Y:S02]  /*123a0*/  POPC R0, R5 ;  /* 0x0000000500007309 */ /* 0x000ea40000000000 */
[----:B--2---:R-:W-:-:S05]  /*123b0*/  IADD3 R2, R0, R2, RZ ;  /* 0x0000000200027210 */ /* 0x004fca0007ffe0ff */
[----:B------:R2:W-:Y:S01]  /*123c0*/  STL [R1+0x54], R2 ;  /* 0x0000540201007387 */ /* 0x0005e20000100800 */
[----:B------:R-:W-:Y:S05]  /*123d0*/  BRA.DIV ~URZ, `(.L_x_3214) ;  /* 0x000041927f007947 */ /* 0x000fea000b800000 */
[----:B------:R3:W4:Y:S04]  /*123e0*/  SHFL.IDX PT, R10, R6, R0, 0x1f ;  /* 0x00001f00060a7589 */ /* 0x00072800000e0000 */
[----:B------:R3:W1:Y:S02]  /*123f0*/  SHFL.IDX PT, R7, R7, R0, 0x1f ;  /* 0x00001f0007077589 */ /* 0x00066400000e0000 */
.L_x_3282:
[----:B------:R-:W-:Y:S01]  /*12400*/  ISETP.NE.AND P0, PT, R5, RZ, PT ;  /* 0x000000ff0500720c */ /* 0x000fe20003f05270 */
[----:B------:R-:W-:-:S12]  /*12410*/  BSSY B0, `(.L_x_3215) ;  /* 0x0000005000007945 */ /* 0x000fd80003800000 */
[----:B------:R-:W-:Y:S05]  /*12420*/  @!P0 BRA `(.L_x_3216) ;  /* 0x0000003000008947 */ /* 0x000fea0003800000 */
[----:B---3--:R-:W-:Y:S01]  /*12430*/  IADD3 R0, R0, -0x1, RZ ;  /* 0xffffffff00007810 */ /* 0x008fe20007ffe0ff */
[----:B------:R-:W-:Y:S05]  /*12440*/  BRA.DIV ~URZ, `(.L_x_3217) ;  /* 0x000041f27f007947 */ /* 0x000fea000b800000 */
[----:B------:R3:W2:Y:S02]  /*12450*/  SHFL.IDX PT, R11, R4, R0, 0x1f ;  /* 0x00001f00040b7589 */ /* 0x0006a400000e0000 */
.L_x_3216:
[----:B------:R-:W-:Y:S05]  /*12460*/  BSYNC B0 ;  /* 0x0000000000007941 */ /* 0x000fea0003800000 */
.L_x_3215:
        /* <DEDUP_REMOVED lines=68> */
.L_x_3219:
        /* <DEDUP_REMOVED lines=69> */
.L_x_3220:
[----:B------:R-:W-:Y:S05]  /*12d00*/  BSYNC B0 ;  /* 0x0000000000007941 */ /* 0x000fea0003800000 */
.L_x_3218:
[----:B------:R-:W-:-:S04]  /*12d10*/  LOP3.LUT R2, RZ, R2, RZ, 0x33, !PT ;  /* 0x00000002ff027212 */ /* 0x000fc800078e33ff */
[----:B-1----:R-:W-:-:S05]  /*12d20*/  IADD3 R0, R2, R10, RZ ;  /* 0x0000000a02007210 */ /* 0x002fca0007ffe0ff */
[----:B------:R1:W-:Y:S01]  /*12d30*/  STL [R1+0x4c], R0 ;  /* 0x00004c0001007387 */ /* 0x0003e20000100800 */
[----:B------:R-:W-:Y:S05]  /*12d40*/  BRA `(.L_x_3221) ;  /* 0x0000005000007947 */ /* 0x000fea0003800000 */
.L_x_3209:
[----:B------:R-:W-:Y:S01]  /*12d50*/  MOV R0, c[0x0][0x53c] ;  /* 0x00014f0000007a02 */ /* 0x000fe20000000f00 */
[----:B------:R2:W-:Y:S04]  /*12d60*/  STL [R1+0x48], R9 ;  /* 0x0000480901007387 */ /* 0x0005e80000100800 */
[----:B------:R2:W-:Y:S04]  /*12d70*/  STL [R1+0x4c], RZ ;  /* 0x00004cff01007387 */ /* 0x0005e80000100800 */
[----:B------:R2:W-:Y:S04]  /*12d80*/  STL [R1+0x50], RZ ;  /* 0x000050ff01007387 */ /* 0x0005e80000100800 */
[----:B------:R2:W-:Y:S02]  /*12d90*/  STL [R1+0x54], R0 ;  /* 0x0000540001007387 */ /* 0x0005e40000100800 */
.L_x_3221:
[----:B------:R-:W-:Y:S05]  /*12da0*/  BSYNC B1 ;  /* 0x0000000000017941 */ /* 0x000fea0003800000 */
.L_x_3207:
        /* <DEDUP_REMOVED lines=9> */
.L_x_3202:
[----:B--2---:R-:W2:Y:S02]  /*12e40*/  LDL R0, [R1+0x54] ;  /* 0x0000540001007983 */ /* 0x004ea40000100800 */
[----:B--2---:R-:W-:-:S13]  /*12e50*/  ISETP.GE.AND P0, PT, R0, c[0x0][0x53c], PT ;  /* 0x00014f0000007a0c */ /* 0x004fda0003f06270 */
[----:B-1----:R-:W-:Y:S01]  /*12e60*/  @P0 CALL.REL.NOINC `(.L_x_3222) ;  /* 0x0000001000000944 */ /* 0x002fe20003c00000 */
[----:B------:R-:W-:Y:S05]  /*12e70*/  BRA `(.L_x_3223) ;  /* 0xfffeee1000007947 */ /* 0x000fea000383ffff */
.L_x_3222:
[----:B------:R-:W-:Y:S05]  /*12e80*/  EXIT ;  /* 0x000000000000794d */ /* 0x000fea0003800000 */
.L_x_3091:
[----:B------:R-:W-:Y:S01]  /*12e90*/  IMAD.MOV.U32 R0, RZ, RZ, R5 ;  /* 0x000000ffff007224 */ /* 0x000fe200078e0005 */
[----:B------:R-:W-:Y:S02]  /*12ea0*/  MOV R2, 0x1 ;  /* 0x0000000100027802 */ /* 0x000fe40000000f00 */
[----:B------:R-:W-:Y:S02]  /*12eb0*/  MOV R3, 0x12ed0 ;  /* 0x00012ed000037802 */ /* 0x000fe40000000f00 */
[----:B------:R-:W-:Y:S05]  /*12ec0*/  CALL.REL.NOINC `($__internal_50_$__cuda_sm70_shflsync_up_p) ;  /* 0x000038a000007944 */ /* 0x000fea0003c00000 */
[----:B------:R-:W-:Y:S01]  /*12ed0*/  MOV R0, R4 ;  /* 0x0000000400007202 */ /* 0x000fe20000000f00 */
[----:B------:R-:W-:Y:S05]  /*12ee0*/  BRA `(.L_x_3224) ;  /* 0xfffed57000007947 */ /* 0x000fea000383ffff */
.L_x_3092:
[----:B------:R-:W-:Y:S01]  /*12ef0*/  IMAD.MOV.U32 R0, RZ, RZ, R5 ;  /* 0x000000ffff007224 */ /* 0x000fe200078e0005 */
[----:B------:R-:W-:Y:S02]  /*12f00*/  MOV R2, 0x2 ;  /* 0x0000000200027802 */ /* 0x000fe40000000f00 */
[----:B------:R-:W-:Y:S02]  /*12f10*/  MOV R3, 0x12f30 ;  /* 0x00012f3000037802 */ /* 0x000fe40000000f00 */
[----:B------:R-:W-:Y:S05]  /*12f20*/  CALL.REL.NOINC `($__internal_50_$__cuda_sm70_shflsync_up_p) ;  /* 0x0000384000007944 */ /* 0x000fea0003c00000 */
[----:B------:R-:W-:Y:S01]  /*12f30*/  SEL R0, R4, RZ, P4 ;  /* 0x000000ff04007207 */ /* 0x000fe20002000000 */
[----:B------:R-:W-:Y:S01]  /*12f40*/  IMAD.MOV.U32 R2, RZ, RZ, 0x4 ;  /* 0x00000004ff027424 */ /* 0x000fe200078e00ff */
[----:B------:R-:W-:-:S03]  /*12f50*/  MOV R3, 0x12f80 ;  /* 0x00012f8000037802 */ /* 0x000fc60000000f00 */
[----:B------:R-:W-:Y:S02]  /*12f60*/  IMAD.IADD R0, R5, 0x1, R0 ;  /* 0x0000000105007824 */ /* 0x000fe400078e0200 */
        /* <DEDUP_REMOVED lines=13> */
[----:B------:R-:W-:Y:S02]  /*13040*/  MOV R226, 0x1f ;  /* 0x0000001f00e27802 */ /* 0x000fe40000000f00 */
[----:B------:R-:W-:Y:S01]  /*13050*/  MOV R3, 0x13090 ;  /* 0x0001309000037802 */ /* 0x000fe20000000f00 */
[----:B------:R-:W-:-:S04]  /*13060*/  IMAD.IADD R4, R0, 0x1, R4 ;  /* 0x0000000100047824 */ /* 0x000fc800078e0204 */
[----:B------:R-:W-:Y:S02]  /*13070*/  IMAD.MOV.U32 R225, RZ, RZ, R4 ;  /* 0x000000ffffe17224 */ /* 0x000fe400078e0004 */
[----:B------:R-:W-:Y:S05]  /*13080*/  CALL.REL.NOINC `($__internal_49_$__cuda_sm70_shflsync_idx_p) ;  /* 0x0000368000007944 */ /* 0x000fea0003c00000 */
[----:B------:R-:W-:Y:S01]  /*13090*/  MOV R0, R226 ;  /* 0x000000e200007202 */ /* 0x000fe20000000f00 */
[----:B------:R-:W-:Y:S05]  /*130a0*/  BRA `(.L_x_3225) ;  /* 0xfffed4b000007947 */ /* 0x000fea000383ffff */
.L_x_3094:
[----:B------:R-:W-:Y:S02]  /*130b0*/  SEL R0, RZ, 0x1, P0 ;  /* 0x00000001ff007807 */ /* 0x000fe40000000000 */
[----:B------:R-:W-:Y:S02]  /*130c0*/  MOV R2, 0x130e0 ;  /* 0x000130e000027802 */ /* 0x000fe40000000f00 */
[----:B------:R-:W-:Y:S05]  /*130d0*/  CALL.REL.NOINC `($__internal_51_$__cuda_sm70_votesync_ballot) ;  /* 0x0000370000007944 */ /* 0x000fea0003c00000 */
[----:B------:R-:W-:Y:S01]  /*130e0*/  MOV R6, R0 ;  /* 0x0000000000067202 */ /* 0x000fe20000000f00 */
[----:B------:R-:W-:Y:S05]  /*130f0*/  BRA `(.L_x_3226) ;  /* 0xfffed4f000007947 */ /* 0x000fea000383ffff */
.L_x_3095:
[----:B------:R-:W-:Y:S01]  /*13100*/  IMAD.MOV.U32 R225, RZ, RZ, R9 ;  /* 0x000000ffffe17224 */ /* 0x000fe200078e0009 */
[----:B-1----:R-:W-:Y:S01]  /*13110*/  MOV R2, R0 ;  /* 0x0000000000027202 */ /* 0x002fe20000000f00 */
[----:B------:R-:W-:Y:S01]  /*13120*/  IMAD.MOV.U32 R226, RZ, RZ, 0x1f ;  /* 0x0000001fffe27424 */ /* 0x000fe200078e00ff */
[----:B------:R-:W-:Y:S02]  /*13130*/  MOV R3, 0x13150 ;  /* 0x0001315000037802 */ /* 0x000fe40000000f00 */
[----:B------:R-:W-:Y:S05]  /*13140*/  CALL.REL.NOINC `($__internal_49_$__cuda_sm70_shflsync_idx_p) ;  /* 0x000035c000007944 */ /* 0x000fea0003c00000 */
[----:B------:R-:W-:Y:S01]  /*13150*/  IMAD.MOV.U32 R12, RZ, RZ, R226 ;  /* 0x000000ffff0c7224 */ /* 0x000fe200078e00e2 */
[----:B------:R-:W-:Y:S01]  /*13160*/  MOV R225, R8 ;  /* 0x0000000800e17202 */ /* 0x000fe20000000f00 */
[----:B------:R-:W-:Y:S01]  /*13170*/  IMAD.MOV.U32 R5, RZ, RZ, RZ ;  /* 0x000000ffff057224 */ /* 0x000fe200078e00ff */
[----:B------:R-:W-:Y:S01]  /*13180*/  MOV R2, R0 ;  /* 0x0000000000027202 */ /* 0x000fe20000000f00 */
[----:B------:R-:W-:Y:S01]  /*13190*/  IMAD.MOV.U32 R226, RZ, RZ, 0x1f ;  /* 0x0000001fffe27424 */ /* 0x000fe200078e00ff */
[----:B------:R-:W-:-:S02]  /*131a0*/  MOV R3, 0x131c0 ;  /* 0x000131c000037802 */ /* 0x000fc40000000f00 */
[----:B------:R-:W-:Y:S05]  /*131b0*/  CALL.REL.NOINC `($__internal_49_$__cuda_sm70_shflsync_idx_p) ;  /* 0x0000355000007944 */ /* 0x000fea0003c00000 */
[----:B------:R-:W-:Y:S01]  /*131c0*/  MOV R9, R226 ;  /* 0x000000e200097202 */ /* 0x000fe20000000f00 */
[----:B------:R-:W-:Y:S05]  /*131d0*/  BRA `(.L_x_3227) ;  /* 0xfffed48000007947 */ /* 0x000fea000383ffff */
.L_x_3098:
[----:B------:R-:W-:Y:S01]  /*131e0*/  IMAD.MOV.U32 R225, RZ, RZ, R4 ;  /* 0x000000ffffe17224 */ /* 0x000fe200078e0004 */
[----:B-1----:R-:W-:Y:S01]  /*131f0*/  MOV R2, R0 ;  /* 0x0000000000027202 */ /* 0x002fe20000000f00 */
[----:B------:R-:W-:Y:S01]  /*13200*/  IMAD.MOV.U32 R226, RZ, RZ, 0x1f ;  /* 0x0000001fffe27424 */ /* 0x000fe200078e00ff */
[----:B------:R-:W-:-:S02]  /*13210*/  MOV R3, 0x13230 ;  /* 0x0001323000037802 */ /* 0x000fc40000000f00 */
[----:B---34-:R-:W-:Y:S05]  /*13220*/  CALL.REL.NOINC `($__internal_49_$__cuda_sm70_shflsync_idx_p) ;  /* 0x000034e000007944 */ /* 0x018fea0003c00000 */
[----:B------:R-:W-:Y:S01]  /*13230*/  MOV R5, R226 ;  /* 0x000000e200057202 */ /* 0x000fe20000000f00 */
[----:B------:R-:W-:Y:S05]  /*13240*/  BRA `(.L_x_3097) ;  /* 0xfffed47000007947 */ /* 0x000fea000383ffff */
.L_x_3111:
[----:B------:R-:W-:Y:S01]  /*13250*/  IMAD.MOV.U32 R225, RZ, RZ, R10 ;  /* 0x000000ffffe17224 */ /* 0x000fe200078e000a */
[----:B------:R-:W-:Y:S01]  /*13260*/  MOV R2, 0x3 ;  /* 0x0000000300027802 */ /* 0x000fe20000000f00 */
[----:B------:R-:W-:Y:S01]  /*13270*/  IMAD.MOV.U32 R226, RZ, RZ, 0x181f ;  /* 0x0000181fffe27424 */ /* 0x000fe200078e00ff */
[----:B------:R-:W-:-:S02]  /*13280*/  MOV R3, 0x132a0 ;  /* 0x000132a000037802 */ /* 0x000fc40000000f00 */
[----:B------:R-:W-:Y:S05]  /*13290*/  CALL.REL.NOINC `($__internal_49_$__cuda_sm70_shflsync_idx_p) ;  /* 0x0000347000007944 */ /* 0x000fea0003c00000 */
[----:B------:R-:W-:Y:S01]  /*132a0*/  IMAD.MOV.U32 R6, RZ, RZ, R226 ;  /* 0x000000ffff067224 */ /* 0x000fe200078e00e2 */
[----:B------:R-:W-:Y:S01]  /*132b0*/  MOV R2, 0x3 ;  /* 0x0000000300027802 */ /* 0x000fe20000000f00 */
[----:B------:R-:W-:Y:S01]  /*132c0*/  IMAD.MOV.U32 R225, RZ, RZ, R12 ;  /* 0x000000ffffe17224 */ /* 0x000fe200078e000c */
[----:B------:R-:W-:-:S02]  /*132d0*/  MOV R226, 0x181f ;  /* 0x0000181f00e27802 */ /* 0x000fc40000000f00 */
[----:B------:R-:W-:Y:S02]  /*132e0*/  MOV R3, 0x13300 ;  /* 0x0001330000037802 */ /* 0x000fe40000000f00 */
[----:B------:R-:W-:Y:S05]  /*132f0*/  CALL.REL.NOINC `($__internal_49_$__cuda_sm70_shflsync_idx_p) ;  /* 0x0000341000007944 */ /* 0x000fea0003c00000 */
[----:B------:R-:W-:Y:S01]  /*13300*/  MOV R2, R226 ;  /* 0x000000e200027202 */ /* 0x000fe20000000f00 */
[----:B------:R-:W-:Y:S05]  /*13310*/  BRA `(.L_x_3228) ;  /* 0xffff05a000007947 */ /* 0x000fea000383ffff */
.L_x_3114:
[----:B------:R-:W-:Y:S01]  /*13320*/  IMAD.MOV.U32 R225, RZ, RZ, R0 ;  /* 0x000000ffffe17224 */ /* 0x000fe200078e0000 */
[----:B------:R-:W-:Y:S01]  /*13330*/  MOV R2, RZ ;  /* 0x000000ff00027202 */ /* 0x000fe20000000f00 */
[----:B------:R-:W-:Y:S01]  /*13340*/  IMAD.MOV.U32 R226, RZ, RZ, 0x181f ;  /* 0x0000181fffe27424 */ /* 0x000fe200078e00ff */
[----:B------:R-:W-:Y:S02]  /*13350*/  MOV R3, 0x13370 ;  /* 0x0001337000037802 */ /* 0x000fe40000000f00 */
[----:B------:R-:W-:Y:S05]  /*13360*/  CALL.REL.NOINC `($__internal_49_$__cuda_sm70_shflsync_idx_p) ;  /* 0x000033a000007944 */ /* 0x000fea0003c00000 */
[----:B------:R-:W-:Y:S01]  /*13370*/  MOV R5, R226 ;  /* 0x000000e200057202 */ /* 0x000fe20000000f00 */
[----:B------:R-:W-:Y:S05]  /*13380*/  BRA `(.L_x_3229) ;  /* 0xffff137000007947 */ /* 0x000fea000383ffff */
.L_x_3115:
[----:B------:R-:W-:Y:S01]  /*13390*/  IMAD.MOV.U32 R225, RZ, RZ, R4 ;  /* 0x000000ffffe17224 */ /* 0x000fe200078e0004 */
[----:B------:R-:W-:Y:S01]  /*133a0*/  MOV R2, RZ ;  /* 0x000000ff00027202 */ /* 0x000fe20000000f00 */
[----:B------:R-:W-:Y:S01]  /*133b0*/  IMAD.MOV.U32 R226, RZ, RZ, 0x181f ;  /* 0x0000181fffe27424 */ /* 0x000fe200078e00ff */
[----:B------:R-:W-:Y:S02]  /*133c0*/  MOV R3, 0x133e0 ;  /* 0x000133e000037802 */ /* 0x000fe40000000f00 */
[----:B-12---:R-:W-:Y:S05]  /*133d0*/  CALL.REL.NOINC `($__internal_49_$__cuda_sm70_shflsync_idx_p) ;  /* 0x0000333000007944 */ /* 0x006fea0003c00000 */
[----:B------:R-:W-:Y:S01]  /*133e0*/  MOV R2, R226 ;  /* 0x000000e200027202 */ /* 0x000fe20000000f00 */
[----:B------:R-:W-:Y:S05]  /*133f0*/  BRA `(.L_x_3230) ;  /* 0xffff132000007947 */ /* 0x000fea000383ffff */
.L_x_3118:
[----:B------:R-:W-:Y:S01]  /*13400*/  IMAD.MOV.U32 R225, RZ, RZ, R0 ;  /* 0x000000ffffe17224 */ /* 0x000fe200078e0000 */
[----:B--2-4-:R-:W-:Y:S01]  /*13410*/  MOV R2, 0x1 ;  /* 0x0000000100027802 */ /* 0x014fe20000000f00 */
[----:B------:R-:W-:Y:S01]  /*13420*/  IMAD.MOV.U32 R226, RZ, RZ, 0x181f ;  /* 0x0000181fffe27424 */ /* 0x000fe200078e00ff */
[----:B------:R-:W-:-:S02]  /*13430*/  MOV R3, 0x13450 ;  /* 0x0001345000037802 */ /* 0x000fc40000000f00 */
[----:B-1-3--:R-:W-:Y:S05]  /*13440*/  CALL.REL.NOINC `($__internal_49_$__cuda_sm70_shflsync_idx_p) ;  /* 0x000032c000007944 */ /* 0x00afea0003c00000 */
        /* <DEDUP_REMOVED lines=8> */
.L_x_3121:
[----:B------:R-:W-:Y:S01]  /*134d0*/  IMAD.MOV.U32 R225, RZ, RZ, R0 ;  /* 0x000000ffffe17224 */ /* 0x000fe200078e0000 */
[----:B-1--4-:R-:W-:Y:S01]  /*134e0*/  MOV R2, 0x2 ;  /* 0x0000000200027802 */ /* 0x012fe20000000f00 */
[----:B------:R-:W-:Y:S01]  /*134f0*/  IMAD.MOV.U32 R226, RZ, RZ, 0x181f ;  /* 0x0000181fffe27424 */ /* 0x000fe200078e00ff */
[----:B------:R-:W-:Y:S02]  /*13500*/  MOV R3, 0x13520 ;  /* 0x0001352000037802 */ /* 0x000fe40000000f00 */
[----:B--23--:R-:W-:Y:S05]  /*13510*/  CALL.REL.NOINC `($__internal_49_$__cuda_sm70_shflsync_idx_p) ;  /* 0x000031f000007944 */ /* 0x00cfea0003c00000 */
[----:B------:R-:W-:Y:S01]  /*13520*/  MOV R5, R226 ;  /* 0x000000e200057202 */ /* 0x000fe20000000f00 */
[----:B------:R-:W-:Y:S05]  /*13530*/  BRA `(.L_x_3232) ;  /* 0xffff145000007947 */ /* 0x000fea000383ffff */
.L_x_3122:
[----:B------:R-:W-:Y:S01]  /*13540*/  IMAD.MOV.U32 R225, RZ, RZ, R4 ;  /* 0x000000ffffe17224 */ /* 0x000fe200078e0004 */
[----:B----4-:R-:W-:Y:S01]  /*13550*/  MOV R2, 0x2 ;  /* 0x0000000200027802 */ /* 0x010fe20000000f00 */
[----:B------:R-:W-:Y:S01]  /*13560*/  IMAD.MOV.U32 R226, RZ, RZ, 0x181f ;  /* 0x0000181fffe27424 */ /* 0x000fe200078e00ff */
[----:B------:R-:W-:Y:S02]  /*13570*/  MOV R3, 0x13590 ;  /* 0x0001359000037802 */ /* 0x000fe40000000f00 */
[----:B-123--:R-:W-:Y:S05]  /*13580*/  CALL.REL.NOINC `($__internal_49_$__cuda_sm70_shflsync_idx_p) ;  /* 0x0000318000007944 */ /* 0x00efea0003c00000 */
[----:B------:R-:W-:Y:S01]  /*13590*/  MOV R2, R226 ;  /* 0x000000e200027202 */ /* 0x000fe20000000f00 */
[----:B------:R-:W-:Y:S05]  /*135a0*/  BRA `(.L_x_3233) ;  /* 0xffff140000007947 */ /* 0x000fea000383ffff */
.L_x_3125:
[----:B------:R-:W-:Y:S01]  /*135b0*/  IMAD.MOV.U32 R225, RZ, RZ, R0 ;  /* 0x000000ffffe17224 */ /* 0x000fe200078e0000 */
[----:B-1----:R-:W-:Y:S01]  /*135c0*/  MOV R2, 0x3 ;  /* 0x0000000300027802 */ /* 0x002fe20000000f00 */
[----:B------:R-:W-:Y:S01]  /*135d0*/  IMAD.MOV.U32 R226, RZ, RZ, 0x181f ;  /* 0x0000181fffe27424 */ /* 0x000fe200078e00ff */
[----:B------:R-:W-:-:S02]  /*135e0*/  MOV R3, 0x13600 ;  /* 0x0001360000037802 */ /* 0x000fc40000000f00 */
[----:B--234-:R-:W-:Y:S05]  /*135f0*/  CALL.REL.NOINC `($__internal_49_$__cuda_sm70_shflsync_idx_p) ;  /* 0x0000311000007944 */ /* 0x01cfea0003c00000 */
        /* <DEDUP_REMOVED lines=8> */
.L_x_3126:
[----:B------:R-:W-:Y:S01]  /*13680*/  IMAD.MOV.U32 R225, RZ, RZ, R4 ;  /* 0x000000ffffe17224 */ /* 0x000fe200078e0004 */
[----:B------:R-:W-:Y:S01]  /*13690*/  MOV R2, RZ ;  /* 0x000000ff00027202 */ /* 0x000fe20000000f00 */
[----:B------:R-:W-:Y:S01]  /*136a0*/  IMAD.MOV.U32 R226, RZ, RZ, 0x1c1f ;  /* 0x00001c1fffe27424 */ /* 0x000fe200078e00ff */
[----:B------:R-:W-:Y:S02]  /*136b0*/  MOV R3, 0x136d0 ;  /* 0x000136d000037802 */ /* 0x000fe40000000f00 */
[----:B------:R-:W-:Y:S05]  /*136c0*/  CALL.REL.NOINC `($__internal_49_$__cuda_sm70_shflsync_idx_p) ;  /* 0x0000304000007944 */ /* 0x000fea0003c00000 */
[----:B------:R-:W-:Y:S01]  /*136d0*/  MOV R0, R226 ;  /* 0x000000e200007202 */ /* 0x000fe20000000f00 */
[----:B------:R-:W-:Y:S05]  /*136e0*/  BRA `(.L_x_3235) ;  /* 0xffff15e000007947 */ /* 0x000fea000383ffff */
.L_x_3127:
[----:B------:R-:W-:Y:S01]  /*136f0*/  IMAD.MOV.U32 R225, RZ, RZ, R4 ;  /* 0x000000ffffe17224 */ /* 0x000fe200078e0004 */
[----:B------:R-:W-:Y:S01]  /*13700*/  MOV R2, 0x1 ;  /* 0x0000000100027802 */ /* 0x000fe20000000f00 */
[----:B------:R-:W-:Y:S01]  /*13710*/  IMAD.MOV.U32 R226, RZ, RZ, 0x1c1f ;  /* 0x00001c1fffe27424 */ /* 0x000fe200078e00ff */
[----:B------:R-:W-:Y:S02]  /*13720*/  MOV R3, 0x13740 ;  /* 0x0001374000037802 */ /* 0x000fe40000000f00 */
[----:B-1----:R-:W-:Y:S05]  /*13730*/  CALL.REL.NOINC `($__internal_49_$__cuda_sm70_shflsync_idx_p) ;  /* 0x00002fd000007944 */ /* 0x002fea0003c00000 */
        /* <DEDUP_REMOVED lines=115> */
[----:B------:R-:W-:Y:S05]  /*13e70*/  CALL.REL.NOINC `($__internal_48_$__cuda_sm70_shflsync_bfly_p) ;  /* 0x0000283000007944 */ /* 0x000fea0003c00000 */
[----:B------:R-:W-:Y:S01]  /*13e80*/  FMNMX.FTZ R70, R70, R0, !PT ;  /* 0x0000000046467209 */ /* 0x000fe20007810000 */
[----:B------:R-:W-:Y:S01]  /*13e90*/  IMAD.MOV.U32 R0, RZ, RZ, 0x1 ;  /* 0x00000001ff007424 */ /* 0x000fe200078e00ff */
[----:B------:R-:W-:-:S03]  /*13ea0*/  MOV R2, 0x13ed0 ;  /* 0x00013ed000027802 */ /* 0x000fc60000000f00 */
[----:B------:R-:W-:Y:S02]  /*13eb0*/  IMAD.MOV.U32 R68, RZ, RZ, R70 ;  /* 0x000000ffff447224 */ /* 0x000fe400078e0046 */
[----:B------:R-:W-:Y:S05]  /*13ec0*/  CALL.REL.NOINC `($__internal_48_$__cuda_sm70_shflsync_bfly_p) ;  /* 0x000027e000007944 */ /* 0x000fea0003c00000 */
[----:B------:R-:W-:Y:S01]  /*13ed0*/  FMNMX.FTZ R70, R70, R0, !PT ;  /* 0x0000000046467209 */ /* 0x000fe20007810000 */
[----:B------:R-:W-:Y:S01]  /*13ee0*/  IMAD.MOV.U32 R68, RZ, RZ, R4 ;  /* 0x000000ffff447224 */ /* 0x000fe200078e0004 */
[----:B------:R-:W-:Y:S01]  /*13ef0*/  MOV R2, 0x13f20 ;  /* 0x00013f2000027802 */ /* 0x000fe20000000f00 */
[----:B------:R-:W-:Y:S02]  /*13f00*/  IMAD.MOV.U32 R0, RZ, RZ, 0x2 ;  /* 0x00000002ff007424 */ /* 0x000fe400078e00ff */
[----:B------:R-:W-:Y:S05]  /*13f10*/  CALL.REL.NOINC `($__internal_48_$__cuda_sm70_shflsync_bfly_p) ;  /* 0x0000279000007944 */ /* 0x000fea0003c00000 */
[----:B------:R-:W-:Y:S01]  /*13f20*/  FMNMX.FTZ R4, R4, R0, !PT ;  /* 0x0000000004047209 */ /* 0x000fe20007810000 */
[----:B------:R-:W-:Y:S01]  /*13f30*/  IMAD.MOV.U32 R0, RZ, RZ, 0x1 ;  /* 0x00000001ff007424 */ /* 0x000fe200078e00ff */
[----:B------:R-:W-:-:S03]  /*13f40*/  MOV R2, 0x13f70 ;  /* 0x00013f7000027802 */ /* 0x000fc60000000f00 */
[----:B------:R-:W-:Y:S02]  /*13f50*/  IMAD.MOV.U32 R68, RZ, RZ, R4 ;  /* 0x000000ffff447224 */ /* 0x000fe400078e0004 */
[----:B------:R-:W-:Y:S05]  /*13f60*/  CALL.REL.NOINC `($__internal_48_$__cuda_sm70_shflsync_bfly_p) ;  /* 0x0000274000007944 */ /* 0x000fea0003c00000 */
[----:B------:R-:W-:Y:S01]  /*13f70*/  MOV R5, R0 ;  /* 0x0000000000057202 */ /* 0x000fe20000000f00 */
[----:B------:R-:W-:Y:S05]  /*13f80*/  BRA `(.L_x_3236) ;  /* 0xffff187000007947 */ /* 0x000fea000383ffff */
.L_x_3131:
[----:B------:R-:W-:Y:S01]  /*13f90*/  MOV R2, RZ ;  /* 0x000000ff00027202 */ /* 0x000fe20000000f00 */
[----:B------:R-:W-:Y:S01]  /*13fa0*/  IMAD.MOV.U32 R225, RZ, RZ, R5 ;  /* 0x000000ffffe17224 */ /* 0x000fe200078e0005 */
[----:B------:R-:W-:Y:S01]  /*13fb0*/  MOV R3, 0x13fe0 ;  /* 0x00013fe000037802 */ /* 0x000fe20000000f00 */
[----:B------:R-:W-:Y:S02]  /*13fc0*/  IMAD.MOV.U32 R226, RZ, RZ, 0x181f ;  /* 0x0000181fffe27424 */ /* 0x000fe400078e00ff */
[----:B------:R-:W-:Y:S05]  /*13fd0*/  CALL.REL.NOINC `($__internal_49_$__cuda_sm70_shflsync_idx_p) ;  /* 0x0000273000007944 */ /* 0x000fea0003c00000 */
[----:B------:R-:W-:Y:S01]  /*13fe0*/  MOV R0, R226 ;  /* 0x000000e200007202 */ /* 0x000fe20000000f00 */
[----:B------:R-:W-:-:S05]  /*13ff0*/  BRA `(.L_x_3237) ;  /* 0xffff33e000007947 */ /* 0x000fca000383ffff */
.L_x_3132:
[----:B------:R-:W-:Y:S01]  /*14000*/  MOV R2, RZ ;  /* 0x000000ff00027202 */ /* 0x000fe20000000f00 */
[----:B------:R-:W-:Y:S01]  /*14010*/  IMAD.MOV.U32 R225, RZ, RZ, R6 ;  /* 0x000000ffffe17224 */ /* 0x000fe200078e0006 */
[----:B------:R-:W-:Y:S01]  /*14020*/  MOV R3, 0x14050 ;  /* 0x0001405000037802 */ /* 0x000fe20000000f00 */
[----:B------:R-:W-:Y:S02]  /*14030*/  IMAD.MOV.U32 R226, RZ, RZ, 0x181f ;  /* 0x0000181fffe27424 */ /* 0x000fe400078e00ff */
[----:B-12---:R-:W-:Y:S05]  /*14040*/  CALL.REL.NOINC `($__internal_49_$__cuda_sm70_shflsync_idx_p) ;  /* 0x000026c000007944 */ /* 0x006fea0003c00000 */
        /* <DEDUP_REMOVED lines=19> */
[----:B-1----:R-:W-:Y:S05]  /*14180*/  CALL.REL.NOINC `($__internal_49_$__cuda_sm70_shflsync_idx_p) ;  /* 0x0000258000007944 */ /* 0x002fea0003c00000 */
[----:B------:R-:W-:Y:S01]  /*14190*/  MOV R2, 0x1 ;  /* 0x0000000100027802 */ /* 0x000fe20000000f00 */
[----:B------:R-:W-:Y:S01]  /*141a0*/  IMAD.MOV.U32 R7, RZ, RZ, R226 ;  /* 0x000000ffff077224 */ /* 0x000fe200078e00e2 */
[----:B------:R-:W-:Y:S01]  /*141b0*/  MOV R226, 0x181f ;  /* 0x0000181f00e27802 */ /* 0x000fe20000000f00 */
[----:B------:R-:W-:Y:S01]  /*141c0*/  IMAD.MOV.U32 R225, RZ, RZ, R6 ;  /* 0x000000ffffe17224 */ /* 0x000fe200078e0006 */
[----:B------:R-:W-:Y:S02]  /*141d0*/  MOV R3, 0x141f0 ;  /* 0x000141f000037802 */ /* 0x000fe40000000f00 */
[----:B------:R-:W-:Y:S05]  /*141e0*/  CALL.REL.NOINC `($__internal_49_$__cuda_sm70_shflsync_idx_p) ;  /* 0x0000252000007944 */ /* 0x000fea0003c00000 */
[C---:B------:R-:W-:Y:S01]  /*141f0*/  IADD3 R2, -R4.reuse, 0x10, RZ ;  /* 0x0000001004027810 */ /* 0x040fe20007ffe1ff */
        /* <DEDUP_REMOVED lines=20> */
[----:B------:R-:W-:Y:S05]  /*14340*/  CALL.REL.NOINC `($__internal_49_$__cuda_sm70_shflsync_idx_p) ;  /* 0x000023c000007944 */ /* 0x000fea0003c00000 */
[----:B------:R-:W-:Y:S01]  /*14350*/  MOV R2, 0x2 ;  /* 0x0000000200027802 */ /* 0x000fe20000000f00 */
[----:B------:R-:W-:Y:S01]  /*14360*/  IMAD.MOV.U32 R12, RZ, RZ, R226 ;  /* 0x000000ffff0c7224 */ /* 0x000fe200078e00e2 */
[----:B------:R-:W-:Y:S01]  /*14370*/  MOV R226, 0x181f ;  /* 0x0000181f00e27802 */ /* 0x000fe20000000f00 */
[----:B------:R-:W-:Y:S01]  /*14380*/  IMAD.MOV.U32 R225, RZ, RZ, R6 ;  /* 0x000000ffffe17224 */ /* 0x000fe200078e0006 */
[----:B------:R-:W-:Y:S02]  /*14390*/  MOV R3, 0x143b0 ;  /* 0x000143b000037802 */ /* 0x000fe40000000f00 */
[----:B------:R-:W-:Y:S05]  /*143a0*/  CALL.REL.NOINC `($__internal_49_$__cuda_sm70_shflsync_idx_p) ;  /* 0x0000236000007944 */ /* 0x000fea0003c00000 */
[----:B------:R-:W-:Y:S01]  /*143b0*/  MOV R7, R226 ;  /* 0x000000e200077202 */ /* 0x000fe20000000f00 */
[----:B------:R-:W-:-:S05]  /*143c0*/  BRA `(.L_x_3238) ;  /* 0xffff31a000007947 */ /* 0x000fca000383ffff */
.L_x_3133:
[----:B--2---:R-:W-:Y:S01]  /*143d0*/  MOV R2, 0x3 ;  /* 0x0000000300027802 */ /* 0x004fe20000000f00 */
[----:B------:R-:W-:Y:S01]  /*143e0*/  IMAD.MOV.U32 R225, RZ, RZ, R5 ;  /* 0x000000ffffe17224 */ /* 0x000fe200078e0005 */
[----:B------:R-:W-:Y:S01]  /*143f0*/  MOV R3, 0x14420 ;  /* 0x0001442000037802 */ /* 0x000fe20000000f00 */
[----:B------:R-:W-:Y:S02]  /*14400*/  IMAD.MOV.U32 R226, RZ, RZ, 0x181f ;  /* 0x0000181fffe27424 */ /* 0x000fe400078e00ff */
[----:B-1----:R-:W-:Y:S05]  /*14410*/  CALL.REL.NOINC `($__internal_49_$__cuda_sm70_shflsync_idx_p) ;  /* 0x000022f000007944 */ /* 0x002fea0003c00000 */
        /* <DEDUP_REMOVED lines=8> */
.L_x_3136:
[----:B------:R-:W-:Y:S01]  /*144a0*/  MOV R2, RZ ;  /* 0x000000ff00027202 */ /* 0x000fe20000000f00 */
[----:B------:R-:W-:Y:S01]  /*144b0*/  IMAD.MOV.U32 R225, RZ, RZ, R0 ;  /* 0x000000ffffe17224 */ /* 0x000fe200078e0000 */
[----:B------:R-:W-:Y:S01]  /*144c0*/  MOV R3, 0x144f0 ;  /* 0x000144f000037802 */ /* 0x000fe20000000f00 */
[----:B------:R-:W-:Y:S02]  /*144d0*/  IMAD.MOV.U32 R226, RZ, RZ, 0x181f ;  /* 0x0000181fffe27424 */ /* 0x000fe400078e00ff */
[----:B------:R-:W-:Y:S05]  /*144e0*/  CALL.REL.NOINC `($__internal_49_$__cuda_sm70_shflsync_idx_p) ;  /* 0x0000222000007944 */ /* 0x000fea0003c00000 */
[----:B------:R-:W-:Y:S01]  /*144f0*/  MOV R69, R226 ;  /* 0x000000e200457202 */ /* 0x000fe20000000f00 */
[----:B------:R-:W-:-:S05]  /*14500*/  BRA `(.L_x_3240) ;  /* 0xffff3f4000007947 */ /* 0x000fca000383ffff */
.L_x_3137:
[----:B------:R-:W-:Y:S01]  /*14510*/  MOV R2, RZ ;  /* 0x000000ff00027202 */ /* 0x000fe20000000f00 */
[----:B------:R-:W-:Y:S01]  /*14520*/  IMAD.MOV.U32 R225, RZ, RZ, R68 ;  /* 0x000000ffffe17224 */ /* 0x000fe200078e0044 */
[----:B------:R-:W-:Y:S01]  /*14530*/  MOV R3, 0x14560 ;  /* 0x0001456000037802 */ /* 0x000fe20000000f00 */
[----:B------:R-:W-:Y:S02]  /*14540*/  IMAD.MOV.U32 R226, RZ, RZ, 0x181f ;  /* 0x0000181fffe27424 */ /* 0x000fe400078e00ff */
[----:B-12---:R-:W-:Y:S05]  /*14550*/  CALL.REL.NOINC `($__internal_49_$__cuda_sm70_shflsync_idx_p) ;  /* 0x000021b000007944 */ /* 0x006fea0003c00000 */
[----:B------:R-:W-:Y:S01]  /*14560*/  MOV R2, R226 ;  /* 0x000000e200027202 */ /* 0x000fe20000000f00 */
[----:B------:R-:W-:-:S05]  /*14570*/  BRA `(.L_x_3241) ;  /* 0xffff3ef000007947 */ /* 0x000fca000383ffff */
.L_x_3138:
[----:B--2---:R-:W-:Y:S01]  /*14580*/  MOV R2, 0x1 ;  /* 0x0000000100027802 */ /* 0x004fe20000000f00 */
[----:B------:R-:W-:Y:S01]  /*14590*/  IMAD.MOV.U32 R225, RZ, RZ, R0 ;  /* 0x000000ffffe17224 */ /* 0x000fe200078e0000 */
[----:B------:R-:W-:Y:S01]  /*145a0*/  MOV R3, 0x145d0 ;  /* 0x000145d000037802 */ /* 0x000fe20000000f00 */
[----:B------:R-:W-:Y:S02]  /*145b0*/  IMAD.MOV.U32 R226, RZ, RZ, 0x181f ;  /* 0x0000181fffe27424 */ /* 0x000fe400078e00ff */
[----:B-1-3--:R-:W-:Y:S05]  /*145c0*/  CALL.REL.NOINC `($__internal_49_$__cuda_sm70_shflsync_idx_p) ;  /* 0x0000214000007944 */ /* 0x00afea0003c00000 */
        /* <DEDUP_REMOVED lines=8> */
.L_x_3139:
[----:B-1----:R-:W-:Y:S01]  /*14650*/  MOV R2, 0x2 ;  /* 0x0000000200027802 */ /* 0x002fe20000000f00 */
[----:B------:R-:W-:Y:S01]  /*14660*/  IMAD.MOV.U32 R225, RZ, RZ, R0 ;  /* 0x000000ffffe17224 */ /* 0x000fe200078e0000 */
[----:B------:R-:W-:Y:S01]  /*14670*/  MOV R3, 0x146a0 ;  /* 0x000146a000037802 */ /* 0x000fe20000000f00 */
[----:B------:R-:W-:Y:S02]  /*14680*/  IMAD.MOV.U32 R226, RZ, RZ, 0x181f ;  /* 0x0000181fffe27424 */ /* 0x000fe400078e00ff */
[----:B---34-:R-:W-:Y:S05]  /*14690*/  CALL.REL.NOINC `($__internal_49_$__cuda_sm70_shflsync_idx_p) ;  /* 0x0000207000007944 */ /* 0x018fea0003c00000 */
[----:B------:R-:W-:Y:S01]  /*146a0*/  MOV R69, R226 ;  /* 0x000000e200457202 */ /* 0x000fe20000000f00 */
[----:B------:R-:W-:-:S05]  /*146b0*/  BRA `(.L_x_3243) ;  /* 0xffff3fc000007947 */ /* 0x000fca000383ffff */
.L_x_3140:
[----:B-1----:R-:W-:Y:S01]  /*146c0*/  MOV R2, 0x2 ;  /* 0x0000000200027802 */ /* 0x002fe20000000f00 */
[----:B------:R-:W-:Y:S01]  /*146d0*/  IMAD.MOV.U32 R225, RZ, RZ, R68 ;  /* 0x000000ffffe17224 */ /* 0x000fe200078e0044 */
[----:B------:R-:W-:Y:S01]  /*146e0*/  MOV R3, 0x14710 ;  /* 0x0001471000037802 */ /* 0x000fe20000000f00 */
[----:B------:R-:W-:Y:S02]  /*146f0*/  IMAD.MOV.U32 R226, RZ, RZ, 0x181f ;  /* 0x0000181fffe27424 */ /* 0x000fe400078e00ff */
[----:B--234-:R-:W-:Y:S05]  /*14700*/  CALL.REL.NOINC `($__internal_49_$__cuda_sm70_shflsync_idx_p) ;  /* 0x0000200000007944 */ /* 0x01cfea0003c00000 */
[----:B------:R-:W-:Y:S01]  /*14710*/  MOV R2, R226 ;  /* 0x000000e200027202 */ /* 0x000fe20000000f00 */
[----:B------:R-:W-:-:S05]  /*14720*/  BRA `(.L_x_3244) ;  /* 0xffff3f7000007947 */ /* 0x000fca000383ffff */
.L_x_3141:
[----:B--2---:R-:W-:Y:S01]  /*14730*/  MOV R2, 0x3 ;  /* 0x0000000300027802 */ /* 0x004fe20000000f00 */
[----:B------:R-:W-:Y:S01]  /*14740*/  IMAD.MOV.U32 R225, RZ, RZ, R0 ;  /* 0x000000ffffe17224 */ /* 0x000fe200078e0000 */
[----:B------:R-:W-:Y:S01]  /*14750*/  MOV R3, 0x14780 ;  /* 0x0001478000037802 */ /* 0x000fe20000000f00 */
[----:B------:R-:W-:Y:S02]  /*14760*/  IMAD.MOV.U32 R226, RZ, RZ, 0x181f ;  /* 0x0000181fffe27424 */ /* 0x000fe400078e00ff */
[----:B-1-34-:R-:W-:Y:S05]  /*14770*/  CALL.REL.NOINC `($__internal_49_$__cuda_sm70_shflsync_idx_p) ;  /* 0x00001f9000007944 */ /* 0x01afea0003c00000 */
        /* <DEDUP_REMOVED lines=8> */
.L_x_3142:
[----:B------:R-:W-:Y:S01]  /*14800*/  MOV R2, RZ ;  /* 0x000000ff00027202 */ /* 0x000fe20000000f00 */
[----:B------:R-:W-:Y:S01]  /*14810*/  IMAD.MOV.U32 R225, RZ, RZ, R68 ;  /* 0x000000ffffe17224 */ /* 0x000fe200078e0044 */
[----:B------:R-:W-:Y:S01]  /*14820*/  MOV R3, 0x14850 ;  /* 0x0001485000037802 */ /* 0x000fe20000000f00 */
[----:B------:R-:W-:Y:S02]  /*14830*/  IMAD.MOV.U32 R226, RZ, RZ, 0x1c1f ;  /* 0x00001c1fffe27424 */ /* 0x000fe400078e00ff */
[----:B------:R-:W-:Y:S05]  /*14840*/  CALL.REL.NOINC `($__internal_49_$__cuda_sm70_shflsync_idx_p) ;  /* 0x00001ec000007944 */ /* 0x000fea0003c00000 */
[----:B------:R-:W-:Y:S01]  /*14850*/  MOV R0, R226 ;  /* 0x000000e200007202 */ /* 0x000fe20000000f00 */
[----:B------:R-:W-:-:S05]  /*14860*/  BRA `(.L_x_3246) ;  /* 0xffff411000007947 */ /* 0x000fca000383ffff */
.L_x_3143:
[----:B------:R-:W-:Y:S01]  /*14870*/  MOV R2, 0x1 ;  /* 0x0000000100027802 */ /* 0x000fe20000000f00 */
[----:B------:R-:W-:Y:S01]  /*14880*/  IMAD.MOV.U32 R225, RZ, RZ, R68 ;  /* 0x000000ffffe17224 */ /* 0x000fe200078e0044 */
[----:B------:R-:W-:Y:S01]  /*14890*/  MOV R3, 0x148c0 ;  /* 0x000148c000037802 */ /* 0x000fe20000000f00 */
[----:B------:R-:W-:Y:S02]  /*148a0*/  IMAD.MOV.U32 R226, RZ, RZ, 0x1c1f ;  /* 0x00001c1fffe27424 */ /* 0x000fe400078e00ff */
[----:B-1----:R-:W-:Y:S05]  /*148b0*/  CALL.REL.NOINC `($__internal_49_$__cuda_sm70_shflsync_idx_p) ;  /* 0x00001e5000007944 */ /* 0x002fea0003c00000 */
        /* <DEDUP_REMOVED lines=115> */
[----:B------:R-:W-:Y:S05]  /*14ff0*/  CALL.REL.NOINC `($__internal_48_$__cuda_sm70_shflsync_bfly_p) ;  /* 0x000016b000007944 */ /* 0x000fea0003c00000 */
[----:B------:R-:W-:Y:S01]  /*15000*/  FMNMX.FTZ R68, R68, R0, !PT ;  /* 0x0000000044447209 */ /* 0x000fe20007810000 */
[----:B------:R-:W-:Y:S01]  /*15010*/  IMAD.MOV.U32 R0, RZ, RZ, 0x1 ;  /* 0x00000001ff007424 */ /* 0x000fe200078e00ff */
[----:B------:R-:W-:Y:S02]  /*15020*/  MOV R2, 0x15040 ;  /* 0x0001504000027802 */ /* 0x000fe40000000f00 */
        /* <DEDUP_REMOVED lines=8> */
[----:B------:R-:W-:Y:S02]  /*150b0*/  MOV R2, 0x150d0 ;  /* 0x000150d000027802 */ /* 0x000fe40000000f00 */
[----:B------:R-:W-:Y:S05]  /*150c0*/  CALL.REL.NOINC `($__internal_48_$__cuda_sm70_shflsync_bfly_p) ;  /* 0x000015e000007944 */ /* 0x000fea0003c00000 */
[----:B------:R-:W-:-:S05]  /*150d0*/  BRA `(.L_x_3247) ;  /* 0xffff43d000007947 */ /* 0x000fca000383ffff */
.L_x_3146:
[----:B-1--4-:R-:W-:Y:S01]  /*150e0*/  MOV R2, RZ ;  /* 0x000000ff00027202 */ /* 0x012fe20000000f00 */
[----:B------:R-:W-:Y:S01]  /*150f0*/  IMAD.MOV.U32 R225, RZ, RZ, R0 ;  /* 0x000000ffffe17224 */ /* 0x000fe200078e0000 */
[----:B------:R-:W-:Y:S01]  /*15100*/  MOV R3, 0x15130 ;  /* 0x0001513000037802 */ /* 0x000fe20000000f00 */
[----:B------:R-:W-:Y:S02]  /*15110*/  IMAD.MOV.U32 R226, RZ, RZ, 0x181f ;  /* 0x0000181fffe27424 */ /* 0x000fe400078e00ff */
[----:B------:R-:W-:Y:S05]  /*15120*/  CALL.REL.NOINC `($__internal_49_$__cuda_sm70_shflsync_idx_p) ;  /* 0x000015e000007944 */ /* 0x000fea0003c00000 */
[----:B------:R-:W-:Y:S01]  /*15130*/  MOV R6, R226 ;  /* 0x000000e200067202 */ /* 0x000fe20000000f00 */
[----:B------:R-:W-:-:S05]  /*15140*/  BRA `(.L_x_3248) ;  /* 0xffff621000007947 */ /* 0x000fca000383ffff */
.L_x_3149:
[----:B------:R-:W-:Y:S01]  /*15150*/  MOV R2, 0x3 ;  /* 0x0000000300027802 */ /* 0x000fe20000000f00 */
        /* <DEDUP_REMOVED lines=12> */
.L_x_3152:
[----:B------:R-:W-:Y:S01]  /*15220*/  MOV R2, RZ ;  /* 0x000000ff00027202 */ /* 0x000fe20000000f00 */
[----:B------:R-:W-:Y:S01]  /*15230*/  IMAD.MOV.U32 R225, RZ, RZ, R0 ;  /* 0x000000ffffe17224 */ /* 0x000fe200078e0000 */
[----:B------:R-:W-:Y:S01]  /*15240*/  MOV R3, 0x15270 ;  /* 0x0001527000037802 */ /* 0x000fe20000000f00 */
[----:B------:R-:W-:Y:S02]  /*15250*/  IMAD.MOV.U32 R226, RZ, RZ, 0x181f ;  /* 0x0000181fffe27424 */ /* 0x000fe400078e00ff */
[----:B------:R-:W-:Y:S05]  /*15260*/  CALL.REL.NOINC `($__internal_49_$__cuda_sm70_shflsync_idx_p) ;  /* 0x000014a000007944 */ /* 0x000fea0003c00000 */
[----:B------:R-:W-:Y:S01]  /*15270*/  MOV R73, R226 ;  /* 0x000000e200497202 */ /* 0x000fe20000000f00 */
[----:B------:R-:W-:-:S05]  /*15280*/  BRA `(.L_x_3250) ;  /* 0xffff711000007947 */ /* 0x000fca000383ffff */
.L_x_3153:
[----:B------:R-:W-:Y:S01]  /*15290*/  MOV R2, RZ ;  /* 0x000000ff00027202 */ /* 0x000fe20000000f00 */
[----:B------:R-:W-:Y:S01]  /*152a0*/  IMAD.MOV.U32 R225, RZ, RZ, R68 ;  /* 0x000000ffffe17224 */ /* 0x000fe200078e0044 */
[----:B------:R-:W-:Y:S01]  /*152b0*/  MOV R3, 0x152e0 ;  /* 0x000152e000037802 */ /* 0x000fe20000000f00 */
[----:B------:R-:W-:Y:S02]  /*152c0*/  IMAD.MOV.U32 R226, RZ, RZ, 0x181f ;  /* 0x0000181fffe27424 */ /* 0x000fe400078e00ff */
[----:B-12---:R-:W-:Y:S05]  /*152d0*/  CALL.REL.NOINC `($__internal_49_$__cuda_sm70_shflsync_idx_p) ;  /* 0x0000143000007944 */ /* 0x006fea0003c00000 */
[----:B------:R-:W-:Y:S01]  /*152e0*/  MOV R72, R226 ;  /* 0x000000e200487202 */ /* 0x000fe20000000f00 */
[----:B------:R-:W-:-:S05]  /*152f0*/  BRA `(.L_x_3251) ;  /* 0xffff70c000007947 */ /* 0x000fca000383ffff */
.L_x_3154:
        /* <DEDUP_REMOVED lines=13> */
.L_x_3155:
[----:B-1----:R-:W-:Y:S01]  /*153d0*/  MOV R2, 0x2 ;  /* 0x0000000200027802 */ /* 0x002fe20000000f00 */
[----:B------:R-:W-:Y:S01]  /*153e0*/  IMAD.MOV.U32 R225, RZ, RZ, R0 ;  /* 0x000000ffffe17224 */ /* 0x000fe200078e0000 */
[----:B------:R-:W-:Y:S01]  /*153f0*/  MOV R3, 0x15420 ;  /* 0x0001542000037802 */ /* 0x000fe20000000f00 */
[----:B------:R-:W-:Y:S02]  /*15400*/  IMAD.MOV.U32 R226, RZ, RZ, 0x181f ;  /* 0x0000181fffe27424 */ /* 0x000fe400078e00ff */
[----:B---34-:R-:W-:Y:S05]  /*15410*/  CALL.REL.NOINC `($__internal_49_$__cuda_sm70_shflsync_idx_p) ;  /* 0x000012f000007944 */ /* 0x018fea0003c00000 */
[----:B------:R-:W-:Y:S01]  /*15420*/  MOV R73, R226 ;  /* 0x000000e200497202 */ /* 0x000fe20000000f00 */
[----:B------:R-:W-:-:S05]  /*15430*/  BRA `(.L_x_3253) ;  /* 0xffff721000007947 */ /* 0x000fca000383ffff */
.L_x_3156:
[----:B-1----:R-:W-:Y:S01]  /*15440*/  MOV R2, 0x2 ;  /* 0x0000000200027802 */ /* 0x002fe20000000f00 */
[----:B------:R-:W-:Y:S01]  /*15450*/  IMAD.MOV.U32 R225, RZ, RZ, R68 ;  /* 0x000000ffffe17224 */ /* 0x000fe200078e0044 */
[----:B------:R-:W-:Y:S01]  /*15460*/  MOV R3, 0x15490 ;  /* 0x0001549000037802 */ /* 0x000fe20000000f00 */
[----:B------:R-:W-:Y:S02]  /*15470*/  IMAD.MOV.U32 R226, RZ, RZ, 0x181f ;  /* 0x0000181fffe27424 */ /* 0x000fe400078e00ff */
[----:B--234-:R-:W-:Y:S05]  /*15480*/  CALL.REL.NOINC `($__internal_49_$__cuda_sm70_shflsync_idx_p) ;  /* 0x0000128000007944 */ /* 0x01cfea0003c00000 */
[----:B------:R-:W-:Y:S01]  /*15490*/  MOV R72, R226 ;  /* 0x000000e200487202 */ /* 0x000fe20000000f00 */
[----:B------:R-:W-:-:S05]  /*154a0*/  BRA `(.L_x_3254) ;  /* 0xffff71c000007947 */ /* 0x000fca000383ffff */
.L_x_3157:
[----:B-1----:R-:W-:Y:S01]  /*154b0*/  MOV R2, 0x3 ;  /* 0x0000000300027802 */ /* 0x002fe20000000f00 */
[----:B------:R-:W-:Y:S01]  /*154c0*/  IMAD.MOV.U32 R225, RZ, RZ, R0 ;  /* 0x000000ffffe17224 */ /* 0x000fe200078e0000 */
[----:B------:R-:W-:Y:S01]  /*154d0*/  MOV R3, 0x15500 ;  /* 0x0001550000037802 */ /* 0x000fe20000000f00 */
[----:B------:R-:W-:Y:S02]  /*154e0*/  IMAD.MOV.U32 R226, RZ, RZ, 0x181f ;  /* 0x0000181fffe27424 */ /* 0x000fe400078e00ff */
[----:B--2-4-:R-:W-:Y:S05]  /*154f0*/  CALL.REL.NOINC `($__internal_49_$__cuda_sm70_shflsync_idx_p) ;  /* 0x0000121000007944 */ /* 0x014fea0003c00000 */
        /* <DEDUP_REMOVED lines=8> */
.L_x_3158:
[----:B------:R-:W-:Y:S02]  /*15580*/  MOV R0, 0x2 ;  /* 0x0000000200007802 */ /* 0x000fe40000000f00 */
[----:B------:R-:W-:Y:S02]  /*15590*/  MOV R2, 0x155b0 ;  /* 0x000155b000027802 */ /* 0x000fe40000000f00 */
[----:B------:R-:W-:Y:S05]  /*155a0*/  CALL.REL.NOINC `($__internal_48_$__cuda_sm70_shflsync_bfly_p) ;  /* 0x0000110000007944 */ /* 0x000fea0003c00000 */
[----:B------:R-:W-:-:S05]  /*155b0*/  BRA `(.L_x_3256) ;  /* 0xffff76e000007947 */ /* 0x000fca000383ffff */
.L_x_3159:
[----:B------:R-:W-:Y:S02]  /*155c0*/  MOV R0, 0x1 ;  /* 0x0000000100007802 */ /* 0x000fe40000000f00 */
        /* <DEDUP_REMOVED lines=12> */
.L_x_3161:
[----:B------:R-:W-:Y:S01]  /*15690*/  IMAD.MOV.U32 R68, RZ, RZ, R238 ;  /* 0x000000ffff447224 */ /* 0x000fe200078e00ee */
[----:B------:R-:W-:-:S02]  /*156a0*/  MOV R0, 0x2 ;  /* 0x0000000200007802 */ /* 0x000fc40000000f00 */
[----:B------:R-:W-:Y:S02]  /*156b0*/  MOV R2, 0x156d0 ;  /* 0x000156d000027802 */ /* 0x000fe40000000f00 */
[----:B------:R-:W-:Y:S05]  /*156c0*/  CALL.REL.NOINC `($__internal_48_$__cuda_sm70_shflsync_bfly_p) ;  /* 0x00000fe000007944 */ /* 0x000fea0003c00000 */
[----:B------:R-:W-:Y:S05]  /*156d0*/  BRA `(.L_x_3258) ;  /* 0xffff922000007947 */ /* 0x000fea000383ffff */
.L_x_3162:
[----:B------:R-:W-:Y:S01]  /*156e0*/  IMAD.MOV.U32 R68, RZ, RZ, R4 ;  /* 0x000000ffff447224 */ /* 0x000fe200078e0004 */
[----:B------:R-:W-:Y:S02]  /*156f0*/  MOV R0, 0x1 ;  /* 0x0000000100007802 */ /* 0x000fe40000000f00 */
[----:B------:R-:W-:Y:S02]  /*15700*/  MOV R2, 0x15720 ;  /* 0x0001572000027802 */ /* 0x000fe40000000f00 */
[----:B-1----:R-:W-:Y:S05]  /*15710*/  CALL.REL.NOINC `($__internal_48_$__cuda_sm70_shflsync_bfly_p) ;  /* 0x00000f9000007944 */ /* 0x002fea0003c00000 */
[----:B------:R-:W-:Y:S01]  /*15720*/  FADD.FTZ R4, R4, R0 ;  /* 0x0000000004047221 */ /* 0x000fe20000010000 */
[----:B------:R-:W-:Y:S02]  /*15730*/  MOV R68, R250 ;  /* 0x000000fa00447202 */ /* 0x000fe40000000f00 */
[----:B------:R-:W-:Y:S02]  /*15740*/  MOV R0, 0x2 ;  /* 0x0000000200007802 */ /* 0x000fe40000000f00 */
[----:B------:R-:W-:Y:S02]  /*15750*/  MOV R2, 0x15770 ;  /* 0x0001577000027802 */ /* 0x000fe40000000f00 */
[----:B------:R-:W-:Y:S05]  /*15760*/  CALL.REL.NOINC `($__internal_48_$__cuda_sm70_shflsync_bfly_p) ;  /* 0x00000f4000007944 */ /* 0x000fea0003c00000 */
[----:B------:R-:W-:Y:S01]  /*15770*/  FADD.FTZ R5, R250, R0 ;  /* 0x00000000fa057221 */ /* 0x000fe20000010000 */
[----:B------:R-:W-:Y:S02]  /*15780*/  MOV R0, 0x1 ;  /* 0x0000000100007802 */ /* 0x000fe40000000f00 */
[----:B------:R-:W-:-:S02]  /*15790*/  MOV R2, 0x157c0 ;  /* 0x000157c000027802 */ /* 0x000fc40000000f00 */
[----:B------:R-:W-:Y:S02]  /*157a0*/  MOV R68, R5 ;  /* 0x0000000500447202 */ /* 0x000fe40000000f00 */
[----:B------:R-:W-:Y:S05]  /*157b0*/  CALL.REL.NOINC `($__internal_48_$__cuda_sm70_shflsync_bfly_p) ;  /* 0x00000ef000007944 */ /* 0x000fea0003c00000 */
[----:B------:R-:W-:Y:S01]  /*157c0*/  MOV R3, R0 ;  /* 0x0000000000037202 */ /* 0x000fe20000000f00 */
[----:B------:R-:W-:Y:S05]  /*157d0*/  BRA `(.L_x_3259) ;  /* 0xffff919000007947 */ /* 0x000fea000383ffff */
.L_x_3169:
[----:B-1234-:R-:W-:Y:S01]  /*157e0*/  IMAD.MOV.U32 R225, RZ, RZ, R7 ;  /* 0x000000ffffe17224 */ /* 0x01efe200078e0007 */
[----:B------:R-:W-:Y:S01]  /*157f0*/  MOV R2, RZ ;  /* 0x000000ff00027202 */ /* 0x000fe20000000f00 */
[----:B------:R-:W-:Y:S01]  /*15800*/  IMAD.MOV.U32 R226, RZ, RZ, 0x181f ;  /* 0x0000181fffe27424 */ /* 0x000fe200078e00ff */
[----:B------:R-:W-:Y:S02]  /*15810*/  MOV R3, 0x15830 ;  /* 0x0001583000037802 */ /* 0x000fe40000000f00 */
[----:B------:R-:W-:Y:S05]  /*15820*/  CALL.REL.NOINC `($__internal_49_$__cuda_sm70_shflsync_idx_p) ;  /* 0x00000ee000007944 */ /* 0x000fea0003c00000 */
[----:B------:R-:W-:Y:S01]  /*15830*/  MOV R10, R226 ;  /* 0x000000e2000a7202 */ /* 0x000fe20000000f00 */
[----:B------:R-:W-:Y:S05]  /*15840*/  BRA `(.L_x_3260) ;  /* 0xffffa54000007947 */ /* 0x000fea000383ffff */
.L_x_3170:
[----:B------:R-:W-:Y:S01]  /*15850*/  IMAD.MOV.U32 R225, RZ, RZ, R8 ;  /* 0x000000ffffe17224 */ /* 0x000fe200078e0008 */
[----:B------:R-:W-:Y:S01]  /*15860*/  MOV R2, RZ ;  /* 0x000000ff00027202 */ /* 0x000fe20000000f00 */
[----:B------:R-:W-:Y:S01]  /*15870*/  IMAD.MOV.U32 R226, RZ, RZ, 0x181f ;  /* 0x0000181fffe27424 */ /* 0x000fe200078e00ff */
[----:B------:R-:W-:Y:S02]  /*15880*/  MOV R3, 0x158a0 ;  /* 0x000158a000037802 */ /* 0x000fe40000000f00 */
[----:B-12---:R-:W-:Y:S05]  /*15890*/  CALL.REL.NOINC `($__internal_49_$__cuda_sm70_shflsync_idx_p) ;  /* 0x00000e7000007944 */ /* 0x006fea0003c00000 */
[----:B------:R-:W-:Y:S01]  /*158a0*/  MOV R0, R226 ;  /* 0x000000e200007202 */ /* 0x000fe20000000f00 */
[----:B------:R-:W-:Y:S05]  /*158b0*/  BRA `(.L_x_3261) ;  /* 0xffffa4f000007947 */ /* 0x000fea000383ffff */
.L_x_3173:
        /* <DEDUP_REMOVED lines=13> */
.L_x_3176:
[----:B------:R-:W-:Y:S01]  /*15990*/  IMAD.MOV.U32 R225, RZ, RZ, R7 ;  /* 0x000000ffffe17224 */ /* 0x000fe200078e0007 */
[----:B-1----:R-:W-:Y:S01]  /*159a0*/  MOV R2, 0x2 ;  /* 0x0000000200027802 */ /* 0x002fe20000000f00 */
[----:B------:R-:W-:Y:S01]  /*159b0*/  IMAD.MOV.U32 R226, RZ, RZ, 0x181f ;  /* 0x0000181fffe27424 */ /* 0x000fe200078e00ff */
[----:B------:R-:W-:Y:S02]  /*159c0*/  MOV R3, 0x159e0 ;  /* 0x000159e000037802 */ /* 0x000fe40000000f00 */
[----:B--234-:R-:W-:Y:S05]  /*159d0*/  CALL.REL.NOINC `($__internal_49_$__cuda_sm70_shflsync_idx_p) ;  /* 0x00000d3000007944 */ /* 0x01cfea0003c00000 */
[----:B------:R-:W-:Y:S01]  /*159e0*/  MOV R10, R226 ;  /* 0x000000e2000a7202 */ /* 0x000fe20000000f00 */
[----:B------:R-:W-:Y:S05]  /*159f0*/  BRA `(.L_x_3263) ;  /* 0xffffa63000007947 */ /* 0x000fea000383ffff */
.L_x_3177:
[----:B------:R-:W-:Y:S01]  /*15a00*/  IMAD.MOV.U32 R225, RZ, RZ, R8 ;  /* 0x000000ffffe17224 */ /* 0x000fe200078e0008 */
[----:B-1----:R-:W-:Y:S01]  /*15a10*/  MOV R2, 0x2 ;  /* 0x0000000200027802 */ /* 0x002fe20000000f00 */
[----:B------:R-:W-:Y:S01]  /*15a20*/  IMAD.MOV.U32 R226, RZ, RZ, 0x181f ;  /* 0x0000181fffe27424 */ /* 0x000fe200078e00ff */
[----:B------:R-:W-:Y:S02]  /*15a30*/  MOV R3, 0x15a50 ;  /* 0x00015a5000037802 */ /* 0x000fe40000000f00 */
[----:B--234-:R-:W-:Y:S05]  /*15a40*/  CALL.REL.NOINC `($__internal_49_$__cuda_sm70_shflsync_idx_p) ;  /* 0x00000cc000007944 */ /* 0x01cfea0003c00000 */
[----:B------:R-:W-:Y:S01]  /*15a50*/  MOV R0, R226 ;  /* 0x000000e200007202 */ /* 0x000fe20000000f00 */
[----:B------:R-:W-:Y:S05]  /*15a60*/  BRA `(.L_x_3264) ;  /* 0xffffa5e000007947 */ /* 0x000fea000383ffff */
.L_x_3180:
        /* <DEDUP_REMOVED lines=13> */
.L_x_3182:
[----:B------:R-:W-:Y:S01]  /*15b40*/  IMAD.MOV.U32 R225, RZ, RZ, R5 ;  /* 0x000000ffffe17224 */ /* 0x000fe200078e0005 */
[----:B------:R-:W-:Y:S01]  /*15b50*/  MOV R2, RZ ;  /* 0x000000ff00027202 */ /* 0x000fe20000000f00 */
[----:B------:R-:W-:Y:S01]  /*15b60*/  IMAD.MOV.U32 R226, RZ, RZ, 0x1c1f ;  /* 0x00001c1fffe27424 */ /* 0x000fe200078e00ff */
[----:B------:R-:W-:Y:S02]  /*15b70*/  MOV R3, 0x15b90 ;  /* 0x00015b9000037802 */ /* 0x000fe40000000f00 */
[----:B------:R-:W-:Y:S05]  /*15b80*/  CALL.REL.NOINC `($__internal_49_$__cuda_sm70_shflsync_idx_p) ;  /* 0x00000b8000007944 */ /* 0x000fea0003c00000 */
[----:B------:R-:W-:Y:S01]  /*15b90*/  MOV R4, R226 ;  /* 0x000000e200047202 */ /* 0x000fe20000000f00 */
[----:B------:R-:W-:Y:S05]  /*15ba0*/  BRA `(.L_x_3266) ;  /* 0xffffa8c000007947 */ /* 0x000fea000383ffff */
.L_x_3183:
[----:B------:R-:W-:Y:S01]  /*15bb0*/  IMAD.MOV.U32 R225, RZ, RZ, R12 ;  /* 0x000000ffffe17224 */ /* 0x000fe200078e000c */
[----:B------:R-:W-:Y:S01]  /*15bc0*/  MOV R2, RZ ;  /* 0x000000ff00027202 */ /* 0x000fe20000000f00 */
[----:B------:R-:W-:Y:S01]  /*15bd0*/  IMAD.MOV.U32 R226, RZ, RZ, 0x1c1f ;  /* 0x00001c1fffe27424 */ /* 0x000fe200078e00ff */
[----:B------:R-:W-:Y:S02]  /*15be0*/  MOV R3, 0x15c00 ;  /* 0x00015c0000037802 */ /* 0x000fe40000000f00 */
[----:B-12---:R-:W-:Y:S05]  /*15bf0*/  CALL.REL.NOINC `($__internal_49_$__cuda_sm70_shflsync_idx_p) ;  /* 0x00000b1000007944 */ /* 0x006fea0003c00000 */
[----:B------:R-:W-:Y:S01]  /*15c00*/  MOV R0, R226 ;  /* 0x000000e200007202 */ /* 0x000fe20000000f00 */
[----:B------:R-:W-:Y:S05]  /*15c10*/  BRA `(.L_x_3267) ;  /* 0xffffa87000007947 */ /* 0x000fea000383ffff */
.L_x_3186:
[----:B------:R-:W-:Y:S01]  /*15c20*/  IMAD.MOV.U32 R225, RZ, RZ, R5 ;  /* 0x000000ffffe17224 */ /* 0x000fe200078e0005 */
[----:B--2---:R-:W-:Y:S01]  /*15c30*/  MOV R2, 0x1 ;  /* 0x0000000100027802 */ /* 0x004fe20000000f00 */
[----:B------:R-:W-:Y:S01]  /*15c40*/  IMAD.MOV.U32 R226, RZ, RZ, 0x1c1f ;  /* 0x00001c1fffe27424 */ /* 0x000fe200078e00ff */
[----:B------:R-:W-:-:S02]  /*15c50*/  MOV R3, 0x15c70 ;  /* 0x00015c7000037802 */ /* 0x000fc40000000f00 */
[----:B-1-34-:R-:W-:Y:S05]  /*15c60*/  CALL.REL.NOINC `($__internal_49_$__cuda_sm70_shflsync_idx_p) ;  /* 0x00000aa000007944 */ /* 0x01afea0003c00000 */
        /* <DEDUP_REMOVED lines=8> */
.L_x_3190:
[----:B------:R-:W-:Y:S01]  /*15cf0*/  IMAD.MOV.U32 R225, RZ, RZ, R7 ;  /* 0x000000ffffe17224 */ /* 0x000fe200078e0007 */
[----:B------:R-:W-:Y:S01]  /*15d00*/  MOV R2, RZ ;  /* 0x000000ff00027202 */ /* 0x000fe20000000f00 */
[----:B------:R-:W-:Y:S01]  /*15d10*/  IMAD.MOV.U32 R226, RZ, RZ, 0x181f ;  /* 0x0000181fffe27424 */ /* 0x000fe200078e00ff */
[----:B------:R-:W-:Y:S02]  /*15d20*/  MOV R3, 0x15d40 ;  /* 0x00015d4000037802 */ /* 0x000fe40000000f00 */
[----:B------:R-:W-:Y:S05]  /*15d30*/  CALL.REL.NOINC `($__internal_49_$__cuda_sm70_shflsync_idx_p) ;  /* 0x000009d000007944 */ /* 0x000fea0003c00000 */
[----:B------:R-:W-:Y:S01]  /*15d40*/  MOV R9, R226 ;  /* 0x000000e200097202 */ /* 0x000fe20000000f00 */
[----:B------:R-:W-:Y:S05]  /*15d50*/  BRA `(.L_x_3269) ;  /* 0xffffbb3000007947 */ /* 0x000fea000383ffff */
.L_x_3191:
[----:B------:R-:W-:Y:S01]  /*15d60*/  IMAD.MOV.U32 R225, RZ, RZ, R10 ;  /* 0x000000ffffe17224 */ /* 0x000fe200078e000a */
[----:B------:R-:W-:Y:S01]  /*15d70*/  MOV R2, RZ ;  /* 0x000000ff00027202 */ /* 0x000fe20000000f00 */
[----:B------:R-:W-:Y:S01]  /*15d80*/  IMAD.MOV.U32 R226, RZ, RZ, 0x181f ;  /* 0x0000181fffe27424 */ /* 0x000fe200078e00ff */
[----:B------:R-:W-:Y:S02]  /*15d90*/  MOV R3, 0x15db0 ;  /* 0x00015db000037802 */ /* 0x000fe40000000f00 */
[----:B-12---:R-:W-:Y:S05]  /*15da0*/  CALL.REL.NOINC `($__internal_49_$__cuda_sm70_shflsync_idx_p) ;  /* 0x0000096000007944 */ /* 0x006fea0003c00000 */
[----:B------:R-:W-:Y:S01]  /*15db0*/  MOV R0, R226 ;  /* 0x000000e200007202 */ /* 0x000fe20000000f00 */
[----:B------:R-:W-:Y:S05]  /*15dc0*/  BRA `(.L_x_3270) ;  /* 0xffffbae000007947 */ /* 0x000fea000383ffff */
.L_x_3194:
        /* <DEDUP_REMOVED lines=13> */
.L_x_3197:
[----:B------:R-:W-:Y:S01]  /*15ea0*/  IMAD.MOV.U32 R225, RZ, RZ, R7 ;  /* 0x000000ffffe17224 */ /* 0x000fe200078e0007 */
[----:B-1----:R-:W-:Y:S01]  /*15eb0*/  MOV R2, 0x2 ;  /* 0x0000000200027802 */ /* 0x002fe20000000f00 */
[----:B------:R-:W-:Y:S01]  /*15ec0*/  IMAD.MOV.U32 R226, RZ, RZ, 0x181f ;  /* 0x0000181fffe27424 */ /* 0x000fe200078e00ff */
[----:B------:R-:W-:Y:S02]  /*15ed0*/  MOV R3, 0x15ef0 ;  /* 0x00015ef000037802 */ /* 0x000fe40000000f00 */
[----:B--234-:R-:W-:Y:S05]  /*15ee0*/  CALL.REL.NOINC `($__internal_49_$__cuda_sm70_shflsync_idx_p) ;  /* 0x0000082000007944 */ /* 0x01cfea0003c00000 */
[----:B------:R-:W-:Y:S01]  /*15ef0*/  MOV R9, R226 ;  /* 0x000000e200097202 */ /* 0x000fe20000000f00 */
[----:B------:R-:W-:Y:S05]  /*15f00*/  BRA `(.L_x_3272) ;  /* 0xffffbc3000007947 */ /* 0x000fea000383ffff */
.L_x_3198:
[----:B------:R-:W-:Y:S01]  /*15f10*/  IMAD.MOV.U32 R225, RZ, RZ, R10 ;  /* 0x000000ffffe17224 */ /* 0x000fe200078e000a */
[----:B-1----:R-:W-:Y:S01]  /*15f20*/  MOV R2, 0x2 ;  /* 0x0000000200027802 */ /* 0x002fe20000000f00 */
[----:B------:R-:W-:Y:S01]  /*15f30*/  IMAD.MOV.U32 R226, RZ, RZ, 0x181f ;  /* 0x0000181fffe27424 */ /* 0x000fe200078e00ff */
[----:B------:R-:W-:Y:S02]  /*15f40*/  MOV R3, 0x15f60 ;  /* 0x00015f6000037802 */ /* 0x000fe40000000f00 */
[----:B--234-:R-:W-:Y:S05]  /*15f50*/  CALL.REL.NOINC `($__internal_49_$__cuda_sm70_shflsync_idx_p) ;  /* 0x000007b000007944 */ /* 0x01cfea0003c00000 */
[----:B------:R-:W-:Y:S01]  /*15f60*/  MOV R0, R226 ;  /* 0x000000e200007202 */ /* 0x000fe20000000f00 */
[----:B------:R-:W-:Y:S05]  /*15f70*/  BRA `(.L_x_3273) ;  /* 0xffffbbe000007947 */ /* 0x000fea000383ffff */
.L_x_3201:
        /* <DEDUP_REMOVED lines=13> */
.L_x_3203:
[----:B------:R-:W-:Y:S01]  /*16050*/  IMAD.MOV.U32 R225, RZ, RZ, R62 ;  /* 0x000000ffffe17224 */ /* 0x000fe200078e003e */
[----:B------:R-:W-:Y:S01]  /*16060*/  MOV R2, RZ ;  /* 0x000000ff00027202 */ /* 0x000fe20000000f00 */
[----:B------:R-:W-:Y:S01]  /*16070*/  IMAD.MOV.U32 R226, RZ, RZ, 0x1f ;  /* 0x0000001fffe27424 */ /* 0x000fe200078e00ff */
[----:B------:R-:W-:Y:S02]  /*16080*/  MOV R3, 0x160a0 ;  /* 0x000160a000037802 */ /* 0x000fe40000000f00 */
[----:B------:R-:W-:Y:S05]  /*16090*/  CALL.REL.NOINC `($__internal_49_$__cuda_sm70_shflsync_idx_p) ;  /* 0x0000067000007944 */ /* 0x000fea0003c00000 */
[----:B------:R-:W-:Y:S01]  /*160a0*/  MOV R9, R226 ;  /* 0x000000e200097202 */ /* 0x000fe20000000f00 */
[----:B------:R-:W-:Y:S05]  /*160b0*/  BRA `(.L_x_3275) ;  /* 0xffffbd9000007947 */ /* 0x000fea000383ffff */
.L_x_3204:
[----:B------:R-:W-:Y:S01]  /*160c0*/  IMAD.MOV.U32 R225, RZ, RZ, R62 ;  /* 0x000000ffffe17224 */ /* 0x000fe200078e003e */
[----:B------:R-:W-:Y:S01]  /*160d0*/  MOV R2, 0x1 ;  /* 0x0000000100027802 */ /* 0x000fe20000000f00 */
[----:B------:R-:W-:Y:S01]  /*160e0*/  IMAD.MOV.U32 R226, RZ, RZ, 0x1f ;  /* 0x0000001fffe27424 */ /* 0x000fe200078e00ff */
[----:B------:R-:W-:Y:S02]  /*160f0*/  MOV R3, 0x16110 ;  /* 0x0001611000037802 */ /* 0x000fe40000000f00 */
[----:B-12---:R-:W-:Y:S05]  /*16100*/  CALL.REL.NOINC `($__internal_49_$__cuda_sm70_shflsync_idx_p) ;  /* 0x0000060000007944 */ /* 0x006fea0003c00000 */
[----:B------:R-:W-:Y:S01]  /*16110*/  MOV R8, R226 ;  /* 0x000000e200087202 */ /* 0x000fe20000000f00 */
[----:B------:R-:W-:Y:S05]  /*16120*/  BRA `(.L_x_3276) ;  /* 0xffffbd4000007947 */ /* 0x000fea000383ffff */
.L_x_3205:
[----:B------:R-:W-:Y:S02]  /*16130*/  MOV R2, 0x1 ;  /* 0x0000000100027802 */ /* 0x000fe40000000f00 */
[----:B------:R-:W-:-:S02]  /*16140*/  MOV R3, 0x16160 ;  /* 0x0001616000037802 */ /* 0x000fc40000000f00 */
[----:B-1234-:R-:W-:Y:S05]  /*16150*/  CALL.REL.NOINC `($__internal_50_$__cuda_sm70_shflsync_up_p) ;  /* 0x0000061000007944 */ /* 0x01efea0003c00000 */
[----:B------:R-:W-:Y:S05]  /*16160*/  BRA `(.L_x_3277) ;  /* 0xffffbe3000007947 */ /* 0x000fea000383ffff */
.L_x_3206:
[----:B------:R-:W-:Y:S02]  /*16170*/  MOV R2, 0x2 ;  /* 0x0000000200027802 */ /* 0x000fe40000000f00 */
[----:B------:R-:W-:-:S02]  /*16180*/  MOV R3, 0x161a0 ;  /* 0x000161a000037802 */ /* 0x000fc40000000f00 */
[----:B--2-4-:R-:W-:Y:S05]  /*16190*/  CALL.REL.NOINC `($__internal_50_$__cuda_sm70_shflsync_up_p) ;  /* 0x000005d000007944 */ /* 0x014fea0003c00000 */
        /* <DEDUP_REMOVED lines=24> */
.L_x_3210:
[----:B------:R-:W-:Y:S02]  /*16320*/  MOV R2, 0x1 ;  /* 0x0000000100027802 */ /* 0x000fe40000000f00 */
[----:B------:R-:W-:Y:S02]  /*16330*/  MOV R3, 0x16350 ;  /* 0x0001635000037802 */ /* 0x000fe40000000f00 */
[----:B------:R-:W-:Y:S05]  /*16340*/  CALL.REL.NOINC `($__internal_50_$__cuda_sm70_shflsync_up_p) ;  /* 0x0000042000007944 */ /* 0x000fea0003c00000 */
[----:B------:R-:W-:Y:S01]  /*16350*/  MOV R2, R4 ;  /* 0x0000000400027202 */ /* 0x000fe20000000f00 */
[----:B------:R-:W-:Y:S05]  /*16360*/  BRA `(.L_x_3279) ;  /* 0xffffbe9000007947 */ /* 0x000fea000383ffff */
.L_x_3211:
        /* <DEDUP_REMOVED lines=27> */
.L_x_3213:
[----:B------:R-:W-:Y:S02]  /*16520*/  SEL R0, RZ, 0x1, P0 ;  /* 0x00000001ff007807 */ /* 0x000fe40000000000 */
[----:B------:R-:W-:Y:S02]  /*16530*/  MOV R2, 0x16550 ;  /* 0x0001655000027802 */ /* 0x000fe40000000f00 */
[----:B-1----:R-:W-:Y:S05]  /*16540*/  CALL.REL.NOINC `($__internal_51_$__cuda_sm70_votesync_ballot) ;  /* 0x0000029000007944 */ /* 0x002fea0003c00000 */
[----:B------:R-:W-:Y:S01]  /*16550*/  MOV R5, R0 ;  /* 0x0000000000057202 */ /* 0x000fe20000000f00 */
[----:B------:R-:W-:Y:S05]  /*16560*/  BRA `(.L_x_3281) ;  /* 0xffffbe2000007947 */ /* 0x000fea000383ffff */
.L_x_3214:
[----:B------:R-:W-:Y:S01]  /*16570*/  IMAD.MOV.U32 R225, RZ, RZ, R6 ;  /* 0x000000ffffe17224 */ /* 0x000fe200078e0006 */
[----:B--2---:R-:W-:Y:S01]  /*16580*/  MOV R2, R0 ;  /* 0x0000000000027202 */ /* 0x004fe20000000f00 */
[----:B------:R-:W-:Y:S01]  /*16590*/  IMAD.MOV.U32 R226, RZ, RZ, 0x1f ;  /* 0x0000001fffe27424 */ /* 0x000fe200078e00ff */
[----:B------:R-:W-:Y:S02]  /*165a0*/  MOV R3, 0x165c0 ;  /* 0x000165c000037802 */ /* 0x000fe40000000f00 */
[----:B-1----:R-:W-:Y:S05]  /*165b0*/  CALL.REL.NOINC `($__internal_49_$__cuda_sm70_shflsync_idx_p) ;  /* 0x0000015000007944 */ /* 0x002fea0003c00000 */
[----:B------:R-:W-:Y:S01]  /*165c0*/  IMAD.MOV.U32 R10, RZ, RZ, R226 ;  /* 0x000000ffff0a7224 */ /* 0x000fe200078e00e2 */
[----:B------:R-:W-:Y:S01]  /*165d0*/  MOV R2, R0 ;  /* 0x0000000000027202 */ /* 0x000fe20000000f00 */
[----:B------:R-:W-:Y:S01]  /*165e0*/  IMAD.MOV.U32 R225, RZ, RZ, R7 ;  /* 0x000000ffffe17224 */ /* 0x000fe200078e0007 */
[----:B------:R-:W-:-:S02]  /*165f0*/  MOV R226, 0x1f ;  /* 0x0000001f00e27802 */ /* 0x000fc40000000f00 */
[----:B------:R-:W-:Y:S02]  /*16600*/  MOV R3, 0x16620 ;  /* 0x0001662000037802 */ /* 0x000fe40000000f00 */
[----:B------:R-:W-:Y:S05]  /*16610*/  CALL.REL.NOINC `($__internal_49_$__cuda_sm70_shflsync_idx_p) ;  /* 0x000000f000007944 */ /* 0x000fea0003c00000 */
[----:B------:R-:W-:Y:S01]  /*16620*/  MOV R7, R226 ;  /* 0x000000e200077202 */ /* 0x000fe20000000f00 */
[----:B------:R-:W-:Y:S05]  /*16630*/  BRA `(.L_x_3282) ;  /* 0xffffbdc000007947 */ /* 0x000fea000383ffff */
.L_x_3217:
[----:B------:R-:W-:Y:S01]  /*16640*/  IMAD.MOV.U32 R225, RZ, RZ, R4 ;  /* 0x000000ffffe17224 */ /* 0x000fe200078e0004 */
[----:B--2---:R-:W-:Y:S01]  /*16650*/  MOV R2, R0 ;  /* 0x0000000000027202 */ /* 0x004fe20000000f00 */
[----:B------:R-:W-:Y:S01]  /*16660*/  IMAD.MOV.U32 R226, RZ, RZ, 0x1f ;  /* 0x0000001fffe27424 */ /* 0x000fe200078e00ff */
[----:B------:R-:W-:Y:S02]  /*16670*/  MOV R3, 0x16690 ;  /* 0x0001669000037802 */ /* 0x000fe40000000f00 */
[----:B-1--4-:R-:W-:Y:S05]  /*16680*/  CALL.REL.NOINC `($__internal_49_$__cuda_sm70_shflsync_idx_p) ;  /* 0x0000008000007944 */ /* 0x012fea0003c00000 */
[----:B------:R-:W-:Y:S01]  /*16690*/  MOV R11, R226 ;  /* 0x000000e2000b7202 */ /* 0x000fe20000000f00 */
[----:B------:R-:W-:Y:S05]  /*166a0*/  BRA `(.L_x_3216) ;  /* 0xffffbdb000007947 */ /* 0x000fea000383ffff */
        .weak           $__internal_48_$__cuda_sm70_shflsync_bfly_p
        .type           $__internal_48_$__cuda_sm70_shflsync_bfly_p,@function
        .size           $__internal_48_$__cuda_sm70_shflsync_bfly_p,($__internal_49_$__cuda_sm70_shflsync_idx_p - $__internal_48_$__cuda_sm70_shflsync_bfly_p)
$__internal_48_$__cuda_sm70_shflsync_bfly_p:
[----:B------:R-:W-:Y:S02]  /*166b0*/  MOV R160, 0xffffffff ;  /* 0xffffffff00a07802 */ /* 0x000fe40000000f00 */
[----:B------:R-:W-:Y:S02]  /*166c0*/  MOV R3, 0x1f ;  /* 0x0000001f00037802 */ /* 0x000fe40000000f00 */
[----:B------:R-:W-:Y:S04]  /*166d0*/  WARPSYNC R160 ;  /* 0x000000a000007348 */ /* 0x000fe80003800000 */
[----:B------:R1:W2:Y:S02]  /*166e0*/  SHFL.BFLY PT, R0, R68, R0, R3 ;  /* 0x0c00000044007389 */ /* 0x0002a400000e0003 */
[----:B-1----:R-:W-:-:S04]  /*166f0*/  MOV R3, 0x0 ;  /* 0x0000000000037802 */ /* 0x002fc80000000f00 */
[----:B--2---:R-:W-:Y:S05]  /*16700*/  RET.REL.NODEC R2 `(_ZN7cutlass13device_kernelIN5flash19enable_sm80_to_sm89INS1_16FlashAttnFwdSm80INS1_25CollectiveMainloopFwdSm80ILi8ELi1ELb1EN4cute5tupleIJNS5_1CILi128EEENS7_ILi112EEES8_EEELi128ENS_6half_tEfNS_4arch4Sm80ELb1ELb0ELb0ELb1ELb1ELb0ELb1ELb1EEENS1_21CollectiveEpilogueFwdINS6_IJS8_S8_S9_EEENS6_IJNS7_ILi1EEESH_SH_EEESB_SD_Li256ELb1ELb1ELb1ELb0EEENS1_36VarlenDynamicPersistentTileSchedulerILi128ELi112ELi256ELi256ELb1ELb1ELb0ELb1ELb1ELb1EEEEEEEEEvNT_6ParamsE) ;  /* 0xfffe98f002007950 */ /* 0x004fea0003c3ffff */
        .weak           $__internal_49_$__cuda_sm70_shflsync_idx_p
        .type           $__internal_49_$__cuda_sm70_shflsync_idx_p,@function
        .size           $__internal_49_$__cuda_sm70_shflsync_idx_p,($__internal_50_$__cuda_sm70_shflsync_up_p - $__internal_49_$__cuda_sm70_shflsync_idx_p)
$__internal_49_$__cuda_sm70_shflsync_idx_p:
[----:B------:R-:W-:-:S04]  /*16710*/  MOV R227, 0xffffffff ;  /* 0xffffffff00e37802 */ /* 0x000fc80000000f00 */
[----:B------:R-:W-:Y:S04]  /*16720*/  WARPSYNC R227 ;  /* 0x000000e300007348 */ /* 0x000fe80003800000 */
[----:B------:R1:W2:Y:S02]  /*16730*/  SHFL.IDX PT, R226, R225, R2, R226 ;  /* 0x00000002e1e27389 */ /* 0x0002a400000e00e2 */
[----:B-1----:R-:W-:Y:S02]  /*16740*/  MOV R2, R3 ;  /* 0x0000000300027202 */ /* 0x002fe40000000f00 */
[----:B------:R-:W-:-:S04]  /*16750*/  MOV R3, 0x0 ;  /* 0x0000000000037802 */ /* 0x000fc80000000f00 */
[----:B--2---:R-:W-:Y:S05]  /*16760*/  RET.REL.NODEC R2 `(_ZN7cutlass13device_kernelIN5flash19enable_sm80_to_sm89INS1_16FlashAttnFwdSm80INS1_25CollectiveMainloopFwdSm80ILi8ELi1ELb1EN4cute5tupleIJNS5_1CILi128EEENS7_ILi112EEES8_EEELi128ENS_6half_tEfNS_4arch4Sm80ELb1ELb0ELb0ELb1ELb1ELb0ELb1ELb1EEENS1_21CollectiveEpilogueFwdINS6_IJS8_S8_S9_EEENS6_IJNS7_ILi1EEESH_SH_EEESB_SD_Li256ELb1ELb1ELb1ELb0EEENS1_36VarlenDynamicPersistentTileSchedulerILi128ELi112ELi256ELi256ELb1ELb1ELb0ELb1ELb1ELb1EEEEEEEEEvNT_6ParamsE) ;  /* 0xfffe989002007950 */ /* 0x004fea0003c3ffff */
        .weak           $__internal_50_$__cuda_sm70_shflsync_up_p
        .type           $__internal_50_$__cuda_sm70_shflsync_up_p,@function
        .size           $__internal_50_$__cuda_sm70_shflsync_up_p,($__internal_51_$__cuda_sm70_votesync_ballot - $__internal_50_$__cuda_sm70_shflsync_up_p)
$__internal_50_$__cuda_sm70_shflsync_up_p:
[----:B------:R-:W-:Y:S02]  /*16770*/  IMAD.MOV.U32 R4, RZ, RZ, RZ ;  /* 0x000000ffff047224 */ /* 0x000fe400078e00ff */
[----:B------:R-:W-:-:S04]  /*16780*/  IMAD.MOV.U32 R10, RZ, RZ, -0x1 ;  /* 0xffffffffff0a7424 */ /* 0x000fc800078e00ff */
[----:B------:R-:W-:Y:S04]  /*16790*/  WARPSYNC R10 ;  /* 0x0000000a00007348 */ /* 0x000fe80003800000 */
[----:B------:R1:W2:Y:S02]  /*167a0*/  SHFL.UP PT, R4, R0, R2, R4 ;  /* 0x0400000200047389 */ /* 0x0002a400000e0004 */
[----:B-1----:R-:W-:Y:S02]  /*167b0*/  MOV R2, R3 ;  /* 0x0000000300027202 */ /* 0x002fe40000000f00 */
[----:B------:R-:W-:-:S04]  /*167c0*/  MOV R3, 0x0 ;  /* 0x0000000000037802 */ /* 0x000fc80000000f00 */
[----:B--2---:R-:W-:Y:S05]  /*167d0*/  RET.REL.NODEC R2 `(_ZN7cutlass13device_kernelIN5flash19enable_sm80_to_sm89INS1_16FlashAttnFwdSm80INS1_25CollectiveMainloopFwdSm80ILi8ELi1ELb1EN4cute5tupleIJNS5_1CILi128EEENS7_ILi112EEES8_EEELi128ENS_6half_tEfNS_4arch4Sm80ELb1ELb0ELb0ELb1ELb1ELb0ELb1ELb1EEENS1_21CollectiveEpilogueFwdINS6_IJS8_S8_S9_EEENS6_IJNS7_ILi1EEESH_SH_EEESB_SD_Li256ELb1ELb1ELb1ELb0EEENS1_36VarlenDynamicPersistentTileSchedulerILi128ELi112ELi256ELi256ELb1ELb1ELb0ELb1ELb1ELb1EEEEEEEEEvNT_6ParamsE) ;  /* 0xfffe982002007950 */ /* 0x004fea0003c3ffff */
        .weak           $__internal_51_$__cuda_sm70_votesync_ballot
        .type           $__internal_51_$__cuda_sm70_votesync_ballot,@function
        .size           $__internal_51_$__cuda_sm70_votesync_ballot,(.L_x_3638 - $__internal_51_$__cuda_sm70_votesync_ballot)
$__internal_51_$__cuda_sm70_votesync_ballot:
[----:B------:R-:W-:Y:S01]  /*167e0*/  ISETP.NE.U32.AND P0, PT, R0, 0x1, PT ;  /* 0x000000010000780c */ /* 0x000fe20003f05070 */
[----:B------:R-:W-:-:S04]  /*167f0*/  IMAD.MOV.U32 R3, RZ, RZ, -0x1 ;  /* 0xffffffffff037424 */ /* 0x000fc800078e00ff */
[----:B------:R-:W-:Y:S08]  /*16800*/  WARPSYNC R3 ;  /* 0x0000000300007348 */ /* 0x000ff00003800000 */
[----:B------:R-:W-:-:S04]  /*16810*/  VOTE.ANY R0, PT, !P0 ;  /* 0x0000000000007806 */ /* 0x000fc800040e0100 */
[----:B------:R-:W-:Y:S01]  /*16820*/  LOP3.LUT R0, R0, R3, RZ, 0xc0, !PT ;  /* 0x0000000300007212 */ /* 0x000fe200078ec0ff */
[----:B------:R-:W-:-:S04]  /*16830*/  IMAD.MOV.U32 R3, RZ, RZ, 0x0 ;  /* 0x00000000ff037424 */ /* 0x000fc800078e00ff */
[----:B------:R-:W-:Y:S05]  /*16840*/  RET.REL.NODEC R2 `(_ZN7cutlass13device_kernelIN5flash19enable_sm80_to_sm89INS1_16FlashAttnFwdSm80INS1_25CollectiveMainloopFwdSm80ILi8ELi1ELb1EN4cute5tupleIJNS5_1CILi128EEENS7_ILi112EEES8_EEELi128ENS_6half_tEfNS_4arch4Sm80ELb1ELb0ELb0ELb1ELb1ELb0ELb1ELb1EEENS1_21CollectiveEpilogueFwdINS6_IJS8_S8_S9_EEENS6_IJNS7_ILi1EEESH_SH_EEESB_SD_Li256ELb1ELb1ELb1ELb0EEENS1_36VarlenDynamicPersistentTileSchedulerILi128ELi112ELi256ELi256ELb1ELb1ELb0ELb1ELb1ELb1EEEEEEEEEvNT_6ParamsE) ;  /* 0xfffe97b002007950 */ /* 0x000fea0003c3ffff */
.L_x_3283:
        /* <DEDUP_REMOVED lines=11> */
.L_x_3638:


//--------------------- .text._ZN7cutlass13device_kernelIN5flash19enable_sm80_to_sm89INS1_16FlashAttnFwdSm80INS1_25CollectiveMainloopFwdSm80ILi8ELi1ELb1EN4cute5tupleIJNS5_1CILi128EEENS7_ILi112EEES8_EEELi128ENS_6half_tEfNS_4arch4Sm80ELb1ELb0ELb0ELb1ELb1ELb1ELb1ELb1EEENS1_21CollectiveEpilogueFwdINS6_IJS8_S8_S9_EEENS6_IJNS7_ILi1EEESH_SH_EEESB_SD_Li256ELb1ELb1ELb1ELb0EEENS1_36VarlenDynamicPersistentTileSchedulerILi128ELi112ELi256ELi256ELb1ELb1ELb0ELb1ELb1ELb1EEEEEEEEEvNT_6ParamsE --------------------------
	.section	.text._ZN7cutlass13device_kernelIN5flash19enable_sm80_to_sm89INS1_16FlashAttnFwdSm80INS1_25CollectiveMainloopFwdSm80ILi8ELi1ELb1EN4cute5tupleIJNS5_1CILi128EEENS7_ILi112EEES8_EEELi128ENS_6half_tEfNS_4arch4Sm80ELb1ELb0ELb0ELb1ELb1ELb1ELb1ELb1EEENS1_21CollectiveEpilogueFwdINS6_IJS8_S8_S9_EEENS6_IJNS7_ILi1EEESH_SH_EEESB_SD_Li256ELb1ELb1ELb1ELb0EEENS1_36VarlenDynamicPersistentTileSchedulerILi128ELi112ELi256ELi256ELb1ELb1ELb0ELb1ELb1ELb1EEEEEEEEEvNT_6ParamsE,"ax",@progbits
	.sectioninfo	@"SHI_REGISTERS=255"
	.align	128
.text._ZN7cutlass13device_kernelIN5flash19enable_sm80_to_sm89INS1_16FlashAttnFwdSm80INS1_25CollectiveMainloopFwdSm80ILi8ELi1ELb1EN4cute5tupleIJNS5_1CILi128EEENS7_ILi112EEES8_EEELi128ENS_6half_tEfNS_4arch4Sm80ELb1ELb0ELb0ELb1ELb1ELb1ELb1ELb1EEENS1_21CollectiveEpilogueFwdINS6_IJS8_S8_S9_EEENS6_IJNS7_ILi1EEESH_SH_EEESB_SD_Li256ELb1ELb1ELb1ELb0EEENS1_36VarlenDynamicPersistentTileSchedulerILi128ELi112ELi256ELi256ELb1ELb1ELb0ELb1ELb1ELb1EEEEEEEEEvNT_6ParamsE:
        .type           _ZN7cutlass13device_kernelIN5flash19enable_sm80_to_sm89INS1_16FlashAttnFwdSm80INS1_25CollectiveMainloopFwdSm80ILi8ELi1ELb1EN4cute5tupleIJNS5_1CILi128EEENS7_ILi112EEES8_EEELi128ENS_6half_tEfNS_4arch4Sm80ELb1ELb0ELb0ELb1ELb1ELb1ELb1ELb1EEENS1_21CollectiveEpilogueFwdINS6_IJS8_S8_S9_EEENS6_IJNS7_ILi1EEESH_SH_EEESB_SD_Li256ELb1ELb1ELb1ELb0EEENS1_36VarlenDynamicPersistentTileSchedulerILi128ELi112ELi256ELi256ELb1ELb1ELb0ELb1ELb1ELb1EEEEEEEEEvNT_6ParamsE,@function
        .size           _ZN7cutlass13device_kernelIN5flash19enable_sm80_to_sm89INS1_16FlashAttnFwdSm80INS1_25CollectiveMainloopFwdSm80ILi8ELi1ELb1EN4cute5tupleIJNS5_1CILi128EEENS7_ILi112EEES8_EEELi128ENS_6half_tEfNS_4arch4Sm80ELb1ELb0ELb0ELb1ELb1ELb1ELb1ELb1EEENS1_21CollectiveEpilogueFwdINS6_IJS8_S8_S9_EEENS6_IJNS7_ILi1EEESH_SH_EEESB_SD_Li256ELb1ELb1ELb1ELb0EEENS1_36VarlenDynamicPersistentTileSchedulerILi128ELi112ELi256ELi256ELb1ELb1ELb0ELb1ELb1ELb1EEEEEEEEEvNT_6ParamsE,(.L_x_3643 - _ZN7cutlass13device_kernelIN5flash19enable_sm80_to_sm89INS1_16FlashAttnFwdSm80INS1_25CollectiveMainloopFwdSm80ILi8ELi1ELb1EN4cute5tupleIJNS5_1CILi128EEENS7_ILi112EEES8_EEELi128ENS_6half_tEfNS_4arch4Sm80ELb1ELb0ELb0ELb1ELb1ELb1ELb1ELb1EEENS1_21CollectiveEpilogueFwdINS6_IJS8_S8_S9_EEENS6_IJNS7_ILi1EEESH_SH_EEESB_SD_Li256ELb1ELb1ELb1ELb0EEENS1_36VarlenDynamicPersistentTileSchedulerILi128ELi112ELi256ELi256ELb1ELb1ELb0ELb1ELb1ELb1EEEEEEEEEvNT_6ParamsE)
        .other          _ZN7cutlass13device_kernelIN5flash19enable_sm80_to_sm89INS1_16FlashAttnFwdSm80INS1_25CollectiveMainloopFwdSm80ILi8ELi1ELb1EN4cute5tupleIJNS5_1CILi128EEENS7_ILi112EEES8_EEELi128ENS_6half_tEfNS_4arch4Sm80ELb1ELb0ELb0ELb1ELb1ELb1ELb1ELb1EEENS1_21CollectiveEpilogueFwdINS6_IJS8_S8_S9_EEENS6_IJNS7_ILi1EEESH_SH_EEESB_SD_Li256ELb1ELb1ELb1ELb0EEENS1_36VarlenDynamicPersistentTileSchedulerILi128ELi112ELi256ELi256ELb1ELb1ELb0ELb1ELb1ELb1EEEEEEEEEvNT_6ParamsE,@"STO_CUDA_ENTRY STV_DEFAULT"
_ZN7cutlass13device_kernelIN5flash19enable_sm80_to_sm89INS1_16FlashAttnFwdSm80INS1_25CollectiveMainloopFwdSm80ILi8ELi1ELb1EN4cute5tupleIJNS5_1CILi128EEENS7_ILi112EEES8_EEELi128ENS_6half_tEfNS_4arch4Sm80ELb1ELb0ELb0ELb1ELb1ELb1ELb1ELb1EEENS1_21CollectiveEpilogueFwdINS6_IJS8_S8_S9_EEENS6_IJNS7_ILi1EEESH_SH_EEESB_SD_Li256ELb1ELb1ELb1ELb0EEENS1_36VarlenDynamicPersistentTileSchedulerILi128ELi112ELi256ELi256ELb1ELb1ELb0ELb1ELb1ELb1EEEEEEEEEvNT_6ParamsE:
        /* <DEDUP_REMOVED lines=54> */
.L_x_3289:
        /* <DEDUP_REMOVED lines=16> */
.L_x_3508:
        /* <DEDUP_REMOVED lines=16> */
.L_x_3509:
[----:B--2---:R-:W-:-:S05]  /*0560*/  IMAD R0, R0, c[0x0][0x538], RZ ;  /* 0x00014e0000007a24 */ /* 0x004fca00078e02ff */
[----:B------:R-:W-:-:S04]  /*0570*/  IADD3 R7, R0, R7, RZ ;  /* 0x0000000700077210 */ /* 0x000fc80007ffe0ff */
[----:B------:R-:W-:-:S13]  /*0580*/  ISETP.GT.AND P0, PT, R7, UR4, PT ;  /* 0x0000000407007c0c */ /* 0x000fda000bf04270 */
[----:B-1----:R-:W-:Y:S05]  /*0590*/  @!P0 BRA `(.L_x_3289) ;  /* 0xfffffdc000008947 */ /* 0x002fea000383ffff */
.L_x_3285:
[----:B------:R-:W-:-:S05]  /*05a0*/  IADD3 R7, -R0, R7, RZ ;  /* 0x0000000700077210 */ /* 0x000fca0007ffe1ff */
[----:B------:R-:W-:-:S05]  /*05b0*/  IMAD R0, R4, c[0x0][0x538], R7 ;  /* 0x00014e0004007a24 */ /* 0x000fca00078e0207 */
[----:B------:R-:W-:Y:S01]  /*05c0*/  ISETP.GT.AND P0, PT, R0, UR4, PT ;  /* 0x0000000400007c0c */ /* 0x000fe2000bf04270 */
[----:B------:R-:W-:-:S12]  /*05d0*/  BRA.DIV ~URZ, `(.L_x_3290) ;  /* 0x0001ee827f007947 */ /* 0x000fd8000b800000 */
[----:B------:R-:W-:-:S04]  /*05e0*/  VOTE.ANY R15, PT, !P0 ;  /* 0x00000000000f7806 */ /* 0x000fc800040e0100 */
.L_x_3510:
[----:B------:R-:W1:Y:S02]  /*05f0*/  POPC R0, R15 ;  /* 0x0000000f00007309 */ /* 0x000e640000000000 */
[----:B-1----:R-:W-:-:S05]  /*0600*/  IADD3 R2, R0, R6, RZ ;  /* 0x0000000600027210 */ /* 0x002fca0007ffe0ff */
[----:B------:R1:W-:Y:S01]  /*0610*/  STL [R1+0x5c], R2 ;  /* 0x00005c0201007387 */ /* 0x0003e20000100800 */
[----:B------:R-:W-:Y:S05]  /*0620*/  BRA.DIV ~URZ, `(.L_x_3291) ;  /* 0x0001ee727f007947 */ /* 0x000fea000b800000 */
[----:B------:R2:W3:Y:S01]  /*0630*/  SHFL.IDX PT, R12, R9, R0, 0x1f ;  /* 0x00001f00090c7589 */ /* 0x0004e200000e0000 */
[----:B------:R-:W-:-:S03]  /*0640*/  MOV R5, RZ ;  /* 0x000000ff00057202 */ /* 0x000fc60000000f00 */
[----:B------:R2:W4:Y:S04]  /*0650*/  SHFL.IDX PT, R9, R8, R0, 0x1f ;  /* 0x00001f0008097589 */ /* 0x00052800000e0000 */
.L_x_3511:
[----:B------:R-:W-:Y:S01]  /*0660*/  ISETP.NE.AND P0, PT, R15, RZ, PT ;  /* 0x000000ff0f00720c */ /* 0x000fe20003f05270 */
[----:B------:R-:W-:-:S12]  /*0670*/  BSSY B0, `(.L_x_3292) ;  /* 0x0000005000007945 */ /* 0x000fd80003800000 */
[----:B------:R-:W-:Y:S05]  /*0680*/  @!P0 BRA `(.L_x_3293) ;  /* 0x0000003000008947 */ /* 0x000fea0003800000 */
[----:B--2---:R-:W-:Y:S01]  /*0690*/  IADD3 R0, R0, -0x1, RZ ;  /* 0xffffffff00007810 */ /* 0x004fe20007ffe0ff */
[----:B------:R-:W-:Y:S05]  /*06a0*/  BRA.DIV ~URZ, `(.L_x_3294) ;  /* 0x0001eed27f007947 */ /* 0x000fea000b800000 */
[----:B------:R2:W1:Y:S02]  /*06b0*/  SHFL.IDX PT, R5, R4, R0, 0x1f ;  /* 0x00001f0004057589 */ /* 0x00046400000e0000 */
.L_x_3293:
[----:B------:R-:W-:Y:S05]  /*06c0*/  BSYNC B0 ;  /* 0x0000000000007941 */ /* 0x000fea0003800000 */
.L_x_3292:
        /* <DEDUP_REMOVED lines=69> */
.L_x_3296:
        /* <DEDUP_REMOVED lines=70> */
.L_x_3297:
[----:B------:R-:W-:Y:S05]  /*0f80*/  BSYNC B0 ;  /* 0x0000000000007941 */ /* 0x000fea0003800000 */
.L_x_3295:
[----:B------:R-:W-:-:S04]  /*0f90*/  LOP3.LUT R0, RZ, R0, RZ, 0x33, !PT ;  /* 0x00000000ff007212 */ /* 0x000fc800078e33ff */
[----:B------:R-:W-:-:S05]  /*0fa0*/  IADD3 R0, R0, R12, RZ ;  /* 0x0000000c00007210 */ /* 0x000fca0007ffe0ff */
[----:B------:R2:W-:Y:S01]  /*0fb0*/  STL [R1+0x54], R0 ;  /* 0x0000540001007387 */ /* 0x0005e20000100800 */
[----:B------:R-:W-:Y:S05]  /*0fc0*/  BRA `(.L_x_3298) ;  /* 0x0000006000007947 */ /* 0x000fea0003800000 */
.L_x_3286:
[----:B------:R-:W-:Y:S01]  /*0fd0*/  MOV R0, UR4 ;  /* 0x0000000400007c02 */ /* 0x000fe20008000f00 */
[----:B------:R-:W-:Y:S04]  /*0fe0*/  STL [R1+0x54], RZ ;  /* 0x000054ff01007387 */ /* 0x000fe80000100800 */
[----:B------:R-:W-:Y:S04]  /*0ff0*/  STL [R1+0x58], RZ ;  /* 0x000058ff01007387 */ /* 0x000fe80000100800 */
[----:B------:R1:W-:Y:S02]  /*1000*/  STL [R1+0x50], R0 ;  /* 0x0000500001007387 */ /* 0x0003e40000100800 */
[----:B-1----:R-:W-:-:S05]  /*1010*/  MOV R0, c[0x0][0x53c] ;  /* 0x00014f0000007a02 */ /* 0x002fca0000000f00 */
[----:B------:R1:W-:Y:S02]  /*1020*/  STL [R1+0x5c], R0 ;  /* 0x00005c0001007387 */ /* 0x0003e40000100800 */
.L_x_3298:
        /* <DEDUP_REMOVED lines=8> */
.L_x_3284:
        /* <DEDUP_REMOVED lines=232> */
.L_x_3507:
        /* <DEDUP_REMOVED lines=50> */
.L_x_3299:
[----:B------:R-:W-:-:S04]  /*2250*/  ISETP.NE.U32.AND P0, PT, RZ, c[0x0][0x368], PT ;  /* 0x0000da00ff007a0c */ /* 0x000fc80003f05070 */
[----:B------:R-:W-:-:S13]  /*2260*/  ISETP.NE.AND.EX P0, PT, RZ, c[0x0][0x36c], PT, P0 ;  /* 0x0000db00ff007a0c */ /* 0x000fda0003f05300 */
[----:B------:R-:W-:Y:S05]  /*2270*/  @!P0 BRA `(.L_x_3300) ;  /* 0x0000004000008947 */ /* 0x000fea0003800000 */
[----:B-1----:R-:W-:-:S04]  /*2280*/  IADD3 R4, P0, R24, c[0x0][0x368], RZ ;  /* 0x0000da0018047a10 */ /* 0x002fc80007f1e0ff */
[----:B------:R-:W-:-:S05]  /*2290*/  IADD3.X R5, R23, c[0x0][0x36c], RZ, P0, !PT ;  /* 0x0000db0017057a10 */ /* 0x000fca00007fe4ff */
[----:B------:R1:W5:Y:S01]  /*22a0*/  LDG.E R17, [R4.64] ;  /* 0x0000000804117981 */ /* 0x000362000c1e1900 */
[----:B------:R-:W-:Y:S05]  /*22b0*/  BRA `(.L_x_3301) ;  /* 0x0000005000007947 */ /* 0x000fea0003800000 */
.L_x_3300:
[----:B------:R-:W-:Y:S01]  /*22c0*/  MOV R17, UR6 ;  /* 0x0000000600117c02 */ /* 0x000fe20008000f00 */
[----:B------:R-:W-:Y:S05]  /*22d0*/  @!P5 BRA `(.L_x_3301) ;  /* 0x000000300000d947 */ /* 0x000fea0003800000 */
[----:B-1----:R1:W2:Y:S04]  /*22e0*/  LDG.E R6, [R4.64] ;  /* 0x0000000804067981 */ /* 0x0022a8000c1e1900 */
[----:B-1----:R-:W2:Y:S02]  /*22f0*/  LDG.E R4, [R4.64+0x4] ;  /* 0x0000040804047981 */ /* 0x002ea4000c1e1900 */
[----:B--2---:R-:W-:Y:S02]  /*2300*/  IADD3 R17, -R6, R4, RZ ;  /* 0x0000000406117210 */ /* 0x004fe40007ffe1ff */
.L_x_3301:
        /* <DEDUP_REMOVED lines=83> */
.L_x_3303:
[----:B------:R-:W-:Y:S05]  /*2840*/  BSYNC B0 ;  /* 0x0000000000007941 */ /* 0x000fea0003800000 */
.L_x_3302:
[----:B-1----:R-:W2:Y:S01]  /*2850*/  LDL R10, [R1+0x124] ;  /* 0x00012400010a7983 */ /* 0x002ea20000100800 */
        /* <DEDUP_REMOVED lines=253> */
.L_x_3353:
        /* <DEDUP_REMOVED lines=78> */
.L_x_3309:
[----:B------:R-:W-:Y:S05]  /*3d10*/  BSYNC B0 ;  /* 0x0000000000007941 */ /* 0x000fea0003800000 */
.L_x_3308:
        /* <DEDUP_REMOVED lines=43> */
.L_x_3311:
[----:B------:R-:W-:Y:S05]  /*3fd0*/  BSYNC B0 ;  /* 0x0000000000007941 */ /* 0x000fea0003800000 */
.L_x_3310:
        /* <DEDUP_REMOVED lines=42> */
.L_x_3313:
[----:B------:R-:W-:Y:S05]  /*4280*/  BSYNC B0 ;  /* 0x0000000000007941 */ /* 0x000fea0003800000 */
.L_x_3312:
        /* <DEDUP_REMOVED lines=40> */
.L_x_3315:
[----:B------:R-:W-:Y:S05]  /*4510*/  BSYNC B0 ;  /* 0x0000000000007941 */ /* 0x000fea0003800000 */
.L_x_3314:
        /* <DEDUP_REMOVED lines=73> */
.L_x_3319:
[----:B------:R-:W-:Y:S05]  /*49b0*/  BSYNC B0 ;  /* 0x0000000000007941 */ /* 0x000fea0003800000 */
.L_x_3318:
        /* <DEDUP_REMOVED lines=57> */
.L_x_3317:
[----:B------:R-:W-:Y:S05]  /*4d50*/  BSYNC B1 ;  /* 0x0000000000017941 */ /* 0x000fea0003800000 */
.L_x_3316:
        /* <DEDUP_REMOVED lines=61> */
.L_x_3323:
[----:B------:R-:W-:Y:S05]  /*5130*/  BSYNC B0 ;  /* 0x0000000000007941 */ /* 0x000fea0003800000 */
.L_x_3322:
        /* <DEDUP_REMOVED lines=57> */
.L_x_3321:
[----:B------:R-:W-:Y:S05]  /*54d0*/  BSYNC B1 ;  /* 0x0000000000017941 */ /* 0x000fea0003800000 */
.L_x_3320:
        /* <DEDUP_REMOVED lines=60> */
.L_x_3327:
[----:B------:R-:W-:Y:S05]  /*58a0*/  BSYNC B0 ;  /* 0x0000000000007941 */ /* 0x000fea0003800000 */
.L_x_3326:
        /* <DEDUP_REMOVED lines=57> */
.L_x_3325:
[----:B------:R-:W-:Y:S05]  /*5c40*/  BSYNC B1 ;  /* 0x0000000000017941 */ /* 0x000fea0003800000 */
.L_x_3324:
        /* <DEDUP_REMOVED lines=59> */
.L_x_3330:
[----:B------:R-:W-:Y:S05]  /*6000*/  BSYNC B0 ;  /* 0x0000000000007941 */ /* 0x000fea0003800000 */
.L_x_3329:
        /* <DEDUP_REMOVED lines=58> */
.L_x_3307:
        /* <DEDUP_REMOVED lines=243> */
.L_x_3332:
[----:B------:R-:W-:Y:S05]  /*72e0*/  BSYNC B0 ;  /* 0x0000000000007941 */ /* 0x000fea0003800000 */
.L_x_3331:
        /* <DEDUP_REMOVED lines=129> */
.L_x_3334:
[----:B------:R-:W-:Y:S05]  /*7b00*/  BSYNC B0 ;  /* 0x0000000000007941 */ /* 0x000fea0003800000 */
.L_x_3333:
        /* <DEDUP_REMOVED lines=129> */
.L_x_3336:
[----:B------:R-:W-:Y:S05]  /*8320*/  BSYNC B0 ;  /* 0x0000000000007941 */ /* 0x000fea0003800000 */
.L_x_3335:
        /* <DEDUP_REMOVED lines=131> */
.L_x_3306:
        /* <DEDUP_REMOVED lines=19> */
.L_x_3338:
[----:B-12---:R-:W-:Y:S05]  /*8c90*/  BSYNC B0 ;  /* 0x0000000000007941 */ /* 0x006fea0003800000 */
.L_x_3337:
        /* <DEDUP_REMOVED lines=15> */
.L_x_3340:
[----:B------:R-:W-:Y:S05]  /*8d90*/  BSYNC B0 ;  /* 0x0000000000007941 */ /* 0x000fea0003800000 */
.L_x_3339:
        /* <DEDUP_REMOVED lines=15> */
.L_x_3342:
[----:B------:R-:W-:Y:S05]  /*8e90*/  BSYNC B0 ;  /* 0x0000000000007941 */ /* 0x000fea0003800000 */
.L_x_3341:
        /* <DEDUP_REMOVED lines=14> */
.L_x_3328:
[----:B------:R-:W-:Y:S05]  /*8f80*/  BSYNC B2 ;  /* 0x0000000000027941 */ /* 0x000fea0003800000 */
.L_x_3305:
        /* <DEDUP_REMOVED lines=88> */
.L_x_3344:
[----:B-123--:R-:W-:Y:S05]  /*9510*/  BSYNC B0 ;  /* 0x0000000000007941 */ /* 0x00efea0003800000 */
.L_x_3343:
        /* <DEDUP_REMOVED lines=14> */
.L_x_3346:
[----:B------:R-:W-:Y:S05]  /*9600*/  BSYNC B0 ;  /* 0x0000000000007941 */ /* 0x000fea0003800000 */
.L_x_3345:
        /* <DEDUP_REMOVED lines=14> */
.L_x_3348:
[----:B------:R-:W-:Y:S05]  /*96f0*/  BSYNC B0 ;  /* 0x0000000000007941 */ /* 0x000fea0003800000 */
.L_x_3347:
        /* <DEDUP_REMOVED lines=14> */
.L_x_3350:
[----:B------:R-:W-:Y:S05]  /*97e0*/  BSYNC B0 ;  /* 0x0000000000007941 */ /* 0x000fea0003800000 */
.L_x_3349:
[----:B------:R-:W-:Y:S01]  /*97f0*/  ISETP.GT.AND P0, PT, R40, R126, PT ;  /* 0x0000007e2800720c */ /* 0x000fe20003f04270 */
[----:B------:R-:W-:Y:S03]  /*9800*/  BSSY B0, `(.L_x_3351) ;  /* 0x0000030000007945 */ /* 0x000fe60003800000 */
[----:B-123--:R-:W-:Y:S09]  /*9810*/  P2R R15, PR, RZ, 0x1 ;  /* 0x00000001ff0f7803 */ /* 0x00eff20000000000 */
[----:B------:R-:W-:-:S05]  /*9820*/  @!P0 BRA `(.L_x_3352) ;  /* 0x000002d000008947 */ /* 0x000fca0003800000 */
[----:B------:R-:W-:Y:S01]  /*9830*/  IADD3 R3, R40, -0x1, RZ ;  /* 0xffffffff28037810 */ /* 0x000fe20007ffe0ff */
[----:B------:R-:W-:Y:S01]  /*9840*/  IMAD.MOV.U32 R4, RZ, RZ, R118 ;  /* 0x000000ffff047224 */ /* 0x000fe200078e0076 */
[----:B------:R-:W-:Y:S01]  /*9850*/  ISETP.GE.AND P3, PT, R236, 0x21, PT ;  /* 0x00000021ec00780c */ /* 0x000fe20003f66270 */
[----:B----4-:R-:W-:Y:S01]  /*9860*/  IMAD.MOV.U32 R5, RZ, RZ, R117 ;  /* 0x000000ffff057224 */ /* 0x010fe200078e0075 */
        /* <DEDUP_REMOVED lines=41> */
.L_x_3352:
[----:B------:R-:W-:Y:S05]  /*9b00*/  BSYNC B0 ;  /* 0x0000000000007941 */ /* 0x000fea0003800000 */
.L_x_3351:
[----:B------:R-:W0:Y:S01]  /*9b10*/  LDGDEPBAR ;  /* 0x00000000000079af */ /* 0x000e220000000000 */
[----:B------:R-:W-:Y:S02]  /*9b20*/  ISETP.NE.AND P0, PT, R15, RZ, PT ;  /* 0x000000ff0f00720c */ /* 0x000fe40003f05270 */
[----:B------:R-:W-:Y:S11]  /*9b30*/  IADD3 R40, R40, -0x1, RZ ;  /* 0xffffffff28287810 */ /* 0x000ff60007ffe0ff */
[----:B------:R-:W-:-:S05]  /*9b40*/  @P0 BRA `(.L_x_3353) ;  /* 0xffff9ce000000947 */ /* 0x000fca000383ffff */
[----:B------:R-:W-:Y:S01]  /*9b50*/  WARPSYNC 0xffffffff ;  /* 0xffffffff00007948 */ /* 0x000fe20003800000 */
[----:B------:R-:W-:Y:S06]  /*9b60*/  BAR.SYNC.DEFER_BLOCKING 0x0 ;  /* 0x0000000000007b1d */ /* 0x000fec0000010000 */
.L_x_3304:
        /* <DEDUP_REMOVED lines=44> */
.L_x_3355:
[----:B------:R-:W-:Y:S05]  /*9e30*/  BSYNC B0 ;  /* 0x0000000000007941 */ /* 0x000fea0003800000 */
.L_x_3354:
        /* <DEDUP_REMOVED lines=149> */
[CC--:B-1----:R-:W-:Y:S02]  /*a790*/  @!P3 LEA R26, P0, R76.reuse, R8.reuse, 0x1 ;  /* 0x000000084c1ab211 */ /* 0x0c2fe400078008ff */
[C---:B------:R-:W-:Y:S02]  /*a7a0*/  @!P3 LEA R24, P1, R227.reuse, R8, 0x1 ;  /* 0x00000008e318b211 */ /* 0x040fe400078208ff */
[CCC-:B--2---:R-:W-:Y:S02]  /*a7b0*/  @!P3 LEA.HI.X R27, R76.reuse, R9.reuse, R77.reuse, 0x1, P0 ;  /* 0x000000094c1bb211 */ /* 0x1c4fe400000f0c4d */
[C---:B------:R-:W-:Y:S01]  /*a7c0*/  @!P4 LEA R22, P0, R76.reuse, R6, 0x1 ;  /* 0x000000064c16c211 */ /* 0x040fe200078008ff */
[----:B------:R1:W2:Y:S01]  /*a7d0*/  SHFL.IDX PT, R8, R2, 0x3, 0x181f ;  /* 0x00781f0002087f89 */ /* 0x0002a200000e0000 */
[----:B------:R-:W-:Y:S01]  /*a7e0*/  @!P3 LEA.HI.X R25, R227, R9, R102, 0x1, P1 ;  /* 0x00000009e319b211 */ /* 0x000fe200008f0c66 */
[----:B------:R-:W-:Y:S01]  /*a7f0*/  IMAD R28, R93, c[0x0][0x1f0], RZ ;  /* 0x00007c005d1c7a24 */ /* 0x000fe200078e02ff */
[----:B------:R-:W-:-:S02]  /*a800*/  @!P4 LEA.HI.X R23, R76, R11, R77, 0x1, P0 ;  /* 0x0000000b4c17c211 */ /* 0x000fc400000f0c4d */
[CC--:B----4-:R-:W-:Y:S02]  /*a810*/  @!P6 LEA R18, P1, R76.reuse, R10.reuse, 0x1 ;  /* 0x0000000a4c12e211 */ /* 0x0d0fe400078208ff */
[C---:B------:R-:W-:Y:S02]  /*a820*/  @!P6 LEA R16, P0, R227.reuse, R10, 0x1 ;  /* 0x0000000ae310e211 */ /* 0x040fe400078008ff */
        /* <DEDUP_REMOVED lines=19> */
[C---:B------:R-:W-:Y:S02]  /*a960*/  @!P5 LEA.HI.X R11, R227.reuse, R8, R102, 0x1, P0 ;  /* 0x00000008e30bd211 */ /* 0x040fe400000f0c66 */
        /* <DEDUP_REMOVED lines=36> */
[C---:B------:R-:W-:Y:S02]  /*abb0*/  @P0 LEA.HI.X R5, R227.reuse, R5, R102, 0x1, P1 ;  /* 0x00000005e3050211 */ /* 0x040fe400008f0c66 */
        /* <DEDUP_REMOVED lines=24> */
.L_x_3357:
        /* <DEDUP_REMOVED lines=66> */
.L_x_3361:
[----:B--2---:R-:W-:Y:S05]  /*b160*/  BSYNC B0 ;  /* 0x0000000000007941 */ /* 0x004fea0003800000 */
.L_x_3360:
        /* <DEDUP_REMOVED lines=47> */
.L_x_3363:
[----:B----4-:R-:W-:Y:S05]  /*b460*/  BSYNC B0 ;  /* 0x0000000000007941 */ /* 0x010fea0003800000 */
.L_x_3362:
        /* <DEDUP_REMOVED lines=49> */
.L_x_3365:
[----:B---3--:R-:W-:Y:S05]  /*b780*/  BSYNC B0 ;  /* 0x0000000000007941 */ /* 0x008fea0003800000 */
.L_x_3364:
        /* <DEDUP_REMOVED lines=48> */
.L_x_3367:
[----:B---3--:R-:W-:Y:S05]  /*ba90*/  BSYNC B0 ;  /* 0x0000000000007941 */ /* 0x008fea0003800000 */
.L_x_3366:
        /* <DEDUP_REMOVED lines=66> */
.L_x_3371:
[----:B------:R-:W-:Y:S05]  /*bec0*/  BSYNC B0 ;  /* 0x0000000000007941 */ /* 0x000fea0003800000 */
.L_x_3370:
        /* <DEDUP_REMOVED lines=44> */
.L_x_3369:
[----:B------:R-:W-:Y:S05]  /*c190*/  BSYNC B1 ;  /* 0x0000000000017941 */ /* 0x000fea0003800000 */
.L_x_3368:
        /* <DEDUP_REMOVED lines=49> */
.L_x_3375:
[----:B------:R-:W-:Y:S05]  /*c4b0*/  BSYNC B0 ;  /* 0x0000000000007941 */ /* 0x000fea0003800000 */
.L_x_3374:
        /* <DEDUP_REMOVED lines=44> */
.L_x_3373:
[----:B------:R-:W-:Y:S05]  /*c780*/  BSYNC B1 ;  /* 0x0000000000017941 */ /* 0x000fea0003800000 */
.L_x_3372:
        /* <DEDUP_REMOVED lines=49> */
.L_x_3379:
[----:B------:R-:W-:Y:S05]  /*caa0*/  BSYNC B0 ;  /* 0x0000000000007941 */ /* 0x000fea0003800000 */
.L_x_3378:
        /* <DEDUP_REMOVED lines=44> */
.L_x_3377:
[----:B------:R-:W-:Y:S05]  /*cd70*/  BSYNC B1 ;  /* 0x0000000000017941 */ /* 0x000fea0003800000 */
.L_x_3376:
        /* <DEDUP_REMOVED lines=48> */
.L_x_3382:
[----:B------:R-:W-:Y:S05]  /*d080*/  BSYNC B0 ;  /* 0x0000000000007941 */ /* 0x000fea0003800000 */
.L_x_3381:
        /* <DEDUP_REMOVED lines=45> */
.L_x_3359:
        /* <DEDUP_REMOVED lines=72> */
.L_x_3384:
[----:B----4-:R-:W-:Y:S05]  /*d7e0*/  BSYNC B0 ;  /* 0x0000000000007941 */ /* 0x010fea0003800000 */
.L_x_3383:
        /* <DEDUP_REMOVED lines=64> */
.L_x_3386:
[----:B------:R-:W-:Y:S05]  /*dbf0*/  BSYNC B0 ;  /* 0x0000000000007941 */ /* 0x000fea0003800000 */
.L_x_3385:
        /* <DEDUP_REMOVED lines=119> */
.L_x_3388:
[----:B------:R-:W-:Y:S05]  /*e370*/  BSYNC B0 ;  /* 0x0000000000007941 */ /* 0x000fea0003800000 */
.L_x_3387:
        /* <DEDUP_REMOVED lines=107> */
.L_x_3390:
[----:B------:R-:W-:Y:S05]  /*ea30*/  BSYNC B0 ;  /* 0x0000000000007941 */ /* 0x000fea0003800000 */
.L_x_3389:
        /* <DEDUP_REMOVED lines=107> */
.L_x_3392:
[----:B------:R-:W-:Y:S05]  /*f0f0*/  BSYNC B0 ;  /* 0x0000000000007941 */ /* 0x000fea0003800000 */
.L_x_3391:
        /* <DEDUP_REMOVED lines=106> */
.L_x_3380:
[----:B------:R-:W-:Y:S05]  /*f7a0*/  BSYNC B2 ;  /* 0x0000000000027941 */ /* 0x000fea0003800000 */
.L_x_3358:
[----:B------:R-:W-:Y:S01]  /*f7b0*/  BAR.SYNC.DEFER_BLOCKING 0x0 ;  /* 0x0000000000007b1d */ /* 0x000fe20000010000 */
[----:B-1----:R-:W-:Y:S01]  /*f7c0*/  IMAD R4, R94, c[0x0][0x208], RZ ;  /* 0x000082005e047a24 */ /* 0x002fe200078e02ff */
[----:B------:R-:W-:Y:S01]  /*f7d0*/  ISETP.GE.AND P1, PT, R76, c[0x0][0x1d4], PT ;  /* 0x000075004c007a0c */ /* 0x000fe20003f26270 */
[----:B------:R-:W-:Y:S01]  /*f7e0*/  IMAD.WIDE.U32 R2, R237, c[0x0][0x208], RZ ;  /* 0x00008200ed027a25 */ /* 0x000fe200078e00ff */
[----:B------:R-:W-:-:S02]  /*f7f0*/  IADD3 R207, R202, 0x20, RZ ;  /* 0x00000020cacf7810 */ /* 0x000fc40007ffe0ff */
[----:B------:R-:W-:Y:S01]  /*f800*/  SHF.L.U64.HI R231, R76, 0x1, R77 ;  /* 0x000000014ce77819 */ /* 0x000fe2000001024d */
[----:B------:R-:W-:Y:S01]  /*f810*/  IMAD R4, R237, c[0x0][0x20c], R4 ;  /* 0x00008300ed047a24 */ /* 0x000fe200078e0204 */
[C---:B------:R-:W-:Y:S01]  /*f820*/  ISETP.GE.AND P2, PT, R227.reuse, c[0x0][0x1d4], PT ;  /* 0x00007500e3007a0c */ /* 0x040fe20003f46270 */
        /* <DEDUP_REMOVED lines=89> */
.L_x_3512:
[C---:B------:R-:W-:Y:S02]  /*fdc0*/  ISETP.LT.OR P3, PT, R4.reuse, 0x61, P1 ;  /* 0x000000610400780c */ /* 0x040fe40000f61670 */
[----:B------:R-:W-:Y:S02]  /*fdd0*/  ISETP.LT.OR P2, PT, R4, 0x61, P2 ;  /* 0x000000610400780c */ /* 0x000fe40001741670 */
        /* <DEDUP_REMOVED lines=9> */
.L_x_3394:
[----:B------:R-:W-:Y:S05]  /*fe70*/  BSYNC B0 ;  /* 0x0000000000007941 */ /* 0x000fea0003800000 */
.L_x_3393:
[----:B-1----:R-:W2:Y:S01]  /*fe80*/  LDL R3, [R1+0xc] ;  /* 0x00000c0001037983 */ /* 0x002ea20000100800 */
[----:B------:R-:W-:Y:S01]  /*fe90*/  IMAD.MOV.U32 R2, RZ, RZ, 0x40 ;  /* 0x00000040ff027424 */ /* 0x000fe200078e00ff */
[----:B------:R-:W-:Y:S02]  /*fea0*/  LOP3.LUT P0, RZ, R83, 0x4, RZ, 0xc0, !PT ;  /* 0x0000000453ff7812 */ /* 0x000fe4000780c0ff */
[----:B------:R-:W0:Y:S01]  /*feb0*/  LDGDEPBAR ;  /* 0x00000000000079af */ /* 0x000e220000000000 */
[----:B------:R-:W-:Y:S01]  /*fec0*/  WARPSYNC 0xffffffff ;  /* 0xffffffff00007948 */ /* 0x000fe20003800000 */
[----:B---3--:R-:W-:Y:S01]  /*fed0*/  HMMA.16816.F32 R8, R140, R22, RZ ;  /* 0x000000168c08723c */ /* 0x008fe200000018ff */
[----:B------:R-:W-:Y:S01]  /*fee0*/  SEL R2, R2, 0xffffffc0, !P0 ;  /* 0xffffffc002027807 */ /* 0x000fe20004000000 */
[----:B------:R-:W-:Y:S01]  /*fef0*/  BSSY B1, `(.L_x_3396) ;  /* 0x0000111000017945 */ /* 0x000fe20003800000 */
[----:B------:R-:W-:-:S02]  /*ff00*/  IADD3 R214, R207, 0x3800, RZ ;  /* 0x00003800cfd67810 */ /* 0x000fc40007ffe0ff */
[C---:B------:R-:W-:Y:S01]  /*ff10*/  IADD3 R213, R207.reuse, 0x6800, RZ ;  /* 0x00006800cfd57810 */ /* 0x040fe20007ffe0ff */
[--C-:B------:R-:W-:Y:S01]  /*ff20*/  IMAD.IADD R201, R202, 0x1, R2.reuse ;  /* 0x00000001cac97824 */ /* 0x100fe200078e0202 */
[C---:B------:R-:W-:Y:S01]  /*ff30*/  IADD3 R212, R207.reuse, 0x6000, RZ ;  /* 0x00006000cfd47810 */ /* 0x040fe20007ffe0ff */
[C---:B------:R-:W-:Y:S01]  /*ff40*/  HMMA.16816.F32 R16, R140.reuse, R20, RZ ;  /* 0x000000148c10723c */ /* 0x040fe200000018ff */
[C---:B------:R-:W-:Y:S01]  /*ff50*/  IMAD.IADD R200, R207.reuse, 0x1, R2 ;  /* 0x00000001cfc87824 */ /* 0x040fe200078e0202 */
[C---:B------:R-:W-:Y:S01]  /*ff60*/  IADD3 R211, R207.reuse, 0x5800, RZ ;  /* 0x00005800cfd37810 */ /* 0x040fe20007ffe0ff */
[----:B------:R-:W-:Y:S01]  /*ff70*/  LDSM.16.M88.4 R56, [R201] ;  /* 0x00000000c938783b */ /* 0x000fe20000000200 */
[C---:B------:R-:W-:Y:S02]  /*ff80*/  IADD3 R210, R207.reuse, 0x5000, RZ ;  /* 0x00005000cfd27810 */ /* 0x040fe40007ffe0ff */
[C---:B------:R-:W-:Y:S02]  /*ff90*/  IADD3 R209, R207.reuse, 0x4800, RZ ;  /* 0x00004800cfd17810 */ /* 0x040fe40007ffe0ff */
[----:B------:R-:W-:Y:S01]  /*ffa0*/  HMMA.16816.F32 R20, R140, R60, RZ ;  /* 0x0000003c8c14723c */ /* 0x000fe200000018ff */
[----:B------:R-:W-:-:S07]  /*ffb0*/  IADD3 R208, R207, 0x4000, RZ ;  /* 0x00004000cfd07810 */ /* 0x000fce0007ffe0ff */
[----:B------:R-:W-:Y:S08]  /*ffc0*/  HMMA.16816.F32 R52, R144, R26, R8 ;  /* 0x0000001a9034723c */ /* 0x000ff00000001808 */
[C---:B------:R-:W-:Y:S08]  /*ffd0*/  HMMA.16816.F32 R8, R140.reuse, R68, RZ ;  /* 0x000000448c08723c */ /* 0x040ff000000018ff */
[----:B------:R-:W-:Y:S08]  /*ffe0*/  HMMA.16816.F32 R44, R140, R40, RZ ;  /* 0x000000288c2c723c */ /* 0x000ff000000018ff */
[----:B------:R-:W-:Y:S08]  /*fff0*/  HMMA.16816.F32 R64, R144, R24, R16 ;  /* 0x000000189040723c */ /* 0x000ff00000001810 */
        /* <DEDUP_REMOVED lines=8> */
[C---:B------:R-:W-:Y:S08]  /*10080*/  HMMA.16816.F32 R20, R144.reuse, R108, R8 ;  /* 0x0000006c9014723c */ /* 0x040ff00000001808 */
[----:B------:R-:W-:Y:S08]  /*10090*/  HMMA.16816.F32 R100, R144, R96, R44 ;  /* 0x000000609064723c */ /* 0x000ff0000000182c */
[C---:B------:R-:W-:Y:S08]  /*100a0*/  HMMA.16816.F32 R8, R140.reuse, R112, RZ ;  /* 0x000000708c08723c */ /* 0x040ff000000018ff */
[----:B------:R-:W-:Y:S08]  /*100b0*/  HMMA.16816.F32 R44, R140, R114, RZ ;  /* 0x000000728c2c723c */ /* 0x000ff000000018ff */
[C---:B------:R-:W-:Y:S01]  /*100c0*/  HMMA.16816.F32 R96, R144.reuse, R98, R40 ;  /* 0x000000629060723c */ /* 0x040fe20000001828 */
[----:B------:R-:W1:Y:S07]  /*100d0*/  LDSM.16.M88.4 R40, [R201+0x800] ;  /* 0x00080000c928783b */ /* 0x000e6e0000000200 */
[C---:B------:R-:W-:Y:S01]  /*100e0*/  HMMA.16816.F32 R84, R144.reuse, R72, R28 ;  /* 0x000000489054723c */ /* 0x040fe2000000181c */
[----:B------:R-:W-:Y:S07]  /*100f0*/  LDSM.16.M88.4 R28, [R201+0x2000] ;  /* 0x00200000c91c783b */ /* 0x000fee0000000200 */
[C---:B------:R-:W-:Y:S01]  /*10100*/  HMMA.16816.F32 R92, R144.reuse, R88, R36 ;  /* 0x00000058905c723c */ /* 0x040fe20000001824 */
[----:B------:R-:W3:Y:S07]  /*10110*/  LDSM.16.M88.4 R36, [R201+0x1000] ;  /* 0x00100000c924783b */ /* 0x000eee0000000200 */
[C---:B------:R-:W-:Y:S01]  /*10120*/  HMMA.16816.F32 R72, R144.reuse, R74, R24 ;  /* 0x0000004a9048723c */ /* 0x040fe20000001818 */
[----:B------:R-:W4:Y:S07]  /*10130*/  LDSM.16.M88.4 R24, [R201+0x2800] ;  /* 0x00280000c918783b */ /* 0x000f2e0000000200 */
[C---:B------:R-:W-:Y:S08]  /*10140*/  HMMA.16816.F32 R60, R144.reuse, R106, R16 ;  /* 0x0000006a903c723c */ /* 0x040ff00000001810 */
[C---:B------:R-:W-:Y:S01]  /*10150*/  HMMA.16816.F32 R16, R144.reuse, R110, R48 ;  /* 0x0000006e9010723c */ /* 0x040fe20000001830 */
[----:B------:R-:W5:Y:S07]  /*10160*/  LDSM.16.M88.4 R48, [R201+0x3000] ;  /* 0x00300000c930783b */ /* 0x000f6e0000000200 */
[C---:B------:R-:W-:Y:S01]  /*10170*/  HMMA.16816.F32 R88, R144.reuse, R90, R32 ;  /* 0x0000005a9058723c */ /* 0x040fe20000001820 */
[----:B------:R-:W2:Y:S07]  /*10180*/  LDSM.16.M88.4 R32, [R201+0x1800] ;  /* 0x00180000c920783b */ /* 0x000eae0000000200 */
[C---:B------:R-:W-:Y:S08]  /*10190*/  HMMA.16816.F32 R8, R144.reuse, R116, R8 ;  /* 0x000000749008723c */ /* 0x040ff00000001808 */
[----:B------:R-:W-:Y:S08]  /*101a0*/  HMMA.16816.F32 R44, R144, R118, R44 ;  /* 0x00000076902c723c */ /* 0x000ff0000000182c */
[C---:B-1----:R-:W-:Y:S08]  /*101b0*/  HMMA.16816.F32 R100, R176.reuse, R40, R100 ;  /* 0x00000028b064723c */ /* 0x042ff00000001864 */
[C---:B------:R-:W-:Y:S08]  /*101c0*/  HMMA.16816.F32 R96, R176.reuse, R42, R96 ;  /* 0x0000002ab060723c */ /* 0x040ff00000001860 */
[C---:B------:R-:W-:Y:S08]  /*101d0*/  HMMA.16816.F32 R108, R176.reuse, R56, R64 ;  /* 0x00000038b06c723c */ /* 0x040ff00000001840 */
[C---:B---3--:R-:W-:Y:S08]  /*101e0*/  HMMA.16816.F32 R92, R176.reuse, R36, R92 ;  /* 0x00000024b05c723c */ /* 0x048ff0000000185c */
[C---:B------:R-:W-:Y:S08]  /*101f0*/  HMMA.16816.F32 R88, R176.reuse, R38, R88 ;  /* 0x00000026b058723c */ /* 0x040ff00000001858 */
[C---:B----4-:R-:W-:Y:S01]  /*10200*/  HMMA.16816.F32 R40, R176.reuse, R26, R16 ;  /* 0x0000001ab028723c */ /* 0x050fe20000001810 */
[----:B------:R-:W1:Y:S07]  /*10210*/  LDSM.16.M88.4 R16, [R200+0x2000] ;  /* 0x00200000c810783b */ /* 0x000e6e0000000200 */
[C---:B------:R-:W-:Y:S08]  /*10220*/  HMMA.16816.F32 R64, R176.reuse, R30, R60 ;  /* 0x0000001eb040723c */ /* 0x040ff0000000183c */
[C---:B-----5:R-:W-:Y:S01]  /*10230*/  HMMA.16816.F32 R36, R176.reuse, R48, R8 ;  /* 0x00000030b024723c */ /* 0x060fe20000001808 */
[----:B------:R-:W3:Y:S07]  /*10240*/  LDSM.16.M88.4 R8, [R200+0x2800] ;  /* 0x00280000c808783b */ /* 0x000eee0000000200 */
[----:B------:R-:W-:Y:S01]  /*10250*/  HMMA.16816.F32 R60, R176, R50, R44 ;  /* 0x00000032b03c723c */ /* 0x000fe2000000182c */
[----:B------:R-:W4:Y:S01]  /*10260*/  LDSM.16.M88.4 R48, [R200+0x3000] ;  /* 0x00300000c830783b */ /* 0x000f220000000200 */
[----:B--2---:R-:W-:-:S06]  /*10270*/  ISETP.GT.AND P0, PT, R122, R3, PT ;  /* 0x000000037a00720c */ /* 0x004fcc0003f04270 */
[C---:B------:R-:W-:Y:S08]  /*10280*/  HMMA.16816.F32 R104, R176.reuse, R58, R52 ;  /* 0x0000003ab068723c */ /* 0x040ff00000001834 */
[C---:B------:R-:W-:Y:S08]  /*10290*/  HMMA.16816.F32 R84, R176.reuse, R32, R84 ;  /* 0x00000020b054723c */ /* 0x040ff00000001854 */
[C---:B------:R-:W-:Y:S01]  /*102a0*/  HMMA.16816.F32 R72, R176.reuse, R34, R72 ;  /* 0x00000022b048723c */ /* 0x040fe20000001848 */
[----:B------:R-:W2:Y:S07]  /*102b0*/  LDSM.16.M88.4 R32, [R200] ;  /* 0x00000000c820783b */ /* 0x000eae0000000200 */
[C---:B------:R-:W-:Y:S01]  /*102c0*/  HMMA.16816.F32 R68, R176.reuse, R28, R68 ;  /* 0x0000001cb044723c */ /* 0x040fe20000001844 */
[----:B------:R-:W5:Y:S07]  /*102d0*/  LDSM.16.M88.4 R28, [R200+0x800] ;  /* 0x00080000c81c783b */ /* 0x000f6e0000000200 */
[----:B------:R-:W-:Y:S01]  /*102e0*/  HMMA.16816.F32 R52, R176, R24, R20 ;  /* 0x00000018b034723c */ /* 0x000fe20000001814 */
[----:B------:R-:W2:Y:S04]  /*102f0*/  LDSM.16.M88.4 R24, [R200+0x1000] ;  /* 0x00100000c818783b */ /* 0x000ea80000000200 */
[----:B------:R-:W2:Y:S03]  /*10300*/  LDSM.16.M88.4 R20, [R200+0x1800] ;  /* 0x00180000c814783b */ /* 0x000ea60000000200 */
[C---:B-1----:R-:W-:Y:S08]  /*10310*/  HMMA.16816.F32 R64, R180.reuse, R18, R64 ;  /* 0x00000012b440723c */ /* 0x042ff00000001840 */
[C---:B------:R-:W-:Y:S01]  /*10320*/  HMMA.16816.F32 R68, R180.reuse, R16, R68 ;  /* 0x00000010b444723c */ /* 0x040fe20000001844 */
[----:B------:R-:W1:Y:S07]  /*10330*/  LDSM.16.M88.4 R16, [R202+0x6000] ;  /* 0x00600000ca10783b */ /* 0x000e6e0000000200 */
[C---:B---3--:R-:W-:Y:S01]  /*10340*/  HMMA.16816.F32 R44, R180.reuse, R8, R52 ;  /* 0x00000008b42c723c */ /* 0x048fe20000001834 */
[----:B------:R-:W-:Y:S07]  /*10350*/  LDSM.16.M88.4 R52, [R201+0x6800] ;  /* 0x00680000c934783b */ /* 0x000fee0000000200 */
[C---:B------:R-:W-:Y:S08]  /*10360*/  HMMA.16816.F32 R40, R180.reuse, R10, R40 ;  /* 0x0000000ab428723c */ /* 0x040ff00000001828 */
[C---:B----4-:R-:W-:Y:S01]  /*10370*/  HMMA.16816.F32 R8, R180.reuse, R48, R36 ;  /* 0x00000030b408723c */ /* 0x050fe20000001824 */
[----:B------:R-:W3:Y:S07]  /*10380*/  LDSM.16.M88.4 R36, [R202+0x3800] ;  /* 0x00380000ca24783b */ /* 0x000eee0000000200 */
[C---:B--2---:R-:W-:Y:S08]  /*10390*/  HMMA.16816.F32 R56, R180.reuse, R32, R108 ;  /* 0x00000020b438723c */ /* 0x044ff0000000186c */
[C---:B------:R-:W-:Y:S01]  /*103a0*/  HMMA.16816.F32 R104, R180.reuse, R34, R104 ;  /* 0x00000022b468723c */ /* 0x040fe20000001868 */
[----:B------:R-:W2:Y:S07]  /*103b0*/  LDSM.16.M88.4 R32, [R202+0x4000] ;  /* 0x00400000ca20783b */ /* 0x000eae0000000200 */
[C---:B-----5:R-:W-:Y:S08]  /*103c0*/  HMMA.16816.F32 R100, R180.reuse, R28, R100 ;  /* 0x0000001cb464723c */ /* 0x060ff00000001864 */
        /* <DEDUP_REMOVED lines=8> */
[----:B------:R-:W-:Y:S01]  /*10450*/  HMMA.16816.F32 R60, R180, R50, R60 ;  /* 0x00000032b43c723c */ /* 0x000fe2000000183c */
[----:B------:R-:W4:Y:S07]  /*10460*/  LDSM.16.M88.4 R48, [R202+0x6800] ;  /* 0x00680000ca30783b */ /* 0x000f2e0000000200 */
[C---:B-1----:R-:W-:Y:S08]  /*10470*/  HMMA.16816.F32 R44, R184.reuse, R16, R44 ;  /* 0x00000010b82c723c */ /* 0x042ff0000000182c */
[C---:B------:R-:W-:Y:S01]  /*10480*/  HMMA.16816.F32 R40, R184.reuse, R18, R40 ;  /* 0x00000012b828723c */ /* 0x040fe20000001828 */
[----:B------:R-:W1:Y:S07]  /*10490*/  LDSM.16.M88.4 R16, [R207+0x6000] ;  /* 0x00600000cf10783b */ /* 0x000e6e0000000200 */
[C---:B---3--:R-:W-:Y:S08]  /*104a0*/  HMMA.16816.F32 R56, R184.reuse, R36, R56 ;  /* 0x00000024b838723c */ /* 0x048ff00000001838 */
[C---:B------:R-:W-:Y:S01]  /*104b0*/  HMMA.16816.F32 R104, R184.reuse, R38, R104 ;  /* 0x00000026b868723c */ /* 0x040fe20000001868 */
[----:B------:R-:W3:Y:S07]  /*104c0*/  LDSM.16.M88.4 R36, [R207+0x3800] ;  /* 0x00380000cf24783b */ /* 0x000eee0000000200 */
        /* <DEDUP_REMOVED lines=34> */
[----:B------:R-:W-:Y:S08]  /*106f0*/  HMMA.16816.F32 R60, R188, R50, R60 ;  /* 0x00000032bc3c723c */ /* 0x000ff0000000183c */
[C---:B-1----:R-:W-:Y:S01]  /*10700*/  HMMA.16816.F32 R56, R192.reuse, R16, R44 ;  /* 0x00000010c038723c */ /* 0x042fe2000000182c */
[----:B------:R-:W1:Y:S07]  /*10710*/  LDSM.16.M88.4 R44, [R200+0x3800] ;  /* 0x00380000c82c783b */ /* 0x000e6e0000000200 */
        /* <DEDUP_REMOVED lines=23> */
[C---:B------:R-:W-:Y:S08]  /*10890*/  HMMA.16816.F32 R104, R196.reuse, R42, R96 ;  /* 0x0000002ac468723c */ /* 0x040ff00000001860 */
[C---:B---3--:R-:W-:Y:S08]  /*108a0*/  HMMA.16816.F32 R60, R196.reuse, R36, R92 ;  /* 0x00000024c43c723c */ /* 0x048ff0000000185c */
[C---:B------:R-:W-:Y:S08]  /*108b0*/  HMMA.16816.F32 R100, R196.reuse, R38, R88 ;  /* 0x00000026c464723c */ /* 0x040ff00000001858 */
[C---:B--2---:R-:W-:Y:S08]  /*108c0*/  HMMA.16816.F32 R96, R196.reuse, R32, R84 ;  /* 0x00000020c460723c */ /* 0x044ff00000001854 */
[C---:B------:R-:W-:Y:S08]  /*108d0*/  HMMA.16816.F32 R92, R196.reuse, R34, R72 ;  /* 0x00000022c45c723c */ /* 0x040ff00000001848 */
[C---:B----4-:R-:W-:Y:S08]  /*108e0*/  HMMA.16816.F32 R52, R196.reuse, R28, R68 ;  /* 0x0000001cc434723c */ /* 0x050ff00000001844 */
[C---:B------:R-:W-:Y:S08]  /*108f0*/  HMMA.16816.F32 R88, R196.reuse, R30, R64 ;  /* 0x0000001ec458723c */ /* 0x040ff00000001840 */
[C---:B-----5:R-:W-:Y:S08]  /*10900*/  HMMA.16816.F32 R84, R196.reuse, R24, R56 ;  /* 0x00000018c454723c */ /* 0x060ff00000001838 */
[C---:B------:R-:W-:Y:S08]  /*10910*/  HMMA.16816.F32 R32, R196.reuse, R26, R48 ;  /* 0x0000001ac420723c */ /* 0x040ff00000001830 */
[C---:B------:R-:W-:Y:S08]  /*10920*/  HMMA.16816.F32 R44, R196.reuse, R20, R16 ;  /* 0x00000014c42c723c */ /* 0x040ff00000001810 */
[----:B------:R-:W-:Y:S01]  /*10930*/  HMMA.16816.F32 R28, R196, R22, R8 ;  /* 0x00000016c41c723c */ /* 0x000fe20000001808 */
[----:B------:R-:W-:Y:S06]  /*10940*/  BAR.SYNC.DEFER_BLOCKING 0x0 ;  /* 0x0000000000007b1d */ /* 0x000fec0000010000 */
[----:B------:R-:W-:Y:S01]  /*10950*/  @!UPT UIADD3 URZ, URZ, URZ, URZ ;  /* 0x0000003f3f3ff290 */ /* 0x000fe2000fffe03f */
[----:B------:R-:W-:Y:S11]  /*10960*/  @!P0 BRA `(.L_x_3397) ;  /* 0x0000069000008947 */ /* 0x000ff60003800000 */
[----:B------:R-:W2:Y:S04]  /*10970*/  LDL R3, [R1+0x3c] ;  /* 0x00003c0001037983 */ /* 0x000ea80000100800 */
        /* <DEDUP_REMOVED lines=34> */
.L_x_3513:
[----:B------:R-:W-:Y:S05]  /*10ba0*/  BRA.DIV ~URZ, `(.L_x_3399) ;  /* 0x0000eb827f007947 */ /* 0x000fea000b800000 */
[----:B------:R3:W4:Y:S02]  /*10bb0*/  SHFL.IDX PT, R2, R5, RZ, 0x181f ;  /* 0x00181fff05027589 */ /* 0x00072400000e0000 */
.L_x_3514:
        /* <DEDUP_REMOVED lines=14> */
.L_x_3401:
[----:B------:R-:W-:Y:S05]  /*10ca0*/  BSYNC B0 ;  /* 0x0000000000007941 */ /* 0x000fea0003800000 */
.L_x_3400:
[----:B------:R-:W-:Y:S05]  /*10cb0*/  BRA.DIV ~URZ, `(.L_x_3402) ;  /* 0x0000eae27f007947 */ /* 0x000fea000b800000 */
[----:B--2---:R2:W1:Y:S04]  /*10cc0*/  SHFL.IDX PT, R6, R4, 0x1, 0x181f ;  /* 0x00381f0004067f89 */ /* 0x00446800000e0000 */
[----:B----4-:R2:W4:Y:S02]  /*10cd0*/  SHFL.IDX PT, R2, R5, 0x1, 0x181f ;  /* 0x00381f0005027f89 */ /* 0x01052400000e0000 */
.L_x_3515:
        /* <DEDUP_REMOVED lines=14> */
.L_x_3404:
[----:B------:R-:W-:Y:S05]  /*10dc0*/  BSYNC B0 ;  /* 0x0000000000007941 */ /* 0x000fea0003800000 */
.L_x_3403:
[----:B------:R-:W-:Y:S05]  /*10dd0*/  BRA.DIV ~URZ, `(.L_x_3405) ;  /* 0x0000ea927f007947 */ /* 0x000fea000b800000 */
[----:B-1----:R1:W2:Y:S02]  /*10de0*/  SHFL.IDX PT, R6, R4, 0x2, 0x181f ;  /* 0x00581f0004067f89 */ /* 0x0022a400000e0000 */
.L_x_3516:
[----:B------:R-:W-:Y:S05]  /*10df0*/  BRA.DIV ~URZ, `(.L_x_3406) ;  /* 0x0000eae27f007947 */ /* 0x000fea000b800000 */
[----:B----4-:R4:W1:Y:S02]  /*10e00*/  SHFL.IDX PT, R2, R5, 0x2, 0x181f ;  /* 0x00581f0005027f89 */ /* 0x01086400000e0000 */
.L_x_3517:
        /* <DEDUP_REMOVED lines=14> */
.L_x_3408:
[----:B------:R-:W-:Y:S05]  /*10ef0*/  BSYNC B0 ;  /* 0x0000000000007941 */ /* 0x000fea0003800000 */
.L_x_3407:
[----:B------:R-:W-:Y:S05]  /*10f00*/  BRA.DIV ~URZ, `(.L_x_3409) ;  /* 0x0000ea427f007947 */ /* 0x000fea000b800000 */
[----:B--2---:R2:W3:Y:S04]  /*10f10*/  SHFL.IDX PT, R6, R4, 0x3, 0x181f ;  /* 0x00781f0004067f89 */ /* 0x0044e800000e0000 */
[----:B-1----:R2:W1:Y:S02]  /*10f20*/  SHFL.IDX PT, R2, R5, 0x3, 0x181f ;  /* 0x00781f0005027f89 */ /* 0x00246400000e0000 */
.L_x_3518:
        /* <DEDUP_REMOVED lines=13> */
.L_x_3397:
[----:B------:R-:W-:Y:S05]  /*11000*/  BSYNC B1 ;  /* 0x0000000000017941 */ /* 0x000fea0003800000 */
.L_x_3396:
[----:B-1----:R-:W5:Y:S01]  /*11010*/  LDL R3, [R1+0x40] ;  /* 0x0000400001037983 */ /* 0x002f620000100800 */
[----:B--2---:R-:W-:-:S03]  /*11020*/  IMAD.MOV.U32 R4, RZ, RZ, c[0x0][0x2c4] ;  /* 0x0000b100ff047624 */ /* 0x004fc600078e00ff */
[----:B------:R-:W5:Y:S04]  /*11030*/  LDL R2, [R1+0x64] ;  /* 0x0000640001027983 */ /* 0x000f680000100800 */
[----:B---3--:R-:W2:Y:S04]  /*11040*/  LDL R6, [R1+0x60] ;  /* 0x0000600001067983 */ /* 0x008ea80000100800 */
[----:B----4-:R-:W3:Y:S01]  /*11050*/  LDL R5, [R1+0x44] ;  /* 0x0000440001057983 */ /* 0x010ee20000100800 */
[----:B------:R-:W-:-:S03]  /*11060*/  ISETP.NE.AND P0, PT, R4, 0x1, PT ;  /* 0x000000010400780c */ /* 0x000fc60003f05270 */
[----:B------:R-:W0:Y:S01]  /*11070*/  LDGDEPBAR ;  /* 0x00000000000079af */ /* 0x000e220000000000 */
[----:B-----5:R-:W-:-:S09]  /*11080*/  IADD3 R2, R2, R3, RZ ;  /* 0x0000000302027210 */ /* 0x020fd20007ffe0ff */
[----:B------:R-:W-:-:S04]  /*11090*/  @P0 IMAD.HI.U32 R3, R2, c[0x0][0x2c8], RZ ;  /* 0x0000b20002030a27 */ /* 0x000fc800078e00ff */
[----:B------:R-:W-:Y:S01]  /*110a0*/  IMAD.MOV.U32 R4, RZ, RZ, R2 ;  /* 0x000000ffff047224 */ /* 0x000fe200078e0002 */
[C---:B--2---:R-:W-:Y:S02]  /*110b0*/  IADD3 R2, -R6.reuse, 0x1, R120 ;  /* 0x0000000106027810 */ /* 0x044fe40007ffe178 */
[----:B------:R-:W-:Y:S02]  /*110c0*/  @P0 SHF.R.U32.HI R4, RZ, c[0x0][0x2cc], R3 ;  /* 0x0000b300ff040a19 */ /* 0x000fe40000011603 */
[----:B------:R-:W-:Y:S01]  /*110d0*/  IADD3 R6, -R6, R120, RZ ;  /* 0x0000007806067210 */ /* 0x000fe20007ffe1ff */
[----:B---3--:R-:W-:Y:S01]  /*110e0*/  IMAD.IADD R5, R2, 0x1, -R5 ;  /* 0x0000000102057824 */ /* 0x008fe200078e0a05 */
[----:B------:R-:W-:Y:S05]  /*110f0*/  BRA.DIV ~URZ, `(.L_x_3410) ;  /* 0x0000e9227f007947 */ /* 0x000fea000b800000 */
[----:B------:R1:W2:Y:S02]  /*11100*/  SHFL.IDX PT, R2, R4, RZ, 0x1c1f ;  /* 0x001c1fff04027589 */ /* 0x0002a400000e0000 */
.L_x_3519:
[----:B--2---:R-:W-:-:S05]  /*11110*/  IMAD.IADD R2, R5, 0x1, R2 ;  /* 0x0000000105027824 */ /* 0x004fca00078e0202 */
[----:B------:R-:W-:-:S04]  /*11120*/  IMNMX R2, R6, R2, PT ;  /* 0x0000000206027217 */ /* 0x000fc80003800200 */
[C---:B------:R-:W-:Y:S02]  /*11130*/  ISETP.GT.AND P0, PT, R2.reuse, RZ, PT ;  /* 0x000000ff0200720c */ /* 0x040fe40003f04270 */
[----:B------:R-:W-:Y:S02]  /*11140*/  ISETP.GT.AND P1, PT, R2, 0x1, PT ;  /* 0x000000010200780c */ /* 0x000fe40003f24270 */
        /* <DEDUP_REMOVED lines=175> */
.L_x_3520:
        /* <DEDUP_REMOVED lines=98> */
[--C-:B------:R-:W-:Y:S01]  /*12260*/  FFMA.FTZ R43, R73, c[0x0][0x2d0], -R3.reuse ;  /* 0x0000b400492b7a23 */ /* 0x100fe20000010803 */
[----:B------:R-:W-:Y:S01]  /*12270*/  MUFU.EX2 R25, R25 ;  /* 0x0000001900197308 */ /* 0x000fe20000000800 */
[----:B------:R-:W-:Y:S02]  /*12280*/  FFMA.FTZ R68, R71, c[0x0][0x2d0], -R3 ;  /* 0x0000b40047447a23 */ /* 0x000fe40000010803 */
[----:B------:R-:W-:-:S07]  /*12290*/  FFMA.FTZ R71, R47, c[0x0][0x2d0], -R2 ;  /* 0x0000b4002f477a23 */ /* 0x000fce0000010802 */
[----:B----4-:R-:W-:Y:S07]  /*122a0*/  HMMA.16816.F32 R120, R28, R16, R8 ;  /* 0x000000101c78723c */ /* 0x010fee0000001808 */
[----:B------:R-:W-:Y:S02]  /*122b0*/  FADD.FTZ R8, R84, R44 ;  /* 0x0000002c54087221 */ /* 0x000fe40000010000 */
[----:B------:R-:W-:Y:S02]  /*122c0*/  FFMA.FTZ R44, R80, c[0x0][0x2d0], -R3 ;  /* 0x0000b400502c7a23 */ /* 0x000fe40000010803 */
[----:B------:R-:W-:-:S02]  /*122d0*/  FADD.FTZ R15, R15, R8 ;  /* 0x000000080f0f7221 */ /* 0x000fc40000010000 */
[----:B------:R-:W-:Y:S01]  /*122e0*/  HMMA.16816.F32 R8, R32, R26, RZ ;  /* 0x0000001a2008723c */ /* 0x000fe200000018ff */
[----:B------:R-:W-:Y:S02]  /*122f0*/  FFMA.FTZ R80, R46, c[0x0][0x2d0], -R2 ;  /* 0x0000b4002e507a23 */ /* 0x000fe40000010802 */
[----:B------:R-:W-:-:S04]  /*12300*/  FADD.FTZ R15, R85, R15 ;  /* 0x0000000f550f7221 */ /* 0x000fc80000010000 */
[--C-:B------:R-:W-:Y:S02]  /*12310*/  FFMA.FTZ R27, R40, c[0x0][0x2d0], -R3.reuse ;  /* 0x0000b400281b7a23 */ /* 0x100fe40000010803 */
[--C-:B------:R-:W-:Y:S02]  /*12320*/  FFMA.FTZ R26, R41, c[0x0][0x2d0], -R3.reuse ;  /* 0x0000b400291a7a23 */ /* 0x100fe40000010803 */
[--C-:B------:R-:W-:Y:S02]  /*12330*/  FFMA.FTZ R40, R66, c[0x0][0x2d0], -R3.reuse ;  /* 0x0000b40042287a23 */ /* 0x100fe40000010803 */
[--C-:B------:R-:W-:Y:S02]  /*12340*/  FFMA.FTZ R41, R67, c[0x0][0x2d0], -R3.reuse ;  /* 0x0000b40043297a23 */ /* 0x100fe40000010803 */
[--C-:B------:R-:W-:Y:S02]  /*12350*/  FFMA.FTZ R66, R74, c[0x0][0x2d0], -R3.reuse ;  /* 0x0000b4004a427a23 */ /* 0x100fe40000010803 */
[----:B------:R-:W-:-:S07]  /*12360*/  FFMA.FTZ R67, R72, c[0x0][0x2d0], -R3 ;  /* 0x0000b40048437a23 */ /* 0x000fce0000010803 */
        /* <DEDUP_REMOVED lines=18> */
[----:B------:R-:W-:Y:S02]  /*12490*/  FFMA.FTZ R75, R45, c[0x0][0x2d0], -R2 ;  /* 0x0000b4002d4b7a23 */ /* 0x000fe40000010802 */
[----:B------:R-:W-:Y:S02]  /*124a0*/  FADD.FTZ R2, R96, R3 ;  /* 0x0000000360027221 */ /* 0x000fe40000010000 */
[----:B------:R-:W-:-:S03]  /*124b0*/  FADD.FTZ R3, R95, R4 ;  /* 0x000000045f037221 */ /* 0x000fc60000010000 */
[----:B------:R-:W-:Y:S01]  /*124c0*/  MUFU.EX2 R4, R38 ;  /* 0x0000002600047308 */ /* 0x000fe20000000800 */
[----:B------:R-:W-:Y:S01]  /*124d0*/  FADD.FTZ R3, R97, R3 ;  /* 0x0000000361037221 */ /* 0x000fe20000010000 */
[----:B-1----:R-:W-:Y:S06]  /*124e0*/  HMMA.16816.F32 R8, R32, R16, RZ ;  /* 0x000000102008723c */ /* 0x002fec00000018ff */
[----:B------:R-:W1:Y:S08]  /*124f0*/  MUFU.EX2 R16, R39 ;  /* 0x0000002700107308 */ /* 0x000e700000000800 */
[----:B------:R-:W-:Y:S01]  /*12500*/  MUFU.EX2 R17, R36 ;  /* 0x0000002400117308 */ /* 0x000fe20000000800 */
[----:B-1----:R-:W-:-:S04]  /*12510*/  FADD.FTZ R2, R16, R2 ;  /* 0x0000000210027221 */ /* 0x002fc80000010000 */
[----:B------:R-:W-:-:S05]  /*12520*/  FADD.FTZ R2, R4, R2 ;  /* 0x0000000204027221 */ /* 0x000fca0000010000 */
        /* <DEDUP_REMOVED lines=252> */
[----:B------:R-:W-:Y:S03]  /*134f0*/  @!UPT UIADD3 URZ, URZ, URZ, URZ ;  /* 0x0000003f3f3ff290 */ /* 0x000fe6000fffe03f */
[----:B------:R-:W-:Y:S11]  /*13500*/  @!P0 BRA `(.L_x_3412) ;  /* 0x0000400000008947 */ /* 0x000ff60003800000 */
[----:B--2---:R-:W-:Y:S02]  /*13510*/  MOV R80, R5 ;  /* 0x0000000500507202 */ /* 0x004fe40000000f00 */
[----:B------:R-:W-:-:S07]  /*13520*/  MOV R15, R6 ;  /* 0x00000006000f7202 */ /* 0x000fce0000000f00 */
.L_x_3428:
        /* <DEDUP_REMOVED lines=39> */
.L_x_3521:
        /* <DEDUP_REMOVED lines=23> */
.L_x_3522:
        /* <DEDUP_REMOVED lines=21> */
.L_x_3523:
        /* <DEDUP_REMOVED lines=15> */
.L_x_3414:
[----:B-1-34-:R-:W-:Y:S05]  /*13b50*/  BSYNC B0 ;  /* 0x0000000000007941 */ /* 0x01afea0003800000 */
.L_x_3413:
[----:B------:R-:W0:Y:S01]  /*13b60*/  LDGDEPBAR ;  /* 0x00000000000079af */ /* 0x000e220000000000 */
[----:B------:R-:W-:Y:S01]  /*13b70*/  WARPSYNC 0xffffffff ;  /* 0xffffffff00007948 */ /* 0x000fe20003800000 */
[C---:B------:R-:W-:Y:S01]  /*13b80*/  HMMA.16816.F32 R8, R140.reuse, R16, RZ ;  /* 0x000000108c08723c */ /* 0x040fe200000018ff */
[----:B------:R-:W-:Y:S05]  /*13b90*/  BSSY B0, `(.L_x_3418) ;  /* 0x0000103000007945 */ /* 0x000fea0003800000 */
[----:B--2---:R-:W2:Y:S02]  /*13ba0*/  LDL R2, [R1+0xc] ;  /* 0x00000c0001027983 */ /* 0x004ea40000100800 */
        /* <DEDUP_REMOVED lines=64> */
[----:B------:R-:W-:Y:S07]  /*13fb0*/  LDSM.16.M88.4 R160, [R202+0x6000] ;  /* 0x00600000caa0783b */ /* 0x000fee0000000200 */
[C---:B------:R-:W-:Y:S08]  /*13fc0*/  HMMA.16816.F32 R36, R180.reuse, R164, R36 ;  /* 0x000000a4b424723c */ /* 0x040ff00000001824 */
[C---:B------:R-:W-:Y:S01]  /*13fd0*/  HMMA.16816.F32 R40, R180.reuse, R166, R40 ;  /* 0x000000a6b428723c */ /* 0x040fe20000001828 */
[----:B------:R-:W-:Y:S07]  /*13fe0*/  LDSM.16.M88.4 R164, [R202+0x6800] ;  /* 0x00680000caa4783b */ /* 0x000fee0000000200 */
[C---:B--2---:R-:W-:Y:S08]  /*13ff0*/  HMMA.16816.F32 R44, R180.reuse, R168, R44 ;  /* 0x000000a8b42c723c */ /* 0x044ff0000000182c */
[C---:B------:R-:W-:Y:S01]  /*14000*/  HMMA.16816.F32 R48, R180.reuse, R170, R48 ;  /* 0x000000aab430723c */ /* 0x040fe20000001830 */
[----:B------:R-:W-:Y:S07]  /*14010*/  LDSM.16.M88.4 R168, [R214] ;  /* 0x00000000d6a8783b */ /* 0x000fee0000000200 */
[C---:B-1----:R-:W-:Y:S08]  /*14020*/  HMMA.16816.F32 R52, R180.reuse, R148, R52 ;  /* 0x00000094b434723c */ /* 0x042ff00000001834 */
[C---:B------:R-:W-:Y:S01]  /*14030*/  HMMA.16816.F32 R56, R180.reuse, R150, R56 ;  /* 0x00000096b438723c */ /* 0x040fe20000001838 */
[----:B------:R-:W1:Y:S07]  /*14040*/  LDSM.16.M88.4 R148, [R202+0x4800] ;  /* 0x00480000ca94783b */ /* 0x000e6e0000000200 */
[C---:B---3--:R-:W-:Y:S08]  /*14050*/  HMMA.16816.F32 R60, R180.reuse, R152, R60 ;  /* 0x00000098b43c723c */ /* 0x048ff0000000183c */
[----:B------:R-:W-:Y:S01]  /*14060*/  HMMA.16816.F32 R64, R180, R154, R64 ;  /* 0x0000009ab440723c */ /* 0x000fe20000001840 */
[----:B------:R-:W2:Y:S07]  /*14070*/  LDSM.16.M88.4 R152, [R202+0x5000] ;  /* 0x00500000ca98783b */ /* 0x000eae0000000200 */
[C---:B----4-:R-:W-:Y:S08]  /*14080*/  HMMA.16816.F32 R8, R184.reuse, R156, R8 ;  /* 0x0000009cb808723c */ /* 0x050ff00000001808 */
[C---:B------:R-:W-:Y:S01]  /*14090*/  HMMA.16816.F32 R16, R184.reuse, R158, R16 ;  /* 0x0000009eb810723c */ /* 0x040fe20000001810 */
[----:B------:R-:W3:Y:S07]  /*140a0*/  LDSM.16.M88.4 R156, [R202+0x5800] ;  /* 0x00580000ca9c783b */ /* 0x000eee0000000200 */
        /* <DEDUP_REMOVED lines=12> */
[C---:B------:R-:W-:Y:S08]  /*14170*/  HMMA.16816.F32 R52, R184.reuse, R160, R52 ;  /* 0x000000a0b834723c */ /* 0x040ff00000001834 */
[C---:B------:R-:W-:Y:S01]  /*14180*/  HMMA.16816.F32 R56, R184.reuse, R162, R56 ;  /* 0x000000a2b838723c */ /* 0x040fe20000001838 */
[----:B------:R-:W5:Y:S07]  /*14190*/  LDSM.16.M88.4 R160, [R212] ;  /* 0x00000000d4a0783b */ /* 0x000f6e0000000200 */
[C---:B------:R-:W-:Y:S08]  /*141a0*/  HMMA.16816.F32 R60, R184.reuse, R164, R60 ;  /* 0x000000a4b83c723c */ /* 0x040ff0000000183c */
[----:B------:R-:W-:Y:S01]  /*141b0*/  HMMA.16816.F32 R64, R184, R166, R64 ;  /* 0x000000a6b840723c */ /* 0x000fe20000001840 */
[----:B------:R-:W2:Y:S07]  /*141c0*/  LDSM.16.M88.4 R164, [R213] ;  /* 0x00000000d5a4783b */ /* 0x000eae0000000200 */
        /* <DEDUP_REMOVED lines=38> */
[----:B------:R-:W4:Y:S07]  /*14430*/  LDSM.16.M88.4 R160, [R200+0x5800] ;  /* 0x00580000c8a0783b */ /* 0x000f2e0000000200 */
[C---:B------:R-:W-:Y:S08]  /*14440*/  HMMA.16816.F32 R60, R192.reuse, R164, R60 ;  /* 0x000000a4c03c723c */ /* 0x040ff0000000183c */
[----:B------:R-:W-:Y:S01]  /*14450*/  HMMA.16816.F32 R64, R192, R166, R64 ;  /* 0x000000a6c040723c */ /* 0x000fe20000001840 */
[----:B------:R-:W5:Y:S01]  /*14460*/  LDSM.16.M88.4 R164, [R200+0x6000] ;  /* 0x00600000c8a4783b */ /* 0x000f620000000200 */
[----:B------:R-:W-:Y:S06]  /*14470*/  DEPBAR.LE SB0, 0x0 ;  /* 0x000080000000791a */ /* 0x000fec0000000000 */
[C---:B------:R-:W-:Y:S01]  /*14480*/  HMMA.16816.F32 R8, R196.reuse, R168, R8 ;  /* 0x000000a8c408723c */ /* 0x040fe20000001808 */
[----:B------:R-:W-:Y:S07]  /*14490*/  BAR.SYNC.DEFER_BLOCKING 0x0 ;  /* 0x0000000000007b1d */ /* 0x000fee0000010000 */
        /* <DEDUP_REMOVED lines=15> */
[----:B------:R-:W2:Y:S01]  /*14590*/  LDL R2, [R1+0x3c] ;  /* 0x00003c0001027983 */ /* 0x000ea20000100800 */
        /* <DEDUP_REMOVED lines=34> */
.L_x_3524:
[----:B------:R-:W-:-:S05]  /*147c0*/  BRA.DIV ~URZ, `(.L_x_3421) ;  /* 0x0000c0a27f007947 */ /* 0x000fca000b800000 */
[----:B------:R3:W4:Y:S02]  /*147d0*/  SHFL.IDX PT, R2, R5, RZ, 0x181f ;  /* 0x00181fff05027589 */ /* 0x00072400000e0000 */
.L_x_3525:
        /* <DEDUP_REMOVED lines=16> */
.L_x_3526:
        /* <DEDUP_REMOVED lines=15> */
.L_x_3527:
[----:B------:R-:W-:-:S05]  /*149d0*/  BRA.DIV ~URZ, `(.L_x_3424) ;  /* 0x0000c0427f007947 */ /* 0x000fca000b800000 */
[----:B-1----:R1:W2:Y:S02]  /*149e0*/  SHFL.IDX PT, R2, R5, 0x2, 0x181f ;  /* 0x00581f0005027f89 */ /* 0x0022a400000e0000 */
.L_x_3528:
        /* <DEDUP_REMOVED lines=16> */
.L_x_3529:
        /* <DEDUP_REMOVED lines=13> */
.L_x_3419:
[----:B------:R-:W-:Y:S05]  /*14bc0*/  BSYNC B0 ;  /* 0x0000000000007941 */ /* 0x000fea0003800000 */
.L_x_3418:
        /* <DEDUP_REMOVED lines=16> */
.L_x_3530:
[----:B--2---:R-:W-:Y:S05]  /*14cd0*/  IMAD.IADD R2, R5, 0x1, R2 ;  /* 0x0000000105027824 */ /* 0x004fea00078e0202 */
[C---:B------:R-:W-:Y:S02]  /*14ce0*/  ISETP.GT.AND P0, PT, R2.reuse, RZ, PT ;  /* 0x000000ff0200720c */ /* 0x040fe40003f04270 */
[----:B------:R-:W-:Y:S02]  /*14cf0*/  ISETP.GT.AND P1, PT, R2, 0x1, PT ;  /* 0x000000010200780c */ /* 0x000fe40003f24270 */
[----:B------:R-:W-:Y:S02]  /*14d00*/  FSEL R161, R8, -INF , P0 ;  /* 0xff80000008a17808 */ /* 0x000fe40000000000 */
[C---:B------:R-:W-:Y:S02]  /*14d10*/  ISETP.GT.AND P0, PT, R2.reuse, 0x10, PT ;  /* 0x000000100200780c */ /* 0x040fe40003f04270 */
[C---:B------:R-:W-:Y:S02]  /*14d20*/  ISETP.GT.AND P2, PT, R2.reuse, 0x8, PT ;  /* 0x000000080200780c */ /* 0x040fe40003f44270 */
[C---:B------:R-:W-:Y:S02]  /*14d30*/  ISETP.GT.AND P3, PT, R2.reuse, 0x9, PT ;  /* 0x000000090200780c */ /* 0x040fe40003f64270 */
[----:B------:R-:W-:Y:S02]  /*14d40*/  FSEL R170, R9, -INF , P1 ;  /* 0xff80000009aa7808 */ /* 0x000fe40000800000 */
[C---:B------:R-:W-:Y:S02]  /*14d50*/  ISETP.GT.AND P1, PT, R2.reuse, 0x11, PT ;  /* 0x000000110200780c */ /* 0x040fe40003f24270 */
[----:B------:R-:W-:Y:S02]  /*14d60*/  ISETP.GT.AND P4, PT, R2, 0x19, PT ;  /* 0x000000190200780c */ /* 0x000fe40003f84270 */
[----:B------:R-:W-:Y:S02]  /*14d70*/  FSEL R168, R20, -INF , P0 ;  /* 0xff80000014a87808 */ /* 0x000fe40000000000 */
[----:B------:R-:W-:Y:S02]  /*14d80*/  ISETP.GT.AND P0, PT, R2, 0x20, PT ;  /* 0x000000200200780c */ /* 0x000fe40003f04270 */
[----:B------:R-:W-:Y:S02]  /*14d90*/  FSEL R16, R16, -INF , P2 ;  /* 0xff80000010107808 */ /* 0x000fe40001000000 */
[C---:B------:R-:W-:Y:S02]  /*14da0*/  ISETP.GT.AND P2, PT, R2.reuse, 0x18, PT ;  /* 0x000000180200780c */ /* 0x040fe40003f44270 */
[----:B------:R-:W-:Y:S02]  /*14db0*/  FSEL R169, R17, -INF , P3 ;  /* 0xff80000011a97808 */ /* 0x000fe40001800000 */
        /* <DEDUP_REMOVED lines=164> */
.L_x_3531:
        /* <DEDUP_REMOVED lines=41> */
[----:B------:R-:W-:Y:S01]  /*15a90*/  MUFU.EX2 R32, R32 ;  /* 0x0000002000207308 */ /* 0x000fe20000000800 */
[C---:B-1----:R-:W-:Y:S01]  /*15aa0*/  FFMA.FTZ R3, R2.reuse, R240, R34 ;  /* 0x000000f002037223 */ /* 0x042fe20000010022 */
[C---:B--2---:R-:W-:Y:S01]  /*15ab0*/  F2FP.PACK_AB R148, R5.reuse, R34 ;  /* 0x000000220594723e */ /* 0x044fe200000000ff */
[----:B------:R-:W-:Y:S02]  /*15ac0*/  FMUL.FTZ R64, R2, R84 ;  /* 0x0000005402407220 */ /* 0x000fe40000410000 */
[----:B------:R-:W-:Y:S01]  /*15ad0*/  FADD.FTZ R17, R5, R3 ;  /* 0x0000000305117221 */ /* 0x000fe20000010000 */
[C---:B------:R-:W-:Y:S01]  /*15ae0*/  FSEL R3, R4.reuse, RZ, P0 ;  /* 0x000000ff04037208 */ /* 0x040fe20000000000 */
[----:B------:R-:W-:Y:S02]  /*15af0*/  FMUL.FTZ R5, R4, c[0x0][0x2d0] ;  /* 0x0000b40004057a20 */ /* 0x000fe40000410000 */
[C---:B------:R-:W-:Y:S01]  /*15b00*/  FMUL.FTZ R65, R2.reuse, R85 ;  /* 0x0000005502417220 */ /* 0x040fe20000410000 */
[----:B------:R1:W2:Y:S01]  /*15b10*/  MUFU.EX2 R34, R16 ;  /* 0x0000001000227308 */ /* 0x0002a20000000800 */
[----:B------:R-:W-:Y:S01]  /*15b20*/  FADD.FTZ R3, -R3, R80 ;  /* 0x0000005003037221 */ /* 0x000fe20000010100 */
[----:B------:R-:W-:Y:S01]  /*15b30*/  FSEL R5, R5, RZ, P0 ;  /* 0x000000ff05057208 */ /* 0x000fe20000000000 */
[----:B------:R-:W-:Y:S02]  /*15b40*/  FMUL.FTZ R49, R2, R101 ;  /* 0x0000006502317220 */ /* 0x000fe40000410000 */
[----:B------:R-:W-:Y:S02]  /*15b50*/  FMUL.FTZ R3, R3, c[0x0][0x2d0] ;  /* 0x0000b40003037a20 */ /* 0x000fe40000410000 */
[--C-:B------:R-:W-:Y:S02]  /*15b60*/  FFMA.FTZ R15, R37, c[0x0][0x2d0], -R5.reuse ;  /* 0x0000b400250f7a23 */ /* 0x100fe40000010805 */
[--C-:B------:R-:W-:Y:S02]  /*15b70*/  FFMA.FTZ R43, R11, c[0x0][0x2d0], -R5.reuse ;  /* 0x0000b4000b2b7a23 */ /* 0x100fe40000010805 */
[----:B------:R-:W4:Y:S01]  /*15b80*/  MUFU.EX2 R3, R3 ;  /* 0x0000000300037308 */ /* 0x000f220000000800 */
[--C-:B------:R-:W-:Y:S02]  /*15b90*/  FFMA.FTZ R151, R48, c[0x0][0x2d0], -R5.reuse ;  /* 0x0000b40030977a23 */ /* 0x100fe40000010805 */
[--C-:B------:R-:W-:Y:S02]  /*15ba0*/  FFMA.FTZ R80, R52, c[0x0][0x2d0], -R5.reuse ;  /* 0x0000b40034507a23 */ /* 0x100fe40000010805 */
[--C-:B------:R-:W-:Y:S02]  /*15bb0*/  FFMA.FTZ R46, R10, c[0x0][0x2d0], -R5.reuse ;  /* 0x0000b4000a2e7a23 */ /* 0x100fe40000010805 */
[--C-:B------:R-:W-:Y:S02]  /*15bc0*/  FFMA.FTZ R170, R29, c[0x0][0x2d0], -R5.reuse ;  /* 0x0000b4001daa7a23 */ /* 0x100fe40000010805 */
[----:B------:R-:W-:Y:S01]  /*15bd0*/  FMUL.FTZ R29, R2, R121 ;  /* 0x00000079021d7220 */ /* 0x000fe20000410000 */
[----:B------:R-:W-:Y:S01]  /*15be0*/  MUFU.EX2 R11, R15 ;  /* 0x0000000f000b7308 */ /* 0x000fe20000000800 */
[--C-:B------:R-:W-:Y:S02]  /*15bf0*/  FFMA.FTZ R169, R28, c[0x0][0x2d0], -R5.reuse ;  /* 0x0000b4001ca97a23 */ /* 0x100fe40000010805 */
[--C-:B-1----:R-:W-:Y:S01]  /*15c00*/  FFMA.FTZ R16, R53, c[0x0][0x2d0], -R5.reuse ;  /* 0x0000b40035107a23 */ /* 0x102fe20000010805 */
[----:B--2---:R-:W-:Y:S01]  /*15c10*/  F2FP.PACK_AB R150, R32, R34 ;  /* 0x000000222096723e */ /* 0x004fe200000000ff */
[----:B------:R-:W-:Y:S02]  /*15c20*/  FMUL.FTZ R28, R2, R120 ;  /* 0x00000078021c7220 */ /* 0x000fe40000410000 */
[--C-:B------:R-:W-:Y:S02]  /*15c30*/  FFMA.FTZ R154, R45, c[0x0][0x2d0], -R5.reuse ;  /* 0x0000b4002d9a7a23 */ /* 0x100fe40000010805 */
[--C-:B------:R-:W-:Y:S01]  /*15c40*/  FFMA.FTZ R153, R44, c[0x0][0x2d0], -R5.reuse ;  /* 0x0000b4002c997a23 */ /* 0x100fe20000010805 */
[----:B------:R-:W-:Y:S01]  /*15c50*/  MUFU.EX2 R120, R80 ;  /* 0x0000005000787308 */ /* 0x000fe20000000800 */
[--C-:B------:R-:W-:Y:S02]  /*15c60*/  FFMA.FTZ R155, R41, c[0x0][0x2d0], -R5.reuse ;  /* 0x0000b400299b7a23 */ /* 0x100fe40000010805 */
[--C-:B------:R-:W-:Y:S02]  /*15c70*/  FFMA.FTZ R156, R40, c[0x0][0x2d0], -R5.reuse ;  /* 0x0000b400289c7a23 */ /* 0x100fe40000010805 */
[C---:B----4-:R-:W-:Y:S02]  /*15c80*/  FMUL.FTZ R66, R3.reuse, R86 ;  /* 0x0000005603427220 */ /* 0x050fe40000410000 */
[----:B------:R-:W-:Y:S02]  /*15c90*/  FMUL.FTZ R67, R3, R87 ;  /* 0x0000005703437220 */ /* 0x000fe40000410000 */
[----:B------:R-:W1:Y:S01]  /*15ca0*/  LDSM.16.MT88.4 R84, [R203] ;  /* 0x00000000cb54783b */ /* 0x000e620000004200 */
        /* <DEDUP_REMOVED lines=27> */
[C---:B------:R-:W-:Y:S02]  /*15e60*/  FMUL.FTZ R19, R3.reuse, R135 ;  /* 0x0000008703137220 */ /* 0x040fe40000410000 */
        /* <DEDUP_REMOVED lines=8> */
[C---:B------:R-:W-:Y:S02]  /*15ef0*/  FMUL.FTZ R26, R3.reuse, R126 ;  /* 0x0000007e031a7220 */ /* 0x040fe40000410000 */
[C---:B------:R-:W-:Y:S02]  /*15f00*/  FMUL.FTZ R27, R3.reuse, R127 ;  /* 0x0000007f031b7220 */ /* 0x040fe40000410000 */
        /* <DEDUP_REMOVED lines=49> */
[C---:B------:R-:W-:Y:S01]  /*16220*/  FMUL.FTZ R71, R3.reuse, R71 ;  /* 0x0000004703477220 */ /* 0x040fe20000410000 */
[----:B--2---:R-:W-:Y:S01]  /*16230*/  MOV R174, R132 ;  /* 0x0000008400ae7202 */ /* 0x004fe20000000f00 */
        /* <DEDUP_REMOVED lines=10> */
[----:B--2---:R-:W-:Y:S01]  /*162e0*/  LDSM.16.MT88.4 R124, [R204+0x3000] ;  /* 0x00300000cc7c783b */ /* 0x004fe20000004200 */
[C---:B---3--:R-:W-:Y:S02]  /*162f0*/  FFMA.FTZ R9, R3.reuse, R50, R11 ;  /* 0x0000003203097223 */ /* 0x048fe4000001000b */
[C---:B------:R-:W-:Y:S06]  /*16300*/  FMUL.FTZ R11, R3.reuse, R139 ;  /* 0x0000008b030b7220 */ /* 0x040fec0000410000 */
[----:B------:R-:W-:Y:S01]  /*16310*/  MUFU.EX2 R108, R242 ;  /* 0x000000f2006c7308 */ /* 0x000fe20000000800 */
[----:B------:R-:W-:Y:S02]  /*16320*/  FADD.FTZ R15, R10, R9 ;  /* 0x000000090a0f7221 */ /* 0x000fe40000010000 */
[----:B------:R-:W-:Y:S02]  /*16330*/  FMUL.FTZ R9, R2, R137 ;  /* 0x0000008902097220 */ /* 0x000fe40000410000 */
[C---:B------:R-:W-:Y:S01]  /*16340*/  FMUL.FTZ R10, R3.reuse, R138 ;  /* 0x0000008a030a7220 */ /* 0x040fe20000410000 */
[----:B------:R-:W-:Y:S01]  /*16350*/  MOV R136, R15 ;  /* 0x0000000f00887202 */ /* 0x000fe20000000f00 */
[----:B------:R-:W-:Y:S02]  /*16360*/  FMUL.FTZ R50, R3, R102 ;  /* 0x0000006603327220 */ /* 0x000fe40000410000 */
[----:B------:R-:W-:Y:S01]  /*16370*/  LDSM.16.MT88.4 R100, [R204+0x1800] ;  /* 0x00180000cc64783b */ /* 0x000fe20000004200 */
[----:B------:R-:W-:Y:S02]  /*16380*/  MUFU.EX2 R137, R155 ;  /* 0x0000009b00897308 */ /* 0x000fe40000000800 */
[C---:B-1----:R-:W-:Y:S08]  /*16390*/  HMMA.16816.F32 R8, R148.reuse, R84, R8 ;  /* 0x000000549408723c */ /* 0x042ff00000001808 */
[C---:B------:R-:W-:Y:S01]  /*163a0*/  HMMA.16816.F32 R16, R148.reuse, R86, R16 ;  /* 0x000000569410723c */ /* 0x040fe20000001810 */
[----:B------:R-:W1:Y:S01]  /*163b0*/  LDSM.16.MT88.4 R84, [R204] ;  /* 0x00000000cc54783b */ /* 0x000e620000004200 */
[----:B------:R-:W2:Y:S10]  /*163c0*/  MUFU.EX2 R15, R168 ;  /* 0x000000a8000f7308 */ /* 0x000eb40000000800 */
[----:B------:R-:W-:Y:S10]  /*163d0*/  MUFU.EX2 R168, R159 ;  /* 0x0000009f00a87308 */ /* 0x000ff40000000800 */
[----:B------:R-:W-:Y:S01]  /*163e0*/  MUFU.EX2 R159, R240 ;  /* 0x000000f0009f7308 */ /* 0x000fe20000000800 */
[----:B--2---:R-:W-:Y:S09]  /*163f0*/  FADD.FTZ R2, R15, R152 ;  /* 0x000000980f027221 */ /* 0x004ff20000010000 */
[----:B------:R-:W2:Y:S01]  /*16400*/  MUFU.EX2 R3, R167 ;  /* 0x000000a700037308 */ /* 0x000ea20000000800 */
[C---:B-1----:R-:W-:Y:S09]  /*16410*/  HMMA.16816.F32 R20, R148.reuse, R84, R20 ;  /* 0x000000549414723c */ /* 0x042ff20000001814 */
[----:B------:R-:W-:Y:S01]  /*16420*/  MUFU.EX2 R167, R160 ;  /* 0x000000a000a77308 */ /* 0x000fe20000000800 */
[C---:B------:R-:W-:Y:S01]  /*16430*/  HMMA.16816.F32 R24, R148.reuse, R86, R24 ;  /* 0x000000569418723c */ /* 0x040fe20000001818 */
[----:B------:R-:W1:Y:S08]  /*16440*/  LDSM.16.MT88.4 R84, [R206] ;  /* 0x00000000ce54783b */ /* 0x000e700000004200 */
[----:B------:R-:W-:Y:S03]  /*16450*/  MUFU.EX2 R160, R239 ;  /* 0x000000ef00a07308 */ /* 0x000fe60000000800 */
[C---:B--2---:R-:W-:Y:S04]  /*16460*/  FADD.FTZ R2, R3.reuse, R2 ;  /* 0x0000000203027221 */ /* 0x044fe80000010000 */
[----:B------:R-:W-:Y:S03]  /*16470*/  FADD.FTZ R2, R92, R2 ;  /* 0x000000025c027221 */ /* 0x000fe60000010000 */
[----:B------:R-:W-:Y:S01]  /*16480*/  MUFU.EX2 R113, R113 ;  /* 0x0000007100717308 */ /* 0x000fe20000000800 */
[----:B------:R-:W-:Y:S09]  /*16490*/  FADD.FTZ R2, R80, R2 ;  /* 0x0000000250027221 */ /* 0x000ff20000010000 */
[----:B------:R-:W2:Y:S10]  /*164a0*/  MUFU.EX2 R112, R112 ;  /* 0x0000007000707308 */ /* 0x000eb40000000800 */
[----:B------:R-:W-:Y:S01]  /*164b0*/  MUFU.EX2 R158, R245 ;  /* 0x000000f5009e7308 */ /* 0x000fe20000000800 */
[C---:B-1----:R-:W-:Y:S09]  /*164c0*/  HMMA.16816.F32 R28, R148.reuse, R84, R28 ;  /* 0x00000054941c723c */ /* 0x042ff2000000181c */
[----:B------:R-:W-:Y:S01]  /*164d0*/  MUFU.EX2 R157, R246 ;  /* 0x000000f6009d7308 */ /* 0x000fe20000000800 */
[C---:B------:R-:W-:Y:S01]  /*164e0*/  HMMA.16816.F32 R32, R148.reuse, R86, R32 ;  /* 0x000000569420723c */ /* 0x040fe20000001820 */
[----:B------:R-:W1:Y:S08]  /*164f0*/  LDSM.16.MT88.4 R84, [R205] ;  /* 0x00000000cd54783b */ /* 0x000e700000004200 */
[----:B------:R-:W-:Y:S10]  /*16500*/  MUFU.EX2 R156, R247 ;  /* 0x000000f7009c7308 */ /* 0x000ff40000000800 */
[----:B------:R-:W-:Y:S10]  /*16510*/  MUFU.EX2 R155, R250 ;  /* 0x000000fa009b7308 */ /* 0x000ff40000000800 */
[----:B------:R-:W3:Y:S01]  /*16520*/  MUFU.EX2 R152, R129 ;  /* 0x0000008100987308 */ /* 0x000ee20000000800 */
        /* <DEDUP_REMOVED lines=18> */
[----:B------:R-:W4:Y:S02]  /*16650*/  LDSM.16.MT88.4 R92, [R204+0x800] ;  /* 0x00080000cc5c783b */ /* 0x000f240000004200 */
[----:B------:R-:W5:Y:S01]  /*16660*/  MUFU.EX2 R3, R164 ;  /* 0x000000a400037308 */ /* 0x000f620000000800 */
[----:B------:R-:W-:Y:S02]  /*16670*/  F2FP.PACK_AB R87, R132, R137 ;  /* 0x000000898457723e */ /* 0x000fe400000000ff */
[----:B--2---:R-:W-:Y:S02]  /*16680*/  F2FP.PACK_AB R148, R112, R113 ;  /* 0x000000717094723e */ /* 0x004fe400000000ff */
[----:B------:R-:W-:Y:S02]  /*16690*/  F2FP.PACK_AB R149, R153, R154 ;  /* 0x0000009a9995723e */ /* 0x000fe400000000ff */
[----:B---3--:R-:W-:Y:S01]  /*166a0*/  F2FP.PACK_AB R151, R5, R152 ;  /* 0x000000980597723e */ /* 0x008fe200000000ff */
[C---:B------:R-:W-:Y:S02]  /*166b0*/  HMMA.16816.F32 R8, R84.reuse, R88, R8 ;  /* 0x000000585408723c */ /* 0x040fe40000001808 */
[----:B------:R-:W2:Y:S03]  /*166c0*/  MUFU.EX2 R80, R162 ;  /* 0x000000a200507308 */ /* 0x000ea60000000800 */
[----:B-1----:R-:W-:Y:S03]  /*166d0*/  FADD.FTZ R2, R15, R2 ;  /* 0x000000020f027221 */ /* 0x002fe60000010000 */
[C---:B------:R-:W-:Y:S01]  /*166e0*/  HMMA.16816.F32 R16, R84.reuse, R90, R16 ;  /* 0x0000005a5410723c */ /* 0x040fe20000001810 */
[----:B------:R-:W1:Y:S03]  /*166f0*/  LDSM.16.MT88.4 R88, [R206+0x800] ;  /* 0x00080000ce58783b */ /* 0x000e660000004200 */
[----:B------:R-:W-:Y:S01]  /*16700*/  MUFU.EX2 R165, R169 ;  /* 0x000000a900a57308 */ /* 0x000fe20000000800 */
[C---:B-----5:R-:W-:Y:S04]  /*16710*/  FADD.FTZ R2, R3.reuse, R2 ;  /* 0x0000000203027221 */ /* 0x060fe80000010000 */
[----:B------:R-:W-:Y:S05]  /*16720*/  FADD.FTZ R2, R96, R2 ;  /* 0x0000000260027221 */ /* 0x000fea0000010000 */
[----:B------:R-:W-:Y:S01]  /*16730*/  MUFU.EX2 R164, R171 ;  /* 0x000000ab00a47308 */ /* 0x000fe20000000800 */
[C---:B--2---:R-:W-:Y:S01]  /*16740*/  FADD.FTZ R2, R80.reuse, R2 ;  /* 0x0000000250027221 */ /* 0x044fe20000010000 */
[C---:B----4-:R-:W-:Y:S08]  /*16750*/  HMMA.16816.F32 R20, R84.reuse, R92, R20 ;  /* 0x0000005c5414723c */ /* 0x050ff00000001814 */
        /* <DEDUP_REMOVED lines=23> */
[----:B------:R4:W-:Y:S02]  /*168d0*/  MUFU.EX2 R80, R173 ;  /* 0x000000ad00507308 */ /* 0x0009e40000000800 */
[----:B------:R-:W-:Y:S02]  /*168e0*/  F2FP.PACK_AB R84, R3, R15 ;  /* 0x0000000f0354723e */ /* 0x000fe400000000ff */
[----:B------:R-:W-:Y:S02]  /*168f0*/  F2FP.PACK_AB R85, R128, R133 ;  /* 0x000000858055723e */ /* 0x000fe400000000ff */
[----:B------:R-:W-:Y:S04]  /*16900*/  F2FP.PACK_AB R87, R167, R168 ;  /* 0x000000a8a757723e */ /* 0x000fe800000000ff */
[----:B------:R-:W5:Y:S03]  /*16910*/  MUFU.EX2 R15, R225 ;  /* 0x000000e1000f7308 */ /* 0x000f660000000800 */
[C---:B-1----:R-:W-:Y:S07]  /*16920*/  HMMA.16816.F32 R8, R84.reuse, R88, R8 ;  /* 0x000000585408723c */ /* 0x042fee0000001808 */
[----:B------:R1:W1:Y:S01]  /*16930*/  MUFU.EX2 R3, R175 ;  /* 0x000000af00037308 */ /* 0x0002620000000800 */
[C---:B------:R-:W-:Y:S01]  /*16940*/  HMMA.16816.F32 R16, R84.reuse, R90, R16 ;  /* 0x0000005a5410723c */ /* 0x040fe20000001810 */
[----:B------:R-:W3:Y:S03]  /*16950*/  LDSM.16.MT88.4 R88, [R205+0x1000] ;  /* 0x00100000cd58783b */ /* 0x000ee60000004200 */
[----:B----4-:R-:W-:Y:S04]  /*16960*/  MOV R173, R137 ;  /* 0x0000008900ad7202 */ /* 0x010fe80000000f00 */
[C---:B--2---:R-:W-:Y:S04]  /*16970*/  HMMA.16816.F32 R20, R84.reuse, R92, R20 ;  /* 0x0000005c5414723c */ /* 0x044fe80000001814 */
[----:B-----5:R-:W-:Y:S01]  /*16980*/  FADD.FTZ R2, R15, R2 ;  /* 0x000000020f027221 */ /* 0x020fe20000010000 */
[----:B------:R-:W-:Y:S03]  /*16990*/  MOV R225, R128 ;  /* 0x0000008000e17202 */ /* 0x000fe60000000f00 */
[C---:B------:R-:W-:Y:S01]  /*169a0*/  HMMA.16816.F32 R24, R84.reuse, R94, R24 ;  /* 0x0000005e5418723c */ /* 0x040fe20000001818 */
[----:B------:R-:W2:Y:S03]  /*169b0*/  LDSM.16.MT88.4 R92, [R203+0x4800] ;  /* 0x00480000cb5c783b */ /* 0x000ea60000004200 */
[----:B-1----:R-:W-:Y:S01]  /*169c0*/  MOV R175, R133 ;  /* 0x0000008500af7202 */ /* 0x002fe20000000f00 */
[C---:B------:R-:W-:Y:S03]  /*169d0*/  FADD.FTZ R2, R3.reuse, R2 ;  /* 0x0000000203027221 */ /* 0x040fe60000010000 */
[C---:B---3--:R-:W-:Y:S01]  /*169e0*/  HMMA.16816.F32 R28, R84.reuse, R96, R28 ;  /* 0x00000060541c723c */ /* 0x048fe2000000181c */
[----:B------:R-:W-:Y:S03]  /*169f0*/  LDSM.16.MT88.4 R132, [R203+0x3000] ;  /* 0x00300000cb84783b */ /* 0x000fe60000004200 */
[----:B------:R-:W-:Y:S04]  /*16a00*/  FADD.FTZ R2, R104, R2 ;  /* 0x0000000268027221 */ /* 0x000fe80000010000 */
[C---:B------:R-:W-:Y:S01]  /*16a10*/  HMMA.16816.F32 R32, R84.reuse, R98, R32 ;  /* 0x000000625420723c */ /* 0x040fe20000001820 */
[----:B------:R-:W1:Y:S03]  /*16a20*/  LDSM.16.MT88.4 R96, [R204+0x4800] ;  /* 0x00480000cc60783b */ /* 0x000e660000004200 */
[C---:B------:R-:W-:Y:S04]  /*16a30*/  FADD.FTZ R2, R80.reuse, R2 ;  /* 0x0000000250027221 */ /* 0x040fe80000010000 */
        /* <DEDUP_REMOVED lines=27> */
[C---:B--2---:R-:W-:Y:S04]  /*16bf0*/  FADD.FTZ R2, R3.reuse, R2 ;  /* 0x0000000203027221 */ /* 0x044fe80000010000 */
        /* <DEDUP_REMOVED lines=53> */
[C---:B--2---:R-:W-:Y:S03]  /*16f50*/  HMMA.16816.F32 R44, R84.reuse, R92, R44 ;  /* 0x0000005c542c723c */ /* 0x044fe6000000182c */
[----:B------:R-:W2:Y:S01]  /*16f60*/  MUFU.EX2 R15, R116 ;  /* 0x00000074000f7308 */ /* 0x000ea20000000800 */
        /* <DEDUP_REMOVED lines=8> */
[C---:B--2---:R-:W-:Y:S01]  /*16ff0*/  FADD.FTZ R240, R15.reuse, R2 ;  /* 0x000000020ff07221 */ /* 0x044fe20000010000 */
[----:B------:R-:W-:Y:S01]  /*17000*/  F2FP.PACK_AB R150, R15, R80 ;  /* 0x000000500f96723e */ /* 0x000fe200000000ff */
[----:B------:R-:W-:Y:S01]  /*17010*/  FADD.FTZ R2, R121, R3 ;  /* 0x0000000379027221 */ /* 0x000fe20000010000 */
[----:B------:R-:W-:Y:S01]  /*17020*/  MOV R15, R6 ;  /* 0x00000006000f7202 */ /* 0x000fe20000000f00 */
[C---:B-1----:R-:W-:Y:S01]  /*17030*/  HMMA.16816.F32 R60, R84.reuse, R104, R60 ;  /* 0x00000068543c723c */ /* 0x042fe2000000183c */
        /* <DEDUP_REMOVED lines=74> */
[C---:B--2---:R-:W-:Y:S02]  /*174e0*/  ISETP.GT.AND P0, PT, R235.reuse, R3, PT ;  /* 0x00000003eb00720c */ /* 0x044fe40003f04270 */
[----:B------:R-:W-:Y:S11]  /*174f0*/  IADD3 R235, R235, -0x1, RZ ;  /* 0xffffffffebeb7810 */ /* 0x000ff60007ffe0ff */
[----:B------:R-:W-:-:S05]  /*17500*/  @P0 BRA `(.L_x_3428) ;  /* 0xffffc02000000947 */ /* 0x000fca000383ffff */
.L_x_3412:
[----:B--2---:R-:W2:Y:S02]  /*17510*/  LDL R2, [R1+0xc] ;  /* 0x00000c0001027983 */ /* 0x004ea40000100800 */
[----:B--2---:R-:W-:-:S13]  /*17520*/  ISETP.GE.AND P0, PT, R235, R2, PT ;  /* 0x00000002eb00720c */ /* 0x004fda0003f06270 */
[----:B------:R-:W-:Y:S05]  /*17530*/  @!P0 BRA `(.L_x_3429) ;  /* 0x0000381000008947 */ /* 0x000fea0003800000 */
.L_x_3444:
        /* <DEDUP_REMOVED lines=35> */
.L_x_3532:
        /* <DEDUP_REMOVED lines=42> */
.L_x_3533:
        /* <DEDUP_REMOVED lines=15> */
.L_x_3432:
[----:B------:R-:W-:Y:S05]  /*17b00*/  BSYNC B0 ;  /* 0x0000000000007941 */ /* 0x000fea0003800000 */
.L_x_3431:
[----:B------:R-:W0:Y:S01]  /*17b10*/  LDGDEPBAR ;  /* 0x00000000000079af */ /* 0x000e220000000000 */
[----:B------:R-:W-:Y:S01]  /*17b20*/  WARPSYNC 0xffffffff ;  /* 0xffffffff00007948 */ /* 0x000fe20003800000 */
[C---:B---3--:R-:W-:Y:S01]  /*17b30*/  HMMA.16816.F32 R8, R140.reuse, R16, RZ ;  /* 0x000000108c08723c */ /* 0x048fe200000018ff */
[----:B------:R-:W-:Y:S05]  /*17b40*/  BSSY B0, `(.L_x_3434) ;  /* 0x0000113000007945 */ /* 0x000fea0003800000 */
[----:B-12---:R-:W2:Y:S02]  /*17b50*/  LDL R2, [R1+0xc] ;  /* 0x00000c0001027983 */ /* 0x006ea40000100800 */
        /* <DEDUP_REMOVED lines=193> */
.L_x_3534:
[----:B------:R-:W-:-:S05]  /*18770*/  BRA.DIV ~URZ, `(.L_x_3437) ;  /* 0x00008e827f007947 */ /* 0x000fca000b800000 */
[----:B------:R3:W4:Y:S02]  /*18780*/  SHFL.IDX PT, R148, R80, RZ, 0x181f ;  /* 0x00181fff50947589 */ /* 0x00072400000e0000 */
.L_x_3535:
        /* <DEDUP_REMOVED lines=20> */
.L_x_3536:
        /* <DEDUP_REMOVED lines=19> */
.L_x_3537:
[----:B------:R-:W-:-:S05]  /*18a00*/  BRA.DIV ~URZ, `(.L_x_3440) ;  /* 0x00008da27f007947 */ /* 0x000fca000b800000 */
[----:B------:R2:W3:Y:S02]  /*18a10*/  SHFL.IDX PT, R148, R80, 0x2, 0x181f ;  /* 0x00581f0050947f89 */ /* 0x0004e400000e0000 */
.L_x_3538:
        /* <DEDUP_REMOVED lines=20> */
.L_x_3539:
[----:B------:R-:W-:Y:S11]  /*18b60*/  ISETP.GE.AND P0, PT, R236, 0x61, PT ;  /* 0x00000061ec00780c */ /* 0x000ff60003f06270 */
[----:B------:R-:W-:Y:S02]  /*18b70*/  @!UPT UIADD3 URZ, URZ, URZ, URZ ;  /* 0x0000003f3f3ff290 */ /* 0x000fe4000fffe03f */
[C---:B-1----:R-:W-:Y:S02]  /*18b80*/  @P0 IADD3 R2, -R226.reuse, 0x10, RZ ;  /* 0x00000010e2020810 */ /* 0x042fe40007ffe1ff */
        /* <DEDUP_REMOVED lines=14> */
.L_x_3435:
[----:B------:R-:W-:Y:S05]  /*18c70*/  BSYNC B0 ;  /* 0x0000000000007941 */ /* 0x000fea0003800000 */
.L_x_3434:
        /* <DEDUP_REMOVED lines=59> */
.L_x_3540:
[----:B-12---:R-:W-:Y:S01]  /*19030*/  FMNMX.FTZ R4, R4, R2, !PT ;  /* 0x0000000204047209 */ /* 0x006fe20007810000 */
[----:B------:R-:W-:-:S05]  /*19040*/  BRA.DIV ~URZ, `(.L_x_3443) ;  /* 0x000088f27f007947 */ /* 0x000fca000b800000 */
[----:B------:R-:W1:Y:S02]  /*19050*/  SHFL.BFLY PT, R2, R4, 0x1, 0x1f ;  /* 0x0c201f0004027f89 */ /* 0x000e6400000e0000 */
[----:B-1----:R-:W-:Y:S02]  /*19060*/  FMNMX.FTZ R6, R4, R2, !PT ;  /* 0x0000000204067209 */ /* 0x002fe40007810000 */
[----:B------:R-:W1:Y:S02]  /*19070*/  SHFL.BFLY PT, R2, R80, 0x2, 0x1f ;  /* 0x0c401f0050027f89 */ /* 0x000e6400000e0000 */
[----:B-1----:R-:W-:Y:S05]  /*19080*/  FMNMX.FTZ R4, R80, R2, !PT ;  /* 0x0000000250047209 */ /* 0x002fea0007810000 */
[----:B------:R1:W2:Y:S02]  /*19090*/  SHFL.BFLY PT, R2, R4, 0x1, 0x1f ;  /* 0x0c201f0004027f89 */ /* 0x0002a400000e0000 */
.L_x_3541:
[----:B-12---:R-:W-:Y:S01]  /*190a0*/  FMNMX.FTZ R4, R2, R4, !PT ;  /* 0x0000000402047209 */ /* 0x006fe20007810000 */
[C---:B------:R-:W-:Y:S01]  /*190b0*/  FADD.FTZ R2, -R6.reuse, R15 ;  /* 0x0000000f06027221 */ /* 0x040fe20000010100 */
[----:B------:R-:W-:Y:S01]  /*190c0*/  WARPSYNC 0xffffffff ;  /* 0xffffffff00007948 */ /* 0x000fe20003800000 */
[----:B------:R-:W-:Y:S02]  /*190d0*/  FMUL.FTZ R15, R6, c[0x0][0x2d0] ;  /* 0x0000b400060f7a20 */ /* 0x000fe40000410000 */
        /* <DEDUP_REMOVED lines=37> */
[----:B------:R-:W-:Y:S02]  /*19330*/  FMUL.FTZ R65, R3, R85 ;  /* 0x0000005503417220 */ /* 0x000fe40000410000 */
[----:B------:R-:W-:Y:S02]  /*19340*/  FADD.FTZ R9, R8, R2 ;  /* 0x0000000208097221 */ /* 0x000fe40000010000 */
[C---:B------:R-:W-:Y:S02]  /*19350*/  FMUL.FTZ R8, R4.reuse, c[0x0][0x2d0] ;  /* 0x0000b40004087a20 */ /* 0x040fe40000410000 */
[----:B------:R-:W-:Y:S02]  /*19360*/  FADD.FTZ R2, -R4, R5 ;  /* 0x0000000504027221 */ /* 0x000fe40000010100 */
[--C-:B------:R-:W-:Y:S02]  /*19370*/  FFMA.FTZ R153, R22, c[0x0][0x2d0], -R8.reuse ;  /* 0x0000b40016997a23 */ /* 0x100fe40000010808 */
[----:B------:R-:W2:Y:S01]  /*19380*/  LDL.LU R22, [R1] ;  /* 0x0000000001167983 */ /* 0x000ea20000300800 */
        /* <DEDUP_REMOVED lines=24> */
[--C-:B------:R-:W-:Y:S01]  /*19510*/  FFMA.FTZ R151, R19, c[0x0][0x2d0], -R8.reuse ;  /* 0x0000b40013977a23 */ /* 0x100fe20000010808 */
[----:B------:R-:W-:Y:S01]  /*19520*/  MOV R19, R64 ;  /* 0x0000004000137202 */ /* 0x000fe20000000f00 */
[----:B------:R-:W-:Y:S01]  /*19530*/  FMUL.FTZ R64, R3, R84 ;  /* 0x0000005403407220 */ /* 0x000fe20000410000 */
[----:B------:R-:W-:Y:S01]  /*19540*/  MUFU.EX2 R10, R10 ;  /* 0x0000000a000a7308 */ /* 0x000fe20000000800 */
[--C-:B------:R-:W-:Y:S02]  /*19550*/  FFMA.FTZ R152, R23, c[0x0][0x2d0], -R8.reuse ;  /* 0x0000b40017987a23 */ /* 0x100fe40000010808 */
[--C-:B------:R-:W-:Y:S02]  /*19560*/  FFMA.FTZ R162, R30, c[0x0][0x2d0], -R8.reuse ;  /* 0x0000b4001ea27a23 */ /* 0x100fe40000010808 */
[--C-:B------:R-:W-:Y:S02]  /*19570*/  FFMA.FTZ R161, R31, c[0x0][0x2d0], -R8.reuse ;  /* 0x0000b4001fa17a23 */ /* 0x100fe40000010808 */
[--C-:B------:R-:W-:Y:S02]  /*19580*/  FFMA.FTZ R170, R38, c[0x0][0x2d0], -R8.reuse ;  /* 0x0000b40026aa7a23 */ /* 0x100fe40000010808 */
[----:B------:R-:W-:Y:S01]  /*19590*/  FFMA.FTZ R169, R39, c[0x0][0x2d0], -R8 ;  /* 0x0000b40027a97a23 */ /* 0x000fe20000010808 */
[----:B------:R-:W3:Y:S01]  /*195a0*/  MUFU.EX2 R11, R11 ;  /* 0x0000000b000b7308 */ /* 0x000ee20000000800 */
[C---:B------:R-:W-:Y:S01]  /*195b0*/  FMUL.FTZ R8, R3.reuse, R136 ;  /* 0x0000008803087220 */ /* 0x040fe20000410000 */
[----:B------:R-:W-:Y:S01]  /*195c0*/  MOV R136, R67 ;  /* 0x0000004300887202 */ /* 0x000fe20000000f00 */
[----:B-1----:R-:W-:Y:S02]  /*195d0*/  FMUL.FTZ R67, R2, R87 ;  /* 0x0000005702437220 */ /* 0x002fe40000410000 */
[----:B------:R-:W-:Y:S02]  /*195e0*/  FADD.FTZ R5, R16, R9 ;  /* 0x0000000910057221 */ /* 0x000fe40000010000 */
[C---:B------:R-:W-:Y:S01]  /*195f0*/  FMUL.FTZ R9, R3.reuse, R137 ;  /* 0x0000008903097220 */ /* 0x040fe20000410000 */
[----:B------:R-:W-:Y:S01]  /*19600*/  MOV R137, R66 ;  /* 0x0000004200897202 */ /* 0x000fe20000000f00 */
[C---:B------:R-:W-:Y:S02]  /*19610*/  FMUL.FTZ R66, R2.reuse, R86 ;  /* 0x0000005602427220 */ /* 0x040fe40000410000 */
[----:B------:R-:W1:Y:S01]  /*19620*/  LDSM.16.MT88.4 R84, [R203] ;  /* 0x00000000cb54783b */ /* 0x000e620000004200 */
[----:B------:R-:W-:Y:S02]  /*19630*/  FMUL.FTZ R29, R3, R121 ;  /* 0x00000079031d7220 */ /* 0x000fe40000410000 */
[C---:B------:R-:W-:Y:S01]  /*19640*/  FMUL.FTZ R30, R2.reuse, R122 ;  /* 0x0000007a021e7220 */ /* 0x040fe20000410000 */
[----:B------:R-:W-:Y:S01]  /*19650*/  MUFU.EX2 R121, R80 ;  /* 0x0000005000797308 */ /* 0x000fe20000000800 */
[----:B------:R-:W-:Y:S02]  /*19660*/  FADD.FTZ R154, R17, R5 ;  /* 0x00000005119a7221 */ /* 0x000fe40000010000 */
[C---:B------:R-:W-:Y:S02]  /*19670*/  FMUL.FTZ R28, R3.reuse, R120 ;  /* 0x00000078031c7220 */ /* 0x040fe40000410000 */
[C---:B------:R-:W-:Y:S01]  /*19680*/  FMUL.FTZ R36, R3.reuse, R112 ;  /* 0x0000007003247220 */ /* 0x040fe20000410000 */
[----:B------:R-:W-:Y:S01]  /*19690*/  MOV R112, R149 ;  /* 0x0000009500707202 */ /* 0x000fe20000000f00 */
[C---:B------:R-:W-:Y:S01]  /*196a0*/  FMUL.FTZ R16, R3.reuse, R132 ;  /* 0x0000008403107220 */ /* 0x040fe20000410000 */
[----:B------:R-:W-:Y:S01]  /*196b0*/  MOV R132, R63 ;  /* 0x0000003f00847202 */ /* 0x000fe20000000f00 */
[----:B------:R-:W-:Y:S01]  /*196c0*/  FMUL.FTZ R17, R3, R133 ;  /* 0x0000008503117220 */ /* 0x000fe20000410000 */
[----:B------:R-:W4:Y:S01]  /*196d0*/  MUFU.EX2 R122, R151 ;  /* 0x00000097007a7308 */ /* 0x000f220000000800 */
[----:B---3--:R-:W-:Y:S01]  /*196e0*/  F2FP.PACK_AB R149, R11, R10 ;  /* 0x0000000a0b95723e */ /* 0x008fe200000000ff */
[C---:B------:R-:W-:Y:S01]  /*196f0*/  FMUL.FTZ R24, R3.reuse, R124 ;  /* 0x0000007c03187220 */ /* 0x040fe20000410000 */
[----:B------:R-:W-:Y:S01]  /*19700*/  MOV R124, R19 ;  /* 0x00000013007c7202 */ /* 0x000fe20000000f00 */
[C---:B------:R-:W-:Y:S01]  /*19710*/  FMUL.FTZ R19, R2.reuse, R135 ;  /* 0x0000008702137220 */ /* 0x040fe20000410000 */
[----:B------:R-:W-:Y:S01]  /*19720*/  MOV R133, R62 ;  /* 0x0000003e00857202 */ /* 0x000fe20000000f00 */
        /* <DEDUP_REMOVED lines=11> */
[----:B------:R-:W-:Y:S01]  /*197e0*/  FMUL.FTZ R34, R2, R118 ;  /* 0x0000007602227220 */ /* 0x000fe20000410000 */
[----:B----4-:R-:W-:Y:S01]  /*197f0*/  F2FP.PACK_AB R151, R122, R121 ;  /* 0x000000797a97723e */ /* 0x010fe200000000ff */
        /* <DEDUP_REMOVED lines=22> */
[----:B------:R-:W-:Y:S01]  /*19960*/  LDSM.16.MT88.4 R100, [R204+0x1800] ;  /* 0x00180000cc64783b */ /* 0x000fe20000004200 */
        /* <DEDUP_REMOVED lines=17> */
[----:B---3--:R-:W-:Y:S01]  /*19a80*/  MOV R174, R117 ;  /* 0x0000007500ae7202 */ /* 0x008fe20000000f00 */
[C---:B------:R-:W-:Y:S02]  /*19a90*/  FMUL.FTZ R72, R3.reuse, R72 ;  /* 0x0000004803487220 */ /* 0x040fe40000410000 */
[----:B------:R-:W-:Y:S02]  /*19aa0*/  FMUL.FTZ R73, R3, R73 ;  /* 0x0000004903497220 */ /* 0x000fe40000410000 */
[C---:B------:R-:W-:Y:S01]  /*19ab0*/  FMUL.FTZ R70, R2.reuse, R70 ;  /* 0x0000004602467220 */ /* 0x040fe20000410000 */
[----:B------:R-:W-:Y:S01]  /*19ac0*/  MUFU.EX2 R3, R159 ;  /* 0x0000009f00037308 */ /* 0x000fe20000000800 */
[C---:B------:R-:W-:Y:S02]  /*19ad0*/  FMUL.FTZ R71, R2.reuse, R71 ;  /* 0x0000004702477220 */ /* 0x040fe40000410000 */
[C---:B------:R-:W-:Y:S02]  /*19ae0*/  FMUL.FTZ R74, R2.reuse, R74 ;  /* 0x0000004a024a7220 */ /* 0x040fe40000410000 */
[C---:B------:R-:W-:Y:S05]  /*19af0*/  FMUL.FTZ R75, R2.reuse, R75 ;  /* 0x0000004b024b7220 */ /* 0x040fea0000410000 */
        /* <DEDUP_REMOVED lines=12> */
[C---:B--2---:R-:W-:Y:S02]  /*19bc0*/  FFMA.FTZ R5, R2.reuse, R22, R10 ;  /* 0x0000001602057223 */ /* 0x044fe4000001000a */
[C---:B------:R-:W-:Y:S02]  /*19bd0*/  FMUL.FTZ R10, R2.reuse, R138 ;  /* 0x0000008a020a7220 */ /* 0x040fe40000410000 */
[----:B------:R-:W-:Y:S02]  /*19be0*/  FADD.FTZ R120, R11, R5 ;  /* 0x000000050b787221 */ /* 0x000fe40000010000 */
[C---:B------:R-:W-:Y:S02]  /*19bf0*/  FMUL.FTZ R11, R2.reuse, R139 ;  /* 0x0000008b020b7220 */ /* 0x040fe40000410000 */
[----:B------:R-:W-:Y:S01]  /*19c00*/  FMUL.FTZ R22, R2, R130 ;  /* 0x0000008202167220 */ /* 0x000fe20000410000 */
[----:B------:R-:W2:Y:S04]  /*19c10*/  MUFU.EX2 R5, R160 ;  /* 0x000000a000057308 */ /* 0x000ea80000000800 */
[C---:B-1----:R-:W-:Y:S06]  /*19c20*/  HMMA.16816.F32 R8, R148.reuse, R84, R8 ;  /* 0x000000549408723c */ /* 0x042fec0000001808 */
[----:B------:R-:W-:Y:S02]  /*19c30*/  MUFU.EX2 R160, R239 ;  /* 0x000000ef00a07308 */ /* 0x000fe40000000800 */
[C---:B------:R-:W-:Y:S01]  /*19c40*/  HMMA.16816.F32 R16, R148.reuse, R86, R16 ;  /* 0x000000569410723c */ /* 0x040fe20000001810 */
[----:B------:R-:W1:Y:S07]  /*19c50*/  LDSM.16.MT88.4 R84, [R204] ;  /* 0x00000000cc54783b */ /* 0x000e6e0000004200 */
[----:B------:R-:W-:Y:S01]  /*19c60*/  MUFU.EX2 R157, R246 ;  /* 0x000000f6009d7308 */ /* 0x000fe20000000800 */
[----:B--2---:R-:W-:Y:S04]  /*19c70*/  FADD.FTZ R2, R5, R154 ;  /* 0x0000009a05027221 */ /* 0x004fe80000010000 */
[C---:B------:R-:W-:Y:S05]  /*19c80*/  FADD.FTZ R2, R3.reuse, R2 ;  /* 0x0000000203027221 */ /* 0x040fea0000010000 */
[----:B------:R2:W3:Y:S01]  /*19c90*/  MUFU.EX2 R154, R133 ;  /* 0x00000085009a7308 */ /* 0x0004e20000000800 */
[----:B------:R-:W-:Y:S04]  /*19ca0*/  FADD.FTZ R2, R92, R2 ;  /* 0x000000025c027221 */ /* 0x000fe80000010000 */
[----:B------:R-:W-:Y:S05]  /*19cb0*/  FADD.FTZ R2, R80, R2 ;  /* 0x0000000250027221 */ /* 0x000fea0000010000 */
[----:B------:R-:W-:Y:S10]  /*19cc0*/  MUFU.EX2 R156, R247 ;  /* 0x000000f7009c7308 */ /* 0x000ff40000000800 */
[----:B------:R-:W-:Y:S01]  /*19cd0*/  MUFU.EX2 R155, R251 ;  /* 0x000000fb009b7308 */ /* 0x000fe20000000800 */
[C---:B-1----:R-:W-:Y:S01]  /*19ce0*/  HMMA.16816.F32 R20, R148.reuse, R84, R20 ;  /* 0x000000549414723c */ /* 0x042fe20000001814 */
[----:B--2---:R-:W-:Y:S07]  /*19cf0*/  LDSM.16.MT88.4 R132, [R203+0x3000] ;  /* 0x00300000cb84783b */ /* 0x004fee0000004200 */
[C---:B------:R-:W-:Y:S01]  /*19d00*/  HMMA.16816.F32 R24, R148.reuse, R86, R24 ;  /* 0x000000569418723c */ /* 0x040fe20000001818 */
[----:B------:R-:W1:Y:S07]  /*19d10*/  LDSM.16.MT88.4 R84, [R206] ;  /* 0x00000000ce54783b */ /* 0x000e6e0000004200 */
[C---:B-1----:R-:W-:Y:S08]  /*19d20*/  HMMA.16816.F32 R28, R148.reuse, R84, R28 ;  /* 0x00000054941c723c */ /* 0x042ff0000000181c */
[C---:B------:R-:W-:Y:S01]  /*19d30*/  HMMA.16816.F32 R32, R148.reuse, R86, R32 ;  /* 0x000000569420723c */ /* 0x040fe20000001820 */
[----:B------:R-:W1:Y:S07]  /*19d40*/  LDSM.16.MT88.4 R84, [R205] ;  /* 0x00000000cd54783b */ /* 0x000e6e0000004200 */
        /* <DEDUP_REMOVED lines=18> */
[----:B------:R-:W2:Y:S02]  /*19e70*/  LDSM.16.MT88.4 R92, [R204+0x800] ;  /* 0x00080000cc5c783b */ /* 0x000ea40000004200 */
[----:B------:R-:W4:Y:S01]  /*19e80*/  MUFU.EX2 R3, R167 ;  /* 0x000000a700037308 */ /* 0x000f220000000800 */
[----:B------:R-:W-:Y:S02]  /*19e90*/  F2FP.PACK_AB R87, R117, R116 ;  /* 0x000000747557723e */ /* 0x000fe400000000ff */
[----:B------:R-:W-:Y:S02]  /*19ea0*/  F2FP.PACK_AB R148, R112, R113 ;  /* 0x000000717094723e */ /* 0x000fe400000000ff */
[----:B---3--:R-:W-:Y:S03]  /*19eb0*/  F2FP.PACK_AB R149, R153, R154 ;  /* 0x0000009a9995723e */ /* 0x008fe600000000ff */
[C---:B------:R-:W-:Y:S02]  /*19ec0*/  HMMA.16816.F32 R8, R84.reuse, R88, R8 ;  /* 0x000000585408723c */ /* 0x040fe40000001808 */
[----:B------:R-:W3:Y:S03]  /*19ed0*/  MUFU.EX2 R80, R165 ;  /* 0x000000a500507308 */ /* 0x000ee60000000800 */
[----:B-1----:R-:W-:Y:S03]  /*19ee0*/  FADD.FTZ R2, R5, R2 ;  /* 0x0000000205027221 */ /* 0x002fe60000010000 */
[C---:B------:R-:W-:Y:S01]  /*19ef0*/  HMMA.16816.F32 R16, R84.reuse, R90, R16 ;  /* 0x0000005a5410723c */ /* 0x040fe20000001810 */
[----:B------:R-:W1:Y:S03]  /*19f00*/  LDSM.16.MT88.4 R88, [R206+0x800] ;  /* 0x00080000ce58783b */ /* 0x000e660000004200 */
[----:B------:R-:W-:Y:S01]  /*19f10*/  MUFU.EX2 R168, R163 ;  /* 0x000000a300a87308 */ /* 0x000fe20000000800 */
[C---:B----4-:R-:W-:Y:S04]  /*19f20*/  FADD.FTZ R2, R3.reuse, R2 ;  /* 0x0000000203027221 */ /* 0x050fe80000010000 */
[----:B------:R-:W-:Y:S05]  /*19f30*/  FADD.FTZ R2, R96, R2 ;  /* 0x0000000260027221 */ /* 0x000fea0000010000 */
[----:B------:R-:W4:Y:S01]  /*19f40*/  MUFU.EX2 R167, R164 ;  /* 0x000000a400a77308 */ /* 0x000f220000000800 */
[C---:B---3--:R-:W-:Y:S01]  /*19f50*/  FADD.FTZ R2, R80.reuse, R2 ;  /* 0x0000000250027221 */ /* 0x048fe20000010000 */
[C---:B--2---:R-:W-:Y:S08]  /*19f60*/  HMMA.16816.F32 R20, R84.reuse, R92, R20 ;  /* 0x0000005c5414723c */ /* 0x044ff00000001814 */
[----:B------:R-:W-:Y:S01]  /*19f70*/  MUFU.EX2 R165, R169 ;  /* 0x000000a900a57308 */ /* 0x000fe20000000800 */
[C---:B------:R-:W-:Y:S01]  /*19f80*/  HMMA.16816.F32 R24, R84.reuse, R94, R24 ;  /* 0x0000005e5418723c */ /* 0x040fe20000001818 */
[----:B------:R-:W2:Y:S08]  /*19f90*/  LDSM.16.MT88.4 R92, [R205+0x800] ;  /* 0x00080000cd5c783b */ /* 0x000eb00000004200 */
[----:B------:R-:W-:Y:S01]  /*19fa0*/  MUFU.EX2 R164, R171 ;  /* 0x000000ab00a47308 */ /* 0x000fe20000000800 */
[C---:B-1----:R-:W-:Y:S09]  /*19fb0*/  HMMA.16816.F32 R28, R84.reuse, R88, R28 ;  /* 0x00000058541c723c */ /* 0x042ff2000000181c */
[----:B------:R-:W-:Y:S01]  /*19fc0*/  MUFU.EX2 R163, R172 ;  /* 0x000000ac00a37308 */ /* 0x000fe20000000800 */
        /* <DEDUP_REMOVED lines=22> */
[----:B----4-:R-:W-:Y:S04]  /*1a130*/  F2FP.PACK_AB R87, R167, R168 ;  /* 0x000000a8a757723e */ /* 0x010fe800000000ff */
[----:B------:R-:W4:Y:S03]  /*1a140*/  MUFU.EX2 R5, R225 ;  /* 0x000000e100057308 */ /* 0x000f260000000800 */
[C---:B-1----:R-:W-:Y:S07]  /*1a150*/  HMMA.16816.F32 R8, R84.reuse, R88, R8 ;  /* 0x000000585408723c */ /* 0x042fee0000001808 */
[----:B------:R-:W1:Y:S01]  /*1a160*/  MUFU.EX2 R3, R175 ;  /* 0x000000af00037308 */ /* 0x000e620000000800 */
[C---:B------:R-:W-:Y:S01]  /*1a170*/  HMMA.16816.F32 R16, R84.reuse, R90, R16 ;  /* 0x0000005a5410723c */ /* 0x040fe20000001810 */
[----:B------:R-:W3:Y:S03]  /*1a180*/  LDSM.16.MT88.4 R88, [R205+0x1000] ;  /* 0x00100000cd58783b */ /* 0x000ee60000004200 */
[----:B-----5:R-:W-:Y:S05]  /*1a190*/  MOV R173, R116 ;  /* 0x0000007400ad7202 */ /* 0x020fea0000000f00 */
[----:B------:R-:W-:Y:S01]  /*1a1a0*/  LDSM.16.MT88.4 R116, [R206+0x3000] ;  /* 0x00300000ce74783b */ /* 0x000fe20000004200 */
[C---:B--2---:R-:W-:Y:S03]  /*1a1b0*/  HMMA.16816.F32 R20, R84.reuse, R92, R20 ;  /* 0x0000005c5414723c */ /* 0x044fe60000001814 */
[----:B----4-:R-:W-:Y:S01]  /*1a1c0*/  FADD.FTZ R2, R5, R2 ;  /* 0x0000000205027221 */ /* 0x010fe20000010000 */
[----:B------:R-:W-:Y:S04]  /*1a1d0*/  MOV R225, R129 ;  /* 0x0000008100e17202 */ /* 0x000fe80000000f00 */
[C---:B------:R-:W-:Y:S01]  /*1a1e0*/  HMMA.16816.F32 R24, R84.reuse, R94, R24 ;  /* 0x0000005e5418723c */ /* 0x040fe20000001818 */
[----:B------:R-:W2:Y:S03]  /*1a1f0*/  LDSM.16.MT88.4 R92, [R203+0x4800] ;  /* 0x00480000cb5c783b */ /* 0x000ea60000004200 */
[C---:B-1----:R-:W-:Y:S01]  /*1a200*/  FADD.FTZ R2, R3.reuse, R2 ;  /* 0x0000000203027221 */ /* 0x042fe20000010000 */
[----:B------:R-:W-:Y:S03]  /*1a210*/  MOV R175, R128 ;  /* 0x0000008000af7202 */ /* 0x000fe60000000f00 */
[C---:B---3--:R-:W-:Y:S04]  /*1a220*/  HMMA.16816.F32 R28, R84.reuse, R96, R28 ;  /* 0x00000060541c723c */ /* 0x048fe8000000181c */
        /* <DEDUP_REMOVED lines=81> */
[----:B------:R5:W1:Y:S01]  /*1a740*/  MUFU.EX2 R80, R124 ;  /* 0x0000007c00507308 */ /* 0x000a620000000800 */
[----:B------:R-:W-:Y:S02]  /*1a750*/  LDSM.16.MT88.4 R108, [R204+0x6000] ;  /* 0x00600000cc6c783b */ /* 0x000fe40000004200 */
[----:B------:R-:W-:Y:S03]  /*1a760*/  F2FP.PACK_AB R89, R157, R158 ;  /* 0x0000009e9d59723e */ /* 0x000fe600000000ff */
[----:B------:R-:W-:Y:S01]  /*1a770*/  F2FP.PACK_AB R90, R3, R5 ;  /* 0x00000005035a723e */ /* 0x000fe200000000ff */
[C---:B--2---:R-:W-:Y:S03]  /*1a780*/  HMMA.16816.F32 R44, R84.reuse, R92, R44 ;  /* 0x0000005c542c723c */ /* 0x044fe6000000182c */
[----:B------:R-:W2:Y:S01]  /*1a790*/  MUFU.EX2 R5, R15 ;  /* 0x0000000f00057308 */ /* 0x000ea20000000800 */
[----:B------:R-:W-:Y:S01]  /*1a7a0*/  F2FP.PACK_AB R91, R155, R156 ;  /* 0x0000009c9b5b723e */ /* 0x000fe200000000ff */
[----:B------:R-:W-:Y:S03]  /*1a7b0*/  FADD.FTZ R3, R121, R120 ;  /* 0x0000007879037221 */ /* 0x000fe60000010000 */
[C---:B------:R-:W-:Y:S01]  /*1a7c0*/  HMMA.16816.F32 R48, R84.reuse, R94, R48 ;  /* 0x0000005e5430723c */ /* 0x040fe20000001830 */
[----:B------:R-:W4:Y:S04]  /*1a7d0*/  LDSM.16.MT88.4 R92, [R203+0x2800] ;  /* 0x00280000cb5c783b */ /* 0x000f280000004200 */
[----:B------:R-:W2:Y:S03]  /*1a7e0*/  MUFU.EX2 R15, R136 ;  /* 0x00000088000f7308 */ /* 0x000ea60000000800 */
[C---:B---3--:R-:W-:Y:S01]  /*1a7f0*/  HMMA.16816.F32 R52, R84.reuse, R96, R52 ;  /* 0x000000605434723c */ /* 0x048fe20000001834 */
[----:B-----5:R-:W-:Y:S03]  /*1a800*/  LDSM.16.MT88.4 R124, [R204+0x3000] ;  /* 0x00300000cc7c783b */ /* 0x020fe60000004200 */
[----:B-1----:R-:W-:Y:S04]  /*1a810*/  FADD.FTZ R2, R80, R2 ;  /* 0x0000000250027221 */ /* 0x002fe80000010000 */
[C---:B------:R-:W-:Y:S01]  /*1a820*/  HMMA.16816.F32 R56, R84.reuse, R98, R56 ;  /* 0x000000625438723c */ /* 0x040fe20000001838 */
[----:B------:R-:W1:Y:S03]  /*1a830*/  LDSM.16.MT88.4 R96, [R204+0x2800] ;  /* 0x00280000cc60783b */ /* 0x000e660000004200 */
[C---:B--2---:R-:W-:Y:S01]  /*1a840*/  FADD.FTZ R240, R5.reuse, R2 ;  /* 0x0000000205f07221 */ /* 0x044fe20000010000 */
[----:B------:R-:W-:Y:S01]  /*1a850*/  F2FP.PACK_AB R150, R5, R80 ;  /* 0x000000500596723e */ /* 0x000fe200000000ff */
[----:B------:R-:W-:Y:S02]  /*1a860*/  FADD.FTZ R2, R122, R3 ;  /* 0x000000037a027221 */ /* 0x000fe40000010000 */
[C---:B------:R-:W-:Y:S01]  /*1a870*/  HMMA.16816.F32 R60, R84.reuse, R104, R60 ;  /* 0x00000068543c723c */ /* 0x040fe2000000183c */
[----:B------:R-:W2:Y:S03]  /*1a880*/  LDL R5, [R1+0xc] ;  /* 0x00000c0001057983 */ /* 0x000ea60000100800 */
[----:B------:R-:W-:Y:S01]  /*1a890*/  FADD.FTZ R2, R115, R2 ;  /* 0x0000000273027221 */ /* 0x000fe20000010000 */
[----:B------:R-:W-:Y:S03]  /*1a8a0*/  F2FP.PACK_AB R151, R15, R152 ;  /* 0x000000980f97723e */ /* 0x000fe600000000ff */
[C---:B------:R-:W-:Y:S01]  /*1a8b0*/  HMMA.16816.F32 R64, R84.reuse, R106, R64 ;  /* 0x0000006a5440723c */ /* 0x040fe20000001840 */
[----:B------:R-:W3:Y:S03]  /*1a8c0*/  LDSM.16.MT88.4 R104, [R206+0x2800] ;  /* 0x00280000ce68783b */ /* 0x000ee60000004200 */
[----:B------:R-:W-:Y:S04]  /*1a8d0*/  FADD.FTZ R2, R114, R2 ;  /* 0x0000000272027221 */ /* 0x000fe80000010000 */
        /* <DEDUP_REMOVED lines=11> */
[C---:B-1----:R-:W-:Y:S04]  /*1a990*/  HMMA.16816.F32 R20, R88.reuse, R96, R20 ;  /* 0x000000605814723c */ /* 0x042fe80000001814 */
[----:B------:R-:W-:Y:S04]  /*1a9a0*/  FADD.FTZ R2, R168, R2 ;  /* 0x00000002a8027221 */ /* 0x000fe80000010000 */
[C---:B------:R-:W-:Y:S01]  /*1a9b0*/  HMMA.16816.F32 R24, R88.reuse, R98, R24 ;  /* 0x000000625818723c */ /* 0x040fe20000001818 */
[----:B------:R-:W1:Y:S03]  /*1a9c0*/  LDSM.16.MT88.4 R96, [R205+0x6000] ;  /* 0x00600000cd60783b */ /* 0x000e660000004200 */
[----:B------:R-:W-:Y:S04]  /*1a9d0*/  FADD.FTZ R2, R167, R2 ;  /* 0x00000002a7027221 */ /* 0x000fe80000010000 */
[C---:B---3--:R-:W-:Y:S04]  /*1a9e0*/  HMMA.16816.F32 R28, R88.reuse, R104, R28 ;  /* 0x00000068581c723c */ /* 0x048fe8000000181c */
        /* <DEDUP_REMOVED lines=23> */
[C---:B-1----:R-:W-:Y:S04]  /*1ab60*/  HMMA.16816.F32 R68, R88.reuse, R96, R68 ;  /* 0x000000605844723c */ /* 0x042fe80000001844 */
[----:B------:R-:W-:Y:S04]  /*1ab70*/  FADD.FTZ R2, R156, R2 ;  /* 0x000000029c027221 */ /* 0x000fe80000010000 */
[----:B------:R-:W-:Y:S04]  /*1ab80*/  HMMA.16816.F32 R72, R88, R98, R72 ;  /* 0x000000625848723c */ /* 0x000fe80000001848 */
[----:B------:R-:W-:Y:S04]  /*1ab90*/  FADD.FTZ R2, R155, R2 ;  /* 0x000000029b027221 */ /* 0x000fe80000010000 */
[C---:B------:R-:W-:Y:S01]  /*1aba0*/  HMMA.16816.F32 R136, R148.reuse, R132, R8 ;  /* 0x000000849488723c */ /* 0x040fe20000001808 */
[----:B------:R-:W1:Y:S04]  /*1abb0*/  LDSM.16.MT88.4 R8, [R205+0x6800] ;  /* 0x00680000cd08783b */ /* 0x000e680000004200 */
[----:B------:R-:W-:Y:S03]  /*1abc0*/  FADD.FTZ R2, R154, R2 ;  /* 0x000000029a027221 */ /* 0x000fe60000010000 */
[C---:B------:R-:W-:Y:S04]  /*1abd0*/  HMMA.16816.F32 R132, R148.reuse, R134, R16 ;  /* 0x000000869484723c */ /* 0x040fe80000001810 */
[----:B------:R-:W-:Y:S04]  /*1abe0*/  FADD.FTZ R2, R153, R2 ;  /* 0x0000000299027221 */ /* 0x000fe80000010000 */
[C---:B------:R-:W-:Y:S04]  /*1abf0*/  HMMA.16816.F32 R128, R148.reuse, R124, R20 ;  /* 0x0000007c9480723c */ /* 0x040fe80000001814 */
[----:B------:R-:W-:Y:S01]  /*1ac00*/  FADD.FTZ R3, R152, R2 ;  /* 0x0000000298037221 */ /* 0x000fe20000010000 */
[----:B------:R-:W-:Y:S03]  /*1ac10*/  IADD3 R2, R235, -0x1, RZ ;  /* 0xffffffffeb027810 */ /* 0x000fe60007ffe0ff */
[C---:B------:R-:W-:Y:S04]  /*1ac20*/  HMMA.16816.F32 R124, R148.reuse, R126, R24 ;  /* 0x0000007e947c723c */ /* 0x040fe80000001818 */
[----:B------:R-:W-:Y:S04]  /*1ac30*/  FADD.FTZ R3, R15, R3 ;  /* 0x000000030f037221 */ /* 0x000fe80000010000 */
[C---:B------:R-:W-:Y:S01]  /*1ac40*/  HMMA.16816.F32 R120, R148.reuse, R116, R28 ;  /* 0x000000749478723c */ /* 0x040fe2000000181c */
[----:B------:R1:W-:Y:S07]  /*1ac50*/  STL [R1], R3 ;  /* 0x0000000301007387 */ /* 0x0003ee0000100800 */
[C---:B------:R-:W-:Y:S08]  /*1ac60*/  HMMA.16816.F32 R116, R148.reuse, R118, R32 ;  /* 0x000000769474723c */ /* 0x040ff00000001820 */
        /* <DEDUP_REMOVED lines=8> */
[C---:B-1----:R-:W-:Y:S08]  /*1acf0*/  HMMA.16816.F32 R68, R148.reuse, R8, R68 ;  /* 0x000000089444723c */ /* 0x042ff00000001844 */
[----:B------:R-:W-:Y:S03]  /*1ad00*/  HMMA.16816.F32 R72, R148, R10, R72 ;  /* 0x0000000a9448723c */ /* 0x000fe60000001848 */
[----:B--2---:R-:W-:Y:S02]  /*1ad10*/  ISETP.GT.AND P0, PT, R235, R5, PT ;  /* 0x00000005eb00720c */ /* 0x004fe40003f04270 */
[----:B------:R-:W-:Y:S02]  /*1ad20*/  MOV R235, R2 ;  /* 0x0000000200eb7202 */ /* 0x000fe40000000f00 */
[----:B------:R-:W-:Y:S09]  /*1ad30*/  MOV R5, R4 ;  /* 0x0000000400057202 */ /* 0x000ff20000000f00 */
[----:B------:R-:W-:-:S05]  /*1ad40*/  @P0 BRA `(.L_x_3444) ;  /* 0xffffc7f000000947 */ /* 0x000fca000383ffff */
.L_x_3429:
[----:B------:R-:W-:Y:S05]  /*1ad50*/  BRA.DIV ~URZ, `(.L_x_3445) ;  /* 0x00006cc27f007947 */ /* 0x000fea000b800000 */
[----:B------:R1:W2:Y:S02]  /*1ad60*/  SHFL.BFLY PT, R2, R240, 0x2, 0x1f ;  /* 0x0c401f00f0027f89 */ /* 0x0002a400000e0000 */
.L_x_3542:
        /* <DEDUP_REMOVED lines=8> */
.L_x_3543:
        /* <DEDUP_REMOVED lines=85> */
.L_x_3356:
        /* <DEDUP_REMOVED lines=19> */
.L_x_3448:
[----:B---3--:R-:W-:Y:S05]  /*1b470*/  BSYNC B0 ;  /* 0x0000000000007941 */ /* 0x008fea0003800000 */
.L_x_3447:
        /* <DEDUP_REMOVED lines=102> */
.L_x_3451:
        /* <DEDUP_REMOVED lines=116> */
.L_x_3544:
[----:B------:R-:W-:Y:S05]  /*1c220*/  BRA.DIV ~URZ, `(.L_x_3454) ;  /* 0x000059c27f007947 */ /* 0x000fea000b800000 */
[----:B------:R4:W2:Y:S02]  /*1c230*/  SHFL.IDX PT, R2, R8, RZ, 0x181f ;  /* 0x00181fff08027589 */ /* 0x0008a400000e0000 */
.L_x_3545:
[----:B------:R-:W-:Y:S01]  /*1c240*/  ISETP.GE.AND P0, PT, R5, R4, PT ;  /* 0x000000040500720c */ /* 0x000fe20003f06270 */
[----:B------:R-:W-:-:S12]  /*1c250*/  BSSY B0, `(.L_x_3455) ;  /* 0x000000b000007945 */ /* 0x000fd80003800000 */
[----:B------:R-:W-:Y:S05]  /*1c260*/  @P0 BRA `(.L_x_3456) ;  /* 0x0000009000000947 */ /* 0x000fea0003800000 */
[----:B------:R-:W5:Y:S01]  /*1c270*/  LDL R15, [R1+0x4] ;  /* 0x00000400010f7983 */ /* 0x000f620000100800 */
[----:B------:R-:W-:Y:S02]  /*1c280*/  ISETP.GE.AND P1, PT, R76, c[0x0][0x3c8], PT ;  /* 0x0000f2004c007a0c */ /* 0x000fe40003f26270 */
[----:B------:R-:W-:-:S11]  /*1c290*/  ISETP.GE.AND P0, PT, R227, c[0x0][0x3c8], PT ;  /* 0x0000f200e3007a0c */ /* 0x000fd60003f06270 */
[CC--:B--2---:R-:W-:Y:S02]  /*1c2a0*/  @!P1 LEA R10, P3, R76.reuse, R2.reuse, 0x1 ;  /* 0x000000024c0a9211 */ /* 0x0c4fe400078608ff */
[----:B------:R-:W-:Y:S02]  /*1c2b0*/  @!P0 LEA R2, P2, R227, R2, 0x1 ;  /* 0x00000002e3028211 */ /* 0x000fe400078408ff */
[----:B---3--:R-:W-:-:S05]  /*1c2c0*/  @!P1 LEA.HI.X R11, R76, R9, R77, 0x1, P3 ;  /* 0x000000094c0b9211 */ /* 0x008fca00018f0c4d */
[----:B------:R2:W-:Y:S01]  /*1c2d0*/  @!P1 ST.E.128 [R10.64], R20 ;  /* 0x000000140a009985 */ /* 0x0005e2000c101d08 */
[----:B-----5:R-:W-:-:S05]  /*1c2e0*/  @!P0 LEA.HI.X R3, R227, R9, R15, 0x1, P2 ;  /* 0x00000009e3038211 */ /* 0x020fca00010f0c0f */
[----:B-1----:R2:W-:Y:S02]  /*1c2f0*/  @!P0 ST.E.128 [R2.64], R16 ;  /* 0x0000001002008985 */ /* 0x0025e4000c101d08 */
.L_x_3456:
[----:B------:R-:W-:Y:S05]  /*1c300*/  BSYNC B0 ;  /* 0x0000000000007941 */ /* 0x000fea0003800000 */
.L_x_3455:
[----:B------:R-:W-:Y:S05]  /*1c310*/  BRA.DIV ~URZ, `(.L_x_3457) ;  /* 0x000059427f007947 */ /* 0x000fea000b800000 */
[----:B---3--:R3:W4:Y:S04]  /*1c320*/  SHFL.IDX PT, R9, R6, 0x1, 0x181f ;  /* 0x00381f0006097f89 */ /* 0x00872800000e0000 */
[----:B--2---:R3:W2:Y:S02]  /*1c330*/  SHFL.IDX PT, R2, R8, 0x1, 0x181f ;  /* 0x00381f0008027f89 */ /* 0x0046a400000e0000 */
.L_x_3546:
[----:B------:R-:W-:Y:S01]  /*1c340*/  IADD3 R3, R5, 0x20, RZ ;  /* 0x0000002005037810 */ /* 0x000fe20007ffe0ff */
[----:B------:R-:W-:Y:S03]  /*1c350*/  BSSY B0, `(.L_x_3458) ;  /* 0x000000c000007945 */ /* 0x000fe60003800000 */
[----:B------:R-:W-:-:S13]  /*1c360*/  ISETP.GE.AND P0, PT, R3, R4, PT ;  /* 0x000000040300720c */ /* 0x000fda0003f06270 */
[----:B------:R-:W-:Y:S05]  /*1c370*/  @P0 BRA `(.L_x_3459) ;  /* 0x0000009000000947 */ /* 0x000fea0003800000 */
[----:B------:R-:W5:Y:S01]  /*1c380*/  LDL R15, [R1+0x4] ;  /* 0x00000400010f7983 */ /* 0x000f620000100800 */
[----:B------:R-:W-:Y:S02]  /*1c390*/  ISETP.GE.AND P1, PT, R76, c[0x0][0x3c8], PT ;  /* 0x0000f2004c007a0c */ /* 0x000fe40003f26270 */
[----:B------:R-:W-:-:S11]  /*1c3a0*/  ISETP.GE.AND P0, PT, R227, c[0x0][0x3c8], PT ;  /* 0x0000f200e3007a0c */ /* 0x000fd60003f06270 */
[CC--:B--2---:R-:W-:Y:S02]  /*1c3b0*/  @!P1 LEA R10, P3, R76.reuse, R2.reuse, 0x1 ;  /* 0x000000024c0a9211 */ /* 0x0c4fe400078608ff */
[----:B------:R-:W-:Y:S02]  /*1c3c0*/  @!P0 LEA R2, P2, R227, R2, 0x1 ;  /* 0x00000002e3028211 */ /* 0x000fe400078408ff */
[----:B----4-:R-:W-:-:S05]  /*1c3d0*/  @!P1 LEA.HI.X R11, R76, R9, R77, 0x1, P3 ;  /* 0x000000094c0b9211 */ /* 0x010fca00018f0c4d */
[----:B------:R2:W-:Y:S01]  /*1c3e0*/  @!P1 ST.E.128 [R10.64], R28 ;  /* 0x0000001c0a009985 */ /* 0x0005e2000c101d08 */
[----:B-----5:R-:W-:-:S05]  /*1c3f0*/  @!P0 LEA.HI.X R3, R227, R9, R15, 0x1, P2 ;  /* 0x00000009e3038211 */ /* 0x020fca00010f0c0f */
[----:B-1----:R2:W-:Y:S02]  /*1c400*/  @!P0 ST.E.128 [R2.64], R24 ;  /* 0x0000001802008985 */ /* 0x0025e4000c101d08 */
.L_x_3459:
[----:B------:R-:W-:Y:S05]  /*1c410*/  BSYNC B0 ;  /* 0x0000000000007941 */ /* 0x000fea0003800000 */
.L_x_3458:
[----:B------:R-:W-:Y:S05]  /*1c420*/  BRA.DIV ~URZ, `(.L_x_3460) ;  /* 0x000059027f007947 */ /* 0x000fea000b800000 */
[----:B----4-:R4:W3:Y:S02]  /*1c430*/  SHFL.IDX PT, R9, R6, 0x2, 0x181f ;  /* 0x00581f0006097f89 */ /* 0x0108e400000e0000 */
.L_x_3547:
[----:B------:R-:W-:Y:S05]  /*1c440*/  BRA.DIV ~URZ, `(.L_x_3461) ;  /* 0x000059527f007947 */ /* 0x000fea000b800000 */
[----:B--2---:R2:W4:Y:S02]  /*1c450*/  SHFL.IDX PT, R2, R8, 0x2, 0x181f ;  /* 0x00581f0008027f89 */ /* 0x00452400000e0000 */
.L_x_3548:
[----:B------:R-:W-:Y:S01]  /*1c460*/  IADD3 R3, R5, 0x40, RZ ;  /* 0x0000004005037810 */ /* 0x000fe20007ffe0ff */
[----:B------:R-:W-:Y:S03]  /*1c470*/  BSSY B0, `(.L_x_3462) ;  /* 0x000000c000007945 */ /* 0x000fe60003800000 */
[----:B------:R-:W-:-:S13]  /*1c480*/  ISETP.GE.AND P0, PT, R3, R4, PT ;  /* 0x000000040300720c */ /* 0x000fda0003f06270 */
[----:B------:R-:W-:Y:S05]  /*1c490*/  @P0 BRA `(.L_x_3463) ;  /* 0x0000009000000947 */ /* 0x000fea0003800000 */
[----:B------:R-:W5:Y:S01]  /*1c4a0*/  LDL R15, [R1+0x4] ;  /* 0x00000400010f7983 */ /* 0x000f620000100800 */
[----:B------:R-:W-:Y:S02]  /*1c4b0*/  ISETP.GE.AND P1, PT, R76, c[0x0][0x3c8], PT ;  /* 0x0000f2004c007a0c */ /* 0x000fe40003f26270 */
[----:B------:R-:W-:-:S11]  /*1c4c0*/  ISETP.GE.AND P0, PT, R227, c[0x0][0x3c8], PT ;  /* 0x0000f200e3007a0c */ /* 0x000fd60003f06270 */
[CC--:B----4-:R-:W-:Y:S02]  /*1c4d0*/  @!P1 LEA R10, P3, R76.reuse, R2.reuse, 0x1 ;  /* 0x000000024c0a9211 */ /* 0x0d0fe400078608ff */
[----:B------:R-:W-:Y:S02]  /*1c4e0*/  @!P0 LEA R2, P2, R227, R2, 0x1 ;  /* 0x00000002e3028211 */ /* 0x000fe400078408ff */
[----:B---3--:R-:W-:-:S05]  /*1c4f0*/  @!P1 LEA.HI.X R11, R76, R9, R77, 0x1, P3 ;  /* 0x000000094c0b9211 */ /* 0x008fca00018f0c4d */
[----:B------:R3:W-:Y:S01]  /*1c500*/  @!P1 ST.E.128 [R10.64], R36 ;  /* 0x000000240a009985 */ /* 0x0007e2000c101d08 */
[----:B-----5:R-:W-:-:S05]  /*1c510*/  @!P0 LEA.HI.X R3, R227, R9, R15, 0x1, P2 ;  /* 0x00000009e3038211 */ /* 0x020fca00010f0c0f */
[----:B-1----:R3:W-:Y:S02]  /*1c520*/  @!P0 ST.E.128 [R2.64], R32 ;  /* 0x0000002002008985 */ /* 0x0027e4000c101d08 */
.L_x_3463:
[----:B------:R-:W-:Y:S05]  /*1c530*/  BSYNC B0 ;  /* 0x0000000000007941 */ /* 0x000fea0003800000 */
.L_x_3462:
[----:B------:R-:W-:Y:S05]  /*1c540*/  BRA.DIV ~URZ, `(.L_x_3464) ;  /* 0x000058c27f007947 */ /* 0x000fea000b800000 */
[----:B---3--:R3:W2:Y:S04]  /*1c550*/  SHFL.IDX PT, R9, R6, 0x3, 0x181f ;  /* 0x00781f0006097f89 */ /* 0x0086a800000e0000 */
[----:B----4-:R3:W4:Y:S02]  /*1c560*/  SHFL.IDX PT, R6, R8, 0x3, 0x181f ;  /* 0x00781f0008067f89 */ /* 0x01072400000e0000 */
.L_x_3549:
        /* <DEDUP_REMOVED lines=14> */
.L_x_3452:
        /* <DEDUP_REMOVED lines=34> */
.L_x_3550:
[----:B------:R-:W-:Y:S05]  /*1c870*/  BRA.DIV ~URZ, `(.L_x_3467) ;  /* 0x000056d27f007947 */ /* 0x000fea000b800000 */
[----:B------:R3:W4:Y:S02]  /*1c880*/  SHFL.IDX PT, R2, R5, RZ, 0x1c1f ;  /* 0x001c1fff05027589 */ /* 0x00072400000e0000 */
.L_x_3551:
        /* <DEDUP_REMOVED lines=97> */
.L_x_3469:
[----:B------:R-:W-:Y:S05]  /*1cea0*/  BSYNC B0 ;  /* 0x0000000000007941 */ /* 0x000fea0003800000 */
.L_x_3468:
[----:B------:R-:W-:Y:S05]  /*1ceb0*/  BRA.DIV ~URZ, `(.L_x_3470) ;  /* 0x000051027f007947 */ /* 0x000fea000b800000 */
[----:B--2---:R2:W1:Y:S04]  /*1cec0*/  SHFL.IDX PT, R4, R6, 0x1, 0x1c1f ;  /* 0x003c1f0006047f89 */ /* 0x00446800000e0000 */
[----:B----4-:R2:W4:Y:S02]  /*1ced0*/  SHFL.IDX PT, R2, R5, 0x1, 0x1c1f ;  /* 0x003c1f0005027f89 */ /* 0x01052400000e0000 */
.L_x_3552:
        /* <DEDUP_REMOVED lines=105> */
.L_x_3450:
        /* <DEDUP_REMOVED lines=22> */
.L_x_3471:
        /* <DEDUP_REMOVED lines=60> */
.L_x_3473:
[----:B------:R-:W-:Y:S05]  /*1da90*/  BSYNC B0 ;  /* 0x0000000000007941 */ /* 0x000fea0003800000 */
.L_x_3472:
        /* <DEDUP_REMOVED lines=36> */
.L_x_3553:
[----:B------:R-:W-:Y:S05]  /*1dce0*/  BRA.DIV ~URZ, `(.L_x_3475) ;  /* 0x000044127f007947 */ /* 0x000fea000b800000 */
[----:B------:R3:W4:Y:S02]  /*1dcf0*/  SHFL.IDX PT, R2, R8, RZ, 0x181f ;  /* 0x00181fff08027589 */ /* 0x00072400000e0000 */
.L_x_3554:
[----:B------:R-:W-:Y:S01]  /*1dd00*/  IMAD R4, R22, c[0x0][0x4e8], RZ ;  /* 0x00013a0016047a24 */ /* 0x000fe200078e02ff */
[----:B------:R-:W-:Y:S04]  /*1dd10*/  BSSY B0, `(.L_x_3476) ;  /* 0x000000c000007945 */ /* 0x000fe80003800000 */
[----:B------:R-:W-:-:S13]  /*1dd20*/  ISETP.GE.AND P0, PT, R6, R4, PT ;  /* 0x000000040600720c */ /* 0x000fda0003f06270 */
[----:B------:R-:W-:Y:S05]  /*1dd30*/  @P0 BRA `(.L_x_3477) ;  /* 0x0000009000000947 */ /* 0x000fea0003800000 */
[----:B------:R-:W5:Y:S01]  /*1dd40*/  LDL R15, [R1+0x4] ;  /* 0x00000400010f7983 */ /* 0x000f620000100800 */
[----:B------:R-:W-:Y:S02]  /*1dd50*/  ISETP.GE.AND P1, PT, R76, c[0x0][0x3c8], PT ;  /* 0x0000f2004c007a0c */ /* 0x000fe40003f26270 */
[----:B------:R-:W-:-:S11]  /*1dd60*/  ISETP.GE.AND P0, PT, R227, c[0x0][0x3c8], PT ;  /* 0x0000f200e3007a0c */ /* 0x000fd60003f06270 */
[CC--:B----4-:R-:W-:Y:S02]  /*1dd70*/  @!P1 LEA R10, P3, R76.reuse, R2.reuse, 0x1 ;  /* 0x000000024c0a9211 */ /* 0x0d0fe400078608ff */
[----:B------:R-:W-:Y:S02]  /*1dd80*/  @!P0 LEA R2, P2, R227, R2, 0x1 ;  /* 0x00000002e3028211 */ /* 0x000fe400078408ff */
[----:B--2---:R-:W-:-:S05]  /*1dd90*/  @!P1 LEA.HI.X R11, R76, R9, R77, 0x1, P3 ;  /* 0x000000094c0b9211 */ /* 0x004fca00018f0c4d */
[----:B------:R2:W-:Y:S01]  /*1dda0*/  @!P1 ST.E.128 [R10.64], RZ ;  /* 0x000000ff0a009985 */ /* 0x0005e2000c101d08 */
[----:B-----5:R-:W-:-:S05]  /*1ddb0*/  @!P0 LEA.HI.X R3, R227, R9, R15, 0x1, P2 ;  /* 0x00000009e3038211 */ /* 0x020fca00010f0c0f */
[----:B------:R2:W-:Y:S02]  /*1ddc0*/  @!P0 ST.E.128 [R2.64], RZ ;  /* 0x000000ff02008985 */ /* 0x0005e4000c101d08 */
.L_x_3477:
[----:B------:R-:W-:Y:S05]  /*1ddd0*/  BSYNC B0 ;  /* 0x0000000000007941 */ /* 0x000fea0003800000 */
.L_x_3476:
[----:B------:R-:W-:Y:S05]  /*1dde0*/  BRA.DIV ~URZ, `(.L_x_3478) ;  /* 0x000043827f007947 */ /* 0x000fea000b800000 */
[----:B--2---:R2:W1:Y:S04]  /*1ddf0*/  SHFL.IDX PT, R9, R5, 0x1, 0x181f ;  /* 0x00381f0005097f89 */ /* 0x00446800000e0000 */
[----:B----4-:R2:W4:Y:S02]  /*1de00*/  SHFL.IDX PT, R2, R8, 0x1, 0x181f ;  /* 0x00381f0008027f89 */ /* 0x01052400000e0000 */
.L_x_3555:
        /* <DEDUP_REMOVED lines=9> */
[----:B-1----:R-:W-:-:S05]  /*1dea0*/  @!P1 LEA.HI.X R11, R76, R9, R77, 0x1, P3 ;  /* 0x000000094c0b9211 */ /* 0x002fca00018f0c4d */
[----:B------:R1:W-:Y:S01]  /*1deb0*/  @!P1 ST.E.128 [R10.64], RZ ;  /* 0x000000ff0a009985 */ /* 0x0003e2000c101d08 */
[----:B-----5:R-:W-:-:S05]  /*1dec0*/  @!P0 LEA.HI.X R3, R227, R9, R15, 0x1, P2 ;  /* 0x00000009e3038211 */ /* 0x020fca00010f0c0f */
[----:B------:R1:W-:Y:S02]  /*1ded0*/  @!P0 ST.E.128 [R2.64], RZ ;  /* 0x000000ff02008985 */ /* 0x0003e4000c101d08 */
.L_x_3480:
[----:B------:R-:W-:Y:S05]  /*1dee0*/  BSYNC B0 ;  /* 0x0000000000007941 */ /* 0x000fea0003800000 */
.L_x_3479:
[----:B------:R-:W-:Y:S05]  /*1def0*/  BRA.DIV ~URZ, `(.L_x_3481) ;  /* 0x000043427f007947 */ /* 0x000fea000b800000 */
[----:B-1----:R1:W2:Y:S02]  /*1df00*/  SHFL.IDX PT, R9, R5, 0x2, 0x181f ;  /* 0x00581f0005097f89 */ /* 0x0022a400000e0000 */
.L_x_3556:
[----:B------:R-:W-:Y:S05]  /*1df10*/  BRA.DIV ~URZ, `(.L_x_3482) ;  /* 0x000043927f007947 */ /* 0x000fea000b800000 */
[----:B----4-:R4:W1:Y:S02]  /*1df20*/  SHFL.IDX PT, R2, R8, 0x2, 0x181f ;  /* 0x00581f0008027f89 */ /* 0x01086400000e0000 */
.L_x_3557:
[----:B------:R-:W-:Y:S01]  /*1df30*/  IADD3 R3, R6, 0x40, RZ ;  /* 0x0000004006037810 */ /* 0x000fe20007ffe0ff */
[----:B------:R-:W-:Y:S03]  /*1df40*/  BSSY B0, `(.L_x_3483) ;  /* 0x000000c000007945 */ /* 0x000fe60003800000 */
[----:B------:R-:W-:-:S13]  /*1df50*/  ISETP.GE.AND P0, PT, R3, R4, PT ;  /* 0x000000040300720c */ /* 0x000fda0003f06270 */
[----:B------:R-:W-:Y:S05]  /*1df60*/  @P0 BRA `(.L_x_3484) ;  /* 0x0000009000000947 */ /* 0x000fea0003800000 */
[----:B------:R-:W5:Y:S01]  /*1df70*/  LDL R15, [R1+0x4] ;  /* 0x00000400010f7983 */ /* 0x000f620000100800 */
[----:B------:R-:W-:Y:S02]  /*1df80*/  ISETP.GE.AND P1, PT, R76, c[0x0][0x3c8], PT ;  /* 0x0000f2004c007a0c */ /* 0x000fe40003f26270 */
[----:B------:R-:W-:-:S11]  /*1df90*/  ISETP.GE.AND P0, PT, R227, c[0x0][0x3c8], PT ;  /* 0x0000f200e3007a0c */ /* 0x000fd60003f06270 */
[CC--:B-1----:R-:W-:Y:S02]  /*1dfa0*/  @!P1 LEA R10, P3, R76.reuse, R2.reuse, 0x1 ;  /* 0x000000024c0a9211 */ /* 0x0c2fe400078608ff */
[----:B------:R-:W-:Y:S02]  /*1dfb0*/  @!P0 LEA R2, P2, R227, R2, 0x1 ;  /* 0x00000002e3028211 */ /* 0x000fe400078408ff */
[----:B--2---:R-:W-:-:S05]  /*1dfc0*/  @!P1 LEA.HI.X R11, R76, R9, R77, 0x1, P3 ;  /* 0x000000094c0b9211 */ /* 0x004fca00018f0c4d */
[----:B------:R1:W-:Y:S01]  /*1dfd0*/  @!P1 ST.E.128 [R10.64], RZ ;  /* 0x000000ff0a009985 */ /* 0x0003e2000c101d08 */
[----:B-----5:R-:W-:-:S05]  /*1dfe0*/  @!P0 LEA.HI.X R3, R227, R9, R15, 0x1, P2 ;  /* 0x00000009e3038211 */ /* 0x020fca00010f0c0f */
[----:B------:R1:W-:Y:S02]  /*1dff0*/  @!P0 ST.E.128 [R2.64], RZ ;  /* 0x000000ff02008985 */ /* 0x0003e4000c101d08 */
.L_x_3484:
[----:B------:R-:W-:Y:S05]  /*1e000*/  BSYNC B0 ;  /* 0x0000000000007941 */ /* 0x000fea0003800000 */
.L_x_3483:
[----:B------:R-:W-:Y:S05]  /*1e010*/  BRA.DIV ~URZ, `(.L_x_3485) ;  /* 0x000043027f007947 */ /* 0x000fea000b800000 */
[----:B--2---:R2:W3:Y:S04]  /*1e020*/  SHFL.IDX PT, R9, R5, 0x3, 0x181f ;  /* 0x00781f0005097f89 */ /* 0x0044e800000e0000 */
[----:B-1----:R2:W1:Y:S02]  /*1e030*/  SHFL.IDX PT, R2, R8, 0x3, 0x181f ;  /* 0x00781f0008027f89 */ /* 0x00246400000e0000 */
.L_x_3558:
[----:B------:R-:W-:-:S04]  /*1e040*/  IADD3 R6, R6, 0x60, RZ ;  /* 0x0000006006067810 */ /* 0x000fc80007ffe0ff */
[----:B------:R-:W-:-:S13]  /*1e050*/  ISETP.GE.AND P0, PT, R6, R4, PT ;  /* 0x000000040600720c */ /* 0x000fda0003f06270 */
[----:B------:R-:W-:Y:S05]  /*1e060*/  @P0 BRA `(.L_x_3465) ;  /* 0x0000009000000947 */ /* 0x000fea0003800000 */
[----:B--234-:R-:W2:Y:S01]  /*1e070*/  LDL R8, [R1+0x4] ;  /* 0x0000040001087983 */ /* 0x01cea20000100800 */
[----:B------:R-:W-:Y:S02]  /*1e080*/  ISETP.GE.AND P1, PT, R76, c[0x0][0x3c8], PT ;  /* 0x0000f2004c007a0c */ /* 0x000fe40003f26270 */
[----:B------:R-:W-:-:S11]  /*1e090*/  ISETP.GE.AND P0, PT, R227, c[0x0][0x3c8], PT ;  /* 0x0000f200e3007a0c */ /* 0x000fd60003f06270 */
[CC--:B-1----:R-:W-:Y:S02]  /*1e0a0*/  @!P1 LEA R4, P3, R76.reuse, R2.reuse, 0x1 ;  /* 0x000000024c049211 */ /* 0x0c2fe400078608ff */
[----:B------:R-:W-:Y:S02]  /*1e0b0*/  @!P0 LEA R2, P2, R227, R2, 0x1 ;  /* 0x00000002e3028211 */ /* 0x000fe400078408ff */
[----:B------:R-:W-:-:S05]  /*1e0c0*/  @!P1 LEA.HI.X R5, R76, R9, R77, 0x1, P3 ;  /* 0x000000094c059211 */ /* 0x000fca00018f0c4d */
[----:B------:R1:W-:Y:S01]  /*1e0d0*/  @!P1 ST.E.128 [R4.64], RZ ;  /* 0x000000ff04009985 */ /* 0x0003e2000c101d08 */
[----:B--2---:R-:W-:-:S05]  /*1e0e0*/  @!P0 LEA.HI.X R3, R227, R9, R8, 0x1, P2 ;  /* 0x00000009e3038211 */ /* 0x004fca00010f0c08 */
[----:B------:R1:W-:Y:S02]  /*1e0f0*/  @!P0 ST.E.128 [R2.64], RZ ;  /* 0x000000ff02008985 */ /* 0x0003e4000c101d08 */
.L_x_3465:
[----:B------:R-:W-:Y:S05]  /*1e100*/  BSYNC B1 ;  /* 0x0000000000017941 */ /* 0x000fea0003800000 */
.L_x_3449:
        /* <DEDUP_REMOVED lines=14> */
.L_x_3559:
[----:B------:R-:W-:Y:S05]  /*1e1f0*/  BRA.DIV ~URZ, `(.L_x_3488) ;  /* 0x000042627f007947 */ /* 0x000fea000b800000 */
[----:B------:R3:W4:Y:S02]  /*1e200*/  SHFL.IDX PT, R9, R74, 0x1, 0x1f ;  /* 0x00201f004a097f89 */ /* 0x00072400000e0000 */
.L_x_3560:
        /* <DEDUP_REMOVED lines=19> */
.L_x_3561:
        /* <DEDUP_REMOVED lines=16> */
.L_x_3562:
[----:B---3--:R-:W-:Y:S01]  /*1e440*/  IMAD R2, R2, c[0x0][0x538], RZ ;  /* 0x00014e0002027a24 */ /* 0x008fe200078e02ff */
[----:B------:R-:W-:Y:S04]  /*1e450*/  BSSY B1, `(.L_x_3491) ;  /* 0x00000cf000017945 */ /* 0x000fe80003800000 */
[----:B----4-:R-:W-:-:S04]  /*1e460*/  IADD3 R9, R2, R9, RZ ;  /* 0x0000000902097210 */ /* 0x010fc80007ffe0ff */
[----:B--2---:R-:W-:-:S13]  /*1e470*/  ISETP.GT.AND P0, PT, R9, R10, PT ;  /* 0x0000000a0900720c */ /* 0x004fda0003f04270 */
[----:B------:R-:W-:Y:S05]  /*1e480*/  @P0 BRA `(.L_x_3492) ;  /* 0x0000026000000947 */ /* 0x000fea0003800000 */
.L_x_3496:
        /* <DEDUP_REMOVED lines=18> */
.L_x_3563:
        /* <DEDUP_REMOVED lines=16> */
.L_x_3564:
[----:B--2---:R-:W-:-:S05]  /*1e6b0*/  IMAD R2, R2, c[0x0][0x538], RZ ;  /* 0x00014e0002027a24 */ /* 0x004fca00078e02ff */
[----:B------:R-:W-:-:S04]  /*1e6c0*/  IADD3 R9, R2, R9, RZ ;  /* 0x0000000902097210 */ /* 0x000fc80007ffe0ff */
[----:B------:R-:W-:-:S13]  /*1e6d0*/  ISETP.GT.AND P0, PT, R9, R10, PT ;  /* 0x0000000a0900720c */ /* 0x000fda0003f04270 */
[----:B-1----:R-:W-:Y:S05]  /*1e6e0*/  @!P0 BRA `(.L_x_3496) ;  /* 0xfffffda000008947 */ /* 0x002fea000383ffff */
.L_x_3492:
[----:B------:R-:W-:-:S05]  /*1e6f0*/  IADD3 R11, -R2, R9, RZ ;  /* 0x00000009020b7210 */ /* 0x000fca0007ffe1ff */
[----:B------:R-:W-:-:S05]  /*1e700*/  IMAD R2, R4, c[0x0][0x538], R11 ;  /* 0x00014e0004027a24 */ /* 0x000fca00078e020b */
[----:B------:R-:W-:Y:S01]  /*1e710*/  ISETP.GT.AND P0, PT, R2, R10, PT ;  /* 0x0000000a0200720c */ /* 0x000fe20003f04270 */
[----:B------:R-:W-:-:S12]  /*1e720*/  BRA.DIV ~URZ, `(.L_x_3497) ;  /* 0x000041827f007947 */ /* 0x000fd8000b800000 */
[----:B------:R-:W-:-:S03]  /*1e730*/  VOTE.ANY R15, PT, !P0 ;  /* 0x00000000000f7806 */ /* 0x000fc600040e0100 */
.L_x_3565:
[----:B------:R-:W2:Y:S01]  /*1e740*/  LDL.LU R2, [R1+0x5c] ;  /* 0x00005c0001027983 */ /* 0x000ea20000300800 */
[----:B------:R-:W2:Y:S02]  /*1e750*/  POPC R9, R15 ;  /* 0x0000000f00097309 */ /* 0x000ea40000000000 */
[----:B--2---:R-:W-:-:S05]  /*1e760*/  IADD3 R2, R9, R2, RZ ;  /* 0x0000000209027210 */ /* 0x004fca0007ffe0ff */
[----:B------:R2:W-:Y:S01]  /*1e770*/  STL [R1+0x5c], R2 ;  /* 0x00005c0201007387 */ /* 0x0005e20000100800 */
[----:B------:R-:W-:Y:S05]  /*1e780*/  BRA.DIV ~URZ, `(.L_x_3498) ;  /* 0x000041627f007947 */ /* 0x000fea000b800000 */
[----:B------:R3:W4:Y:S04]  /*1e790*/  SHFL.IDX PT, R6, R6, R9, 0x1f ;  /* 0x00001f0906067589 */ /* 0x00072800000e0000 */
[----:B------:R3:W1:Y:S02]  /*1e7a0*/  SHFL.IDX PT, R5, R8, R9, 0x1f ;  /* 0x00001f0908057589 */ /* 0x00066400000e0000 */
.L_x_3566:
[----:B------:R-:W-:Y:S01]  /*1e7b0*/  ISETP.NE.AND P0, PT, R15, RZ, PT ;  /* 0x000000ff0f00720c */ /* 0x000fe20003f05270 */
[----:B------:R-:W-:-:S12]  /*1e7c0*/  BSSY B0, `(.L_x_3499) ;  /* 0x0000005000007945 */ /* 0x000fd80003800000 */
[----:B------:R-:W-:Y:S05]  /*1e7d0*/  @!P0 BRA `(.L_x_3500) ;  /* 0x0000003000008947 */ /* 0x000fea0003800000 */
[----:B---3--:R-:W-:Y:S01]  /*1e7e0*/  IADD3 R9, R9, -0x1, RZ ;  /* 0xffffffff09097810 */ /* 0x008fe20007ffe0ff */
[----:B------:R-:W-:Y:S05]  /*1e7f0*/  BRA.DIV ~URZ, `(.L_x_3501) ;  /* 0x000041c27f007947 */ /* 0x000fea000b800000 */
[----:B------:R3:W2:Y:S02]  /*1e800*/  SHFL.IDX PT, R16, R4, R9, 0x1f ;  /* 0x00001f0904107589 */ /* 0x0006a400000e0000 */
.L_x_3500:
[----:B------:R-:W-:Y:S05]  /*1e810*/  BSYNC B0 ;  /* 0x0000000000007941 */ /* 0x000fea0003800000 */
.L_x_3499:
        /* <DEDUP_REMOVED lines=68> */
.L_x_3503:
        /* <DEDUP_REMOVED lines=68> */
.L_x_3504:
[----:B------:R-:W-:Y:S05]  /*1f0a0*/  BSYNC B0 ;  /* 0x0000000000007941 */ /* 0x000fea0003800000 */
.L_x_3502:
[----:B------:R-:W-:-:S04]  /*1f0b0*/  LOP3.LUT R3, RZ, R3, RZ, 0x33, !PT ;  /* 0x00000003ff037212 */ /* 0x000fc800078e33ff */
[----:B-1----:R-:W-:-:S05]  /*1f0c0*/  IADD3 R2, R3, R6, RZ ;  /* 0x0000000603027210 */ /* 0x002fca0007ffe0ff */
[----:B------:R1:W-:Y:S01]  /*1f0d0*/  STL [R1+0x54], R2 ;  /* 0x0000540201007387 */ /* 0x0003e20000100800 */
[----:B------:R-:W-:Y:S05]  /*1f0e0*/  BRA `(.L_x_3505) ;  /* 0x0000005000007947 */ /* 0x000fea0003800000 */
.L_x_3493:
[----:B------:R-:W-:Y:S01]  /*1f0f0*/  MOV R2, c[0x0][0x53c] ;  /* 0x00014f0000027a02 */ /* 0x000fe20000000f00 */
[----:B------:R2:W-:Y:S04]  /*1f100*/  STL [R1+0x50], R10 ;  /* 0x0000500a01007387 */ /* 0x0005e80000100800 */
[----:B------:R2:W-:Y:S04]  /*1f110*/  STL [R1+0x54], RZ ;  /* 0x000054ff01007387 */ /* 0x0005e80000100800 */
[----:B------:R2:W-:Y:S04]  /*1f120*/  STL [R1+0x58], RZ ;  /* 0x000058ff01007387 */ /* 0x0005e80000100800 */
[----:B------:R2:W-:Y:S02]  /*1f130*/  STL [R1+0x5c], R2 ;  /* 0x00005c0201007387 */ /* 0x0005e40000100800 */
.L_x_3505:
[----:B------:R-:W-:Y:S05]  /*1f140*/  BSYNC B1 ;  /* 0x0000000000017941 */ /* 0x000fea0003800000 */
.L_x_3491:
        /* <DEDUP_REMOVED lines=9> */
.L_x_3486:
[----:B-1----:R-:W3:Y:S02]  /*1f1e0*/  LDL R2, [R1+0x5c] ;  /* 0x00005c0001027983 */ /* 0x002ee40000100800 */
[----:B---3--:R-:W-:-:S13]  /*1f1f0*/  ISETP.GE.AND P0, PT, R2, c[0x0][0x53c], PT ;  /* 0x00014f0002007a0c */ /* 0x008fda0003f06270 */
[----:B--2---:R-:W-:Y:S01]  /*1f200*/  @P0 CALL.REL.NOINC `(.L_x_3506) ;  /* 0x0000001000000944 */ /* 0x004fe20003c00000 */
[----:B------:R-:W-:Y:S05]  /*1f210*/  BRA `(.L_x_3507) ;  /* 0xfffe2d1000007947 */ /* 0x000fea000383ffff */
.L_x_3506:
[----:B------:R-:W-:Y:S05]  /*1f220*/  EXIT ;  /* 0x000000000000794d */ /* 0x000fea0003800000 */
.L_x_3287:
[----:B------:R-:W-:Y:S02]  /*1f230*/  MOV R3, 0x1 ;  /* 0x0000000100037802 */ /* 0x000fe40000000f00 */
[----:B------:R-:W-:Y:S02]  /*1f240*/  MOV R4, 0x1f260 ;  /* 0x0001f26000047802 */ /* 0x000fe40000000f00 */
[----:B------:R-:W-:Y:S05]  /*1f250*/  CALL.REL.NOINC `($__internal_54_$__cuda_sm70_shflsync_up_p) ;  /* 0x0000389000007944 */ /* 0x000fea0003c00000 */
[----:B------:R-:W-:Y:S01]  /*1f260*/  MOV R0, R3 ;  /* 0x0000000300007202 */ /* 0x000fe20000000f00 */
[----:B------:R-:W-:Y:S05]  /*1f270*/  BRA `(.L_x_3508) ;  /* 0xfffe11e000007947 */ /* 0x000fea000383ffff */
.L_x_3288:
[----:B------:R-:W-:Y:S02]  /*1f280*/  MOV R3, 0x2 ;  /* 0x0000000200037802 */ /* 0x000fe40000000f00 */
[----:B------:R-:W-:Y:S02]  /*1f290*/  MOV R4, 0x1f2b0 ;  /* 0x0001f2b000047802 */ /* 0x000fe40000000f00 */
[----:B------:R-:W-:Y:S05]  /*1f2a0*/  CALL.REL.NOINC `($__internal_54_$__cuda_sm70_shflsync_up_p) ;  /* 0x0000384000007944 */ /* 0x000fea0003c00000 */
[----:B------:R-:W-:Y:S02]  /*1f2b0*/  SEL R0, R3, RZ, P4 ;  /* 0x000000ff03007207 */ /* 0x000fe40002000000 */
[----:B------:R-:W-:Y:S02]  /*1f2c0*/  MOV R3, 0x4 ;  /* 0x0000000400037802 */ /* 0x000fe40000000f00 */
[----:B------:R-:W-:Y:S01]  /*1f2d0*/  MOV R4, 0x1f310 ;  /* 0x0001f31000047802 */ /* 0x000fe20000000f00 */
[----:B------:R-:W-:-:S04]  /*1f2e0*/  IMAD.IADD R0, R2, 0x1, R0 ;  /* 0x0000000102007824 */ /* 0x000fc800078e0200 */
[----:B------:R-:W-:Y:S02]  /*1f2f0*/  IMAD.MOV.U32 R2, RZ, RZ, R0 ;  /* 0x000000ffff027224 */ /* 0x000fe400078e0000 */
[----:B------:R-:W-:Y:S05]  /*1f300*/  CALL.REL.NOINC `($__internal_54_$__cuda_sm70_shflsync_up_p) ;  /* 0x000037e000007944 */ /* 0x000fea0003c00000 */
[----:B------:R-:W-:Y:S02]  /*1f310*/  SEL R3, R3, RZ, P3 ;  /* 0x000000ff03037207 */ /* 0x000fe40001800000 */
[----:B------:R-:W-:-:S03]  /*1f320*/  MOV R4, 0x1f370 ;  /* 0x0001f37000047802 */ /* 0x000fc60000000f00 */
[----:B------:R-:W-:Y:S01]  /*1f330*/  IMAD.IADD R0, R0, 0x1, R3 ;  /* 0x0000000100007824 */ /* 0x000fe200078e0203 */
[----:B------:R-:W-:-:S03]  /*1f340*/  MOV R3, 0x8 ;  /* 0x0000000800037802 */ /* 0x000fc60000000f00 */
        /* <DEDUP_REMOVED lines=8> */
[----:B------:R-:W-:Y:S01]  /*1f3d0*/  SEL R3, R3, RZ, P1 ;  /* 0x000000ff03037207 */ /* 0x000fe20000800000 */
[----:B------:R-:W-:Y:S01]  /*1f3e0*/  IMAD.MOV.U32 R2, RZ, RZ, 0x1f ;  /* 0x0000001fff027424 */ /* 0x000fe200078e00ff */
[----:B------:R-:W-:-:S03]  /*1f3f0*/  MOV R238, 0x1f ;  /* 0x0000001f00ee7802 */ /* 0x000fc60000000f00 */
[----:B------:R-:W-:Y:S01]  /*1f400*/  IMAD.IADD R4, R0, 0x1, R3 ;  /* 0x0000000100047824 */ /* 0x000fe200078e0203 */
[----:B------:R-:W-:-:S03]  /*1f410*/  MOV R3, 0x1f440 ;  /* 0x0001f44000037802 */ /* 0x000fc60000000f00 */
[----:B------:R-:W-:Y:S02]  /*1f420*/  IMAD.MOV.U32 R239, RZ, RZ, R4 ;  /* 0x000000ffffef7224 */ /* 0x000fe400078e0004 */
[----:B------:R-:W-:Y:S05]  /*1f430*/  CALL.REL.NOINC `($__internal_53_$__cuda_sm70_shflsync_idx_p) ;  /* 0x0000365000007944 */ /* 0x000fea0003c00000 */
[----:B------:R-:W-:Y:S01]  /*1f440*/  MOV R0, R238 ;  /* 0x000000ee00007202 */ /* 0x000fe20000000f00 */
[----:B------:R-:W-:Y:S05]  /*1f450*/  BRA `(.L_x_3509) ;  /* 0xfffe110000007947 */ /* 0x000fea000383ffff */
.L_x_3290:
[----:B------:R-:W-:Y:S02]  /*1f460*/  SEL R2, RZ, 0x1, P0 ;  /* 0x00000001ff027807 */ /* 0x000fe40000000000 */
[----:B------:R-:W-:Y:S02]  /*1f470*/  MOV R3, 0x1f490 ;  /* 0x0001f49000037802 */ /* 0x000fe40000000f00 */
[----:B------:R-:W-:Y:S05]  /*1f480*/  CALL.REL.NOINC `($__internal_55_$__cuda_sm70_votesync_ballot) ;  /* 0x000036c000007944 */ /* 0x000fea0003c00000 */
[----:B------:R-:W-:Y:S05]  /*1f490*/  BRA `(.L_x_3510) ;  /* 0xfffe115000007947 */ /* 0x000fea000383ffff */
.L_x_3291:
[----:B------:R-:W-:Y:S01]  /*1f4a0*/  IMAD.MOV.U32 R239, RZ, RZ, R9 ;  /* 0x000000ffffef7224 */ /* 0x000fe200078e0009 */
[----:B-1----:R-:W-:Y:S01]  /*1f4b0*/  MOV R2, R0 ;  /* 0x0000000000027202 */ /* 0x002fe20000000f00 */
[----:B------:R-:W-:Y:S01]  /*1f4c0*/  IMAD.MOV.U32 R238, RZ, RZ, 0x1f ;  /* 0x0000001fffee7424 */ /* 0x000fe200078e00ff */
[----:B------:R-:W-:Y:S02]  /*1f4d0*/  MOV R3, 0x1f4f0 ;  /* 0x0001f4f000037802 */ /* 0x000fe40000000f00 */
[----:B------:R-:W-:Y:S05]  /*1f4e0*/  CALL.REL.NOINC `($__internal_53_$__cuda_sm70_shflsync_idx_p) ;  /* 0x000035a000007944 */ /* 0x000fea0003c00000 */
[----:B------:R-:W-:Y:S01]  /*1f4f0*/  IMAD.MOV.U32 R12, RZ, RZ, R238 ;  /* 0x000000ffff0c7224 */ /* 0x000fe200078e00ee */
[----:B------:R-:W-:Y:S01]  /*1f500*/  MOV R239, R8 ;  /* 0x0000000800ef7202 */ /* 0x000fe20000000f00 */
[----:B------:R-:W-:Y:S01]  /*1f510*/  IMAD.MOV.U32 R5, RZ, RZ, RZ ;  /* 0x000000ffff057224 */ /* 0x000fe200078e00ff */
[----:B------:R-:W-:Y:S01]  /*1f520*/  MOV R2, R0 ;  /* 0x0000000000027202 */ /* 0x000fe20000000f00 */
[----:B------:R-:W-:Y:S01]  /*1f530*/  IMAD.MOV.U32 R238, RZ, RZ, 0x1f ;  /* 0x0000001fffee7424 */ /* 0x000fe200078e00ff */
[----:B------:R-:W-:-:S02]  /*1f540*/  MOV R3, 0x1f560 ;  /* 0x0001f56000037802 */ /* 0x000fc40000000f00 */
[----:B------:R-:W-:Y:S05]  /*1f550*/  CALL.REL.NOINC `($__internal_53_$__cuda_sm70_shflsync_idx_p) ;  /* 0x0000353000007944 */ /* 0x000fea0003c00000 */
[----:B------:R-:W-:Y:S01]  /*1f560*/  MOV R9, R238 ;  /* 0x000000ee00097202 */ /* 0x000fe20000000f00 */
[----:B------:R-:W-:Y:S05]  /*1f570*/  BRA `(.L_x_3511) ;  /* 0xfffe10e000007947 */ /* 0x000fea000383ffff */
.L_x_3294:
[----:B------:R-:W-:Y:S01]  /*1f580*/  IMAD.MOV.U32 R239, RZ, RZ, R4 ;  /* 0x000000ffffef7224 */ /* 0x000fe200078e0004 */
[----:B-1----:R-:W-:Y:S01]  /*1f590*/  MOV R2, R0 ;  /* 0x0000000000027202 */ /* 0x002fe20000000f00 */
[----:B------:R-:W-:Y:S01]  /*1f5a0*/  IMAD.MOV.U32 R238, RZ, RZ, 0x1f ;  /* 0x0000001fffee7424 */ /* 0x000fe200078e00ff */
[----:B------:R-:W-:-:S02]  /*1f5b0*/  MOV R3, 0x1f5d0 ;  /* 0x0001f5d000037802 */ /* 0x000fc40000000f00 */
[----:B---34-:R-:W-:Y:S05]  /*1f5c0*/  CALL.REL.NOINC `($__internal_53_$__cuda_sm70_shflsync_idx_p) ;  /* 0x000034c000007944 */ /* 0x018fea0003c00000 */
[----:B------:R-:W-:Y:S01]  /*1f5d0*/  MOV R5, R238 ;  /* 0x000000ee00057202 */ /* 0x000fe20000000f00 */
[----:B------:R-:W-:Y:S05]  /*1f5e0*/  BRA `(.L_x_3293) ;  /* 0xfffe10d000007947 */ /* 0x000fea000383ffff */
.L_x_3395:
[----:B------:R-:W-:Y:S01]  /*1f5f0*/  IMAD.MOV.U32 R239, RZ, RZ, R3 ;  /* 0x000000ffffef7224 */ /* 0x000fe200078e0003 */
[----:B------:R-:W-:Y:S01]  /*1f600*/  MOV R2, 0x3 ;  /* 0x0000000300027802 */ /* 0x000fe20000000f00 */
[----:B------:R-:W-:Y:S01]  /*1f610*/  IMAD.MOV.U32 R238, RZ, RZ, 0x181f ;  /* 0x0000181fffee7424 */ /* 0x000fe200078e00ff */
[----:B------:R-:W-:-:S02]  /*1f620*/  MOV R3, 0x1f640 ;  /* 0x0001f64000037802 */ /* 0x000fc40000000f00 */
[----:B---3--:R-:W-:Y:S05]  /*1f630*/  CALL.REL.NOINC `($__internal_53_$__cuda_sm70_shflsync_idx_p) ;  /* 0x0000345000007944 */ /* 0x008fea0003c00000 */
[----:B------:R-:W-:Y:S01]  /*1f640*/  IMAD.MOV.U32 R6, RZ, RZ, R238 ;  /* 0x000000ffff067224 */ /* 0x000fe200078e00ee */
[----:B------:R-:W-:Y:S01]  /*1f650*/  MOV R2, 0x3 ;  /* 0x0000000300027802 */ /* 0x000fe20000000f00 */
[----:B------:R-:W-:Y:S01]  /*1f660*/  IMAD.MOV.U32 R239, RZ, RZ, R5 ;  /* 0x000000ffffef7224 */ /* 0x000fe200078e0005 */
[----:B------:R-:W-:-:S02]  /*1f670*/  MOV R238, 0x181f ;  /* 0x0000181f00ee7802 */ /* 0x000fc40000000f00 */
[----:B------:R-:W-:Y:S02]  /*1f680*/  MOV R3, 0x1f6a0 ;  /* 0x0001f6a000037802 */ /* 0x000fe40000000f00 */
[----:B------:R-:W-:Y:S05]  /*1f690*/  CALL.REL.NOINC `($__internal_53_$__cuda_sm70_shflsync_idx_p) ;  /* 0x000033f000007944 */ /* 0x000fea0003c00000 */
[----:B------:R-:W-:Y:S01]  /*1f6a0*/  MOV R2, R238 ;  /* 0x000000ee00027202 */ /* 0x000fe20000000f00 */
[----:B------:R-:W-:Y:S05]  /*1f6b0*/  BRA `(.L_x_3512) ;  /* 0xffff070000007947 */ /* 0x000fea000383ffff */
.L_x_3398:
[----:B------:R-:W-:Y:S01]  /*1f6c0*/  IMAD.MOV.U32 R239, RZ, RZ, R4 ;  /* 0x000000ffffef7224 */ /* 0x000fe200078e0004 */
[----:B------:R-:W-:Y:S01]  /*1f6d0*/  MOV R2, RZ ;  /* 0x000000ff00027202 */ /* 0x000fe20000000f00 */
[----:B------:R-:W-:Y:S01]  /*1f6e0*/  IMAD.MOV.U32 R238, RZ, RZ, 0x181f ;  /* 0x0000181fffee7424 */ /* 0x000fe200078e00ff */
[----:B------:R-:W-:Y:S02]  /*1f6f0*/  MOV R3, 0x1f710 ;  /* 0x0001f71000037802 */ /* 0x000fe40000000f00 */
[----:B------:R-:W-:Y:S05]  /*1f700*/  CALL.REL.NOINC `($__internal_53_$__cuda_sm70_shflsync_idx_p) ;  /* 0x0000338000007944 */ /* 0x000fea0003c00000 */
[----:B------:R-:W-:Y:S01]  /*1f710*/  MOV R6, R238 ;  /* 0x000000ee00067202 */ /* 0x000fe20000000f00 */
[----:B------:R-:W-:Y:S05]  /*1f720*/  BRA `(.L_x_3513) ;  /* 0xffff147000007947 */ /* 0x000fea000383ffff */
.L_x_3399:
[----:B------:R-:W-:Y:S01]  /*1f730*/  IMAD.MOV.U32 R239, RZ, RZ, R5 ;  /* 0x000000ffffef7224 */ /* 0x000fe200078e0005 */
[----:B------:R-:W-:Y:S01]  /*1f740*/  MOV R2, RZ ;  /* 0x000000ff00027202 */ /* 0x000fe20000000f00 */
[----:B------:R-:W-:Y:S01]  /*1f750*/  IMAD.MOV.U32 R238, RZ, RZ, 0x181f ;  /* 0x0000181fffee7424 */ /* 0x000fe200078e00ff */
[----:B------:R-:W-:Y:S02]  /*1f760*/  MOV R3, 0x1f780 ;  /* 0x0001f78000037802 */ /* 0x000fe40000000f00 */
[----:B-12---:R-:W-:Y:S05]  /*1f770*/  CALL.REL.NOINC `($__internal_53_$__cuda_sm70_shflsync_idx_p) ;  /* 0x0000331000007944 */ /* 0x006fea0003c00000 */
[----:B------:R-:W-:Y:S01]  /*1f780*/  MOV R2, R238 ;  /* 0x000000ee00027202 */ /* 0x000fe20000000f00 */
[----:B------:R-:W-:Y:S05]  /*1f790*/  BRA `(.L_x_3514) ;  /* 0xffff142000007947 */ /* 0x000fea000383ffff */
.L_x_3402:
[----:B------:R-:W-:Y:S01]  /*1f7a0*/  IMAD.MOV.U32 R239, RZ, RZ, R4 ;  /* 0x000000ffffef7224 */ /* 0x000fe200078e0004 */
[----:B--2-4-:R-:W-:Y:S01]  /*1f7b0*/  MOV R2, 0x1 ;  /* 0x0000000100027802 */ /* 0x014fe20000000f00 */
[----:B------:R-:W-:Y:S01]  /*1f7c0*/  IMAD.MOV.U32 R238, RZ, RZ, 0x181f ;  /* 0x0000181fffee7424 */ /* 0x000fe200078e00ff */
[----:B------:R-:W-:-:S02]  /*1f7d0*/  MOV R3, 0x1f7f0 ;  /* 0x0001f7f000037802 */ /* 0x000fc40000000f00 */
[----:B-1-3--:R-:W-:Y:S05]  /*1f7e0*/  CALL.REL.NOINC `($__internal_53_$__cuda_sm70_shflsync_idx_p) ;  /* 0x000032a000007944 */ /* 0x00afea0003c00000 */
        /* <DEDUP_REMOVED lines=8> */
.L_x_3405:
[----:B------:R-:W-:Y:S01]  /*1f870*/  IMAD.MOV.U32 R239, RZ, RZ, R4 ;  /* 0x000000ffffef7224 */ /* 0x000fe200078e0004 */
[----:B-1--4-:R-:W-:Y:S01]  /*1f880*/  MOV R2, 0x2 ;  /* 0x0000000200027802 */ /* 0x012fe20000000f00 */
[----:B------:R-:W-:Y:S01]  /*1f890*/  IMAD.MOV.U32 R238, RZ, RZ, 0x181f ;  /* 0x0000181fffee7424 */ /* 0x000fe200078e00ff */
[----:B------:R-:W-:Y:S02]  /*1f8a0*/  MOV R3, 0x1f8c0 ;  /* 0x0001f8c000037802 */ /* 0x000fe40000000f00 */
[----:B--23--:R-:W-:Y:S05]  /*1f8b0*/  CALL.REL.NOINC `($__internal_53_$__cuda_sm70_shflsync_idx_p) ;  /* 0x000031d000007944 */ /* 0x00cfea0003c00000 */
[----:B------:R-:W-:Y:S01]  /*1f8c0*/  MOV R6, R238 ;  /* 0x000000ee00067202 */ /* 0x000fe20000000f00 */
[----:B------:R-:W-:Y:S05]  /*1f8d0*/  BRA `(.L_x_3516) ;  /* 0xffff151000007947 */ /* 0x000fea000383ffff */
.L_x_3406:
[----:B------:R-:W-:Y:S01]  /*1f8e0*/  IMAD.MOV.U32 R239, RZ, RZ, R5 ;  /* 0x000000ffffef7224 */ /* 0x000fe200078e0005 */
[----:B----4-:R-:W-:Y:S01]  /*1f8f0*/  MOV R2, 0x2 ;  /* 0x0000000200027802 */ /* 0x010fe20000000f00 */
[----:B------:R-:W-:Y:S01]  /*1f900*/  IMAD.MOV.U32 R238, RZ, RZ, 0x181f ;  /* 0x0000181fffee7424 */ /* 0x000fe200078e00ff */
[----:B------:R-:W-:Y:S02]  /*1f910*/  MOV R3, 0x1f930 ;  /* 0x0001f93000037802 */ /* 0x000fe40000000f00 */
[----:B-123--:R-:W-:Y:S05]  /*1f920*/  CALL.REL.NOINC `($__internal_53_$__cuda_sm70_shflsync_idx_p) ;  /* 0x0000316000007944 */ /* 0x00efea0003c00000 */
[----:B------:R-:W-:Y:S01]  /*1f930*/  MOV R2, R238 ;  /* 0x000000ee00027202 */ /* 0x000fe20000000f00 */
[----:B------:R-:W-:Y:S05]  /*1f940*/  BRA `(.L_x_3517) ;  /* 0xffff14c000007947 */ /* 0x000fea000383ffff */
.L_x_3409:
[----:B------:R-:W-:Y:S01]  /*1f950*/  IMAD.MOV.U32 R239, RZ, RZ, R4 ;  /* 0x000000ffffef7224 */ /* 0x000fe200078e0004 */
[----:B-1----:R-:W-:Y:S01]  /*1f960*/  MOV R2, 0x3 ;  /* 0x0000000300027802 */ /* 0x002fe20000000f00 */
[----:B------:R-:W-:Y:S01]  /*1f970*/  IMAD.MOV.U32 R238, RZ, RZ, 0x181f ;  /* 0x0000181fffee7424 */ /* 0x000fe200078e00ff */
[----:B------:R-:W-:-:S02]  /*1f980*/  MOV R3, 0x1f9a0 ;  /* 0x0001f9a000037802 */ /* 0x000fc40000000f00 */
[----:B--234-:R-:W-:Y:S05]  /*1f990*/  CALL.REL.NOINC `($__internal_53_$__cuda_sm70_shflsync_idx_p) ;  /* 0x000030f000007944 */ /* 0x01cfea0003c00000 */
        /* <DEDUP_REMOVED lines=8> */
.L_x_3410:
[----:B------:R-:W-:Y:S01]  /*1fa20*/  IMAD.MOV.U32 R239, RZ, RZ, R4 ;  /* 0x000000ffffef7224 */ /* 0x000fe200078e0004 */
[----:B------:R-:W-:Y:S01]  /*1fa30*/  MOV R2, RZ ;  /* 0x000000ff00027202 */ /* 0x000fe20000000f00 */
[----:B------:R-:W-:Y:S01]  /*1fa40*/  IMAD.MOV.U32 R238, RZ, RZ, 0x1c1f ;  /* 0x00001c1fffee7424 */ /* 0x000fe200078e00ff */
[----:B------:R-:W-:Y:S02]  /*1fa50*/  MOV R3, 0x1fa70 ;  /* 0x0001fa7000037802 */ /* 0x000fe40000000f00 */
[----:B------:R-:W-:Y:S05]  /*1fa60*/  CALL.REL.NOINC `($__internal_53_$__cuda_sm70_shflsync_idx_p) ;  /* 0x0000302000007944 */ /* 0x000fea0003c00000 */
[----:B------:R-:W-:Y:S01]  /*1fa70*/  MOV R2, R238 ;  /* 0x000000ee00027202 */ /* 0x000fe20000000f00 */
[----:B------:R-:W-:Y:S05]  /*1fa80*/  BRA `(.L_x_3519) ;  /* 0xffff168000007947 */ /* 0x000fea000383ffff */
.L_x_3411:
[----:B------:R-:W-:Y:S01]  /*1fa90*/  IMAD.MOV.U32 R239, RZ, RZ, R4 ;  /* 0x000000ffffef7224 */ /* 0x000fe200078e0004 */
[----:B------:R-:W-:Y:S01]  /*1faa0*/  MOV R2, 0x1 ;  /* 0x0000000100027802 */ /* 0x000fe20000000f00 */
[----:B------:R-:W-:Y:S01]  /*1fab0*/  IMAD.MOV.U32 R238, RZ, RZ, 0x1c1f ;  /* 0x00001c1fffee7424 */ /* 0x000fe200078e00ff */
[----:B------:R-:W-:Y:S02]  /*1fac0*/  MOV R3, 0x1fae0 ;  /* 0x0001fae000037802 */ /* 0x000fe40000000f00 */
[----:B-1----:R-:W-:Y:S05]  /*1fad0*/  CALL.REL.NOINC `($__internal_53_$__cuda_sm70_shflsync_idx_p) ;  /* 0x00002fb000007944 */ /* 0x002fea0003c00000 */
        /* <DEDUP_REMOVED lines=115> */
[----:B------:R-:W-:Y:S05]  /*20210*/  CALL.REL.NOINC `($__internal_52_$__cuda_sm70_shflsync_bfly_p) ;  /* 0x0000281000007944 */ /* 0x000fea0003c00000 */
[----:B------:R-:W-:Y:S01]  /*20220*/  FMNMX.FTZ R6, R6, R171, !PT ;  /* 0x000000ab06067209 */ /* 0x000fe20007810000 */
[----:B------:R-:W-:Y:S01]  /*20230*/  IMAD.MOV.U32 R3, RZ, RZ, 0x1 ;  /* 0x00000001ff037424 */ /* 0x000fe200078e00ff */
[----:B------:R-:W-:-:S03]  /*20240*/  MOV R2, 0x20270 ;  /* 0x0002027000027802 */ /* 0x000fc60000000f00 */
[----:B------:R-:W-:Y:S02]  /*20250*/  IMAD.MOV.U32 R4, RZ, RZ, R6 ;  /* 0x000000ffff047224 */ /* 0x000fe400078e0006 */
[----:B------:R-:W-:Y:S05]  /*20260*/  CALL.REL.NOINC `($__internal_52_$__cuda_sm70_shflsync_bfly_p) ;  /* 0x000027c000007944 */ /* 0x000fea0003c00000 */
[----:B------:R-:W-:Y:S01]  /*20270*/  FMNMX.FTZ R6, R6, R171, !PT ;  /* 0x000000ab06067209 */ /* 0x000fe20007810000 */
[----:B------:R-:W-:Y:S01]  /*20280*/  IMAD.MOV.U32 R4, RZ, RZ, R5 ;  /* 0x000000ffff047224 */ /* 0x000fe200078e0005 */
[----:B------:R-:W-:Y:S01]  /*20290*/  MOV R2, 0x202c0 ;  /* 0x000202c000027802 */ /* 0x000fe20000000f00 */
[----:B------:R-:W-:Y:S02]  /*202a0*/  IMAD.MOV.U32 R3, RZ, RZ, 0x2 ;  /* 0x00000002ff037424 */ /* 0x000fe400078e00ff */
[----:B------:R-:W-:Y:S05]  /*202b0*/  CALL.REL.NOINC `($__internal_52_$__cuda_sm70_shflsync_bfly_p) ;  /* 0x0000277000007944 */ /* 0x000fea0003c00000 */
[----:B------:R-:W-:Y:S01]  /*202c0*/  FMNMX.FTZ R5, R5, R171, !PT ;  /* 0x000000ab05057209 */ /* 0x000fe20007810000 */
[----:B------:R-:W-:Y:S01]  /*202d0*/  IMAD.MOV.U32 R3, RZ, RZ, 0x1 ;  /* 0x00000001ff037424 */ /* 0x000fe200078e00ff */
[----:B------:R-:W-:-:S03]  /*202e0*/  MOV R2, 0x20310 ;  /* 0x0002031000027802 */ /* 0x000fc60000000f00 */
[----:B------:R-:W-:Y:S02]  /*202f0*/  IMAD.MOV.U32 R4, RZ, RZ, R5 ;  /* 0x000000ffff047224 */ /* 0x000fe400078e0005 */
[----:B------:R-:W-:Y:S05]  /*20300*/  CALL.REL.NOINC `($__internal_52_$__cuda_sm70_shflsync_bfly_p) ;  /* 0x0000272000007944 */ /* 0x000fea0003c00000 */
[----:B------:R-:W-:Y:S01]  /*20310*/  MOV R4, R171 ;  /* 0x000000ab00047202 */ /* 0x000fe20000000f00 */
[----:B------:R-:W-:Y:S05]  /*20320*/  BRA `(.L_x_3520) ;  /* 0xffff191000007947 */ /* 0x000fea000383ffff */
.L_x_3415:
[----:B------:R-:W-:Y:S01]  /*20330*/  MOV R2, RZ ;  /* 0x000000ff00027202 */ /* 0x000fe20000000f00 */
[----:B------:R-:W-:Y:S01]  /*20340*/  IMAD.MOV.U32 R239, RZ, RZ, R6 ;  /* 0x000000ffffef7224 */ /* 0x000fe200078e0006 */
[----:B------:R-:W-:Y:S01]  /*20350*/  MOV R3, 0x20380 ;  /* 0x0002038000037802 */ /* 0x000fe20000000f00 */
[----:B------:R-:W-:Y:S02]  /*20360*/  IMAD.MOV.U32 R238, RZ, RZ, 0x181f ;  /* 0x0000181fffee7424 */ /* 0x000fe400078e00ff */
[----:B------:R-:W-:Y:S05]  /*20370*/  CALL.REL.NOINC `($__internal_53_$__cuda_sm70_shflsync_idx_p) ;  /* 0x0000271000007944 */ /* 0x000fea0003c00000 */
[----:B------:R-:W-:Y:S01]  /*20380*/  MOV R9, R238 ;  /* 0x000000ee00097202 */ /* 0x000fe20000000f00 */
[----:B------:R-:W-:-:S05]  /*20390*/  BRA `(.L_x_3521) ;  /* 0xffff340000007947 */ /* 0x000fca000383ffff */
.L_x_3416:
[----:B------:R-:W-:Y:S01]  /*203a0*/  MOV R2, RZ ;  /* 0x000000ff00027202 */ /* 0x000fe20000000f00 */
[----:B------:R-:W-:Y:S01]  /*203b0*/  IMAD.MOV.U32 R239, RZ, RZ, R8 ;  /* 0x000000ffffef7224 */ /* 0x000fe200078e0008 */
[----:B------:R-:W-:Y:S01]  /*203c0*/  MOV R3, 0x203f0 ;  /* 0x000203f000037802 */ /* 0x000fe20000000f00 */
[----:B------:R-:W-:Y:S02]  /*203d0*/  IMAD.MOV.U32 R238, RZ, RZ, 0x181f ;  /* 0x0000181fffee7424 */ /* 0x000fe400078e00ff */
[----:B-12---:R-:W-:Y:S05]  /*203e0*/  CALL.REL.NOINC `($__internal_53_$__cuda_sm70_shflsync_idx_p) ;  /* 0x000026a000007944 */ /* 0x006fea0003c00000 */
[----:B------:R-:W-:Y:S01]  /*203f0*/  ISETP.GE.AND P1, PT, R76, c[0x0][0x1d4], PT ;  /* 0x000075004c007a0c */ /* 0x000fe20003f26270 */
[----:B------:R-:W-:Y:S01]  /*20400*/  IMAD.MOV.U32 R239, RZ, RZ, R6 ;  /* 0x000000ffffef7224 */ /* 0x000fe200078e0006 */
[C---:B------:R-:W-:Y:S02]  /*20410*/  IADD3 R4, P2, R238.reuse, R230, RZ ;  /* 0x000000e6ee047210 */ /* 0x040fe40007f5e0ff */
        /* <DEDUP_REMOVED lines=14> */
[----:B------:R-:W-:Y:S05]  /*20500*/  CALL.REL.NOINC `($__internal_53_$__cuda_sm70_shflsync_idx_p) ;  /* 0x0000258000007944 */ /* 0x000fea0003c00000 */
[----:B------:R-:W-:Y:S01]  /*20510*/  MOV R2, 0x1 ;  /* 0x0000000100027802 */ /* 0x000fe20000000f00 */
[----:B------:R-:W-:Y:S01]  /*20520*/  IMAD.MOV.U32 R9, RZ, RZ, R238 ;  /* 0x000000ffff097224 */ /* 0x000fe200078e00ee */
[----:B------:R-:W-:Y:S01]  /*20530*/  MOV R238, 0x181f ;  /* 0x0000181f00ee7802 */ /* 0x000fe20000000f00 */
[----:B------:R-:W-:Y:S01]  /*20540*/  IMAD.MOV.U32 R239, RZ, RZ, R8 ;  /* 0x000000ffffef7224 */ /* 0x000fe200078e0008 */
[----:B------:R-:W-:Y:S02]  /*20550*/  MOV R3, 0x20570 ;  /* 0x0002057000037802 */ /* 0x000fe40000000f00 */
[----:B------:R-:W-:Y:S05]  /*20560*/  CALL.REL.NOINC `($__internal_53_$__cuda_sm70_shflsync_idx_p) ;  /* 0x0000252000007944 */ /* 0x000fea0003c00000 */
        /* <DEDUP_REMOVED lines=19> */
[----:B------:R-:W-:Y:S05]  /*206a0*/  CALL.REL.NOINC `($__internal_53_$__cuda_sm70_shflsync_idx_p) ;  /* 0x000023e000007944 */ /* 0x000fea0003c00000 */
[----:B------:R-:W-:Y:S01]  /*206b0*/  MOV R2, 0x2 ;  /* 0x0000000200027802 */ /* 0x000fe20000000f00 */
[----:B------:R-:W-:Y:S01]  /*206c0*/  IMAD.MOV.U32 R10, RZ, RZ, R238 ;  /* 0x000000ffff0a7224 */ /* 0x000fe200078e00ee */
[----:B------:R-:W-:Y:S01]  /*206d0*/  MOV R238, 0x181f ;  /* 0x0000181f00ee7802 */ /* 0x000fe20000000f00 */
[----:B------:R-:W-:Y:S01]  /*206e0*/  IMAD.MOV.U32 R239, RZ, RZ, R8 ;  /* 0x000000ffffef7224 */ /* 0x000fe200078e0008 */
[----:B------:R-:W-:Y:S02]  /*206f0*/  MOV R3, 0x20710 ;  /* 0x0002071000037802 */ /* 0x000fe40000000f00 */
[----:B------:R-:W-:Y:S05]  /*20700*/  CALL.REL.NOINC `($__internal_53_$__cuda_sm70_shflsync_idx_p) ;  /* 0x0000238000007944 */ /* 0x000fea0003c00000 */
[----:B------:R-:W-:Y:S01]  /*20710*/  MOV R9, R238 ;  /* 0x000000ee00097202 */ /* 0x000fe20000000f00 */
[----:B------:R-:W-:-:S05]  /*20720*/  BRA `(.L_x_3522) ;  /* 0xffff31e000007947 */ /* 0x000fca000383ffff */
.L_x_3417:
[----:B--2---:R-:W-:Y:S01]  /*20730*/  MOV R2, 0x3 ;  /* 0x0000000300027802 */ /* 0x004fe20000000f00 */
[----:B------:R-:W-:Y:S01]  /*20740*/  IMAD.MOV.U32 R239, RZ, RZ, R6 ;  /* 0x000000ffffef7224 */ /* 0x000fe200078e0006 */
[----:B------:R-:W-:Y:S01]  /*20750*/  MOV R3, 0x20780 ;  /* 0x0002078000037802 */ /* 0x000fe20000000f00 */
[----:B------:R-:W-:Y:S02]  /*20760*/  IMAD.MOV.U32 R238, RZ, RZ, 0x181f ;  /* 0x0000181fffee7424 */ /* 0x000fe400078e00ff */
[----:B-1----:R-:W-:Y:S05]  /*20770*/  CALL.REL.NOINC `($__internal_53_$__cuda_sm70_shflsync_idx_p) ;  /* 0x0000231000007944 */ /* 0x002fea0003c00000 */
        /* <DEDUP_REMOVED lines=8> */
.L_x_3420:
[----:B------:R-:W-:Y:S01]  /*20800*/  MOV R2, RZ ;  /* 0x000000ff00027202 */ /* 0x000fe20000000f00 */
[----:B------:R-:W-:Y:S01]  /*20810*/  IMAD.MOV.U32 R239, RZ, RZ, R4 ;  /* 0x000000ffffef7224 */ /* 0x000fe200078e0004 */
[----:B------:R-:W-:Y:S01]  /*20820*/  MOV R3, 0x20850 ;  /* 0x0002085000037802 */ /* 0x000fe20000000f00 */
[----:B------:R-:W-:Y:S02]  /*20830*/  IMAD.MOV.U32 R238, RZ, RZ, 0x181f ;  /* 0x0000181fffee7424 */ /* 0x000fe400078e00ff */
[----:B------:R-:W-:Y:S05]  /*20840*/  CALL.REL.NOINC `($__internal_53_$__cuda_sm70_shflsync_idx_p) ;  /* 0x0000224000007944 */ /* 0x000fea0003c00000 */
[----:B------:R-:W-:Y:S01]  /*20850*/  MOV R6, R238 ;  /* 0x000000ee00067202 */ /* 0x000fe20000000f00 */
[----:B------:R-:W-:-:S05]  /*20860*/  BRA `(.L_x_3524) ;  /* 0xffff3f5000007947 */ /* 0x000fca000383ffff */
.L_x_3421:
[----:B------:R-:W-:Y:S01]  /*20870*/  MOV R2, RZ ;  /* 0x000000ff00027202 */ /* 0x000fe20000000f00 */
[----:B------:R-:W-:Y:S01]  /*20880*/  IMAD.MOV.U32 R239, RZ, RZ, R5 ;  /* 0x000000ffffef7224 */ /* 0x000fe200078e0005 */
[----:B------:R-:W-:Y:S01]  /*20890*/  MOV R3, 0x208c0 ;  /* 0x000208c000037802 */ /* 0x000fe20000000f00 */
[----:B------:R-:W-:Y:S02]  /*208a0*/  IMAD.MOV.U32 R238, RZ, RZ, 0x181f ;  /* 0x0000181fffee7424 */ /* 0x000fe400078e00ff */
[----:B-12---:R-:W-:Y:S05]  /*208b0*/  CALL.REL.NOINC `($__internal_53_$__cuda_sm70_shflsync_idx_p) ;  /* 0x000021d000007944 */ /* 0x006fea0003c00000 */
[----:B------:R-:W-:Y:S01]  /*208c0*/  MOV R2, R238 ;  /* 0x000000ee00027202 */ /* 0x000fe20000000f00 */
[----:B------:R-:W-:-:S05]  /*208d0*/  BRA `(.L_x_3525) ;  /* 0xffff3f0000007947 */ /* 0x000fca000383ffff */
.L_x_3422:
[----:B--2---:R-:W-:Y:S01]  /*208e0*/  MOV R2, 0x1 ;  /* 0x0000000100027802 */ /* 0x004fe20000000f00 */
[----:B------:R-:W-:Y:S01]  /*208f0*/  IMAD.MOV.U32 R239, RZ, RZ, R4 ;  /* 0x000000ffffef7224 */ /* 0x000fe200078e0004 */
[----:B------:R-:W-:Y:S01]  /*20900*/  MOV R3, 0x20930 ;  /* 0x0002093000037802 */ /* 0x000fe20000000f00 */
[----:B------:R-:W-:Y:S02]  /*20910*/  IMAD.MOV.U32 R238, RZ, RZ, 0x181f ;  /* 0x0000181fffee7424 */ /* 0x000fe400078e00ff */
[----:B-1-3--:R-:W-:Y:S05]  /*20920*/  CALL.REL.NOINC `($__internal_53_$__cuda_sm70_shflsync_idx_p) ;  /* 0x0000216000007944 */ /* 0x00afea0003c00000 */
        /* <DEDUP_REMOVED lines=8> */
.L_x_3423:
[----:B-1----:R-:W-:Y:S01]  /*209b0*/  MOV R2, 0x2 ;  /* 0x0000000200027802 */ /* 0x002fe20000000f00 */
[----:B------:R-:W-:Y:S01]  /*209c0*/  IMAD.MOV.U32 R239, RZ, RZ, R4 ;  /* 0x000000ffffef7224 */ /* 0x000fe200078e0004 */
[----:B------:R-:W-:Y:S01]  /*209d0*/  MOV R3, 0x20a00 ;  /* 0x00020a0000037802 */ /* 0x000fe20000000f00 */
[----:B------:R-:W-:Y:S02]  /*209e0*/  IMAD.MOV.U32 R238, RZ, RZ, 0x181f ;  /* 0x0000181fffee7424 */ /* 0x000fe400078e00ff */
[----:B---34-:R-:W-:Y:S05]  /*209f0*/  CALL.REL.NOINC `($__internal_53_$__cuda_sm70_shflsync_idx_p) ;  /* 0x0000209000007944 */ /* 0x018fea0003c00000 */
[----:B------:R-:W-:Y:S01]  /*20a00*/  MOV R6, R238 ;  /* 0x000000ee00067202 */ /* 0x000fe20000000f00 */
[----:B------:R-:W-:-:S05]  /*20a10*/  BRA `(.L_x_3527) ;  /* 0xffff3fb000007947 */ /* 0x000fca000383ffff */
.L_x_3424:
[----:B-1----:R-:W-:Y:S01]  /*20a20*/  MOV R2, 0x2 ;  /* 0x0000000200027802 */ /* 0x002fe20000000f00 */
[----:B------:R-:W-:Y:S01]  /*20a30*/  IMAD.MOV.U32 R239, RZ, RZ, R5 ;  /* 0x000000ffffef7224 */ /* 0x000fe200078e0005 */
[----:B------:R-:W-:Y:S01]  /*20a40*/  MOV R3, 0x20a70 ;  /* 0x00020a7000037802 */ /* 0x000fe20000000f00 */
[----:B------:R-:W-:Y:S02]  /*20a50*/  IMAD.MOV.U32 R238, RZ, RZ, 0x181f ;  /* 0x0000181fffee7424 */ /* 0x000fe400078e00ff */
[----:B--234-:R-:W-:Y:S05]  /*20a60*/  CALL.REL.NOINC `($__internal_53_$__cuda_sm70_shflsync_idx_p) ;  /* 0x0000202000007944 */ /* 0x01cfea0003c00000 */
[----:B------:R-:W-:Y:S01]  /*20a70*/  MOV R2, R238 ;  /* 0x000000ee00027202 */ /* 0x000fe20000000f00 */
[----:B------:R-:W-:-:S05]  /*20a80*/  BRA `(.L_x_3528) ;  /* 0xffff3f6000007947 */ /* 0x000fca000383ffff */
.L_x_3425:
[----:B--2---:R-:W-:Y:S01]  /*20a90*/  MOV R2, 0x3 ;  /* 0x0000000300027802 */ /* 0x004fe20000000f00 */
[----:B------:R-:W-:Y:S01]  /*20aa0*/  IMAD.MOV.U32 R239, RZ, RZ, R4 ;  /* 0x000000ffffef7224 */ /* 0x000fe200078e0004 */
[----:B------:R-:W-:Y:S01]  /*20ab0*/  MOV R3, 0x20ae0 ;  /* 0x00020ae000037802 */ /* 0x000fe20000000f00 */
[----:B------:R-:W-:Y:S02]  /*20ac0*/  IMAD.MOV.U32 R238, RZ, RZ, 0x181f ;  /* 0x0000181fffee7424 */ /* 0x000fe400078e00ff */
[----:B-1-34-:R-:W-:Y:S05]  /*20ad0*/  CALL.REL.NOINC `($__internal_53_$__cuda_sm70_shflsync_idx_p) ;  /* 0x00001fb000007944 */ /* 0x01afea0003c00000 */
        /* <DEDUP_REMOVED lines=8> */
.L_x_3426:
[----:B------:R-:W-:Y:S01]  /*20b60*/  MOV R2, RZ ;  /* 0x000000ff00027202 */ /* 0x000fe20000000f00 */
[----:B------:R-:W-:Y:S01]  /*20b70*/  IMAD.MOV.U32 R239, RZ, RZ, R4 ;  /* 0x000000ffffef7224 */ /* 0x000fe200078e0004 */
[----:B------:R-:W-:Y:S01]  /*20b80*/  MOV R3, 0x20bb0 ;  /* 0x00020bb000037802 */ /* 0x000fe20000000f00 */
[----:B------:R-:W-:Y:S02]  /*20b90*/  IMAD.MOV.U32 R238, RZ, RZ, 0x1c1f ;  /* 0x00001c1fffee7424 */ /* 0x000fe400078e00ff */
[----:B------:R-:W-:Y:S05]  /*20ba0*/  CALL.REL.NOINC `($__internal_53_$__cuda_sm70_shflsync_idx_p) ;  /* 0x00001ee000007944 */ /* 0x000fea0003c00000 */
[----:B------:R-:W-:Y:S01]  /*20bb0*/  MOV R2, R238 ;  /* 0x000000ee00027202 */ /* 0x000fe20000000f00 */
[----:B------:R-:W-:-:S05]  /*20bc0*/  BRA `(.L_x_3530) ;  /* 0xffff410000007947 */ /* 0x000fca000383ffff */
.L_x_3427:
[----:B------:R-:W-:Y:S01]  /*20bd0*/  MOV R2, 0x1 ;  /* 0x0000000100027802 */ /* 0x000fe20000000f00 */
[----:B------:R-:W-:Y:S01]  /*20be0*/  IMAD.MOV.U32 R239, RZ, RZ, R4 ;  /* 0x000000ffffef7224 */ /* 0x000fe200078e0004 */
[----:B------:R-:W-:Y:S01]  /*20bf0*/  MOV R3, 0x20c20 ;  /* 0x00020c2000037802 */ /* 0x000fe20000000f00 */
[----:B------:R-:W-:Y:S02]  /*20c00*/  IMAD.MOV.U32 R238, RZ, RZ, 0x1c1f ;  /* 0x00001c1fffee7424 */ /* 0x000fe400078e00ff */
[----:B-1----:R-:W-:Y:S05]  /*20c10*/  CALL.REL.NOINC `($__internal_53_$__cuda_sm70_shflsync_idx_p) ;  /* 0x00001e7000007944 */ /* 0x002fea0003c00000 */
        /* <DEDUP_REMOVED lines=48> */
[C---:B------:R-:W-:Y:S02]  /*20f20*/  ISETP.GT.AND P2, PT, R5.reuse, 0x31, PT ;  /* 0x000000310500780c */ /* 0x040fe40003f44270 */
        /* <DEDUP_REMOVED lines=66> */
[----:B------:R-:W-:Y:S05]  /*21350*/  CALL.REL.NOINC `($__internal_52_$__cuda_sm70_shflsync_bfly_p) ;  /* 0x000016d000007944 */ /* 0x000fea0003c00000 */
[----:B------:R-:W-:Y:S01]  /*21360*/  FMNMX.FTZ R4, R4, R171, !PT ;  /* 0x000000ab04047209 */ /* 0x000fe20007810000 */
[----:B------:R-:W-:Y:S01]  /*21370*/  IMAD.MOV.U32 R3, RZ, RZ, 0x1 ;  /* 0x00000001ff037424 */ /* 0x000fe200078e00ff */
[----:B------:R-:W-:Y:S02]  /*21380*/  MOV R2, 0x213a0 ;  /* 0x000213a000027802 */ /* 0x000fe40000000f00 */
[----:B------:R-:W-:Y:S05]  /*21390*/  CALL.REL.NOINC `($__internal_52_$__cuda_sm70_shflsync_bfly_p) ;  /* 0x0000169000007944 */ /* 0x000fea0003c00000 */
[----:B------:R-:W-:Y:S01]  /*213a0*/  IMAD.MOV.U32 R3, RZ, RZ, 0x2 ;  /* 0x00000002ff037424 */ /* 0x000fe200078e00ff */
[----:B------:R-:W-:Y:S01]  /*213b0*/  FMNMX.FTZ R6, R4, R171, !PT ;  /* 0x000000ab04067209 */ /* 0x000fe20007810000 */
[----:B------:R-:W-:Y:S01]  /*213c0*/  IMAD.MOV.U32 R4, RZ, RZ, R5 ;  /* 0x000000ffff047224 */ /* 0x000fe200078e0005 */
[----:B------:R-:W-:Y:S02]  /*213d0*/  MOV R2, 0x213f0 ;  /* 0x000213f000027802 */ /* 0x000fe40000000f00 */
[----:B------:R-:W-:Y:S05]  /*213e0*/  CALL.REL.NOINC `($__internal_52_$__cuda_sm70_shflsync_bfly_p) ;  /* 0x0000164000007944 */ /* 0x000fea0003c00000 */
[----:B------:R-:W-:Y:S01]  /*213f0*/  FMNMX.FTZ R4, R5, R171, !PT ;  /* 0x000000ab05047209 */ /* 0x000fe20007810000 */
[----:B------:R-:W-:Y:S01]  /*21400*/  IMAD.MOV.U32 R3, RZ, RZ, 0x1 ;  /* 0x00000001ff037424 */ /* 0x000fe200078e00ff */
[----:B------:R-:W-:Y:S02]  /*21410*/  MOV R2, 0x21430 ;  /* 0x0002143000027802 */ /* 0x000fe40000000f00 */
[----:B------:R-:W-:Y:S05]  /*21420*/  CALL.REL.NOINC `($__internal_52_$__cuda_sm70_shflsync_bfly_p) ;  /* 0x0000160000007944 */ /* 0x000fea0003c00000 */
[----:B------:R-:W-:Y:S01]  /*21430*/  MOV R2, R171 ;  /* 0x000000ab00027202 */ /* 0x000fe20000000f00 */
[----:B------:R-:W-:-:S05]  /*21440*/  BRA `(.L_x_3531) ;  /* 0xffff43b000007947 */ /* 0x000fca000383ffff */
.L_x_3430:
[----:B-1--4-:R-:W-:Y:S01]  /*21450*/  MOV R2, RZ ;  /* 0x000000ff00027202 */ /* 0x012fe20000000f00 */
[----:B------:R-:W-:Y:S01]  /*21460*/  IMAD.MOV.U32 R239, RZ, RZ, R4 ;  /* 0x000000ffffef7224 */ /* 0x000fe200078e0004 */
[----:B------:R-:W-:Y:S01]  /*21470*/  MOV R3, 0x214a0 ;  /* 0x000214a000037802 */ /* 0x000fe20000000f00 */
[----:B------:R-:W-:Y:S02]  /*21480*/  IMAD.MOV.U32 R238, RZ, RZ, 0x181f ;  /* 0x0000181fffee7424 */ /* 0x000fe400078e00ff */
[----:B------:R-:W-:Y:S05]  /*21490*/  CALL.REL.NOINC `($__internal_53_$__cuda_sm70_shflsync_idx_p) ;  /* 0x000015f000007944 */ /* 0x000fea0003c00000 */
[----:B------:R-:W-:Y:S01]  /*214a0*/  MOV R10, R238 ;  /* 0x000000ee000a7202 */ /* 0x000fe20000000f00 */
[----:B------:R-:W-:-:S05]  /*214b0*/  BRA `(.L_x_3532) ;  /* 0xffff62b000007947 */ /* 0x000fca000383ffff */
.L_x_3433:
        /* <DEDUP_REMOVED lines=13> */
.L_x_3436:
[----:B------:R-:W-:Y:S01]  /*21590*/  MOV R2, RZ ;  /* 0x000000ff00027202 */ /* 0x000fe20000000f00 */
[----:B------:R-:W-:Y:S01]  /*215a0*/  IMAD.MOV.U32 R239, RZ, RZ, R4 ;  /* 0x000000ffffef7224 */ /* 0x000fe200078e0004 */
[----:B------:R-:W-:Y:S01]  /*215b0*/  MOV R3, 0x215e0 ;  /* 0x000215e000037802 */ /* 0x000fe20000000f00 */
[----:B------:R-:W-:Y:S02]  /*215c0*/  IMAD.MOV.U32 R238, RZ, RZ, 0x181f ;  /* 0x0000181fffee7424 */ /* 0x000fe400078e00ff */
[----:B------:R-:W-:Y:S05]  /*215d0*/  CALL.REL.NOINC `($__internal_53_$__cuda_sm70_shflsync_idx_p) ;  /* 0x000014b000007944 */ /* 0x000fea0003c00000 */
[----:B------:R-:W-:Y:S01]  /*215e0*/  MOV R149, R238 ;  /* 0x000000ee00957202 */ /* 0x000fe20000000f00 */
[----:B------:R-:W-:-:S05]  /*215f0*/  BRA `(.L_x_3534) ;  /* 0xffff717000007947 */ /* 0x000fca000383ffff */
.L_x_3437:
[----:B------:R-:W-:Y:S01]  /*21600*/  MOV R2, RZ ;  /* 0x000000ff00027202 */ /* 0x000fe20000000f00 */
[----:B------:R-:W-:Y:S01]  /*21610*/  IMAD.MOV.U32 R239, RZ, RZ, R80 ;  /* 0x000000ffffef7224 */ /* 0x000fe200078e0050 */
[----:B------:R-:W-:Y:S01]  /*21620*/  MOV R3, 0x21650 ;  /* 0x0002165000037802 */ /* 0x000fe20000000f00 */
[----:B------:R-:W-:Y:S02]  /*21630*/  IMAD.MOV.U32 R238, RZ, RZ, 0x181f ;  /* 0x0000181fffee7424 */ /* 0x000fe400078e00ff */
[----:B-12---:R-:W-:Y:S05]  /*21640*/  CALL.REL.NOINC `($__internal_53_$__cuda_sm70_shflsync_idx_p) ;  /* 0x0000144000007944 */ /* 0x006fea0003c00000 */
[----:B------:R-:W-:Y:S01]  /*21650*/  MOV R148, R238 ;  /* 0x000000ee00947202 */ /* 0x000fe20000000f00 */
[----:B------:R-:W-:-:S05]  /*21660*/  BRA `(.L_x_3535) ;  /* 0xffff712000007947 */ /* 0x000fca000383ffff */
.L_x_3438:
        /* <DEDUP_REMOVED lines=13> */
.L_x_3439:
[----:B-1----:R-:W-:Y:S01]  /*21740*/  MOV R2, 0x2 ;  /* 0x0000000200027802 */ /* 0x002fe20000000f00 */
[----:B------:R-:W-:Y:S01]  /*21750*/  IMAD.MOV.U32 R239, RZ, RZ, R4 ;  /* 0x000000ffffef7224 */ /* 0x000fe200078e0004 */
[----:B------:R-:W-:Y:S01]  /*21760*/  MOV R3, 0x21790 ;  /* 0x0002179000037802 */ /* 0x000fe20000000f00 */
[----:B------:R-:W-:Y:S02]  /*21770*/  IMAD.MOV.U32 R238, RZ, RZ, 0x181f ;  /* 0x0000181fffee7424 */ /* 0x000fe400078e00ff */
[----:B---34-:R-:W-:Y:S05]  /*21780*/  CALL.REL.NOINC `($__internal_53_$__cuda_sm70_shflsync_idx_p) ;  /* 0x0000130000007944 */ /* 0x018fea0003c00000 */
[----:B------:R-:W-:Y:S01]  /*21790*/  MOV R149, R238 ;  /* 0x000000ee00957202 */ /* 0x000fe20000000f00 */
[----:B------:R-:W-:-:S05]  /*217a0*/  BRA `(.L_x_3537) ;  /* 0xffff725000007947 */ /* 0x000fca000383ffff */
.L_x_3440:
[----:B-1----:R-:W-:Y:S01]  /*217b0*/  MOV R2, 0x2 ;  /* 0x0000000200027802 */ /* 0x002fe20000000f00 */
[----:B------:R-:W-:Y:S01]  /*217c0*/  IMAD.MOV.U32 R239, RZ, RZ, R80 ;  /* 0x000000ffffef7224 */ /* 0x000fe200078e0050 */
[----:B------:R-:W-:Y:S01]  /*217d0*/  MOV R3, 0x21800 ;  /* 0x0002180000037802 */ /* 0x000fe20000000f00 */
[----:B------:R-:W-:Y:S02]  /*217e0*/  IMAD.MOV.U32 R238, RZ, RZ, 0x181f ;  /* 0x0000181fffee7424 */ /* 0x000fe400078e00ff */
[----:B--234-:R-:W-:Y:S05]  /*217f0*/  CALL.REL.NOINC `($__internal_53_$__cuda_sm70_shflsync_idx_p) ;  /* 0x0000129000007944 */ /* 0x01cfea0003c00000 */
[----:B------:R-:W-:Y:S01]  /*21800*/  MOV R148, R238 ;  /* 0x000000ee00947202 */ /* 0x000fe20000000f00 */
[----:B------:R-:W-:-:S05]  /*21810*/  BRA `(.L_x_3538) ;  /* 0xffff720000007947 */ /* 0x000fca000383ffff */
.L_x_3441:
[----:B-1----:R-:W-:Y:S01]  /*21820*/  MOV R2, 0x3 ;  /* 0x0000000300027802 */ /* 0x002fe20000000f00 */
[----:B------:R-:W-:Y:S01]  /*21830*/  IMAD.MOV.U32 R239, RZ, RZ, R4 ;  /* 0x000000ffffef7224 */ /* 0x000fe200078e0004 */
[----:B------:R-:W-:Y:S01]  /*21840*/  MOV R3, 0x21870 ;  /* 0x0002187000037802 */ /* 0x000fe20000000f00 */
[----:B------:R-:W-:Y:S02]  /*21850*/  IMAD.MOV.U32 R238, RZ, RZ, 0x181f ;  /* 0x0000181fffee7424 */ /* 0x000fe400078e00ff */
[----:B--2-4-:R-:W-:Y:S05]  /*21860*/  CALL.REL.NOINC `($__internal_53_$__cuda_sm70_shflsync_idx_p) ;  /* 0x0000122000007944 */ /* 0x014fea0003c00000 */
        /* <DEDUP_REMOVED lines=8> */
.L_x_3442:
[----:B------:R-:W-:Y:S02]  /*218f0*/  MOV R3, 0x2 ;  /* 0x0000000200037802 */ /* 0x000fe40000000f00 */
[----:B------:R-:W-:Y:S02]  /*21900*/  MOV R2, 0x21920 ;  /* 0x0002192000027802 */ /* 0x000fe40000000f00 */
[----:B------:R-:W-:Y:S05]  /*21910*/  CALL.REL.NOINC `($__internal_52_$__cuda_sm70_shflsync_bfly_p) ;  /* 0x0000111000007944 */ /* 0x000fea0003c00000 */
[----:B------:R-:W-:Y:S01]  /*21920*/  MOV R2, R171 ;  /* 0x000000ab00027202 */ /* 0x000fe20000000f00 */
[----:B------:R-:W-:-:S05]  /*21930*/  BRA `(.L_x_3540) ;  /* 0xffff76f000007947 */ /* 0x000fca000383ffff */
.L_x_3443:
[----:B------:R-:W-:Y:S02]  /*21940*/  MOV R3, 0x1 ;  /* 0x0000000100037802 */ /* 0x000fe40000000f00 */
        /* <DEDUP_REMOVED lines=13> */
.L_x_3445:
[----:B------:R-:W-:Y:S01]  /*21a20*/  IMAD.MOV.U32 R4, RZ, RZ, R240 ;  /* 0x000000ffff047224 */ /* 0x000fe200078e00f0 */
[----:B------:R-:W-:-:S02]  /*21a30*/  MOV R3, 0x2 ;  /* 0x0000000200037802 */ /* 0x000fc40000000f00 */
[----:B------:R-:W-:Y:S02]  /*21a40*/  MOV R2, 0x21a60 ;  /* 0x00021a6000027802 */ /* 0x000fe40000000f00 */
[----:B------:R-:W-:Y:S05]  /*21a50*/  CALL.REL.NOINC `($__internal_52_$__cuda_sm70_shflsync_bfly_p) ;  /* 0x00000fd000007944 */ /* 0x000fea0003c00000 */
[----:B------:R-:W-:Y:S01]  /*21a60*/  MOV R2, R171 ;  /* 0x000000ab00027202 */ /* 0x000fe20000000f00 */
[----:B------:R-:W-:Y:S05]  /*21a70*/  BRA `(.L_x_3542) ;  /* 0xffff92f000007947 */ /* 0x000fea000383ffff */
.L_x_3446:
[----:B------:R-:W-:Y:S02]  /*21a80*/  MOV R3, 0x1 ;  /* 0x0000000100037802 */ /* 0x000fe40000000f00 */
[----:B------:R-:W-:Y:S02]  /*21a90*/  MOV R2, 0x21ab0 ;  /* 0x00021ab000027802 */ /* 0x000fe40000000f00 */
[----:B-1----:R-:W-:Y:S05]  /*21aa0*/  CALL.REL.NOINC `($__internal_52_$__cuda_sm70_shflsync_bfly_p) ;  /* 0x00000f8000007944 */ /* 0x002fea0003c00000 */
[----:B------:R-:W-:Y:S02]  /*21ab0*/  FADD.FTZ R8, R4, R171 ;  /* 0x000000ab04087221 */ /* 0x000fe40000010000 */
[----:B------:R1:W5:Y:S01]  /*21ac0*/  LDL R4, [R1] ;  /* 0x0000000001047983 */ /* 0x0003620000100800 */
[----:B------:R-:W-:Y:S02]  /*21ad0*/  MOV R3, 0x2 ;  /* 0x0000000200037802 */ /* 0x000fe40000000f00 */
[----:B------:R-:W-:Y:S02]  /*21ae0*/  MOV R2, 0x21b00 ;  /* 0x00021b0000027802 */ /* 0x000fe40000000f00 */
[----:B-1---5:R-:W-:Y:S05]  /*21af0*/  CALL.REL.NOINC `($__internal_52_$__cuda_sm70_shflsync_bfly_p) ;  /* 0x00000f3000007944 */ /* 0x022fea0003c00000 */
[----:B------:R-:W2:Y:S01]  /*21b00*/  LDL.LU R2, [R1] ;  /* 0x0000000001027983 */ /* 0x000ea20000300800 */
[----:B------:R-:W-:Y:S01]  /*21b10*/  MOV R3, 0x1 ;  /* 0x0000000100037802 */ /* 0x000fe20000000f00 */
[----:B--2---:R-:W-:Y:S01]  /*21b20*/  FADD.FTZ R9, R2, R171 ;  /* 0x000000ab02097221 */ /* 0x004fe20000010000 */
[----:B------:R-:W-:-:S04]  /*21b30*/  MOV R2, 0x21b60 ;  /* 0x00021b6000027802 */ /* 0x000fc80000000f00 */
[----:B------:R-:W-:Y:S02]  /*21b40*/  MOV R4, R9 ;  /* 0x0000000900047202 */ /* 0x000fe40000000f00 */
[----:B------:R-:W-:Y:S05]  /*21b50*/  CALL.REL.NOINC `($__internal_52_$__cuda_sm70_shflsync_bfly_p) ;  /* 0x00000ed000007944 */ /* 0x000fea0003c00000 */
[----:B------:R-:W-:Y:S01]  /*21b60*/  MOV R2, R171 ;  /* 0x000000ab00027202 */ /* 0x000fe20000000f00 */
[----:B------:R-:W-:Y:S05]  /*21b70*/  BRA `(.L_x_3543) ;  /* 0xffff927000007947 */ /* 0x000fea000383ffff */
.L_x_3453:
[----:B--234-:R-:W-:Y:S01]  /*21b80*/  IMAD.MOV.U32 R239, RZ, RZ, R6 ;  /* 0x000000ffffef7224 */ /* 0x01cfe200078e0006 */
[----:B------:R-:W-:Y:S01]  /*21b90*/  MOV R2, RZ ;  /* 0x000000ff00027202 */ /* 0x000fe20000000f00 */
[----:B------:R-:W-:Y:S01]  /*21ba0*/  IMAD.MOV.U32 R238, RZ, RZ, 0x181f ;  /* 0x0000181fffee7424 */ /* 0x000fe200078e00ff */
[----:B------:R-:W-:Y:S02]  /*21bb0*/  MOV R3, 0x21bd0 ;  /* 0x00021bd000037802 */ /* 0x000fe40000000f00 */
[----:B-1----:R-:W-:Y:S05]  /*21bc0*/  CALL.REL.NOINC `($__internal_53_$__cuda_sm70_shflsync_idx_p) ;  /* 0x00000ec000007944 */ /* 0x002fea0003c00000 */
[----:B------:R-:W-:Y:S01]  /*21bd0*/  MOV R9, R238 ;  /* 0x000000ee00097202 */ /* 0x000fe20000000f00 */
[----:B------:R-:W-:Y:S05]  /*21be0*/  BRA `(.L_x_3544) ;  /* 0xffffa63000007947 */ /* 0x000fea000383ffff */
.L_x_3454:
[----:B------:R-:W-:Y:S01]  /*21bf0*/  IMAD.MOV.U32 R239, RZ, RZ, R8 ;  /* 0x000000ffffef7224 */ /* 0x000fe200078e0008 */
[----:B------:R-:W-:Y:S01]  /*21c00*/  MOV R2, RZ ;  /* 0x000000ff00027202 */ /* 0x000fe20000000f00 */
[----:B------:R-:W-:Y:S01]  /*21c10*/  IMAD.MOV.U32 R238, RZ, RZ, 0x181f ;  /* 0x0000181fffee7424 */ /* 0x000fe200078e00ff */
[----:B------:R-:W-:Y:S02]  /*21c20*/  MOV R3, 0x21c40 ;  /* 0x00021c4000037802 */ /* 0x000fe40000000f00 */
[----:B-123--:R-:W-:Y:S05]  /*21c30*/  CALL.REL.NOINC `($__internal_53_$__cuda_sm70_shflsync_idx_p) ;  /* 0x00000e5000007944 */ /* 0x00efea0003c00000 */
[----:B------:R-:W-:Y:S01]  /*21c40*/  MOV R2, R238 ;  /* 0x000000ee00027202 */ /* 0x000fe20000000f00 */
[----:B------:R-:W-:Y:S05]  /*21c50*/  BRA `(.L_x_3545) ;  /* 0xffffa5e000007947 */ /* 0x000fea000383ffff */
.L_x_3457:
[----:B------:R-:W-:Y:S01]  /*21c60*/  IMAD.MOV.U32 R239, RZ, RZ, R6 ;  /* 0x000000ffffef7224 */ /* 0x000fe200078e0006 */
[----:B--2---:R-:W-:Y:S01]  /*21c70*/  MOV R2, 0x1 ;  /* 0x0000000100027802 */ /* 0x004fe20000000f00 */
[----:B------:R-:W-:Y:S01]  /*21c80*/  IMAD.MOV.U32 R238, RZ, RZ, 0x181f ;  /* 0x0000181fffee7424 */ /* 0x000fe200078e00ff */
[----:B------:R-:W-:-:S02]  /*21c90*/  MOV R3, 0x21cb0 ;  /* 0x00021cb000037802 */ /* 0x000fc40000000f00 */
[----:B-1-34-:R-:W-:Y:S05]  /*21ca0*/  CALL.REL.NOINC `($__internal_53_$__cuda_sm70_shflsync_idx_p) ;  /* 0x00000de000007944 */ /* 0x01afea0003c00000 */
        /* <DEDUP_REMOVED lines=8> */
.L_x_3460:
[----:B------:R-:W-:Y:S01]  /*21d30*/  IMAD.MOV.U32 R239, RZ, RZ, R6 ;  /* 0x000000ffffef7224 */ /* 0x000fe200078e0006 */
[----:B--2---:R-:W-:Y:S01]  /*21d40*/  MOV R2, 0x2 ;  /* 0x0000000200027802 */ /* 0x004fe20000000f00 */
[----:B------:R-:W-:Y:S01]  /*21d50*/  IMAD.MOV.U32 R238, RZ, RZ, 0x181f ;  /* 0x0000181fffee7424 */ /* 0x000fe200078e00ff */
[----:B------:R-:W-:Y:S02]  /*21d60*/  MOV R3, 0x21d80 ;  /* 0x00021d8000037802 */ /* 0x000fe40000000f00 */
[----:B-1-34-:R-:W-:Y:S05]  /*21d70*/  CALL.REL.NOINC `($__internal_53_$__cuda_sm70_shflsync_idx_p) ;  /* 0x00000d1000007944 */ /* 0x01afea0003c00000 */
[----:B------:R-:W-:Y:S01]  /*21d80*/  MOV R9, R238 ;  /* 0x000000ee00097202 */ /* 0x000fe20000000f00 */
[----:B------:R-:W-:Y:S05]  /*21d90*/  BRA `(.L_x_3547) ;  /* 0xffffa6a000007947 */ /* 0x000fea000383ffff */
.L_x_3461:
[----:B------:R-:W-:Y:S01]  /*21da0*/  IMAD.MOV.U32 R239, RZ, RZ, R8 ;  /* 0x000000ffffef7224 */ /* 0x000fe200078e0008 */
[----:B--2---:R-:W-:Y:S01]  /*21db0*/  MOV R2, 0x2 ;  /* 0x0000000200027802 */ /* 0x004fe20000000f00 */
[----:B------:R-:W-:Y:S01]  /*21dc0*/  IMAD.MOV.U32 R238, RZ, RZ, 0x181f ;  /* 0x0000181fffee7424 */ /* 0x000fe200078e00ff */
[----:B------:R-:W-:Y:S02]  /*21dd0*/  MOV R3, 0x21df0 ;  /* 0x00021df000037802 */ /* 0x000fe40000000f00 */
[----:B-1-34-:R-:W-:Y:S05]  /*21de0*/  CALL.REL.NOINC `($__internal_53_$__cuda_sm70_shflsync_idx_p) ;  /* 0x00000ca000007944 */ /* 0x01afea0003c00000 */
[----:B------:R-:W-:Y:S01]  /*21df0*/  MOV R2, R238 ;  /* 0x000000ee00027202 */ /* 0x000fe20000000f00 */
[----:B------:R-:W-:Y:S05]  /*21e00*/  BRA `(.L_x_3548) ;  /* 0xffffa65000007947 */ /* 0x000fea000383ffff */
.L_x_3464:
[----:B------:R-:W-:Y:S01]  /*21e10*/  IMAD.MOV.U32 R239, RZ, RZ, R6 ;  /* 0x000000ffffef7224 */ /* 0x000fe200078e0006 */
[----:B---34-:R-:W-:Y:S01]  /*21e20*/  MOV R2, 0x3 ;  /* 0x0000000300027802 */ /* 0x018fe20000000f00 */
[----:B------:R-:W-:Y:S01]  /*21e30*/  IMAD.MOV.U32 R238, RZ, RZ, 0x181f ;  /* 0x0000181fffee7424 */ /* 0x000fe200078e00ff */
[----:B------:R-:W-:-:S02]  /*21e40*/  MOV R3, 0x21e60 ;  /* 0x00021e6000037802 */ /* 0x000fc40000000f00 */
[----:B-12---:R-:W-:Y:S05]  /*21e50*/  CALL.REL.NOINC `($__internal_53_$__cuda_sm70_shflsync_idx_p) ;  /* 0x00000c3000007944 */ /* 0x006fea0003c00000 */
        /* <DEDUP_REMOVED lines=8> */
.L_x_3466:
[----:B------:R-:W-:Y:S01]  /*21ee0*/  IMAD.MOV.U32 R239, RZ, RZ, R6 ;  /* 0x000000ffffef7224 */ /* 0x000fe200078e0006 */
[----:B------:R-:W-:Y:S01]  /*21ef0*/  MOV R2, RZ ;  /* 0x000000ff00027202 */ /* 0x000fe20000000f00 */
[----:B------:R-:W-:Y:S01]  /*21f00*/  IMAD.MOV.U32 R238, RZ, RZ, 0x1c1f ;  /* 0x00001c1fffee7424 */ /* 0x000fe200078e00ff */
[----:B------:R-:W-:Y:S02]  /*21f10*/  MOV R3, 0x21f30 ;  /* 0x00021f3000037802 */ /* 0x000fe40000000f00 */
[----:B------:R-:W-:Y:S05]  /*21f20*/  CALL.REL.NOINC `($__internal_53_$__cuda_sm70_shflsync_idx_p) ;  /* 0x00000b6000007944 */ /* 0x000fea0003c00000 */
[----:B------:R-:W-:Y:S01]  /*21f30*/  MOV R4, R238 ;  /* 0x000000ee00047202 */ /* 0x000fe20000000f00 */
[----:B------:R-:W-:Y:S05]  /*21f40*/  BRA `(.L_x_3550) ;  /* 0xffffa92000007947 */ /* 0x000fea000383ffff */
.L_x_3467:
[----:B------:R-:W-:Y:S01]  /*21f50*/  IMAD.MOV.U32 R239, RZ, RZ, R5 ;  /* 0x000000ffffef7224 */ /* 0x000fe200078e0005 */
[----:B------:R-:W-:Y:S01]  /*21f60*/  MOV R2, RZ ;  /* 0x000000ff00027202 */ /* 0x000fe20000000f00 */
[----:B------:R-:W-:Y:S01]  /*21f70*/  IMAD.MOV.U32 R238, RZ, RZ, 0x1c1f ;  /* 0x00001c1fffee7424 */ /* 0x000fe200078e00ff */
[----:B------:R-:W-:Y:S02]  /*21f80*/  MOV R3, 0x21fa0 ;  /* 0x00021fa000037802 */ /* 0x000fe40000000f00 */
[----:B-12---:R-:W-:Y:S05]  /*21f90*/  CALL.REL.NOINC `($__internal_53_$__cuda_sm70_shflsync_idx_p) ;  /* 0x00000af000007944 */ /* 0x006fea0003c00000 */
[----:B------:R-:W-:Y:S01]  /*21fa0*/  MOV R2, R238 ;  /* 0x000000ee00027202 */ /* 0x000fe20000000f00 */
[----:B------:R-:W-:Y:S05]  /*21fb0*/  BRA `(.L_x_3551) ;  /* 0xffffa8d000007947 */ /* 0x000fea000383ffff */
.L_x_3470:
        /* <DEDUP_REMOVED lines=13> */
.L_x_3474:
[----:B------:R-:W-:Y:S01]  /*22090*/  IMAD.MOV.U32 R239, RZ, RZ, R5 ;  /* 0x000000ffffef7224 */ /* 0x000fe200078e0005 */
[----:B------:R-:W-:Y:S01]  /*220a0*/  MOV R2, RZ ;  /* 0x000000ff00027202 */ /* 0x000fe20000000f00 */
[----:B------:R-:W-:Y:S01]  /*220b0*/  IMAD.MOV.U32 R238, RZ, RZ, 0x181f ;  /* 0x0000181fffee7424 */ /* 0x000fe200078e00ff */
[----:B------:R-:W-:Y:S02]  /*220c0*/  MOV R3, 0x220e0 ;  /* 0x000220e000037802 */ /* 0x000fe40000000f00 */
[----:B------:R-:W-:Y:S05]  /*220d0*/  CALL.REL.NOINC `($__internal_53_$__cuda_sm70_shflsync_idx_p) ;  /* 0x000009b000007944 */ /* 0x000fea0003c00000 */
[----:B------:R-:W-:Y:S01]  /*220e0*/  MOV R9, R238 ;  /* 0x000000ee00097202 */ /* 0x000fe20000000f00 */
[----:B------:R-:W-:Y:S05]  /*220f0*/  BRA `(.L_x_3553) ;  /* 0xffffbbe000007947 */ /* 0x000fea000383ffff */
.L_x_3475:
[----:B------:R-:W-:Y:S01]  /*22100*/  IMAD.MOV.U32 R239, RZ, RZ, R8 ;  /* 0x000000ffffef7224 */ /* 0x000fe200078e0008 */
[----:B------:R-:W-:Y:S01]  /*22110*/  MOV R2, RZ ;  /* 0x000000ff00027202 */ /* 0x000fe20000000f00 */
[----:B------:R-:W-:Y:S01]  /*22120*/  IMAD.MOV.U32 R238, RZ, RZ, 0x181f ;  /* 0x0000181fffee7424 */ /* 0x000fe200078e00ff */
[----:B------:R-:W-:Y:S02]  /*22130*/  MOV R3, 0x22150 ;  /* 0x0002215000037802 */ /* 0x000fe40000000f00 */
[----:B-12---:R-:W-:Y:S05]  /*22140*/  CALL.REL.NOINC `($__internal_53_$__cuda_sm70_shflsync_idx_p) ;  /* 0x0000094000007944 */ /* 0x006fea0003c00000 */
[----:B------:R-:W-:Y:S01]  /*22150*/  MOV R2, R238 ;  /* 0x000000ee00027202 */ /* 0x000fe20000000f00 */
[----:B------:R-:W-:Y:S05]  /*22160*/  BRA `(.L_x_3554) ;  /* 0xffffbb9000007947 */ /* 0x000fea000383ffff */
.L_x_3478:
        /* <DEDUP_REMOVED lines=13> */
.L_x_3481:
[----:B------:R-:W-:Y:S01]  /*22240*/  IMAD.MOV.U32 R239, RZ, RZ, R5 ;  /* 0x000000ffffef7224 */ /* 0x000fe200078e0005 */
[----:B-1--4-:R-:W-:Y:S01]  /*22250*/  MOV R2, 0x2 ;  /* 0x0000000200027802 */ /* 0x012fe20000000f00 */
[----:B------:R-:W-:Y:S01]  /*22260*/  IMAD.MOV.U32 R238, RZ, RZ, 0x181f ;  /* 0x0000181fffee7424 */ /* 0x000fe200078e00ff */
[----:B------:R-:W-:Y:S02]  /*22270*/  MOV R3, 0x22290 ;  /* 0x0002229000037802 */ /* 0x000fe40000000f00 */
[----:B--23--:R-:W-:Y:S05]  /*22280*/  CALL.REL.NOINC `($__internal_53_$__cuda_sm70_shflsync_idx_p) ;  /* 0x0000080000007944 */ /* 0x00cfea0003c00000 */
[----:B------:R-:W-:Y:S01]  /*22290*/  MOV R9, R238 ;  /* 0x000000ee00097202 */ /* 0x000fe20000000f00 */
[----:B------:R-:W-:Y:S05]  /*222a0*/  BRA `(.L_x_3556) ;  /* 0xffffbc6000007947 */ /* 0x000fea000383ffff */
.L_x_3482:
[----:B------:R-:W-:Y:S01]  /*222b0*/  IMAD.MOV.U32 R239, RZ, RZ, R8 ;  /* 0x000000ffffef7224 */ /* 0x000fe200078e0008 */
[----:B----4-:R-:W-:Y:S01]  /*222c0*/  MOV R2, 0x2 ;  /* 0x0000000200027802 */ /* 0x010fe20000000f00 */
[----:B------:R-:W-:Y:S01]  /*222d0*/  IMAD.MOV.U32 R238, RZ, RZ, 0x181f ;  /* 0x0000181fffee7424 */ /* 0x000fe200078e00ff */
[----:B------:R-:W-:Y:S02]  /*222e0*/  MOV R3, 0x22300 ;  /* 0x0002230000037802 */ /* 0x000fe40000000f00 */
[----:B-123--:R-:W-:Y:S05]  /*222f0*/  CALL.REL.NOINC `($__internal_53_$__cuda_sm70_shflsync_idx_p) ;  /* 0x0000079000007944 */ /* 0x00efea0003c00000 */
[----:B------:R-:W-:Y:S01]  /*22300*/  MOV R2, R238 ;  /* 0x000000ee00027202 */ /* 0x000fe20000000f00 */
[----:B------:R-:W-:Y:S05]  /*22310*/  BRA `(.L_x_3557) ;  /* 0xffffbc1000007947 */ /* 0x000fea000383ffff */
.L_x_3485:
        /* <DEDUP_REMOVED lines=13> */
.L_x_3487:
[----:B------:R-:W-:Y:S01]  /*223f0*/  IMAD.MOV.U32 R239, RZ, RZ, R74 ;  /* 0x000000ffffef7224 */ /* 0x000fe200078e004a */
[----:B------:R-:W-:Y:S01]  /*22400*/  MOV R2, RZ ;  /* 0x000000ff00027202 */ /* 0x000fe20000000f00 */
[----:B------:R-:W-:Y:S01]  /*22410*/  IMAD.MOV.U32 R238, RZ, RZ, 0x1f ;  /* 0x0000001fffee7424 */ /* 0x000fe200078e00ff */
[----:B------:R-:W-:Y:S02]  /*22420*/  MOV R3, 0x22440 ;  /* 0x0002244000037802 */ /* 0x000fe40000000f00 */
[----:B------:R-:W-:Y:S05]  /*22430*/  CALL.REL.NOINC `($__internal_53_$__cuda_sm70_shflsync_idx_p) ;  /* 0x0000065000007944 */ /* 0x000fea0003c00000 */
[----:B------:R-:W-:Y:S01]  /*22440*/  MOV R10, R238 ;  /* 0x000000ee000a7202 */ /* 0x000fe20000000f00 */
[----:B------:R-:W-:Y:S05]  /*22450*/  BRA `(.L_x_3559) ;  /* 0xffffbd9000007947 */ /* 0x000fea000383ffff */
.L_x_3488:
[----:B------:R-:W-:Y:S01]  /*22460*/  IMAD.MOV.U32 R239, RZ, RZ, R74 ;  /* 0x000000ffffef7224 */ /* 0x000fe200078e004a */
[----:B------:R-:W-:Y:S01]  /*22470*/  MOV R2, 0x1 ;  /* 0x0000000100027802 */ /* 0x000fe20000000f00 */
[----:B------:R-:W-:Y:S01]  /*22480*/  IMAD.MOV.U32 R238, RZ, RZ, 0x1f ;  /* 0x0000001fffee7424 */ /* 0x000fe200078e00ff */
[----:B------:R-:W-:Y:S02]  /*22490*/  MOV R3, 0x224b0 ;  /* 0x000224b000037802 */ /* 0x000fe40000000f00 */
[----:B-12---:R-:W-:Y:S05]  /*224a0*/  CALL.REL.NOINC `($__internal_53_$__cuda_sm70_shflsync_idx_p) ;  /* 0x000005e000007944 */ /* 0x006fea0003c00000 */
[----:B------:R-:W-:Y:S01]  /*224b0*/  MOV R9, R238 ;  /* 0x000000ee00097202 */ /* 0x000fe20000000f00 */
[----:B------:R-:W-:Y:S05]  /*224c0*/  BRA `(.L_x_3560) ;  /* 0xffffbd4000007947 */ /* 0x000fea000383ffff */
.L_x_3489:
[----:B------:R-:W-:Y:S02]  /*224d0*/  MOV R3, 0x1 ;  /* 0x0000000100037802 */ /* 0x000fe40000000f00 */
[----:B------:R-:W-:-:S02]  /*224e0*/  MOV R4, 0x22500 ;  /* 0x0002250000047802 */ /* 0x000fc40000000f00 */
[----:B-1234-:R-:W-:Y:S05]  /*224f0*/  CALL.REL.NOINC `($__internal_54_$__cuda_sm70_shflsync_up_p) ;  /* 0x000005f000007944 */ /* 0x01efea0003c00000 */
[----:B------:R-:W-:Y:S05]  /*22500*/  BRA `(.L_x_3561) ;  /* 0xffffbe3000007947 */ /* 0x000fea000383ffff */
.L_x_3490:
[----:B------:R-:W-:Y:S02]  /*22510*/  MOV R3, 0x2 ;  /* 0x0000000200037802 */ /* 0x000fe40000000f00 */
[----:B------:R-:W-:-:S02]  /*22520*/  MOV R4, 0x22540 ;  /* 0x0002254000047802 */ /* 0x000fc40000000f00 */
[----:B--2-4-:R-:W-:Y:S05]  /*22530*/  CALL.REL.NOINC `($__internal_54_$__cuda_sm70_shflsync_up_p) ;  /* 0x000005b000007944 */ /* 0x014fea0003c00000 */
[----:B------:R-:W-:Y:S02]  /*22540*/  SEL R3, R3, RZ, P1 ;  /* 0x000000ff03037207 */ /* 0x000fe40000800000 */
[----:B------:R-:W-:-:S03]  /*22550*/  MOV R4, 0x22590 ;  /* 0x0002259000047802 */ /* 0x000fc60000000f00 */
[----:B------:R-:W-:Y:S02]  /*22560*/  IMAD.IADD R2, R2, 0x1, R3 ;  /* 0x0000000102027824 */ /* 0x000fe400078e0203 */
[----:B------:R-:W-:Y:S02]  /*22570*/  IMAD.MOV.U32 R3, RZ, RZ, 0x4 ;  /* 0x00000004ff037424 */ /* 0x000fe400078e00ff */
[----:B------:R-:W-:Y:S05]  /*22580*/  CALL.REL.NOINC `($__internal_54_$__cuda_sm70_shflsync_up_p) ;  /* 0x0000056000007944 */ /* 0x000fea0003c00000 */
        /* <DEDUP_REMOVED lines=12> */
[----:B------:R-:W-:Y:S01]  /*22650*/  IMAD.IADD R4, R3, 0x1, R2 ;  /* 0x0000000103047824 */ /* 0x000fe200078e0202 */
[----:B------:R-:W-:Y:S01]  /*22660*/  MOV R3, 0x226a0 ;  /* 0x000226a000037802 */ /* 0x000fe20000000f00 */
[----:B------:R-:W-:Y:S02]  /*22670*/  IMAD.MOV.U32 R2, RZ, RZ, 0x1f ;  /* 0x0000001fff027424 */ /* 0x000fe400078e00ff */
[----:B------:R-:W-:Y:S02]  /*22680*/  IMAD.MOV.U32 R239, RZ, RZ, R4 ;  /* 0x000000ffffef7224 */ /* 0x000fe400078e0004 */
[----:B------:R-:W-:Y:S05]  /*22690*/  CALL.REL.NOINC `($__internal_53_$__cuda_sm70_shflsync_idx_p) ;  /* 0x000003f000007944 */ /* 0x000fea0003c00000 */
[----:B------:R-:W-:Y:S01]  /*226a0*/  MOV R2, R238 ;  /* 0x000000ee00027202 */ /* 0x000fe20000000f00 */
[----:B------:R-:W-:Y:S05]  /*226b0*/  BRA `(.L_x_3562) ;  /* 0xffffbd8000007947 */ /* 0x000fea000383ffff */
.L_x_3494:
[----:B------:R-:W-:Y:S02]  /*226c0*/  MOV R3, 0x1 ;  /* 0x0000000100037802 */ /* 0x000fe40000000f00 */
[----:B------:R-:W-:Y:S02]  /*226d0*/  MOV R4, 0x226f0 ;  /* 0x000226f000047802 */ /* 0x000fe40000000f00 */
[----:B------:R-:W-:Y:S05]  /*226e0*/  CALL.REL.NOINC `($__internal_54_$__cuda_sm70_shflsync_up_p) ;  /* 0x0000040000007944 */ /* 0x000fea0003c00000 */
[----:B------:R-:W-:Y:S05]  /*226f0*/  BRA `(.L_x_3563) ;  /* 0xffffbeb000007947 */ /* 0x000fea000383ffff */
.L_x_3495:
[----:B------:R-:W-:Y:S02]  /*22700*/  MOV R3, 0x2 ;  /* 0x0000000200037802 */ /* 0x000fe40000000f00 */
[----:B------:R-:W-:Y:S02]  /*22710*/  MOV R4, 0x22730 ;  /* 0x0002273000047802 */ /* 0x000fe40000000f00 */
        /* <DEDUP_REMOVED lines=25> */
.L_x_3497:
[----:B------:R-:W-:Y:S02]  /*228b0*/  SEL R2, RZ, 0x1, P0 ;  /* 0x00000001ff027807 */ /* 0x000fe40000000000 */
[----:B------:R-:W-:Y:S02]  /*228c0*/  MOV R3, 0x228e0 ;  /* 0x000228e000037802 */ /* 0x000fe40000000f00 */
[----:B-1----:R-:W-:Y:S05]  /*228d0*/  CALL.REL.NOINC `($__internal_55_$__cuda_sm70_votesync_ballot) ;  /* 0x0000027000007944 */ /* 0x002fea0003c00000 */
[----:B------:R-:W-:Y:S05]  /*228e0*/  BRA `(.L_x_3565) ;  /* 0xffffbe5000007947 */ /* 0x000fea000383ffff */
.L_x_3498:
[----:B------:R-:W-:Y:S01]  /*228f0*/  IMAD.MOV.U32 R239, RZ, RZ, R6 ;  /* 0x000000ffffef7224 */ /* 0x000fe200078e0006 */
[----:B--2---:R-:W-:Y:S01]  /*22900*/  MOV R2, R9 ;  /* 0x0000000900027202 */ /* 0x004fe20000000f00 */
[----:B------:R-:W-:Y:S01]  /*22910*/  IMAD.MOV.U32 R238, RZ, RZ, 0x1f ;  /* 0x0000001fffee7424 */ /* 0x000fe200078e00ff */
[----:B------:R-:W-:-:S02]  /*22920*/  MOV R3, 0x22940 ;  /* 0x0002294000037802 */ /* 0x000fc40000000f00 */
[----:B-1----:R-:W-:Y:S05]  /*22930*/  CALL.REL.NOINC `($__internal_53_$__cuda_sm70_shflsync_idx_p) ;  /* 0x0000015000007944 */ /* 0x002fea0003c00000 */
[----:B------:R-:W-:Y:S01]  /*22940*/  IMAD.MOV.U32 R6, RZ, RZ, R238 ;  /* 0x000000ffff067224 */ /* 0x000fe200078e00ee */
[----:B------:R-:W-:Y:S01]  /*22950*/  MOV R2, R9 ;  /* 0x0000000900027202 */ /* 0x000fe20000000f00 */
[----:B------:R-:W-:Y:S01]  /*22960*/  IMAD.MOV.U32 R239, RZ, RZ, R8 ;  /* 0x000000ffffef7224 */ /* 0x000fe200078e0008 */
[----:B------:R-:W-:-:S02]  /*22970*/  MOV R238, 0x1f ;  /* 0x0000001f00ee7802 */ /* 0x000fc40000000f00 */
[----:B------:R-:W-:Y:S02]  /*22980*/  MOV R3, 0x229a0 ;  /* 0x000229a000037802 */ /* 0x000fe40000000f00 */
[----:B------:R-:W-:Y:S05]  /*22990*/  CALL.REL.NOINC `($__internal_53_$__cuda_sm70_shflsync_idx_p) ;  /* 0x000000f000007944 */ /* 0x000fea0003c00000 */
[----:B------:R-:W-:Y:S01]  /*229a0*/  MOV R5, R238 ;  /* 0x000000ee00057202 */ /* 0x000fe20000000f00 */
[----:B------:R-:W-:Y:S05]  /*229b0*/  BRA `(.L_x_3566) ;  /* 0xffffbdf000007947 */ /* 0x000fea000383ffff */
.L_x_3501:
[----:B------:R-:W-:Y:S01]  /*229c0*/  IMAD.MOV.U32 R239, RZ, RZ, R4 ;  /* 0x000000ffffef7224 */ /* 0x000fe200078e0004 */
[----:B--2---:R-:W-:Y:S01]  /*229d0*/  MOV R2, R9 ;  /* 0x0000000900027202 */ /* 0x004fe20000000f00 */
[----:B------:R-:W-:Y:S01]  /*229e0*/  IMAD.MOV.U32 R238, RZ, RZ, 0x1f ;  /* 0x0000001fffee7424 */ /* 0x000fe200078e00ff */
[----:B------:R-:W-:Y:S02]  /*229f0*/  MOV R3, 0x22a10 ;  /* 0x00022a1000037802 */ /* 0x000fe40000000f00 */
[----:B-1--4-:R-:W-:Y:S05]  /*22a00*/  CALL.REL.NOINC `($__internal_53_$__cuda_sm70_shflsync_idx_p) ;  /* 0x0000008000007944 */ /* 0x012fea0003c00000 */
[----:B------:R-:W-:Y:S01]  /*22a10*/  MOV R16, R238 ;  /* 0x000000ee00107202 */ /* 0x000fe20000000f00 */
[----:B------:R-:W-:Y:S05]  /*22a20*/  BRA `(.L_x_3500) ;  /* 0xffffbde000007947 */ /* 0x000fea000383ffff */
        .weak           $__internal_52_$__cuda_sm70_shflsync_bfly_p
        .type           $__internal_52_$__cuda_sm70_shflsync_bfly_p,@function
        .size           $__internal_52_$__cuda_sm70_shflsync_bfly_p,($__internal_53_$__cuda_sm70_shflsync_idx_p - $__internal_52_$__cuda_sm70_shflsync_bfly_p)
$__internal_52_$__cuda_sm70_shflsync_bfly_p:
[----:B------:R-:W-:Y:S02]  /*22a30*/  MOV R171, 0x1f ;  /* 0x0000001f00ab7802 */ /* 0x000fe40000000f00 */
[----:B------:R-:W-:-:S04]  /*22a40*/  MOV R172, 0xffffffff ;  /* 0xffffffff00ac7802 */ /* 0x000fc80000000f00 */
[----:B------:R-:W-:Y:S04]  /*22a50*/  WARPSYNC R172 ;  /* 0x000000ac00007348 */ /* 0x000fe80003800000 */
[----:B------:R1:W2:Y:S02]  /*22a60*/  SHFL.BFLY PT, R171, R4, R3, R171 ;  /* 0x0c00000304ab7389 */ /* 0x0002a400000e00ab */
[----:B-1----:R-:W-:-:S04]  /*22a70*/  MOV R3, 0x0 ;  /* 0x0000000000037802 */ /* 0x002fc80000000f00 */
[----:B--2---:R-:W-:Y:S05]  /*22a80*/  RET.REL.NODEC R2 `(_ZN7cutlass13device_kernelIN5flash19enable_sm80_to_sm89INS1_16FlashAttnFwdSm80INS1_25CollectiveMainloopFwdSm80ILi8ELi1ELb1EN4cute5tupleIJNS5_1CILi128EEENS7_ILi112EEES8_EEELi128ENS_6half_tEfNS_4arch4Sm80ELb1ELb0ELb0ELb1ELb1ELb1ELb1ELb1EEENS1_21CollectiveEpilogueFwdINS6_IJS8_S8_S9_EEENS6_IJNS7_ILi1EEESH_SH_EEESB_SD_Li256ELb1ELb1ELb1ELb0EEENS1_36VarlenDynamicPersistentTileSchedulerILi128ELi112ELi256ELi256ELb1ELb1ELb0ELb1ELb1ELb1EEEEEEEEEvNT_6ParamsE) ;  /* 0xfffdd57002007950 */ /* 0x004fea0003c3ffff */
        .weak           $__internal_53_$__cuda_sm70_shflsync_idx_p
        .type           $__internal_53_$__cuda_sm70_shflsync_idx_p,@function
        .size           $__internal_53_$__cuda_sm70_shflsync_idx_p,($__internal_54_$__cuda_sm70_shflsync_up_p - $__internal_53_$__cuda_sm70_shflsync_idx_p)
$__internal_53_$__cuda_sm70_shflsync_idx_p:
[----:B------:R-:W-:-:S04]  /*22a90*/  MOV R241, 0xffffffff ;  /* 0xffffffff00f17802 */ /* 0x000fc80000000f00 */
[----:B------:R-:W-:Y:S04]  /*22aa0*/  WARPSYNC R241 ;  /* 0x000000f100007348 */ /* 0x000fe80003800000 */
[----:B------:R1:W2:Y:S02]  /*22ab0*/  SHFL.IDX PT, R238, R239, R2, R238 ;  /* 0x00000002efee7389 */ /* 0x0002a400000e00ee */
[----:B-1----:R-:W-:Y:S02]  /*22ac0*/  MOV R2, R3 ;  /* 0x0000000300027202 */ /* 0x002fe40000000f00 */
[----:B------:R-:W-:-:S04]  /*22ad0*/  MOV R3, 0x0 ;  /* 0x0000000000037802 */ /* 0x000fc80000000f00 */
[----:B--2---:R-:W-:Y:S05]  /*22ae0*/  RET.REL.NODEC R2 `(_ZN7cutlass13device_kernelIN5flash19enable_sm80_to_sm89INS1_16FlashAttnFwdSm80INS1_25CollectiveMainloopFwdSm80ILi8ELi1ELb1EN4cute5tupleIJNS5_1CILi128EEENS7_ILi112EEES8_EEELi128ENS_6half_tEfNS_4arch4Sm80ELb1ELb0ELb0ELb1ELb1ELb1ELb1ELb1EEENS1_21CollectiveEpilogueFwdINS6_IJS8_S8_S9_EEENS6_IJNS7_ILi1EEESH_SH_EEESB_SD_Li256ELb1ELb1ELb1ELb0EEENS1_36VarlenDynamicPersistentTileSchedulerILi128ELi112ELi256ELi256ELb1ELb1ELb0ELb1ELb1ELb1EEEEEEEEEvNT_6ParamsE) ;  /* 0xfffdd51002007950 */ /* 0x004fea0003c3ffff */
        .weak           $__internal_54_$__cuda_sm70_shflsync_up_p
        .type           $__internal_54_$__cuda_sm70_shflsync_up_p,@function
        .size           $__internal_54_$__cuda_sm70_shflsync_up_p,($__internal_55_$__cuda_sm70_votesync_ballot - $__internal_54_$__cuda_sm70_shflsync_up_p)
$__internal_54_$__cuda_sm70_shflsync_up_p:
[----:B------:R-:W-:Y:S02]  /*22af0*/  MOV R11, 0xffffffff ;  /* 0xffffffff000b7802 */ /* 0x000fe40000000f00 */
[----:B------:R-:W-:Y:S02]  /*22b00*/  MOV R5, RZ ;  /* 0x000000ff00057202 */ /* 0x000fe40000000f00 */
[----:B------:R-:W-:Y:S04]  /*22b10*/  WARPSYNC R11 ;  /* 0x0000000b00007348 */ /* 0x000fe80003800000 */
[----:B------:R1:W2:Y:S02]  /*22b20*/  SHFL.UP PT, R3, R2, R3, R5 ;  /* 0x0400000302037389 */ /* 0x0002a400000e0005 */
[----:B-1----:R-:W-:-:S04]  /*22b30*/  MOV R5, 0x0 ;  /* 0x0000000000057802 */ /* 0x002fc80000000f00 */
[----:B--2---:R-:W-:Y:S05]  /*22b40*/  RET.REL.NODEC R4 `(_ZN7cutlass13device_kernelIN5flash19enable_sm80_to_sm89INS1_16FlashAttnFwdSm80INS1_25CollectiveMainloopFwdSm80ILi8ELi1ELb1EN4cute5tupleIJNS5_1CILi128EEENS7_ILi112EEES8_EEELi128ENS_6half_tEfNS_4arch4Sm80ELb1ELb0ELb0ELb1ELb1ELb1ELb1ELb1EEENS1_21CollectiveEpilogueFwdINS6_IJS8_S8_S9_EEENS6_IJNS7_ILi1EEESH_SH_EEESB_SD_Li256ELb1ELb1ELb1ELb0EEENS1_36VarlenDynamicPersistentTileSchedulerILi128ELi112ELi256ELi256ELb1ELb1ELb0ELb1ELb1ELb1EEEEEEEEEvNT_6ParamsE) ;  /* 0xfffdd4b004007950 */ /* 0x004fea0003c3ffff */
        .weak           $__internal_55_$__cuda_sm70_votesync_ballot
        .type           $__internal_55_$__cuda_sm70_votesync_ballot,@function
        .size           $__internal_55_$__cuda_sm70_votesync_ballot,(.L_x_3643 - $__internal_55_$__cuda_sm70_votesync_ballot)
$__internal_55_$__cuda_sm70_votesync_ballot:
[----:B------:R-:W-:Y:S01]  /*22b50*/  ISETP.NE.U32.AND P0, PT, R2, 0x1, PT ;  /* 0x000000010200780c */ /* 0x000fe20003f05070 */
[----:B------:R-:W-:-:S04]  /*22b60*/  IMAD.MOV.U32 R5, RZ, RZ, -0x1 ;  /* 0xffffffffff057424 */ /* 0x000fc800078e00ff */
[----:B------:R-:W-:Y:S08]  /*22b70*/  WARPSYNC R5 ;  /* 0x0000000500007348 */ /* 0x000ff00003800000 */
[----:B------:R-:W-:-:S04]  /*22b80*/  VOTE.ANY R2, PT, !P0 ;  /* 0x0000000000027806 */ /* 0x000fc800040e0100 */
[----:B------:R-:W-:Y:S01]  /*22b90*/  LOP3.LUT R15, R2, R5, RZ, 0xc0, !PT ;  /* 0x00000005020f7212 */ /* 0x000fe200078ec0ff */
[----:B------:R-:W-:Y:S02]  /*22ba0*/  IMAD.MOV.U32 R2, RZ, RZ, R3 ;  /* 0x000000ffff027224 */ /* 0x000fe400078e0003 */
[----:B------:R-:W-:-:S04]  /*22bb0*/  IMAD.MOV.U32 R3, RZ, RZ, 0x0 ;  /* 0x00000000ff037424 */ /* 0x000fc800078e00ff */
[----:B------:R-:W-:Y:S05]  /*22bc0*/  RET.REL.NODEC R2 `(_ZN7cutlass13device_kernelIN5flash19enable_sm80_to_sm89INS1_16FlashAttnFwdSm80INS1_25CollectiveMainloopFwdSm80ILi8ELi1ELb1EN4cute5tupleIJNS5_1CILi128EEENS7_ILi112EEES8_EEELi128ENS_6half_tEfNS_4arch4Sm80ELb1ELb0ELb0ELb1ELb1ELb1ELb1ELb1EEENS1_21CollectiveEpilogueFwdINS6_IJS8_S8_S9_EEENS6_IJNS7_ILi1EEESH_SH_EEESB_SD_Li256ELb1ELb1ELb1ELb0EEENS1_36VarlenDynamicPersistentTileSchedulerILi128ELi112ELi256ELi256ELb1ELb1ELb0ELb1ELb1ELb1EEEEEEEEEvNT_6ParamsE) ;  /* 0xfffdd43002007950 */ /* 0x000fea0003c3ffff */
.L_x_3567:
        /* <DEDUP_REMOVED lines=11> */
.L_x_3643:


//--------------------- .nv.shared._ZN7cutlass13device_kernelIN5flash19enable_sm80_to_sm89INS1_16FlashAttnFwdSm80INS1_25CollectiveMainloopFwdSm80ILi8ELi1ELb1EN4cute5tupleIJNS5_1CILi128EEES8_S8_EEELi128ENS_6half_tEfNS_4arch4Sm80ELb0ELb0ELb1ELb0ELb1ELb0ELb1ELb1EEENS1_21CollectiveEpilogueFwdIS9_NS6_IJNS7_ILi1EEESF_SF_EEESA_SC_Li256ELb0ELb1ELb1ELb0EEENS1_19SingleTileSchedulerILb0ELb1ELb1ELi128EEEEEEEEEvNT_6ParamsE --------------------------
	.section	.nv.shared._ZN7cutlass13device_kernelIN5flash19enable_sm80_to_sm89INS1_16FlashAttnFwdSm80INS1_25CollectiveMainloopFwdSm80ILi8ELi1ELb1EN4cute5tupleIJNS5_1CILi128EEES8_S8_EEELi128ENS_6half_tEfNS_4arch4Sm80ELb0ELb0ELb1ELb0ELb1ELb0ELb1ELb1EEENS1_21CollectiveEpilogueFwdIS9_NS6_IJNS7_ILi1EEESF_SF_EEESA_SC_Li256ELb0ELb1ELb1ELb0EEENS1_19SingleTileSchedulerILb0ELb1ELb1ELi128EEEEEEEEEvNT_6ParamsE,"aw",@nobits
	.sectionflags	@""
	.align	16


//--------------------- .nv.global                --------------------------
	.section	.nv.global,"aw",@nobits
.nv.global:
	.type		_ZN89_INTERNAL_d0ce9be3_53_flash_fwd_hdim128_fp16_paged_split_softcapall_sm80_cu_c784774a_31474cute1_E,@object
	.size		_ZN89_INTERNAL_d0ce9be3_53_flash_fwd_hdim128_fp16_paged_split_softcapall_sm80_cu_c784774a_31474cute1_E,(_ZN89_INTERNAL_d0ce9be3_53_flash_fwd_hdim128_fp16_paged_split_softcapall_sm80_cu_c784774a_31474cuda3std3__45__cpo6cbeginE - _ZN89_INTERNAL_d0ce9be3_53_flash_fwd_hdim128_fp16_paged_split_softcapall_sm80_cu_c784774a_31474cute1_E)
_ZN89_INTERNAL_d0ce9be3_53_flash_fwd_hdim128_fp16_paged_split_softcapall_sm80_cu_c784774a_31474cute1_E:
	.zero		1
	.type		_ZN89_INTERNAL_d0ce9be3_53_flash_fwd_hdim128_fp16_paged_split_softcapall_sm80_cu_c784774a_31474cuda3std3__45__cpo6cbeginE,@object
	.size		_ZN89_INTERNAL_d0ce9be3_53_flash_fwd_hdim128_fp16_paged_split_softcapall_sm80_cu_c784774a_31474cuda3std3__45__cpo6cbeginE,(_ZN89_INTERNAL_d0ce9be3_53_flash_fwd_hdim128_fp16_paged_split_softcapall_sm80_cu_c784774a_31474cuda3std3__48in_placeE - _ZN89_INTERNAL_d0ce9be3_53_flash_fwd_hdim128_fp16_paged_split_softcapall_sm80_cu_c784774a_31474cuda3std3__45__cpo6cbeginE)
_ZN89_INTERNAL_d0ce9be3_53_flash_fwd_hdim128_fp16_paged_split_softcapall_sm80_cu_c784774a_31474cuda3std3__45__cpo6cbeginE:
	.zero		1
	.type		_ZN89_INTERNAL_d0ce9be3_53_flash_fwd_hdim128_fp16_paged_split_softcapall_sm80_cu_c784774a_31474cuda3std3__48in_placeE,@object
	.size		_ZN89_INTERNAL_d0ce9be3_53_flash_fwd_hdim128_fp16_paged_split_softcapall_sm80_cu_c784774a_31474cuda3std3__48in_placeE,(_ZN89_INTERNAL_d0ce9be3_53_flash_fwd_hdim128_fp16_paged_split_softcapall_sm80_cu_c784774a_31474cuda3std6ranges3__45__cpo9iter_moveE - _ZN89_INTERNAL_d0ce9be3_53_flash_fwd_hdim128_fp16_paged_split_softcapall_sm80_cu_c784774a_31474cuda3std3__48in_placeE)
_ZN89_INTERNAL_d0ce9be3_53_flash_fwd_hdim128_fp16_paged_split_softcapall_sm80_cu_c784774a_31474cuda3std3__48in_placeE:
	.zero		1
	.type		_ZN89_INTERNAL_d0ce9be3_53_flash_fwd_hdim128_fp16_paged_split_softcapall_sm80_cu_c784774a_31474cuda3std6ranges3__45__cpo9iter_moveE,@object
	.size		_ZN89_INTERNAL_d0ce9be3_53_flash_fwd_hdim128_fp16_paged_split_softcapall_sm80_cu_c784774a_31474cuda3std6ranges3__45__cpo9iter_moveE,(_ZN89_INTERNAL_d0ce9be3_53_flash_fwd_hdim128_fp16_paged_split_softcapall_sm80_cu_c784774a_31474cuda3std3__45__cpo5beginE - _ZN89_INTERNAL_d0ce9be3_53_flash_fwd_hdim128_fp16_paged_split_softcapall_sm80_cu_c784774a_31474cuda3std6ranges3__45__cpo9iter_moveE)
_ZN89_INTERNAL_d0ce9be3_53_flash_fwd_hdim128_fp16_paged_split_softcapall_sm80_cu_c784774a_31474cuda3std6ranges3__45__cpo9iter_moveE:
	.zero		1
	.type		_ZN89_INTERNAL_d0ce9be3_53_flash_fwd_hdim128_fp16_paged_split_softcapall_sm80_cu_c784774a_31474cuda3std3__45__cpo5beginE,@object
	.size		_ZN89_INTERNAL_d0ce9be3_53_flash_fwd_hdim128_fp16_paged_split_softcapall_sm80_cu_c784774a_31474cuda3std3__45__cpo5beginE,(_ZN89_INTERNAL_d0ce9be3_53_flash_fwd_hdim128_fp16_paged_split_softcapall_sm80_cu_c784774a_31474cuda3std3__491_GLOBAL__N__d0ce9be3_53_flash_fwd_hdim128_fp16_paged_split_softcapall_sm80_cu_c784774a_31476ignoreE - _ZN89_INTERNAL_d0ce9be3_53_flash_fwd_hdim128_fp16_paged_split_softcapall_sm80_cu_c784774a_31474cuda3std3__45__cpo5beginE)
_ZN89_INTERNAL_d0ce9be3_53_flash_fwd_hdim128_fp16_paged_split_softcapall_sm80_cu_c784774a_31474cuda3std3__45__cpo5beginE:
	.zero		1
	.type		_ZN89_INTERNAL_d0ce9be3_53_flash_fwd_hdim128_fp16_paged_split_softcapall_sm80_cu_c784774a_31474cuda3std3__491_GLOBAL__N__d0ce9be3_53_flash_fwd_hdim128_fp16_paged_split_softcapall_sm80_cu_c784774a_31476ignoreE,@object
	.size		_ZN89_INTERNAL_d0ce9be3_53_flash_fwd_hdim128_fp16_paged_split_softcapall_sm80_cu_c784774a_31474cuda3std3__491_GLOBAL__N__d0ce9be3_53_flash_fwd_hdim128_fp16_paged_split_softcapall_sm80_cu_c784774a_31476ignoreE,(_ZN89_INTERNAL_d0ce9be3_53_flash_fwd_hdim128_fp16_paged_split_softcapall_sm80_cu_c784774a_31474cute7productE - _ZN89_INTERNAL_d0ce9be3_53_flash_fwd_hdim128_fp16_paged_split_softcapall_sm80_cu_c784774a_31474cuda3std3__491_GLOBAL__N__d0ce9be3_53_flash_fwd_hdim128_fp16_paged_split_softcapall_sm80_cu_c784774a_31476ignoreE)
_ZN89_INTERNAL_d0ce9be3_53_flash_fwd_hdim128_fp16_paged_split_softcapall_sm80_cu_c784774a_31474cuda3std3__491_GLOBAL__N__d0ce9be3_53_flash_fwd_hdim128_fp16_paged_split_softcapall_sm80_cu_c784774a_31476ignoreE:
	.zero		1
	.type		_ZN89_INTERNAL_d0ce9be3_53_flash_fwd_hdim128_fp16_paged_split_softcapall_sm80_cu_c784774a_31474cute7productE,@object
	.size		_ZN89_INTERNAL_d0ce9be3_53_flash_fwd_hdim128_fp16_paged_split_softcapall_sm80_cu_c784774a_31474cute7productE,(_ZN89_INTERNAL_d0ce9be3_53_flash_fwd_hdim128_fp16_paged_split_softcapall_sm80_cu_c784774a_31474cuda3std3__45__cpo3endE - _ZN89_INTERNAL_d0ce9be3_53_flash_fwd_hdim128_fp16_paged_split_softcapall_sm80_cu_c784774a_31474cute7productE)
_ZN89_INTERNAL_d0ce9be3_53_flash_fwd_hdim128_fp16_paged_split_softcapall_sm80_cu_c784774a_31474cute7productE:
	.zero		1
	.type		_ZN89_INTERNAL_d0ce9be3_53_flash_fwd_hdim128_fp16_paged_split_softcapall_sm80_cu_c784774a_31474cuda3std3__45__cpo3endE,@object
	.size		_ZN89_INTERNAL_d0ce9be3_53_flash_fwd_hdim128_fp16_paged_split_softcapall_sm80_cu_c784774a_31474cuda3std3__45__cpo3endE,(_ZN89_INTERNAL_d0ce9be3_53_flash_fwd_hdim128_fp16_paged_split_softcapall_sm80_cu_c784774a_31474cuda3std3__419piecewise_constructE - _ZN89_INTERNAL_d0ce9be3_53_flash_fwd_hdim128_fp16_paged_split_softcapall_sm80_cu_c784774a_31474cuda3std3__45__cpo3endE)
_ZN89_INTERNAL_d0ce9be3_53_flash_fwd_hdim128_fp16_paged_split_softcapall_sm80_cu_c784774a_31474cuda3std3__45__cpo3endE:
	.zero		1
	.type		_ZN89_INTERNAL_d0ce9be3_53_flash_fwd_hdim128_fp16_paged_split_softcapall_sm80_cu_c784774a_31474cuda3std3__419piecewise_constructE,@object
	.size		_ZN89_INTERNAL_d0ce9be3_53_flash_fwd_hdim128_fp16_paged_split_softcapall_sm80_cu_c784774a_31474cuda3std3__419piecewise_constructE,(_ZN89_INTERNAL_d0ce9be3_53_flash_fwd_hdim128_fp16_paged_split_softcapall_sm80_cu_c784774a_31474cuda3std3__45__cpo4cendE - _ZN89_INTERNAL_d0ce9be3_53_flash_fwd_hdim128_fp16_paged_split_softcapall_sm80_cu_c784774a_31474cuda3std3__419piecewise_constructE)
_ZN89_INTERNAL_d0ce9be3_53_flash_fwd_hdim128_fp16_paged_split_softcapall_sm80_cu_c784774a_31474cuda3std3__419piecewise_constructE:
	.zero		1
	.type		_ZN89_INTERNAL_d0ce9be3_53_flash_fwd_hdim128_fp16_paged_split_softcapall_sm80_cu_c784774a_31474cuda3std3__45__cpo4cendE,@object
	.size		_ZN89_INTERNAL_d0ce9be3_53_flash_fwd_hdim128_fp16_paged_split_softcapall_sm80_cu_c784774a_31474cuda3std3__45__cpo4cendE,(_ZN89_INTERNAL_d0ce9be3_53_flash_fwd_hdim128_fp16_paged_split_softcapall_sm80_cu_c784774a_31474cuda3std6ranges3__45__cpo4swapE - _ZN89_INTERNAL_d0ce9be3_53_flash_fwd_hdim128_fp16_paged_split_softcapall_sm80_cu_c784774a_31474cuda3std3__45__cpo4cendE)
_ZN89_INTERNAL_d0ce9be3_53_flash_fwd_hdim128_fp16_paged_split_softcapall_sm80_cu_c784774a_31474cuda3std3__45__cpo4cendE:
	.zero		1
	.type		_ZN89_INTERNAL_d0ce9be3_53_flash_fwd_hdim128_fp16_paged_split_softcapall_sm80_cu_c784774a_31474cuda3std6ranges3__45__cpo4swapE,@object
	.size		_ZN89_INTERNAL_d0ce9be3_53_flash_fwd_hdim128_fp16_paged_split_softcapall_sm80_cu_c784774a_31474cuda3std6ranges3__45__cpo4swapE,(.L_7 - _ZN89_INTERNAL_d0ce9be3_53_flash_fwd_hdim128_fp16_paged_split_softcapall_sm80_cu_c784774a_31474cuda3std6ranges3__45__cpo4swapE)
_ZN89_INTERNAL_d0ce9be3_53_flash_fwd_hdim128_fp16_paged_split_softcapall_sm80_cu_c784774a_31474cuda3std6ranges3__45__cpo4swapE:
	.zero		1
.L_7:


//--------------------- .nv.shared._ZN7cutlass13device_kernelIN5flash19enable_sm80_to_sm89INS1_16FlashAttnFwdSm80INS1_25CollectiveMainloopFwdSm80ILi8ELi1ELb1EN4cute5tupleIJNS5_1CILi128EEENS7_ILi96EEES8_EEELi128ENS_6half_tEfNS_4arch4Sm80ELb0ELb1ELb1ELb0ELb1ELb0ELb1ELb1EEENS1_21CollectiveEpilogueFwdINS6_IJS8_S8_S9_EEENS6_IJNS7_ILi1EEESH_SH_EEESB_SD_Li256ELb0ELb1ELb1ELb0EEENS1_19SingleTileSchedulerILb0ELb1ELb1ELi128EEEEEEEEEvNT_6ParamsE --------------------------
	.section	.nv.shared._ZN7cutlass13device_kernelIN5flash19enable_sm80_to_sm89INS1_16FlashAttnFwdSm80INS1_25CollectiveMainloopFwdSm80ILi8ELi1ELb1EN4cute5tupleIJNS5_1CILi128EEENS7_ILi96EEES8_EEELi128ENS_6half_tEfNS_4arch4Sm80ELb0ELb1ELb1ELb0ELb1ELb0ELb1ELb1EEENS1_21CollectiveEpilogueFwdINS6_IJS8_S8_S9_EEENS6_IJNS7_ILi1EEESH_SH_EEESB_SD_Li256ELb0ELb1ELb1ELb0EEENS1_19SingleTileSchedulerILb0ELb1ELb1ELi128EEEEEEEEEvNT_6ParamsE,"aw",@nobits
	.sectionflags	@""
	.align	16


//--------------------- .nv.shared._ZN7cutlass13device_kernelIN5flash19enable_sm80_to_sm89INS1_16FlashAttnFwdSm80INS1_25CollectiveMainloopFwdSm80ILi8ELi1ELb1EN4cute5tupleIJNS5_1CILi128EEES8_S8_EEELi128ENS_6half_tEfNS_4arch4Sm80ELb1ELb0ELb1ELb0ELb1ELb0ELb1ELb1EEENS1_21CollectiveEpilogueFwdIS9_NS6_IJNS7_ILi1EEESF_SF_EEESA_SC_Li256ELb0ELb1ELb1ELb0EEENS1_30DynamicPersistentTileSchedulerILi256ELi256ELb1ELb1ELb0EEEEEEEEEvNT_6ParamsE --------------------------
	.section	.nv.shared._ZN7cutlass13device_kernelIN5flash19enable_sm80_to_sm89INS1_16FlashAttnFwdSm80INS1_25CollectiveMainloopFwdSm80ILi8ELi1ELb1EN4cute5tupleIJNS5_1CILi128EEES8_S8_EEELi128ENS_6half_tEfNS_4arch4Sm80ELb1ELb0ELb1ELb0ELb1ELb0ELb1ELb1EEENS1_21CollectiveEpilogueFwdIS9_NS6_IJNS7_ILi1EEESF_SF_EEESA_SC_Li256ELb0ELb1ELb1ELb0EEENS1_30DynamicPersistentTileSchedulerILi256ELi256ELb1ELb1ELb0EEEEEEEEEvNT_6ParamsE,"aw",@nobits
	.sectionflags	@""
	.align	16


//--------------------- .nv.shared._ZN7cutlass13device_kernelIN5flash19enable_sm80_to_sm89INS1_16FlashAttnFwdSm80INS1_25CollectiveMainloopFwdSm80ILi4ELi1ELb0EN4cute5tupleIJNS5_1CILi128EEENS7_ILi64EEES8_EEELi128ENS_6half_tEfNS_4arch4Sm80ELb0ELb0ELb1ELb0ELb1ELb0ELb1ELb1EEENS1_21CollectiveEpilogueFwdINS6_IJS8_S8_S9_EEENS6_IJNS7_ILi1EEESH_SH_EEESB_SD_Li128ELb0ELb1ELb1ELb0EEENS1_19SingleTileSchedulerILb0ELb1ELb1ELi128EEEEEEEEEvNT_6ParamsE --------------------------
	.section	.nv.shared._ZN7cutlass13device_kernelIN5flash19enable_sm80_to_sm89INS1_16FlashAttnFwdSm80INS1_25CollectiveMainloopFwdSm80ILi4ELi1ELb0EN4cute5tupleIJNS5_1CILi128EEENS7_ILi64EEES8_EEELi128ENS_6half_tEfNS_4arch4Sm80ELb0ELb0ELb1ELb0ELb1ELb0ELb1ELb1EEENS1_21CollectiveEpilogueFwdINS6_IJS8_S8_S9_EEENS6_IJNS7_ILi1EEESH_SH_EEESB_SD_Li128ELb0ELb1ELb1ELb0EEENS1_19SingleTileSchedulerILb0ELb1ELb1ELi128EEEEEEEEEvNT_6ParamsE,"aw",@nobits
	.sectionflags	@""
	.align	16


//--------------------- .nv.shared._ZN7cutlass13device_kernelIN5flash19enable_sm80_to_sm89INS1_16FlashAttnFwdSm80INS1_25CollectiveMainloopFwdSm80ILi8ELi1ELb1EN4cute5tupleIJNS5_1CILi128EEENS7_ILi112EEES8_EEELi128ENS_6half_tEfNS_4arch4Sm80ELb0ELb0ELb1ELb1ELb1ELb0ELb1ELb1EEENS1_21CollectiveEpilogueFwdINS6_IJS8_S8_S9_EEENS6_IJNS7_ILi1EEESH_SH_EEESB_SD_Li256ELb1ELb1ELb1ELb0EEENS1_36VarlenDynamicPersistentTileSchedulerILi128ELi112ELi256ELi256ELb1ELb1ELb0ELb0ELb1ELb1EEEEEEEEEvNT_6ParamsE --------------------------
	.section	.nv.shared._ZN7cutlass13device_kernelIN5flash19enable_sm80_to_sm89INS1_16FlashAttnFwdSm80INS1_25CollectiveMainloopFwdSm80ILi8ELi1ELb1EN4cute5tupleIJNS5_1CILi128EEENS7_ILi112EEES8_EEELi128ENS_6half_tEfNS_4arch4Sm80ELb0ELb0ELb1ELb1ELb1ELb0ELb1ELb1EEENS1_21CollectiveEpilogueFwdINS6_IJS8_S8_S9_EEENS6_IJNS7_ILi1EEESH_SH_EEESB_SD_Li256ELb1ELb1ELb1ELb0EEENS1_36VarlenDynamicPersistentTileSchedulerILi128ELi112ELi256ELi256ELb1ELb1ELb0ELb0ELb1ELb1EEEEEEEEEvNT_6ParamsE,"aw",@nobits
	.sectionflags	@""
	.align	16


//--------------------- .nv.shared._ZN7cutlass13device_kernelIN5flash19enable_sm80_to_sm89INS1_16FlashAttnFwdSm80INS1_25CollectiveMainloopFwdSm80ILi8ELi1ELb1EN4cute5tupleIJNS5_1CILi128EEENS7_ILi112EEES8_EEELi128ENS_6half_tEfNS_4arch4Sm80ELb0ELb0ELb1ELb1ELb1ELb1ELb1ELb1EEENS1_21CollectiveEpilogueFwdINS6_IJS8_S8_S9_EEENS6_IJNS7_ILi1EEESH_SH_EEESB_SD_Li256ELb1ELb1ELb1ELb0EEENS1_36VarlenDynamicPersistentTileSchedulerILi128ELi112ELi256ELi256ELb1ELb1ELb0ELb0ELb1ELb1EEEEEEEEEvNT_6ParamsE --------------------------
	.section	.nv.shared._ZN7cutlass13device_kernelIN5flash19enable_sm80_to_sm89INS1_16FlashAttnFwdSm80INS1_25CollectiveMainloopFwdSm80ILi8ELi1ELb1EN4cute5tupleIJNS5_1CILi128EEENS7_ILi112EEES8_EEELi128ENS_6half_tEfNS_4arch4Sm80ELb0ELb0ELb1ELb1ELb1ELb1ELb1ELb1EEENS1_21CollectiveEpilogueFwdINS6_IJS8_S8_S9_EEENS6_IJNS7_ILi1EEESH_SH_EEESB_SD_Li256ELb1ELb1ELb1ELb0EEENS1_36VarlenDynamicPersistentTileSchedulerILi128ELi112ELi256ELi256ELb1ELb1ELb0ELb0ELb1ELb1EEEEEEEEEvNT_6ParamsE,"aw",@nobits
	.sectionflags	@""
	.align	16


//--------------------- .nv.shared._ZN7cutlass13device_kernelIN5flash19enable_sm80_to_sm89INS1_16FlashAttnFwdSm80INS1_25CollectiveMainloopFwdSm80ILi4ELi1ELb0EN4cute5tupleIJNS5_1CILi128EEENS7_ILi48EEES8_EEELi128ENS_6half_tEfNS_4arch4Sm80ELb0ELb1ELb1ELb0ELb1ELb0ELb1ELb1EEENS1_21CollectiveEpilogueFwdINS6_IJS8_S8_S9_EEENS6_IJNS7_ILi1EEESH_SH_EEESB_SD_Li128ELb0ELb1ELb1ELb0EEENS1_19SingleTileSchedulerILb0ELb1ELb1ELi128EEEEEEEEEvNT_6ParamsE --------------------------
	.section	.nv.shared._ZN7cutlass13device_kernelIN5flash19enable_sm80_to_sm89INS1_16FlashAttnFwdSm80INS1_25CollectiveMainloopFwdSm80ILi4ELi1ELb0EN4cute5tupleIJNS5_1CILi128EEENS7_ILi48EEES8_EEELi128ENS_6half_tEfNS_4arch4Sm80ELb0ELb1ELb1ELb0ELb1ELb0ELb1ELb1EEENS1_21CollectiveEpilogueFwdINS6_IJS8_S8_S9_EEENS6_IJNS7_ILi1EEESH_SH_EEESB_SD_Li128ELb0ELb1ELb1ELb0EEENS1_19SingleTileSchedulerILb0ELb1ELb1ELi128EEEEEEEEEvNT_6ParamsE,"aw",@nobits
	.sectionflags	@""
	.align	16


//--------------------- .nv.shared._ZN7cutlass13device_kernelIN5flash19enable_sm80_to_sm89INS1_16FlashAttnFwdSm80INS1_25CollectiveMainloopFwdSm80ILi8ELi1ELb1EN4cute5tupleIJNS5_1CILi128EEENS7_ILi96EEES8_EEELi128ENS_6half_tEfNS_4arch4Sm80ELb0ELb1ELb1ELb1ELb1ELb0ELb1ELb1EEENS1_21CollectiveEpilogueFwdINS6_IJS8_S8_S9_EEENS6_IJNS7_ILi1EEESH_SH_EEESB_SD_Li256ELb1ELb1ELb1ELb0EEENS1_36VarlenDynamicPersistentTileSchedulerILi128ELi96ELi256ELi256ELb1ELb1ELb0ELb1ELb0ELb1EEEEEEEEEvNT_6ParamsE --------------------------
	.section	.nv.shared._ZN7cutlass13device_kernelIN5flash19enable_sm80_to_sm89INS1_16FlashAttnFwdSm80INS1_25CollectiveMainloopFwdSm80ILi8ELi1ELb1EN4cute5tupleIJNS5_1CILi128EEENS7_ILi96EEES8_EEELi128ENS_6half_tEfNS_4arch4Sm80ELb0ELb1ELb1ELb1ELb1ELb0ELb1ELb1EEENS1_21CollectiveEpilogueFwdINS6_IJS8_S8_S9_EEENS6_IJNS7_ILi1EEESH_SH_EEESB_SD_Li256ELb1ELb1ELb1ELb0EEENS1_36VarlenDynamicPersistentTileSchedulerILi128ELi96ELi256ELi256ELb1ELb1ELb0ELb1ELb0ELb1EEEEEEEEEvNT_6ParamsE,"aw",@nobits
	.sectionflags	@""
	.align	16


//--------------------- .nv.shared._ZN7cutlass13device_kernelIN5flash19enable_sm80_to_sm89INS1_16FlashAttnFwdSm80INS1_25CollectiveMainloopFwdSm80ILi8ELi1ELb1EN4cute5tupleIJNS5_1CILi128EEENS7_ILi96EEES8_EEELi128ENS_6half_tEfNS_4arch4Sm80ELb0ELb1ELb1ELb1ELb1ELb1ELb1ELb1EEENS1_21CollectiveEpilogueFwdINS6_IJS8_S8_S9_EEENS6_IJNS7_ILi1EEESH_SH_EEESB_SD_Li256ELb1ELb1ELb1ELb0EEENS1_36VarlenDynamicPersistentTileSchedulerILi128ELi96ELi256ELi256ELb1ELb1ELb0ELb1ELb0ELb1EEEEEEEEEvNT_6ParamsE --------------------------
	.section	.nv.shared._ZN7cutlass13device_kernelIN5flash19enable_sm80_to_sm89INS1_16FlashAttnFwdSm80INS1_25CollectiveMainloopFwdSm80ILi8ELi1ELb1EN4cute5tupleIJNS5_1CILi128EEENS7_ILi96EEES8_EEELi128ENS_6half_tEfNS_4arch4Sm80ELb0ELb1ELb1ELb1ELb1ELb1ELb1ELb1EEENS1_21CollectiveEpilogueFwdINS6_IJS8_S8_S9_EEENS6_IJNS7_ILi1EEESH_SH_EEESB_SD_Li256ELb1ELb1ELb1ELb0EEENS1_36VarlenDynamicPersistentTileSchedulerILi128ELi96ELi256ELi256ELb1ELb1ELb0ELb1ELb0ELb1EEEEEEEEEvNT_6ParamsE,"aw",@nobits
	.sectionflags	@""
	.align	16


//--------------------- .nv.shared._ZN7cutlass13device_kernelIN5flash19enable_sm80_to_sm89INS1_16FlashAttnFwdSm80INS1_25CollectiveMainloopFwdSm80ILi4ELi1ELb0EN4cute5tupleIJNS5_1CILi128EEENS7_ILi64EEES8_EEELi128ENS_6half_tEfNS_4arch4Sm80ELb1ELb0ELb1ELb0ELb1ELb0ELb1ELb1EEENS1_21CollectiveEpilogueFwdINS6_IJS8_S8_S9_EEENS6_IJNS7_ILi1EEESH_SH_EEESB_SD_Li128ELb0ELb1ELb1ELb0EEENS1_30DynamicPersistentTileSchedulerILi128ELi128ELb1ELb1ELb0EEEEEEEEEvNT_6ParamsE --------------------------
	.section	.nv.shared._ZN7cutlass13device_kernelIN5flash19enable_sm80_to_sm89INS1_16FlashAttnFwdSm80INS1_25CollectiveMainloopFwdSm80ILi4ELi1ELb0EN4cute5tupleIJNS5_1CILi128EEENS7_ILi64EEES8_EEELi128ENS_6half_tEfNS_4arch4Sm80ELb1ELb0ELb1ELb0ELb1ELb0ELb1ELb1EEENS1_21CollectiveEpilogueFwdINS6_IJS8_S8_S9_EEENS6_IJNS7_ILi1EEESH_SH_EEESB_SD_Li128ELb0ELb1ELb1ELb0EEENS1_30DynamicPersistentTileSchedulerILi128ELi128ELb1ELb1ELb0EEEEEEEEEvNT_6ParamsE,"aw",@nobits
	.sectionflags	@""
	.align	16


//--------------------- .nv.shared._ZN7cutlass13device_kernelIN5flash19enable_sm80_to_sm89INS1_16FlashAttnFwdSm80INS1_25CollectiveMainloopFwdSm80ILi8ELi1ELb1EN4cute5tupleIJNS5_1CILi128EEENS7_ILi112EEES8_EEELi128ENS_6half_tEfNS_4arch4Sm80ELb1ELb0ELb1ELb1ELb1ELb0ELb1ELb1EEENS1_21CollectiveEpilogueFwdINS6_IJS8_S8_S9_EEENS6_IJNS7_ILi1EEESH_SH_EEESB_SD_Li256ELb1ELb1ELb1ELb0EEENS1_36VarlenDynamicPersistentTileSchedulerILi128ELi112ELi256ELi256ELb1ELb1ELb0ELb1ELb1ELb1EEEEEEEEEvNT_6ParamsE --------------------------
	.section	.nv.shared._ZN7cutlass13device_kernelIN5flash19enable_sm80_to_sm89INS1_16FlashAttnFwdSm80INS1_25CollectiveMainloopFwdSm80ILi8ELi1ELb1EN4cute5tupleIJNS5_1CILi128EEENS7_ILi112EEES8_EEELi128ENS_6half_tEfNS_4arch4Sm80ELb1ELb0ELb1ELb1ELb1ELb0ELb1ELb1EEENS1_21CollectiveEpilogueFwdINS6_IJS8_S8_S9_EEENS6_IJNS7_ILi1EEESH_SH_EEESB_SD_Li256ELb1ELb1ELb1ELb0EEENS1_36VarlenDynamicPersistentTileSchedulerILi128ELi112ELi256ELi256ELb1ELb1ELb0ELb1ELb1ELb1EEEEEEEEEvNT_6ParamsE,"aw",@nobits
	.sectionflags	@""
	.align	16


//--------------------- .nv.shared._ZN7cutlass13device_kernelIN5flash19enable_sm80_to_sm89INS1_16FlashAttnFwdSm80INS1_25CollectiveMainloopFwdSm80ILi8ELi1ELb1EN4cute5tupleIJNS5_1CILi128EEENS7_ILi112EEES8_EEELi128ENS_6half_tEfNS_4arch4Sm80ELb1ELb0ELb1ELb1ELb1ELb1ELb1ELb1EEENS1_21CollectiveEpilogueFwdINS6_IJS8_S8_S9_EEENS6_IJNS7_ILi1EEESH_SH_EEESB_SD_Li256ELb1ELb1ELb1ELb0EEENS1_36VarlenDynamicPersistentTileSchedulerILi128ELi112ELi256ELi256ELb1ELb1ELb0ELb1ELb1ELb1EEEEEEEEEvNT_6ParamsE --------------------------
	.section	.nv.shared._ZN7cutlass13device_kernelIN5flash19enable_sm80_to_sm89INS1_16FlashAttnFwdSm80INS1_25CollectiveMainloopFwdSm80ILi8ELi1ELb1EN4cute5tupleIJNS5_1CILi128EEENS7_ILi112EEES8_EEELi128ENS_6half_tEfNS_4arch4Sm80ELb1ELb0ELb1ELb1ELb1ELb1ELb1ELb1EEENS1_21CollectiveEpilogueFwdINS6_IJS8_S8_S9_EEENS6_IJNS7_ILi1EEESH_SH_EEESB_SD_Li256ELb1ELb1ELb1ELb0EEENS1_36VarlenDynamicPersistentTileSchedulerILi128ELi112ELi256ELi256ELb1ELb1ELb0ELb1ELb1ELb1EEEEEEEEEvNT_6ParamsE,"aw",@nobits
	.sectionflags	@""
	.align	16


//--------------------- .nv.shared._ZN7cutlass13device_kernelIN5flash19enable_sm80_to_sm89INS1_16FlashAttnFwdSm80INS1_25CollectiveMainloopFwdSm80ILi8ELi1ELb1EN4cute5tupleIJNS5_1CILi128EEES8_S8_EEELi128ENS_6half_tEfNS_4arch4Sm80ELb0ELb0ELb0ELb0ELb1ELb0ELb1ELb1EEENS1_21CollectiveEpilogueFwdIS9_NS6_IJNS7_ILi1EEESF_SF_EEESA_SC_Li256ELb0ELb1ELb1ELb0EEENS1_19SingleTileSchedulerILb0ELb1ELb1ELi128EEEEEEEEEvNT_6ParamsE --------------------------
	.section	.nv.shared._ZN7cutlass13device_kernelIN5flash19enable_sm80_to_sm89INS1_16FlashAttnFwdSm80INS1_25CollectiveMainloopFwdSm80ILi8ELi1ELb1EN4cute5tupleIJNS5_1CILi128EEES8_S8_EEELi128ENS_6half_tEfNS_4arch4Sm80ELb0ELb0ELb0ELb0ELb1ELb0ELb1ELb1EEENS1_21CollectiveEpilogueFwdIS9_NS6_IJNS7_ILi1EEESF_SF_EEESA_SC_Li256ELb0ELb1ELb1ELb0EEENS1_19SingleTileSchedulerILb0ELb1ELb1ELi128EEEEEEEEEvNT_6ParamsE,"aw",@nobits
	.sectionflags	@""
	.align	16


//--------------------- .nv.shared._ZN7cutlass13device_kernelIN5flash19enable_sm80_to_sm89INS1_16FlashAttnFwdSm80INS1_25CollectiveMainloopFwdSm80ILi8ELi1ELb1EN4cute5tupleIJNS5_1CILi128EEENS7_ILi96EEES8_EEELi128ENS_6half_tEfNS_4arch4Sm80ELb0ELb1ELb0ELb0ELb1ELb0ELb1ELb1EEENS1_21CollectiveEpilogueFwdINS6_IJS8_S8_S9_EEENS6_IJNS7_ILi1EEESH_SH_EEESB_SD_Li256ELb0ELb1ELb1ELb0EEENS1_19SingleTileSchedulerILb0ELb1ELb1ELi128EEEEEEEEEvNT_6ParamsE --------------------------
	.section	.nv.shared._ZN7cutlass13device_kernelIN5flash19enable_sm80_to_sm89INS1_16FlashAttnFwdSm80INS1_25CollectiveMainloopFwdSm80ILi8ELi1ELb1EN4cute5tupleIJNS5_1CILi128EEENS7_ILi96EEES8_EEELi128ENS_6half_tEfNS_4arch4Sm80ELb0ELb1ELb0ELb0ELb1ELb0ELb1ELb1EEENS1_21CollectiveEpilogueFwdINS6_IJS8_S8_S9_EEENS6_IJNS7_ILi1EEESH_SH_EEESB_SD_Li256ELb0ELb1ELb1ELb0EEENS1_19SingleTileSchedulerILb0ELb1ELb1ELi128EEEEEEEEEvNT_6ParamsE,"aw",@nobits
	.sectionflags	@""
	.align	16


//--------------------- .nv.shared._ZN7cutlass13device_kernelIN5flash19enable_sm80_to_sm89INS1_16FlashAttnFwdSm80INS1_25CollectiveMainloopFwdSm80ILi8ELi1ELb1EN4cute5tupleIJNS5_1CILi128EEES8_S8_EEELi128ENS_6half_tEfNS_4arch4Sm80ELb1ELb0ELb0ELb0ELb1ELb0ELb1ELb1EEENS1_21CollectiveEpilogueFwdIS9_NS6_IJNS7_ILi1EEESF_SF_EEESA_SC_Li256ELb0ELb1ELb1ELb0EEENS1_30DynamicPersistentTileSchedulerILi256ELi256ELb1ELb1ELb0EEEEEEEEEvNT_6ParamsE --------------------------
	.section	.nv.shared._ZN7cutlass13device_kernelIN5flash19enable_sm80_to_sm89INS1_16FlashAttnFwdSm80INS1_25CollectiveMainloopFwdSm80ILi8ELi1ELb1EN4cute5tupleIJNS5_1CILi128EEES8_S8_EEELi128ENS_6half_tEfNS_4arch4Sm80ELb1ELb0ELb0ELb0ELb1ELb0ELb1ELb1EEENS1_21CollectiveEpilogueFwdIS9_NS6_IJNS7_ILi1EEESF_SF_EEESA_SC_Li256ELb0ELb1ELb1ELb0EEENS1_30DynamicPersistentTileSchedulerILi256ELi256ELb1ELb1ELb0EEEEEEEEEvNT_6ParamsE,"aw",@nobits
	.sectionflags	@""
	.align	16


//--------------------- .nv.shared._ZN7cutlass13device_kernelIN5flash19enable_sm80_to_sm89INS1_16FlashAttnFwdSm80INS1_25CollectiveMainloopFwdSm80ILi4ELi1ELb0EN4cute5tupleIJNS5_1CILi128EEENS7_ILi64EEES8_EEELi128ENS_6half_tEfNS_4arch4Sm80ELb0ELb0ELb0ELb0ELb1ELb0ELb1ELb1EEENS1_21CollectiveEpilogueFwdINS6_IJS8_S8_S9_EEENS6_IJNS7_ILi1EEESH_SH_EEESB_SD_Li128ELb0ELb1ELb1ELb0EEENS1_19SingleTileSchedulerILb0ELb1ELb1ELi128EEEEEEEEEvNT_6ParamsE --------------------------
	.section	.nv.shared._ZN7cutlass13device_kernelIN5flash19enable_sm80_to_sm89INS1_16FlashAttnFwdSm80INS1_25CollectiveMainloopFwdSm80ILi4ELi1ELb0EN4cute5tupleIJNS5_1CILi128EEENS7_ILi64EEES8_EEELi128ENS_6half_tEfNS_4arch4Sm80ELb0ELb0ELb0ELb0ELb1ELb0ELb1ELb1EEENS1_21CollectiveEpilogueFwdINS6_IJS8_S8_S9_EEENS6_IJNS7_ILi1EEESH_SH_EEESB_SD_Li128ELb0ELb1ELb1ELb0EEENS1_19SingleTileSchedulerILb0ELb1ELb1ELi128EEEEEEEEEvNT_6ParamsE,"aw",@nobits
	.sectionflags	@""
	.align	16


//--------------------- .nv.shared._ZN7cutlass13device_kernelIN5flash19enable_sm80_to_sm89INS1_16FlashAttnFwdSm80INS1_25CollectiveMainloopFwdSm80ILi8ELi1ELb1EN4cute5tupleIJNS5_1CILi128EEENS7_ILi112EEES8_EEELi128ENS_6half_tEfNS_4arch4Sm80ELb0ELb0ELb0ELb1ELb1ELb0ELb1ELb1EEENS1_21CollectiveEpilogueFwdINS6_IJS8_S8_S9_EEENS6_IJNS7_ILi1EEESH_SH_EEESB_SD_Li256ELb1ELb1ELb1ELb0EEENS1_36VarlenDynamicPersistentTileSchedulerILi128ELi112ELi256ELi256ELb1ELb1ELb0ELb0ELb1ELb1EEEEEEEEEvNT_6ParamsE --------------------------
	.section	.nv.shared._ZN7cutlass13device_kernelIN5flash19enable_sm80_to_sm89INS1_16FlashAttnFwdSm80INS1_25CollectiveMainloopFwdSm80ILi8ELi1ELb1EN4cute5tupleIJNS5_1CILi128EEENS7_ILi112EEES8_EEELi128ENS_6half_tEfNS_4arch4Sm80ELb0ELb0ELb0ELb1ELb1ELb0ELb1ELb1EEENS1_21CollectiveEpilogueFwdINS6_IJS8_S8_S9_EEENS6_IJNS7_ILi1EEESH_SH_EEESB_SD_Li256ELb1ELb1ELb1ELb0EEENS1_36VarlenDynamicPersistentTileSchedulerILi128ELi112ELi256ELi256ELb1ELb1ELb0ELb0ELb1ELb1EEEEEEEEEvNT_6ParamsE,"aw",@nobits
	.sectionflags	@""
	.align	16


//--------------------- .nv.shared._ZN7cutlass13device_kernelIN5flash19enable_sm80_to_sm89INS1_16FlashAttnFwdSm80INS1_25CollectiveMainloopFwdSm80ILi8ELi1ELb1EN4cute5tupleIJNS5_1CILi128EEENS7_ILi112EEES8_EEELi128ENS_6half_tEfNS_4arch4Sm80ELb0ELb0ELb0ELb1ELb1ELb1ELb1ELb1EEENS1_21CollectiveEpilogueFwdINS6_IJS8_S8_S9_EEENS6_IJNS7_ILi1EEESH_SH_EEESB_SD_Li256ELb1ELb1ELb1ELb0EEENS1_36VarlenDynamicPersistentTileSchedulerILi128ELi112ELi256ELi256ELb1ELb1ELb0ELb0ELb1ELb1EEEEEEEEEvNT_6ParamsE --------------------------
	.section	.nv.shared._ZN7cutlass13device_kernelIN5flash19enable_sm80_to_sm89INS1_16FlashAttnFwdSm80INS1_25CollectiveMainloopFwdSm80ILi8ELi1ELb1EN4cute5tupleIJNS5_1CILi128EEENS7_ILi112EEES8_EEELi128ENS_6half_tEfNS_4arch4Sm80ELb0ELb0ELb0ELb1ELb1ELb1ELb1ELb1EEENS1_21CollectiveEpilogueFwdINS6_IJS8_S8_S9_EEENS6_IJNS7_ILi1EEESH_SH_EEESB_SD_Li256ELb1ELb1ELb1ELb0EEENS1_36VarlenDynamicPersistentTileSchedulerILi128ELi112ELi256ELi256ELb1ELb1ELb0ELb0ELb1ELb1EEEEEEEEEvNT_6ParamsE,"aw",@nobits
	.sectionflags	@""
	.align	16


//--------------------- .nv.shared._ZN7cutlass13device_kernelIN5flash19enable_sm80_to_sm89INS1_16FlashAttnFwdSm80INS1_25CollectiveMainloopFwdSm80ILi4ELi1ELb0EN4cute5tupleIJNS5_1CILi128EEENS7_ILi48EEES8_EEELi128ENS_6half_tEfNS_4arch4Sm80ELb0ELb1ELb0ELb0ELb1ELb0ELb1ELb1EEENS1_21CollectiveEpilogueFwdINS6_IJS8_S8_S9_EEENS6_IJNS7_ILi1EEESH_SH_EEESB_SD_Li128ELb0ELb1ELb1ELb0EEENS1_19SingleTileSchedulerILb0ELb1ELb1ELi128EEEEEEEEEvNT_6ParamsE --------------------------
	.section	.nv.shared._ZN7cutlass13device_kernelIN5flash19enable_sm80_to_sm89INS1_16FlashAttnFwdSm80INS1_25CollectiveMainloopFwdSm80ILi4ELi1ELb0EN4cute5tupleIJNS5_1CILi128EEENS7_ILi48EEES8_EEELi128ENS_6half_tEfNS_4arch4Sm80ELb0ELb1ELb0ELb0ELb1ELb0ELb1ELb1EEENS1_21CollectiveEpilogueFwdINS6_IJS8_S8_S9_EEENS6_IJNS7_ILi1EEESH_SH_EEESB_SD_Li128ELb0ELb1ELb1ELb0EEENS1_19SingleTileSchedulerILb0ELb1ELb1ELi128EEEEEEEEEvNT_6ParamsE,"aw",@nobits
	.sectionflags	@""
	.align	16


//--------------------- .nv.shared._ZN7cutlass13device_kernelIN5flash19enable_sm80_to_sm89INS1_16FlashAttnFwdSm80INS1_25CollectiveMainloopFwdSm80ILi8ELi1ELb1EN4cute5tupleIJNS5_1CILi128EEENS7_ILi96EEES8_EEELi128ENS_6half_tEfNS_4arch4Sm80ELb0ELb1ELb0ELb1ELb1ELb0ELb1ELb1EEENS1_21CollectiveEpilogueFwdINS6_IJS8_S8_S9_EEENS6_IJNS7_ILi1EEESH_SH_EEESB_SD_Li256ELb1ELb1ELb1ELb0EEENS1_36VarlenDynamicPersistentTileSchedulerILi128ELi96ELi256ELi256ELb1ELb1ELb0ELb1ELb0ELb1EEEEEEEEEvNT_6ParamsE --------------------------
	.section	.nv.shared._ZN7cutlass13device_kernelIN5flash19enable_sm80_to_sm89INS1_16FlashAttnFwdSm80INS1_25CollectiveMainloopFwdSm80ILi8ELi1ELb1EN4cute5tupleIJNS5_1CILi128EEENS7_ILi96EEES8_EEELi128ENS_6half_tEfNS_4arch4Sm80ELb0ELb1ELb0ELb1ELb1ELb0ELb1ELb1EEENS1_21CollectiveEpilogueFwdINS6_IJS8_S8_S9_EEENS6_IJNS7_ILi1EEESH_SH_EEESB_SD_Li256ELb1ELb1ELb1ELb0EEENS1_36VarlenDynamicPersistentTileSchedulerILi128ELi96ELi256ELi256ELb1ELb1ELb0ELb1ELb0ELb1EEEEEEEEEvNT_6ParamsE,"aw",@nobits
	.sectionflags	@""
	.align	16


//--------------------- .nv.shared._ZN7cutlass13device_kernelIN5flash19enable_sm80_to_sm89INS1_16FlashAttnFwdSm80INS1_25CollectiveMainloopFwdSm80ILi8ELi1ELb1EN4cute5tupleIJNS5_1CILi128EEENS7_ILi96EEES8_EEELi128ENS_6half_tEfNS_4arch4Sm80ELb0ELb1ELb0ELb1ELb1ELb1ELb1ELb1EEENS1_21CollectiveEpilogueFwdINS6_IJS8_S8_S9_EEENS6_IJNS7_ILi1EEESH_SH_EEESB_SD_Li256ELb1ELb1ELb1ELb0EEENS1_36VarlenDynamicPersistentTileSchedulerILi128ELi96ELi256ELi256ELb1ELb1ELb0ELb1ELb0ELb1EEEEEEEEEvNT_6ParamsE --------------------------
	.section	.nv.shared._ZN7cutlass13device_kernelIN5flash19enable_sm80_to_sm89INS1_16FlashAttnFwdSm80INS1_25CollectiveMainloopFwdSm80ILi8ELi1ELb1EN4cute5tupleIJNS5_1CILi128EEENS7_ILi96EEES8_EEELi128ENS_6half_tEfNS_4arch4Sm80ELb0ELb1ELb0ELb1ELb1ELb1ELb1ELb1EEENS1_21CollectiveEpilogueFwdINS6_IJS8_S8_S9_EEENS6_IJNS7_ILi1EEESH_SH_EEESB_SD_Li256ELb1ELb1ELb1ELb0EEENS1_36VarlenDynamicPersistentTileSchedulerILi128ELi96ELi256ELi256ELb1ELb1ELb0ELb1ELb0ELb1EEEEEEEEEvNT_6ParamsE,"aw",@nobits
	.sectionflags	@""
	.align	16


//--------------------- .nv.shared._ZN7cutlass13device_kernelIN5flash19enable_sm80_to_sm89INS1_16FlashAttnFwdSm80INS1_25CollectiveMainloopFwdSm80ILi4ELi1ELb0EN4cute5tupleIJNS5_1CILi128EEENS7_ILi64EEES8_EEELi128ENS_6half_tEfNS_4arch4Sm80ELb1ELb0ELb0ELb0ELb1ELb0ELb1ELb1EEENS1_21CollectiveEpilogueFwdINS6_IJS8_S8_S9_EEENS6_IJNS7_ILi1EEESH_SH_EEESB_SD_Li128ELb0ELb1ELb1ELb0EEENS1_30DynamicPersistentTileSchedulerILi128ELi128ELb1ELb1ELb0EEEEEEEEEvNT_6ParamsE --------------------------
	.section	.nv.shared._ZN7cutlass13device_kernelIN5flash19enable_sm80_to_sm89INS1_16FlashAttnFwdSm80INS1_25CollectiveMainloopFwdSm80ILi4ELi1ELb0EN4cute5tupleIJNS5_1CILi128EEENS7_ILi64EEES8_EEELi128ENS_6half_tEfNS_4arch4Sm80ELb1ELb0ELb0ELb0ELb1ELb0ELb1ELb1EEENS1_21CollectiveEpilogueFwdINS6_IJS8_S8_S9_EEENS6_IJNS7_ILi1EEESH_SH_EEESB_SD_Li128ELb0ELb1ELb1ELb0EEENS1_30DynamicPersistentTileSchedulerILi128ELi128ELb1ELb1ELb0EEEEEEEEEvNT_6ParamsE,"aw",@nobits
	.sectionflags	@""
	.align	16


//--------------------- .nv.shared._ZN7cutlass13device_kernelIN5flash19enable_sm80_to_sm89INS1_16FlashAttnFwdSm80INS1_25CollectiveMainloopFwdSm80ILi8ELi1ELb1EN4cute5tupleIJNS5_1CILi128EEENS7_ILi112EEES8_EEELi128ENS_6half_tEfNS_4arch4Sm80ELb1ELb0ELb0ELb1ELb1ELb0ELb1ELb1EEENS1_21CollectiveEpilogueFwdINS6_IJS8_S8_S9_EEENS6_IJNS7_ILi1EEESH_SH_EEESB_SD_Li256ELb1ELb1ELb1ELb0EEENS1_36VarlenDynamicPersistentTileSchedulerILi128ELi112ELi256ELi256ELb1ELb1ELb0ELb1ELb1ELb1EEEEEEEEEvNT_6ParamsE --------------------------
	.section	.nv.shared._ZN7cutlass13device_kernelIN5flash19enable_sm80_to_sm89INS1_16FlashAttnFwdSm80INS1_25CollectiveMainloopFwdSm80ILi8ELi1ELb1EN4cute5tupleIJNS5_1CILi128EEENS7_ILi112EEES8_EEELi128ENS_6half_tEfNS_4arch4Sm80ELb1ELb0ELb0ELb1ELb1ELb0ELb1ELb1EEENS1_21CollectiveEpilogueFwdINS6_IJS8_S8_S9_EEENS6_IJNS7_ILi1EEESH_SH_EEESB_SD_Li256ELb1ELb1ELb1ELb0EEENS1_36VarlenDynamicPersistentTileSchedulerILi128ELi112ELi256ELi256ELb1ELb1ELb0ELb1ELb1ELb1EEEEEEEEEvNT_6ParamsE,"aw",@nobits
	.sectionflags	@""
	.align	16


//--------------------- .nv.shared._ZN7cutlass13device_kernelIN5flash19enable_sm80_to_sm89INS1_16FlashAttnFwdSm80INS1_25CollectiveMainloopFwdSm80ILi8ELi1ELb1EN4cute5tupleIJNS5_1CILi128EEENS7_ILi112EEES8_EEELi128ENS_6half_tEfNS_4arch4Sm80ELb1ELb0ELb0ELb1ELb1ELb1ELb1ELb1EEENS1_21CollectiveEpilogueFwdINS6_IJS8_S8_S9_EEENS6_IJNS7_ILi1EEESH_SH_EEESB_SD_Li256ELb1ELb1ELb1ELb0EEENS1_36VarlenDynamicPersistentTileSchedulerILi128ELi112ELi256ELi256ELb1ELb1ELb0ELb1ELb1ELb1EEEEEEEEEvNT_6ParamsE --------------------------
	.section	.nv.shared._ZN7cutlass13device_kernelIN5flash19enable_sm80_to_sm89INS1_16FlashAttnFwdSm80INS1_25CollectiveMainloopFwdSm80ILi8ELi1ELb1EN4cute5tupleIJNS5_1CILi128EEENS7_ILi112EEES8_EEELi128ENS_6half_tEfNS_4arch4Sm80ELb1ELb0ELb0ELb1ELb1ELb1ELb1ELb1EEENS1_21CollectiveEpilogueFwdINS6_IJS8_S8_S9_EEENS6_IJNS7_ILi1EEESH_SH_EEESB_SD_Li256ELb1ELb1ELb1ELb0EEENS1_36VarlenDynamicPersistentTileSchedulerILi128ELi112ELi256ELi256ELb1ELb1ELb0ELb1ELb1ELb1EEEEEEEEEvNT_6ParamsE,"aw",@nobits
	.sectionflags	@""
	.align	16
